	.target	sm_100a

	.elftype	@"ET_EXEC"


//--------------------- .note.nv.tkinfo           --------------------------
	.section	.note.nv.tkinfo,"",@"SHT_NOTE"
	.sectionflags	@"SHF_NOTE_NV_TKINFO"
	.tkinfo
        /*0018*/ 	.word	0x00000002
        /*0030*/ 	.string	""
        /*0030*/ 	.string	"ptxas"
        /*0030*/ 	.string	"Cuda compilation tools, release 13.0, V13.0.88"
        /*0030*/ 	.string	"Build cuda_13.0.r13.0/compiler.36424714_0"
        /*0030*/ 	.string	"-arch sm_100a -m 64 "



//--------------------- .note.nv.cuinfo           --------------------------
	.section	.note.nv.cuinfo,"",@"SHT_NOTE"
	.sectionflags	@"SHF_NOTE_NV_CUINFO"
        /*0018*/ 	.short	0x0002
        /*001a*/ 	.short	0x0064
        /*001c*/ 	.short	0x0082
	.zero		2


//--------------------- .nv.info                  --------------------------
	.section	.nv.info,"",@"SHT_CUDA_INFO"
	.align	4


	//----- nvinfo : EIATTR_REGCOUNT
	.align		4
        /*0000*/ 	.byte	0x04, 0x2f
        /*0002*/ 	.short	(.L_10 - .L_9)
	.align		4
.L_9:
        /*0004*/ 	.word	index@(_ZN10layer_norm31ln_parallel_residual_fwd_kernelINS_13Kernel_traitsIfffffjLj7168ELj1ELj1ELj8ELj16ENS_18Kernel_traits_baseILj7168EfffffjLj256EEEEELb1ELb1ELb1EEEvNS_9FwdParamsE)
        /*0008*/ 	.word	0x00000080


	//----- nvinfo : EIATTR_FRAME_SIZE
	.align		4
.L_10:
        /*000c*/ 	.byte	0x04, 0x11
        /*000e*/ 	.short	(.L_12 - .L_11)
	.align		4
.L_11:
        /*0010*/ 	.word	index@(_ZN10layer_norm31ln_parallel_residual_fwd_kernelINS_13Kernel_traitsIfffffjLj7168ELj1ELj1ELj8ELj16ENS_18Kernel_traits_baseILj7168EfffffjLj256EEEEELb1ELb1ELb1EEEvNS_9FwdParamsE)
        /*0014*/ 	.word	0x00000000


	//----- nvinfo : EIATTR_REGCOUNT
	.align		4
.L_12:
        /*0018*/ 	.byte	0x04, 0x2f
        /*001a*/ 	.short	(.L_14 - .L_13)
	.align		4
.L_13:
        /*001c*/ 	.word	index@(_ZN10layer_norm31ln_parallel_residual_fwd_kernelINS_13Kernel_traitsIfffffjLj7168ELj1ELj1ELj8ELj16ENS_18Kernel_traits_baseILj7168EfffffjLj256EEEEELb1ELb1ELb0EEEvNS_9FwdParamsE)
        /*0020*/ 	.word	0x00000080


	//----- nvinfo : EIATTR_FRAME_SIZE
	.align		4
.L_14:
        /*0024*/ 	.byte	0x04, 0x11
        /*0026*/ 	.short	(.L_16 - .L_15)
	.align		4
.L_15:
        /*0028*/ 	.word	index@(_ZN10layer_norm31ln_parallel_residual_fwd_kernelINS_13Kernel_traitsIfffffjLj7168ELj1ELj1ELj8ELj16ENS_18Kernel_traits_baseILj7168EfffffjLj256EEEEELb1ELb1ELb0EEEvNS_9FwdParamsE)
        /*002c*/ 	.word	0x00000008


	//----- nvinfo : EIATTR_REGCOUNT
	.align		4
.L_16:
        /*0030*/ 	.byte	0x04, 0x2f
        /*0032*/ 	.short	(.L_18 - .L_17)
	.align		4
.L_17:
        /*0034*/ 	.word	index@(_ZN10layer_norm31ln_parallel_residual_fwd_kernelINS_13Kernel_traitsIfffffjLj7168ELj1ELj1ELj8ELj16ENS_18Kernel_traits_baseILj7168EfffffjLj256EEEEELb1ELb0ELb1EEEvNS_9FwdParamsE)
        /*0038*/ 	.word	0x000000d6


	//----- nvinfo : EIATTR_FRAME_SIZE
	.align		4
.L_18:
        /*003c*/ 	.byte	0x04, 0x11
        /*003e*/ 	.short	(.L_20 - .L_19)
	.align		4
.L_19:
        /*0040*/ 	.word	index@(_ZN10layer_norm31ln_parallel_residual_fwd_kernelINS_13Kernel_traitsIfffffjLj7168ELj1ELj1ELj8ELj16ENS_18Kernel_traits_baseILj7168EfffffjLj256EEEEELb1ELb0ELb1EEEvNS_9FwdParamsE)
        /*0044*/ 	.word	0x00000000


	//----- nvinfo : EIATTR_REGCOUNT
	.align		4
.L_20:
        /*0048*/ 	.byte	0x04, 0x2f
        /*004a*/ 	.short	(.L_22 - .L_21)
	.align		4
.L_21:
        /*004c*/ 	.word	index@(_ZN10layer_norm31ln_parallel_residual_fwd_kernelINS_13Kernel_traitsIfffffjLj7168ELj1ELj1ELj8ELj16ENS_18Kernel_traits_baseILj7168EfffffjLj256EEEEELb1ELb0ELb0EEEvNS_9FwdParamsE)
        /*0050*/ 	.word	0x000000c4


	//----- nvinfo : EIATTR_FRAME_SIZE
	.align		4
.L_22:
        /*0054*/ 	.byte	0x04, 0x11
        /*0056*/ 	.short	(.L_24 - .L_23)
	.align		4
.L_23:
        /*0058*/ 	.word	index@(_ZN10layer_norm31ln_parallel_residual_fwd_kernelINS_13Kernel_traitsIfffffjLj7168ELj1ELj1ELj8ELj16ENS_18Kernel_traits_baseILj7168EfffffjLj256EEEEELb1ELb0ELb0EEEvNS_9FwdParamsE)
        /*005c*/ 	.word	0x00000000


	//----- nvinfo : EIATTR_REGCOUNT
	.align		4
.L_24:
        /*0060*/ 	.byte	0x04, 0x2f
        /*0062*/ 	.short	(.L_26 - .L_25)
	.align		4
.L_25:
        /*0064*/ 	.word	index@(_ZN10layer_norm31ln_parallel_residual_fwd_kernelINS_13Kernel_traitsIfffffjLj7168ELj1ELj1ELj8ELj16ENS_18Kernel_traits_baseILj7168EfffffjLj256EEEEELb0ELb1ELb1EEEvNS_9FwdParamsE)
        /*0068*/ 	.word	0x0000007b


	//----- nvinfo : EIATTR_FRAME_SIZE
	.align		4
.L_26:
        /*006c*/ 	.byte	0x04, 0x11
        /*006e*/ 	.short	(.L_28 - .L_27)
	.align		4
.L_27:
        /*0070*/ 	.word	index@(_ZN10layer_norm31ln_parallel_residual_fwd_kernelINS_13Kernel_traitsIfffffjLj7168ELj1ELj1ELj8ELj16ENS_18Kernel_traits_baseILj7168EfffffjLj256EEEEELb0ELb1ELb1EEEvNS_9FwdParamsE)
        /*0074*/ 	.word	0x00000000


	//----- nvinfo : EIATTR_REGCOUNT
	.align		4
.L_28:
        /*0078*/ 	.byte	0x04, 0x2f
        /*007a*/ 	.short	(.L_30 - .L_29)
	.align		4
.L_29:
        /*007c*/ 	.word	index@(_ZN10layer_norm31ln_parallel_residual_fwd_kernelINS_13Kernel_traitsIfffffjLj7168ELj1ELj1ELj8ELj16ENS_18Kernel_traits_baseILj7168EfffffjLj256EEEEELb0ELb1ELb0EEEvNS_9FwdParamsE)
        /*0080*/ 	.word	0x00000080


	//----- nvinfo : EIATTR_FRAME_SIZE
	.align		4
.L_30:
        /*0084*/ 	.byte	0x04, 0x11
        /*0086*/ 	.short	(.L_32 - .L_31)
	.align		4
.L_31:
        /*0088*/ 	.word	index@(_ZN10layer_norm31ln_parallel_residual_fwd_kernelINS_13Kernel_traitsIfffffjLj7168ELj1ELj1ELj8ELj16ENS_18Kernel_traits_baseILj7168EfffffjLj256EEEEELb0ELb1ELb0EEEvNS_9FwdParamsE)
        /*008c*/ 	.word	0x00000000


	//----- nvinfo : EIATTR_REGCOUNT
	.align		4
.L_32:
        /*0090*/ 	.byte	0x04, 0x2f
        /*0092*/ 	.short	(.L_34 - .L_33)
	.align		4
.L_33:
        /*0094*/ 	.word	index@(_ZN10layer_norm31ln_parallel_residual_fwd_kernelINS_13Kernel_traitsIfffffjLj7168ELj1ELj1ELj8ELj16ENS_18Kernel_traits_baseILj7168EfffffjLj256EEEEELb0ELb0ELb1EEEvNS_9FwdParamsE)
        /*0098*/ 	.word	0x000000d0


	//----- nvinfo : EIATTR_FRAME_SIZE
	.align		4
.L_34:
        /*009c*/ 	.byte	0x04, 0x11
        /*009e*/ 	.short	(.L_36 - .L_35)
	.align		4
.L_35:
        /*00a0*/ 	.word	index@(_ZN10layer_norm31ln_parallel_residual_fwd_kernelINS_13Kernel_traitsIfffffjLj7168ELj1ELj1ELj8ELj16ENS_18Kernel_traits_baseILj7168EfffffjLj256EEEEELb0ELb0ELb1EEEvNS_9FwdParamsE)
        /*00a4*/ 	.word	0x00000000


	//----- nvinfo : EIATTR_REGCOUNT
	.align		4
.L_36:
        /*00a8*/ 	.byte	0x04, 0x2f
        /*00aa*/ 	.short	(.L_38 - .L_37)
	.align		4
.L_37:
        /*00ac*/ 	.word	index@(_ZN10layer_norm31ln_parallel_residual_fwd_kernelINS_13Kernel_traitsIfffffjLj7168ELj1ELj1ELj8ELj16ENS_18Kernel_traits_baseILj7168EfffffjLj256EEEEELb0ELb0ELb0EEEvNS_9FwdParamsE)
        /*00b0*/ 	.word	0x000000d0


	//----- nvinfo : EIATTR_FRAME_SIZE
	.align		4
.L_38:
        /*00b4*/ 	.byte	0x04, 0x11
        /*00b6*/ 	.short	(.L_40 - .L_39)
	.align		4
.L_39:
        /*00b8*/ 	.word	index@(_ZN10layer_norm31ln_parallel_residual_fwd_kernelINS_13Kernel_traitsIfffffjLj7168ELj1ELj1ELj8ELj16ENS_18Kernel_traits_baseILj7168EfffffjLj256EEEEELb0ELb0ELb0EEEvNS_9FwdParamsE)
        /*00bc*/ 	.word	0x00000000


	//----- nvinfo : EIATTR_REGCOUNT
	.align		4
.L_40:
        /*00c0*/ 	.byte	0x04, 0x2f
        /*00c2*/ 	.short	(.L_42 - .L_41)
	.align		4
.L_41:
        /*00c4*/ 	.word	index@(_ZN10layer_norm31ln_parallel_residual_fwd_kernelINS_13Kernel_traitsI6__halfffffjLj7168ELj1ELj1ELj8ELj16ENS_18Kernel_traits_baseILj7168ES2_ffffjLj256EEEEELb1ELb1ELb1EEEvNS_9FwdParamsE)
        /*00c8*/ 	.word	0x00000080


	//----- nvinfo : EIATTR_FRAME_SIZE
	.align		4
.L_42:
        /*00cc*/ 	.byte	0x04, 0x11
        /*00ce*/ 	.short	(.L_44 - .L_43)
	.align		4
.L_43:
        /*00d0*/ 	.word	index@(_ZN10layer_norm31ln_parallel_residual_fwd_kernelINS_13Kernel_traitsI6__halfffffjLj7168ELj1ELj1ELj8ELj16ENS_18Kernel_traits_baseILj7168ES2_ffffjLj256EEEEELb1ELb1ELb1EEEvNS_9FwdParamsE)
        /*00d4*/ 	.word	0x00000000


	//----- nvinfo : EIATTR_REGCOUNT
	.align		4
.L_44:
        /*00d8*/ 	.byte	0x04, 0x2f
        /*00da*/ 	.short	(.L_46 - .L_45)
	.align		4
.L_45:
        /*00dc*/ 	.word	index@(_ZN10layer_norm31ln_parallel_residual_fwd_kernelINS_13Kernel_traitsI6__halfffffjLj7168ELj1ELj1ELj8ELj16ENS_18Kernel_traits_baseILj7168ES2_ffffjLj256EEEEELb1ELb1ELb0EEEvNS_9FwdParamsE)
        /*00e0*/ 	.word	0x00000079


	//----- nvinfo : EIATTR_FRAME_SIZE
	.align		4
.L_46:
        /*00e4*/ 	.byte	0x04, 0x11
        /*00e6*/ 	.short	(.L_48 - .L_47)
	.align		4
.L_47:
        /*00e8*/ 	.word	index@(_ZN10layer_norm31ln_parallel_residual_fwd_kernelINS_13Kernel_traitsI6__halfffffjLj7168ELj1ELj1ELj8ELj16ENS_18Kernel_traits_baseILj7168ES2_ffffjLj256EEEEELb1ELb1ELb0EEEvNS_9FwdParamsE)
        /*00ec*/ 	.word	0x00000000


	//----- nvinfo : EIATTR_REGCOUNT
	.align		4
.L_48:
        /*00f0*/ 	.byte	0x04, 0x2f
        /*00f2*/ 	.short	(.L_50 - .L_49)
	.align		4
.L_49:
        /*00f4*/ 	.word	index@(_ZN10layer_norm31ln_parallel_residual_fwd_kernelINS_13Kernel_traitsI6__halfffffjLj7168ELj1ELj1ELj8ELj16ENS_18Kernel_traits_baseILj7168ES2_ffffjLj256EEEEELb1ELb0ELb1EEEvNS_9FwdParamsE)
        /*00f8*/ 	.word	0x000000a1


	//----- nvinfo : EIATTR_FRAME_SIZE
	.align		4
.L_50:
        /*00fc*/ 	.byte	0x04, 0x11
        /*00fe*/ 	.short	(.L_52 - .L_51)
	.align		4
.L_51:
        /*0100*/ 	.word	index@(_ZN10layer_norm31ln_parallel_residual_fwd_kernelINS_13Kernel_traitsI6__halfffffjLj7168ELj1ELj1ELj8ELj16ENS_18Kernel_traits_baseILj7168ES2_ffffjLj256EEEEELb1ELb0ELb1EEEvNS_9FwdParamsE)
        /*0104*/ 	.word	0x00000000


	//----- nvinfo : EIATTR_REGCOUNT
	.align		4
.L_52:
        /*0108*/ 	.byte	0x04, 0x2f
        /*010a*/ 	.short	(.L_54 - .L_53)
	.align		4
.L_53:
        /*010c*/ 	.word	index@(_ZN10layer_norm31ln_parallel_residual_fwd_kernelINS_13Kernel_traitsI6__halfffffjLj7168ELj1ELj1ELj8ELj16ENS_18Kernel_traits_baseILj7168ES2_ffffjLj256EEEEELb1ELb0ELb0EEEvNS_9FwdParamsE)
        /*0110*/ 	.word	0x000000a1


	//----- nvinfo : EIATTR_FRAME_SIZE
	.align		4
.L_54:
        /*0114*/ 	.byte	0x04, 0x11
        /*0116*/ 	.short	(.L_56 - .L_55)
	.align		4
.L_55:
        /*0118*/ 	.word	index@(_ZN10layer_norm31ln_parallel_residual_fwd_kernelINS_13Kernel_traitsI6__halfffffjLj7168ELj1ELj1ELj8ELj16ENS_18Kernel_traits_baseILj7168ES2_ffffjLj256EEEEELb1ELb0ELb0EEEvNS_9FwdParamsE)
        /*011c*/ 	.word	0x00000000


	//----- nvinfo : EIATTR_REGCOUNT
	.align		4
.L_56:
        /*0120*/ 	.byte	0x04, 0x2f
        /*0122*/ 	.short	(.L_58 - .L_57)
	.align		4
.L_57:
        /*0124*/ 	.word	index@(_ZN10layer_norm31ln_parallel_residual_fwd_kernelINS_13Kernel_traitsI6__halfffffjLj7168ELj1ELj1ELj8ELj16ENS_18Kernel_traits_baseILj7168ES2_ffffjLj256EEEEELb0ELb1ELb1EEEvNS_9FwdParamsE)
        /*0128*/ 	.word	0x0000007c


	//----- nvinfo : EIATTR_FRAME_SIZE
	.align		4
.L_58:
        /*012c*/ 	.byte	0x04, 0x11
        /*012e*/ 	.short	(.L_60 - .L_59)
	.align		4
.L_59:
        /*0130*/ 	.word	index@(_ZN10layer_norm31ln_parallel_residual_fwd_kernelINS_13Kernel_traitsI6__halfffffjLj7168ELj1ELj1ELj8ELj16ENS_18Kernel_traits_baseILj7168ES2_ffffjLj256EEEEELb0ELb1ELb1EEEvNS_9FwdParamsE)
        /*0134*/ 	.word	0x00000000


	//----- nvinfo : EIATTR_REGCOUNT
	.align		4
.L_60:
        /*0138*/ 	.byte	0x04, 0x2f
        /*013a*/ 	.short	(.L_62 - .L_61)
	.align		4
.L_61:
        /*013c*/ 	.word	index@(_ZN10layer_norm31ln_parallel_residual_fwd_kernelINS_13Kernel_traitsI6__halfffffjLj7168ELj1ELj1ELj8ELj16ENS_18Kernel_traits_baseILj7168ES2_ffffjLj256EEEEELb0ELb1ELb0EEEvNS_9FwdParamsE)
        /*0140*/ 	.word	0x0000006c


	//----- nvinfo : EIATTR_FRAME_SIZE
	.align		4
.L_62:
        /*0144*/ 	.byte	0x04, 0x11
        /*0146*/ 	.short	(.L_64 - .L_63)
	.align		4
.L_63:
        /*0148*/ 	.word	index@(_ZN10layer_norm31ln_parallel_residual_fwd_kernelINS_13Kernel_traitsI6__halfffffjLj7168ELj1ELj1ELj8ELj16ENS_18Kernel_traits_baseILj7168ES2_ffffjLj256EEEEELb0ELb1ELb0EEEvNS_9FwdParamsE)
        /*014c*/ 	.word	0x00000000


	//----- nvinfo : EIATTR_REGCOUNT
	.align		4
.L_64:
        /*0150*/ 	.byte	0x04, 0x2f
        /*0152*/ 	.short	(.L_66 - .L_65)
	.align		4
.L_65:
        /*0154*/ 	.word	index@(_ZN10layer_norm31ln_parallel_residual_fwd_kernelINS_13Kernel_traitsI6__halfffffjLj7168ELj1ELj1ELj8ELj16ENS_18Kernel_traits_baseILj7168ES2_ffffjLj256EEEEELb0ELb0ELb1EEEvNS_9FwdParamsE)
        /*0158*/ 	.word	0x000000a8


	//----- nvinfo : EIATTR_FRAME_SIZE
	.align		4
.L_66:
        /*015c*/ 	.byte	0x04, 0x11
        /*015e*/ 	.short	(.L_68 - .L_67)
	.align		4
.L_67:
        /*0160*/ 	.word	index@(_ZN10layer_norm31ln_parallel_residual_fwd_kernelINS_13Kernel_traitsI6__halfffffjLj7168ELj1ELj1ELj8ELj16ENS_18Kernel_traits_baseILj7168ES2_ffffjLj256EEEEELb0ELb0ELb1EEEvNS_9FwdParamsE)
        /*0164*/ 	.word	0x00000000


	//----- nvinfo : EIATTR_REGCOUNT
	.align		4
.L_68:
        /*0168*/ 	.byte	0x04, 0x2f
        /*016a*/ 	.short	(.L_70 - .L_69)
	.align		4
.L_69:
        /*016c*/ 	.word	index@(_ZN10layer_norm31ln_parallel_residual_fwd_kernelINS_13Kernel_traitsI6__halfffffjLj7168ELj1ELj1ELj8ELj16ENS_18Kernel_traits_baseILj7168ES2_ffffjLj256EEEEELb0ELb0ELb0EEEvNS_9FwdParamsE)
        /*0170*/ 	.word	0x0000008f


	//----- nvinfo : EIATTR_FRAME_SIZE
	.align		4
.L_70:
        /*0174*/ 	.byte	0x04, 0x11
        /*0176*/ 	.short	(.L_72 - .L_71)
	.align		4
.L_71:
        /*0178*/ 	.word	index@(_ZN10layer_norm31ln_parallel_residual_fwd_kernelINS_13Kernel_traitsI6__halfffffjLj7168ELj1ELj1ELj8ELj16ENS_18Kernel_traits_baseILj7168ES2_ffffjLj256EEEEELb0ELb0ELb0EEEvNS_9FwdParamsE)
        /*017c*/ 	.word	0x00000000


	//----- nvinfo : EIATTR_REGCOUNT
	.align		4
.L_72:
        /*0180*/ 	.byte	0x04, 0x2f
        /*0182*/ 	.short	(.L_74 - .L_73)
	.align		4
.L_73:
        /*0184*/ 	.word	index@(_ZN10layer_norm31ln_parallel_residual_fwd_kernelINS_13Kernel_traitsIf6__halffS2_fjLj7168ELj1ELj1ELj4ELj16ENS_18Kernel_traits_baseILj7168EfS2_fS2_fjLj128EEEEELb1ELb1ELb1EEEvNS_9FwdParamsE)
        /*0188*/ 	.word	0x000000e9


	//----- nvinfo : EIATTR_FRAME_SIZE
	.align		4
.L_74:
        /*018c*/ 	.byte	0x04, 0x11
        /*018e*/ 	.short	(.L_76 - .L_75)
	.align		4
.L_75:
        /*0190*/ 	.word	index@(_ZN10layer_norm31ln_parallel_residual_fwd_kernelINS_13Kernel_traitsIf6__halffS2_fjLj7168ELj1ELj1ELj4ELj16ENS_18Kernel_traits_baseILj7168EfS2_fS2_fjLj128EEEEELb1ELb1ELb1EEEvNS_9FwdParamsE)
        /*0194*/ 	.word	0x00000000


	//----- nvinfo : EIATTR_REGCOUNT
	.align		4
.L_76:
        /*0198*/ 	.byte	0x04, 0x2f
        /*019a*/ 	.short	(.L_78 - .L_77)
	.align		4
.L_77:
        /*019c*/ 	.word	index@(_ZN10layer_norm31ln_parallel_residual_fwd_kernelINS_13Kernel_traitsIf6__halffS2_fjLj7168ELj1ELj1ELj4ELj16ENS_18Kernel_traits_baseILj7168EfS2_fS2_fjLj128EEEEELb1ELb1ELb0EEEvNS_9FwdParamsE)
        /*01a0*/ 	.word	0x000000e3


	//----- nvinfo : EIATTR_FRAME_SIZE
	.align		4
.L_78:
        /*01a4*/ 	.byte	0x04, 0x11
        /*01a6*/ 	.short	(.L_80 - .L_79)
	.align		4
.L_79:
        /*01a8*/ 	.word	index@(_ZN10layer_norm31ln_parallel_residual_fwd_kernelINS_13Kernel_traitsIf6__halffS2_fjLj7168ELj1ELj1ELj4ELj16ENS_18Kernel_traits_baseILj7168EfS2_fS2_fjLj128EEEEELb1ELb1ELb0EEEvNS_9FwdParamsE)
        /*01ac*/ 	.word	0x00000000


	//----- nvinfo : EIATTR_REGCOUNT
	.align		4
.L_80:
        /*01b0*/ 	.byte	0x04, 0x2f
        /*01b2*/ 	.short	(.L_82 - .L_81)
	.align		4
.L_81:
        /*01b4*/ 	.word	index@(_ZN10layer_norm31ln_parallel_residual_fwd_kernelINS_13Kernel_traitsIf6__halffS2_fjLj7168ELj1ELj1ELj4ELj16ENS_18Kernel_traits_baseILj7168EfS2_fS2_fjLj128EEEEELb1ELb0ELb1EEEvNS_9FwdParamsE)
        /*01b8*/ 	.word	0x000000ff


	//----- nvinfo : EIATTR_FRAME_SIZE
	.align		4
.L_82:
        /*01bc*/ 	.byte	0x04, 0x11
        /*01be*/ 	.short	(.L_84 - .L_83)
	.align		4
.L_83:
        /*01c0*/ 	.word	index@(_ZN10layer_norm31ln_parallel_residual_fwd_kernelINS_13Kernel_traitsIf6__halffS2_fjLj7168ELj1ELj1ELj4ELj16ENS_18Kernel_traits_baseILj7168EfS2_fS2_fjLj128EEEEELb1ELb0ELb1EEEvNS_9FwdParamsE)
        /*01c4*/ 	.word	0x00000130


	//----- nvinfo : EIATTR_REGCOUNT
	.align		4
.L_84:
        /*01c8*/ 	.byte	0x04, 0x2f
        /*01ca*/ 	.short	(.L_86 - .L_85)
	.align		4
.L_85:
        /*01cc*/ 	.word	index@(_ZN10layer_norm31ln_parallel_residual_fwd_kernelINS_13Kernel_traitsIf6__halffS2_fjLj7168ELj1ELj1ELj4ELj16ENS_18Kernel_traits_baseILj7168EfS2_fS2_fjLj128EEEEELb1ELb0ELb0EEEvNS_9FwdParamsE)
        /*01d0*/ 	.word	0x000000ff


	//----- nvinfo : EIATTR_FRAME_SIZE
	.align		4
.L_86:
        /*01d4*/ 	.byte	0x04, 0x11
        /*01d6*/ 	.short	(.L_88 - .L_87)
	.align		4
.L_87:
        /*01d8*/ 	.word	index@(_ZN10layer_norm31ln_parallel_residual_fwd_kernelINS_13Kernel_traitsIf6__halffS2_fjLj7168ELj1ELj1ELj4ELj16ENS_18Kernel_traits_baseILj7168EfS2_fS2_fjLj128EEEEELb1ELb0ELb0EEEvNS_9FwdParamsE)
        /*01dc*/ 	.word	0x00000138


	//----- nvinfo : EIATTR_REGCOUNT
	.align		4
.L_88:
        /*01e0*/ 	.byte	0x04, 0x2f
        /*01e2*/ 	.short	(.L_90 - .L_89)
	.align		4
.L_89:
        /*01e4*/ 	.word	index@(_ZN10layer_norm31ln_parallel_residual_fwd_kernelINS_13Kernel_traitsIf6__halffS2_fjLj7168ELj1ELj1ELj4ELj16ENS_18Kernel_traits_baseILj7168EfS2_fS2_fjLj128EEEEELb0ELb1ELb1EEEvNS_9FwdParamsE)
        /*01e8*/ 	.word	0x000000f9


	//----- nvinfo : EIATTR_FRAME_SIZE
	.align		4
.L_90:
        /*01ec*/ 	.byte	0x04, 0x11
        /*01ee*/ 	.short	(.L_92 - .L_91)
	.align		4
.L_91:
        /*01f0*/ 	.word	index@(_ZN10layer_norm31ln_parallel_residual_fwd_kernelINS_13Kernel_traitsIf6__halffS2_fjLj7168ELj1ELj1ELj4ELj16ENS_18Kernel_traits_baseILj7168EfS2_fS2_fjLj128EEEEELb0ELb1ELb1EEEvNS_9FwdParamsE)
        /*01f4*/ 	.word	0x00000000


	//----- nvinfo : EIATTR_REGCOUNT
	.align		4
.L_92:
        /*01f8*/ 	.byte	0x04, 0x2f
        /*01fa*/ 	.short	(.L_94 - .L_93)
	.align		4
.L_93:
        /*01fc*/ 	.word	index@(_ZN10layer_norm31ln_parallel_residual_fwd_kernelINS_13Kernel_traitsIf6__halffS2_fjLj7168ELj1ELj1ELj4ELj16ENS_18Kernel_traits_baseILj7168EfS2_fS2_fjLj128EEEEELb0ELb1ELb0EEEvNS_9FwdParamsE)
        /*0200*/ 	.word	0x000000d0


	//----- nvinfo : EIATTR_FRAME_SIZE
	.align		4
.L_94:
        /*0204*/ 	.byte	0x04, 0x11
        /*0206*/ 	.short	(.L_96 - .L_95)
	.align		4
.L_95:
        /*0208*/ 	.word	index@(_ZN10layer_norm31ln_parallel_residual_fwd_kernelINS_13Kernel_traitsIf6__halffS2_fjLj7168ELj1ELj1ELj4ELj16ENS_18Kernel_traits_baseILj7168EfS2_fS2_fjLj128EEEEELb0ELb1ELb0EEEvNS_9FwdParamsE)
        /*020c*/ 	.word	0x00000000


	//----- nvinfo : EIATTR_REGCOUNT
	.align		4
.L_96:
        /*0210*/ 	.byte	0x04, 0x2f
        /*0212*/ 	.short	(.L_98 - .L_97)
	.align		4
.L_97:
        /*0214*/ 	.word	index@(_ZN10layer_norm31ln_parallel_residual_fwd_kernelINS_13Kernel_traitsIf6__halffS2_fjLj7168ELj1ELj1ELj4ELj16ENS_18Kernel_traits_baseILj7168EfS2_fS2_fjLj128EEEEELb0ELb0ELb1EEEvNS_9FwdParamsE)
        /*0218*/ 	.word	0x000000ff


	//----- nvinfo : EIATTR_FRAME_SIZE
	.align		4
.L_98:
        /*021c*/ 	.byte	0x04, 0x11
        /*021e*/ 	.short	(.L_100 - .L_99)
	.align		4
.L_99:
        /*0220*/ 	.word	index@(_ZN10layer_norm31ln_parallel_residual_fwd_kernelINS_13Kernel_traitsIf6__halffS2_fjLj7168ELj1ELj1ELj4ELj16ENS_18Kernel_traits_baseILj7168EfS2_fS2_fjLj128EEEEELb0ELb0ELb1EEEvNS_9FwdParamsE)
        /*0224*/ 	.word	0x000000e0


	//----- nvinfo : EIATTR_REGCOUNT
	.align		4
.L_100:
        /*0228*/ 	.byte	0x04, 0x2f
        /*022a*/ 	.short	(.L_102 - .L_101)
	.align		4
.L_101:
        /*022c*/ 	.word	index@(_ZN10layer_norm31ln_parallel_residual_fwd_kernelINS_13Kernel_traitsIf6__halffS2_fjLj7168ELj1ELj1ELj4ELj16ENS_18Kernel_traits_baseILj7168EfS2_fS2_fjLj128EEEEELb0ELb0ELb0EEEvNS_9FwdParamsE)
        /*0230*/ 	.word	0x000000ff


	//----- nvinfo : EIATTR_FRAME_SIZE
	.align		4
.L_102:
        /*0234*/ 	.byte	0x04, 0x11
        /*0236*/ 	.short	(.L_104 - .L_103)
	.align		4
.L_103:
        /*0238*/ 	.word	index@(_ZN10layer_norm31ln_parallel_residual_fwd_kernelINS_13Kernel_traitsIf6__halffS2_fjLj7168ELj1ELj1ELj4ELj16ENS_18Kernel_traits_baseILj7168EfS2_fS2_fjLj128EEEEELb0ELb0ELb0EEEvNS_9FwdParamsE)
        /*023c*/ 	.word	0x000000f0


	//----- nvinfo : EIATTR_REGCOUNT
	.align		4
.L_104:
        /*0240*/ 	.byte	0x04, 0x2f
        /*0242*/ 	.short	(.L_106 - .L_105)
	.align		4
.L_105:
        /*0244*/ 	.word	index@(_ZN10layer_norm31ln_parallel_residual_fwd_kernelINS_13Kernel_traitsI6__halfS2_fS2_fjLj7168ELj1ELj1ELj4ELj16ENS_18Kernel_traits_baseILj7168ES2_S2_fS2_fjLj128EEEEELb1ELb1ELb1EEEvNS_9FwdParamsE)
        /*0248*/ 	.word	0x000000af


	//----- nvinfo : EIATTR_FRAME_SIZE
	.align		4
.L_106:
        /*024c*/ 	.byte	0x04, 0x11
        /*024e*/ 	.short	(.L_108 - .L_107)
	.align		4
.L_107:
        /*0250*/ 	.word	index@(_ZN10layer_norm31ln_parallel_residual_fwd_kernelINS_13Kernel_traitsI6__halfS2_fS2_fjLj7168ELj1ELj1ELj4ELj16ENS_18Kernel_traits_baseILj7168ES2_S2_fS2_fjLj128EEEEELb1ELb1ELb1EEEvNS_9FwdParamsE)
        /*0254*/ 	.word	0x00000000


	//----- nvinfo : EIATTR_REGCOUNT
	.align		4
.L_108:
        /*0258*/ 	.byte	0x04, 0x2f
        /*025a*/ 	.short	(.L_110 - .L_109)
	.align		4
.L_109:
        /*025c*/ 	.word	index@(_ZN10layer_norm31ln_parallel_residual_fwd_kernelINS_13Kernel_traitsI6__halfS2_fS2_fjLj7168ELj1ELj1ELj4ELj16ENS_18Kernel_traits_baseILj7168ES2_S2_fS2_fjLj128EEEEELb1ELb1ELb0EEEvNS_9FwdParamsE)
        /*0260*/ 	.word	0x000000a6


	//----- nvinfo : EIATTR_FRAME_SIZE
	.align		4
.L_110:
        /*0264*/ 	.byte	0x04, 0x11
        /*0266*/ 	.short	(.L_112 - .L_111)
	.align		4
.L_111:
        /*0268*/ 	.word	index@(_ZN10layer_norm31ln_parallel_residual_fwd_kernelINS_13Kernel_traitsI6__halfS2_fS2_fjLj7168ELj1ELj1ELj4ELj16ENS_18Kernel_traits_baseILj7168ES2_S2_fS2_fjLj128EEEEELb1ELb1ELb0EEEvNS_9FwdParamsE)
        /*026c*/ 	.word	0x00000000


	//----- nvinfo : EIATTR_REGCOUNT
	.align		4
.L_112:
        /*0270*/ 	.byte	0x04, 0x2f
        /*0272*/ 	.short	(.L_114 - .L_113)
	.align		4
.L_113:
        /*0274*/ 	.word	index@(_ZN10layer_norm31ln_parallel_residual_fwd_kernelINS_13Kernel_traitsI6__halfS2_fS2_fjLj7168ELj1ELj1ELj4ELj16ENS_18Kernel_traits_baseILj7168ES2_S2_fS2_fjLj128EEEEELb1ELb0ELb1EEEvNS_9FwdParamsE)
        /*0278*/ 	.word	0x000000fe


	//----- nvinfo : EIATTR_FRAME_SIZE
	.align		4
.L_114:
        /*027c*/ 	.byte	0x04, 0x11
        /*027e*/ 	.short	(.L_116 - .L_115)
	.align		4
.L_115:
        /*0280*/ 	.word	index@(_ZN10layer_norm31ln_parallel_residual_fwd_kernelINS_13Kernel_traitsI6__halfS2_fS2_fjLj7168ELj1ELj1ELj4ELj16ENS_18Kernel_traits_baseILj7168ES2_S2_fS2_fjLj128EEEEELb1ELb0ELb1EEEvNS_9FwdParamsE)
        /*0284*/ 	.word	0x00000008


	//----- nvinfo : EIATTR_REGCOUNT
	.align		4
.L_116:
        /*0288*/ 	.byte	0x04, 0x2f
        /*028a*/ 	.short	(.L_118 - .L_117)
	.align		4
.L_117:
        /*028c*/ 	.word	index@(_ZN10layer_norm31ln_parallel_residual_fwd_kernelINS_13Kernel_traitsI6__halfS2_fS2_fjLj7168ELj1ELj1ELj4ELj16ENS_18Kernel_traits_baseILj7168ES2_S2_fS2_fjLj128EEEEELb1ELb0ELb0EEEvNS_9FwdParamsE)
        /*0290*/ 	.word	0x000000ef


	//----- nvinfo : EIATTR_FRAME_SIZE
	.align		4
.L_118:
        /*0294*/ 	.byte	0x04, 0x11
        /*0296*/ 	.short	(.L_120 - .L_119)
	.align		4
.L_119:
        /*0298*/ 	.word	index@(_ZN10layer_norm31ln_parallel_residual_fwd_kernelINS_13Kernel_traitsI6__halfS2_fS2_fjLj7168ELj1ELj1ELj4ELj16ENS_18Kernel_traits_baseILj7168ES2_S2_fS2_fjLj128EEEEELb1ELb0ELb0EEEvNS_9FwdParamsE)
        /*029c*/ 	.word	0x00000000


	//----- nvinfo : EIATTR_REGCOUNT
	.align		4
.L_120:
        /*02a0*/ 	.byte	0x04, 0x2f
        /*02a2*/ 	.short	(.L_122 - .L_121)
	.align		4
.L_121:
        /*02a4*/ 	.word	index@(_ZN10layer_norm31ln_parallel_residual_fwd_kernelINS_13Kernel_traitsI6__halfS2_fS2_fjLj7168ELj1ELj1ELj4ELj16ENS_18Kernel_traits_baseILj7168ES2_S2_fS2_fjLj128EEEEELb0ELb1ELb1EEEvNS_9FwdParamsE)
        /*02a8*/ 	.word	0x0000009e


	//----- nvinfo : EIATTR_FRAME_SIZE
	.align		4
.L_122:
        /*02ac*/ 	.byte	0x04, 0x11
        /*02ae*/ 	.short	(.L_124 - .L_123)
	.align		4
.L_123:
        /*02b0*/ 	.word	index@(_ZN10layer_norm31ln_parallel_residual_fwd_kernelINS_13Kernel_traitsI6__halfS2_fS2_fjLj7168ELj1ELj1ELj4ELj16ENS_18Kernel_traits_baseILj7168ES2_S2_fS2_fjLj128EEEEELb0ELb1ELb1EEEvNS_9FwdParamsE)
        /*02b4*/ 	.word	0x00000000


	//----- nvinfo : EIATTR_REGCOUNT
	.align		4
.L_124:
        /*02b8*/ 	.byte	0x04, 0x2f
        /*02ba*/ 	.short	(.L_126 - .L_125)
	.align		4
.L_125:
        /*02bc*/ 	.word	index@(_ZN10layer_norm31ln_parallel_residual_fwd_kernelINS_13Kernel_traitsI6__halfS2_fS2_fjLj7168ELj1ELj1ELj4ELj16ENS_18Kernel_traits_baseILj7168ES2_S2_fS2_fjLj128EEEEELb0ELb1ELb0EEEvNS_9FwdParamsE)
        /*02c0*/ 	.word	0x0000009b


	//----- nvinfo : EIATTR_FRAME_SIZE
	.align		4
.L_126:
        /*02c4*/ 	.byte	0x04, 0x11
        /*02c6*/ 	.short	(.L_128 - .L_127)
	.align		4
.L_127:
        /*02c8*/ 	.word	index@(_ZN10layer_norm31ln_parallel_residual_fwd_kernelINS_13Kernel_traitsI6__halfS2_fS2_fjLj7168ELj1ELj1ELj4ELj16ENS_18Kernel_traits_baseILj7168ES2_S2_fS2_fjLj128EEEEELb0ELb1ELb0EEEvNS_9FwdParamsE)
        /*02cc*/ 	.word	0x00000000


	//----- nvinfo : EIATTR_REGCOUNT
	.align		4
.L_128:
        /*02d0*/ 	.byte	0x04, 0x2f
        /*02d2*/ 	.short	(.L_130 - .L_129)
	.align		4
.L_129:
        /*02d4*/ 	.word	index@(_ZN10layer_norm31ln_parallel_residual_fwd_kernelINS_13Kernel_traitsI6__halfS2_fS2_fjLj7168ELj1ELj1ELj4ELj16ENS_18Kernel_traits_baseILj7168ES2_S2_fS2_fjLj128EEEEELb0ELb0ELb1EEEvNS_9FwdParamsE)
        /*02d8*/ 	.word	0x000000fa


	//----- nvinfo : EIATTR_FRAME_SIZE
	.align		4
.L_130:
        /*02dc*/ 	.byte	0x04, 0x11
        /*02de*/ 	.short	(.L_132 - .L_131)
	.align		4
.L_131:
        /*02e0*/ 	.word	index@(_ZN10layer_norm31ln_parallel_residual_fwd_kernelINS_13Kernel_traitsI6__halfS2_fS2_fjLj7168ELj1ELj1ELj4ELj16ENS_18Kernel_traits_baseILj7168ES2_S2_fS2_fjLj128EEEEELb0ELb0ELb1EEEvNS_9FwdParamsE)
        /*02e4*/ 	.word	0x00000000


	//----- nvinfo : EIATTR_REGCOUNT
	.align		4
.L_132:
        /*02e8*/ 	.byte	0x04, 0x2f
        /*02ea*/ 	.short	(.L_134 - .L_133)
	.align		4
.L_133:
        /*02ec*/ 	.word	index@(_ZN10layer_norm31ln_parallel_residual_fwd_kernelINS_13Kernel_traitsI6__halfS2_fS2_fjLj7168ELj1ELj1ELj4ELj16ENS_18Kernel_traits_baseILj7168ES2_S2_fS2_fjLj128EEEEELb0ELb0ELb0EEEvNS_9FwdParamsE)
        /*02f0*/ 	.word	0x000000dc


	//----- nvinfo : EIATTR_FRAME_SIZE
	.align		4
.L_134:
        /*02f4*/ 	.byte	0x04, 0x11
        /*02f6*/ 	.short	(.L_136 - .L_135)
	.align		4
.L_135:
        /*02f8*/ 	.word	index@(_ZN10layer_norm31ln_parallel_residual_fwd_kernelINS_13Kernel_traitsI6__halfS2_fS2_fjLj7168ELj1ELj1ELj4ELj16ENS_18Kernel_traits_baseILj7168ES2_S2_fS2_fjLj128EEEEELb0ELb0ELb0EEEvNS_9FwdParamsE)
        /*02fc*/ 	.word	0x00000000


	//----- nvinfo : EIATTR_REGCOUNT
	.align		4
.L_136:
        /*0300*/ 	.byte	0x04, 0x2f
        /*0302*/ 	.short	(.L_138 - .L_137)
	.align		4
.L_137:
        /*0304*/ 	.word	index@(_ZN10layer_norm31ln_parallel_residual_fwd_kernelINS_13Kernel_traitsIf6__halfS2_S2_fjLj7168ELj1ELj1ELj4ELj16ENS_18Kernel_traits_baseILj7168EfS2_S2_S2_fjLj128EEEEELb1ELb1ELb1EEEvNS_9FwdParamsE)
        /*0308*/ 	.word	0x000000e6


	//----- nvinfo : EIATTR_FRAME_SIZE
	.align		4
.L_138:
        /*030c*/ 	.byte	0x04, 0x11
        /*030e*/ 	.short	(.L_140 - .L_139)
	.align		4
.L_139:
        /*0310*/ 	.word	index@(_ZN10layer_norm31ln_parallel_residual_fwd_kernelINS_13Kernel_traitsIf6__halfS2_S2_fjLj7168ELj1ELj1ELj4ELj16ENS_18Kernel_traits_baseILj7168EfS2_S2_S2_fjLj128EEEEELb1ELb1ELb1EEEvNS_9FwdParamsE)
        /*0314*/ 	.word	0x00000000


	//----- nvinfo : EIATTR_REGCOUNT
	.align		4
.L_140:
        /*0318*/ 	.byte	0x04, 0x2f
        /*031a*/ 	.short	(.L_142 - .L_141)
	.align		4
.L_141:
        /*031c*/ 	.word	index@(_ZN10layer_norm31ln_parallel_residual_fwd_kernelINS_13Kernel_traitsIf6__halfS2_S2_fjLj7168ELj1ELj1ELj4ELj16ENS_18Kernel_traits_baseILj7168EfS2_S2_S2_fjLj128EEEEELb1ELb1ELb0EEEvNS_9FwdParamsE)
        /*0320*/ 	.word	0x000000de


	//----- nvinfo : EIATTR_FRAME_SIZE
	.align		4
.L_142:
        /*0324*/ 	.byte	0x04, 0x11
        /*0326*/ 	.short	(.L_144 - .L_143)
	.align		4
.L_143:
        /*0328*/ 	.word	index@(_ZN10layer_norm31ln_parallel_residual_fwd_kernelINS_13Kernel_traitsIf6__halfS2_S2_fjLj7168ELj1ELj1ELj4ELj16ENS_18Kernel_traits_baseILj7168EfS2_S2_S2_fjLj128EEEEELb1ELb1ELb0EEEvNS_9FwdParamsE)
        /*032c*/ 	.word	0x00000000


	//----- nvinfo : EIATTR_REGCOUNT
	.align		4
.L_144:
        /*0330*/ 	.byte	0x04, 0x2f
        /*0332*/ 	.short	(.L_146 - .L_145)
	.align		4
.L_145:
        /*0334*/ 	.word	index@(_ZN10layer_norm31ln_parallel_residual_fwd_kernelINS_13Kernel_traitsIf6__halfS2_S2_fjLj7168ELj1ELj1ELj4ELj16ENS_18Kernel_traits_baseILj7168EfS2_S2_S2_fjLj128EEEEELb1ELb0ELb1EEEvNS_9FwdParamsE)
        /*0338*/ 	.word	0x000000ff


	//----- nvinfo : EIATTR_FRAME_SIZE
	.align		4
.L_146:
        /*033c*/ 	.byte	0x04, 0x11
        /*033e*/ 	.short	(.L_148 - .L_147)
	.align		4
.L_147:
        /*0340*/ 	.word	index@(_ZN10layer_norm31ln_parallel_residual_fwd_kernelINS_13Kernel_traitsIf6__halfS2_S2_fjLj7168ELj1ELj1ELj4ELj16ENS_18Kernel_traits_baseILj7168EfS2_S2_S2_fjLj128EEEEELb1ELb0ELb1EEEvNS_9FwdParamsE)
        /*0344*/ 	.word	0x00000130


	//----- nvinfo : EIATTR_REGCOUNT
	.align		4
.L_148:
        /*0348*/ 	.byte	0x04, 0x2f
        /*034a*/ 	.short	(.L_150 - .L_149)
	.align		4
.L_149:
        /*034c*/ 	.word	index@(_ZN10layer_norm31ln_parallel_residual_fwd_kernelINS_13Kernel_traitsIf6__halfS2_S2_fjLj7168ELj1ELj1ELj4ELj16ENS_18Kernel_traits_baseILj7168EfS2_S2_S2_fjLj128EEEEELb1ELb0ELb0EEEvNS_9FwdParamsE)
        /*0350*/ 	.word	0x000000ff


	//----- nvinfo : EIATTR_FRAME_SIZE
	.align		4
.L_150:
        /*0354*/ 	.byte	0x04, 0x11
        /*0356*/ 	.short	(.L_152 - .L_151)
	.align		4
.L_151:
        /*0358*/ 	.word	index@(_ZN10layer_norm31ln_parallel_residual_fwd_kernelINS_13Kernel_traitsIf6__halfS2_S2_fjLj7168ELj1ELj1ELj4ELj16ENS_18Kernel_traits_baseILj7168EfS2_S2_S2_fjLj128EEEEELb1ELb0ELb0EEEvNS_9FwdParamsE)
        /*035c*/ 	.word	0x00000128


	//----- nvinfo : EIATTR_REGCOUNT
	.align		4
.L_152:
        /*0360*/ 	.byte	0x04, 0x2f
        /*0362*/ 	.short	(.L_154 - .L_153)
	.align		4
.L_153:
        /*0364*/ 	.word	index@(_ZN10layer_norm31ln_parallel_residual_fwd_kernelINS_13Kernel_traitsIf6__halfS2_S2_fjLj7168ELj1ELj1ELj4ELj16ENS_18Kernel_traits_baseILj7168EfS2_S2_S2_fjLj128EEEEELb0ELb1ELb1EEEvNS_9FwdParamsE)
        /*0368*/ 	.word	0x000000ff


	//----- nvinfo : EIATTR_FRAME_SIZE
	.align		4
.L_154:
        /*036c*/ 	.byte	0x04, 0x11
        /*036e*/ 	.short	(.L_156 - .L_155)
	.align		4
.L_155:
        /*0370*/ 	.word	index@(_ZN10layer_norm31ln_parallel_residual_fwd_kernelINS_13Kernel_traitsIf6__halfS2_S2_fjLj7168ELj1ELj1ELj4ELj16ENS_18Kernel_traits_baseILj7168EfS2_S2_S2_fjLj128EEEEELb0ELb1ELb1EEEvNS_9FwdParamsE)
        /*0374*/ 	.word	0x00000000


	//----- nvinfo : EIATTR_REGCOUNT
	.align		4
.L_156:
        /*0378*/ 	.byte	0x04, 0x2f
        /*037a*/ 	.short	(.L_158 - .L_157)
	.align		4
.L_157:
        /*037c*/ 	.word	index@(_ZN10layer_norm31ln_parallel_residual_fwd_kernelINS_13Kernel_traitsIf6__halfS2_S2_fjLj7168ELj1ELj1ELj4ELj16ENS_18Kernel_traits_baseILj7168EfS2_S2_S2_fjLj128EEEEELb0ELb1ELb0EEEvNS_9FwdParamsE)
        /*0380*/ 	.word	0x000000cf


	//----- nvinfo : EIATTR_FRAME_SIZE
	.align		4
.L_158:
        /*0384*/ 	.byte	0x04, 0x11
        /*0386*/ 	.short	(.L_160 - .L_159)
	.align		4
.L_159:
        /*0388*/ 	.word	index@(_ZN10layer_norm31ln_parallel_residual_fwd_kernelINS_13Kernel_traitsIf6__halfS2_S2_fjLj7168ELj1ELj1ELj4ELj16ENS_18Kernel_traits_baseILj7168EfS2_S2_S2_fjLj128EEEEELb0ELb1ELb0EEEvNS_9FwdParamsE)
        /*038c*/ 	.word	0x00000000


	//----- nvinfo : EIATTR_REGCOUNT
	.align		4
.L_160:
        /*0390*/ 	.byte	0x04, 0x2f
        /*0392*/ 	.short	(.L_162 - .L_161)
	.align		4
.L_161:
        /*0394*/ 	.word	index@(_ZN10layer_norm31ln_parallel_residual_fwd_kernelINS_13Kernel_traitsIf6__halfS2_S2_fjLj7168ELj1ELj1ELj4ELj16ENS_18Kernel_traits_baseILj7168EfS2_S2_S2_fjLj128EEEEELb0ELb0ELb1EEEvNS_9FwdParamsE)
        /*0398*/ 	.word	0x000000ff


	//----- nvinfo : EIATTR_FRAME_SIZE
	.align		4
.L_162:
        /*039c*/ 	.byte	0x04, 0x11
        /*039e*/ 	.short	(.L_164 - .L_163)
	.align		4
.L_163:
        /*03a0*/ 	.word	index@(_ZN10layer_norm31ln_parallel_residual_fwd_kernelINS_13Kernel_traitsIf6__halfS2_S2_fjLj7168ELj1ELj1ELj4ELj16ENS_18Kernel_traits_baseILj7168EfS2_S2_S2_fjLj128EEEEELb0ELb0ELb1EEEvNS_9FwdParamsE)
        /*03a4*/ 	.word	0x000000e0


	//----- nvinfo : EIATTR_REGCOUNT
	.align		4
.L_164:
        /*03a8*/ 	.byte	0x04, 0x2f
        /*03aa*/ 	.short	(.L_166 - .L_165)
	.align		4
.L_165:
        /*03ac*/ 	.word	index@(_ZN10layer_norm31ln_parallel_residual_fwd_kernelINS_13Kernel_traitsIf6__halfS2_S2_fjLj7168ELj1ELj1ELj4ELj16ENS_18Kernel_traits_baseILj7168EfS2_S2_S2_fjLj128EEEEELb0ELb0ELb0EEEvNS_9FwdParamsE)
        /*03b0*/ 	.word	0x000000ff


	//----- nvinfo : EIATTR_FRAME_SIZE
	.align		4
.L_166:
        /*03b4*/ 	.byte	0x04, 0x11
        /*03b6*/ 	.short	(.L_168 - .L_167)
	.align		4
.L_167:
        /*03b8*/ 	.word	index@(_ZN10layer_norm31ln_parallel_residual_fwd_kernelINS_13Kernel_traitsIf6__halfS2_S2_fjLj7168ELj1ELj1ELj4ELj16ENS_18Kernel_traits_baseILj7168EfS2_S2_S2_fjLj128EEEEELb0ELb0ELb0EEEvNS_9FwdParamsE)
        /*03bc*/ 	.word	0x000000f0


	//----- nvinfo : EIATTR_REGCOUNT
	.align		4
.L_168:
        /*03c0*/ 	.byte	0x04, 0x2f
        /*03c2*/ 	.short	(.L_170 - .L_169)
	.align		4
.L_169:
        /*03c4*/ 	.word	index@(_ZN10layer_norm31ln_parallel_residual_fwd_kernelINS_13Kernel_traitsIf13__nv_bfloat16fS2_fjLj7168ELj1ELj1ELj4ELj16ENS_18Kernel_traits_baseILj7168EfS2_fS2_fjLj128EEEEELb1ELb1ELb1EEEvNS_9FwdParamsE)
        /*03c8*/ 	.word	0x000000e9


	//----- nvinfo : EIATTR_FRAME_SIZE
	.align		4
.L_170:
        /*03cc*/ 	.byte	0x04, 0x11
        /*03ce*/ 	.short	(.L_172 - .L_171)
	.align		4
.L_171:
        /*03d0*/ 	.word	index@(_ZN10layer_norm31ln_parallel_residual_fwd_kernelINS_13Kernel_traitsIf13__nv_bfloat16fS2_fjLj7168ELj1ELj1ELj4ELj16ENS_18Kernel_traits_baseILj7168EfS2_fS2_fjLj128EEEEELb1ELb1ELb1EEEvNS_9FwdParamsE)
        /*03d4*/ 	.word	0x00000000


	//----- nvinfo : EIATTR_REGCOUNT
	.align		4
.L_172:
        /*03d8*/ 	.byte	0x04, 0x2f
        /*03da*/ 	.short	(.L_174 - .L_173)
	.align		4
.L_173:
        /*03dc*/ 	.word	index@(_ZN10layer_norm31ln_parallel_residual_fwd_kernelINS_13Kernel_traitsIf13__nv_bfloat16fS2_fjLj7168ELj1ELj1ELj4ELj16ENS_18Kernel_traits_baseILj7168EfS2_fS2_fjLj128EEEEELb1ELb1ELb0EEEvNS_9FwdParamsE)
        /*03e0*/ 	.word	0x000000e3


	//----- nvinfo : EIATTR_FRAME_SIZE
	.align		4
.L_174:
        /*03e4*/ 	.byte	0x04, 0x11
        /*03e6*/ 	.short	(.L_176 - .L_175)
	.align		4
.L_175:
        /*03e8*/ 	.word	index@(_ZN10layer_norm31ln_parallel_residual_fwd_kernelINS_13Kernel_traitsIf13__nv_bfloat16fS2_fjLj7168ELj1ELj1ELj4ELj16ENS_18Kernel_traits_baseILj7168EfS2_fS2_fjLj128EEEEELb1ELb1ELb0EEEvNS_9FwdParamsE)
        /*03ec*/ 	.word	0x00000000


	//----- nvinfo : EIATTR_REGCOUNT
	.align		4
.L_176:
        /*03f0*/ 	.byte	0x04, 0x2f
        /*03f2*/ 	.short	(.L_178 - .L_177)
	.align		4
.L_177:
        /*03f4*/ 	.word	index@(_ZN10layer_norm31ln_parallel_residual_fwd_kernelINS_13Kernel_traitsIf13__nv_bfloat16fS2_fjLj7168ELj1ELj1ELj4ELj16ENS_18Kernel_traits_baseILj7168EfS2_fS2_fjLj128EEEEELb1ELb0ELb1EEEvNS_9FwdParamsE)
        /*03f8*/ 	.word	0x000000ff


	//----- nvinfo : EIATTR_FRAME_SIZE
	.align		4
.L_178:
        /*03fc*/ 	.byte	0x04, 0x11
        /*03fe*/ 	.short	(.L_180 - .L_179)
	.align		4
.L_179:
        /*0400*/ 	.word	index@(_ZN10layer_norm31ln_parallel_residual_fwd_kernelINS_13Kernel_traitsIf13__nv_bfloat16fS2_fjLj7168ELj1ELj1ELj4ELj16ENS_18Kernel_traits_baseILj7168EfS2_fS2_fjLj128EEEEELb1ELb0ELb1EEEvNS_9FwdParamsE)
        /*0404*/ 	.word	0x00000130


	//----- nvinfo : EIATTR_REGCOUNT
	.align		4
.L_180:
        /*0408*/ 	.byte	0x04, 0x2f
        /*040a*/ 	.short	(.L_182 - .L_181)
	.align		4
.L_181:
        /*040c*/ 	.word	index@(_ZN10layer_norm31ln_parallel_residual_fwd_kernelINS_13Kernel_traitsIf13__nv_bfloat16fS2_fjLj7168ELj1ELj1ELj4ELj16ENS_18Kernel_traits_baseILj7168EfS2_fS2_fjLj128EEEEELb1ELb0ELb0EEEvNS_9FwdParamsE)
        /*0410*/ 	.word	0x000000ff


	//----- nvinfo : EIATTR_FRAME_SIZE
	.align		4
.L_182:
        /*0414*/ 	.byte	0x04, 0x11
        /*0416*/ 	.short	(.L_184 - .L_183)
	.align		4
.L_183:
        /*0418*/ 	.word	index@(_ZN10layer_norm31ln_parallel_residual_fwd_kernelINS_13Kernel_traitsIf13__nv_bfloat16fS2_fjLj7168ELj1ELj1ELj4ELj16ENS_18Kernel_traits_baseILj7168EfS2_fS2_fjLj128EEEEELb1ELb0ELb0EEEvNS_9FwdParamsE)
        /*041c*/ 	.word	0x00000138


	//----- nvinfo : EIATTR_REGCOUNT
	.align		4
.L_184:
        /*0420*/ 	.byte	0x04, 0x2f
        /*0422*/ 	.short	(.L_186 - .L_185)
	.align		4
.L_185:
        /*0424*/ 	.word	index@(_ZN10layer_norm31ln_parallel_residual_fwd_kernelINS_13Kernel_traitsIf13__nv_bfloat16fS2_fjLj7168ELj1ELj1ELj4ELj16ENS_18Kernel_traits_baseILj7168EfS2_fS2_fjLj128EEEEELb0ELb1ELb1EEEvNS_9FwdParamsE)
        /*0428*/ 	.word	0x000000f9


	//----- nvinfo : EIATTR_FRAME_SIZE
	.align		4
.L_186:
        /*042c*/ 	.byte	0x04, 0x11
        /*042e*/ 	.short	(.L_188 - .L_187)
	.align		4
.L_187:
        /*0430*/ 	.word	index@(_ZN10layer_norm31ln_parallel_residual_fwd_kernelINS_13Kernel_traitsIf13__nv_bfloat16fS2_fjLj7168ELj1ELj1ELj4ELj16ENS_18Kernel_traits_baseILj7168EfS2_fS2_fjLj128EEEEELb0ELb1ELb1EEEvNS_9FwdParamsE)
        /*0434*/ 	.word	0x00000000


	//----- nvinfo : EIATTR_REGCOUNT
	.align		4
.L_188:
        /*0438*/ 	.byte	0x04, 0x2f
        /*043a*/ 	.short	(.L_190 - .L_189)
	.align		4
.L_189:
        /*043c*/ 	.word	index@(_ZN10layer_norm31ln_parallel_residual_fwd_kernelINS_13Kernel_traitsIf13__nv_bfloat16fS2_fjLj7168ELj1ELj1ELj4ELj16ENS_18Kernel_traits_baseILj7168EfS2_fS2_fjLj128EEEEELb0ELb1ELb0EEEvNS_9FwdParamsE)
        /*0440*/ 	.word	0x000000d0


	//----- nvinfo : EIATTR_FRAME_SIZE
	.align		4
.L_190:
        /*0444*/ 	.byte	0x04, 0x11
        /*0446*/ 	.short	(.L_192 - .L_191)
	.align		4
.L_191:
        /*0448*/ 	.word	index@(_ZN10layer_norm31ln_parallel_residual_fwd_kernelINS_13Kernel_traitsIf13__nv_bfloat16fS2_fjLj7168ELj1ELj1ELj4ELj16ENS_18Kernel_traits_baseILj7168EfS2_fS2_fjLj128EEEEELb0ELb1ELb0EEEvNS_9FwdParamsE)
        /*044c*/ 	.word	0x00000000


	//----- nvinfo : EIATTR_REGCOUNT
	.align		4
.L_192:
        /*0450*/ 	.byte	0x04, 0x2f
        /*0452*/ 	.short	(.L_194 - .L_193)
	.align		4
.L_193:
        /*0454*/ 	.word	index@(_ZN10layer_norm31ln_parallel_residual_fwd_kernelINS_13Kernel_traitsIf13__nv_bfloat16fS2_fjLj7168ELj1ELj1ELj4ELj16ENS_18Kernel_traits_baseILj7168EfS2_fS2_fjLj128EEEEELb0ELb0ELb1EEEvNS_9FwdParamsE)
        /*0458*/ 	.word	0x000000ff


	//----- nvinfo : EIATTR_FRAME_SIZE
	.align		4
.L_194:
        /*045c*/ 	.byte	0x04, 0x11
        /*045e*/ 	.short	(.L_196 - .L_195)
	.align		4
.L_195:
        /*0460*/ 	.word	index@(_ZN10layer_norm31ln_parallel_residual_fwd_kernelINS_13Kernel_traitsIf13__nv_bfloat16fS2_fjLj7168ELj1ELj1ELj4ELj16ENS_18Kernel_traits_baseILj7168EfS2_fS2_fjLj128EEEEELb0ELb0ELb1EEEvNS_9FwdParamsE)
        /*0464*/ 	.word	0x000000e0


	//----- nvinfo : EIATTR_REGCOUNT
	.align		4
.L_196:
        /*0468*/ 	.byte	0x04, 0x2f
        /*046a*/ 	.short	(.L_198 - .L_197)
	.align		4
.L_197:
        /*046c*/ 	.word	index@(_ZN10layer_norm31ln_parallel_residual_fwd_kernelINS_13Kernel_traitsIf13__nv_bfloat16fS2_fjLj7168ELj1ELj1ELj4ELj16ENS_18Kernel_traits_baseILj7168EfS2_fS2_fjLj128EEEEELb0ELb0ELb0EEEvNS_9FwdParamsE)
        /*0470*/ 	.word	0x000000ff


	//----- nvinfo : EIATTR_FRAME_SIZE
	.align		4
.L_198:
        /*0474*/ 	.byte	0x04, 0x11
        /*0476*/ 	.short	(.L_200 - .L_199)
	.align		4
.L_199:
        /*0478*/ 	.word	index@(_ZN10layer_norm31ln_parallel_residual_fwd_kernelINS_13Kernel_traitsIf13__nv_bfloat16fS2_fjLj7168ELj1ELj1ELj4ELj16ENS_18Kernel_traits_baseILj7168EfS2_fS2_fjLj128EEEEELb0ELb0ELb0EEEvNS_9FwdParamsE)
        /*047c*/ 	.word	0x000000f0


	//----- nvinfo : EIATTR_REGCOUNT
	.align		4
.L_200:
        /*0480*/ 	.byte	0x04, 0x2f
        /*0482*/ 	.short	(.L_202 - .L_201)
	.align		4
.L_201:
        /*0484*/ 	.word	index@(_ZN10layer_norm31ln_parallel_residual_fwd_kernelINS_13Kernel_traitsI13__nv_bfloat16S2_fS2_fjLj7168ELj1ELj1ELj4ELj16ENS_18Kernel_traits_baseILj7168ES2_S2_fS2_fjLj128EEEEELb1ELb1ELb1EEEvNS_9FwdParamsE)
        /*0488*/ 	.word	0x000000f3


	//----- nvinfo : EIATTR_FRAME_SIZE
	.align		4
.L_202:
        /*048c*/ 	.byte	0x04, 0x11
        /*048e*/ 	.short	(.L_204 - .L_203)
	.align		4
.L_203:
        /*0490*/ 	.word	index@(_ZN10layer_norm31ln_parallel_residual_fwd_kernelINS_13Kernel_traitsI13__nv_bfloat16S2_fS2_fjLj7168ELj1ELj1ELj4ELj16ENS_18Kernel_traits_baseILj7168ES2_S2_fS2_fjLj128EEEEELb1ELb1ELb1EEEvNS_9FwdParamsE)
        /*0494*/ 	.word	0x00000000


	//----- nvinfo : EIATTR_REGCOUNT
	.align		4
.L_204:
        /*0498*/ 	.byte	0x04, 0x2f
        /*049a*/ 	.short	(.L_206 - .L_205)
	.align		4
.L_205:
        /*049c*/ 	.word	index@(_ZN10layer_norm31ln_parallel_residual_fwd_kernelINS_13Kernel_traitsI13__nv_bfloat16S2_fS2_fjLj7168ELj1ELj1ELj4ELj16ENS_18Kernel_traits_baseILj7168ES2_S2_fS2_fjLj128EEEEELb1ELb1ELb0EEEvNS_9FwdParamsE)
        /*04a0*/ 	.word	0x000000e6


	//----- nvinfo : EIATTR_FRAME_SIZE
	.align		4
.L_206:
        /*04a4*/ 	.byte	0x04, 0x11
        /*04a6*/ 	.short	(.L_208 - .L_207)
	.align		4
.L_207:
        /*04a8*/ 	.word	index@(_ZN10layer_norm31ln_parallel_residual_fwd_kernelINS_13Kernel_traitsI13__nv_bfloat16S2_fS2_fjLj7168ELj1ELj1ELj4ELj16ENS_18Kernel_traits_baseILj7168ES2_S2_fS2_fjLj128EEEEELb1ELb1ELb0EEEvNS_9FwdParamsE)
        /*04ac*/ 	.word	0x00000000


	//----- nvinfo : EIATTR_REGCOUNT
	.align		4
.L_208:
        /*04b0*/ 	.byte	0x04, 0x2f
        /*04b2*/ 	.short	(.L_210 - .L_209)
	.align		4
.L_209:
        /*04b4*/ 	.word	index@(_ZN10layer_norm31ln_parallel_residual_fwd_kernelINS_13Kernel_traitsI13__nv_bfloat16S2_fS2_fjLj7168ELj1ELj1ELj4ELj16ENS_18Kernel_traits_baseILj7168ES2_S2_fS2_fjLj128EEEEELb1ELb0ELb1EEEvNS_9FwdParamsE)
        /*04b8*/ 	.word	0x000000ff


	//----- nvinfo : EIATTR_FRAME_SIZE
	.align		4
.L_210:
        /*04bc*/ 	.byte	0x04, 0x11
        /*04be*/ 	.short	(.L_212 - .L_211)
	.align		4
.L_211:
        /*04c0*/ 	.word	index@(_ZN10layer_norm31ln_parallel_residual_fwd_kernelINS_13Kernel_traitsI13__nv_bfloat16S2_fS2_fjLj7168ELj1ELj1ELj4ELj16ENS_18Kernel_traits_baseILj7168ES2_S2_fS2_fjLj128EEEEELb1ELb0ELb1EEEvNS_9FwdParamsE)
        /*04c4*/ 	.word	0x000000f0


	//----- nvinfo : EIATTR_REGCOUNT
	.align		4
.L_212:
        /*04c8*/ 	.byte	0x04, 0x2f
        /*04ca*/ 	.short	(.L_214 - .L_213)
	.align		4
.L_213:
        /*04cc*/ 	.word	index@(_ZN10layer_norm31ln_parallel_residual_fwd_kernelINS_13Kernel_traitsI13__nv_bfloat16S2_fS2_fjLj7168ELj1ELj1ELj4ELj16ENS_18Kernel_traits_baseILj7168ES2_S2_fS2_fjLj128EEEEELb1ELb0ELb0EEEvNS_9FwdParamsE)
        /*04d0*/ 	.word	0x000000ff


	//----- nvinfo : EIATTR_FRAME_SIZE
	.align		4
.L_214:
        /*04d4*/ 	.byte	0x04, 0x11
        /*04d6*/ 	.short	(.L_216 - .L_215)
	.align		4
.L_215:
        /*04d8*/ 	.word	index@(_ZN10layer_norm31ln_parallel_residual_fwd_kernelINS_13Kernel_traitsI13__nv_bfloat16S2_fS2_fjLj7168ELj1ELj1ELj4ELj16ENS_18Kernel_traits_baseILj7168ES2_S2_fS2_fjLj128EEEEELb1ELb0ELb0EEEvNS_9FwdParamsE)
        /*04dc*/ 	.word	0x00000148


	//----- nvinfo : EIATTR_REGCOUNT
	.align		4
.L_216:
        /*04e0*/ 	.byte	0x04, 0x2f
        /*04e2*/ 	.short	(.L_218 - .L_217)
	.align		4
.L_217:
        /*04e4*/ 	.word	index@(_ZN10layer_norm31ln_parallel_residual_fwd_kernelINS_13Kernel_traitsI13__nv_bfloat16S2_fS2_fjLj7168ELj1ELj1ELj4ELj16ENS_18Kernel_traits_baseILj7168ES2_S2_fS2_fjLj128EEEEELb0ELb1ELb1EEEvNS_9FwdParamsE)
        /*04e8*/ 	.word	0x000000f3


	//----- nvinfo : EIATTR_FRAME_SIZE
	.align		4
.L_218:
        /*04ec*/ 	.byte	0x04, 0x11
        /*04ee*/ 	.short	(.L_220 - .L_219)
	.align		4
.L_219:
        /*04f0*/ 	.word	index@(_ZN10layer_norm31ln_parallel_residual_fwd_kernelINS_13Kernel_traitsI13__nv_bfloat16S2_fS2_fjLj7168ELj1ELj1ELj4ELj16ENS_18Kernel_traits_baseILj7168ES2_S2_fS2_fjLj128EEEEELb0ELb1ELb1EEEvNS_9FwdParamsE)
        /*04f4*/ 	.word	0x00000000


	//----- nvinfo : EIATTR_REGCOUNT
	.align		4
.L_220:
        /*04f8*/ 	.byte	0x04, 0x2f
        /*04fa*/ 	.short	(.L_222 - .L_221)
	.align		4
.L_221:
        /*04fc*/ 	.word	index@(_ZN10layer_norm31ln_parallel_residual_fwd_kernelINS_13Kernel_traitsI13__nv_bfloat16S2_fS2_fjLj7168ELj1ELj1ELj4ELj16ENS_18Kernel_traits_baseILj7168ES2_S2_fS2_fjLj128EEEEELb0ELb1ELb0EEEvNS_9FwdParamsE)
        /*0500*/ 	.word	0x000000d4


	//----- nvinfo : EIATTR_FRAME_SIZE
	.align		4
.L_222:
        /*0504*/ 	.byte	0x04, 0x11
        /*0506*/ 	.short	(.L_224 - .L_223)
	.align		4
.L_223:
        /*0508*/ 	.word	index@(_ZN10layer_norm31ln_parallel_residual_fwd_kernelINS_13Kernel_traitsI13__nv_bfloat16S2_fS2_fjLj7168ELj1ELj1ELj4ELj16ENS_18Kernel_traits_baseILj7168ES2_S2_fS2_fjLj128EEEEELb0ELb1ELb0EEEvNS_9FwdParamsE)
        /*050c*/ 	.word	0x00000000


	//----- nvinfo : EIATTR_REGCOUNT
	.align		4
.L_224:
        /*0510*/ 	.byte	0x04, 0x2f
        /*0512*/ 	.short	(.L_226 - .L_225)
	.align		4
.L_225:
        /*0514*/ 	.word	index@(_ZN10layer_norm31ln_parallel_residual_fwd_kernelINS_13Kernel_traitsI13__nv_bfloat16S2_fS2_fjLj7168ELj1ELj1ELj4ELj16ENS_18Kernel_traits_baseILj7168ES2_S2_fS2_fjLj128EEEEELb0ELb0ELb1EEEvNS_9FwdParamsE)
        /*0518*/ 	.word	0x000000ff


	//----- nvinfo : EIATTR_FRAME_SIZE
	.align		4
.L_226:
        /*051c*/ 	.byte	0x04, 0x11
        /*051e*/ 	.short	(.L_228 - .L_227)
	.align		4
.L_227:
        /*0520*/ 	.word	index@(_ZN10layer_norm31ln_parallel_residual_fwd_kernelINS_13Kernel_traitsI13__nv_bfloat16S2_fS2_fjLj7168ELj1ELj1ELj4ELj16ENS_18Kernel_traits_baseILj7168ES2_S2_fS2_fjLj128EEEEELb0ELb0ELb1EEEvNS_9FwdParamsE)
        /*0524*/ 	.word	0x000000d8


	//----- nvinfo : EIATTR_REGCOUNT
	.align		4
.L_228:
        /*0528*/ 	.byte	0x04, 0x2f
        /*052a*/ 	.short	(.L_230 - .L_229)
	.align		4
.L_229:
        /*052c*/ 	.word	index@(_ZN10layer_norm31ln_parallel_residual_fwd_kernelINS_13Kernel_traitsI13__nv_bfloat16S2_fS2_fjLj7168ELj1ELj1ELj4ELj16ENS_18Kernel_traits_baseILj7168ES2_S2_fS2_fjLj128EEEEELb0ELb0ELb0EEEvNS_9FwdParamsE)
        /*0530*/ 	.word	0x000000ff


	//----- nvinfo : EIATTR_FRAME_SIZE
	.align		4
.L_230:
        /*0534*/ 	.byte	0x04, 0x11
        /*0536*/ 	.short	(.L_232 - .L_231)
	.align		4
.L_231:
        /*0538*/ 	.word	index@(_ZN10layer_norm31ln_parallel_residual_fwd_kernelINS_13Kernel_traitsI13__nv_bfloat16S2_fS2_fjLj7168ELj1ELj1ELj4ELj16ENS_18Kernel_traits_baseILj7168ES2_S2_fS2_fjLj128EEEEELb0ELb0ELb0EEEvNS_9FwdParamsE)
        /*053c*/ 	.word	0x00000100


	//----- nvinfo : EIATTR_REGCOUNT
	.align		4
.L_232:
        /*0540*/ 	.byte	0x04, 0x2f
        /*0542*/ 	.short	(.L_234 - .L_233)
	.align		4
.L_233:
        /*0544*/ 	.word	index@(_ZN10layer_norm31ln_parallel_residual_fwd_kernelINS_13Kernel_traitsIf13__nv_bfloat16S2_S2_fjLj7168ELj1ELj1ELj4ELj16ENS_18Kernel_traits_baseILj7168EfS2_S2_S2_fjLj128EEEEELb1ELb1ELb1EEEvNS_9FwdParamsE)
        /*0548*/ 	.word	0x000000e6


	//----- nvinfo : EIATTR_FRAME_SIZE
	.align		4
.L_234:
        /*054c*/ 	.byte	0x04, 0x11
        /*054e*/ 	.short	(.L_236 - .L_235)
	.align		4
.L_235:
        /*0550*/ 	.word	index@(_ZN10layer_norm31ln_parallel_residual_fwd_kernelINS_13Kernel_traitsIf13__nv_bfloat16S2_S2_fjLj7168ELj1ELj1ELj4ELj16ENS_18Kernel_traits_baseILj7168EfS2_S2_S2_fjLj128EEEEELb1ELb1ELb1EEEvNS_9FwdParamsE)
        /*0554*/ 	.word	0x00000000


	//----- nvinfo : EIATTR_REGCOUNT
	.align		4
.L_236:
        /*0558*/ 	.byte	0x04, 0x2f
        /*055a*/ 	.short	(.L_238 - .L_237)
	.align		4
.L_237:
        /*055c*/ 	.word	index@(_ZN10layer_norm31ln_parallel_residual_fwd_kernelINS_13Kernel_traitsIf13__nv_bfloat16S2_S2_fjLj7168ELj1ELj1ELj4ELj16ENS_18Kernel_traits_baseILj7168EfS2_S2_S2_fjLj128EEEEELb1ELb1ELb0EEEvNS_9FwdParamsE)
        /*0560*/ 	.word	0x000000e0


	//----- nvinfo : EIATTR_FRAME_SIZE
	.align		4
.L_238:
        /*0564*/ 	.byte	0x04, 0x11
        /*0566*/ 	.short	(.L_240 - .L_239)
	.align		4
.L_239:
        /*0568*/ 	.word	index@(_ZN10layer_norm31ln_parallel_residual_fwd_kernelINS_13Kernel_traitsIf13__nv_bfloat16S2_S2_fjLj7168ELj1ELj1ELj4ELj16ENS_18Kernel_traits_baseILj7168EfS2_S2_S2_fjLj128EEEEELb1ELb1ELb0EEEvNS_9FwdParamsE)
        /*056c*/ 	.word	0x00000000


	//----- nvinfo : EIATTR_REGCOUNT
	.align		4
.L_240:
        /*0570*/ 	.byte	0x04, 0x2f
        /*0572*/ 	.short	(.L_242 - .L_241)
	.align		4
.L_241:
        /*0574*/ 	.word	index@(_ZN10layer_norm31ln_parallel_residual_fwd_kernelINS_13Kernel_traitsIf13__nv_bfloat16S2_S2_fjLj7168ELj1ELj1ELj4ELj16ENS_18Kernel_traits_baseILj7168EfS2_S2_S2_fjLj128EEEEELb1ELb0ELb1EEEvNS_9FwdParamsE)
        /*0578*/ 	.word	0x000000ff


	//----- nvinfo : EIATTR_FRAME_SIZE
	.align		4
.L_242:
        /*057c*/ 	.byte	0x04, 0x11
        /*057e*/ 	.short	(.L_244 - .L_243)
	.align		4
.L_243:
        /*0580*/ 	.word	index@(_ZN10layer_norm31ln_parallel_residual_fwd_kernelINS_13Kernel_traitsIf13__nv_bfloat16S2_S2_fjLj7168ELj1ELj1ELj4ELj16ENS_18Kernel_traits_baseILj7168EfS2_S2_S2_fjLj128EEEEELb1ELb0ELb1EEEvNS_9FwdParamsE)
        /*0584*/ 	.word	0x00000130


	//----- nvinfo : EIATTR_REGCOUNT
	.align		4
.L_244:
        /*0588*/ 	.byte	0x04, 0x2f
        /*058a*/ 	.short	(.L_246 - .L_245)
	.align		4
.L_245:
        /*058c*/ 	.word	index@(_ZN10layer_norm31ln_parallel_residual_fwd_kernelINS_13Kernel_traitsIf13__nv_bfloat16S2_S2_fjLj7168ELj1ELj1ELj4ELj16ENS_18Kernel_traits_baseILj7168EfS2_S2_S2_fjLj128EEEEELb1ELb0ELb0EEEvNS_9FwdParamsE)
        /*0590*/ 	.word	0x000000ff


	//----- nvinfo : EIATTR_FRAME_SIZE
	.align		4
.L_246:
        /*0594*/ 	.byte	0x04, 0x11
        /*0596*/ 	.short	(.L_248 - .L_247)
	.align		4
.L_247:
        /*0598*/ 	.word	index@(_ZN10layer_norm31ln_parallel_residual_fwd_kernelINS_13Kernel_traitsIf13__nv_bfloat16S2_S2_fjLj7168ELj1ELj1ELj4ELj16ENS_18Kernel_traits_baseILj7168EfS2_S2_S2_fjLj128EEEEELb1ELb0ELb0EEEvNS_9FwdParamsE)
        /*059c*/ 	.word	0x00000128


	//----- nvinfo : EIATTR_REGCOUNT
	.align		4
.L_248:
        /*05a0*/ 	.byte	0x04, 0x2f
        /*05a2*/ 	.short	(.L_250 - .L_249)
	.align		4
.L_249:
        /*05a4*/ 	.word	index@(_ZN10layer_norm31ln_parallel_residual_fwd_kernelINS_13Kernel_traitsIf13__nv_bfloat16S2_S2_fjLj7168ELj1ELj1ELj4ELj16ENS_18Kernel_traits_baseILj7168EfS2_S2_S2_fjLj128EEEEELb0ELb1ELb1EEEvNS_9FwdParamsE)
        /*05a8*/ 	.word	0x000000ff


	//----- nvinfo : EIATTR_FRAME_SIZE
	.align		4
.L_250:
        /*05ac*/ 	.byte	0x04, 0x11
        /*05ae*/ 	.short	(.L_252 - .L_251)
	.align		4
.L_251:
        /*05b0*/ 	.word	index@(_ZN10layer_norm31ln_parallel_residual_fwd_kernelINS_13Kernel_traitsIf13__nv_bfloat16S2_S2_fjLj7168ELj1ELj1ELj4ELj16ENS_18Kernel_traits_baseILj7168EfS2_S2_S2_fjLj128EEEEELb0ELb1ELb1EEEvNS_9FwdParamsE)
        /*05b4*/ 	.word	0x00000000


	//----- nvinfo : EIATTR_REGCOUNT
	.align		4
.L_252:
        /*05b8*/ 	.byte	0x04, 0x2f
        /*05ba*/ 	.short	(.L_254 - .L_253)
	.align		4
.L_253:
        /*05bc*/ 	.word	index@(_ZN10layer_norm31ln_parallel_residual_fwd_kernelINS_13Kernel_traitsIf13__nv_bfloat16S2_S2_fjLj7168ELj1ELj1ELj4ELj16ENS_18Kernel_traits_baseILj7168EfS2_S2_S2_fjLj128EEEEELb0ELb1ELb0EEEvNS_9FwdParamsE)
        /*05c0*/ 	.word	0x000000d1


	//----- nvinfo : EIATTR_FRAME_SIZE
	.align		4
.L_254:
        /*05c4*/ 	.byte	0x04, 0x11
        /*05c6*/ 	.short	(.L_256 - .L_255)
	.align		4
.L_255:
        /*05c8*/ 	.word	index@(_ZN10layer_norm31ln_parallel_residual_fwd_kernelINS_13Kernel_traitsIf13__nv_bfloat16S2_S2_fjLj7168ELj1ELj1ELj4ELj16ENS_18Kernel_traits_baseILj7168EfS2_S2_S2_fjLj128EEEEELb0ELb1ELb0EEEvNS_9FwdParamsE)
        /*05cc*/ 	.word	0x00000000


	//----- nvinfo : EIATTR_REGCOUNT
	.align		4
.L_256:
        /*05d0*/ 	.byte	0x04, 0x2f
        /*05d2*/ 	.short	(.L_258 - .L_257)
	.align		4
.L_257:
        /*05d4*/ 	.word	index@(_ZN10layer_norm31ln_parallel_residual_fwd_kernelINS_13Kernel_traitsIf13__nv_bfloat16S2_S2_fjLj7168ELj1ELj1ELj4ELj16ENS_18Kernel_traits_baseILj7168EfS2_S2_S2_fjLj128EEEEELb0ELb0ELb1EEEvNS_9FwdParamsE)
        /*05d8*/ 	.word	0x000000ff


	//----- nvinfo : EIATTR_FRAME_SIZE
	.align		4
.L_258:
        /*05dc*/ 	.byte	0x04, 0x11
        /*05de*/ 	.short	(.L_260 - .L_259)
	.align		4
.L_259:
        /*05e0*/ 	.word	index@(_ZN10layer_norm31ln_parallel_residual_fwd_kernelINS_13Kernel_traitsIf13__nv_bfloat16S2_S2_fjLj7168ELj1ELj1ELj4ELj16ENS_18Kernel_traits_baseILj7168EfS2_S2_S2_fjLj128EEEEELb0ELb0ELb1EEEvNS_9FwdParamsE)
        /*05e4*/ 	.word	0x000000e0


	//----- nvinfo : EIATTR_REGCOUNT
	.align		4
.L_260:
        /*05e8*/ 	.byte	0x04, 0x2f
        /*05ea*/ 	.short	(.L_262 - .L_261)
	.align		4
.L_261:
        /*05ec*/ 	.word	index@(_ZN10layer_norm31ln_parallel_residual_fwd_kernelINS_13Kernel_traitsIf13__nv_bfloat16S2_S2_fjLj7168ELj1ELj1ELj4ELj16ENS_18Kernel_traits_baseILj7168EfS2_S2_S2_fjLj128EEEEELb0ELb0ELb0EEEvNS_9FwdParamsE)
        /*05f0*/ 	.word	0x000000ff


	//----- nvinfo : EIATTR_FRAME_SIZE
	.align		4
.L_262:
        /*05f4*/ 	.byte	0x04, 0x11
        /*05f6*/ 	.short	(.L_264 - .L_263)
	.align		4
.L_263:
        /*05f8*/ 	.word	index@(_ZN10layer_norm31ln_parallel_residual_fwd_kernelINS_13Kernel_traitsIf13__nv_bfloat16S2_S2_fjLj7168ELj1ELj1ELj4ELj16ENS_18Kernel_traits_baseILj7168EfS2_S2_S2_fjLj128EEEEELb0ELb0ELb0EEEvNS_9FwdParamsE)
        /*05fc*/ 	.word	0x000000f0


	//----- nvinfo : EIATTR_REGCOUNT
	.align		4
.L_264:
        /*0600*/ 	.byte	0x04, 0x2f
        /*0602*/ 	.short	(.L_266 - .L_265)
	.align		4
.L_265:
        /*0604*/ 	.word	index@(_ZN10layer_norm31ln_parallel_residual_fwd_kernelINS_13Kernel_traitsI6__halfS2_S2_S2_fjLj7168ELj1ELj1ELj4ELj16ENS_18Kernel_traits_baseILj7168ES2_S2_S2_S2_fjLj128EEEEELb1ELb1ELb1EEEvNS_9FwdParamsE)
        /*0608*/ 	.word	0x000000a8


	//----- nvinfo : EIATTR_FRAME_SIZE
	.align		4
.L_266:
        /*060c*/ 	.byte	0x04, 0x11
        /*060e*/ 	.short	(.L_268 - .L_267)
	.align		4
.L_267:
        /*0610*/ 	.word	index@(_ZN10layer_norm31ln_parallel_residual_fwd_kernelINS_13Kernel_traitsI6__halfS2_S2_S2_fjLj7168ELj1ELj1ELj4ELj16ENS_18Kernel_traits_baseILj7168ES2_S2_S2_S2_fjLj128EEEEELb1ELb1ELb1EEEvNS_9FwdParamsE)
        /*0614*/ 	.word	0x00000000


	//----- nvinfo : EIATTR_REGCOUNT
	.align		4
.L_268:
        /*0618*/ 	.byte	0x04, 0x2f
        /*061a*/ 	.short	(.L_270 - .L_269)
	.align		4
.L_269:
        /*061c*/ 	.word	index@(_ZN10layer_norm31ln_parallel_residual_fwd_kernelINS_13Kernel_traitsI6__halfS2_S2_S2_fjLj7168ELj1ELj1ELj4ELj16ENS_18Kernel_traits_baseILj7168ES2_S2_S2_S2_fjLj128EEEEELb1ELb1ELb0EEEvNS_9FwdParamsE)
        /*0620*/ 	.word	0x000000a4


	//----- nvinfo : EIATTR_FRAME_SIZE
	.align		4
.L_270:
        /*0624*/ 	.byte	0x04, 0x11
        /*0626*/ 	.short	(.L_272 - .L_271)
	.align		4
.L_271:
        /*0628*/ 	.word	index@(_ZN10layer_norm31ln_parallel_residual_fwd_kernelINS_13Kernel_traitsI6__halfS2_S2_S2_fjLj7168ELj1ELj1ELj4ELj16ENS_18Kernel_traits_baseILj7168ES2_S2_S2_S2_fjLj128EEEEELb1ELb1ELb0EEEvNS_9FwdParamsE)
        /*062c*/ 	.word	0x00000000


	//----- nvinfo : EIATTR_REGCOUNT
	.align		4
.L_272:
        /*0630*/ 	.byte	0x04, 0x2f
        /*0632*/ 	.short	(.L_274 - .L_273)
	.align		4
.L_273:
        /*0634*/ 	.word	index@(_ZN10layer_norm31ln_parallel_residual_fwd_kernelINS_13Kernel_traitsI6__halfS2_S2_S2_fjLj7168ELj1ELj1ELj4ELj16ENS_18Kernel_traits_baseILj7168ES2_S2_S2_S2_fjLj128EEEEELb1ELb0ELb1EEEvNS_9FwdParamsE)
        /*0638*/ 	.word	0x000000fa


	//----- nvinfo : EIATTR_FRAME_SIZE
	.align		4
.L_274:
        /*063c*/ 	.byte	0x04, 0x11
        /*063e*/ 	.short	(.L_276 - .L_275)
	.align		4
.L_275:
        /*0640*/ 	.word	index@(_ZN10layer_norm31ln_parallel_residual_fwd_kernelINS_13Kernel_traitsI6__halfS2_S2_S2_fjLj7168ELj1ELj1ELj4ELj16ENS_18Kernel_traits_baseILj7168ES2_S2_S2_S2_fjLj128EEEEELb1ELb0ELb1EEEvNS_9FwdParamsE)
        /*0644*/ 	.word	0x00000000


	//----- nvinfo : EIATTR_REGCOUNT
	.align		4
.L_276:
        /*0648*/ 	.byte	0x04, 0x2f
        /*064a*/ 	.short	(.L_278 - .L_277)
	.align		4
.L_277:
        /*064c*/ 	.word	index@(_ZN10layer_norm31ln_parallel_residual_fwd_kernelINS_13Kernel_traitsI6__halfS2_S2_S2_fjLj7168ELj1ELj1ELj4ELj16ENS_18Kernel_traits_baseILj7168ES2_S2_S2_S2_fjLj128EEEEELb1ELb0ELb0EEEvNS_9FwdParamsE)
        /*0650*/ 	.word	0x000000ed


	//----- nvinfo : EIATTR_FRAME_SIZE
	.align		4
.L_278:
        /*0654*/ 	.byte	0x04, 0x11
        /*0656*/ 	.short	(.L_280 - .L_279)
	.align		4
.L_279:
        /*0658*/ 	.word	index@(_ZN10layer_norm31ln_parallel_residual_fwd_kernelINS_13Kernel_traitsI6__halfS2_S2_S2_fjLj7168ELj1ELj1ELj4ELj16ENS_18Kernel_traits_baseILj7168ES2_S2_S2_S2_fjLj128EEEEELb1ELb0ELb0EEEvNS_9FwdParamsE)
        /*065c*/ 	.word	0x00000000


	//----- nvinfo : EIATTR_REGCOUNT
	.align		4
.L_280:
        /*0660*/ 	.byte	0x04, 0x2f
        /*0662*/ 	.short	(.L_282 - .L_281)
	.align		4
.L_281:
        /*0664*/ 	.word	index@(_ZN10layer_norm31ln_parallel_residual_fwd_kernelINS_13Kernel_traitsI6__halfS2_S2_S2_fjLj7168ELj1ELj1ELj4ELj16ENS_18Kernel_traits_baseILj7168ES2_S2_S2_S2_fjLj128EEEEELb0ELb1ELb1EEEvNS_9FwdParamsE)
        /*0668*/ 	.word	0x0000009e


	//----- nvinfo : EIATTR_FRAME_SIZE
	.align		4
.L_282:
        /*066c*/ 	.byte	0x04, 0x11
        /*066e*/ 	.short	(.L_284 - .L_283)
	.align		4
.L_283:
        /*0670*/ 	.word	index@(_ZN10layer_norm31ln_parallel_residual_fwd_kernelINS_13Kernel_traitsI6__halfS2_S2_S2_fjLj7168ELj1ELj1ELj4ELj16ENS_18Kernel_traits_baseILj7168ES2_S2_S2_S2_fjLj128EEEEELb0ELb1ELb1EEEvNS_9FwdParamsE)
        /*0674*/ 	.word	0x00000000


	//----- nvinfo : EIATTR_REGCOUNT
	.align		4
.L_284:
        /*0678*/ 	.byte	0x04, 0x2f
        /*067a*/ 	.short	(.L_286 - .L_285)
	.align		4
.L_285:
        /*067c*/ 	.word	index@(_ZN10layer_norm31ln_parallel_residual_fwd_kernelINS_13Kernel_traitsI6__halfS2_S2_S2_fjLj7168ELj1ELj1ELj4ELj16ENS_18Kernel_traits_baseILj7168ES2_S2_S2_S2_fjLj128EEEEELb0ELb1ELb0EEEvNS_9FwdParamsE)
        /*0680*/ 	.word	0x0000009b


	//----- nvinfo : EIATTR_FRAME_SIZE
	.align		4
.L_286:
        /*0684*/ 	.byte	0x04, 0x11
        /*0686*/ 	.short	(.L_288 - .L_287)
	.align		4
.L_287:
        /*0688*/ 	.word	index@(_ZN10layer_norm31ln_parallel_residual_fwd_kernelINS_13Kernel_traitsI6__halfS2_S2_S2_fjLj7168ELj1ELj1ELj4ELj16ENS_18Kernel_traits_baseILj7168ES2_S2_S2_S2_fjLj128EEEEELb0ELb1ELb0EEEvNS_9FwdParamsE)
        /*068c*/ 	.word	0x00000000


	//----- nvinfo : EIATTR_REGCOUNT
	.align		4
.L_288:
        /*0690*/ 	.byte	0x04, 0x2f
        /*0692*/ 	.short	(.L_290 - .L_289)
	.align		4
.L_289:
        /*0694*/ 	.word	index@(_ZN10layer_norm31ln_parallel_residual_fwd_kernelINS_13Kernel_traitsI6__halfS2_S2_S2_fjLj7168ELj1ELj1ELj4ELj16ENS_18Kernel_traits_baseILj7168ES2_S2_S2_S2_fjLj128EEEEELb0ELb0ELb1EEEvNS_9FwdParamsE)
        /*0698*/ 	.word	0x000000fc


	//----- nvinfo : EIATTR_FRAME_SIZE
	.align		4
.L_290:
        /*069c*/ 	.byte	0x04, 0x11
        /*069e*/ 	.short	(.L_292 - .L_291)
	.align		4
.L_291:
        /*06a0*/ 	.word	index@(_ZN10layer_norm31ln_parallel_residual_fwd_kernelINS_13Kernel_traitsI6__halfS2_S2_S2_fjLj7168ELj1ELj1ELj4ELj16ENS_18Kernel_traits_baseILj7168ES2_S2_S2_S2_fjLj128EEEEELb0ELb0ELb1EEEvNS_9FwdParamsE)
        /*06a4*/ 	.word	0x00000000


	//----- nvinfo : EIATTR_REGCOUNT
	.align		4
.L_292:
        /*06a8*/ 	.byte	0x04, 0x2f
        /*06aa*/ 	.short	(.L_294 - .L_293)
	.align		4
.L_293:
        /*06ac*/ 	.word	index@(_ZN10layer_norm31ln_parallel_residual_fwd_kernelINS_13Kernel_traitsI6__halfS2_S2_S2_fjLj7168ELj1ELj1ELj4ELj16ENS_18Kernel_traits_baseILj7168ES2_S2_S2_S2_fjLj128EEEEELb0ELb0ELb0EEEvNS_9FwdParamsE)
        /*06b0*/ 	.word	0x000000de


	//----- nvinfo : EIATTR_FRAME_SIZE
	.align		4
.L_294:
        /*06b4*/ 	.byte	0x04, 0x11
        /*06b6*/ 	.short	(.L_296 - .L_295)
	.align		4
.L_295:
        /*06b8*/ 	.word	index@(_ZN10layer_norm31ln_parallel_residual_fwd_kernelINS_13Kernel_traitsI6__halfS2_S2_S2_fjLj7168ELj1ELj1ELj4ELj16ENS_18Kernel_traits_baseILj7168ES2_S2_S2_S2_fjLj128EEEEELb0ELb0ELb0EEEvNS_9FwdParamsE)
        /*06bc*/ 	.word	0x00000000


	//----- nvinfo : EIATTR_REGCOUNT
	.align		4
.L_296:
        /*06c0*/ 	.byte	0x04, 0x2f
        /*06c2*/ 	.short	(.L_298 - .L_297)
	.align		4
.L_297:
        /*06c4*/ 	.word	index@(_ZN10layer_norm31ln_parallel_residual_fwd_kernelINS_13Kernel_traitsI13__nv_bfloat16S2_S2_S2_fjLj7168ELj1ELj1ELj4ELj16ENS_18Kernel_traits_baseILj7168ES2_S2_S2_S2_fjLj128EEEEELb1ELb1ELb1EEEvNS_9FwdParamsE)
        /*06c8*/ 	.word	0x000000ea


	//----- nvinfo : EIATTR_FRAME_SIZE
	.align		4
.L_298:
        /*06cc*/ 	.byte	0x04, 0x11
        /*06ce*/ 	.short	(.L_300 - .L_299)
	.align		4
.L_299:
        /*06d0*/ 	.word	index@(_ZN10layer_norm31ln_parallel_residual_fwd_kernelINS_13Kernel_traitsI13__nv_bfloat16S2_S2_S2_fjLj7168ELj1ELj1ELj4ELj16ENS_18Kernel_traits_baseILj7168ES2_S2_S2_S2_fjLj128EEEEELb1ELb1ELb1EEEvNS_9FwdParamsE)
        /*06d4*/ 	.word	0x00000000


	//----- nvinfo : EIATTR_REGCOUNT
	.align		4
.L_300:
        /*06d8*/ 	.byte	0x04, 0x2f
        /*06da*/ 	.short	(.L_302 - .L_301)
	.align		4
.L_301:
        /*06dc*/ 	.word	index@(_ZN10layer_norm31ln_parallel_residual_fwd_kernelINS_13Kernel_traitsI13__nv_bfloat16S2_S2_S2_fjLj7168ELj1ELj1ELj4ELj16ENS_18Kernel_traits_baseILj7168ES2_S2_S2_S2_fjLj128EEEEELb1ELb1ELb0EEEvNS_9FwdParamsE)
        /*06e0*/ 	.word	0x000000e0


	//----- nvinfo : EIATTR_FRAME_SIZE
	.align		4
.L_302:
        /*06e4*/ 	.byte	0x04, 0x11
        /*06e6*/ 	.short	(.L_304 - .L_303)
	.align		4
.L_303:
        /*06e8*/ 	.word	index@(_ZN10layer_norm31ln_parallel_residual_fwd_kernelINS_13Kernel_traitsI13__nv_bfloat16S2_S2_S2_fjLj7168ELj1ELj1ELj4ELj16ENS_18Kernel_traits_baseILj7168ES2_S2_S2_S2_fjLj128EEEEELb1ELb1ELb0EEEvNS_9FwdParamsE)
        /*06ec*/ 	.word	0x00000000


	//----- nvinfo : EIATTR_REGCOUNT
	.align		4
.L_304:
        /*06f0*/ 	.byte	0x04, 0x2f
        /*06f2*/ 	.short	(.L_306 - .L_305)
	.align		4
.L_305:
        /*06f4*/ 	.word	index@(_ZN10layer_norm31ln_parallel_residual_fwd_kernelINS_13Kernel_traitsI13__nv_bfloat16S2_S2_S2_fjLj7168ELj1ELj1ELj4ELj16ENS_18Kernel_traits_baseILj7168ES2_S2_S2_S2_fjLj128EEEEELb1ELb0ELb1EEEvNS_9FwdParamsE)
        /*06f8*/ 	.word	0x000000ff


	//----- nvinfo : EIATTR_FRAME_SIZE
	.align		4
.L_306:
        /*06fc*/ 	.byte	0x04, 0x11
        /*06fe*/ 	.short	(.L_308 - .L_307)
	.align		4
.L_307:
        /*0700*/ 	.word	index@(_ZN10layer_norm31ln_parallel_residual_fwd_kernelINS_13Kernel_traitsI13__nv_bfloat16S2_S2_S2_fjLj7168ELj1ELj1ELj4ELj16ENS_18Kernel_traits_baseILj7168ES2_S2_S2_S2_fjLj128EEEEELb1ELb0ELb1EEEvNS_9FwdParamsE)
        /*0704*/ 	.word	0x000000a8


	//----- nvinfo : EIATTR_REGCOUNT
	.align		4
.L_308:
        /*0708*/ 	.byte	0x04, 0x2f
        /*070a*/ 	.short	(.L_310 - .L_309)
	.align		4
.L_309:
        /*070c*/ 	.word	index@(_ZN10layer_norm31ln_parallel_residual_fwd_kernelINS_13Kernel_traitsI13__nv_bfloat16S2_S2_S2_fjLj7168ELj1ELj1ELj4ELj16ENS_18Kernel_traits_baseILj7168ES2_S2_S2_S2_fjLj128EEEEELb1ELb0ELb0EEEvNS_9FwdParamsE)
        /*0710*/ 	.word	0x000000ff


	//----- nvinfo : EIATTR_FRAME_SIZE
	.align		4
.L_310:
        /*0714*/ 	.byte	0x04, 0x11
        /*0716*/ 	.short	(.L_312 - .L_311)
	.align		4
.L_311:
        /*0718*/ 	.word	index@(_ZN10layer_norm31ln_parallel_residual_fwd_kernelINS_13Kernel_traitsI13__nv_bfloat16S2_S2_S2_fjLj7168ELj1ELj1ELj4ELj16ENS_18Kernel_traits_baseILj7168ES2_S2_S2_S2_fjLj128EEEEELb1ELb0ELb0EEEvNS_9FwdParamsE)
        /*071c*/ 	.word	0x00000138


	//----- nvinfo : EIATTR_REGCOUNT
	.align		4
.L_312:
        /*0720*/ 	.byte	0x04, 0x2f
        /*0722*/ 	.short	(.L_314 - .L_313)
	.align		4
.L_313:
        /*0724*/ 	.word	index@(_ZN10layer_norm31ln_parallel_residual_fwd_kernelINS_13Kernel_traitsI13__nv_bfloat16S2_S2_S2_fjLj7168ELj1ELj1ELj4ELj16ENS_18Kernel_traits_baseILj7168ES2_S2_S2_S2_fjLj128EEEEELb0ELb1ELb1EEEvNS_9FwdParamsE)
        /*0728*/ 	.word	0x000000fb


	//----- nvinfo : EIATTR_FRAME_SIZE
	.align		4
.L_314:
        /*072c*/ 	.byte	0x04, 0x11
        /*072e*/ 	.short	(.L_316 - .L_315)
	.align		4
.L_315:
        /*0730*/ 	.word	index@(_ZN10layer_norm31ln_parallel_residual_fwd_kernelINS_13Kernel_traitsI13__nv_bfloat16S2_S2_S2_fjLj7168ELj1ELj1ELj4ELj16ENS_18Kernel_traits_baseILj7168ES2_S2_S2_S2_fjLj128EEEEELb0ELb1ELb1EEEvNS_9FwdParamsE)
        /*0734*/ 	.word	0x00000000


	//----- nvinfo : EIATTR_REGCOUNT
	.align		4
.L_316:
        /*0738*/ 	.byte	0x04, 0x2f
        /*073a*/ 	.short	(.L_318 - .L_317)
	.align		4
.L_317:
        /*073c*/ 	.word	index@(_ZN10layer_norm31ln_parallel_residual_fwd_kernelINS_13Kernel_traitsI13__nv_bfloat16S2_S2_S2_fjLj7168ELj1ELj1ELj4ELj16ENS_18Kernel_traits_baseILj7168ES2_S2_S2_S2_fjLj128EEEEELb0ELb1ELb0EEEvNS_9FwdParamsE)
        /*0740*/ 	.word	0x000000d4


	//----- nvinfo : EIATTR_FRAME_SIZE
	.align		4
.L_318:
        /*0744*/ 	.byte	0x04, 0x11
        /*0746*/ 	.short	(.L_320 - .L_319)
	.align		4
.L_319:
        /*0748*/ 	.word	index@(_ZN10layer_norm31ln_parallel_residual_fwd_kernelINS_13Kernel_traitsI13__nv_bfloat16S2_S2_S2_fjLj7168ELj1ELj1ELj4ELj16ENS_18Kernel_traits_baseILj7168ES2_S2_S2_S2_fjLj128EEEEELb0ELb1ELb0EEEvNS_9FwdParamsE)
        /*074c*/ 	.word	0x00000000


	//----- nvinfo : EIATTR_REGCOUNT
	.align		4
.L_320:
        /*0750*/ 	.byte	0x04, 0x2f
        /*0752*/ 	.short	(.L_322 - .L_321)
	.align		4
.L_321:
        /*0754*/ 	.word	index@(_ZN10layer_norm31ln_parallel_residual_fwd_kernelINS_13Kernel_traitsI13__nv_bfloat16S2_S2_S2_fjLj7168ELj1ELj1ELj4ELj16ENS_18Kernel_traits_baseILj7168ES2_S2_S2_S2_fjLj128EEEEELb0ELb0ELb1EEEvNS_9FwdParamsE)
        /*0758*/ 	.word	0x000000ff


	//----- nvinfo : EIATTR_FRAME_SIZE
	.align		4
.L_322:
        /*075c*/ 	.byte	0x04, 0x11
        /*075e*/ 	.short	(.L_324 - .L_323)
	.align		4
.L_323:
        /*0760*/ 	.word	index@(_ZN10layer_norm31ln_parallel_residual_fwd_kernelINS_13Kernel_traitsI13__nv_bfloat16S2_S2_S2_fjLj7168ELj1ELj1ELj4ELj16ENS_18Kernel_traits_baseILj7168ES2_S2_S2_S2_fjLj128EEEEELb0ELb0ELb1EEEvNS_9FwdParamsE)
        /*0764*/ 	.word	0x000000e8


	//----- nvinfo : EIATTR_REGCOUNT
	.align		4
.L_324:
        /*0768*/ 	.byte	0x04, 0x2f
        /*076a*/ 	.short	(.L_326 - .L_325)
	.align		4
.L_325:
        /*076c*/ 	.word	index@(_ZN10layer_norm31ln_parallel_residual_fwd_kernelINS_13Kernel_traitsI13__nv_bfloat16S2_S2_S2_fjLj7168ELj1ELj1ELj4ELj16ENS_18Kernel_traits_baseILj7168ES2_S2_S2_S2_fjLj128EEEEELb0ELb0ELb0EEEvNS_9FwdParamsE)
        /*0770*/ 	.word	0x000000ff


	//----- nvinfo : EIATTR_FRAME_SIZE
	.align		4
.L_326:
        /*0774*/ 	.byte	0x04, 0x11
        /*0776*/ 	.short	(.L_328 - .L_327)
	.align		4
.L_327:
        /*0778*/ 	.word	index@(_ZN10layer_norm31ln_parallel_residual_fwd_kernelINS_13Kernel_traitsI13__nv_bfloat16S2_S2_S2_fjLj7168ELj1ELj1ELj4ELj16ENS_18Kernel_traits_baseILj7168ES2_S2_S2_S2_fjLj128EEEEELb0ELb0ELb0EEEvNS_9FwdParamsE)
        /*077c*/ 	.word	0x00000100


	//----- nvinfo : EIATTR_MIN_STACK_SIZE
	.align		4
.L_328:
        /*0780*/ 	.byte	0x04, 0x12
        /*0782*/ 	.short	(.L_330 - .L_329)
	.align		4
.L_329:
        /*0784*/ 	.word	index@(_ZN10layer_norm31ln_parallel_residual_fwd_kernelINS_13Kernel_traitsI13__nv_bfloat16S2_S2_S2_fjLj7168ELj1ELj1ELj4ELj16ENS_18Kernel_traits_baseILj7168ES2_S2_S2_S2_fjLj128EEEEELb0ELb0ELb0EEEvNS_9FwdParamsE)
        /*0788*/ 	.word	0x00000100


	//----- nvinfo : EIATTR_MIN_STACK_SIZE
	.align		4
.L_330:
        /*078c*/ 	.byte	0x04, 0x12
        /*078e*/ 	.short	(.L_332 - .L_331)
	.align		4
.L_331:
        /*0790*/ 	.word	index@(_ZN10layer_norm31ln_parallel_residual_fwd_kernelINS_13Kernel_traitsI13__nv_bfloat16S2_S2_S2_fjLj7168ELj1ELj1ELj4ELj16ENS_18Kernel_traits_baseILj7168ES2_S2_S2_S2_fjLj128EEEEELb0ELb0ELb1EEEvNS_9FwdParamsE)
        /*0794*/ 	.word	0x000000e8


	//----- nvinfo : EIATTR_MIN_STACK_SIZE
	.align		4
.L_332:
        /*0798*/ 	.byte	0x04, 0x12
        /*079a*/ 	.short	(.L_334 - .L_333)
	.align		4
.L_333:
        /*079c*/ 	.word	index@(_ZN10layer_norm31ln_parallel_residual_fwd_kernelINS_13Kernel_traitsI13__nv_bfloat16S2_S2_S2_fjLj7168ELj1ELj1ELj4ELj16ENS_18Kernel_traits_baseILj7168ES2_S2_S2_S2_fjLj128EEEEELb0ELb1ELb0EEEvNS_9FwdParamsE)
        /*07a0*/ 	.word	0x00000000


	//----- nvinfo : EIATTR_MIN_STACK_SIZE
	.align		4
.L_334:
        /*07a4*/ 	.byte	0x04, 0x12
        /*07a6*/ 	.short	(.L_336 - .L_335)
	.align		4
.L_335:
        /*07a8*/ 	.word	index@(_ZN10layer_norm31ln_parallel_residual_fwd_kernelINS_13Kernel_traitsI13__nv_bfloat16S2_S2_S2_fjLj7168ELj1ELj1ELj4ELj16ENS_18Kernel_traits_baseILj7168ES2_S2_S2_S2_fjLj128EEEEELb0ELb1ELb1EEEvNS_9FwdParamsE)
        /*07ac*/ 	.word	0x00000000


	//----- nvinfo : EIATTR_MIN_STACK_SIZE
	.align		4
.L_336:
        /*07b0*/ 	.byte	0x04, 0x12
        /*07b2*/ 	.short	(.L_338 - .L_337)
	.align		4
.L_337:
        /*07b4*/ 	.word	index@(_ZN10layer_norm31ln_parallel_residual_fwd_kernelINS_13Kernel_traitsI13__nv_bfloat16S2_S2_S2_fjLj7168ELj1ELj1ELj4ELj16ENS_18Kernel_traits_baseILj7168ES2_S2_S2_S2_fjLj128EEEEELb1ELb0ELb0EEEvNS_9FwdParamsE)
        /*07b8*/ 	.word	0x00000138


	//----- nvinfo : EIATTR_MIN_STACK_SIZE
	.align		4
.L_338:
        /*07bc*/ 	.byte	0x04, 0x12
        /*07be*/ 	.short	(.L_340 - .L_339)
	.align		4
.L_339:
        /*07c0*/ 	.word	index@(_ZN10layer_norm31ln_parallel_residual_fwd_kernelINS_13Kernel_traitsI13__nv_bfloat16S2_S2_S2_fjLj7168ELj1ELj1ELj4ELj16ENS_18Kernel_traits_baseILj7168ES2_S2_S2_S2_fjLj128EEEEELb1ELb0ELb1EEEvNS_9FwdParamsE)
        /*07c4*/ 	.word	0x000000a8


	//----- nvinfo : EIATTR_MIN_STACK_SIZE
	.align		4
.L_340:
        /*07c8*/ 	.byte	0x04, 0x12
        /*07ca*/ 	.short	(.L_342 - .L_341)
	.align		4
.L_341:
        /*07cc*/ 	.word	index@(_ZN10layer_norm31ln_parallel_residual_fwd_kernelINS_13Kernel_traitsI13__nv_bfloat16S2_S2_S2_fjLj7168ELj1ELj1ELj4ELj16ENS_18Kernel_traits_baseILj7168ES2_S2_S2_S2_fjLj128EEEEELb1ELb1ELb0EEEvNS_9FwdParamsE)
        /*07d0*/ 	.word	0x00000000


	//----- nvinfo : EIATTR_MIN_STACK_SIZE
	.align		4
.L_342:
        /*07d4*/ 	.byte	0x04, 0x12
        /*07d6*/ 	.short	(.L_344 - .L_343)
	.align		4
.L_343:
        /*07d8*/ 	.word	index@(_ZN10layer_norm31ln_parallel_residual_fwd_kernelINS_13Kernel_traitsI13__nv_bfloat16S2_S2_S2_fjLj7168ELj1ELj1ELj4ELj16ENS_18Kernel_traits_baseILj7168ES2_S2_S2_S2_fjLj128EEEEELb1ELb1ELb1EEEvNS_9FwdParamsE)
        /*07dc*/ 	.word	0x00000000


	//----- nvinfo : EIATTR_MIN_STACK_SIZE
	.align		4
.L_344:
        /*07e0*/ 	.byte	0x04, 0x12
        /*07e2*/ 	.short	(.L_346 - .L_345)
	.align		4
.L_345:
        /*07e4*/ 	.word	index@(_ZN10layer_norm31ln_parallel_residual_fwd_kernelINS_13Kernel_traitsI6__halfS2_S2_S2_fjLj7168ELj1ELj1ELj4ELj16ENS_18Kernel_traits_baseILj7168ES2_S2_S2_S2_fjLj128EEEEELb0ELb0ELb0EEEvNS_9FwdParamsE)
        /*07e8*/ 	.word	0x00000000


	//----- nvinfo : EIATTR_MIN_STACK_SIZE
	.align		4
.L_346:
        /*07ec*/ 	.byte	0x04, 0x12
        /*07ee*/ 	.short	(.L_348 - .L_347)
	.align		4
.L_347:
        /*07f0*/ 	.word	index@(_ZN10layer_norm31ln_parallel_residual_fwd_kernelINS_13Kernel_traitsI6__halfS2_S2_S2_fjLj7168ELj1ELj1ELj4ELj16ENS_18Kernel_traits_baseILj7168ES2_S2_S2_S2_fjLj128EEEEELb0ELb0ELb1EEEvNS_9FwdParamsE)
        /*07f4*/ 	.word	0x00000000


	//----- nvinfo : EIATTR_MIN_STACK_SIZE
	.align		4
.L_348:
        /*07f8*/ 	.byte	0x04, 0x12
        /*07fa*/ 	.short	(.L_350 - .L_349)
	.align		4
.L_349:
        /*07fc*/ 	.word	index@(_ZN10layer_norm31ln_parallel_residual_fwd_kernelINS_13Kernel_traitsI6__halfS2_S2_S2_fjLj7168ELj1ELj1ELj4ELj16ENS_18Kernel_traits_baseILj7168ES2_S2_S2_S2_fjLj128EEEEELb0ELb1ELb0EEEvNS_9FwdParamsE)
        /*0800*/ 	.word	0x00000000


	//----- nvinfo : EIATTR_MIN_STACK_SIZE
	.align		4
.L_350:
        /*0804*/ 	.byte	0x04, 0x12
        /*0806*/ 	.short	(.L_352 - .L_351)
	.align		4
.L_351:
        /*0808*/ 	.word	index@(_ZN10layer_norm31ln_parallel_residual_fwd_kernelINS_13Kernel_traitsI6__halfS2_S2_S2_fjLj7168ELj1ELj1ELj4ELj16ENS_18Kernel_traits_baseILj7168ES2_S2_S2_S2_fjLj128EEEEELb0ELb1ELb1EEEvNS_9FwdParamsE)
        /*080c*/ 	.word	0x00000000


	//----- nvinfo : EIATTR_MIN_STACK_SIZE
	.align		4
.L_352:
        /*0810*/ 	.byte	0x04, 0x12
        /*0812*/ 	.short	(.L_354 - .L_353)
	.align		4
.L_353:
        /*0814*/ 	.word	index@(_ZN10layer_norm31ln_parallel_residual_fwd_kernelINS_13Kernel_traitsI6__halfS2_S2_S2_fjLj7168ELj1ELj1ELj4ELj16ENS_18Kernel_traits_baseILj7168ES2_S2_S2_S2_fjLj128EEEEELb1ELb0ELb0EEEvNS_9FwdParamsE)
        /*0818*/ 	.word	0x00000000


	//----- nvinfo : EIATTR_MIN_STACK_SIZE
	.align		4
.L_354:
        /*081c*/ 	.byte	0x04, 0x12
        /*081e*/ 	.short	(.L_356 - .L_355)
	.align		4
.L_355:
        /*0820*/ 	.word	index@(_ZN10layer_norm31ln_parallel_residual_fwd_kernelINS_13Kernel_traitsI6__halfS2_S2_S2_fjLj7168ELj1ELj1ELj4ELj16ENS_18Kernel_traits_baseILj7168ES2_S2_S2_S2_fjLj128EEEEELb1ELb0ELb1EEEvNS_9FwdParamsE)
        /*0824*/ 	.word	0x00000000


	//----- nvinfo : EIATTR_MIN_STACK_SIZE
	.align		4
.L_356:
        /*0828*/ 	.byte	0x04, 0x12
        /*082a*/ 	.short	(.L_358 - .L_357)
	.align		4
.L_357:
        /*082c*/ 	.word	index@(_ZN10layer_norm31ln_parallel_residual_fwd_kernelINS_13Kernel_traitsI6__halfS2_S2_S2_fjLj7168ELj1ELj1ELj4ELj16ENS_18Kernel_traits_baseILj7168ES2_S2_S2_S2_fjLj128EEEEELb1ELb1ELb0EEEvNS_9FwdParamsE)
        /*0830*/ 	.word	0x00000000


	//----- nvinfo : EIATTR_MIN_STACK_SIZE
	.align		4
.L_358:
        /*0834*/ 	.byte	0x04, 0x12
        /*0836*/ 	.short	(.L_360 - .L_359)
	.align		4
.L_359:
        /*0838*/ 	.word	index@(_ZN10layer_norm31ln_parallel_residual_fwd_kernelINS_13Kernel_traitsI6__halfS2_S2_S2_fjLj7168ELj1ELj1ELj4ELj16ENS_18Kernel_traits_baseILj7168ES2_S2_S2_S2_fjLj128EEEEELb1ELb1ELb1EEEvNS_9FwdParamsE)
        /*083c*/ 	.word	0x00000000


	//----- nvinfo : EIATTR_MIN_STACK_SIZE
	.align		4
.L_360:
        /*0840*/ 	.byte	0x04, 0x12
        /*0842*/ 	.short	(.L_362 - .L_361)
	.align		4
.L_361:
        /*0844*/ 	.word	index@(_ZN10layer_norm31ln_parallel_residual_fwd_kernelINS_13Kernel_traitsIf13__nv_bfloat16S2_S2_fjLj7168ELj1ELj1ELj4ELj16ENS_18Kernel_traits_baseILj7168EfS2_S2_S2_fjLj128EEEEELb0ELb0ELb0EEEvNS_9FwdParamsE)
        /*0848*/ 	.word	0x000000f0


	//----- nvinfo : EIATTR_MIN_STACK_SIZE
	.align		4
.L_362:
        /*084c*/ 	.byte	0x04, 0x12
        /*084e*/ 	.short	(.L_364 - .L_363)
	.align		4
.L_363:
        /*0850*/ 	.word	index@(_ZN10layer_norm31ln_parallel_residual_fwd_kernelINS_13Kernel_traitsIf13__nv_bfloat16S2_S2_fjLj7168ELj1ELj1ELj4ELj16ENS_18Kernel_traits_baseILj7168EfS2_S2_S2_fjLj128EEEEELb0ELb0ELb1EEEvNS_9FwdParamsE)
        /*0854*/ 	.word	0x000000e0


	//----- nvinfo : EIATTR_MIN_STACK_SIZE
	.align		4
.L_364:
        /*0858*/ 	.byte	0x04, 0x12
        /*085a*/ 	.short	(.L_366 - .L_365)
	.align		4
.L_365:
        /*085c*/ 	.word	index@(_ZN10layer_norm31ln_parallel_residual_fwd_kernelINS_13Kernel_traitsIf13__nv_bfloat16S2_S2_fjLj7168ELj1ELj1ELj4ELj16ENS_18Kernel_traits_baseILj7168EfS2_S2_S2_fjLj128EEEEELb0ELb1ELb0EEEvNS_9FwdParamsE)
        /*0860*/ 	.word	0x00000000


	//----- nvinfo : EIATTR_MIN_STACK_SIZE
	.align		4
.L_366:
        /*0864*/ 	.byte	0x04, 0x12
        /*0866*/ 	.short	(.L_368 - .L_367)
	.align		4
.L_367:
        /*0868*/ 	.word	index@(_ZN10layer_norm31ln_parallel_residual_fwd_kernelINS_13Kernel_traitsIf13__nv_bfloat16S2_S2_fjLj7168ELj1ELj1ELj4ELj16ENS_18Kernel_traits_baseILj7168EfS2_S2_S2_fjLj128EEEEELb0ELb1ELb1EEEvNS_9FwdParamsE)
        /*086c*/ 	.word	0x00000000


	//----- nvinfo : EIATTR_MIN_STACK_SIZE
	.align		4
.L_368:
        /*0870*/ 	.byte	0x04, 0x12
        /*0872*/ 	.short	(.L_370 - .L_369)
	.align		4
.L_369:
        /*0874*/ 	.word	index@(_ZN10layer_norm31ln_parallel_residual_fwd_kernelINS_13Kernel_traitsIf13__nv_bfloat16S2_S2_fjLj7168ELj1ELj1ELj4ELj16ENS_18Kernel_traits_baseILj7168EfS2_S2_S2_fjLj128EEEEELb1ELb0ELb0EEEvNS_9FwdParamsE)
        /*0878*/ 	.word	0x00000128


	//----- nvinfo : EIATTR_MIN_STACK_SIZE
	.align		4
.L_370:
        /*087c*/ 	.byte	0x04, 0x12
        /*087e*/ 	.short	(.L_372 - .L_371)
	.align		4
.L_371:
        /*0880*/ 	.word	index@(_ZN10layer_norm31ln_parallel_residual_fwd_kernelINS_13Kernel_traitsIf13__nv_bfloat16S2_S2_fjLj7168ELj1ELj1ELj4ELj16ENS_18Kernel_traits_baseILj7168EfS2_S2_S2_fjLj128EEEEELb1ELb0ELb1EEEvNS_9FwdParamsE)
        /*0884*/ 	.word	0x00000130


	//----- nvinfo : EIATTR_MIN_STACK_SIZE
	.align		4
.L_372:
        /*0888*/ 	.byte	0x04, 0x12
        /*088a*/ 	.short	(.L_374 - .L_373)
	.align		4
.L_373:
        /*088c*/ 	.word	index@(_ZN10layer_norm31ln_parallel_residual_fwd_kernelINS_13Kernel_traitsIf13__nv_bfloat16S2_S2_fjLj7168ELj1ELj1ELj4ELj16ENS_18Kernel_traits_baseILj7168EfS2_S2_S2_fjLj128EEEEELb1ELb1ELb0EEEvNS_9FwdParamsE)
        /*0890*/ 	.word	0x00000000


	//----- nvinfo : EIATTR_MIN_STACK_SIZE
	.align		4
.L_374:
        /*0894*/ 	.byte	0x04, 0x12
        /*0896*/ 	.short	(.L_376 - .L_375)
	.align		4
.L_375:
        /*0898*/ 	.word	index@(_ZN10layer_norm31ln_parallel_residual_fwd_kernelINS_13Kernel_traitsIf13__nv_bfloat16S2_S2_fjLj7168ELj1ELj1ELj4ELj16ENS_18Kernel_traits_baseILj7168EfS2_S2_S2_fjLj128EEEEELb1ELb1ELb1EEEvNS_9FwdParamsE)
        /*089c*/ 	.word	0x00000000


	//----- nvinfo : EIATTR_MIN_STACK_SIZE
	.align		4
.L_376:
        /*08a0*/ 	.byte	0x04, 0x12
        /*08a2*/ 	.short	(.L_378 - .L_377)
	.align		4
.L_377:
        /*08a4*/ 	.word	index@(_ZN10layer_norm31ln_parallel_residual_fwd_kernelINS_13Kernel_traitsI13__nv_bfloat16S2_fS2_fjLj7168ELj1ELj1ELj4ELj16ENS_18Kernel_traits_baseILj7168ES2_S2_fS2_fjLj128EEEEELb0ELb0ELb0EEEvNS_9FwdParamsE)
        /*08a8*/ 	.word	0x00000100


	//----- nvinfo : EIATTR_MIN_STACK_SIZE
	.align		4
.L_378:
        /*08ac*/ 	.byte	0x04, 0x12
        /*08ae*/ 	.short	(.L_380 - .L_379)
	.align		4
.L_379:
        /*08b0*/ 	.word	index@(_ZN10layer_norm31ln_parallel_residual_fwd_kernelINS_13Kernel_traitsI13__nv_bfloat16S2_fS2_fjLj7168ELj1ELj1ELj4ELj16ENS_18Kernel_traits_baseILj7168ES2_S2_fS2_fjLj128EEEEELb0ELb0ELb1EEEvNS_9FwdParamsE)
        /*08b4*/ 	.word	0x000000d8


	//----- nvinfo : EIATTR_MIN_STACK_SIZE
	.align		4
.L_380:
        /*08b8*/ 	.byte	0x04, 0x12
        /*08ba*/ 	.short	(.L_382 - .L_381)
	.align		4
.L_381:
        /*08bc*/ 	.word	index@(_ZN10layer_norm31ln_parallel_residual_fwd_kernelINS_13Kernel_traitsI13__nv_bfloat16S2_fS2_fjLj7168ELj1ELj1ELj4ELj16ENS_18Kernel_traits_baseILj7168ES2_S2_fS2_fjLj128EEEEELb0ELb1ELb0EEEvNS_9FwdParamsE)
        /*08c0*/ 	.word	0x00000000


	//----- nvinfo : EIATTR_MIN_STACK_SIZE
	.align		4
.L_382:
        /*08c4*/ 	.byte	0x04, 0x12
        /*08c6*/ 	.short	(.L_384 - .L_383)
	.align		4
.L_383:
        /*08c8*/ 	.word	index@(_ZN10layer_norm31ln_parallel_residual_fwd_kernelINS_13Kernel_traitsI13__nv_bfloat16S2_fS2_fjLj7168ELj1ELj1ELj4ELj16ENS_18Kernel_traits_baseILj7168ES2_S2_fS2_fjLj128EEEEELb0ELb1ELb1EEEvNS_9FwdParamsE)
        /*08cc*/ 	.word	0x00000000


	//----- nvinfo : EIATTR_MIN_STACK_SIZE
	.align		4
.L_384:
        /*08d0*/ 	.byte	0x04, 0x12
        /*08d2*/ 	.short	(.L_386 - .L_385)
	.align		4
.L_385:
        /*08d4*/ 	.word	index@(_ZN10layer_norm31ln_parallel_residual_fwd_kernelINS_13Kernel_traitsI13__nv_bfloat16S2_fS2_fjLj7168ELj1ELj1ELj4ELj16ENS_18Kernel_traits_baseILj7168ES2_S2_fS2_fjLj128EEEEELb1ELb0ELb0EEEvNS_9FwdParamsE)
        /*08d8*/ 	.word	0x00000148


	//----- nvinfo : EIATTR_MIN_STACK_SIZE
	.align		4
.L_386:
        /*08dc*/ 	.byte	0x04, 0x12
        /*08de*/ 	.short	(.L_388 - .L_387)
	.align		4
.L_387:
        /*08e0*/ 	.word	index@(_ZN10layer_norm31ln_parallel_residual_fwd_kernelINS_13Kernel_traitsI13__nv_bfloat16S2_fS2_fjLj7168ELj1ELj1ELj4ELj16ENS_18Kernel_traits_baseILj7168ES2_S2_fS2_fjLj128EEEEELb1ELb0ELb1EEEvNS_9FwdParamsE)
        /*08e4*/ 	.word	0x000000f0


	//----- nvinfo : EIATTR_MIN_STACK_SIZE
	.align		4
.L_388:
        /*08e8*/ 	.byte	0x04, 0x12
        /*08ea*/ 	.short	(.L_390 - .L_389)
	.align		4
.L_389:
        /*08ec*/ 	.word	index@(_ZN10layer_norm31ln_parallel_residual_fwd_kernelINS_13Kernel_traitsI13__nv_bfloat16S2_fS2_fjLj7168ELj1ELj1ELj4ELj16ENS_18Kernel_traits_baseILj7168ES2_S2_fS2_fjLj128EEEEELb1ELb1ELb0EEEvNS_9FwdParamsE)
        /*08f0*/ 	.word	0x00000000


	//----- nvinfo : EIATTR_MIN_STACK_SIZE
	.align		4
.L_390:
        /*08f4*/ 	.byte	0x04, 0x12
        /*08f6*/ 	.short	(.L_392 - .L_391)
	.align		4
.L_391:
        /*08f8*/ 	.word	index@(_ZN10layer_norm31ln_parallel_residual_fwd_kernelINS_13Kernel_traitsI13__nv_bfloat16S2_fS2_fjLj7168ELj1ELj1ELj4ELj16ENS_18Kernel_traits_baseILj7168ES2_S2_fS2_fjLj128EEEEELb1ELb1ELb1EEEvNS_9FwdParamsE)
        /*08fc*/ 	.word	0x00000000


	//----- nvinfo : EIATTR_MIN_STACK_SIZE
	.align		4
.L_392:
        /*0900*/ 	.byte	0x04, 0x12
        /*0902*/ 	.short	(.L_394 - .L_393)
	.align		4
.L_393:
        /*0904*/ 	.word	index@(_ZN10layer_norm31ln_parallel_residual_fwd_kernelINS_13Kernel_traitsIf13__nv_bfloat16fS2_fjLj7168ELj1ELj1ELj4ELj16ENS_18Kernel_traits_baseILj7168EfS2_fS2_fjLj128EEEEELb0ELb0ELb0EEEvNS_9FwdParamsE)
        /*0908*/ 	.word	0x000000f0


	//----- nvinfo : EIATTR_MIN_STACK_SIZE
	.align		4
.L_394:
        /*090c*/ 	.byte	0x04, 0x12
        /*090e*/ 	.short	(.L_396 - .L_395)
	.align		4
.L_395:
        /*0910*/ 	.word	index@(_ZN10layer_norm31ln_parallel_residual_fwd_kernelINS_13Kernel_traitsIf13__nv_bfloat16fS2_fjLj7168ELj1ELj1ELj4ELj16ENS_18Kernel_traits_baseILj7168EfS2_fS2_fjLj128EEEEELb0ELb0ELb1EEEvNS_9FwdParamsE)
        /*0914*/ 	.word	0x000000e0


	//----- nvinfo : EIATTR_MIN_STACK_SIZE
	.align		4
.L_396:
        /*0918*/ 	.byte	0x04, 0x12
        /*091a*/ 	.short	(.L_398 - .L_397)
	.align		4
.L_397:
        /*091c*/ 	.word	index@(_ZN10layer_norm31ln_parallel_residual_fwd_kernelINS_13Kernel_traitsIf13__nv_bfloat16fS2_fjLj7168ELj1ELj1ELj4ELj16ENS_18Kernel_traits_baseILj7168EfS2_fS2_fjLj128EEEEELb0ELb1ELb0EEEvNS_9FwdParamsE)
        /*0920*/ 	.word	0x00000000


	//----- nvinfo : EIATTR_MIN_STACK_SIZE
	.align		4
.L_398:
        /*0924*/ 	.byte	0x04, 0x12
        /*0926*/ 	.short	(.L_400 - .L_399)
	.align		4
.L_399:
        /*0928*/ 	.word	index@(_ZN10layer_norm31ln_parallel_residual_fwd_kernelINS_13Kernel_traitsIf13__nv_bfloat16fS2_fjLj7168ELj1ELj1ELj4ELj16ENS_18Kernel_traits_baseILj7168EfS2_fS2_fjLj128EEEEELb0ELb1ELb1EEEvNS_9FwdParamsE)
        /*092c*/ 	.word	0x00000000


	//----- nvinfo : EIATTR_MIN_STACK_SIZE
	.align		4
.L_400:
        /*0930*/ 	.byte	0x04, 0x12
        /*0932*/ 	.short	(.L_402 - .L_401)
	.align		4
.L_401:
        /*0934*/ 	.word	index@(_ZN10layer_norm31ln_parallel_residual_fwd_kernelINS_13Kernel_traitsIf13__nv_bfloat16fS2_fjLj7168ELj1ELj1ELj4ELj16ENS_18Kernel_traits_baseILj7168EfS2_fS2_fjLj128EEEEELb1ELb0ELb0EEEvNS_9FwdParamsE)
        /*0938*/ 	.word	0x00000138


	//----- nvinfo : EIATTR_MIN_STACK_SIZE
	.align		4
.L_402:
        /*093c*/ 	.byte	0x04, 0x12
        /*093e*/ 	.short	(.L_404 - .L_403)
	.align		4
.L_403:
        /*0940*/ 	.word	index@(_ZN10layer_norm31ln_parallel_residual_fwd_kernelINS_13Kernel_traitsIf13__nv_bfloat16fS2_fjLj7168ELj1ELj1ELj4ELj16ENS_18Kernel_traits_baseILj7168EfS2_fS2_fjLj128EEEEELb1ELb0ELb1EEEvNS_9FwdParamsE)
        /*0944*/ 	.word	0x00000130


	//----- nvinfo : EIATTR_MIN_STACK_SIZE
	.align		4
.L_404:
        /*0948*/ 	.byte	0x04, 0x12
        /*094a*/ 	.short	(.L_406 - .L_405)
	.align		4
.L_405:
        /*094c*/ 	.word	index@(_ZN10layer_norm31ln_parallel_residual_fwd_kernelINS_13Kernel_traitsIf13__nv_bfloat16fS2_fjLj7168ELj1ELj1ELj4ELj16ENS_18Kernel_traits_baseILj7168EfS2_fS2_fjLj128EEEEELb1ELb1ELb0EEEvNS_9FwdParamsE)
        /*0950*/ 	.word	0x00000000


	//----- nvinfo : EIATTR_MIN_STACK_SIZE
	.align		4
.L_406:
        /*0954*/ 	.byte	0x04, 0x12
        /*0956*/ 	.short	(.L_408 - .L_407)
	.align		4
.L_407:
        /*0958*/ 	.word	index@(_ZN10layer_norm31ln_parallel_residual_fwd_kernelINS_13Kernel_traitsIf13__nv_bfloat16fS2_fjLj7168ELj1ELj1ELj4ELj16ENS_18Kernel_traits_baseILj7168EfS2_fS2_fjLj128EEEEELb1ELb1ELb1EEEvNS_9FwdParamsE)
        /*095c*/ 	.word	0x00000000


	//----- nvinfo : EIATTR_MIN_STACK_SIZE
	.align		4
.L_408:
        /*0960*/ 	.byte	0x04, 0x12
        /*0962*/ 	.short	(.L_410 - .L_409)
	.align		4
.L_409:
        /*0964*/ 	.word	index@(_ZN10layer_norm31ln_parallel_residual_fwd_kernelINS_13Kernel_traitsIf6__halfS2_S2_fjLj7168ELj1ELj1ELj4ELj16ENS_18Kernel_traits_baseILj7168EfS2_S2_S2_fjLj128EEEEELb0ELb0ELb0EEEvNS_9FwdParamsE)
        /*0968*/ 	.word	0x000000f0


	//----- nvinfo : EIATTR_MIN_STACK_SIZE
	.align		4
.L_410:
        /*096c*/ 	.byte	0x04, 0x12
        /*096e*/ 	.short	(.L_412 - .L_411)
	.align		4
.L_411:
        /*0970*/ 	.word	index@(_ZN10layer_norm31ln_parallel_residual_fwd_kernelINS_13Kernel_traitsIf6__halfS2_S2_fjLj7168ELj1ELj1ELj4ELj16ENS_18Kernel_traits_baseILj7168EfS2_S2_S2_fjLj128EEEEELb0ELb0ELb1EEEvNS_9FwdParamsE)
        /*0974*/ 	.word	0x000000e0


	//----- nvinfo : EIATTR_MIN_STACK_SIZE
	.align		4
.L_412:
        /*0978*/ 	.byte	0x04, 0x12
        /*097a*/ 	.short	(.L_414 - .L_413)
	.align		4
.L_413:
        /*097c*/ 	.word	index@(_ZN10layer_norm31ln_parallel_residual_fwd_kernelINS_13Kernel_traitsIf6__halfS2_S2_fjLj7168ELj1ELj1ELj4ELj16ENS_18Kernel_traits_baseILj7168EfS2_S2_S2_fjLj128EEEEELb0ELb1ELb0EEEvNS_9FwdParamsE)
        /*0980*/ 	.word	0x00000000


	//----- nvinfo : EIATTR_MIN_STACK_SIZE
	.align		4
.L_414:
        /*0984*/ 	.byte	0x04, 0x12
        /*0986*/ 	.short	(.L_416 - .L_415)
	.align		4
.L_415:
        /*0988*/ 	.word	index@(_ZN10layer_norm31ln_parallel_residual_fwd_kernelINS_13Kernel_traitsIf6__halfS2_S2_fjLj7168ELj1ELj1ELj4ELj16ENS_18Kernel_traits_baseILj7168EfS2_S2_S2_fjLj128EEEEELb0ELb1ELb1EEEvNS_9FwdParamsE)
        /*098c*/ 	.word	0x00000000


	//----- nvinfo : EIATTR_MIN_STACK_SIZE
	.align		4
.L_416:
        /*0990*/ 	.byte	0x04, 0x12
        /*0992*/ 	.short	(.L_418 - .L_417)
	.align		4
.L_417:
        /*0994*/ 	.word	index@(_ZN10layer_norm31ln_parallel_residual_fwd_kernelINS_13Kernel_traitsIf6__halfS2_S2_fjLj7168ELj1ELj1ELj4ELj16ENS_18Kernel_traits_baseILj7168EfS2_S2_S2_fjLj128EEEEELb1ELb0ELb0EEEvNS_9FwdParamsE)
        /*0998*/ 	.word	0x00000128


	//----- nvinfo : EIATTR_MIN_STACK_SIZE
	.align		4
.L_418:
        /*099c*/ 	.byte	0x04, 0x12
        /*099e*/ 	.short	(.L_420 - .L_419)
	.align		4
.L_419:
        /*09a0*/ 	.word	index@(_ZN10layer_norm31ln_parallel_residual_fwd_kernelINS_13Kernel_traitsIf6__halfS2_S2_fjLj7168ELj1ELj1ELj4ELj16ENS_18Kernel_traits_baseILj7168EfS2_S2_S2_fjLj128EEEEELb1ELb0ELb1EEEvNS_9FwdParamsE)
        /*09a4*/ 	.word	0x00000130


	//----- nvinfo : EIATTR_MIN_STACK_SIZE
	.align		4
.L_420:
        /*09a8*/ 	.byte	0x04, 0x12
        /*09aa*/ 	.short	(.L_422 - .L_421)
	.align		4
.L_421:
        /*09ac*/ 	.word	index@(_ZN10layer_norm31ln_parallel_residual_fwd_kernelINS_13Kernel_traitsIf6__halfS2_S2_fjLj7168ELj1ELj1ELj4ELj16ENS_18Kernel_traits_baseILj7168EfS2_S2_S2_fjLj128EEEEELb1ELb1ELb0EEEvNS_9FwdParamsE)
        /*09b0*/ 	.word	0x00000000


	//----- nvinfo : EIATTR_MIN_STACK_SIZE
	.align		4
.L_422:
        /*09b4*/ 	.byte	0x04, 0x12
        /*09b6*/ 	.short	(.L_424 - .L_423)
	.align		4
.L_423:
        /*09b8*/ 	.word	index@(_ZN10layer_norm31ln_parallel_residual_fwd_kernelINS_13Kernel_traitsIf6__halfS2_S2_fjLj7168ELj1ELj1ELj4ELj16ENS_18Kernel_traits_baseILj7168EfS2_S2_S2_fjLj128EEEEELb1ELb1ELb1EEEvNS_9FwdParamsE)
        /*09bc*/ 	.word	0x00000000


	//----- nvinfo : EIATTR_MIN_STACK_SIZE
	.align		4
.L_424:
        /*09c0*/ 	.byte	0x04, 0x12
        /*09c2*/ 	.short	(.L_426 - .L_425)
	.align		4
.L_425:
        /*09c4*/ 	.word	index@(_ZN10layer_norm31ln_parallel_residual_fwd_kernelINS_13Kernel_traitsI6__halfS2_fS2_fjLj7168ELj1ELj1ELj4ELj16ENS_18Kernel_traits_baseILj7168ES2_S2_fS2_fjLj128EEEEELb0ELb0ELb0EEEvNS_9FwdParamsE)
        /*09c8*/ 	.word	0x00000000


	//----- nvinfo : EIATTR_MIN_STACK_SIZE
	.align		4
.L_426:
        /*09cc*/ 	.byte	0x04, 0x12
        /*09ce*/ 	.short	(.L_428 - .L_427)
	.align		4
.L_427:
        /*09d0*/ 	.word	index@(_ZN10layer_norm31ln_parallel_residual_fwd_kernelINS_13Kernel_traitsI6__halfS2_fS2_fjLj7168ELj1ELj1ELj4ELj16ENS_18Kernel_traits_baseILj7168ES2_S2_fS2_fjLj128EEEEELb0ELb0ELb1EEEvNS_9FwdParamsE)
        /*09d4*/ 	.word	0x00000000


	//----- nvinfo : EIATTR_MIN_STACK_SIZE
	.align		4
.L_428:
        /*09d8*/ 	.byte	0x04, 0x12
        /*09da*/ 	.short	(.L_430 - .L_429)
	.align		4
.L_429:
        /*09dc*/ 	.word	index@(_ZN10layer_norm31ln_parallel_residual_fwd_kernelINS_13Kernel_traitsI6__halfS2_fS2_fjLj7168ELj1ELj1ELj4ELj16ENS_18Kernel_traits_baseILj7168ES2_S2_fS2_fjLj128EEEEELb0ELb1ELb0EEEvNS_9FwdParamsE)
        /*09e0*/ 	.word	0x00000000


	//----- nvinfo : EIATTR_MIN_STACK_SIZE
	.align		4
.L_430:
        /*09e4*/ 	.byte	0x04, 0x12
        /*09e6*/ 	.short	(.L_432 - .L_431)
	.align		4
.L_431:
        /*09e8*/ 	.word	index@(_ZN10layer_norm31ln_parallel_residual_fwd_kernelINS_13Kernel_traitsI6__halfS2_fS2_fjLj7168ELj1ELj1ELj4ELj16ENS_18Kernel_traits_baseILj7168ES2_S2_fS2_fjLj128EEEEELb0ELb1ELb1EEEvNS_9FwdParamsE)
        /*09ec*/ 	.word	0x00000000


	//----- nvinfo : EIATTR_MIN_STACK_SIZE
	.align		4
.L_432:
        /*09f0*/ 	.byte	0x04, 0x12
        /*09f2*/ 	.short	(.L_434 - .L_433)
	.align		4
.L_433:
        /*09f4*/ 	.word	index@(_ZN10layer_norm31ln_parallel_residual_fwd_kernelINS_13Kernel_traitsI6__halfS2_fS2_fjLj7168ELj1ELj1ELj4ELj16ENS_18Kernel_traits_baseILj7168ES2_S2_fS2_fjLj128EEEEELb1ELb0ELb0EEEvNS_9FwdParamsE)
        /*09f8*/ 	.word	0x00000000


	//----- nvinfo : EIATTR_MIN_STACK_SIZE
	.align		4
.L_434:
        /*09fc*/ 	.byte	0x04, 0x12
        /*09fe*/ 	.short	(.L_436 - .L_435)
	.align		4
.L_435:
        /*0a00*/ 	.word	index@(_ZN10layer_norm31ln_parallel_residual_fwd_kernelINS_13Kernel_traitsI6__halfS2_fS2_fjLj7168ELj1ELj1ELj4ELj16ENS_18Kernel_traits_baseILj7168ES2_S2_fS2_fjLj128EEEEELb1ELb0ELb1EEEvNS_9FwdParamsE)
        /*0a04*/ 	.word	0x00000008


	//----- nvinfo : EIATTR_MIN_STACK_SIZE
	.align		4
.L_436:
        /*0a08*/ 	.byte	0x04, 0x12
        /*0a0a*/ 	.short	(.L_438 - .L_437)
	.align		4
.L_437:
        /*0a0c*/ 	.word	index@(_ZN10layer_norm31ln_parallel_residual_fwd_kernelINS_13Kernel_traitsI6__halfS2_fS2_fjLj7168ELj1ELj1ELj4ELj16ENS_18Kernel_traits_baseILj7168ES2_S2_fS2_fjLj128EEEEELb1ELb1ELb0EEEvNS_9FwdParamsE)
        /*0a10*/ 	.word	0x00000000


	//----- nvinfo : EIATTR_MIN_STACK_SIZE
	.align		4
.L_438:
        /*0a14*/ 	.byte	0x04, 0x12
        /*0a16*/ 	.short	(.L_440 - .L_439)
	.align		4
.L_439:
        /*0a18*/ 	.word	index@(_ZN10layer_norm31ln_parallel_residual_fwd_kernelINS_13Kernel_traitsI6__halfS2_fS2_fjLj7168ELj1ELj1ELj4ELj16ENS_18Kernel_traits_baseILj7168ES2_S2_fS2_fjLj128EEEEELb1ELb1ELb1EEEvNS_9FwdParamsE)
        /*0a1c*/ 	.word	0x00000000


	//----- nvinfo : EIATTR_MIN_STACK_SIZE
	.align		4
.L_440:
        /*0a20*/ 	.byte	0x04, 0x12
        /*0a22*/ 	.short	(.L_442 - .L_441)
	.align		4
.L_441:
        /*0a24*/ 	.word	index@(_ZN10layer_norm31ln_parallel_residual_fwd_kernelINS_13Kernel_traitsIf6__halffS2_fjLj7168ELj1ELj1ELj4ELj16ENS_18Kernel_traits_baseILj7168EfS2_fS2_fjLj128EEEEELb0ELb0ELb0EEEvNS_9FwdParamsE)
        /*0a28*/ 	.word	0x000000f0


	//----- nvinfo : EIATTR_MIN_STACK_SIZE
	.align		4
.L_442:
        /*0a2c*/ 	.byte	0x04, 0x12
        /*0a2e*/ 	.short	(.L_444 - .L_443)
	.align		4
.L_443:
        /*0a30*/ 	.word	index@(_ZN10layer_norm31ln_parallel_residual_fwd_kernelINS_13Kernel_traitsIf6__halffS2_fjLj7168ELj1ELj1ELj4ELj16ENS_18Kernel_traits_baseILj7168EfS2_fS2_fjLj128EEEEELb0ELb0ELb1EEEvNS_9FwdParamsE)
        /*0a34*/ 	.word	0x000000e0


	//----- nvinfo : EIATTR_MIN_STACK_SIZE
	.align		4
.L_444:
        /*0a38*/ 	.byte	0x04, 0x12
        /*0a3a*/ 	.short	(.L_446 - .L_445)
	.align		4
.L_445:
        /*0a3c*/ 	.word	index@(_ZN10layer_norm31ln_parallel_residual_fwd_kernelINS_13Kernel_traitsIf6__halffS2_fjLj7168ELj1ELj1ELj4ELj16ENS_18Kernel_traits_baseILj7168EfS2_fS2_fjLj128EEEEELb0ELb1ELb0EEEvNS_9FwdParamsE)
        /*0a40*/ 	.word	0x00000000


	//----- nvinfo : EIATTR_MIN_STACK_SIZE
	.align		4
.L_446:
        /*0a44*/ 	.byte	0x04, 0x12
        /*0a46*/ 	.short	(.L_448 - .L_447)
	.align		4
.L_447:
        /*0a48*/ 	.word	index@(_ZN10layer_norm31ln_parallel_residual_fwd_kernelINS_13Kernel_traitsIf6__halffS2_fjLj7168ELj1ELj1ELj4ELj16ENS_18Kernel_traits_baseILj7168EfS2_fS2_fjLj128EEEEELb0ELb1ELb1EEEvNS_9FwdParamsE)
        /*0a4c*/ 	.word	0x00000000


	//----- nvinfo : EIATTR_MIN_STACK_SIZE
	.align		4
.L_448:
        /*0a50*/ 	.byte	0x04, 0x12
        /*0a52*/ 	.short	(.L_450 - .L_449)
	.align		4
.L_449:
        /*0a54*/ 	.word	index@(_ZN10layer_norm31ln_parallel_residual_fwd_kernelINS_13Kernel_traitsIf6__halffS2_fjLj7168ELj1ELj1ELj4ELj16ENS_18Kernel_traits_baseILj7168EfS2_fS2_fjLj128EEEEELb1ELb0ELb0EEEvNS_9FwdParamsE)
        /*0a58*/ 	.word	0x00000138


	//----- nvinfo : EIATTR_MIN_STACK_SIZE
	.align		4
.L_450:
        /*0a5c*/ 	.byte	0x04, 0x12
        /*0a5e*/ 	.short	(.L_452 - .L_451)
	.align		4
.L_451:
        /*0a60*/ 	.word	index@(_ZN10layer_norm31ln_parallel_residual_fwd_kernelINS_13Kernel_traitsIf6__halffS2_fjLj7168ELj1ELj1ELj4ELj16ENS_18Kernel_traits_baseILj7168EfS2_fS2_fjLj128EEEEELb1ELb0ELb1EEEvNS_9FwdParamsE)
        /*0a64*/ 	.word	0x00000130


	//----- nvinfo : EIATTR_MIN_STACK_SIZE
	.align		4
.L_452:
        /*0a68*/ 	.byte	0x04, 0x12
        /*0a6a*/ 	.short	(.L_454 - .L_453)
	.align		4
.L_453:
        /*0a6c*/ 	.word	index@(_ZN10layer_norm31ln_parallel_residual_fwd_kernelINS_13Kernel_traitsIf6__halffS2_fjLj7168ELj1ELj1ELj4ELj16ENS_18Kernel_traits_baseILj7168EfS2_fS2_fjLj128EEEEELb1ELb1ELb0EEEvNS_9FwdParamsE)
        /*0a70*/ 	.word	0x00000000


	//----- nvinfo : EIATTR_MIN_STACK_SIZE
	.align		4
.L_454:
        /*0a74*/ 	.byte	0x04, 0x12
        /*0a76*/ 	.short	(.L_456 - .L_455)
	.align		4
.L_455:
        /*0a78*/ 	.word	index@(_ZN10layer_norm31ln_parallel_residual_fwd_kernelINS_13Kernel_traitsIf6__halffS2_fjLj7168ELj1ELj1ELj4ELj16ENS_18Kernel_traits_baseILj7168EfS2_fS2_fjLj128EEEEELb1ELb1ELb1EEEvNS_9FwdParamsE)
        /*0a7c*/ 	.word	0x00000000


	//----- nvinfo : EIATTR_MIN_STACK_SIZE
	.align		4
.L_456:
        /*0a80*/ 	.byte	0x04, 0x12
        /*0a82*/ 	.short	(.L_458 - .L_457)
	.align		4
.L_457:
        /*0a84*/ 	.word	index@(_ZN10layer_norm31ln_parallel_residual_fwd_kernelINS_13Kernel_traitsI6__halfffffjLj7168ELj1ELj1ELj8ELj16ENS_18Kernel_traits_baseILj7168ES2_ffffjLj256EEEEELb0ELb0ELb0EEEvNS_9FwdParamsE)
        /*0a88*/ 	.word	0x00000000


	//----- nvinfo : EIATTR_MIN_STACK_SIZE
	.align		4
.L_458:
        /*0a8c*/ 	.byte	0x04, 0x12
        /*0a8e*/ 	.short	(.L_460 - .L_459)
	.align		4
.L_459:
        /*0a90*/ 	.word	index@(_ZN10layer_norm31ln_parallel_residual_fwd_kernelINS_13Kernel_traitsI6__halfffffjLj7168ELj1ELj1ELj8ELj16ENS_18Kernel_traits_baseILj7168ES2_ffffjLj256EEEEELb0ELb0ELb1EEEvNS_9FwdParamsE)
        /*0a94*/ 	.word	0x00000000


	//----- nvinfo : EIATTR_MIN_STACK_SIZE
	.align		4
.L_460:
        /*0a98*/ 	.byte	0x04, 0x12
        /*0a9a*/ 	.short	(.L_462 - .L_461)
	.align		4
.L_461:
        /*0a9c*/ 	.word	index@(_ZN10layer_norm31ln_parallel_residual_fwd_kernelINS_13Kernel_traitsI6__halfffffjLj7168ELj1ELj1ELj8ELj16ENS_18Kernel_traits_baseILj7168ES2_ffffjLj256EEEEELb0ELb1ELb0EEEvNS_9FwdParamsE)
        /*0aa0*/ 	.word	0x00000000


	//----- nvinfo : EIATTR_MIN_STACK_SIZE
	.align		4
.L_462:
        /*0aa4*/ 	.byte	0x04, 0x12
        /*0aa6*/ 	.short	(.L_464 - .L_463)
	.align		4
.L_463:
        /*0aa8*/ 	.word	index@(_ZN10layer_norm31ln_parallel_residual_fwd_kernelINS_13Kernel_traitsI6__halfffffjLj7168ELj1ELj1ELj8ELj16ENS_18Kernel_traits_baseILj7168ES2_ffffjLj256EEEEELb0ELb1ELb1EEEvNS_9FwdParamsE)
        /*0aac*/ 	.word	0x00000000


	//----- nvinfo : EIATTR_MIN_STACK_SIZE
	.align		4
.L_464:
        /*0ab0*/ 	.byte	0x04, 0x12
        /*0ab2*/ 	.short	(.L_466 - .L_465)
	.align		4
.L_465:
        /*0ab4*/ 	.word	index@(_ZN10layer_norm31ln_parallel_residual_fwd_kernelINS_13Kernel_traitsI6__halfffffjLj7168ELj1ELj1ELj8ELj16ENS_18Kernel_traits_baseILj7168ES2_ffffjLj256EEEEELb1ELb0ELb0EEEvNS_9FwdParamsE)
        /*0ab8*/ 	.word	0x00000000


	//----- nvinfo : EIATTR_MIN_STACK_SIZE
	.align		4
.L_466:
        /*0abc*/ 	.byte	0x04, 0x12
        /*0abe*/ 	.short	(.L_468 - .L_467)
	.align		4
.L_467:
        /*0ac0*/ 	.word	index@(_ZN10layer_norm31ln_parallel_residual_fwd_kernelINS_13Kernel_traitsI6__halfffffjLj7168ELj1ELj1ELj8ELj16ENS_18Kernel_traits_baseILj7168ES2_ffffjLj256EEEEELb1ELb0ELb1EEEvNS_9FwdParamsE)
        /*0ac4*/ 	.word	0x00000000


	//----- nvinfo : EIATTR_MIN_STACK_SIZE
	.align		4
.L_468:
        /*0ac8*/ 	.byte	0x04, 0x12
        /*0aca*/ 	.short	(.L_470 - .L_469)
	.align		4
.L_469:
        /*0acc*/ 	.word	index@(_ZN10layer_norm31ln_parallel_residual_fwd_kernelINS_13Kernel_traitsI6__halfffffjLj7168ELj1ELj1ELj8ELj16ENS_18Kernel_traits_baseILj7168ES2_ffffjLj256EEEEELb1ELb1ELb0EEEvNS_9FwdParamsE)
        /*0ad0*/ 	.word	0x00000000


	//----- nvinfo : EIATTR_MIN_STACK_SIZE
	.align		4
.L_470:
        /*0ad4*/ 	.byte	0x04, 0x12
        /*0ad6*/ 	.short	(.L_472 - .L_471)
	.align		4
.L_471:
        /*0ad8*/ 	.word	index@(_ZN10layer_norm31ln_parallel_residual_fwd_kernelINS_13Kernel_traitsI6__halfffffjLj7168ELj1ELj1ELj8ELj16ENS_18Kernel_traits_baseILj7168ES2_ffffjLj256EEEEELb1ELb1ELb1EEEvNS_9FwdParamsE)
        /*0adc*/ 	.word	0x00000000


	//----- nvinfo : EIATTR_MIN_STACK_SIZE
	.align		4
.L_472:
        /*0ae0*/ 	.byte	0x04, 0x12
        /*0ae2*/ 	.short	(.L_474 - .L_473)
	.align		4
.L_473:
        /*0ae4*/ 	.word	index@(_ZN10layer_norm31ln_parallel_residual_fwd_kernelINS_13Kernel_traitsIfffffjLj7168ELj1ELj1ELj8ELj16ENS_18Kernel_traits_baseILj7168EfffffjLj256EEEEELb0ELb0ELb0EEEvNS_9FwdParamsE)
        /*0ae8*/ 	.word	0x00000000


	//----- nvinfo : EIATTR_MIN_STACK_SIZE
	.align		4
.L_474:
        /*0aec*/ 	.byte	0x04, 0x12
        /*0aee*/ 	.short	(.L_476 - .L_475)
	.align		4
.L_475:
        /*0af0*/ 	.word	index@(_ZN10layer_norm31ln_parallel_residual_fwd_kernelINS_13Kernel_traitsIfffffjLj7168ELj1ELj1ELj8ELj16ENS_18Kernel_traits_baseILj7168EfffffjLj256EEEEELb0ELb0ELb1EEEvNS_9FwdParamsE)
        /*0af4*/ 	.word	0x00000000


	//----- nvinfo : EIATTR_MIN_STACK_SIZE
	.align		4
.L_476:
        /*0af8*/ 	.byte	0x04, 0x12
        /*0afa*/ 	.short	(.L_478 - .L_477)
	.align		4
.L_477:
        /*0afc*/ 	.word	index@(_ZN10layer_norm31ln_parallel_residual_fwd_kernelINS_13Kernel_traitsIfffffjLj7168ELj1ELj1ELj8ELj16ENS_18Kernel_traits_baseILj7168EfffffjLj256EEEEELb0ELb1ELb0EEEvNS_9FwdParamsE)
        /*0b00*/ 	.word	0x00000000


	//----- nvinfo : EIATTR_MIN_STACK_SIZE
	.align		4
.L_478:
        /*0b04*/ 	.byte	0x04, 0x12
        /*0b06*/ 	.short	(.L_480 - .L_479)
	.align		4
.L_479:
        /*0b08*/ 	.word	index@(_ZN10layer_norm31ln_parallel_residual_fwd_kernelINS_13Kernel_traitsIfffffjLj7168ELj1ELj1ELj8ELj16ENS_18Kernel_traits_baseILj7168EfffffjLj256EEEEELb0ELb1ELb1EEEvNS_9FwdParamsE)
        /*0b0c*/ 	.word	0x00000000


	//----- nvinfo : EIATTR_MIN_STACK_SIZE
	.align		4
.L_480:
        /*0b10*/ 	.byte	0x04, 0x12
        /*0b12*/ 	.short	(.L_482 - .L_481)
	.align		4
.L_481:
        /*0b14*/ 	.word	index@(_ZN10layer_norm31ln_parallel_residual_fwd_kernelINS_13Kernel_traitsIfffffjLj7168ELj1ELj1ELj8ELj16ENS_18Kernel_traits_baseILj7168EfffffjLj256EEEEELb1ELb0ELb0EEEvNS_9FwdParamsE)
        /*0b18*/ 	.word	0x00000000


	//----- nvinfo : EIATTR_MIN_STACK_SIZE
	.align		4
.L_482:
        /*0b1c*/ 	.byte	0x04, 0x12
        /*0b1e*/ 	.short	(.L_484 - .L_483)
	.align		4
.L_483:
        /*0b20*/ 	.word	index@(_ZN10layer_norm31ln_parallel_residual_fwd_kernelINS_13Kernel_traitsIfffffjLj7168ELj1ELj1ELj8ELj16ENS_18Kernel_traits_baseILj7168EfffffjLj256EEEEELb1ELb0ELb1EEEvNS_9FwdParamsE)
        /*0b24*/ 	.word	0x00000000


	//----- nvinfo : EIATTR_MIN_STACK_SIZE
	.align		4
.L_484:
        /*0b28*/ 	.byte	0x04, 0x12
        /*0b2a*/ 	.short	(.L_486 - .L_485)
	.align		4
.L_485:
        /*0b2c*/ 	.word	index@(_ZN10layer_norm31ln_parallel_residual_fwd_kernelINS_13Kernel_traitsIfffffjLj7168ELj1ELj1ELj8ELj16ENS_18Kernel_traits_baseILj7168EfffffjLj256EEEEELb1ELb1ELb0EEEvNS_9FwdParamsE)
        /*0b30*/ 	.word	0x00000008


	//----- nvinfo : EIATTR_MIN_STACK_SIZE
	.align		4
.L_486:
        /*0b34*/ 	.byte	0x04, 0x12
        /*0b36*/ 	.short	(.L_488 - .L_487)
	.align		4
.L_487:
        /*0b38*/ 	.word	index@(_ZN10layer_norm31ln_parallel_residual_fwd_kernelINS_13Kernel_traitsIfffffjLj7168ELj1ELj1ELj8ELj16ENS_18Kernel_traits_baseILj7168EfffffjLj256EEEEELb1ELb1ELb1EEEvNS_9FwdParamsE)
        /*0b3c*/ 	.word	0x00000000
.L_488:


//--------------------- .nv.compat                --------------------------
	.section	.nv.compat,"",@"SHT_CUDA_COMPAT_INFO"
	.align	4
        /*0000*/ 	.byte	0x02, 0x09, 0x01, 0x00, 0x02, 0x02, 0x01, 0x00, 0x02, 0x05, 0x05, 0x00, 0x03, 0x07, 0x01, 0x01
        /*0010*/ 	.byte	0x02, 0x03, 0x00, 0x00, 0x02, 0x06, 0x01, 0x00, 0x04, 0x0b, 0x08, 0x00, 0x09, 0x00, 0x00, 0x00
        /*0020*/ 	.byte	0x00, 0x00, 0x00, 0x00


//--------------------- .nv.info._ZN10layer_norm31ln_parallel_residual_fwd_kernelINS_13Kernel_traitsI13__nv_bfloat16S2_S2_S2_fjLj7168ELj1ELj1ELj4ELj16ENS_18Kernel_traits_baseILj7168ES2_S2_S2_S2_fjLj128EEEEELb0ELb0ELb0EEEvNS_9FwdParamsE --------------------------
	.section	.nv.info._ZN10layer_norm31ln_parallel_residual_fwd_kernelINS_13Kernel_traitsI13__nv_bfloat16S2_S2_S2_fjLj7168ELj1ELj1ELj4ELj16ENS_18Kernel_traits_baseILj7168ES2_S2_S2_S2_fjLj128EEEEELb0ELb0ELb0EEEvNS_9FwdParamsE,"",@"SHT_CUDA_INFO"
	.sectionflags	@""
	.align	4


	//----- nvinfo : EIATTR_CUDA_API_VERSION
	.align		4
        /*0000*/ 	.byte	0x04, 0x37
        /*0002*/ 	.short	(.L_490 - .L_489)
.L_489:
        /*0004*/ 	.word	0x00000082


	//----- nvinfo : EIATTR_KPARAM_INFO
	.align		4
.L_490:
        /*0008*/ 	.byte	0x04, 0x17
        /*000a*/ 	.short	(.L_492 - .L_491)
.L_491:
        /*000c*/ 	.word	0x00000000
        /*0010*/ 	.short	0x0000
        /*0012*/ 	.short	0x0000
        /*0014*/ 	.byte	0x00, 0xf0, 0xa1, 0x03


	//----- nvinfo : EIATTR_SPARSE_MMA_MASK
	.align		4
.L_492:
        /*0018*/ 	.byte	0x03, 0x50
        /*001a*/ 	.short	0x0000


	//----- nvinfo : EIATTR_MAXREG_COUNT
	.align		4
        /*001c*/ 	.byte	0x03, 0x1b
        /*001e*/ 	.short	0x00ff


	//----- nvinfo : EIATTR_NUM_BARRIERS
	.align		4
        /*0020*/ 	.byte	0x02, 0x4c
        /*0022*/ 	.byte	0x01
	.zero		1


	//----- nvinfo : EIATTR_ANNOTATIONS
	.align		4
        /*0024*/ 	.byte	0x04, 0x55
        /*0026*/ 	.short	(.L_494 - .L_493)


	//   ....[0]....
.L_493:
        /*0028*/ 	.word	0x00000001
        /*002c*/ 	.byte	0x30, 0x1d, 0x00, 0x00, 0x01, 0x00, 0x00, 0x00, 0x70, 0x1d, 0x00, 0x00, 0x01, 0x00, 0x00, 0x00
        /* <DEDUP_REMOVED lines=61> */
        /*040c*/ 	.byte	0x00, 0xaf, 0x00, 0x00, 0x01, 0x00, 0x00, 0x00, 0x60, 0xaf, 0x00, 0x00


	//----- nvinfo : EIATTR_MERCURY_ISA_VERSION
	.align		4
.L_494:
        /*0418*/ 	.byte	0x03, 0x5f
        /*041a*/ 	.short	0x0101


	//----- nvinfo : EIATTR_COOP_GROUP_MASK_REGIDS
	.align		4
        /*041c*/ 	.byte	0x04, 0x29
        /*041e*/ 	.short	(.L_496 - .L_495)


	//   ....[0]....
.L_495:
        /*0420*/ 	.word	0xffffffff


	//   ....[1]....
        /*0424*/ 	.word	0xffffffff


	//   ....[2]....
        /*0428*/ 	.word	0xffffffff


	//   ....[3]....
        /*042c*/ 	.word	0xffffffff


	//   ....[4]....
        /*0430*/ 	.word	0xffffffff


	//   ....[5]....
        /*0434*/ 	.word	0xffffffff


	//   ....[6]....
        /*0438*/ 	.word	0xffffffff


	//   ....[7]....
        /*043c*/ 	.word	0xffffffff


	//   ....[8]....
        /*0440*/ 	.word	0xffffffff


	//   ....[9]....
        /*0444*/ 	.word	0xffffffff


	//   ....[10]....
        /*0448*/ 	.word	0xffffffff


	//   ....[11]....
        /*044c*/ 	.word	0xffffffff


	//   ....[12]....
        /*0450*/ 	.word	0xffffffff


	//   ....[13]....
        /*0454*/ 	.word	0xffffffff


	//   ....[14]....
        /*0458*/ 	.word	0xffffffff


	//   ....[15]....
        /*045c*/ 	.word	0xffffffff


	//   ....[16]....
        /*0460*/ 	.word	0xffffffff


	//   ....[17]....
        /*0464*/ 	.word	0xffffffff


	//----- nvinfo : EIATTR_COOP_GROUP_INSTR_OFFSETS
	.align		4
.L_496:
        /*0468*/ 	.byte	0x04, 0x28
        /*046a*/ 	.short	(.L_498 - .L_497)


	//   ....[0]....
.L_497:
        /*046c*/ 	.word	0x00007b00


	//   ....[1]....
        /*0470*/ 	.word	0x00007b20


	//   ....[2]....
        /*0474*/ 	.word	0x00007b40


	//   ....[3]....
        /*0478*/ 	.word	0x00007b60


	//   ....[4]....
        /*047c*/ 	.word	0x00007b80


	//   ....[5]....
        /*0480*/ 	.word	0x00008320


	//   ....[6]....
        /*0484*/ 	.word	0x00008340


	//   ....[7]....
        /*0488*/ 	.word	0x00008360


	//   ....[8]....
        /*048c*/ 	.word	0x00008380


	//   ....[9]....
        /*0490*/ 	.word	0x000083a0


	//   ....[10]....
        /*0494*/ 	.word	0x00008550


	//   ....[11]....
        /*0498*/ 	.word	0x00008590


	//   ....[12]....
        /*049c*/ 	.word	0x00008620


	//   ....[13]....
        /*04a0*/ 	.word	0x00008640


	//   ....[14]....
        /*04a4*/ 	.word	0x000086d0


	//   ....[15]....
        /*04a8*/ 	.word	0x00008730


	//   ....[16]....
        /*04ac*/ 	.word	0x00008790


	//   ....[17]....
        /*04b0*/ 	.word	0x000087a0


	//----- nvinfo : EIATTR_VRC_CTA_INIT_COUNT
	.align		4
.L_498:
        /*04b4*/ 	.byte	0x02, 0x4a
	.zero		1
	.zero		1


	//----- nvinfo : EIATTR_EXIT_INSTR_OFFSETS
	.align		4
        /*04b8*/ 	.byte	0x04, 0x1c
        /*04ba*/ 	.short	(.L_500 - .L_499)


	//   ....[0]....
.L_499:
        /*04bc*/ 	.word	0x00001cd0


	//   ....[1]....
        /*04c0*/ 	.word	0x0000b0d0


	//----- nvinfo : EIATTR_MAX_THREADS
	.align		4
.L_500:
        /*04c4*/ 	.byte	0x04, 0x05
        /*04c6*/ 	.short	(.L_502 - .L_501)
.L_501:
        /*04c8*/ 	.word	0x00000080
        /*04cc*/ 	.word	0x00000001
        /*04d0*/ 	.word	0x00000001


	//----- nvinfo : EIATTR_CRS_STACK_SIZE
	.align		4
.L_502:
        /*04d4*/ 	.byte	0x04, 0x1e
        /*04d6*/ 	.short	(.L_504 - .L_503)
.L_503:
        /*04d8*/ 	.word	0x00000000


	//----- nvinfo : EIATTR_CBANK_PARAM_SIZE
	.align		4
.L_504:
        /*04dc*/ 	.byte	0x03, 0x19
        /*04de*/ 	.short	0x00e8


	//----- nvinfo : EIATTR_PARAM_CBANK
	.align		4
        /*04e0*/ 	.byte	0x04, 0x0a
        /*04e2*/ 	.short	(.L_506 - .L_505)
	.align		4
.L_505:
        /*04e4*/ 	.word	index@(.nv.constant0._ZN10layer_norm31ln_parallel_residual_fwd_kernelINS_13Kernel_traitsI13__nv_bfloat16S2_S2_S2_fjLj7168ELj1ELj1ELj4ELj16ENS_18Kernel_traits_baseILj7168ES2_S2_S2_S2_fjLj128EEEEELb0ELb0ELb0EEEvNS_9FwdParamsE)
        /*04e8*/ 	.short	0x0380
        /*04ea*/ 	.short	0x00e8


	//----- nvinfo : EIATTR_SW_WAR
	.align		4
.L_506:
        /*04ec*/ 	.byte	0x04, 0x36
        /*04ee*/ 	.short	(.L_508 - .L_507)
.L_507:
        /*04f0*/ 	.word	0x00000008
.L_508:


//--------------------- .nv.info._ZN10layer_norm31ln_parallel_residual_fwd_kernelINS_13Kernel_traitsI13__nv_bfloat16S2_S2_S2_fjLj7168ELj1ELj1ELj4ELj16ENS_18Kernel_traits_baseILj7168ES2_S2_S2_S2_fjLj128EEEEELb0ELb0ELb1EEEvNS_9FwdParamsE --------------------------
	.section	.nv.info._ZN10layer_norm31ln_parallel_residual_fwd_kernelINS_13Kernel_traitsI13__nv_bfloat16S2_S2_S2_fjLj7168ELj1ELj1ELj4ELj16ENS_18Kernel_traits_baseILj7168ES2_S2_S2_S2_fjLj128EEEEELb0ELb0ELb1EEEvNS_9FwdParamsE,"",@"SHT_CUDA_INFO"
	.sectionflags	@""
	.align	4


	//----- nvinfo : EIATTR_CUDA_API_VERSION
	.align		4
        /*0000*/ 	.byte	0x04, 0x37
        /*0002*/ 	.short	(.L_510 - .L_509)
.L_509:
        /*0004*/ 	.word	0x00000082


	//----- nvinfo : EIATTR_KPARAM_INFO
	.align		4
.L_510:
        /*0008*/ 	.byte	0x04, 0x17
        /*000a*/ 	.short	(.L_512 - .L_511)
.L_511:
        /*000c*/ 	.word	0x00000000
        /*0010*/ 	.short	0x0000
        /*0012*/ 	.short	0x0000
        /*0014*/ 	.byte	0x00, 0xf0, 0xa1, 0x03


	//----- nvinfo : EIATTR_SPARSE_MMA_MASK
	.align		4
.L_512:
        /*0018*/ 	.byte	0x03, 0x50
        /*001a*/ 	.short	0x0000


	//----- nvinfo : EIATTR_MAXREG_COUNT
	.align		4
        /*001c*/ 	.byte	0x03, 0x1b
        /*001e*/ 	.short	0x00ff


	//----- nvinfo : EIATTR_NUM_BARRIERS
	.align		4
        /*0020*/ 	.byte	0x02, 0x4c
        /*0022*/ 	.byte	0x01
	.zero		1


	//----- nvinfo : EIATTR_ANNOTATIONS
	.align		4
        /*0024*/ 	.byte	0x04, 0x55
        /*0026*/ 	.short	(.L_514 - .L_513)


	//   ....[0]....
.L_513:
        /* <DEDUP_REMOVED lines=58> */


	//----- nvinfo : EIATTR_MERCURY_ISA_VERSION
	.align		4
.L_514:
        /*03b8*/ 	.byte	0x03, 0x5f
        /*03ba*/ 	.short	0x0101


	//----- nvinfo : EIATTR_COOP_GROUP_MASK_REGIDS
	.align		4
        /*03bc*/ 	.byte	0x04, 0x29
        /*03be*/ 	.short	(.L_516 - .L_515)


	//   ....[0]....
.L_515:
        /*03c0*/ 	.word	0xffffffff


	//   ....[1]....
        /*03c4*/ 	.word	0xffffffff


	//   ....[2]....
        /*03c8*/ 	.word	0xffffffff


	//   ....[3]....
        /*03cc*/ 	.word	0xffffffff


	//   ....[4]....
        /*03d0*/ 	.word	0xffffffff


	//   ....[5]....
        /*03d4*/ 	.word	0xffffffff


	//   ....[6]....
        /*03d8*/ 	.word	0xffffffff


	//   ....[7]....
        /*03dc*/ 	.word	0xffffffff


	//   ....[8]....
        /*03e0*/ 	.word	0xffffffff


	//   ....[9]....
        /*03e4*/ 	.word	0xffffffff


	//   ....[10]....
        /*03e8*/ 	.word	0xffffffff


	//   ....[11]....
        /*03ec*/ 	.word	0xffffffff


	//   ....[12]....
        /*03f0*/ 	.word	0xffffffff


	//   ....[13]....
        /*03f4*/ 	.word	0xffffffff


	//   ....[14]....
        /*03f8*/ 	.word	0xffffffff


	//   ....[15]....
        /*03fc*/ 	.word	0xffffffff


	//   ....[16]....
        /*0400*/ 	.word	0xffffffff


	//   ....[17]....
        /*0404*/ 	.word	0xffffffff


	//----- nvinfo : EIATTR_COOP_GROUP_INSTR_OFFSETS
	.align		4
.L_516:
        /*0408*/ 	.byte	0x04, 0x28
        /*040a*/ 	.short	(.L_518 - .L_517)


	//   ....[0]....
.L_517:
        /*040c*/ 	.word	0x000061e0


	//   ....[1]....
        /*0410*/ 	.word	0x00006200


	//   ....[2]....
        /*0414*/ 	.word	0x00006220


	//   ....[3]....
        /*0418*/ 	.word	0x00006240


	//   ....[4]....
        /*041c*/ 	.word	0x00006260


	//   ....[5]....
        /*0420*/ 	.word	0x00006990


	//   ....[6]....
        /*0424*/ 	.word	0x000069b0


	//   ....[7]....
        /*0428*/ 	.word	0x000069d0


	//   ....[8]....
        /*042c*/ 	.word	0x000069f0


	//   ....[9]....
        /*0430*/ 	.word	0x00006a10


	//   ....[10]....
        /*0434*/ 	.word	0x00006bc0


	//   ....[11]....
        /*0438*/ 	.word	0x00006bf0


	//   ....[12]....
        /*043c*/ 	.word	0x00006cb0


	//   ....[13]....
        /*0440*/ 	.word	0x00006d00


	//   ....[14]....
        /*0444*/ 	.word	0x00006d20


	//   ....[15]....
        /*0448*/ 	.word	0x00006d30


	//   ....[16]....
        /*044c*/ 	.word	0x00006e30


	//   ....[17]....
        /*0450*/ 	.word	0x00006e40


	//----- nvinfo : EIATTR_VRC_CTA_INIT_COUNT
	.align		4
.L_518:
        /*0454*/ 	.byte	0x02, 0x4a
	.zero		1
	.zero		1


	//----- nvinfo : EIATTR_EXIT_INSTR_OFFSETS
	.align		4
        /*0458*/ 	.byte	0x04, 0x1c
        /*045a*/ 	.short	(.L_520 - .L_519)


	//   ....[0]....
.L_519:
        /*045c*/ 	.word	0x00000bf0


	//   ....[1]....
        /*0460*/ 	.word	0x00009470


	//----- nvinfo : EIATTR_MAX_THREADS
	.align		4
.L_520:
        /*0464*/ 	.byte	0x04, 0x05
        /*0466*/ 	.short	(.L_522 - .L_521)
.L_521:
        /*0468*/ 	.word	0x00000080
        /*046c*/ 	.word	0x00000001
        /*0470*/ 	.word	0x00000001


	//----- nvinfo : EIATTR_CRS_STACK_SIZE
	.align		4
.L_522:
        /*0474*/ 	.byte	0x04, 0x1e
        /*0476*/ 	.short	(.L_524 - .L_523)
.L_523:
        /*0478*/ 	.word	0x00000000


	//----- nvinfo : EIATTR_CBANK_PARAM_SIZE
	.align		4
.L_524:
        /*047c*/ 	.byte	0x03, 0x19
        /*047e*/ 	.short	0x00e8


	//----- nvinfo : EIATTR_PARAM_CBANK
	.align		4
        /*0480*/ 	.byte	0x04, 0x0a
        /*0482*/ 	.short	(.L_526 - .L_525)
	.align		4
.L_525:
        /*0484*/ 	.word	index@(.nv.constant0._ZN10layer_norm31ln_parallel_residual_fwd_kernelINS_13Kernel_traitsI13__nv_bfloat16S2_S2_S2_fjLj7168ELj1ELj1ELj4ELj16ENS_18Kernel_traits_baseILj7168ES2_S2_S2_S2_fjLj128EEEEELb0ELb0ELb1EEEvNS_9FwdParamsE)
        /*0488*/ 	.short	0x0380
        /*048a*/ 	.short	0x00e8


	//----- nvinfo : EIATTR_SW_WAR
	.align		4
.L_526:
        /*048c*/ 	.byte	0x04, 0x36
        /*048e*/ 	.short	(.L_528 - .L_527)
.L_527:
        /*0490*/ 	.word	0x00000008
.L_528:


//--------------------- .nv.info._ZN10layer_norm31ln_parallel_residual_fwd_kernelINS_13Kernel_traitsI13__nv_bfloat16S2_S2_S2_fjLj7168ELj1ELj1ELj4ELj16ENS_18Kernel_traits_baseILj7168ES2_S2_S2_S2_fjLj128EEEEELb0ELb1ELb0EEEvNS_9FwdParamsE --------------------------
	.section	.nv.info._ZN10layer_norm31ln_parallel_residual_fwd_kernelINS_13Kernel_traitsI13__nv_bfloat16S2_S2_S2_fjLj7168ELj1ELj1ELj4ELj16ENS_18Kernel_traits_baseILj7168ES2_S2_S2_S2_fjLj128EEEEELb0ELb1ELb0EEEvNS_9FwdParamsE,"",@"SHT_CUDA_INFO"
	.sectionflags	@""
	.align	4


	//----- nvinfo : EIATTR_CUDA_API_VERSION
	.align		4
        /*0000*/ 	.byte	0x04, 0x37
        /*0002*/ 	.short	(.L_530 - .L_529)
.L_529:
        /*0004*/ 	.word	0x00000082


	//----- nvinfo : EIATTR_KPARAM_INFO
	.align		4
.L_530:
        /*0008*/ 	.byte	0x04, 0x17
        /*000a*/ 	.short	(.L_532 - .L_531)
.L_531:
        /*000c*/ 	.word	0x00000000
        /*0010*/ 	.short	0x0000
        /*0012*/ 	.short	0x0000
        /*0014*/ 	.byte	0x00, 0xf0, 0xa1, 0x03


	//----- nvinfo : EIATTR_SPARSE_MMA_MASK
	.align		4
.L_532:
        /*0018*/ 	.byte	0x03, 0x50
        /*001a*/ 	.short	0x0000


	//----- nvinfo : EIATTR_MAXREG_COUNT
	.align		4
        /*001c*/ 	.byte	0x03, 0x1b
        /*001e*/ 	.short	0x00ff


	//----- nvinfo : EIATTR_NUM_BARRIERS
	.align		4
        /*0020*/ 	.byte	0x02, 0x4c
        /*0022*/ 	.byte	0x01
	.zero		1


	//----- nvinfo : EIATTR_MERCURY_ISA_VERSION
	.align		4
        /*0024*/ 	.byte	0x03, 0x5f
        /*0026*/ 	.short	0x0101


	//----- nvinfo : EIATTR_COOP_GROUP_MASK_REGIDS
	.align		4
        /*0028*/ 	.byte	0x04, 0x29
        /*002a*/ 	.short	(.L_534 - .L_533)


	//   ....[0]....
.L_533:
        /*002c*/ 	.word	0xffffffff


	//   ....[1]....
        /*0030*/ 	.word	0xffffffff


	//   ....[2]....
        /*0034*/ 	.word	0xffffffff


	//   ....[3]....
        /*0038*/ 	.word	0xffffffff


	//   ....[4]....
        /*003c*/ 	.word	0xffffffff


	//   ....[5]....
        /*0040*/ 	.word	0xffffffff


	//   ....[6]....
        /*0044*/ 	.word	0xffffffff


	//   ....[7]....
        /*0048*/ 	.word	0xffffffff


	//   ....[8]....
        /*004c*/ 	.word	0xffffffff


	//   ....[9]....
        /*0050*/ 	.word	0xffffffff


	//   ....[10]....
        /*0054*/ 	.word	0xffffffff


	//   ....[11]....
        /*0058*/ 	.word	0xffffffff


	//   ....[12]....
        /*005c*/ 	.word	0xffffffff


	//   ....[13]....
        /*0060*/ 	.word	0xffffffff


	//   ....[14]....
        /*0064*/ 	.word	0xffffffff


	//   ....[15]....
        /*0068*/ 	.word	0xffffffff


	//   ....[16]....
        /*006c*/ 	.word	0xffffffff


	//   ....[17]....
        /*0070*/ 	.word	0xffffffff


	//----- nvinfo : EIATTR_COOP_GROUP_INSTR_OFFSETS
	.align		4
.L_534:
        /*0074*/ 	.byte	0x04, 0x28
        /*0076*/ 	.short	(.L_536 - .L_535)


	//   ....[0]....
.L_535:
        /*0078*/ 	.word	0x00005df0


	//   ....[1]....
        /*007c*/ 	.word	0x00005e10


	//   ....[2]....
        /*0080*/ 	.word	0x00005e30


	//   ....[3]....
        /*0084*/ 	.word	0x00005e50


	//   ....[4]....
        /*0088*/ 	.word	0x00005e70


	//   ....[5]....
        /*008c*/ 	.word	0x00006630


	//   ....[6]....
        /*0090*/ 	.word	0x00006650


	//   ....[7]....
        /*0094*/ 	.word	0x00006670


	//   ....[8]....
        /*0098*/ 	.word	0x00006690


	//   ....[9]....
        /*009c*/ 	.word	0x000066b0


	//   ....[10]....
        /*00a0*/ 	.word	0x00006840


	//   ....[11]....
        /*00a4*/ 	.word	0x00006880


	//   ....[12]....
        /*00a8*/ 	.word	0x000068c0


	//   ....[13]....
        /*00ac*/ 	.word	0x00006960


	//   ....[14]....
        /*00b0*/ 	.word	0x000069e0


	//   ....[15]....
        /*00b4*/ 	.word	0x00006a30


	//   ....[16]....
        /*00b8*/ 	.word	0x00006a90


	//   ....[17]....
        /*00bc*/ 	.word	0x00006ae0


	//----- nvinfo : EIATTR_VRC_CTA_INIT_COUNT
	.align		4
.L_536:
        /*00c0*/ 	.byte	0x02, 0x4a
	.zero		1
	.zero		1


	//----- nvinfo : EIATTR_EXIT_INSTR_OFFSETS
	.align		4
        /*00c4*/ 	.byte	0x04, 0x1c
        /*00c6*/ 	.short	(.L_538 - .L_537)


	//   ....[0]....
.L_537:
        /*00c8*/ 	.word	0x00000910


	//   ....[1]....
        /*00cc*/ 	.word	0x00008210


	//----- nvinfo : EIATTR_MAX_THREADS
	.align		4
.L_538:
        /*00d0*/ 	.byte	0x04, 0x05
        /*00d2*/ 	.short	(.L_540 - .L_539)
.L_539:
        /*00d4*/ 	.word	0x00000080
        /*00d8*/ 	.word	0x00000001
        /*00dc*/ 	.word	0x00000001


	//----- nvinfo : EIATTR_CRS_STACK_SIZE
	.align		4
.L_540:
        /*00e0*/ 	.byte	0x04, 0x1e
        /*00e2*/ 	.short	(.L_542 - .L_541)
.L_541:
        /*00e4*/ 	.word	0x00000000


	//----- nvinfo : EIATTR_CBANK_PARAM_SIZE
	.align		4
.L_542:
        /*00e8*/ 	.byte	0x03, 0x19
        /*00ea*/ 	.short	0x00e8


	//----- nvinfo : EIATTR_PARAM_CBANK
	.align		4
        /*00ec*/ 	.byte	0x04, 0x0a
        /*00ee*/ 	.short	(.L_544 - .L_543)
	.align		4
.L_543:
        /*00f0*/ 	.word	index@(.nv.constant0._ZN10layer_norm31ln_parallel_residual_fwd_kernelINS_13Kernel_traitsI13__nv_bfloat16S2_S2_S2_fjLj7168ELj1ELj1ELj4ELj16ENS_18Kernel_traits_baseILj7168ES2_S2_S2_S2_fjLj128EEEEELb0ELb1ELb0EEEvNS_9FwdParamsE)
        /*00f4*/ 	.short	0x0380
        /*00f6*/ 	.short	0x00e8


	//----- nvinfo : EIATTR_SW_WAR
	.align		4
.L_544:
        /*00f8*/ 	.byte	0x04, 0x36
        /*00fa*/ 	.short	(.L_546 - .L_545)
.L_545:
        /*00fc*/ 	.word	0x00000008
.L_546:


//--------------------- .nv.info._ZN10layer_norm31ln_parallel_residual_fwd_kernelINS_13Kernel_traitsI13__nv_bfloat16S2_S2_S2_fjLj7168ELj1ELj1ELj4ELj16ENS_18Kernel_traits_baseILj7168ES2_S2_S2_S2_fjLj128EEEEELb0ELb1ELb1EEEvNS_9FwdParamsE --------------------------
	.section	.nv.info._ZN10layer_norm31ln_parallel_residual_fwd_kernelINS_13Kernel_traitsI13__nv_bfloat16S2_S2_S2_fjLj7168ELj1ELj1ELj4ELj16ENS_18Kernel_traits_baseILj7168ES2_S2_S2_S2_fjLj128EEEEELb0ELb1ELb1EEEvNS_9FwdParamsE,"",@"SHT_CUDA_INFO"
	.sectionflags	@""
	.align	4


	//----- nvinfo : EIATTR_CUDA_API_VERSION
	.align		4
        /*0000*/ 	.byte	0x04, 0x37
        /*0002*/ 	.short	(.L_548 - .L_547)
.L_547:
        /*0004*/ 	.word	0x00000082


	//----- nvinfo : EIATTR_KPARAM_INFO
	.align		4
.L_548:
        /*0008*/ 	.byte	0x04, 0x17
        /*000a*/ 	.short	(.L_550 - .L_549)
.L_549:
        /*000c*/ 	.word	0x00000000
        /*0010*/ 	.short	0x0000
        /*0012*/ 	.short	0x0000
        /*0014*/ 	.byte	0x00, 0xf0, 0xa1, 0x03


	//----- nvinfo : EIATTR_SPARSE_MMA_MASK
	.align		4
.L_550:
        /*0018*/ 	.byte	0x03, 0x50
        /*001a*/ 	.short	0x0000


	//----- nvinfo : EIATTR_MAXREG_COUNT
	.align		4
        /*001c*/ 	.byte	0x03, 0x1b
        /*001e*/ 	.short	0x00ff


	//----- nvinfo : EIATTR_NUM_BARRIERS
	.align		4
        /*0020*/ 	.byte	0x02, 0x4c
        /*0022*/ 	.byte	0x01
	.zero		1


	//----- nvinfo : EIATTR_MERCURY_ISA_VERSION
	.align		4
        /*0024*/ 	.byte	0x03, 0x5f
        /*0026*/ 	.short	0x0101


	//----- nvinfo : EIATTR_COOP_GROUP_MASK_REGIDS
	.align		4
        /*0028*/ 	.byte	0x04, 0x29
        /*002a*/ 	.short	(.L_552 - .L_551)


	//   ....[0]....
.L_551:
        /*002c*/ 	.word	0xffffffff


	//   ....[1]....
        /*0030*/ 	.word	0xffffffff


	//   ....[2]....
        /*0034*/ 	.word	0xffffffff


	//   ....[3]....
        /*0038*/ 	.word	0xffffffff


	//   ....[4]....
        /*003c*/ 	.word	0xffffffff


	//   ....[5]....
        /*0040*/ 	.word	0xffffffff


	//   ....[6]....
        /*0044*/ 	.word	0xffffffff


	//   ....[7]....
        /*0048*/ 	.word	0xffffffff


	//   ....[8]....
        /*004c*/ 	.word	0xffffffff


	//   ....[9]....
        /*0050*/ 	.word	0xffffffff


	//   ....[10]....
        /*0054*/ 	.word	0xffffffff


	//   ....[11]....
        /*0058*/ 	.word	0xffffffff


	//   ....[12]....
        /*005c*/ 	.word	0xffffffff


	//   ....[13]....
        /*0060*/ 	.word	0xffffffff


	//   ....[14]....
        /*0064*/ 	.word	0xffffffff


	//   ....[15]....
        /*0068*/ 	.word	0xffffffff


	//   ....[16]....
        /*006c*/ 	.word	0xffffffff


	//   ....[17]....
        /*0070*/ 	.word	0xffffffff


	//----- nvinfo : EIATTR_COOP_GROUP_INSTR_OFFSETS
	.align		4
.L_552:
        /*0074*/ 	.byte	0x04, 0x28
        /*0076*/ 	.short	(.L_554 - .L_553)


	//   ....[0]....
.L_553:
        /*0078*/ 	.word	0x000050b0


	//   ....[1]....
        /*007c*/ 	.word	0x000050d0


	//   ....[2]....
        /*0080*/ 	.word	0x000050f0


	//   ....[3]....
        /*0084*/ 	.word	0x00005110


	//   ....[4]....
        /*0088*/ 	.word	0x00005130


	//   ....[5]....
        /*008c*/ 	.word	0x00005860


	//   ....[6]....
        /*0090*/ 	.word	0x00005890


	//   ....[7]....
        /*0094*/ 	.word	0x000058c0


	//   ....[8]....
        /*0098*/ 	.word	0x000058f0


	//   ....[9]....
        /*009c*/ 	.word	0x00005930


	//   ....[10]....
        /*00a0*/ 	.word	0x00005ae0


	//   ....[11]....
        /*00a4*/ 	.word	0x00005b20


	//   ....[12]....
        /*00a8*/ 	.word	0x00005b60


	//   ....[13]....
        /*00ac*/ 	.word	0x00005be0


	//   ....[14]....
        /*00b0*/ 	.word	0x00005ca0


	//   ....[15]....
        /*00b4*/ 	.word	0x00005cd0


	//   ....[16]....
        /*00b8*/ 	.word	0x00005d70


	//   ....[17]....
        /*00bc*/ 	.word	0x00005da0


	//----- nvinfo : EIATTR_VRC_CTA_INIT_COUNT
	.align		4
.L_554:
        /*00c0*/ 	.byte	0x02, 0x4a
	.zero		1
	.zero		1


	//----- nvinfo : EIATTR_EXIT_INSTR_OFFSETS
	.align		4
        /*00c4*/ 	.byte	0x04, 0x1c
        /*00c6*/ 	.short	(.L_556 - .L_555)


	//   ....[0]....
.L_555:
        /*00c8*/ 	.word	0x00000360


	//   ....[1]....
        /*00cc*/ 	.word	0x00007280


	//----- nvinfo : EIATTR_MAX_THREADS
	.align		4
.L_556:
        /*00d0*/ 	.byte	0x04, 0x05
        /*00d2*/ 	.short	(.L_558 - .L_557)
.L_557:
        /*00d4*/ 	.word	0x00000080
        /*00d8*/ 	.word	0x00000001
        /*00dc*/ 	.word	0x00000001


	//----- nvinfo : EIATTR_CRS_STACK_SIZE
	.align		4
.L_558:
        /*00e0*/ 	.byte	0x04, 0x1e
        /*00e2*/ 	.short	(.L_560 - .L_559)
.L_559:
        /*00e4*/ 	.word	0x00000000


	//----- nvinfo : EIATTR_CBANK_PARAM_SIZE
	.align		4
.L_560:
        /*00e8*/ 	.byte	0x03, 0x19
        /*00ea*/ 	.short	0x00e8


	//----- nvinfo : EIATTR_PARAM_CBANK
	.align		4
        /*00ec*/ 	.byte	0x04, 0x0a
        /*00ee*/ 	.short	(.L_562 - .L_561)
	.align		4
.L_561:
        /*00f0*/ 	.word	index@(.nv.constant0._ZN10layer_norm31ln_parallel_residual_fwd_kernelINS_13Kernel_traitsI13__nv_bfloat16S2_S2_S2_fjLj7168ELj1ELj1ELj4ELj16ENS_18Kernel_traits_baseILj7168ES2_S2_S2_S2_fjLj128EEEEELb0ELb1ELb1EEEvNS_9FwdParamsE)
        /*00f4*/ 	.short	0x0380
        /*00f6*/ 	.short	0x00e8


	//----- nvinfo : EIATTR_SW_WAR
	.align		4
.L_562:
        /*00f8*/ 	.byte	0x04, 0x36
        /*00fa*/ 	.short	(.L_564 - .L_563)
.L_563:
        /*00fc*/ 	.word	0x00000008
.L_564:


//--------------------- .nv.info._ZN10layer_norm31ln_parallel_residual_fwd_kernelINS_13Kernel_traitsI13__nv_bfloat16S2_S2_S2_fjLj7168ELj1ELj1ELj4ELj16ENS_18Kernel_traits_baseILj7168ES2_S2_S2_S2_fjLj128EEEEELb1ELb0ELb0EEEvNS_9FwdParamsE --------------------------
	.section	.nv.info._ZN10layer_norm31ln_parallel_residual_fwd_kernelINS_13Kernel_traitsI13__nv_bfloat16S2_S2_S2_fjLj7168ELj1ELj1ELj4ELj16ENS_18Kernel_traits_baseILj7168ES2_S2_S2_S2_fjLj128EEEEELb1ELb0ELb0EEEvNS_9FwdParamsE,"",@"SHT_CUDA_INFO"
	.sectionflags	@""
	.align	4


	//----- nvinfo : EIATTR_CUDA_API_VERSION
	.align		4
        /*0000*/ 	.byte	0x04, 0x37
        /*0002*/ 	.short	(.L_566 - .L_565)
.L_565:
        /*0004*/ 	.word	0x00000082


	//----- nvinfo : EIATTR_KPARAM_INFO
	.align		4
.L_566:
        /*0008*/ 	.byte	0x04, 0x17
        /*000a*/ 	.short	(.L_568 - .L_567)
.L_567:
        /*000c*/ 	.word	0x00000000
        /*0010*/ 	.short	0x0000
        /*0012*/ 	.short	0x0000
        /*0014*/ 	.byte	0x00, 0xf0, 0xa1, 0x03


	//----- nvinfo : EIATTR_SPARSE_MMA_MASK
	.align		4
.L_568:
        /*0018*/ 	.byte	0x03, 0x50
        /*001a*/ 	.short	0x0000


	//----- nvinfo : EIATTR_MAXREG_COUNT
	.align		4
        /*001c*/ 	.byte	0x03, 0x1b
        /*001e*/ 	.short	0x00ff


	//----- nvinfo : EIATTR_NUM_BARRIERS
	.align		4
        /*0020*/ 	.byte	0x02, 0x4c
        /*0022*/ 	.byte	0x01
	.zero		1


	//----- nvinfo : EIATTR_ANNOTATIONS
	.align		4
        /*0024*/ 	.byte	0x04, 0x55
        /*0026*/ 	.short	(.L_570 - .L_569)


	//   ....[0]....
.L_569:
        /* <DEDUP_REMOVED lines=78> */


	//----- nvinfo : EIATTR_MERCURY_ISA_VERSION
	.align		4
.L_570:
        /*04f8*/ 	.byte	0x03, 0x5f
        /*04fa*/ 	.short	0x0101


	//----- nvinfo : EIATTR_COOP_GROUP_MASK_REGIDS
	.align		4
        /*04fc*/ 	.byte	0x04, 0x29
        /*04fe*/ 	.short	(.L_572 - .L_571)


	//   ....[0]....
.L_571:
        /*0500*/ 	.word	0xffffffff


	//   ....[1]....
        /*0504*/ 	.word	0xffffffff


	//   ....[2]....
        /*0508*/ 	.word	0xffffffff


	//   ....[3]....
        /*050c*/ 	.word	0xffffffff


	//   ....[4]....
        /*0510*/ 	.word	0xffffffff


	//   ....[5]....
        /*0514*/ 	.word	0xffffffff


	//   ....[6]....
        /*0518*/ 	.word	0xffffffff


	//   ....[7]....
        /*051c*/ 	.word	0xffffffff


	//   ....[8]....
        /*0520*/ 	.word	0xffffffff


	//   ....[9]....
        /*0524*/ 	.word	0xffffffff


	//   ....[10]....
        /*0528*/ 	.word	0xffffffff


	//   ....[11]....
        /*052c*/ 	.word	0xffffffff


	//   ....[12]....
        /*0530*/ 	.word	0xffffffff


	//   ....[13]....
        /*0534*/ 	.word	0xffffffff


	//   ....[14]....
        /*0538*/ 	.word	0xffffffff


	//   ....[15]....
        /*053c*/ 	.word	0xffffffff


	//   ....[16]....
        /*0540*/ 	.word	0xffffffff


	//   ....[17]....
        /*0544*/ 	.word	0xffffffff


	//----- nvinfo : EIATTR_COOP_GROUP_INSTR_OFFSETS
	.align		4
.L_572:
        /*0548*/ 	.byte	0x04, 0x28
        /*054a*/ 	.short	(.L_574 - .L_573)


	//   ....[0]....
.L_573:
        /*054c*/ 	.word	0x00047890


	//   ....[1]....
        /*0550*/ 	.word	0x000478b0


	//   ....[2]....
        /*0554*/ 	.word	0x000478d0


	//   ....[3]....
        /*0558*/ 	.word	0x000478f0


	//   ....[4]....
        /*055c*/ 	.word	0x00047910


	//   ....[5]....
        /*0560*/ 	.word	0x00048060


	//   ....[6]....
        /*0564*/ 	.word	0x00048080


	//   ....[7]....
        /*0568*/ 	.word	0x000480a0


	//   ....[8]....
        /*056c*/ 	.word	0x000480c0


	//   ....[9]....
        /*0570*/ 	.word	0x000480e0


	//   ....[10]....
        /*0574*/ 	.word	0x00048290


	//   ....[11]....
        /*0578*/ 	.word	0x000482d0


	//   ....[12]....
        /*057c*/ 	.word	0x00048370


	//   ....[13]....
        /*0580*/ 	.word	0x00048390


	//   ....[14]....
        /*0584*/ 	.word	0x00048420


	//   ....[15]....
        /*0588*/ 	.word	0x00048490


	//   ....[16]....
        /*058c*/ 	.word	0x000484b0


	//   ....[17]....
        /*0590*/ 	.word	0x000484f0


	//----- nvinfo : EIATTR_VRC_CTA_INIT_COUNT
	.align		4
.L_574:
        /*0594*/ 	.byte	0x02, 0x4a
	.zero		1
	.zero		1


	//----- nvinfo : EIATTR_EXIT_INSTR_OFFSETS
	.align		4
        /*0598*/ 	.byte	0x04, 0x1c
        /*059a*/ 	.short	(.L_576 - .L_575)


	//   ....[0]....
.L_575:
        /*059c*/ 	.word	0x00001e50


	//   ....[1]....
        /*05a0*/ 	.word	0x0004af40


	//----- nvinfo : EIATTR_MAX_THREADS
	.align		4
.L_576:
        /*05a4*/ 	.byte	0x04, 0x05
        /*05a6*/ 	.short	(.L_578 - .L_577)
.L_577:
        /*05a8*/ 	.word	0x00000080
        /*05ac*/ 	.word	0x00000001
        /*05b0*/ 	.word	0x00000001


	//----- nvinfo : EIATTR_CRS_STACK_SIZE
	.align		4
.L_578:
        /*05b4*/ 	.byte	0x04, 0x1e
        /*05b6*/ 	.short	(.L_580 - .L_579)
.L_579:
        /*05b8*/ 	.word	0x00000000


	//----- nvinfo : EIATTR_CBANK_PARAM_SIZE
	.align		4
.L_580:
        /*05bc*/ 	.byte	0x03, 0x19
        /*05be*/ 	.short	0x00e8


	//----- nvinfo : EIATTR_PARAM_CBANK
	.align		4
        /*05c0*/ 	.byte	0x04, 0x0a
        /*05c2*/ 	.short	(.L_582 - .L_581)
	.align		4
.L_581:
        /*05c4*/ 	.word	index@(.nv.constant0._ZN10layer_norm31ln_parallel_residual_fwd_kernelINS_13Kernel_traitsI13__nv_bfloat16S2_S2_S2_fjLj7168ELj1ELj1ELj4ELj16ENS_18Kernel_traits_baseILj7168ES2_S2_S2_S2_fjLj128EEEEELb1ELb0ELb0EEEvNS_9FwdParamsE)
        /*05c8*/ 	.short	0x0380
        /*05ca*/ 	.short	0x00e8


	//----- nvinfo : EIATTR_SW_WAR
	.align		4
.L_582:
        /*05cc*/ 	.byte	0x04, 0x36
        /*05ce*/ 	.short	(.L_584 - .L_583)
.L_583:
        /*05d0*/ 	.word	0x00000008
.L_584:


//--------------------- .nv.info._ZN10layer_norm31ln_parallel_residual_fwd_kernelINS_13Kernel_traitsI13__nv_bfloat16S2_S2_S2_fjLj7168ELj1ELj1ELj4ELj16ENS_18Kernel_traits_baseILj7168ES2_S2_S2_S2_fjLj128EEEEELb1ELb0ELb1EEEvNS_9FwdParamsE --------------------------
	.section	.nv.info._ZN10layer_norm31ln_parallel_residual_fwd_kernelINS_13Kernel_traitsI13__nv_bfloat16S2_S2_S2_fjLj7168ELj1ELj1ELj4ELj16ENS_18Kernel_traits_baseILj7168ES2_S2_S2_S2_fjLj128EEEEELb1ELb0ELb1EEEvNS_9FwdParamsE,"",@"SHT_CUDA_INFO"
	.sectionflags	@""
	.align	4


	//----- nvinfo : EIATTR_CUDA_API_VERSION
	.align		4
        /*0000*/ 	.byte	0x04, 0x37
        /*0002*/ 	.short	(.L_586 - .L_585)
.L_585:
        /*0004*/ 	.word	0x00000082


	//----- nvinfo : EIATTR_KPARAM_INFO
	.align		4
.L_586:
        /*0008*/ 	.byte	0x04, 0x17
        /*000a*/ 	.short	(.L_588 - .L_587)
.L_587:
        /*000c*/ 	.word	0x00000000
        /*0010*/ 	.short	0x0000
        /*0012*/ 	.short	0x0000
        /*0014*/ 	.byte	0x00, 0xf0, 0xa1, 0x03


	//----- nvinfo : EIATTR_SPARSE_MMA_MASK
	.align		4
.L_588:
        /*0018*/ 	.byte	0x03, 0x50
        /*001a*/ 	.short	0x0000


	//----- nvinfo : EIATTR_MAXREG_COUNT
	.align		4
        /*001c*/ 	.byte	0x03, 0x1b
        /*001e*/ 	.short	0x00ff


	//----- nvinfo : EIATTR_NUM_BARRIERS
	.align		4
        /*0020*/ 	.byte	0x02, 0x4c
        /*0022*/ 	.byte	0x01
	.zero		1


	//----- nvinfo : EIATTR_ANNOTATIONS
	.align		4
        /*0024*/ 	.byte	0x04, 0x55
        /*0026*/ 	.short	(.L_590 - .L_589)


	//   ....[0]....
.L_589:
        /* <DEDUP_REMOVED lines=43> */


	//----- nvinfo : EIATTR_MERCURY_ISA_VERSION
	.align		4
.L_590:
        /*02c8*/ 	.byte	0x03, 0x5f
        /*02ca*/ 	.short	0x0101


	//----- nvinfo : EIATTR_COOP_GROUP_MASK_REGIDS
	.align		4
        /*02cc*/ 	.byte	0x04, 0x29
        /*02ce*/ 	.short	(.L_592 - .L_591)


	//   ....[0]....
.L_591:
        /*02d0*/ 	.word	0xffffffff


	//   ....[1]....
        /*02d4*/ 	.word	0xffffffff


	//   ....[2]....
        /*02d8*/ 	.word	0xffffffff


	//   ....[3]....
        /*02dc*/ 	.word	0xffffffff


	//   ....[4]....
        /*02e0*/ 	.word	0xffffffff


	//   ....[5]....
        /*02e4*/ 	.word	0xffffffff


	//   ....[6]....
        /*02e8*/ 	.word	0xffffffff


	//   ....[7]....
        /*02ec*/ 	.word	0xffffffff


	//   ....[8]....
        /*02f0*/ 	.word	0xffffffff


	//   ....[9]....
        /*02f4*/ 	.word	0xffffffff


	//   ....[10]....
        /*02f8*/ 	.word	0xffffffff


	//   ....[11]....
        /*02fc*/ 	.word	0xffffffff


	//   ....[12]....
        /*0300*/ 	.word	0xffffffff


	//   ....[13]....
        /*0304*/ 	.word	0xffffffff


	//   ....[14]....
        /*0308*/ 	.word	0xffffffff


	//   ....[15]....
        /*030c*/ 	.word	0xffffffff


	//   ....[16]....
        /*0310*/ 	.word	0xffffffff


	//   ....[17]....
        /*0314*/ 	.word	0xffffffff


	//----- nvinfo : EIATTR_COOP_GROUP_INSTR_OFFSETS
	.align		4
.L_592:
        /*0318*/ 	.byte	0x04, 0x28
        /*031a*/ 	.short	(.L_594 - .L_593)


	//   ....[0]....
.L_593:
        /*031c*/ 	.word	0x00047440


	//   ....[1]....
        /*0320*/ 	.word	0x00047460


	//   ....[2]....
        /*0324*/ 	.word	0x00047480


	//   ....[3]....
        /*0328*/ 	.word	0x000474a0


	//   ....[4]....
        /*032c*/ 	.word	0x000474c0


	//   ....[5]....
        /*0330*/ 	.word	0x00047bf0


	//   ....[6]....
        /*0334*/ 	.word	0x00047c10


	//   ....[7]....
        /*0338*/ 	.word	0x00047c30


	//   ....[8]....
        /*033c*/ 	.word	0x00047c50


	//   ....[9]....
        /*0340*/ 	.word	0x00047c70


	//   ....[10]....
        /*0344*/ 	.word	0x00047e20


	//   ....[11]....
        /*0348*/ 	.word	0x00047e30


	//   ....[12]....
        /*034c*/ 	.word	0x00047e40


	//   ....[13]....
        /*0350*/ 	.word	0x00047f60


	//   ....[14]....
        /*0354*/ 	.word	0x00047fb0


	//   ....[15]....
        /*0358*/ 	.word	0x00047fd0


	//   ....[16]....
        /*035c*/ 	.word	0x000480a0


	//   ....[17]....
        /*0360*/ 	.word	0x000480c0


	//----- nvinfo : EIATTR_VRC_CTA_INIT_COUNT
	.align		4
.L_594:
        /*0364*/ 	.byte	0x02, 0x4a
	.zero		1
	.zero		1


	//----- nvinfo : EIATTR_EXIT_INSTR_OFFSETS
	.align		4
        /*0368*/ 	.byte	0x04, 0x1c
        /*036a*/ 	.short	(.L_596 - .L_595)


	//   ....[0]....
.L_595:
        /*036c*/ 	.word	0x00000d00


	//   ....[1]....
        /*0370*/ 	.word	0x0004a7a0


	//----- nvinfo : EIATTR_MAX_THREADS
	.align		4
.L_596:
        /*0374*/ 	.byte	0x04, 0x05
        /*0376*/ 	.short	(.L_598 - .L_597)
.L_597:
        /*0378*/ 	.word	0x00000080
        /*037c*/ 	.word	0x00000001
        /*0380*/ 	.word	0x00000001


	//----- nvinfo : EIATTR_CRS_STACK_SIZE
	.align		4
.L_598:
        /*0384*/ 	.byte	0x04, 0x1e
        /*0386*/ 	.short	(.L_600 - .L_599)
.L_599:
        /*0388*/ 	.word	0x00000000


	//----- nvinfo : EIATTR_CBANK_PARAM_SIZE
	.align		4
.L_600:
        /*038c*/ 	.byte	0x03, 0x19
        /*038e*/ 	.short	0x00e8


	//----- nvinfo : EIATTR_PARAM_CBANK
	.align		4
        /*0390*/ 	.byte	0x04, 0x0a
        /*0392*/ 	.short	(.L_602 - .L_601)
	.align		4
.L_601:
        /*0394*/ 	.word	index@(.nv.constant0._ZN10layer_norm31ln_parallel_residual_fwd_kernelINS_13Kernel_traitsI13__nv_bfloat16S2_S2_S2_fjLj7168ELj1ELj1ELj4ELj16ENS_18Kernel_traits_baseILj7168ES2_S2_S2_S2_fjLj128EEEEELb1ELb0ELb1EEEvNS_9FwdParamsE)
        /*0398*/ 	.short	0x0380
        /*039a*/ 	.short	0x00e8


	//----- nvinfo : EIATTR_SW_WAR
	.align		4
.L_602:
        /*039c*/ 	.byte	0x04, 0x36
        /*039e*/ 	.short	(.L_604 - .L_603)
.L_603:
        /*03a0*/ 	.word	0x00000008
.L_604:


//--------------------- .nv.info._ZN10layer_norm31ln_parallel_residual_fwd_kernelINS_13Kernel_traitsI13__nv_bfloat16S2_S2_S2_fjLj7168ELj1ELj1ELj4ELj16ENS_18Kernel_traits_baseILj7168ES2_S2_S2_S2_fjLj128EEEEELb1ELb1ELb0EEEvNS_9FwdParamsE --------------------------
	.section	.nv.info._ZN10layer_norm31ln_parallel_residual_fwd_kernelINS_13Kernel_traitsI13__nv_bfloat16S2_S2_S2_fjLj7168ELj1ELj1ELj4ELj16ENS_18Kernel_traits_baseILj7168ES2_S2_S2_S2_fjLj128EEEEELb1ELb1ELb0EEEvNS_9FwdParamsE,"",@"SHT_CUDA_INFO"
	.sectionflags	@""
	.align	4


	//----- nvinfo : EIATTR_CUDA_API_VERSION
	.align		4
        /*0000*/ 	.byte	0x04, 0x37
        /*0002*/ 	.short	(.L_606 - .L_605)
.L_605:
        /*0004*/ 	.word	0x00000082


	//----- nvinfo : EIATTR_KPARAM_INFO
	.align		4
.L_606:
        /*0008*/ 	.byte	0x04, 0x17
        /*000a*/ 	.short	(.L_608 - .L_607)
.L_607:
        /*000c*/ 	.word	0x00000000
        /*0010*/ 	.short	0x0000
        /*0012*/ 	.short	0x0000
        /*0014*/ 	.byte	0x00, 0xf0, 0xa1, 0x03


	//----- nvinfo : EIATTR_SPARSE_MMA_MASK
	.align		4
.L_608:
        /*0018*/ 	.byte	0x03, 0x50
        /*001a*/ 	.short	0x0000


	//----- nvinfo : EIATTR_MAXREG_COUNT
	.align		4
        /*001c*/ 	.byte	0x03, 0x1b
        /*001e*/ 	.short	0x00ff


	//----- nvinfo : EIATTR_NUM_BARRIERS
	.align		4
        /*0020*/ 	.byte	0x02, 0x4c
        /*0022*/ 	.byte	0x01
	.zero		1


	//----- nvinfo : EIATTR_MERCURY_ISA_VERSION
	.align		4
        /*0024*/ 	.byte	0x03, 0x5f
        /*0026*/ 	.short	0x0101


	//----- nvinfo : EIATTR_COOP_GROUP_MASK_REGIDS
	.align		4
        /*0028*/ 	.byte	0x04, 0x29
        /*002a*/ 	.short	(.L_610 - .L_609)


	//   ....[0]....
.L_609:
        /*002c*/ 	.word	0xffffffff


	//   ....[1]....
        /*0030*/ 	.word	0xffffffff


	//   ....[2]....
        /*0034*/ 	.word	0xffffffff


	//   ....[3]....
        /*0038*/ 	.word	0xffffffff


	//   ....[4]....
        /*003c*/ 	.word	0xffffffff


	//   ....[5]....
        /*0040*/ 	.word	0xffffffff


	//   ....[6]....
        /*0044*/ 	.word	0xffffffff


	//   ....[7]....
        /*0048*/ 	.word	0xffffffff


	//   ....[8]....
        /*004c*/ 	.word	0xffffffff


	//   ....[9]....
        /*0050*/ 	.word	0xffffffff


	//   ....[10]....
        /*0054*/ 	.word	0xffffffff


	//   ....[11]....
        /*0058*/ 	.word	0xffffffff


	//   ....[12]....
        /*005c*/ 	.word	0xffffffff


	//   ....[13]....
        /*0060*/ 	.word	0xffffffff


	//   ....[14]....
        /*0064*/ 	.word	0xffffffff


	//   ....[15]....
        /*0068*/ 	.word	0xffffffff


	//   ....[16]....
        /*006c*/ 	.word	0xffffffff


	//   ....[17]....
        /*0070*/ 	.word	0xffffffff


	//----- nvinfo : EIATTR_COOP_GROUP_INSTR_OFFSETS
	.align		4
.L_610:
        /*0074*/ 	.byte	0x04, 0x28
        /*0076*/ 	.short	(.L_612 - .L_611)


	//   ....[0]....
.L_611:
        /*0078*/ 	.word	0x00039e90


	//   ....[1]....
        /*007c*/ 	.word	0x00039eb0


	//   ....[2]....
        /*0080*/ 	.word	0x00039ed0


	//   ....[3]....
        /*0084*/ 	.word	0x00039ef0


	//   ....[4]....
        /*0088*/ 	.word	0x00039f10


	//   ....[5]....
        /*008c*/ 	.word	0x0003a660


	//   ....[6]....
        /*0090*/ 	.word	0x0003a690


	//   ....[7]....
        /*0094*/ 	.word	0x0003a6c0


	//   ....[8]....
        /*0098*/ 	.word	0x0003a6f0


	//   ....[9]....
        /*009c*/ 	.word	0x0003a710


	//   ....[10]....
        /*00a0*/ 	.word	0x0003a7e0


	//   ....[11]....
        /*00a4*/ 	.word	0x0003a820


	//   ....[12]....
        /*00a8*/ 	.word	0x0003a840


	//   ....[13]....
        /*00ac*/ 	.word	0x0003a8e0


	//   ....[14]....
        /*00b0*/ 	.word	0x0003a9a0


	//   ....[15]....
        /*00b4*/ 	.word	0x0003a9f0


	//   ....[16]....
        /*00b8*/ 	.word	0x0003aa30


	//   ....[17]....
        /*00bc*/ 	.word	0x0003aa70


	//----- nvinfo : EIATTR_VRC_CTA_INIT_COUNT
	.align		4
.L_612:
        /*00c0*/ 	.byte	0x02, 0x4a
	.zero		1
	.zero		1


	//----- nvinfo : EIATTR_EXIT_INSTR_OFFSETS
	.align		4
        /*00c4*/ 	.byte	0x04, 0x1c
        /*00c6*/ 	.short	(.L_614 - .L_613)


	//   ....[0]....
.L_613:
        /*00c8*/ 	.word	0x00000bb0


	//   ....[1]....
        /*00cc*/ 	.word	0x0003c1d0


	//----- nvinfo : EIATTR_MAX_THREADS
	.align		4
.L_614:
        /*00d0*/ 	.byte	0x04, 0x05
        /*00d2*/ 	.short	(.L_616 - .L_615)
.L_615:
        /*00d4*/ 	.word	0x00000080
        /*00d8*/ 	.word	0x00000001
        /*00dc*/ 	.word	0x00000001


	//----- nvinfo : EIATTR_CRS_STACK_SIZE
	.align		4
.L_616:
        /*00e0*/ 	.byte	0x04, 0x1e
        /*00e2*/ 	.short	(.L_618 - .L_617)
.L_617:
        /*00e4*/ 	.word	0x00000000


	//----- nvinfo : EIATTR_CBANK_PARAM_SIZE
	.align		4
.L_618:
        /*00e8*/ 	.byte	0x03, 0x19
        /*00ea*/ 	.short	0x00e8


	//----- nvinfo : EIATTR_PARAM_CBANK
	.align		4
        /*00ec*/ 	.byte	0x04, 0x0a
        /*00ee*/ 	.short	(.L_620 - .L_619)
	.align		4
.L_619:
        /*00f0*/ 	.word	index@(.nv.constant0._ZN10layer_norm31ln_parallel_residual_fwd_kernelINS_13Kernel_traitsI13__nv_bfloat16S2_S2_S2_fjLj7168ELj1ELj1ELj4ELj16ENS_18Kernel_traits_baseILj7168ES2_S2_S2_S2_fjLj128EEEEELb1ELb1ELb0EEEvNS_9FwdParamsE)
        /*00f4*/ 	.short	0x0380
        /*00f6*/ 	.short	0x00e8


	//----- nvinfo : EIATTR_SW_WAR
	.align		4
.L_620:
        /*00f8*/ 	.byte	0x04, 0x36
        /*00fa*/ 	.short	(.L_622 - .L_621)
.L_621:
        /*00fc*/ 	.word	0x00000008
.L_622:


//--------------------- .nv.info._ZN10layer_norm31ln_parallel_residual_fwd_kernelINS_13Kernel_traitsI13__nv_bfloat16S2_S2_S2_fjLj7168ELj1ELj1ELj4ELj16ENS_18Kernel_traits_baseILj7168ES2_S2_S2_S2_fjLj128EEEEELb1ELb1ELb1EEEvNS_9FwdParamsE --------------------------
	.section	.nv.info._ZN10layer_norm31ln_parallel_residual_fwd_kernelINS_13Kernel_traitsI13__nv_bfloat16S2_S2_S2_fjLj7168ELj1ELj1ELj4ELj16ENS_18Kernel_traits_baseILj7168ES2_S2_S2_S2_fjLj128EEEEELb1ELb1ELb1EEEvNS_9FwdParamsE,"",@"SHT_CUDA_INFO"
	.sectionflags	@""
	.align	4


	//----- nvinfo : EIATTR_CUDA_API_VERSION
	.align		4
        /*0000*/ 	.byte	0x04, 0x37
        /*0002*/ 	.short	(.L_624 - .L_623)
.L_623:
        /*0004*/ 	.word	0x00000082


	//----- nvinfo : EIATTR_KPARAM_INFO
	.align		4
.L_624:
        /*0008*/ 	.byte	0x04, 0x17
        /*000a*/ 	.short	(.L_626 - .L_625)
.L_625:
        /*000c*/ 	.word	0x00000000
        /*0010*/ 	.short	0x0000
        /*0012*/ 	.short	0x0000
        /*0014*/ 	.byte	0x00, 0xf0, 0xa1, 0x03


	//----- nvinfo : EIATTR_SPARSE_MMA_MASK
	.align		4
.L_626:
        /*0018*/ 	.byte	0x03, 0x50
        /*001a*/ 	.short	0x0000


	//----- nvinfo : EIATTR_MAXREG_COUNT
	.align		4
        /*001c*/ 	.byte	0x03, 0x1b
        /*001e*/ 	.short	0x00ff


	//----- nvinfo : EIATTR_NUM_BARRIERS
	.align		4
        /*0020*/ 	.byte	0x02, 0x4c
        /*0022*/ 	.byte	0x01
	.zero		1


	//----- nvinfo : EIATTR_MERCURY_ISA_VERSION
	.align		4
        /*0024*/ 	.byte	0x03, 0x5f
        /*0026*/ 	.short	0x0101


	//----- nvinfo : EIATTR_COOP_GROUP_MASK_REGIDS
	.align		4
        /*0028*/ 	.byte	0x04, 0x29
        /*002a*/ 	.short	(.L_628 - .L_627)


	//   ....[0]....
.L_627:
        /*002c*/ 	.word	0xffffffff


	//   ....[1]....
        /*0030*/ 	.word	0xffffffff


	//   ....[2]....
        /*0034*/ 	.word	0xffffffff


	//   ....[3]....
        /*0038*/ 	.word	0xffffffff


	//   ....[4]....
        /*003c*/ 	.word	0xffffffff


	//   ....[5]....
        /*0040*/ 	.word	0xffffffff


	//   ....[6]....
        /*0044*/ 	.word	0xffffffff


	//   ....[7]....
        /*0048*/ 	.word	0xffffffff


	//   ....[8]....
        /*004c*/ 	.word	0xffffffff


	//   ....[9]....
        /*0050*/ 	.word	0xffffffff


	//   ....[10]....
        /*0054*/ 	.word	0xffffffff


	//   ....[11]....
        /*0058*/ 	.word	0xffffffff


	//   ....[12]....
        /*005c*/ 	.word	0xffffffff


	//   ....[13]....
        /*0060*/ 	.word	0xffffffff


	//   ....[14]....
        /*0064*/ 	.word	0xffffffff


	//   ....[15]....
        /*0068*/ 	.word	0xffffffff


	//   ....[16]....
        /*006c*/ 	.word	0xffffffff


	//   ....[17]....
        /*0070*/ 	.word	0xffffffff


	//----- nvinfo : EIATTR_COOP_GROUP_INSTR_OFFSETS
	.align		4
.L_628:
        /*0074*/ 	.byte	0x04, 0x28
        /*0076*/ 	.short	(.L_630 - .L_629)


	//   ....[0]....
.L_629:
        /*0078*/ 	.word	0x00035a70


	//   ....[1]....
        /*007c*/ 	.word	0x00035a90


	//   ....[2]....
        /*0080*/ 	.word	0x00035ab0


	//   ....[3]....
        /*0084*/ 	.word	0x00035ad0


	//   ....[4]....
        /*0088*/ 	.word	0x00035af0


	//   ....[5]....
        /*008c*/ 	.word	0x00036220


	//   ....[6]....
        /*0090*/ 	.word	0x00036240


	//   ....[7]....
        /*0094*/ 	.word	0x00036270


	//   ....[8]....
        /*0098*/ 	.word	0x00036290


	//   ....[9]....
        /*009c*/ 	.word	0x000362d0


	//   ....[10]....
        /*00a0*/ 	.word	0x00036350


	//   ....[11]....
        /*00a4*/ 	.word	0x000363c0


	//   ....[12]....
        /*00a8*/ 	.word	0x00036400


	//   ....[13]....
        /*00ac*/ 	.word	0x00036420


	//   ....[14]....
        /*00b0*/ 	.word	0x000364b0


	//   ....[15]....
        /*00b4*/ 	.word	0x00036500


	//   ....[16]....
        /*00b8*/ 	.word	0x000365b0


	//   ....[17]....
        /*00bc*/ 	.word	0x000365f0


	//----- nvinfo : EIATTR_VRC_CTA_INIT_COUNT
	.align		4
.L_630:
        /*00c0*/ 	.byte	0x02, 0x4a
	.zero		1
	.zero		1


	//----- nvinfo : EIATTR_EXIT_INSTR_OFFSETS
	.align		4
        /*00c4*/ 	.byte	0x04, 0x1c
        /*00c6*/ 	.short	(.L_632 - .L_631)


	//   ....[0]....
.L_631:
        /*00c8*/ 	.word	0x00000470


	//   ....[1]....
        /*00cc*/ 	.word	0x00037a50


	//----- nvinfo : EIATTR_MAX_THREADS
	.align		4
.L_632:
        /*00d0*/ 	.byte	0x04, 0x05
        /*00d2*/ 	.short	(.L_634 - .L_633)
.L_633:
        /*00d4*/ 	.word	0x00000080
        /*00d8*/ 	.word	0x00000001
        /*00dc*/ 	.word	0x00000001


	//----- nvinfo : EIATTR_CBANK_PARAM_SIZE
	.align		4
.L_634:
        /*00e0*/ 	.byte	0x03, 0x19
        /*00e2*/ 	.short	0x00e8


	//----- nvinfo : EIATTR_PARAM_CBANK
	.align		4
        /*00e4*/ 	.byte	0x04, 0x0a
        /*00e6*/ 	.short	(.L_636 - .L_635)
	.align		4
.L_635:
        /*00e8*/ 	.word	index@(.nv.constant0._ZN10layer_norm31ln_parallel_residual_fwd_kernelINS_13Kernel_traitsI13__nv_bfloat16S2_S2_S2_fjLj7168ELj1ELj1ELj4ELj16ENS_18Kernel_traits_baseILj7168ES2_S2_S2_S2_fjLj128EEEEELb1ELb1ELb1EEEvNS_9FwdParamsE)
        /*00ec*/ 	.short	0x0380
        /*00ee*/ 	.short	0x00e8


	//----- nvinfo : EIATTR_SW_WAR
	.align		4
.L_636:
        /*00f0*/ 	.byte	0x04, 0x36
        /*00f2*/ 	.short	(.L_638 - .L_637)
.L_637:
        /*00f4*/ 	.word	0x00000008
.L_638:


//--------------------- .nv.info._ZN10layer_norm31ln_parallel_residual_fwd_kernelINS_13Kernel_traitsI6__halfS2_S2_S2_fjLj7168ELj1ELj1ELj4ELj16ENS_18Kernel_traits_baseILj7168ES2_S2_S2_S2_fjLj128EEEEELb0ELb0ELb0EEEvNS_9FwdParamsE --------------------------
	.section	.nv.info._ZN10layer_norm31ln_parallel_residual_fwd_kernelINS_13Kernel_traitsI6__halfS2_S2_S2_fjLj7168ELj1ELj1ELj4ELj16ENS_18Kernel_traits_baseILj7168ES2_S2_S2_S2_fjLj128EEEEELb0ELb0ELb0EEEvNS_9FwdParamsE,"",@"SHT_CUDA_INFO"
	.sectionflags	@""
	.align	4


	//----- nvinfo : EIATTR_CUDA_API_VERSION
	.align		4
        /*0000*/ 	.byte	0x04, 0x37
        /*0002*/ 	.short	(.L_640 - .L_639)
.L_639:
        /*0004*/ 	.word	0x00000082


	//----- nvinfo : EIATTR_KPARAM_INFO
	.align		4
.L_640:
        /*0008*/ 	.byte	0x04, 0x17
        /*000a*/ 	.short	(.L_642 - .L_641)
.L_641:
        /*000c*/ 	.word	0x00000000
        /*0010*/ 	.short	0x0000
        /*0012*/ 	.short	0x0000
        /*0014*/ 	.byte	0x00, 0xf0, 0xa1, 0x03


	//----- nvinfo : EIATTR_SPARSE_MMA_MASK
	.align		4
.L_642:
        /*0018*/ 	.byte	0x03, 0x50
        /*001a*/ 	.short	0x0000


	//----- nvinfo : EIATTR_MAXREG_COUNT
	.align		4
        /*001c*/ 	.byte	0x03, 0x1b
        /*001e*/ 	.short	0x00ff


	//----- nvinfo : EIATTR_NUM_BARRIERS
	.align		4
        /*0020*/ 	.byte	0x02, 0x4c
        /*0022*/ 	.byte	0x01
	.zero		1


	//----- nvinfo : EIATTR_MERCURY_ISA_VERSION
	.align		4
        /*0024*/ 	.byte	0x03, 0x5f
        /*0026*/ 	.short	0x0101


	//----- nvinfo : EIATTR_COOP_GROUP_MASK_REGIDS
	.align		4
        /*0028*/ 	.byte	0x04, 0x29
        /*002a*/ 	.short	(.L_644 - .L_643)


	//   ....[0]....
.L_643:
        /*002c*/ 	.word	0xffffffff


	//   ....[1]....
        /*0030*/ 	.word	0xffffffff


	//   ....[2]....
        /*0034*/ 	.word	0xffffffff


	//   ....[3]....
        /*0038*/ 	.word	0xffffffff


	//   ....[4]....
        /*003c*/ 	.word	0xffffffff


	//   ....[5]....
        /*0040*/ 	.word	0xffffffff


	//   ....[6]....
        /*0044*/ 	.word	0xffffffff


	//   ....[7]....
        /*0048*/ 	.word	0xffffffff


	//   ....[8]....
        /*004c*/ 	.word	0xffffffff


	//   ....[9]....
        /*0050*/ 	.word	0xffffffff


	//   ....[10]....
        /*0054*/ 	.word	0xffffffff


	//   ....[11]....
        /*0058*/ 	.word	0xffffffff


	//   ....[12]....
        /*005c*/ 	.word	0xffffffff


	//   ....[13]....
        /*0060*/ 	.word	0xffffffff


	//   ....[14]....
        /*0064*/ 	.word	0xffffffff


	//   ....[15]....
        /*0068*/ 	.word	0xffffffff


	//   ....[16]....
        /*006c*/ 	.word	0xffffffff


	//   ....[17]....
        /*0070*/ 	.word	0xffffffff


	//----- nvinfo : EIATTR_COOP_GROUP_INSTR_OFFSETS
	.align		4
.L_644:
        /*0074*/ 	.byte	0x04, 0x28
        /*0076*/ 	.short	(.L_646 - .L_645)


	//   ....[0]....
.L_645:
        /*0078*/ 	.word	0x00006070


	//   ....[1]....
        /*007c*/ 	.word	0x00006090


	//   ....[2]....
        /*0080*/ 	.word	0x000060b0


	//   ....[3]....
        /*0084*/ 	.word	0x000060d0


	//   ....[4]....
        /*0088*/ 	.word	0x000060f0


	//   ....[5]....
        /*008c*/ 	.word	0x000068a0


	//   ....[6]....
        /*0090*/ 	.word	0x000068c0


	//   ....[7]....
        /*0094*/ 	.word	0x000068e0


	//   ....[8]....
        /*0098*/ 	.word	0x00006900


	//   ....[9]....
        /*009c*/ 	.word	0x00006920


	//   ....[10]....
        /*00a0*/ 	.word	0x00006ab0


	//   ....[11]....
        /*00a4*/ 	.word	0x00006ae0


	//   ....[12]....
        /*00a8*/ 	.word	0x00006b20


	//   ....[13]....
        /*00ac*/ 	.word	0x00006bd0


	//   ....[14]....
        /*00b0*/ 	.word	0x00006c80


	//   ....[15]....
        /*00b4*/ 	.word	0x00006cd0


	//   ....[16]....
        /*00b8*/ 	.word	0x00006d10


	//   ....[17]....
        /*00bc*/ 	.word	0x00006d50


	//----- nvinfo : EIATTR_VRC_CTA_INIT_COUNT
	.align		4
.L_646:
        /*00c0*/ 	.byte	0x02, 0x4a
	.zero		1
	.zero		1


	//----- nvinfo : EIATTR_EXIT_INSTR_OFFSETS
	.align		4
        /*00c4*/ 	.byte	0x04, 0x1c
        /*00c6*/ 	.short	(.L_648 - .L_647)


	//   ....[0]....
.L_647:
        /*00c8*/ 	.word	0x00001cb0


	//   ....[1]....
        /*00cc*/ 	.word	0x00009210


	//----- nvinfo : EIATTR_MAX_THREADS
	.align		4
.L_648:
        /*00d0*/ 	.byte	0x04, 0x05
        /*00d2*/ 	.short	(.L_650 - .L_649)
.L_649:
        /*00d4*/ 	.word	0x00000080
        /*00d8*/ 	.word	0x00000001
        /*00dc*/ 	.word	0x00000001


	//----- nvinfo : EIATTR_CRS_STACK_SIZE
	.align		4
.L_650:
        /*00e0*/ 	.byte	0x04, 0x1e
        /*00e2*/ 	.short	(.L_652 - .L_651)
.L_651:
        /*00e4*/ 	.word	0x00000000


	//----- nvinfo : EIATTR_CBANK_PARAM_SIZE
	.align		4
.L_652:
        /*00e8*/ 	.byte	0x03, 0x19
        /*00ea*/ 	.short	0x00e8


	//----- nvinfo : EIATTR_PARAM_CBANK
	.align		4
        /*00ec*/ 	.byte	0x04, 0x0a
        /*00ee*/ 	.short	(.L_654 - .L_653)
	.align		4
.L_653:
        /*00f0*/ 	.word	index@(.nv.constant0._ZN10layer_norm31ln_parallel_residual_fwd_kernelINS_13Kernel_traitsI6__halfS2_S2_S2_fjLj7168ELj1ELj1ELj4ELj16ENS_18Kernel_traits_baseILj7168ES2_S2_S2_S2_fjLj128EEEEELb0ELb0ELb0EEEvNS_9FwdParamsE)
        /*00f4*/ 	.short	0x0380
        /*00f6*/ 	.short	0x00e8


	//----- nvinfo : EIATTR_SW_WAR
	.align		4
.L_654:
        /*00f8*/ 	.byte	0x04, 0x36
        /*00fa*/ 	.short	(.L_656 - .L_655)
.L_655:
        /*00fc*/ 	.word	0x00000008
.L_656:


//--------------------- .nv.info._ZN10layer_norm31ln_parallel_residual_fwd_kernelINS_13Kernel_traitsI6__halfS2_S2_S2_fjLj7168ELj1ELj1ELj4ELj16ENS_18Kernel_traits_baseILj7168ES2_S2_S2_S2_fjLj128EEEEELb0ELb0ELb1EEEvNS_9FwdParamsE --------------------------
	.section	.nv.info._ZN10layer_norm31ln_parallel_residual_fwd_kernelINS_13Kernel_traitsI6__halfS2_S2_S2_fjLj7168ELj1ELj1ELj4ELj16ENS_18Kernel_traits_baseILj7168ES2_S2_S2_S2_fjLj128EEEEELb0ELb0ELb1EEEvNS_9FwdParamsE,"",@"SHT_CUDA_INFO"
	.sectionflags	@""
	.align	4


	//----- nvinfo : EIATTR_CUDA_API_VERSION
	.align		4
        /*0000*/ 	.byte	0x04, 0x37
        /*0002*/ 	.short	(.L_658 - .L_657)
.L_657:
        /*0004*/ 	.word	0x00000082


	//----- nvinfo : EIATTR_KPARAM_INFO
	.align		4
.L_658:
        /*0008*/ 	.byte	0x04, 0x17
        /*000a*/ 	.short	(.L_660 - .L_659)
.L_659:
        /*000c*/ 	.word	0x00000000
        /*0010*/ 	.short	0x0000
        /*0012*/ 	.short	0x0000
        /*0014*/ 	.byte	0x00, 0xf0, 0xa1, 0x03


	//----- nvinfo : EIATTR_SPARSE_MMA_MASK
	.align		4
.L_660:
        /*0018*/ 	.byte	0x03, 0x50
        /*001a*/ 	.short	0x0000


	//----- nvinfo : EIATTR_MAXREG_COUNT
	.align		4
        /*001c*/ 	.byte	0x03, 0x1b
        /*001e*/ 	.short	0x00ff


	//----- nvinfo : EIATTR_NUM_BARRIERS
	.align		4
        /*0020*/ 	.byte	0x02, 0x4c
        /*0022*/ 	.byte	0x01
	.zero		1


	//----- nvinfo : EIATTR_MERCURY_ISA_VERSION
	.align		4
        /*0024*/ 	.byte	0x03, 0x5f
        /*0026*/ 	.short	0x0101


	//----- nvinfo : EIATTR_COOP_GROUP_MASK_REGIDS
	.align		4
        /*0028*/ 	.byte	0x04, 0x29
        /*002a*/ 	.short	(.L_662 - .L_661)


	//   ....[0]....
.L_661:
        /*002c*/ 	.word	0xffffffff


	//   ....[1]....
        /*0030*/ 	.word	0xffffffff


	//   ....[2]....
        /*0034*/ 	.word	0xffffffff


	//   ....[3]....
        /*0038*/ 	.word	0xffffffff


	//   ....[4]....
        /*003c*/ 	.word	0xffffffff


	//   ....[5]....
        /*0040*/ 	.word	0xffffffff


	//   ....[6]....
        /*0044*/ 	.word	0xffffffff


	//   ....[7]....
        /*0048*/ 	.word	0xffffffff


	//   ....[8]....
        /*004c*/ 	.word	0xffffffff


	//   ....[9]....
        /*0050*/ 	.word	0xffffffff


	//   ....[10]....
        /*0054*/ 	.word	0xffffffff


	//   ....[11]....
        /*0058*/ 	.word	0xffffffff


	//   ....[12]....
        /*005c*/ 	.word	0xffffffff


	//   ....[13]....
        /*0060*/ 	.word	0xffffffff


	//   ....[14]....
        /*0064*/ 	.word	0xffffffff


	//   ....[15]....
        /*0068*/ 	.word	0xffffffff


	//   ....[16]....
        /*006c*/ 	.word	0xffffffff


	//   ....[17]....
        /*0070*/ 	.word	0xffffffff


	//----- nvinfo : EIATTR_COOP_GROUP_INSTR_OFFSETS
	.align		4
.L_662:
        /*0074*/ 	.byte	0x04, 0x28
        /*0076*/ 	.short	(.L_664 - .L_663)


	//   ....[0]....
.L_663:
        /*0078*/ 	.word	0x000047d0


	//   ....[1]....
        /*007c*/ 	.word	0x000047f0


	//   ....[2]....
        /*0080*/ 	.word	0x00004810


	//   ....[3]....
        /*0084*/ 	.word	0x00004830


	//   ....[4]....
        /*0088*/ 	.word	0x00004850


	//   ....[5]....
        /*008c*/ 	.word	0x00004f80


	//   ....[6]....
        /*0090*/ 	.word	0x00004fa0


	//   ....[7]....
        /*0094*/ 	.word	0x00004fd0


	//   ....[8]....
        /*0098*/ 	.word	0x00005010


	//   ....[9]....
        /*009c*/ 	.word	0x00005050


	//   ....[10]....
        /*00a0*/ 	.word	0x00005200


	//   ....[11]....
        /*00a4*/ 	.word	0x00005240


	//   ....[12]....
        /*00a8*/ 	.word	0x00005280


	//   ....[13]....
        /*00ac*/ 	.word	0x00005360


	//   ....[14]....
        /*00b0*/ 	.word	0x000054b0


	//   ....[15]....
        /*00b4*/ 	.word	0x000054f0


	//   ....[16]....
        /*00b8*/ 	.word	0x00005620


	//   ....[17]....
        /*00bc*/ 	.word	0x00005650


	//----- nvinfo : EIATTR_VRC_CTA_INIT_COUNT
	.align		4
.L_664:
        /*00c0*/ 	.byte	0x02, 0x4a
	.zero		1
	.zero		1


	//----- nvinfo : EIATTR_EXIT_INSTR_OFFSETS
	.align		4
        /*00c4*/ 	.byte	0x04, 0x1c
        /*00c6*/ 	.short	(.L_666 - .L_665)


	//   ....[0]....
.L_665:
        /*00c8*/ 	.word	0x00000be0


	//   ....[1]....
        /*00cc*/ 	.word	0x000076d0


	//----- nvinfo : EIATTR_MAX_THREADS
	.align		4
.L_666:
        /*00d0*/ 	.byte	0x04, 0x05
        /*00d2*/ 	.short	(.L_668 - .L_667)
.L_667:
        /*00d4*/ 	.word	0x00000080
        /*00d8*/ 	.word	0x00000001
        /*00dc*/ 	.word	0x00000001


	//----- nvinfo : EIATTR_CRS_STACK_SIZE
	.align		4
.L_668:
        /*00e0*/ 	.byte	0x04, 0x1e
        /*00e2*/ 	.short	(.L_670 - .L_669)
.L_669:
        /*00e4*/ 	.word	0x00000000


	//----- nvinfo : EIATTR_CBANK_PARAM_SIZE
	.align		4
.L_670:
        /*00e8*/ 	.byte	0x03, 0x19
        /*00ea*/ 	.short	0x00e8


	//----- nvinfo : EIATTR_PARAM_CBANK
	.align		4
        /*00ec*/ 	.byte	0x04, 0x0a
        /*00ee*/ 	.short	(.L_672 - .L_671)
	.align		4
.L_671:
        /*00f0*/ 	.word	index@(.nv.constant0._ZN10layer_norm31ln_parallel_residual_fwd_kernelINS_13Kernel_traitsI6__halfS2_S2_S2_fjLj7168ELj1ELj1ELj4ELj16ENS_18Kernel_traits_baseILj7168ES2_S2_S2_S2_fjLj128EEEEELb0ELb0ELb1EEEvNS_9FwdParamsE)
        /*00f4*/ 	.short	0x0380
        /*00f6*/ 	.short	0x00e8


	//----- nvinfo : EIATTR_SW_WAR
	.align		4
.L_672:
        /*00f8*/ 	.byte	0x04, 0x36
        /*00fa*/ 	.short	(.L_674 - .L_673)
.L_673:
        /*00fc*/ 	.word	0x00000008
.L_674:


//--------------------- .nv.info._ZN10layer_norm31ln_parallel_residual_fwd_kernelINS_13Kernel_traitsI6__halfS2_S2_S2_fjLj7168ELj1ELj1ELj4ELj16ENS_18Kernel_traits_baseILj7168ES2_S2_S2_S2_fjLj128EEEEELb0ELb1ELb0EEEvNS_9FwdParamsE --------------------------
	.section	.nv.info._ZN10layer_norm31ln_parallel_residual_fwd_kernelINS_13Kernel_traitsI6__halfS2_S2_S2_fjLj7168ELj1ELj1ELj4ELj16ENS_18Kernel_traits_baseILj7168ES2_S2_S2_S2_fjLj128EEEEELb0ELb1ELb0EEEvNS_9FwdParamsE,"",@"SHT_CUDA_INFO"
	.sectionflags	@""
	.align	4


	//----- nvinfo : EIATTR_CUDA_API_VERSION
	.align		4
        /*0000*/ 	.byte	0x04, 0x37
        /*0002*/ 	.short	(.L_676 - .L_675)
.L_675:
        /*0004*/ 	.word	0x00000082


	//----- nvinfo : EIATTR_KPARAM_INFO
	.align		4
.L_676:
        /*0008*/ 	.byte	0x04, 0x17
        /*000a*/ 	.short	(.L_678 - .L_677)
.L_677:
        /*000c*/ 	.word	0x00000000
        /*0010*/ 	.short	0x0000
        /*0012*/ 	.short	0x0000
        /*0014*/ 	.byte	0x00, 0xf0, 0xa1, 0x03


	//----- nvinfo : EIATTR_SPARSE_MMA_MASK
	.align		4
.L_678:
        /*0018*/ 	.byte	0x03, 0x50
        /*001a*/ 	.short	0x0000


	//----- nvinfo : EIATTR_MAXREG_COUNT
	.align		4
        /*001c*/ 	.byte	0x03, 0x1b
        /*001e*/ 	.short	0x00ff


	//----- nvinfo : EIATTR_NUM_BARRIERS
	.align		4
        /*0020*/ 	.byte	0x02, 0x4c
        /*0022*/ 	.byte	0x01
	.zero		1


	//----- nvinfo : EIATTR_MERCURY_ISA_VERSION
	.align		4
        /*0024*/ 	.byte	0x03, 0x5f
        /*0026*/ 	.short	0x0101


	//----- nvinfo : EIATTR_COOP_GROUP_MASK_REGIDS
	.align		4
        /*0028*/ 	.byte	0x04, 0x29
        /*002a*/ 	.short	(.L_680 - .L_679)


	//   ....[0]....
.L_679:
        /*002c*/ 	.word	0xffffffff


	//   ....[1]....
        /*0030*/ 	.word	0xffffffff


	//   ....[2]....
        /*0034*/ 	.word	0xffffffff


	//   ....[3]....
        /*0038*/ 	.word	0xffffffff


	//   ....[4]....
        /*003c*/ 	.word	0xffffffff


	//   ....[5]....
        /*0040*/ 	.word	0xffffffff


	//   ....[6]....
        /*0044*/ 	.word	0xffffffff


	//   ....[7]....
        /*0048*/ 	.word	0xffffffff


	//   ....[8]....
        /*004c*/ 	.word	0xffffffff


	//   ....[9]....
        /*0050*/ 	.word	0xffffffff


	//   ....[10]....
        /*0054*/ 	.word	0xffffffff


	//   ....[11]....
        /*0058*/ 	.word	0xffffffff


	//   ....[12]....
        /*005c*/ 	.word	0xffffffff


	//   ....[13]....
        /*0060*/ 	.word	0xffffffff


	//   ....[14]....
        /*0064*/ 	.word	0xffffffff


	//   ....[15]....
        /*0068*/ 	.word	0xffffffff


	//   ....[16]....
        /*006c*/ 	.word	0xffffffff


	//   ....[17]....
        /*0070*/ 	.word	0xffffffff


	//----- nvinfo : EIATTR_COOP_GROUP_INSTR_OFFSETS
	.align		4
.L_680:
        /*0074*/ 	.byte	0x04, 0x28
        /*0076*/ 	.short	(.L_682 - .L_681)


	//   ....[0]....
.L_681:
        /*0078*/ 	.word	0x00004c70


	//   ....[1]....
        /*007c*/ 	.word	0x00004c90


	//   ....[2]....
        /*0080*/ 	.word	0x00004cb0


	//   ....[3]....
        /*0084*/ 	.word	0x00004cd0


	//   ....[4]....
        /*0088*/ 	.word	0x00004cf0


	//   ....[5]....
        /*008c*/ 	.word	0x00005490


	//   ....[6]....
        /*0090*/ 	.word	0x000054d0


	//   ....[7]....
        /*0094*/ 	.word	0x000054f0


	//   ....[8]....
        /*0098*/ 	.word	0x00005510


	//   ....[9]....
        /*009c*/ 	.word	0x00005530


	//   ....[10]....
        /*00a0*/ 	.word	0x000056c0


	//   ....[11]....
        /*00a4*/ 	.word	0x00005700


	//   ....[12]....
        /*00a8*/ 	.word	0x00005740


	//   ....[13]....
        /*00ac*/ 	.word	0x000057e0


	//   ....[14]....
        /*00b0*/ 	.word	0x00005880


	//   ....[15]....
        /*00b4*/ 	.word	0x000058d0


	//   ....[16]....
        /*00b8*/ 	.word	0x00005920


	//   ....[17]....
        /*00bc*/ 	.word	0x00005960


	//----- nvinfo : EIATTR_VRC_CTA_INIT_COUNT
	.align		4
.L_682:
        /*00c0*/ 	.byte	0x02, 0x4a
	.zero		1
	.zero		1


	//----- nvinfo : EIATTR_EXIT_INSTR_OFFSETS
	.align		4
        /*00c4*/ 	.byte	0x04, 0x1c
        /*00c6*/ 	.short	(.L_684 - .L_683)


	//   ....[0]....
.L_683:
        /*00c8*/ 	.word	0x00000910


	//   ....[1]....
        /*00cc*/ 	.word	0x00007090


	//----- nvinfo : EIATTR_MAX_THREADS
	.align		4
.L_684:
        /*00d0*/ 	.byte	0x04, 0x05
        /*00d2*/ 	.short	(.L_686 - .L_685)
.L_685:
        /*00d4*/ 	.word	0x00000080
        /*00d8*/ 	.word	0x00000001
        /*00dc*/ 	.word	0x00000001


	//----- nvinfo : EIATTR_CRS_STACK_SIZE
	.align		4
.L_686:
        /*00e0*/ 	.byte	0x04, 0x1e
        /*00e2*/ 	.short	(.L_688 - .L_687)
.L_687:
        /*00e4*/ 	.word	0x00000000


	//----- nvinfo : EIATTR_CBANK_PARAM_SIZE
	.align		4
.L_688:
        /*00e8*/ 	.byte	0x03, 0x19
        /*00ea*/ 	.short	0x00e8


	//----- nvinfo : EIATTR_PARAM_CBANK
	.align		4
        /*00ec*/ 	.byte	0x04, 0x0a
        /*00ee*/ 	.short	(.L_690 - .L_689)
	.align		4
.L_689:
        /*00f0*/ 	.word	index@(.nv.constant0._ZN10layer_norm31ln_parallel_residual_fwd_kernelINS_13Kernel_traitsI6__halfS2_S2_S2_fjLj7168ELj1ELj1ELj4ELj16ENS_18Kernel_traits_baseILj7168ES2_S2_S2_S2_fjLj128EEEEELb0ELb1ELb0EEEvNS_9FwdParamsE)
        /*00f4*/ 	.short	0x0380
        /*00f6*/ 	.short	0x00e8


	//----- nvinfo : EIATTR_SW_WAR
	.align		4
.L_690:
        /*00f8*/ 	.byte	0x04, 0x36
        /*00fa*/ 	.short	(.L_692 - .L_691)
.L_691:
        /*00fc*/ 	.word	0x00000008
.L_692:


//--------------------- .nv.info._ZN10layer_norm31ln_parallel_residual_fwd_kernelINS_13Kernel_traitsI6__halfS2_S2_S2_fjLj7168ELj1ELj1ELj4ELj16ENS_18Kernel_traits_baseILj7168ES2_S2_S2_S2_fjLj128EEEEELb0ELb1ELb1EEEvNS_9FwdParamsE --------------------------
	.section	.nv.info._ZN10layer_norm31ln_parallel_residual_fwd_kernelINS_13Kernel_traitsI6__halfS2_S2_S2_fjLj7168ELj1ELj1ELj4ELj16ENS_18Kernel_traits_baseILj7168ES2_S2_S2_S2_fjLj128EEEEELb0ELb1ELb1EEEvNS_9FwdParamsE,"",@"SHT_CUDA_INFO"
	.sectionflags	@""
	.align	4


	//----- nvinfo : EIATTR_CUDA_API_VERSION
	.align		4
        /*0000*/ 	.byte	0x04, 0x37
        /*0002*/ 	.short	(.L_694 - .L_693)
.L_693:
        /*0004*/ 	.word	0x00000082


	//----- nvinfo : EIATTR_KPARAM_INFO
	.align		4
.L_694:
        /*0008*/ 	.byte	0x04, 0x17
        /*000a*/ 	.short	(.L_696 - .L_695)
.L_695:
        /*000c*/ 	.word	0x00000000
        /*0010*/ 	.short	0x0000
        /*0012*/ 	.short	0x0000
        /*0014*/ 	.byte	0x00, 0xf0, 0xa1, 0x03


	//----- nvinfo : EIATTR_SPARSE_MMA_MASK
	.align		4
.L_696:
        /*0018*/ 	.byte	0x03, 0x50
        /*001a*/ 	.short	0x0000


	//----- nvinfo : EIATTR_MAXREG_COUNT
	.align		4
        /*001c*/ 	.byte	0x03, 0x1b
        /*001e*/ 	.short	0x00ff


	//----- nvinfo : EIATTR_NUM_BARRIERS
	.align		4
        /*0020*/ 	.byte	0x02, 0x4c
        /*0022*/ 	.byte	0x01
	.zero		1


	//----- nvinfo : EIATTR_MERCURY_ISA_VERSION
	.align		4
        /*0024*/ 	.byte	0x03, 0x5f
        /*0026*/ 	.short	0x0101


	//----- nvinfo : EIATTR_COOP_GROUP_MASK_REGIDS
	.align		4
        /*0028*/ 	.byte	0x04, 0x29
        /*002a*/ 	.short	(.L_698 - .L_697)


	//   ....[0]....
.L_697:
        /*002c*/ 	.word	0xffffffff


	//   ....[1]....
        /*0030*/ 	.word	0xffffffff


	//   ....[2]....
        /*0034*/ 	.word	0xffffffff


	//   ....[3]....
        /*0038*/ 	.word	0xffffffff


	//   ....[4]....
        /*003c*/ 	.word	0xffffffff


	//   ....[5]....
        /*0040*/ 	.word	0xffffffff


	//   ....[6]....
        /*0044*/ 	.word	0xffffffff


	//   ....[7]....
        /*0048*/ 	.word	0xffffffff


	//   ....[8]....
        /*004c*/ 	.word	0xffffffff


	//   ....[9]....
        /*0050*/ 	.word	0xffffffff


	//   ....[10]....
        /*0054*/ 	.word	0xffffffff


	//   ....[11]....
        /*0058*/ 	.word	0xffffffff


	//   ....[12]....
        /*005c*/ 	.word	0xffffffff


	//   ....[13]....
        /*0060*/ 	.word	0xffffffff


	//   ....[14]....
        /*0064*/ 	.word	0xffffffff


	//   ....[15]....
        /*0068*/ 	.word	0xffffffff


	//   ....[16]....
        /*006c*/ 	.word	0xffffffff


	//   ....[17]....
        /*0070*/ 	.word	0xffffffff


	//----- nvinfo : EIATTR_COOP_GROUP_INSTR_OFFSETS
	.align		4
.L_698:
        /*0074*/ 	.byte	0x04, 0x28
        /*0076*/ 	.short	(.L_700 - .L_699)


	//   ....[0]....
.L_699:
        /*0078*/ 	.word	0x00003f70


	//   ....[1]....
        /*007c*/ 	.word	0x00003f90


	//   ....[2]....
        /*0080*/ 	.word	0x00003fb0


	//   ....[3]....
        /*0084*/ 	.word	0x00003fd0


	//   ....[4]....
        /*0088*/ 	.word	0x00003ff0


	//   ....[5]....
        /*008c*/ 	.word	0x00004730


	//   ....[6]....
        /*0090*/ 	.word	0x00004760


	//   ....[7]....
        /*0094*/ 	.word	0x00004780


	//   ....[8]....
        /*0098*/ 	.word	0x000047b0


	//   ....[9]....
        /*009c*/ 	.word	0x000047f0


	//   ....[10]....
        /*00a0*/ 	.word	0x000049a0


	//   ....[11]....
        /*00a4*/ 	.word	0x000049e0


	//   ....[12]....
        /*00a8*/ 	.word	0x00004a20


	//   ....[13]....
        /*00ac*/ 	.word	0x00004ab0


	//   ....[14]....
        /*00b0*/ 	.word	0x00004ba0


	//   ....[15]....
        /*00b4*/ 	.word	0x00004bd0


	//   ....[16]....
        /*00b8*/ 	.word	0x00004c90


	//   ....[17]....
        /*00bc*/ 	.word	0x00004cc0


	//----- nvinfo : EIATTR_VRC_CTA_INIT_COUNT
	.align		4
.L_700:
        /*00c0*/ 	.byte	0x02, 0x4a
	.zero		1
	.zero		1


	//----- nvinfo : EIATTR_EXIT_INSTR_OFFSETS
	.align		4
        /*00c4*/ 	.byte	0x04, 0x1c
        /*00c6*/ 	.short	(.L_702 - .L_701)


	//   ....[0]....
.L_701:
        /*00c8*/ 	.word	0x00000360


	//   ....[1]....
        /*00cc*/ 	.word	0x00006140


	//----- nvinfo : EIATTR_MAX_THREADS
	.align		4
.L_702:
        /*00d0*/ 	.byte	0x04, 0x05
        /*00d2*/ 	.short	(.L_704 - .L_703)
.L_703:
        /*00d4*/ 	.word	0x00000080
        /*00d8*/ 	.word	0x00000001
        /*00dc*/ 	.word	0x00000001


	//----- nvinfo : EIATTR_CRS_STACK_SIZE
	.align		4
.L_704:
        /*00e0*/ 	.byte	0x04, 0x1e
        /*00e2*/ 	.short	(.L_706 - .L_705)
.L_705:
        /*00e4*/ 	.word	0x00000000


	//----- nvinfo : EIATTR_CBANK_PARAM_SIZE
	.align		4
.L_706:
        /*00e8*/ 	.byte	0x03, 0x19
        /*00ea*/ 	.short	0x00e8


	//----- nvinfo : EIATTR_PARAM_CBANK
	.align		4
        /*00ec*/ 	.byte	0x04, 0x0a
        /*00ee*/ 	.short	(.L_708 - .L_707)
	.align		4
.L_707:
        /*00f0*/ 	.word	index@(.nv.constant0._ZN10layer_norm31ln_parallel_residual_fwd_kernelINS_13Kernel_traitsI6__halfS2_S2_S2_fjLj7168ELj1ELj1ELj4ELj16ENS_18Kernel_traits_baseILj7168ES2_S2_S2_S2_fjLj128EEEEELb0ELb1ELb1EEEvNS_9FwdParamsE)
        /*00f4*/ 	.short	0x0380
        /*00f6*/ 	.short	0x00e8


	//----- nvinfo : EIATTR_SW_WAR
	.align		4
.L_708:
        /*00f8*/ 	.byte	0x04, 0x36
        /*00fa*/ 	.short	(.L_710 - .L_709)
.L_709:
        /*00fc*/ 	.word	0x00000008
.L_710:


//--------------------- .nv.info._ZN10layer_norm31ln_parallel_residual_fwd_kernelINS_13Kernel_traitsI6__halfS2_S2_S2_fjLj7168ELj1ELj1ELj4ELj16ENS_18Kernel_traits_baseILj7168ES2_S2_S2_S2_fjLj128EEEEELb1ELb0ELb0EEEvNS_9FwdParamsE --------------------------
	.section	.nv.info._ZN10layer_norm31ln_parallel_residual_fwd_kernelINS_13Kernel_traitsI6__halfS2_S2_S2_fjLj7168ELj1ELj1ELj4ELj16ENS_18Kernel_traits_baseILj7168ES2_S2_S2_S2_fjLj128EEEEELb1ELb0ELb0EEEvNS_9FwdParamsE,"",@"SHT_CUDA_INFO"
	.sectionflags	@""
	.align	4


	//----- nvinfo : EIATTR_CUDA_API_VERSION
	.align		4
        /*0000*/ 	.byte	0x04, 0x37
        /*0002*/ 	.short	(.L_712 - .L_711)
.L_711:
        /*0004*/ 	.word	0x00000082


	//----- nvinfo : EIATTR_KPARAM_INFO
	.align		4
.L_712:
        /*0008*/ 	.byte	0x04, 0x17
        /*000a*/ 	.short	(.L_714 - .L_713)
.L_713:
        /*000c*/ 	.word	0x00000000
        /*0010*/ 	.short	0x0000
        /*0012*/ 	.short	0x0000
        /*0014*/ 	.byte	0x00, 0xf0, 0xa1, 0x03


	//----- nvinfo : EIATTR_SPARSE_MMA_MASK
	.align		4
.L_714:
        /*0018*/ 	.byte	0x03, 0x50
        /*001a*/ 	.short	0x0000


	//----- nvinfo : EIATTR_MAXREG_COUNT
	.align		4
        /*001c*/ 	.byte	0x03, 0x1b
        /*001e*/ 	.short	0x00ff


	//----- nvinfo : EIATTR_NUM_BARRIERS
	.align		4
        /*0020*/ 	.byte	0x02, 0x4c
        /*0022*/ 	.byte	0x01
	.zero		1


	//----- nvinfo : EIATTR_MERCURY_ISA_VERSION
	.align		4
        /*0024*/ 	.byte	0x03, 0x5f
        /*0026*/ 	.short	0x0101


	//----- nvinfo : EIATTR_COOP_GROUP_MASK_REGIDS
	.align		4
        /*0028*/ 	.byte	0x04, 0x29
        /*002a*/ 	.short	(.L_716 - .L_715)


	//   ....[0]....
.L_715:
        /*002c*/ 	.word	0xffffffff


	//   ....[1]....
        /*0030*/ 	.word	0xffffffff


	//   ....[2]....
        /*0034*/ 	.word	0xffffffff


	//   ....[3]....
        /*0038*/ 	.word	0xffffffff


	//   ....[4]....
        /*003c*/ 	.word	0xffffffff


	//   ....[5]....
        /*0040*/ 	.word	0xffffffff


	//   ....[6]....
        /*0044*/ 	.word	0xffffffff


	//   ....[7]....
        /*0048*/ 	.word	0xffffffff


	//   ....[8]....
        /*004c*/ 	.word	0xffffffff


	//   ....[9]....
        /*0050*/ 	.word	0xffffffff


	//   ....[10]....
        /*0054*/ 	.word	0xffffffff


	//   ....[11]....
        /*0058*/ 	.word	0xffffffff


	//   ....[12]....
        /*005c*/ 	.word	0xffffffff


	//   ....[13]....
        /*0060*/ 	.word	0xffffffff


	//   ....[14]....
        /*0064*/ 	.word	0xffffffff


	//   ....[15]....
        /*0068*/ 	.word	0xffffffff


	//   ....[16]....
        /*006c*/ 	.word	0xffffffff


	//   ....[17]....
        /*0070*/ 	.word	0xffffffff


	//----- nvinfo : EIATTR_COOP_GROUP_INSTR_OFFSETS
	.align		4
.L_716:
        /*0074*/ 	.byte	0x04, 0x28
        /*0076*/ 	.short	(.L_718 - .L_717)


	//   ....[0]....
.L_717:
        /*0078*/ 	.word	0x00046300


	//   ....[1]....
        /*007c*/ 	.word	0x00046320


	//   ....[2]....
        /*0080*/ 	.word	0x00046340


	//   ....[3]....
        /*0084*/ 	.word	0x00046360


	//   ....[4]....
        /*0088*/ 	.word	0x00046380


	//   ....[5]....
        /*008c*/ 	.word	0x00046ae0


	//   ....[6]....
        /*0090*/ 	.word	0x00046b00


	//   ....[7]....
        /*0094*/ 	.word	0x00046b20


	//   ....[8]....
        /*0098*/ 	.word	0x00046b40


	//   ....[9]....
        /*009c*/ 	.word	0x00046b60


	//   ....[10]....
        /*00a0*/ 	.word	0x00046cf0


	//   ....[11]....
        /*00a4*/ 	.word	0x00046d30


	//   ....[12]....
        /*00a8*/ 	.word	0x00046d70


	//   ....[13]....
        /*00ac*/ 	.word	0x00046e10


	//   ....[14]....
        /*00b0*/ 	.word	0x00046e90


	//   ....[15]....
        /*00b4*/ 	.word	0x00046ee0


	//   ....[16]....
        /*00b8*/ 	.word	0x00046f40


	//   ....[17]....
        /*00bc*/ 	.word	0x00046f90


	//----- nvinfo : EIATTR_VRC_CTA_INIT_COUNT
	.align		4
.L_718:
        /*00c0*/ 	.byte	0x02, 0x4a
	.zero		1
	.zero		1


	//----- nvinfo : EIATTR_EXIT_INSTR_OFFSETS
	.align		4
        /*00c4*/ 	.byte	0x04, 0x1c
        /*00c6*/ 	.short	(.L_720 - .L_719)


	//   ....[0]....
.L_719:
        /*00c8*/ 	.word	0x00001e30


	//   ....[1]....
        /*00cc*/ 	.word	0x00049490


	//----- nvinfo : EIATTR_MAX_THREADS
	.align		4
.L_720:
        /*00d0*/ 	.byte	0x04, 0x05
        /*00d2*/ 	.short	(.L_722 - .L_721)
.L_721:
        /*00d4*/ 	.word	0x00000080
        /*00d8*/ 	.word	0x00000001
        /*00dc*/ 	.word	0x00000001


	//----- nvinfo : EIATTR_CRS_STACK_SIZE
	.align		4
.L_722:
        /*00e0*/ 	.byte	0x04, 0x1e
        /*00e2*/ 	.short	(.L_724 - .L_723)
.L_723:
        /*00e4*/ 	.word	0x00000000


	//----- nvinfo : EIATTR_CBANK_PARAM_SIZE
	.align		4
.L_724:
        /*00e8*/ 	.byte	0x03, 0x19
        /*00ea*/ 	.short	0x00e8


	//----- nvinfo : EIATTR_PARAM_CBANK
	.align		4
        /*00ec*/ 	.byte	0x04, 0x0a
        /*00ee*/ 	.short	(.L_726 - .L_725)
	.align		4
.L_725:
        /*00f0*/ 	.word	index@(.nv.constant0._ZN10layer_norm31ln_parallel_residual_fwd_kernelINS_13Kernel_traitsI6__halfS2_S2_S2_fjLj7168ELj1ELj1ELj4ELj16ENS_18Kernel_traits_baseILj7168ES2_S2_S2_S2_fjLj128EEEEELb1ELb0ELb0EEEvNS_9FwdParamsE)
        /*00f4*/ 	.short	0x0380
        /*00f6*/ 	.short	0x00e8


	//----- nvinfo : EIATTR_SW_WAR
	.align		4
.L_726:
        /*00f8*/ 	.byte	0x04, 0x36
        /*00fa*/ 	.short	(.L_728 - .L_727)
.L_727:
        /*00fc*/ 	.word	0x00000008
.L_728:


//--------------------- .nv.info._ZN10layer_norm31ln_parallel_residual_fwd_kernelINS_13Kernel_traitsI6__halfS2_S2_S2_fjLj7168ELj1ELj1ELj4ELj16ENS_18Kernel_traits_baseILj7168ES2_S2_S2_S2_fjLj128EEEEELb1ELb0ELb1EEEvNS_9FwdParamsE --------------------------
	.section	.nv.info._ZN10layer_norm31ln_parallel_residual_fwd_kernelINS_13Kernel_traitsI6__halfS2_S2_S2_fjLj7168ELj1ELj1ELj4ELj16ENS_18Kernel_traits_baseILj7168ES2_S2_S2_S2_fjLj128EEEEELb1ELb0ELb1EEEvNS_9FwdParamsE,"",@"SHT_CUDA_INFO"
	.sectionflags	@""
	.align	4


	//----- nvinfo : EIATTR_CUDA_API_VERSION
	.align		4
        /*0000*/ 	.byte	0x04, 0x37
        /*0002*/ 	.short	(.L_730 - .L_729)
.L_729:
        /*0004*/ 	.word	0x00000082


	//----- nvinfo : EIATTR_KPARAM_INFO
	.align		4
.L_730:
        /*0008*/ 	.byte	0x04, 0x17
        /*000a*/ 	.short	(.L_732 - .L_731)
.L_731:
        /*000c*/ 	.word	0x00000000
        /*0010*/ 	.short	0x0000
        /*0012*/ 	.short	0x0000
        /*0014*/ 	.byte	0x00, 0xf0, 0xa1, 0x03


	//----- nvinfo : EIATTR_SPARSE_MMA_MASK
	.align		4
.L_732:
        /*0018*/ 	.byte	0x03, 0x50
        /*001a*/ 	.short	0x0000


	//----- nvinfo : EIATTR_MAXREG_COUNT
	.align		4
        /*001c*/ 	.byte	0x03, 0x1b
        /*001e*/ 	.short	0x00ff


	//----- nvinfo : EIATTR_NUM_BARRIERS
	.align		4
        /*0020*/ 	.byte	0x02, 0x4c
        /*0022*/ 	.byte	0x01
	.zero		1


	//----- nvinfo : EIATTR_MERCURY_ISA_VERSION
	.align		4
        /*0024*/ 	.byte	0x03, 0x5f
        /*0026*/ 	.short	0x0101


	//----- nvinfo : EIATTR_COOP_GROUP_MASK_REGIDS
	.align		4
        /*0028*/ 	.byte	0x04, 0x29
        /*002a*/ 	.short	(.L_734 - .L_733)


	//   ....[0]....
.L_733:
        /*002c*/ 	.word	0xffffffff


	//   ....[1]....
        /*0030*/ 	.word	0xffffffff


	//   ....[2]....
        /*0034*/ 	.word	0xffffffff


	//   ....[3]....
        /*0038*/ 	.word	0xffffffff


	//   ....[4]....
        /*003c*/ 	.word	0xffffffff


	//   ....[5]....
        /*0040*/ 	.word	0xffffffff


	//   ....[6]....
        /*0044*/ 	.word	0xffffffff


	//   ....[7]....
        /*0048*/ 	.word	0xffffffff


	//   ....[8]....
        /*004c*/ 	.word	0xffffffff


	//   ....[9]....
        /*0050*/ 	.word	0xffffffff


	//   ....[10]....
        /*0054*/ 	.word	0xffffffff


	//   ....[11]....
        /*0058*/ 	.word	0xffffffff


	//   ....[12]....
        /*005c*/ 	.word	0xffffffff


	//   ....[13]....
        /*0060*/ 	.word	0xffffffff


	//   ....[14]....
        /*0064*/ 	.word	0xffffffff


	//   ....[15]....
        /*0068*/ 	.word	0xffffffff


	//   ....[16]....
        /*006c*/ 	.word	0xffffffff


	//   ....[17]....
        /*0070*/ 	.word	0xffffffff


	//----- nvinfo : EIATTR_COOP_GROUP_INSTR_OFFSETS
	.align		4
.L_734:
        /*0074*/ 	.byte	0x04, 0x28
        /*0076*/ 	.short	(.L_736 - .L_735)


	//   ....[0]....
.L_735:
        /*0078*/ 	.word	0x00041a80


	//   ....[1]....
        /*007c*/ 	.word	0x00041ab0


	//   ....[2]....
        /*0080*/ 	.word	0x00041ad0


	//   ....[3]....
        /*0084*/ 	.word	0x00041af0


	//   ....[4]....
        /*0088*/ 	.word	0x00041b10


	//   ....[5]....
        /*008c*/ 	.word	0x00042240


	//   ....[6]....
        /*0090*/ 	.word	0x00042270


	//   ....[7]....
        /*0094*/ 	.word	0x000422a0


	//   ....[8]....
        /*0098*/ 	.word	0x000422c0


	//   ....[9]....
        /*009c*/ 	.word	0x000422e0


	//   ....[10]....
        /*00a0*/ 	.word	0x00042490


	//   ....[11]....
        /*00a4*/ 	.word	0x000424d0


	//   ....[12]....
        /*00a8*/ 	.word	0x00042510


	//   ....[13]....
        /*00ac*/ 	.word	0x000425f0


	//   ....[14]....
        /*00b0*/ 	.word	0x00042720


	//   ....[15]....
        /*00b4*/ 	.word	0x00042740


	//   ....[16]....
        /*00b8*/ 	.word	0x00042810


	//   ....[17]....
        /*00bc*/ 	.word	0x00042850


	//----- nvinfo : EIATTR_VRC_CTA_INIT_COUNT
	.align		4
.L_736:
        /*00c0*/ 	.byte	0x02, 0x4a
	.zero		1
	.zero		1


	//----- nvinfo : EIATTR_EXIT_INSTR_OFFSETS
	.align		4
        /*00c4*/ 	.byte	0x04, 0x1c
        /*00c6*/ 	.short	(.L_738 - .L_737)


	//   ....[0]....
.L_737:
        /*00c8*/ 	.word	0x00000c90


	//   ....[1]....
        /*00cc*/ 	.word	0x00044960


	//----- nvinfo : EIATTR_MAX_THREADS
	.align		4
.L_738:
        /*00d0*/ 	.byte	0x04, 0x05
        /*00d2*/ 	.short	(.L_740 - .L_739)
.L_739:
        /*00d4*/ 	.word	0x00000080
        /*00d8*/ 	.word	0x00000001
        /*00dc*/ 	.word	0x00000001


	//----- nvinfo : EIATTR_CRS_STACK_SIZE
	.align		4
.L_740:
        /*00e0*/ 	.byte	0x04, 0x1e
        /*00e2*/ 	.short	(.L_742 - .L_741)
.L_741:
        /*00e4*/ 	.word	0x00000000


	//----- nvinfo : EIATTR_CBANK_PARAM_SIZE
	.align		4
.L_742:
        /*00e8*/ 	.byte	0x03, 0x19
        /*00ea*/ 	.short	0x00e8


	//----- nvinfo : EIATTR_PARAM_CBANK
	.align		4
        /*00ec*/ 	.byte	0x04, 0x0a
        /*00ee*/ 	.short	(.L_744 - .L_743)
	.align		4
.L_743:
        /*00f0*/ 	.word	index@(.nv.constant0._ZN10layer_norm31ln_parallel_residual_fwd_kernelINS_13Kernel_traitsI6__halfS2_S2_S2_fjLj7168ELj1ELj1ELj4ELj16ENS_18Kernel_traits_baseILj7168ES2_S2_S2_S2_fjLj128EEEEELb1ELb0ELb1EEEvNS_9FwdParamsE)
        /*00f4*/ 	.short	0x0380
        /*00f6*/ 	.short	0x00e8


	//----- nvinfo : EIATTR_SW_WAR
	.align		4
.L_744:
        /*00f8*/ 	.byte	0x04, 0x36
        /*00fa*/ 	.short	(.L_746 - .L_745)
.L_745:
        /*00fc*/ 	.word	0x00000008
.L_746:


//--------------------- .nv.info._ZN10layer_norm31ln_parallel_residual_fwd_kernelINS_13Kernel_traitsI6__halfS2_S2_S2_fjLj7168ELj1ELj1ELj4ELj16ENS_18Kernel_traits_baseILj7168ES2_S2_S2_S2_fjLj128EEEEELb1ELb1ELb0EEEvNS_9FwdParamsE --------------------------
	.section	.nv.info._ZN10layer_norm31ln_parallel_residual_fwd_kernelINS_13Kernel_traitsI6__halfS2_S2_S2_fjLj7168ELj1ELj1ELj4ELj16ENS_18Kernel_traits_baseILj7168ES2_S2_S2_S2_fjLj128EEEEELb1ELb1ELb0EEEvNS_9FwdParamsE,"",@"SHT_CUDA_INFO"
	.sectionflags	@""
	.align	4


	//----- nvinfo : EIATTR_CUDA_API_VERSION
	.align		4
        /*0000*/ 	.byte	0x04, 0x37
        /*0002*/ 	.short	(.L_748 - .L_747)
.L_747:
        /*0004*/ 	.word	0x00000082


	//----- nvinfo : EIATTR_KPARAM_INFO
	.align		4
.L_748:
        /*0008*/ 	.byte	0x04, 0x17
        /*000a*/ 	.short	(.L_750 - .L_749)
.L_749:
        /*000c*/ 	.word	0x00000000
        /*0010*/ 	.short	0x0000
        /*0012*/ 	.short	0x0000
        /*0014*/ 	.byte	0x00, 0xf0, 0xa1, 0x03


	//----- nvinfo : EIATTR_SPARSE_MMA_MASK
	.align		4
.L_750:
        /*0018*/ 	.byte	0x03, 0x50
        /*001a*/ 	.short	0x0000


	//----- nvinfo : EIATTR_MAXREG_COUNT
	.align		4
        /*001c*/ 	.byte	0x03, 0x1b
        /*001e*/ 	.short	0x00ff


	//----- nvinfo : EIATTR_NUM_BARRIERS
	.align		4
        /*0020*/ 	.byte	0x02, 0x4c
        /*0022*/ 	.byte	0x01
	.zero		1


	//----- nvinfo : EIATTR_MERCURY_ISA_VERSION
	.align		4
        /*0024*/ 	.byte	0x03, 0x5f
        /*0026*/ 	.short	0x0101


	//----- nvinfo : EIATTR_COOP_GROUP_MASK_REGIDS
	.align		4
        /*0028*/ 	.byte	0x04, 0x29
        /*002a*/ 	.short	(.L_752 - .L_751)


	//   ....[0]....
.L_751:
        /*002c*/ 	.word	0xffffffff


	//   ....[1]....
        /*0030*/ 	.word	0xffffffff


	//   ....[2]....
        /*0034*/ 	.word	0xffffffff


	//   ....[3]....
        /*0038*/ 	.word	0xffffffff


	//   ....[4]....
        /*003c*/ 	.word	0xffffffff


	//   ....[5]....
        /*0040*/ 	.word	0xffffffff


	//   ....[6]....
        /*0044*/ 	.word	0xffffffff


	//   ....[7]....
        /*0048*/ 	.word	0xffffffff


	//   ....[8]....
        /*004c*/ 	.word	0xffffffff


	//   ....[9]....
        /*0050*/ 	.word	0xffffffff


	//   ....[10]....
        /*0054*/ 	.word	0xffffffff


	//   ....[11]....
        /*0058*/ 	.word	0xffffffff


	//   ....[12]....
        /*005c*/ 	.word	0xffffffff


	//   ....[13]....
        /*0060*/ 	.word	0xffffffff


	//   ....[14]....
        /*0064*/ 	.word	0xffffffff


	//   ....[15]....
        /*0068*/ 	.word	0xffffffff


	//   ....[16]....
        /*006c*/ 	.word	0xffffffff


	//   ....[17]....
        /*0070*/ 	.word	0xffffffff


	//----- nvinfo : EIATTR_COOP_GROUP_INSTR_OFFSETS
	.align		4
.L_752:
        /*0074*/ 	.byte	0x04, 0x28
        /*0076*/ 	.short	(.L_754 - .L_753)


	//   ....[0]....
.L_753:
        /*0078*/ 	.word	0x00039310


	//   ....[1]....
        /*007c*/ 	.word	0x00039330


	//   ....[2]....
        /*0080*/ 	.word	0x00039350


	//   ....[3]....
        /*0084*/ 	.word	0x00039370


	//   ....[4]....
        /*0088*/ 	.word	0x00039390


	//   ....[5]....
        /*008c*/ 	.word	0x00039ae0


	//   ....[6]....
        /*0090*/ 	.word	0x00039b10


	//   ....[7]....
        /*0094*/ 	.word	0x00039b40


	//   ....[8]....
        /*0098*/ 	.word	0x00039b70


	//   ....[9]....
        /*009c*/ 	.word	0x00039ba0


	//   ....[10]....
        /*00a0*/ 	.word	0x00039c40


	//   ....[11]....
        /*00a4*/ 	.word	0x00039c90


	//   ....[12]....
        /*00a8*/ 	.word	0x00039cc0


	//   ....[13]....
        /*00ac*/ 	.word	0x00039ce0


	//   ....[14]....
        /*00b0*/ 	.word	0x00039d90


	//   ....[15]....
        /*00b4*/ 	.word	0x00039de0


	//   ....[16]....
        /*00b8*/ 	.word	0x00039e60


	//   ....[17]....
        /*00bc*/ 	.word	0x00039e90


	//----- nvinfo : EIATTR_VRC_CTA_INIT_COUNT
	.align		4
.L_754:
        /*00c0*/ 	.byte	0x02, 0x4a
	.zero		1
	.zero		1


	//----- nvinfo : EIATTR_EXIT_INSTR_OFFSETS
	.align		4
        /*00c4*/ 	.byte	0x04, 0x1c
        /*00c6*/ 	.short	(.L_756 - .L_755)


	//   ....[0]....
.L_755:
        /*00c8*/ 	.word	0x00000ba0


	//   ....[1]....
        /*00cc*/ 	.word	0x0003b650


	//----- nvinfo : EIATTR_MAX_THREADS
	.align		4
.L_756:
        /*00d0*/ 	.byte	0x04, 0x05
        /*00d2*/ 	.short	(.L_758 - .L_757)
.L_757:
        /*00d4*/ 	.word	0x00000080
        /*00d8*/ 	.word	0x00000001
        /*00dc*/ 	.word	0x00000001


	//----- nvinfo : EIATTR_CRS_STACK_SIZE
	.align		4
.L_758:
        /*00e0*/ 	.byte	0x04, 0x1e
        /*00e2*/ 	.short	(.L_760 - .L_759)
.L_759:
        /*00e4*/ 	.word	0x00000000


	//----- nvinfo : EIATTR_CBANK_PARAM_SIZE
	.align		4
.L_760:
        /*00e8*/ 	.byte	0x03, 0x19
        /*00ea*/ 	.short	0x00e8


	//----- nvinfo : EIATTR_PARAM_CBANK
	.align		4
        /*00ec*/ 	.byte	0x04, 0x0a
        /*00ee*/ 	.short	(.L_762 - .L_761)
	.align		4
.L_761:
        /*00f0*/ 	.word	index@(.nv.constant0._ZN10layer_norm31ln_parallel_residual_fwd_kernelINS_13Kernel_traitsI6__halfS2_S2_S2_fjLj7168ELj1ELj1ELj4ELj16ENS_18Kernel_traits_baseILj7168ES2_S2_S2_S2_fjLj128EEEEELb1ELb1ELb0EEEvNS_9FwdParamsE)
        /*00f4*/ 	.short	0x0380
        /*00f6*/ 	.short	0x00e8


	//----- nvinfo : EIATTR_SW_WAR
	.align		4
.L_762:
        /*00f8*/ 	.byte	0x04, 0x36
        /*00fa*/ 	.short	(.L_764 - .L_763)
.L_763:
        /*00fc*/ 	.word	0x00000008
.L_764:


//--------------------- .nv.info._ZN10layer_norm31ln_parallel_residual_fwd_kernelINS_13Kernel_traitsI6__halfS2_S2_S2_fjLj7168ELj1ELj1ELj4ELj16ENS_18Kernel_traits_baseILj7168ES2_S2_S2_S2_fjLj128EEEEELb1ELb1ELb1EEEvNS_9FwdParamsE --------------------------
	.section	.nv.info._ZN10layer_norm31ln_parallel_residual_fwd_kernelINS_13Kernel_traitsI6__halfS2_S2_S2_fjLj7168ELj1ELj1ELj4ELj16ENS_18Kernel_traits_baseILj7168ES2_S2_S2_S2_fjLj128EEEEELb1ELb1ELb1EEEvNS_9FwdParamsE,"",@"SHT_CUDA_INFO"
	.sectionflags	@""
	.align	4


	//----- nvinfo : EIATTR_CUDA_API_VERSION
	.align		4
        /*0000*/ 	.byte	0x04, 0x37
        /*0002*/ 	.short	(.L_766 - .L_765)
.L_765:
        /*0004*/ 	.word	0x00000082


	//----- nvinfo : EIATTR_KPARAM_INFO
	.align		4
.L_766:
        /*0008*/ 	.byte	0x04, 0x17
        /*000a*/ 	.short	(.L_768 - .L_767)
.L_767:
        /*000c*/ 	.word	0x00000000
        /*0010*/ 	.short	0x0000
        /*0012*/ 	.short	0x0000
        /*0014*/ 	.byte	0x00, 0xf0, 0xa1, 0x03


	//----- nvinfo : EIATTR_SPARSE_MMA_MASK
	.align		4
.L_768:
        /*0018*/ 	.byte	0x03, 0x50
        /*001a*/ 	.short	0x0000


	//----- nvinfo : EIATTR_MAXREG_COUNT
	.align		4
        /*001c*/ 	.byte	0x03, 0x1b
        /*001e*/ 	.short	0x00ff


	//----- nvinfo : EIATTR_NUM_BARRIERS
	.align		4
        /*0020*/ 	.byte	0x02, 0x4c
        /*0022*/ 	.byte	0x01
	.zero		1


	//----- nvinfo : EIATTR_MERCURY_ISA_VERSION
	.align		4
        /*0024*/ 	.byte	0x03, 0x5f
        /*0026*/ 	.short	0x0101


	//----- nvinfo : EIATTR_COOP_GROUP_MASK_REGIDS
	.align		4
        /*0028*/ 	.byte	0x04, 0x29
        /*002a*/ 	.short	(.L_770 - .L_769)


	//   ....[0]....
.L_769:
        /*002c*/ 	.word	0xffffffff


	//   ....[1]....
        /*0030*/ 	.word	0xffffffff


	//   ....[2]....
        /*0034*/ 	.word	0xffffffff


	//   ....[3]....
        /*0038*/ 	.word	0xffffffff


	//   ....[4]....
        /*003c*/ 	.word	0xffffffff


	//   ....[5]....
        /*0040*/ 	.word	0xffffffff


	//   ....[6]....
        /*0044*/ 	.word	0xffffffff


	//   ....[7]....
        /*0048*/ 	.word	0xffffffff


	//   ....[8]....
        /*004c*/ 	.word	0xffffffff


	//   ....[9]....
        /*0050*/ 	.word	0xffffffff


	//   ....[10]....
        /*0054*/ 	.word	0xffffffff


	//   ....[11]....
        /*0058*/ 	.word	0xffffffff


	//   ....[12]....
        /*005c*/ 	.word	0xffffffff


	//   ....[13]....
        /*0060*/ 	.word	0xffffffff


	//   ....[14]....
        /*0064*/ 	.word	0xffffffff


	//   ....[15]....
        /*0068*/ 	.word	0xffffffff


	//   ....[16]....
        /*006c*/ 	.word	0xffffffff


	//   ....[17]....
        /*0070*/ 	.word	0xffffffff


	//----- nvinfo : EIATTR_COOP_GROUP_INSTR_OFFSETS
	.align		4
.L_770:
        /*0074*/ 	.byte	0x04, 0x28
        /*0076*/ 	.short	(.L_772 - .L_771)


	//   ....[0]....
.L_771:
        /*0078*/ 	.word	0x00035a40


	//   ....[1]....
        /*007c*/ 	.word	0x00035a60


	//   ....[2]....
        /*0080*/ 	.word	0x00035a80


	//   ....[3]....
        /*0084*/ 	.word	0x00035aa0


	//   ....[4]....
        /*0088*/ 	.word	0x00035ac0


	//   ....[5]....
        /*008c*/ 	.word	0x00036220


	//   ....[6]....
        /*0090*/ 	.word	0x00036240


	//   ....[7]....
        /*0094*/ 	.word	0x00036270


	//   ....[8]....
        /*0098*/ 	.word	0x000362a0


	//   ....[9]....
        /*009c*/ 	.word	0x000362c0


	//   ....[10]....
        /*00a0*/ 	.word	0x000362d0


	//   ....[11]....
        /*00a4*/ 	.word	0x000363a0


	//   ....[12]....
        /*00a8*/ 	.word	0x000363b0


	//   ....[13]....
        /*00ac*/ 	.word	0x000363c0


	//   ....[14]....
        /*00b0*/ 	.word	0x00036450


	//   ....[15]....
        /*00b4*/ 	.word	0x000364a0


	//   ....[16]....
        /*00b8*/ 	.word	0x00036570


	//   ....[17]....
        /*00bc*/ 	.word	0x00036580


	//----- nvinfo : EIATTR_VRC_CTA_INIT_COUNT
	.align		4
.L_772:
        /*00c0*/ 	.byte	0x02, 0x4a
	.zero		1
	.zero		1


	//----- nvinfo : EIATTR_EXIT_INSTR_OFFSETS
	.align		4
        /*00c4*/ 	.byte	0x04, 0x1c
        /*00c6*/ 	.short	(.L_774 - .L_773)


	//   ....[0]....
.L_773:
        /*00c8*/ 	.word	0x00000410


	//   ....[1]....
        /*00cc*/ 	.word	0x00037ad0


	//----- nvinfo : EIATTR_MAX_THREADS
	.align		4
.L_774:
        /*00d0*/ 	.byte	0x04, 0x05
        /*00d2*/ 	.short	(.L_776 - .L_775)
.L_775:
        /*00d4*/ 	.word	0x00000080
        /*00d8*/ 	.word	0x00000001
        /*00dc*/ 	.word	0x00000001


	//----- nvinfo : EIATTR_CBANK_PARAM_SIZE
	.align		4
.L_776:
        /*00e0*/ 	.byte	0x03, 0x19
        /*00e2*/ 	.short	0x00e8


	//----- nvinfo : EIATTR_PARAM_CBANK
	.align		4
        /*00e4*/ 	.byte	0x04, 0x0a
        /*00e6*/ 	.short	(.L_778 - .L_777)
	.align		4
.L_777:
        /*00e8*/ 	.word	index@(.nv.constant0._ZN10layer_norm31ln_parallel_residual_fwd_kernelINS_13Kernel_traitsI6__halfS2_S2_S2_fjLj7168ELj1ELj1ELj4ELj16ENS_18Kernel_traits_baseILj7168ES2_S2_S2_S2_fjLj128EEEEELb1ELb1ELb1EEEvNS_9FwdParamsE)
        /*00ec*/ 	.short	0x0380
        /*00ee*/ 	.short	0x00e8


	//----- nvinfo : EIATTR_SW_WAR
	.align		4
.L_778:
        /*00f0*/ 	.byte	0x04, 0x36
        /*00f2*/ 	.short	(.L_780 - .L_779)
.L_779:
        /*00f4*/ 	.word	0x00000008
.L_780:


//--------------------- .nv.info._ZN10layer_norm31ln_parallel_residual_fwd_kernelINS_13Kernel_traitsIf13__nv_bfloat16S2_S2_fjLj7168ELj1ELj1ELj4ELj16ENS_18Kernel_traits_baseILj7168EfS2_S2_S2_fjLj128EEEEELb0ELb0ELb0EEEvNS_9FwdParamsE --------------------------
	.section	.nv.info._ZN10layer_norm31ln_parallel_residual_fwd_kernelINS_13Kernel_traitsIf13__nv_bfloat16S2_S2_fjLj7168ELj1ELj1ELj4ELj16ENS_18Kernel_traits_baseILj7168EfS2_S2_S2_fjLj128EEEEELb0ELb0ELb0EEEvNS_9FwdParamsE,"",@"SHT_CUDA_INFO"
	.sectionflags	@""
	.align	4


	//----- nvinfo : EIATTR_CUDA_API_VERSION
	.align		4
        /*0000*/ 	.byte	0x04, 0x37
        /*0002*/ 	.short	(.L_782 - .L_781)
.L_781:
        /*0004*/ 	.word	0x00000082


	//----- nvinfo : EIATTR_KPARAM_INFO
	.align		4
.L_782:
        /*0008*/ 	.byte	0x04, 0x17
        /*000a*/ 	.short	(.L_784 - .L_783)
.L_783:
        /*000c*/ 	.word	0x00000000
        /*0010*/ 	.short	0x0000
        /*0012*/ 	.short	0x0000
        /*0014*/ 	.byte	0x00, 0xf0, 0xa1, 0x03


	//----- nvinfo : EIATTR_SPARSE_MMA_MASK
	.align		4
.L_784:
        /*0018*/ 	.byte	0x03, 0x50
        /*001a*/ 	.short	0x0000


	//----- nvinfo : EIATTR_MAXREG_COUNT
	.align		4
        /*001c*/ 	.byte	0x03, 0x1b
        /*001e*/ 	.short	0x00ff


	//----- nvinfo : EIATTR_NUM_BARRIERS
	.align		4
        /*0020*/ 	.byte	0x02, 0x4c
        /*0022*/ 	.byte	0x01
	.zero		1


	//----- nvinfo : EIATTR_ANNOTATIONS
	.align		4
        /*0024*/ 	.byte	0x04, 0x55
        /*0026*/ 	.short	(.L_786 - .L_785)


	//   ....[0]....
.L_785:
        /* <DEDUP_REMOVED lines=196> */


	//----- nvinfo : EIATTR_MERCURY_ISA_VERSION
	.align		4
.L_786:
        /*0c58*/ 	.byte	0x03, 0x5f
        /*0c5a*/ 	.short	0x0101


	//----- nvinfo : EIATTR_COOP_GROUP_MASK_REGIDS
	.align		4
        /*0c5c*/ 	.byte	0x04, 0x29
        /*0c5e*/ 	.short	(.L_788 - .L_787)


	//   ....[0]....
.L_787:
        /*0c60*/ 	.word	0xffffffff


	//   ....[1]....
        /*0c64*/ 	.word	0xffffffff


	//   ....[2]....
        /*0c68*/ 	.word	0xffffffff


	//   ....[3]....
        /*0c6c*/ 	.word	0xffffffff


	//   ....[4]....
        /*0c70*/ 	.word	0xffffffff


	//   ....[5]....
        /*0c74*/ 	.word	0xffffffff


	//   ....[6]....
        /*0c78*/ 	.word	0xffffffff


	//   ....[7]....
        /*0c7c*/ 	.word	0xffffffff


	//   ....[8]....
        /*0c80*/ 	.word	0xffffffff


	//   ....[9]....
        /*0c84*/ 	.word	0xffffffff


	//   ....[10]....
        /*0c88*/ 	.word	0xffffffff


	//   ....[11]....
        /*0c8c*/ 	.word	0xffffffff


	//   ....[12]....
        /*0c90*/ 	.word	0xffffffff


	//   ....[13]....
        /*0c94*/ 	.word	0xffffffff


	//   ....[14]....
        /*0c98*/ 	.word	0xffffffff


	//   ....[15]....
        /*0c9c*/ 	.word	0xffffffff


	//   ....[16]....
        /*0ca0*/ 	.word	0xffffffff


	//   ....[17]....
        /*0ca4*/ 	.word	0xffffffff


	//----- nvinfo : EIATTR_COOP_GROUP_INSTR_OFFSETS
	.align		4
.L_788:
        /*0ca8*/ 	.byte	0x04, 0x28
        /*0caa*/ 	.short	(.L_790 - .L_789)


	//   ....[0]....
.L_789:
        /*0cac*/ 	.word	0x0000a670


	//   ....[1]....
        /*0cb0*/ 	.word	0x0000a690


	//   ....[2]....
        /*0cb4*/ 	.word	0x0000a6b0


	//   ....[3]....
        /*0cb8*/ 	.word	0x0000a6d0


	//   ....[4]....
        /*0cbc*/ 	.word	0x0000a6f0


	//   ....[5]....
        /*0cc0*/ 	.word	0x0000ae90


	//   ....[6]....
        /*0cc4*/ 	.word	0x0000aeb0


	//   ....[7]....
        /*0cc8*/ 	.word	0x0000aed0


	//   ....[8]....
        /*0ccc*/ 	.word	0x0000aef0


	//   ....[9]....
        /*0cd0*/ 	.word	0x0000af10


	//   ....[10]....
        /*0cd4*/ 	.word	0x0000b0c0


	//   ....[11]....
        /*0cd8*/ 	.word	0x0000b100


	//   ....[12]....
        /*0cdc*/ 	.word	0x0000b190


	//   ....[13]....
        /*0ce0*/ 	.word	0x0000b1f0


	//   ....[14]....
        /*0ce4*/ 	.word	0x0000b200


	//   ....[15]....
        /*0ce8*/ 	.word	0x0000b2a0


	//   ....[16]....
        /*0cec*/ 	.word	0x0000b300


	//   ....[17]....
        /*0cf0*/ 	.word	0x0000b310


	//----- nvinfo : EIATTR_VRC_CTA_INIT_COUNT
	.align		4
.L_790:
        /*0cf4*/ 	.byte	0x02, 0x4a
	.zero		1
	.zero		1


	//----- nvinfo : EIATTR_EXIT_INSTR_OFFSETS
	.align		4
        /*0cf8*/ 	.byte	0x04, 0x1c
        /*0cfa*/ 	.short	(.L_792 - .L_791)


	//   ....[0]....
.L_791:
        /*0cfc*/ 	.word	0x00005340


	//   ....[1]....
        /*0d00*/ 	.word	0x0000ce10


	//----- nvinfo : EIATTR_MAX_THREADS
	.align		4
.L_792:
        /*0d04*/ 	.byte	0x04, 0x05
        /*0d06*/ 	.short	(.L_794 - .L_793)
.L_793:
        /*0d08*/ 	.word	0x00000080
        /*0d0c*/ 	.word	0x00000001
        /*0d10*/ 	.word	0x00000001


	//----- nvinfo : EIATTR_CRS_STACK_SIZE
	.align		4
.L_794:
        /*0d14*/ 	.byte	0x04, 0x1e
        /*0d16*/ 	.short	(.L_796 - .L_795)
.L_795:
        /*0d18*/ 	.word	0x00000000


	//----- nvinfo : EIATTR_CBANK_PARAM_SIZE
	.align		4
.L_796:
        /*0d1c*/ 	.byte	0x03, 0x19
        /*0d1e*/ 	.short	0x00e8


	//----- nvinfo : EIATTR_PARAM_CBANK
	.align		4
        /*0d20*/ 	.byte	0x04, 0x0a
        /*0d22*/ 	.short	(.L_798 - .L_797)
	.align		4
.L_797:
        /*0d24*/ 	.word	index@(.nv.constant0._ZN10layer_norm31ln_parallel_residual_fwd_kernelINS_13Kernel_traitsIf13__nv_bfloat16S2_S2_fjLj7168ELj1ELj1ELj4ELj16ENS_18Kernel_traits_baseILj7168EfS2_S2_S2_fjLj128EEEEELb0ELb0ELb0EEEvNS_9FwdParamsE)
        /*0d28*/ 	.short	0x0380
        /*0d2a*/ 	.short	0x00e8


	//----- nvinfo : EIATTR_SW_WAR
	.align		4
.L_798:
        /*0d2c*/ 	.byte	0x04, 0x36
        /*0d2e*/ 	.short	(.L_800 - .L_799)
.L_799:
        /*0d30*/ 	.word	0x00000008
.L_800:


//--------------------- .nv.info._ZN10layer_norm31ln_parallel_residual_fwd_kernelINS_13Kernel_traitsIf13__nv_bfloat16S2_S2_fjLj7168ELj1ELj1ELj4ELj16ENS_18Kernel_traits_baseILj7168EfS2_S2_S2_fjLj128EEEEELb0ELb0ELb1EEEvNS_9FwdParamsE --------------------------
	.section	.nv.info._ZN10layer_norm31ln_parallel_residual_fwd_kernelINS_13Kernel_traitsIf13__nv_bfloat16S2_S2_fjLj7168ELj1ELj1ELj4ELj16ENS_18Kernel_traits_baseILj7168EfS2_S2_S2_fjLj128EEEEELb0ELb0ELb1EEEvNS_9FwdParamsE,"",@"SHT_CUDA_INFO"
	.sectionflags	@""
	.align	4


	//----- nvinfo : EIATTR_CUDA_API_VERSION
	.align		4
        /*0000*/ 	.byte	0x04, 0x37
        /*0002*/ 	.short	(.L_802 - .L_801)
.L_801:
        /*0004*/ 	.word	0x00000082


	//----- nvinfo : EIATTR_KPARAM_INFO
	.align		4
.L_802:
        /*0008*/ 	.byte	0x04, 0x17
        /*000a*/ 	.short	(.L_804 - .L_803)
.L_803:
        /*000c*/ 	.word	0x00000000
        /*0010*/ 	.short	0x0000
        /*0012*/ 	.short	0x0000
        /*0014*/ 	.byte	0x00, 0xf0, 0xa1, 0x03


	//----- nvinfo : EIATTR_SPARSE_MMA_MASK
	.align		4
.L_804:
        /*0018*/ 	.byte	0x03, 0x50
        /*001a*/ 	.short	0x0000


	//----- nvinfo : EIATTR_MAXREG_COUNT
	.align		4
        /*001c*/ 	.byte	0x03, 0x1b
        /*001e*/ 	.short	0x00ff


	//----- nvinfo : EIATTR_NUM_BARRIERS
	.align		4
        /*0020*/ 	.byte	0x02, 0x4c
        /*0022*/ 	.byte	0x01
	.zero		1


	//----- nvinfo : EIATTR_ANNOTATIONS
	.align		4
        /*0024*/ 	.byte	0x04, 0x55
        /*0026*/ 	.short	(.L_806 - .L_805)


	//   ....[0]....
.L_805:
        /* <DEDUP_REMOVED lines=85> */


	//----- nvinfo : EIATTR_MERCURY_ISA_VERSION
	.align		4
.L_806:
        /*0568*/ 	.byte	0x03, 0x5f
        /*056a*/ 	.short	0x0101


	//----- nvinfo : EIATTR_COOP_GROUP_MASK_REGIDS
	.align		4
        /*056c*/ 	.byte	0x04, 0x29
        /*056e*/ 	.short	(.L_808 - .L_807)


	//   ....[0]....
.L_807:
        /*0570*/ 	.word	0xffffffff


	//   ....[1]....
        /*0574*/ 	.word	0xffffffff


	//   ....[2]....
        /*0578*/ 	.word	0xffffffff


	//   ....[3]....
        /*057c*/ 	.word	0xffffffff


	//   ....[4]....
        /*0580*/ 	.word	0xffffffff


	//   ....[5]....
        /*0584*/ 	.word	0xffffffff


	//   ....[6]....
        /*0588*/ 	.word	0xffffffff


	//   ....[7]....
        /*058c*/ 	.word	0xffffffff


	//   ....[8]....
        /*0590*/ 	.word	0xffffffff


	//   ....[9]....
        /*0594*/ 	.word	0xffffffff


	//   ....[10]....
        /*0598*/ 	.word	0xffffffff


	//   ....[11]....
        /*059c*/ 	.word	0xffffffff


	//   ....[12]....
        /*05a0*/ 	.word	0xffffffff


	//   ....[13]....
        /*05a4*/ 	.word	0xffffffff


	//   ....[14]....
        /*05a8*/ 	.word	0xffffffff


	//   ....[15]....
        /*05ac*/ 	.word	0xffffffff


	//   ....[16]....
        /*05b0*/ 	.word	0xffffffff


	//   ....[17]....
        /*05b4*/ 	.word	0xffffffff


	//----- nvinfo : EIATTR_COOP_GROUP_INSTR_OFFSETS
	.align		4
.L_808:
        /*05b8*/ 	.byte	0x04, 0x28
        /*05ba*/ 	.short	(.L_810 - .L_809)


	//   ....[0]....
.L_809:
        /*05bc*/ 	.word	0x00006280


	//   ....[1]....
        /*05c0*/ 	.word	0x000062a0


	//   ....[2]....
        /*05c4*/ 	.word	0x000062c0


	//   ....[3]....
        /*05c8*/ 	.word	0x000062e0


	//   ....[4]....
        /*05cc*/ 	.word	0x00006300


	//   ....[5]....
        /*05d0*/ 	.word	0x00006a30


	//   ....[6]....
        /*05d4*/ 	.word	0x00006a50


	//   ....[7]....
        /*05d8*/ 	.word	0x00006a70


	//   ....[8]....
        /*05dc*/ 	.word	0x00006a90


	//   ....[9]....
        /*05e0*/ 	.word	0x00006ab0


	//   ....[10]....
        /*05e4*/ 	.word	0x00006c60


	//   ....[11]....
        /*05e8*/ 	.word	0x00006c70


	//   ....[12]....
        /*05ec*/ 	.word	0x00006cf0


	//   ....[13]....
        /*05f0*/ 	.word	0x00006d70


	//   ....[14]....
        /*05f4*/ 	.word	0x00006d80


	//   ....[15]....
        /*05f8*/ 	.word	0x00006d90


	//   ....[16]....
        /*05fc*/ 	.word	0x00006e90


	//   ....[17]....
        /*0600*/ 	.word	0x00006ea0


	//----- nvinfo : EIATTR_VRC_CTA_INIT_COUNT
	.align		4
.L_810:
        /*0604*/ 	.byte	0x02, 0x4a
	.zero		1
	.zero		1


	//----- nvinfo : EIATTR_EXIT_INSTR_OFFSETS
	.align		4
        /*0608*/ 	.byte	0x04, 0x1c
        /*060a*/ 	.short	(.L_812 - .L_811)


	//   ....[0]....
.L_811:
        /*060c*/ 	.word	0x00001830


	//   ....[1]....
        /*0610*/ 	.word	0x000086f0


	//----- nvinfo : EIATTR_MAX_THREADS
	.align		4
.L_812:
        /*0614*/ 	.byte	0x04, 0x05
        /*0616*/ 	.short	(.L_814 - .L_813)
.L_813:
        /*0618*/ 	.word	0x00000080
        /*061c*/ 	.word	0x00000001
        /*0620*/ 	.word	0x00000001


	//----- nvinfo : EIATTR_CRS_STACK_SIZE
	.align		4
.L_814:
        /*0624*/ 	.byte	0x04, 0x1e
        /*0626*/ 	.short	(.L_816 - .L_815)
.L_815:
        /*0628*/ 	.word	0x00000000


	//----- nvinfo : EIATTR_CBANK_PARAM_SIZE
	.align		4
.L_816:
        /*062c*/ 	.byte	0x03, 0x19
        /*062e*/ 	.short	0x00e8


	//----- nvinfo : EIATTR_PARAM_CBANK
	.align		4
        /*0630*/ 	.byte	0x04, 0x0a
        /*0632*/ 	.short	(.L_818 - .L_817)
	.align		4
.L_817:
        /*0634*/ 	.word	index@(.nv.constant0._ZN10layer_norm31ln_parallel_residual_fwd_kernelINS_13Kernel_traitsIf13__nv_bfloat16S2_S2_fjLj7168ELj1ELj1ELj4ELj16ENS_18Kernel_traits_baseILj7168EfS2_S2_S2_fjLj128EEEEELb0ELb0ELb1EEEvNS_9FwdParamsE)
        /*0638*/ 	.short	0x0380
        /*063a*/ 	.short	0x00e8


	//----- nvinfo : EIATTR_SW_WAR
	.align		4
.L_818:
        /*063c*/ 	.byte	0x04, 0x36
        /*063e*/ 	.short	(.L_820 - .L_819)
.L_819:
        /*0640*/ 	.word	0x00000008
.L_820:


//--------------------- .nv.info._ZN10layer_norm31ln_parallel_residual_fwd_kernelINS_13Kernel_traitsIf13__nv_bfloat16S2_S2_fjLj7168ELj1ELj1ELj4ELj16ENS_18Kernel_traits_baseILj7168EfS2_S2_S2_fjLj128EEEEELb0ELb1ELb0EEEvNS_9FwdParamsE --------------------------
	.section	.nv.info._ZN10layer_norm31ln_parallel_residual_fwd_kernelINS_13Kernel_traitsIf13__nv_bfloat16S2_S2_fjLj7168ELj1ELj1ELj4ELj16ENS_18Kernel_traits_baseILj7168EfS2_S2_S2_fjLj128EEEEELb0ELb1ELb0EEEvNS_9FwdParamsE,"",@"SHT_CUDA_INFO"
	.sectionflags	@""
	.align	4


	//----- nvinfo : EIATTR_CUDA_API_VERSION
	.align		4
        /*0000*/ 	.byte	0x04, 0x37
        /*0002*/ 	.short	(.L_822 - .L_821)
.L_821:
        /*0004*/ 	.word	0x00000082


	//----- nvinfo : EIATTR_KPARAM_INFO
	.align		4
.L_822:
        /*0008*/ 	.byte	0x04, 0x17
        /*000a*/ 	.short	(.L_824 - .L_823)
.L_823:
        /*000c*/ 	.word	0x00000000
        /*0010*/ 	.short	0x0000
        /*0012*/ 	.short	0x0000
        /*0014*/ 	.byte	0x00, 0xf0, 0xa1, 0x03


	//----- nvinfo : EIATTR_SPARSE_MMA_MASK
	.align		4
.L_824:
        /*0018*/ 	.byte	0x03, 0x50
        /*001a*/ 	.short	0x0000


	//----- nvinfo : EIATTR_MAXREG_COUNT
	.align		4
        /*001c*/ 	.byte	0x03, 0x1b
        /*001e*/ 	.short	0x00ff


	//----- nvinfo : EIATTR_NUM_BARRIERS
	.align		4
        /*0020*/ 	.byte	0x02, 0x4c
        /*0022*/ 	.byte	0x01
	.zero		1


	//----- nvinfo : EIATTR_MERCURY_ISA_VERSION
	.align		4
        /*0024*/ 	.byte	0x03, 0x5f
        /*0026*/ 	.short	0x0101


	//----- nvinfo : EIATTR_COOP_GROUP_MASK_REGIDS
	.align		4
        /*0028*/ 	.byte	0x04, 0x29
        /*002a*/ 	.short	(.L_826 - .L_825)


	//   ....[0]....
.L_825:
        /*002c*/ 	.word	0xffffffff


	//   ....[1]....
        /*0030*/ 	.word	0xffffffff


	//   ....[2]....
        /*0034*/ 	.word	0xffffffff


	//   ....[3]....
        /*0038*/ 	.word	0xffffffff


	//   ....[4]....
        /*003c*/ 	.word	0xffffffff


	//   ....[5]....
        /*0040*/ 	.word	0xffffffff


	//   ....[6]....
        /*0044*/ 	.word	0xffffffff


	//   ....[7]....
        /*0048*/ 	.word	0xffffffff


	//   ....[8]....
        /*004c*/ 	.word	0xffffffff


	//   ....[9]....
        /*0050*/ 	.word	0xffffffff


	//   ....[10]....
        /*0054*/ 	.word	0xffffffff


	//   ....[11]....
        /*0058*/ 	.word	0xffffffff


	//   ....[12]....
        /*005c*/ 	.word	0xffffffff


	//   ....[13]....
        /*0060*/ 	.word	0xffffffff


	//   ....[14]....
        /*0064*/ 	.word	0xffffffff


	//   ....[15]....
        /*0068*/ 	.word	0xffffffff


	//   ....[16]....
        /*006c*/ 	.word	0xffffffff


	//   ....[17]....
        /*0070*/ 	.word	0xffffffff


	//----- nvinfo : EIATTR_COOP_GROUP_INSTR_OFFSETS
	.align		4
.L_826:
        /*0074*/ 	.byte	0x04, 0x28
        /*0076*/ 	.short	(.L_828 - .L_827)


	//   ....[0]....
.L_827:
        /*0078*/ 	.word	0x00005b60


	//   ....[1]....
        /*007c*/ 	.word	0x00005b80


	//   ....[2]....
        /*0080*/ 	.word	0x00005ba0


	//   ....[3]....
        /*0084*/ 	.word	0x00005bc0


	//   ....[4]....
        /*0088*/ 	.word	0x00005be0


	//   ....[5]....
        /*008c*/ 	.word	0x00006390


	//   ....[6]....
        /*0090*/ 	.word	0x000063c0


	//   ....[7]....
        /*0094*/ 	.word	0x000063f0


	//   ....[8]....
        /*0098*/ 	.word	0x00006410


	//   ....[9]....
        /*009c*/ 	.word	0x00006430


	//   ....[10]....
        /*00a0*/ 	.word	0x000065c0


	//   ....[11]....
        /*00a4*/ 	.word	0x00006600


	//   ....[12]....
        /*00a8*/ 	.word	0x00006640


	//   ....[13]....
        /*00ac*/ 	.word	0x000066e0


	//   ....[14]....
        /*00b0*/ 	.word	0x00006770


	//   ....[15]....
        /*00b4*/ 	.word	0x000067e0


	//   ....[16]....
        /*00b8*/ 	.word	0x00006820


	//   ....[17]....
        /*00bc*/ 	.word	0x00006860


	//----- nvinfo : EIATTR_VRC_CTA_INIT_COUNT
	.align		4
.L_828:
        /*00c0*/ 	.byte	0x02, 0x4a
	.zero		1
	.zero		1


	//----- nvinfo : EIATTR_EXIT_INSTR_OFFSETS
	.align		4
        /*00c4*/ 	.byte	0x04, 0x1c
        /*00c6*/ 	.short	(.L_830 - .L_829)


	//   ....[0]....
.L_829:
        /*00c8*/ 	.word	0x00000a10


	//   ....[1]....
        /*00cc*/ 	.word	0x00007890


	//----- nvinfo : EIATTR_MAX_THREADS
	.align		4
.L_830:
        /*00d0*/ 	.byte	0x04, 0x05
        /*00d2*/ 	.short	(.L_832 - .L_831)
.L_831:
        /*00d4*/ 	.word	0x00000080
        /*00d8*/ 	.word	0x00000001
        /*00dc*/ 	.word	0x00000001


	//----- nvinfo : EIATTR_CRS_STACK_SIZE
	.align		4
.L_832:
        /*00e0*/ 	.byte	0x04, 0x1e
        /*00e2*/ 	.short	(.L_834 - .L_833)
.L_833:
        /*00e4*/ 	.word	0x00000000


	//----- nvinfo : EIATTR_CBANK_PARAM_SIZE
	.align		4
.L_834:
        /*00e8*/ 	.byte	0x03, 0x19
        /*00ea*/ 	.short	0x00e8


	//----- nvinfo : EIATTR_PARAM_CBANK
	.align		4
        /*00ec*/ 	.byte	0x04, 0x0a
        /*00ee*/ 	.short	(.L_836 - .L_835)
	.align		4
.L_835:
        /*00f0*/ 	.word	index@(.nv.constant0._ZN10layer_norm31ln_parallel_residual_fwd_kernelINS_13Kernel_traitsIf13__nv_bfloat16S2_S2_fjLj7168ELj1ELj1ELj4ELj16ENS_18Kernel_traits_baseILj7168EfS2_S2_S2_fjLj128EEEEELb0ELb1ELb0EEEvNS_9FwdParamsE)
        /*00f4*/ 	.short	0x0380
        /*00f6*/ 	.short	0x00e8


	//----- nvinfo : EIATTR_SW_WAR
	.align		4
.L_836:
        /*00f8*/ 	.byte	0x04, 0x36
        /*00fa*/ 	.short	(.L_838 - .L_837)
.L_837:
        /*00fc*/ 	.word	0x00000008
.L_838:


//--------------------- .nv.info._ZN10layer_norm31ln_parallel_residual_fwd_kernelINS_13Kernel_traitsIf13__nv_bfloat16S2_S2_fjLj7168ELj1ELj1ELj4ELj16ENS_18Kernel_traits_baseILj7168EfS2_S2_S2_fjLj128EEEEELb0ELb1ELb1EEEvNS_9FwdParamsE --------------------------
	.section	.nv.info._ZN10layer_norm31ln_parallel_residual_fwd_kernelINS_13Kernel_traitsIf13__nv_bfloat16S2_S2_fjLj7168ELj1ELj1ELj4ELj16ENS_18Kernel_traits_baseILj7168EfS2_S2_S2_fjLj128EEEEELb0ELb1ELb1EEEvNS_9FwdParamsE,"",@"SHT_CUDA_INFO"
	.sectionflags	@""
	.align	4


	//----- nvinfo : EIATTR_CUDA_API_VERSION
	.align		4
        /*0000*/ 	.byte	0x04, 0x37
        /*0002*/ 	.short	(.L_840 - .L_839)
.L_839:
        /*0004*/ 	.word	0x00000082


	//----- nvinfo : EIATTR_KPARAM_INFO
	.align		4
.L_840:
        /*0008*/ 	.byte	0x04, 0x17
        /*000a*/ 	.short	(.L_842 - .L_841)
.L_841:
        /*000c*/ 	.word	0x00000000
        /*0010*/ 	.short	0x0000
        /*0012*/ 	.short	0x0000
        /*0014*/ 	.byte	0x00, 0xf0, 0xa1, 0x03


	//----- nvinfo : EIATTR_SPARSE_MMA_MASK
	.align		4
.L_842:
        /*0018*/ 	.byte	0x03, 0x50
        /*001a*/ 	.short	0x0000


	//----- nvinfo : EIATTR_MAXREG_COUNT
	.align		4
        /*001c*/ 	.byte	0x03, 0x1b
        /*001e*/ 	.short	0x00ff


	//----- nvinfo : EIATTR_NUM_BARRIERS
	.align		4
        /*0020*/ 	.byte	0x02, 0x4c
        /*0022*/ 	.byte	0x01
	.zero		1


	//----- nvinfo : EIATTR_MERCURY_ISA_VERSION
	.align		4
        /*0024*/ 	.byte	0x03, 0x5f
        /*0026*/ 	.short	0x0101


	//----- nvinfo : EIATTR_COOP_GROUP_MASK_REGIDS
	.align		4
        /*0028*/ 	.byte	0x04, 0x29
        /*002a*/ 	.short	(.L_844 - .L_843)


	//   ....[0]....
.L_843:
        /*002c*/ 	.word	0xffffffff


	//   ....[1]....
        /*0030*/ 	.word	0xffffffff


	//   ....[2]....
        /*0034*/ 	.word	0xffffffff


	//   ....[3]....
        /*0038*/ 	.word	0xffffffff


	//   ....[4]....
        /*003c*/ 	.word	0xffffffff


	//   ....[5]....
        /*0040*/ 	.word	0xffffffff


	//   ....[6]....
        /*0044*/ 	.word	0xffffffff


	//   ....[7]....
        /*0048*/ 	.word	0xffffffff


	//   ....[8]....
        /*004c*/ 	.word	0xffffffff


	//   ....[9]....
        /*0050*/ 	.word	0xffffffff


	//   ....[10]....
        /*0054*/ 	.word	0xffffffff


	//   ....[11]....
        /*0058*/ 	.word	0xffffffff


	//   ....[12]....
        /*005c*/ 	.word	0xffffffff


	//   ....[13]....
        /*0060*/ 	.word	0xffffffff


	//   ....[14]....
        /*0064*/ 	.word	0xffffffff


	//   ....[15]....
        /*0068*/ 	.word	0xffffffff


	//   ....[16]....
        /*006c*/ 	.word	0xffffffff


	//   ....[17]....
        /*0070*/ 	.word	0xffffffff


	//----- nvinfo : EIATTR_COOP_GROUP_INSTR_OFFSETS
	.align		4
.L_844:
        /*0074*/ 	.byte	0x04, 0x28
        /*0076*/ 	.short	(.L_846 - .L_845)


	//   ....[0]....
.L_845:
        /*0078*/ 	.word	0x00004f70


	//   ....[1]....
        /*007c*/ 	.word	0x00004f90


	//   ....[2]....
        /*0080*/ 	.word	0x00004fb0


	//   ....[3]....
        /*0084*/ 	.word	0x00004fd0


	//   ....[4]....
        /*0088*/ 	.word	0x00004ff0


	//   ....[5]....
        /*008c*/ 	.word	0x00005720


	//   ....[6]....
        /*0090*/ 	.word	0x00005750


	//   ....[7]....
        /*0094*/ 	.word	0x00005780


	//   ....[8]....
        /*0098*/ 	.word	0x000057b0


	//   ....[9]....
        /*009c*/ 	.word	0x000057f0


	//   ....[10]....
        /*00a0*/ 	.word	0x000059a0


	//   ....[11]....
        /*00a4*/ 	.word	0x000059e0


	//   ....[12]....
        /*00a8*/ 	.word	0x000059f0


	//   ....[13]....
        /*00ac*/ 	.word	0x00005a30


	//   ....[14]....
        /*00b0*/ 	.word	0x00005b10


	//   ....[15]....
        /*00b4*/ 	.word	0x00005b40


	//   ....[16]....
        /*00b8*/ 	.word	0x00005be0


	//   ....[17]....
        /*00bc*/ 	.word	0x00005c10


	//----- nvinfo : EIATTR_VRC_CTA_INIT_COUNT
	.align		4
.L_846:
        /*00c0*/ 	.byte	0x02, 0x4a
	.zero		1
	.zero		1


	//----- nvinfo : EIATTR_EXIT_INSTR_OFFSETS
	.align		4
        /*00c4*/ 	.byte	0x04, 0x1c
        /*00c6*/ 	.short	(.L_848 - .L_847)


	//   ....[0]....
.L_847:
        /*00c8*/ 	.word	0x000005c0


	//   ....[1]....
        /*00cc*/ 	.word	0x00006a40


	//----- nvinfo : EIATTR_MAX_THREADS
	.align		4
.L_848:
        /*00d0*/ 	.byte	0x04, 0x05
        /*00d2*/ 	.short	(.L_850 - .L_849)
.L_849:
        /*00d4*/ 	.word	0x00000080
        /*00d8*/ 	.word	0x00000001
        /*00dc*/ 	.word	0x00000001


	//----- nvinfo : EIATTR_CRS_STACK_SIZE
	.align		4
.L_850:
        /*00e0*/ 	.byte	0x04, 0x1e
        /*00e2*/ 	.short	(.L_852 - .L_851)
.L_851:
        /*00e4*/ 	.word	0x00000000


	//----- nvinfo : EIATTR_CBANK_PARAM_SIZE
	.align		4
.L_852:
        /*00e8*/ 	.byte	0x03, 0x19
        /*00ea*/ 	.short	0x00e8


	//----- nvinfo : EIATTR_PARAM_CBANK
	.align		4
        /*00ec*/ 	.byte	0x04, 0x0a
        /*00ee*/ 	.short	(.L_854 - .L_853)
	.align		4
.L_853:
        /*00f0*/ 	.word	index@(.nv.constant0._ZN10layer_norm31ln_parallel_residual_fwd_kernelINS_13Kernel_traitsIf13__nv_bfloat16S2_S2_fjLj7168ELj1ELj1ELj4ELj16ENS_18Kernel_traits_baseILj7168EfS2_S2_S2_fjLj128EEEEELb0ELb1ELb1EEEvNS_9FwdParamsE)
        /*00f4*/ 	.short	0x0380
        /*00f6*/ 	.short	0x00e8


	//----- nvinfo : EIATTR_SW_WAR
	.align		4
.L_854:
        /*00f8*/ 	.byte	0x04, 0x36
        /*00fa*/ 	.short	(.L_856 - .L_855)
.L_855:
        /*00fc*/ 	.word	0x00000008
.L_856:


//--------------------- .nv.info._ZN10layer_norm31ln_parallel_residual_fwd_kernelINS_13Kernel_traitsIf13__nv_bfloat16S2_S2_fjLj7168ELj1ELj1ELj4ELj16ENS_18Kernel_traits_baseILj7168EfS2_S2_S2_fjLj128EEEEELb1ELb0ELb0EEEvNS_9FwdParamsE --------------------------
	.section	.nv.info._ZN10layer_norm31ln_parallel_residual_fwd_kernelINS_13Kernel_traitsIf13__nv_bfloat16S2_S2_fjLj7168ELj1ELj1ELj4ELj16ENS_18Kernel_traits_baseILj7168EfS2_S2_S2_fjLj128EEEEELb1ELb0ELb0EEEvNS_9FwdParamsE,"",@"SHT_CUDA_INFO"
	.sectionflags	@""
	.align	4


	//----- nvinfo : EIATTR_CUDA_API_VERSION
	.align		4
        /*0000*/ 	.byte	0x04, 0x37
        /*0002*/ 	.short	(.L_858 - .L_857)
.L_857:
        /*0004*/ 	.word	0x00000082


	//----- nvinfo : EIATTR_KPARAM_INFO
	.align		4
.L_858:
        /*0008*/ 	.byte	0x04, 0x17
        /*000a*/ 	.short	(.L_860 - .L_859)
.L_859:
        /*000c*/ 	.word	0x00000000
        /*0010*/ 	.short	0x0000
        /*0012*/ 	.short	0x0000
        /*0014*/ 	.byte	0x00, 0xf0, 0xa1, 0x03


	//----- nvinfo : EIATTR_SPARSE_MMA_MASK
	.align		4
.L_860:
        /*0018*/ 	.byte	0x03, 0x50
        /*001a*/ 	.short	0x0000


	//----- nvinfo : EIATTR_MAXREG_COUNT
	.align		4
        /*001c*/ 	.byte	0x03, 0x1b
        /*001e*/ 	.short	0x00ff


	//----- nvinfo : EIATTR_NUM_BARRIERS
	.align		4
        /*0020*/ 	.byte	0x02, 0x4c
        /*0022*/ 	.byte	0x01
	.zero		1


	//----- nvinfo : EIATTR_ANNOTATIONS
	.align		4
        /*0024*/ 	.byte	0x04, 0x55
        /*0026*/ 	.short	(.L_862 - .L_861)


	//   ....[0]....
.L_861:
        /* <DEDUP_REMOVED lines=237> */


	//----- nvinfo : EIATTR_MERCURY_ISA_VERSION
	.align		4
.L_862:
        /*0ee8*/ 	.byte	0x03, 0x5f
        /*0eea*/ 	.short	0x0101


	//----- nvinfo : EIATTR_COOP_GROUP_MASK_REGIDS
	.align		4
        /*0eec*/ 	.byte	0x04, 0x29
        /*0eee*/ 	.short	(.L_864 - .L_863)


	//   ....[0]....
.L_863:
        /*0ef0*/ 	.word	0xffffffff


	//   ....[1]....
        /*0ef4*/ 	.word	0xffffffff


	//   ....[2]....
        /*0ef8*/ 	.word	0xffffffff


	//   ....[3]....
        /*0efc*/ 	.word	0xffffffff


	//   ....[4]....
        /*0f00*/ 	.word	0xffffffff


	//   ....[5]....
        /*0f04*/ 	.word	0xffffffff


	//   ....[6]....
        /*0f08*/ 	.word	0xffffffff


	//   ....[7]....
        /*0f0c*/ 	.word	0xffffffff


	//   ....[8]....
        /*0f10*/ 	.word	0xffffffff


	//   ....[9]....
        /*0f14*/ 	.word	0xffffffff


	//   ....[10]....
        /*0f18*/ 	.word	0xffffffff


	//   ....[11]....
        /*0f1c*/ 	.word	0xffffffff


	//   ....[12]....
        /*0f20*/ 	.word	0xffffffff


	//   ....[13]....
        /*0f24*/ 	.word	0xffffffff


	//   ....[14]....
        /*0f28*/ 	.word	0xffffffff


	//   ....[15]....
        /*0f2c*/ 	.word	0xffffffff


	//   ....[16]....
        /*0f30*/ 	.word	0xffffffff


	//   ....[17]....
        /*0f34*/ 	.word	0xffffffff


	//----- nvinfo : EIATTR_COOP_GROUP_INSTR_OFFSETS
	.align		4
.L_864:
        /*0f38*/ 	.byte	0x04, 0x28
        /*0f3a*/ 	.short	(.L_866 - .L_865)


	//   ....[0]....
.L_865:
        /*0f3c*/ 	.word	0x0004b400


	//   ....[1]....
        /*0f40*/ 	.word	0x0004b420


	//   ....[2]....
        /*0f44*/ 	.word	0x0004b440


	//   ....[3]....
        /*0f48*/ 	.word	0x0004b460


	//   ....[4]....
        /*0f4c*/ 	.word	0x0004b480


	//   ....[5]....
        /*0f50*/ 	.word	0x0004bbd0


	//   ....[6]....
        /*0f54*/ 	.word	0x0004bbf0


	//   ....[7]....
        /*0f58*/ 	.word	0x0004bc10


	//   ....[8]....
        /*0f5c*/ 	.word	0x0004bc30


	//   ....[9]....
        /*0f60*/ 	.word	0x0004bc50


	//   ....[10]....
        /*0f64*/ 	.word	0x0004be00


	//   ....[11]....
        /*0f68*/ 	.word	0x0004be40


	//   ....[12]....
        /*0f6c*/ 	.word	0x0004bed0


	//   ....[13]....
        /*0f70*/ 	.word	0x0004bef0


	//   ....[14]....
        /*0f74*/ 	.word	0x0004bf90


	//   ....[15]....
        /*0f78*/ 	.word	0x0004bff0


	//   ....[16]....
        /*0f7c*/ 	.word	0x0004c020


	//   ....[17]....
        /*0f80*/ 	.word	0x0004c060


	//----- nvinfo : EIATTR_VRC_CTA_INIT_COUNT
	.align		4
.L_866:
        /*0f84*/ 	.byte	0x02, 0x4a
	.zero		1
	.zero		1


	//----- nvinfo : EIATTR_EXIT_INSTR_OFFSETS
	.align		4
        /*0f88*/ 	.byte	0x04, 0x1c
        /*0f8a*/ 	.short	(.L_868 - .L_867)


	//   ....[0]....
.L_867:
        /*0f8c*/ 	.word	0x000062f0


	//   ....[1]....
        /*0f90*/ 	.word	0x0004dc60


	//----- nvinfo : EIATTR_MAX_THREADS
	.align		4
.L_868:
        /*0f94*/ 	.byte	0x04, 0x05
        /*0f96*/ 	.short	(.L_870 - .L_869)
.L_869:
        /*0f98*/ 	.word	0x00000080
        /*0f9c*/ 	.word	0x00000001
        /*0fa0*/ 	.word	0x00000001


	//----- nvinfo : EIATTR_CRS_STACK_SIZE
	.align		4
.L_870:
        /*0fa4*/ 	.byte	0x04, 0x1e
        /*0fa6*/ 	.short	(.L_872 - .L_871)
.L_871:
        /*0fa8*/ 	.word	0x00000000


	//----- nvinfo : EIATTR_CBANK_PARAM_SIZE
	.align		4
.L_872:
        /*0fac*/ 	.byte	0x03, 0x19
        /*0fae*/ 	.short	0x00e8


	//----- nvinfo : EIATTR_PARAM_CBANK
	.align		4
        /*0fb0*/ 	.byte	0x04, 0x0a
        /*0fb2*/ 	.short	(.L_874 - .L_873)
	.align		4
.L_873:
        /*0fb4*/ 	.word	index@(.nv.constant0._ZN10layer_norm31ln_parallel_residual_fwd_kernelINS_13Kernel_traitsIf13__nv_bfloat16S2_S2_fjLj7168ELj1ELj1ELj4ELj16ENS_18Kernel_traits_baseILj7168EfS2_S2_S2_fjLj128EEEEELb1ELb0ELb0EEEvNS_9FwdParamsE)
        /*0fb8*/ 	.short	0x0380
        /*0fba*/ 	.short	0x00e8


	//----- nvinfo : EIATTR_SW_WAR
	.align		4
.L_874:
        /*0fbc*/ 	.byte	0x04, 0x36
        /*0fbe*/ 	.short	(.L_876 - .L_875)
.L_875:
        /*0fc0*/ 	.word	0x00000008
.L_876:


//--------------------- .nv.info._ZN10layer_norm31ln_parallel_residual_fwd_kernelINS_13Kernel_traitsIf13__nv_bfloat16S2_S2_fjLj7168ELj1ELj1ELj4ELj16ENS_18Kernel_traits_baseILj7168EfS2_S2_S2_fjLj128EEEEELb1ELb0ELb1EEEvNS_9FwdParamsE --------------------------
	.section	.nv.info._ZN10layer_norm31ln_parallel_residual_fwd_kernelINS_13Kernel_traitsIf13__nv_bfloat16S2_S2_fjLj7168ELj1ELj1ELj4ELj16ENS_18Kernel_traits_baseILj7168EfS2_S2_S2_fjLj128EEEEELb1ELb0ELb1EEEvNS_9FwdParamsE,"",@"SHT_CUDA_INFO"
	.sectionflags	@""
	.align	4


	//----- nvinfo : EIATTR_CUDA_API_VERSION
	.align		4
        /*0000*/ 	.byte	0x04, 0x37
        /*0002*/ 	.short	(.L_878 - .L_877)
.L_877:
        /*0004*/ 	.word	0x00000082


	//----- nvinfo : EIATTR_KPARAM_INFO
	.align		4
.L_878:
        /*0008*/ 	.byte	0x04, 0x17
        /*000a*/ 	.short	(.L_880 - .L_879)
.L_879:
        /*000c*/ 	.word	0x00000000
        /*0010*/ 	.short	0x0000
        /*0012*/ 	.short	0x0000
        /*0014*/ 	.byte	0x00, 0xf0, 0xa1, 0x03


	//----- nvinfo : EIATTR_SPARSE_MMA_MASK
	.align		4
.L_880:
        /*0018*/ 	.byte	0x03, 0x50
        /*001a*/ 	.short	0x0000


	//----- nvinfo : EIATTR_MAXREG_COUNT
	.align		4
        /*001c*/ 	.byte	0x03, 0x1b
        /*001e*/ 	.short	0x00ff


	//----- nvinfo : EIATTR_NUM_BARRIERS
	.align		4
        /*0020*/ 	.byte	0x02, 0x4c
        /*0022*/ 	.byte	0x01
	.zero		1


	//----- nvinfo : EIATTR_ANNOTATIONS
	.align		4
        /*0024*/ 	.byte	0x04, 0x55
        /*0026*/ 	.short	(.L_882 - .L_881)


	//   ....[0]....
.L_881:
        /* <DEDUP_REMOVED lines=115> */


	//----- nvinfo : EIATTR_MERCURY_ISA_VERSION
	.align		4
.L_882:
        /*0748*/ 	.byte	0x03, 0x5f
        /*074a*/ 	.short	0x0101


	//----- nvinfo : EIATTR_COOP_GROUP_MASK_REGIDS
	.align		4
        /*074c*/ 	.byte	0x04, 0x29
        /*074e*/ 	.short	(.L_884 - .L_883)


	//   ....[0]....
.L_883:
        /*0750*/ 	.word	0xffffffff


	//   ....[1]....
        /*0754*/ 	.word	0xffffffff


	//   ....[2]....
        /*0758*/ 	.word	0xffffffff


	//   ....[3]....
        /*075c*/ 	.word	0xffffffff


	//   ....[4]....
        /*0760*/ 	.word	0xffffffff


	//   ....[5]....
        /*0764*/ 	.word	0xffffffff


	//   ....[6]....
        /*0768*/ 	.word	0xffffffff


	//   ....[7]....
        /*076c*/ 	.word	0xffffffff


	//   ....[8]....
        /*0770*/ 	.word	0xffffffff


	//   ....[9]....
        /*0774*/ 	.word	0xffffffff


	//   ....[10]....
        /*0778*/ 	.word	0xffffffff


	//   ....[11]....
        /*077c*/ 	.word	0xffffffff


	//   ....[12]....
        /*0780*/ 	.word	0xffffffff


	//   ....[13]....
        /*0784*/ 	.word	0xffffffff


	//   ....[14]....
        /*0788*/ 	.word	0xffffffff


	//   ....[15]....
        /*078c*/ 	.word	0xffffffff


	//   ....[16]....
        /*0790*/ 	.word	0xffffffff


	//   ....[17]....
        /*0794*/ 	.word	0xffffffff


	//----- nvinfo : EIATTR_COOP_GROUP_INSTR_OFFSETS
	.align		4
.L_884:
        /*0798*/ 	.byte	0x04, 0x28
        /*079a*/ 	.short	(.L_886 - .L_885)


	//   ....[0]....
.L_885:
        /*079c*/ 	.word	0x00047ea0


	//   ....[1]....
        /*07a0*/ 	.word	0x00047ec0


	//   ....[2]....
        /*07a4*/ 	.word	0x00047ee0


	//   ....[3]....
        /*07a8*/ 	.word	0x00047f00


	//   ....[4]....
        /*07ac*/ 	.word	0x00047f20


	//   ....[5]....
        /*07b0*/ 	.word	0x00048650


	//   ....[6]....
        /*07b4*/ 	.word	0x00048670


	//   ....[7]....
        /*07b8*/ 	.word	0x00048690


	//   ....[8]....
        /*07bc*/ 	.word	0x000486b0


	//   ....[9]....
        /*07c0*/ 	.word	0x000486d0


	//   ....[10]....
        /*07c4*/ 	.word	0x00048880


	//   ....[11]....
        /*07c8*/ 	.word	0x00048890


	//   ....[12]....
        /*07cc*/ 	.word	0x000489a0


	//   ....[13]....
        /*07d0*/ 	.word	0x000489d0


	//   ....[14]....
        /*07d4*/ 	.word	0x00048a20


	//   ....[15]....
        /*07d8*/ 	.word	0x00048a50


	//   ....[16]....
        /*07dc*/ 	.word	0x00048b20


	//   ....[17]....
        /*07e0*/ 	.word	0x00048b40


	//----- nvinfo : EIATTR_VRC_CTA_INIT_COUNT
	.align		4
.L_886:
        /*07e4*/ 	.byte	0x02, 0x4a
	.zero		1
	.zero		1


	//----- nvinfo : EIATTR_EXIT_INSTR_OFFSETS
	.align		4
        /*07e8*/ 	.byte	0x04, 0x1c
        /*07ea*/ 	.short	(.L_888 - .L_887)


	//   ....[0]....
.L_887:
        /*07ec*/ 	.word	0x00001bc0


	//   ....[1]....
        /*07f0*/ 	.word	0x0004a430


	//----- nvinfo : EIATTR_MAX_THREADS
	.align		4
.L_888:
        /*07f4*/ 	.byte	0x04, 0x05
        /*07f6*/ 	.short	(.L_890 - .L_889)
.L_889:
        /*07f8*/ 	.word	0x00000080
        /*07fc*/ 	.word	0x00000001
        /*0800*/ 	.word	0x00000001


	//----- nvinfo : EIATTR_CRS_STACK_SIZE
	.align		4
.L_890:
        /*0804*/ 	.byte	0x04, 0x1e
        /*0806*/ 	.short	(.L_892 - .L_891)
.L_891:
        /*0808*/ 	.word	0x00000000


	//----- nvinfo : EIATTR_CBANK_PARAM_SIZE
	.align		4
.L_892:
        /*080c*/ 	.byte	0x03, 0x19
        /*080e*/ 	.short	0x00e8


	//----- nvinfo : EIATTR_PARAM_CBANK
	.align		4
        /*0810*/ 	.byte	0x04, 0x0a
        /*0812*/ 	.short	(.L_894 - .L_893)
	.align		4
.L_893:
        /*0814*/ 	.word	index@(.nv.constant0._ZN10layer_norm31ln_parallel_residual_fwd_kernelINS_13Kernel_traitsIf13__nv_bfloat16S2_S2_fjLj7168ELj1ELj1ELj4ELj16ENS_18Kernel_traits_baseILj7168EfS2_S2_S2_fjLj128EEEEELb1ELb0ELb1EEEvNS_9FwdParamsE)
        /*0818*/ 	.short	0x0380
        /*081a*/ 	.short	0x00e8


	//----- nvinfo : EIATTR_SW_WAR
	.align		4
.L_894:
        /*081c*/ 	.byte	0x04, 0x36
        /*081e*/ 	.short	(.L_896 - .L_895)
.L_895:
        /*0820*/ 	.word	0x00000008
.L_896:


//--------------------- .nv.info._ZN10layer_norm31ln_parallel_residual_fwd_kernelINS_13Kernel_traitsIf13__nv_bfloat16S2_S2_fjLj7168ELj1ELj1ELj4ELj16ENS_18Kernel_traits_baseILj7168EfS2_S2_S2_fjLj128EEEEELb1ELb1ELb0EEEvNS_9FwdParamsE --------------------------
	.section	.nv.info._ZN10layer_norm31ln_parallel_residual_fwd_kernelINS_13Kernel_traitsIf13__nv_bfloat16S2_S2_fjLj7168ELj1ELj1ELj4ELj16ENS_18Kernel_traits_baseILj7168EfS2_S2_S2_fjLj128EEEEELb1ELb1ELb0EEEvNS_9FwdParamsE,"",@"SHT_CUDA_INFO"
	.sectionflags	@""
	.align	4


	//----- nvinfo : EIATTR_CUDA_API_VERSION
	.align		4
        /*0000*/ 	.byte	0x04, 0x37
        /*0002*/ 	.short	(.L_898 - .L_897)
.L_897:
        /*0004*/ 	.word	0x00000082


	//----- nvinfo : EIATTR_KPARAM_INFO
	.align		4
.L_898:
        /*0008*/ 	.byte	0x04, 0x17
        /*000a*/ 	.short	(.L_900 - .L_899)
.L_899:
        /*000c*/ 	.word	0x00000000
        /*0010*/ 	.short	0x0000
        /*0012*/ 	.short	0x0000
        /*0014*/ 	.byte	0x00, 0xf0, 0xa1, 0x03


	//----- nvinfo : EIATTR_SPARSE_MMA_MASK
	.align		4
.L_900:
        /*0018*/ 	.byte	0x03, 0x50
        /*001a*/ 	.short	0x0000


	//----- nvinfo : EIATTR_MAXREG_COUNT
	.align		4
        /*001c*/ 	.byte	0x03, 0x1b
        /*001e*/ 	.short	0x00ff


	//----- nvinfo : EIATTR_NUM_BARRIERS
	.align		4
        /*0020*/ 	.byte	0x02, 0x4c
        /*0022*/ 	.byte	0x01
	.zero		1


	//----- nvinfo : EIATTR_MERCURY_ISA_VERSION
	.align		4
        /*0024*/ 	.byte	0x03, 0x5f
        /*0026*/ 	.short	0x0101


	//----- nvinfo : EIATTR_COOP_GROUP_MASK_REGIDS
	.align		4
        /*0028*/ 	.byte	0x04, 0x29
        /*002a*/ 	.short	(.L_902 - .L_901)


	//   ....[0]....
.L_901:
        /*002c*/ 	.word	0xffffffff


	//   ....[1]....
        /*0030*/ 	.word	0xffffffff


	//   ....[2]....
        /*0034*/ 	.word	0xffffffff


	//   ....[3]....
        /*0038*/ 	.word	0xffffffff


	//   ....[4]....
        /*003c*/ 	.word	0xffffffff


	//   ....[5]....
        /*0040*/ 	.word	0xffffffff


	//   ....[6]....
        /*0044*/ 	.word	0xffffffff


	//   ....[7]....
        /*0048*/ 	.word	0xffffffff


	//   ....[8]....
        /*004c*/ 	.word	0xffffffff


	//   ....[9]....
        /*0050*/ 	.word	0xffffffff


	//   ....[10]....
        /*0054*/ 	.word	0xffffffff


	//   ....[11]....
        /*0058*/ 	.word	0xffffffff


	//   ....[12]....
        /*005c*/ 	.word	0xffffffff


	//   ....[13]....
        /*0060*/ 	.word	0xffffffff


	//   ....[14]....
        /*0064*/ 	.word	0xffffffff


	//   ....[15]....
        /*0068*/ 	.word	0xffffffff


	//   ....[16]....
        /*006c*/ 	.word	0xffffffff


	//   ....[17]....
        /*0070*/ 	.word	0xffffffff


	//----- nvinfo : EIATTR_COOP_GROUP_INSTR_OFFSETS
	.align		4
.L_902:
        /*0074*/ 	.byte	0x04, 0x28
        /*0076*/ 	.short	(.L_904 - .L_903)


	//   ....[0]....
.L_903:
        /*0078*/ 	.word	0x00039b60


	//   ....[1]....
        /*007c*/ 	.word	0x00039b80


	//   ....[2]....
        /*0080*/ 	.word	0x00039ba0


	//   ....[3]....
        /*0084*/ 	.word	0x00039bc0


	//   ....[4]....
        /*0088*/ 	.word	0x00039be0


	//   ....[5]....
        /*008c*/ 	.word	0x0003a330


	//   ....[6]....
        /*0090*/ 	.word	0x0003a360


	//   ....[7]....
        /*0094*/ 	.word	0x0003a390


	//   ....[8]....
        /*0098*/ 	.word	0x0003a3c0


	//   ....[9]....
        /*009c*/ 	.word	0x0003a3e0


	//   ....[10]....
        /*00a0*/ 	.word	0x0003a4b0


	//   ....[11]....
        /*00a4*/ 	.word	0x0003a4f0


	//   ....[12]....
        /*00a8*/ 	.word	0x0003a510


	//   ....[13]....
        /*00ac*/ 	.word	0x0003a5b0


	//   ....[14]....
        /*00b0*/ 	.word	0x0003a670


	//   ....[15]....
        /*00b4*/ 	.word	0x0003a6c0


	//   ....[16]....
        /*00b8*/ 	.word	0x0003a700


	//   ....[17]....
        /*00bc*/ 	.word	0x0003a740


	//----- nvinfo : EIATTR_VRC_CTA_INIT_COUNT
	.align		4
.L_904:
        /*00c0*/ 	.byte	0x02, 0x4a
	.zero		1
	.zero		1


	//----- nvinfo : EIATTR_EXIT_INSTR_OFFSETS
	.align		4
        /*00c4*/ 	.byte	0x04, 0x1c
        /*00c6*/ 	.short	(.L_906 - .L_905)


	//   ....[0]....
.L_905:
        /*00c8*/ 	.word	0x00000cb0


	//   ....[1]....
        /*00cc*/ 	.word	0x0003b7a0


	//----- nvinfo : EIATTR_MAX_THREADS
	.align		4
.L_906:
        /*00d0*/ 	.byte	0x04, 0x05
        /*00d2*/ 	.short	(.L_908 - .L_907)
.L_907:
        /*00d4*/ 	.word	0x00000080
        /*00d8*/ 	.word	0x00000001
        /*00dc*/ 	.word	0x00000001


	//----- nvinfo : EIATTR_CRS_STACK_SIZE
	.align		4
.L_908:
        /*00e0*/ 	.byte	0x04, 0x1e
        /*00e2*/ 	.short	(.L_910 - .L_909)
.L_909:
        /*00e4*/ 	.word	0x00000000


	//----- nvinfo : EIATTR_CBANK_PARAM_SIZE
	.align		4
.L_910:
        /*00e8*/ 	.byte	0x03, 0x19
        /*00ea*/ 	.short	0x00e8


	//----- nvinfo : EIATTR_PARAM_CBANK
	.align		4
        /*00ec*/ 	.byte	0x04, 0x0a
        /*00ee*/ 	.short	(.L_912 - .L_911)
	.align		4
.L_911:
        /*00f0*/ 	.word	index@(.nv.constant0._ZN10layer_norm31ln_parallel_residual_fwd_kernelINS_13Kernel_traitsIf13__nv_bfloat16S2_S2_fjLj7168ELj1ELj1ELj4ELj16ENS_18Kernel_traits_baseILj7168EfS2_S2_S2_fjLj128EEEEELb1ELb1ELb0EEEvNS_9FwdParamsE)
        /*00f4*/ 	.short	0x0380
        /*00f6*/ 	.short	0x00e8


	//----- nvinfo : EIATTR_SW_WAR
	.align		4
.L_912:
        /*00f8*/ 	.byte	0x04, 0x36
        /*00fa*/ 	.short	(.L_914 - .L_913)
.L_913:
        /*00fc*/ 	.word	0x00000008
.L_914:


//--------------------- .nv.info._ZN10layer_norm31ln_parallel_residual_fwd_kernelINS_13Kernel_traitsIf13__nv_bfloat16S2_S2_fjLj7168ELj1ELj1ELj4ELj16ENS_18Kernel_traits_baseILj7168EfS2_S2_S2_fjLj128EEEEELb1ELb1ELb1EEEvNS_9FwdParamsE --------------------------
	.section	.nv.info._ZN10layer_norm31ln_parallel_residual_fwd_kernelINS_13Kernel_traitsIf13__nv_bfloat16S2_S2_fjLj7168ELj1ELj1ELj4ELj16ENS_18Kernel_traits_baseILj7168EfS2_S2_S2_fjLj128EEEEELb1ELb1ELb1EEEvNS_9FwdParamsE,"",@"SHT_CUDA_INFO"
	.sectionflags	@""
	.align	4


	//----- nvinfo : EIATTR_CUDA_API_VERSION
	.align		4
        /*0000*/ 	.byte	0x04, 0x37
        /*0002*/ 	.short	(.L_916 - .L_915)
.L_915:
        /*0004*/ 	.word	0x00000082


	//----- nvinfo : EIATTR_KPARAM_INFO
	.align		4
.L_916:
        /*0008*/ 	.byte	0x04, 0x17
        /*000a*/ 	.short	(.L_918 - .L_917)
.L_917:
        /*000c*/ 	.word	0x00000000
        /*0010*/ 	.short	0x0000
        /*0012*/ 	.short	0x0000
        /*0014*/ 	.byte	0x00, 0xf0, 0xa1, 0x03


	//----- nvinfo : EIATTR_SPARSE_MMA_MASK
	.align		4
.L_918:
        /*0018*/ 	.byte	0x03, 0x50
        /*001a*/ 	.short	0x0000


	//----- nvinfo : EIATTR_MAXREG_COUNT
	.align		4
        /*001c*/ 	.byte	0x03, 0x1b
        /*001e*/ 	.short	0x00ff


	//----- nvinfo : EIATTR_NUM_BARRIERS
	.align		4
        /*0020*/ 	.byte	0x02, 0x4c
        /*0022*/ 	.byte	0x01
	.zero		1


	//----- nvinfo : EIATTR_MERCURY_ISA_VERSION
	.align		4
        /*0024*/ 	.byte	0x03, 0x5f
        /*0026*/ 	.short	0x0101


	//----- nvinfo : EIATTR_COOP_GROUP_MASK_REGIDS
	.align		4
        /*0028*/ 	.byte	0x04, 0x29
        /*002a*/ 	.short	(.L_920 - .L_919)


	//   ....[0]....
.L_919:
        /*002c*/ 	.word	0xffffffff


	//   ....[1]....
        /*0030*/ 	.word	0xffffffff


	//   ....[2]....
        /*0034*/ 	.word	0xffffffff


	//   ....[3]....
        /*0038*/ 	.word	0xffffffff


	//   ....[4]....
        /*003c*/ 	.word	0xffffffff


	//   ....[5]....
        /*0040*/ 	.word	0xffffffff


	//   ....[6]....
        /*0044*/ 	.word	0xffffffff


	//   ....[7]....
        /*0048*/ 	.word	0xffffffff


	//   ....[8]....
        /*004c*/ 	.word	0xffffffff


	//   ....[9]....
        /*0050*/ 	.word	0xffffffff


	//   ....[10]....
        /*0054*/ 	.word	0xffffffff


	//   ....[11]....
        /*0058*/ 	.word	0xffffffff


	//   ....[12]....
        /*005c*/ 	.word	0xffffffff


	//   ....[13]....
        /*0060*/ 	.word	0xffffffff


	//   ....[14]....
        /*0064*/ 	.word	0xffffffff


	//   ....[15]....
        /*0068*/ 	.word	0xffffffff


	//   ....[16]....
        /*006c*/ 	.word	0xffffffff


	//   ....[17]....
        /*0070*/ 	.word	0xffffffff


	//----- nvinfo : EIATTR_COOP_GROUP_INSTR_OFFSETS
	.align		4
.L_920:
        /*0074*/ 	.byte	0x04, 0x28
        /*0076*/ 	.short	(.L_922 - .L_921)


	//   ....[0]....
.L_921:
        /*0078*/ 	.word	0x000361c0


	//   ....[1]....
        /*007c*/ 	.word	0x000361e0


	//   ....[2]....
        /*0080*/ 	.word	0x00036200


	//   ....[3]....
        /*0084*/ 	.word	0x00036220


	//   ....[4]....
        /*0088*/ 	.word	0x00036240


	//   ....[5]....
        /*008c*/ 	.word	0x00036970


	//   ....[6]....
        /*0090*/ 	.word	0x00036990


	//   ....[7]....
        /*0094*/ 	.word	0x000369c0


	//   ....[8]....
        /*0098*/ 	.word	0x000369e0


	//   ....[9]....
        /*009c*/ 	.word	0x00036a20


	//   ....[10]....
        /*00a0*/ 	.word	0x00036aa0


	//   ....[11]....
        /*00a4*/ 	.word	0x00036b10


	//   ....[12]....
        /*00a8*/ 	.word	0x00036b50


	//   ....[13]....
        /*00ac*/ 	.word	0x00036b70


	//   ....[14]....
        /*00b0*/ 	.word	0x00036c10


	//   ....[15]....
        /*00b4*/ 	.word	0x00036c50


	//   ....[16]....
        /*00b8*/ 	.word	0x00036ce0


	//   ....[17]....
        /*00bc*/ 	.word	0x00036d30


	//----- nvinfo : EIATTR_VRC_CTA_INIT_COUNT
	.align		4
.L_922:
        /*00c0*/ 	.byte	0x02, 0x4a
	.zero		1
	.zero		1


	//----- nvinfo : EIATTR_EXIT_INSTR_OFFSETS
	.align		4
        /*00c4*/ 	.byte	0x04, 0x1c
        /*00c6*/ 	.short	(.L_924 - .L_923)


	//   ....[0]....
.L_923:
        /*00c8*/ 	.word	0x000007f0


	//   ....[1]....
        /*00cc*/ 	.word	0x00037b40


	//----- nvinfo : EIATTR_MAX_THREADS
	.align		4
.L_924:
        /*00d0*/ 	.byte	0x04, 0x05
        /*00d2*/ 	.short	(.L_926 - .L_925)
.L_925:
        /*00d4*/ 	.word	0x00000080
        /*00d8*/ 	.word	0x00000001
        /*00dc*/ 	.word	0x00000001


	//----- nvinfo : EIATTR_CBANK_PARAM_SIZE
	.align		4
.L_926:
        /*00e0*/ 	.byte	0x03, 0x19
        /*00e2*/ 	.short	0x00e8


	//----- nvinfo : EIATTR_PARAM_CBANK
	.align		4
        /*00e4*/ 	.byte	0x04, 0x0a
        /*00e6*/ 	.short	(.L_928 - .L_927)
	.align		4
.L_927:
        /*00e8*/ 	.word	index@(.nv.constant0._ZN10layer_norm31ln_parallel_residual_fwd_kernelINS_13Kernel_traitsIf13__nv_bfloat16S2_S2_fjLj7168ELj1ELj1ELj4ELj16ENS_18Kernel_traits_baseILj7168EfS2_S2_S2_fjLj128EEEEELb1ELb1ELb1EEEvNS_9FwdParamsE)
        /*00ec*/ 	.short	0x0380
        /*00ee*/ 	.short	0x00e8


	//----- nvinfo : EIATTR_SW_WAR
	.align		4
.L_928:
        /*00f0*/ 	.byte	0x04, 0x36
        /*00f2*/ 	.short	(.L_930 - .L_929)
.L_929:
        /*00f4*/ 	.word	0x00000008
.L_930:


//--------------------- .nv.info._ZN10layer_norm31ln_parallel_residual_fwd_kernelINS_13Kernel_traitsI13__nv_bfloat16S2_fS2_fjLj7168ELj1ELj1ELj4ELj16ENS_18Kernel_traits_baseILj7168ES2_S2_fS2_fjLj128EEEEELb0ELb0ELb0EEEvNS_9FwdParamsE --------------------------
	.section	.nv.info._ZN10layer_norm31ln_parallel_residual_fwd_kernelINS_13Kernel_traitsI13__nv_bfloat16S2_fS2_fjLj7168ELj1ELj1ELj4ELj16ENS_18Kernel_traits_baseILj7168ES2_S2_fS2_fjLj128EEEEELb0ELb0ELb0EEEvNS_9FwdParamsE,"",@"SHT_CUDA_INFO"
	.sectionflags	@""
	.align	4


	//----- nvinfo : EIATTR_CUDA_API_VERSION
	.align		4
        /*0000*/ 	.byte	0x04, 0x37
        /*0002*/ 	.short	(.L_932 - .L_931)
.L_931:
        /*0004*/ 	.word	0x00000082


	//----- nvinfo : EIATTR_KPARAM_INFO
	.align		4
.L_932:
        /*0008*/ 	.byte	0x04, 0x17
        /*000a*/ 	.short	(.L_934 - .L_933)
.L_933:
        /*000c*/ 	.word	0x00000000
        /*0010*/ 	.short	0x0000
        /*0012*/ 	.short	0x0000
        /*0014*/ 	.byte	0x00, 0xf0, 0xa1, 0x03


	//----- nvinfo : EIATTR_SPARSE_MMA_MASK
	.align		4
.L_934:
        /*0018*/ 	.byte	0x03, 0x50
        /*001a*/ 	.short	0x0000


	//----- nvinfo : EIATTR_MAXREG_COUNT
	.align		4
        /*001c*/ 	.byte	0x03, 0x1b
        /*001e*/ 	.short	0x00ff


	//----- nvinfo : EIATTR_NUM_BARRIERS
	.align		4
        /*0020*/ 	.byte	0x02, 0x4c
        /*0022*/ 	.byte	0x01
	.zero		1


	//----- nvinfo : EIATTR_ANNOTATIONS
	.align		4
        /*0024*/ 	.byte	0x04, 0x55
        /*0026*/ 	.short	(.L_936 - .L_935)


	//   ....[0]....
.L_935:
        /* <DEDUP_REMOVED lines=65> */


	//----- nvinfo : EIATTR_MERCURY_ISA_VERSION
	.align		4
.L_936:
        /*0428*/ 	.byte	0x03, 0x5f
        /*042a*/ 	.short	0x0101


	//----- nvinfo : EIATTR_COOP_GROUP_MASK_REGIDS
	.align		4
        /*042c*/ 	.byte	0x04, 0x29
        /*042e*/ 	.short	(.L_938 - .L_937)


	//   ....[0]....
.L_937:
        /*0430*/ 	.word	0xffffffff


	//   ....[1]....
        /*0434*/ 	.word	0xffffffff


	//   ....[2]....
        /*0438*/ 	.word	0xffffffff


	//   ....[3]....
        /*043c*/ 	.word	0xffffffff


	//   ....[4]....
        /*0440*/ 	.word	0xffffffff


	//   ....[5]....
        /*0444*/ 	.word	0xffffffff


	//   ....[6]....
        /*0448*/ 	.word	0xffffffff


	//   ....[7]....
        /*044c*/ 	.word	0xffffffff


	//   ....[8]....
        /*0450*/ 	.word	0xffffffff


	//   ....[9]....
        /*0454*/ 	.word	0xffffffff


	//   ....[10]....
        /*0458*/ 	.word	0xffffffff


	//   ....[11]....
        /*045c*/ 	.word	0xffffffff


	//   ....[12]....
        /*0460*/ 	.word	0xffffffff


	//   ....[13]....
        /*0464*/ 	.word	0xffffffff


	//   ....[14]....
        /*0468*/ 	.word	0xffffffff


	//   ....[15]....
        /*046c*/ 	.word	0xffffffff


	//   ....[16]....
        /*0470*/ 	.word	0xffffffff


	//   ....[17]....
        /*0474*/ 	.word	0xffffffff


	//----- nvinfo : EIATTR_COOP_GROUP_INSTR_OFFSETS
	.align		4
.L_938:
        /*0478*/ 	.byte	0x04, 0x28
        /*047a*/ 	.short	(.L_940 - .L_939)


	//   ....[0]....
.L_939:
        /*047c*/ 	.word	0x00006870


	//   ....[1]....
        /*0480*/ 	.word	0x00006890


	//   ....[2]....
        /*0484*/ 	.word	0x000068b0


	//   ....[3]....
        /*0488*/ 	.word	0x000068d0


	//   ....[4]....
        /*048c*/ 	.word	0x000068f0


	//   ....[5]....
        /*0490*/ 	.word	0x00007090


	//   ....[6]....
        /*0494*/ 	.word	0x000070b0


	//   ....[7]....
        /*0498*/ 	.word	0x000070d0


	//   ....[8]....
        /*049c*/ 	.word	0x000070f0


	//   ....[9]....
        /*04a0*/ 	.word	0x00007110


	//   ....[10]....
        /*04a4*/ 	.word	0x000072c0


	//   ....[11]....
        /*04a8*/ 	.word	0x00007300


	//   ....[12]....
        /*04ac*/ 	.word	0x000073d0


	//   ....[13]....
        /*04b0*/ 	.word	0x000073f0


	//   ....[14]....
        /*04b4*/ 	.word	0x00007470


	//   ....[15]....
        /*04b8*/ 	.word	0x000074e0


	//   ....[16]....
        /*04bc*/ 	.word	0x00007510


	//   ....[17]....
        /*04c0*/ 	.word	0x00007550


	//----- nvinfo : EIATTR_VRC_CTA_INIT_COUNT
	.align		4
.L_940:
        /*04c4*/ 	.byte	0x02, 0x4a
	.zero		1
	.zero		1


	//----- nvinfo : EIATTR_EXIT_INSTR_OFFSETS
	.align		4
        /*04c8*/ 	.byte	0x04, 0x1c
        /*04ca*/ 	.short	(.L_942 - .L_941)


	//   ....[0]....
.L_941:
        /*04cc*/ 	.word	0x00001cc0


	//   ....[1]....
        /*04d0*/ 	.word	0x00009e50


	//----- nvinfo : EIATTR_MAX_THREADS
	.align		4
.L_942:
        /*04d4*/ 	.byte	0x04, 0x05
        /*04d6*/ 	.short	(.L_944 - .L_943)
.L_943:
        /*04d8*/ 	.word	0x00000080
        /*04dc*/ 	.word	0x00000001
        /*04e0*/ 	.word	0x00000001


	//----- nvinfo : EIATTR_CRS_STACK_SIZE
	.align		4
.L_944:
        /*04e4*/ 	.byte	0x04, 0x1e
        /*04e6*/ 	.short	(.L_946 - .L_945)
.L_945:
        /*04e8*/ 	.word	0x00000000


	//----- nvinfo : EIATTR_CBANK_PARAM_SIZE
	.align		4
.L_946:
        /*04ec*/ 	.byte	0x03, 0x19
        /*04ee*/ 	.short	0x00e8


	//----- nvinfo : EIATTR_PARAM_CBANK
	.align		4
        /*04f0*/ 	.byte	0x04, 0x0a
        /*04f2*/ 	.short	(.L_948 - .L_947)
	.align		4
.L_947:
        /*04f4*/ 	.word	index@(.nv.constant0._ZN10layer_norm31ln_parallel_residual_fwd_kernelINS_13Kernel_traitsI13__nv_bfloat16S2_fS2_fjLj7168ELj1ELj1ELj4ELj16ENS_18Kernel_traits_baseILj7168ES2_S2_fS2_fjLj128EEEEELb0ELb0ELb0EEEvNS_9FwdParamsE)
        /*04f8*/ 	.short	0x0380
        /*04fa*/ 	.short	0x00e8


	//----- nvinfo : EIATTR_SW_WAR
	.align		4
.L_948:
        /*04fc*/ 	.byte	0x04, 0x36
        /*04fe*/ 	.short	(.L_950 - .L_949)
.L_949:
        /*0500*/ 	.word	0x00000008
.L_950:


//--------------------- .nv.info._ZN10layer_norm31ln_parallel_residual_fwd_kernelINS_13Kernel_traitsI13__nv_bfloat16S2_fS2_fjLj7168ELj1ELj1ELj4ELj16ENS_18Kernel_traits_baseILj7168ES2_S2_fS2_fjLj128EEEEELb0ELb0ELb1EEEvNS_9FwdParamsE --------------------------
	.section	.nv.info._ZN10layer_norm31ln_parallel_residual_fwd_kernelINS_13Kernel_traitsI13__nv_bfloat16S2_fS2_fjLj7168ELj1ELj1ELj4ELj16ENS_18Kernel_traits_baseILj7168ES2_S2_fS2_fjLj128EEEEELb0ELb0ELb1EEEvNS_9FwdParamsE,"",@"SHT_CUDA_INFO"
	.sectionflags	@""
	.align	4


	//----- nvinfo : EIATTR_CUDA_API_VERSION
	.align		4
        /*0000*/ 	.byte	0x04, 0x37
        /*0002*/ 	.short	(.L_952 - .L_951)
.L_951:
        /*0004*/ 	.word	0x00000082


	//----- nvinfo : EIATTR_KPARAM_INFO
	.align		4
.L_952:
        /*0008*/ 	.byte	0x04, 0x17
        /*000a*/ 	.short	(.L_954 - .L_953)
.L_953:
        /*000c*/ 	.word	0x00000000
        /*0010*/ 	.short	0x0000
        /*0012*/ 	.short	0x0000
        /*0014*/ 	.byte	0x00, 0xf0, 0xa1, 0x03


	//----- nvinfo : EIATTR_SPARSE_MMA_MASK
	.align		4
.L_954:
        /*0018*/ 	.byte	0x03, 0x50
        /*001a*/ 	.short	0x0000


	//----- nvinfo : EIATTR_MAXREG_COUNT
	.align		4
        /*001c*/ 	.byte	0x03, 0x1b
        /*001e*/ 	.short	0x00ff


	//----- nvinfo : EIATTR_NUM_BARRIERS
	.align		4
        /*0020*/ 	.byte	0x02, 0x4c
        /*0022*/ 	.byte	0x01
	.zero		1


	//----- nvinfo : EIATTR_ANNOTATIONS
	.align		4
        /*0024*/ 	.byte	0x04, 0x55
        /*0026*/ 	.short	(.L_956 - .L_955)


	//   ....[0]....
.L_955:
        /* <DEDUP_REMOVED lines=55> */


	//----- nvinfo : EIATTR_MERCURY_ISA_VERSION
	.align		4
.L_956:
        /*0388*/ 	.byte	0x03, 0x5f
        /*038a*/ 	.short	0x0101


	//----- nvinfo : EIATTR_COOP_GROUP_MASK_REGIDS
	.align		4
        /*038c*/ 	.byte	0x04, 0x29
        /*038e*/ 	.short	(.L_958 - .L_957)


	//   ....[0]....
.L_957:
        /*0390*/ 	.word	0xffffffff


	//   ....[1]....
        /*0394*/ 	.word	0xffffffff


	//   ....[2]....
        /*0398*/ 	.word	0xffffffff


	//   ....[3]....
        /*039c*/ 	.word	0xffffffff


	//   ....[4]....
        /*03a0*/ 	.word	0xffffffff


	//   ....[5]....
        /*03a4*/ 	.word	0xffffffff


	//   ....[6]....
        /*03a8*/ 	.word	0xffffffff


	//   ....[7]....
        /*03ac*/ 	.word	0xffffffff


	//   ....[8]....
        /*03b0*/ 	.word	0xffffffff


	//   ....[9]....
        /*03b4*/ 	.word	0xffffffff


	//   ....[10]....
        /*03b8*/ 	.word	0xffffffff


	//   ....[11]....
        /*03bc*/ 	.word	0xffffffff


	//   ....[12]....
        /*03c0*/ 	.word	0xffffffff


	//   ....[13]....
        /*03c4*/ 	.word	0xffffffff


	//   ....[14]....
        /*03c8*/ 	.word	0xffffffff


	//   ....[15]....
        /*03cc*/ 	.word	0xffffffff


	//   ....[16]....
        /*03d0*/ 	.word	0xffffffff


	//   ....[17]....
        /*03d4*/ 	.word	0xffffffff


	//----- nvinfo : EIATTR_COOP_GROUP_INSTR_OFFSETS
	.align		4
.L_958:
        /*03d8*/ 	.byte	0x04, 0x28
        /*03da*/ 	.short	(.L_960 - .L_959)


	//   ....[0]....
.L_959:
        /*03dc*/ 	.word	0x000052d0


	//   ....[1]....
        /*03e0*/ 	.word	0x000052f0


	//   ....[2]....
        /*03e4*/ 	.word	0x00005310


	//   ....[3]....
        /*03e8*/ 	.word	0x00005330


	//   ....[4]....
        /*03ec*/ 	.word	0x00005350


	//   ....[5]....
        /*03f0*/ 	.word	0x00005a80


	//   ....[6]....
        /*03f4*/ 	.word	0x00005aa0


	//   ....[7]....
        /*03f8*/ 	.word	0x00005ac0


	//   ....[8]....
        /*03fc*/ 	.word	0x00005ae0


	//   ....[9]....
        /*0400*/ 	.word	0x00005b00


	//   ....[10]....
        /*0404*/ 	.word	0x00005cb0


	//   ....[11]....
        /*0408*/ 	.word	0x00005ce0


	//   ....[12]....
        /*040c*/ 	.word	0x00005da0


	//   ....[13]....
        /*0410*/ 	.word	0x00005df0


	//   ....[14]....
        /*0414*/ 	.word	0x00005e10


	//   ....[15]....
        /*0418*/ 	.word	0x00005e20


	//   ....[16]....
        /*041c*/ 	.word	0x00005f30


	//   ....[17]....
        /*0420*/ 	.word	0x00005f40


	//----- nvinfo : EIATTR_VRC_CTA_INIT_COUNT
	.align		4
.L_960:
        /*0424*/ 	.byte	0x02, 0x4a
	.zero		1
	.zero		1


	//----- nvinfo : EIATTR_EXIT_INSTR_OFFSETS
	.align		4
        /*0428*/ 	.byte	0x04, 0x1c
        /*042a*/ 	.short	(.L_962 - .L_961)


	//   ....[0]....
.L_961:
        /*042c*/ 	.word	0x00000bb0


	//   ....[1]....
        /*0430*/ 	.word	0x00008560


	//----- nvinfo : EIATTR_MAX_THREADS
	.align		4
.L_962:
        /*0434*/ 	.byte	0x04, 0x05
        /*0436*/ 	.short	(.L_964 - .L_963)
.L_963:
        /*0438*/ 	.word	0x00000080
        /*043c*/ 	.word	0x00000001
        /*0440*/ 	.word	0x00000001


	//----- nvinfo : EIATTR_CRS_STACK_SIZE
	.align		4
.L_964:
        /*0444*/ 	.byte	0x04, 0x1e
        /*0446*/ 	.short	(.L_966 - .L_965)
.L_965:
        /*0448*/ 	.word	0x00000000


	//----- nvinfo : EIATTR_CBANK_PARAM_SIZE
	.align		4
.L_966:
        /*044c*/ 	.byte	0x03, 0x19
        /*044e*/ 	.short	0x00e8


	//----- nvinfo : EIATTR_PARAM_CBANK
	.align		4
        /*0450*/ 	.byte	0x04, 0x0a
        /*0452*/ 	.short	(.L_968 - .L_967)
	.align		4
.L_967:
        /*0454*/ 	.word	index@(.nv.constant0._ZN10layer_norm31ln_parallel_residual_fwd_kernelINS_13Kernel_traitsI13__nv_bfloat16S2_fS2_fjLj7168ELj1ELj1ELj4ELj16ENS_18Kernel_traits_baseILj7168ES2_S2_fS2_fjLj128EEEEELb0ELb0ELb1EEEvNS_9FwdParamsE)
        /*0458*/ 	.short	0x0380
        /*045a*/ 	.short	0x00e8


	//----- nvinfo : EIATTR_SW_WAR
	.align		4
.L_968:
        /*045c*/ 	.byte	0x04, 0x36
        /*045e*/ 	.short	(.L_970 - .L_969)
.L_969:
        /*0460*/ 	.word	0x00000008
.L_970:


//--------------------- .nv.info._ZN10layer_norm31ln_parallel_residual_fwd_kernelINS_13Kernel_traitsI13__nv_bfloat16S2_fS2_fjLj7168ELj1ELj1ELj4ELj16ENS_18Kernel_traits_baseILj7168ES2_S2_fS2_fjLj128EEEEELb0ELb1ELb0EEEvNS_9FwdParamsE --------------------------
	.section	.nv.info._ZN10layer_norm31ln_parallel_residual_fwd_kernelINS_13Kernel_traitsI13__nv_bfloat16S2_fS2_fjLj7168ELj1ELj1ELj4ELj16ENS_18Kernel_traits_baseILj7168ES2_S2_fS2_fjLj128EEEEELb0ELb1ELb0EEEvNS_9FwdParamsE,"",@"SHT_CUDA_INFO"
	.sectionflags	@""
	.align	4


	//----- nvinfo : EIATTR_CUDA_API_VERSION
	.align		4
        /*0000*/ 	.byte	0x04, 0x37
        /*0002*/ 	.short	(.L_972 - .L_971)
.L_971:
        /*0004*/ 	.word	0x00000082


	//----- nvinfo : EIATTR_KPARAM_INFO
	.align		4
.L_972:
        /*0008*/ 	.byte	0x04, 0x17
        /*000a*/ 	.short	(.L_974 - .L_973)
.L_973:
        /*000c*/ 	.word	0x00000000
        /*0010*/ 	.short	0x0000
        /*0012*/ 	.short	0x0000
        /*0014*/ 	.byte	0x00, 0xf0, 0xa1, 0x03


	//----- nvinfo : EIATTR_SPARSE_MMA_MASK
	.align		4
.L_974:
        /*0018*/ 	.byte	0x03, 0x50
        /*001a*/ 	.short	0x0000


	//----- nvinfo : EIATTR_MAXREG_COUNT
	.align		4
        /*001c*/ 	.byte	0x03, 0x1b
        /*001e*/ 	.short	0x00ff


	//----- nvinfo : EIATTR_NUM_BARRIERS
	.align		4
        /*0020*/ 	.byte	0x02, 0x4c
        /*0022*/ 	.byte	0x01
	.zero		1


	//----- nvinfo : EIATTR_MERCURY_ISA_VERSION
	.align		4
        /*0024*/ 	.byte	0x03, 0x5f
        /*0026*/ 	.short	0x0101


	//----- nvinfo : EIATTR_COOP_GROUP_MASK_REGIDS
	.align		4
        /*0028*/ 	.byte	0x04, 0x29
        /*002a*/ 	.short	(.L_976 - .L_975)


	//   ....[0]....
.L_975:
        /*002c*/ 	.word	0xffffffff


	//   ....[1]....
        /*0030*/ 	.word	0xffffffff


	//   ....[2]....
        /*0034*/ 	.word	0xffffffff


	//   ....[3]....
        /*0038*/ 	.word	0xffffffff


	//   ....[4]....
        /*003c*/ 	.word	0xffffffff


	//   ....[5]....
        /*0040*/ 	.word	0xffffffff


	//   ....[6]....
        /*0044*/ 	.word	0xffffffff


	//   ....[7]....
        /*0048*/ 	.word	0xffffffff


	//   ....[8]....
        /*004c*/ 	.word	0xffffffff


	//   ....[9]....
        /*0050*/ 	.word	0xffffffff


	//   ....[10]....
        /*0054*/ 	.word	0xffffffff


	//   ....[11]....
        /*0058*/ 	.word	0xffffffff


	//   ....[12]....
        /*005c*/ 	.word	0xffffffff


	//   ....[13]....
        /*0060*/ 	.word	0xffffffff


	//   ....[14]....
        /*0064*/ 	.word	0xffffffff


	//   ....[15]....
        /*0068*/ 	.word	0xffffffff


	//   ....[16]....
        /*006c*/ 	.word	0xffffffff


	//   ....[17]....
        /*0070*/ 	.word	0xffffffff


	//----- nvinfo : EIATTR_COOP_GROUP_INSTR_OFFSETS
	.align		4
.L_976:
        /*0074*/ 	.byte	0x04, 0x28
        /*0076*/ 	.short	(.L_978 - .L_977)


	//   ....[0]....
.L_977:
        /*0078*/ 	.word	0x00004cd0


	//   ....[1]....
        /*007c*/ 	.word	0x00004cf0


	//   ....[2]....
        /*0080*/ 	.word	0x00004d10


	//   ....[3]....
        /*0084*/ 	.word	0x00004d30


	//   ....[4]....
        /*0088*/ 	.word	0x00004d50


	//   ....[5]....
        /*008c*/ 	.word	0x00005500


	//   ....[6]....
        /*0090*/ 	.word	0x00005540


	//   ....[7]....
        /*0094*/ 	.word	0x00005560


	//   ....[8]....
        /*0098*/ 	.word	0x00005580


	//   ....[9]....
        /*009c*/ 	.word	0x000055a0


	//   ....[10]....
        /*00a0*/ 	.word	0x00005730


	//   ....[11]....
        /*00a4*/ 	.word	0x00005770


	//   ....[12]....
        /*00a8*/ 	.word	0x000057b0


	//   ....[13]....
        /*00ac*/ 	.word	0x00005850


	//   ....[14]....
        /*00b0*/ 	.word	0x000058d0


	//   ....[15]....
        /*00b4*/ 	.word	0x00005920


	//   ....[16]....
        /*00b8*/ 	.word	0x00005980


	//   ....[17]....
        /*00bc*/ 	.word	0x000059d0


	//----- nvinfo : EIATTR_VRC_CTA_INIT_COUNT
	.align		4
.L_978:
        /*00c0*/ 	.byte	0x02, 0x4a
	.zero		1
	.zero		1


	//----- nvinfo : EIATTR_EXIT_INSTR_OFFSETS
	.align		4
        /*00c4*/ 	.byte	0x04, 0x1c
        /*00c6*/ 	.short	(.L_980 - .L_979)


	//   ....[0]....
.L_979:
        /*00c8*/ 	.word	0x00000910


	//   ....[1]....
        /*00cc*/ 	.word	0x000070f0


	//----- nvinfo : EIATTR_MAX_THREADS
	.align		4
.L_980:
        /*00d0*/ 	.byte	0x04, 0x05
        /*00d2*/ 	.short	(.L_982 - .L_981)
.L_981:
        /*00d4*/ 	.word	0x00000080
        /*00d8*/ 	.word	0x00000001
        /*00dc*/ 	.word	0x00000001


	//----- nvinfo : EIATTR_CRS_STACK_SIZE
	.align		4
.L_982:
        /*00e0*/ 	.byte	0x04, 0x1e
        /*00e2*/ 	.short	(.L_984 - .L_983)
.L_983:
        /*00e4*/ 	.word	0x00000000


	//----- nvinfo : EIATTR_CBANK_PARAM_SIZE
	.align		4
.L_984:
        /*00e8*/ 	.byte	0x03, 0x19
        /*00ea*/ 	.short	0x00e8


	//----- nvinfo : EIATTR_PARAM_CBANK
	.align		4
        /*00ec*/ 	.byte	0x04, 0x0a
        /*00ee*/ 	.short	(.L_986 - .L_985)
	.align		4
.L_985:
        /*00f0*/ 	.word	index@(.nv.constant0._ZN10layer_norm31ln_parallel_residual_fwd_kernelINS_13Kernel_traitsI13__nv_bfloat16S2_fS2_fjLj7168ELj1ELj1ELj4ELj16ENS_18Kernel_traits_baseILj7168ES2_S2_fS2_fjLj128EEEEELb0ELb1ELb0EEEvNS_9FwdParamsE)
        /*00f4*/ 	.short	0x0380
        /*00f6*/ 	.short	0x00e8


	//----- nvinfo : EIATTR_SW_WAR
	.align		4
.L_986:
        /*00f8*/ 	.byte	0x04, 0x36
        /*00fa*/ 	.short	(.L_988 - .L_987)
.L_987:
        /*00fc*/ 	.word	0x00000008
.L_988:


//--------------------- .nv.info._ZN10layer_norm31ln_parallel_residual_fwd_kernelINS_13Kernel_traitsI13__nv_bfloat16S2_fS2_fjLj7168ELj1ELj1ELj4ELj16ENS_18Kernel_traits_baseILj7168ES2_S2_fS2_fjLj128EEEEELb0ELb1ELb1EEEvNS_9FwdParamsE --------------------------
	.section	.nv.info._ZN10layer_norm31ln_parallel_residual_fwd_kernelINS_13Kernel_traitsI13__nv_bfloat16S2_fS2_fjLj7168ELj1ELj1ELj4ELj16ENS_18Kernel_traits_baseILj7168ES2_S2_fS2_fjLj128EEEEELb0ELb1ELb1EEEvNS_9FwdParamsE,"",@"SHT_CUDA_INFO"
	.sectionflags	@""
	.align	4


	//----- nvinfo : EIATTR_CUDA_API_VERSION
	.align		4
        /*0000*/ 	.byte	0x04, 0x37
        /*0002*/ 	.short	(.L_990 - .L_989)
.L_989:
        /*0004*/ 	.word	0x00000082


	//----- nvinfo : EIATTR_KPARAM_INFO
	.align		4
.L_990:
        /*0008*/ 	.byte	0x04, 0x17
        /*000a*/ 	.short	(.L_992 - .L_991)
.L_991:
        /*000c*/ 	.word	0x00000000
        /*0010*/ 	.short	0x0000
        /*0012*/ 	.short	0x0000
        /*0014*/ 	.byte	0x00, 0xf0, 0xa1, 0x03


	//----- nvinfo : EIATTR_SPARSE_MMA_MASK
	.align		4
.L_992:
        /*0018*/ 	.byte	0x03, 0x50
        /*001a*/ 	.short	0x0000


	//----- nvinfo : EIATTR_MAXREG_COUNT
	.align		4
        /*001c*/ 	.byte	0x03, 0x1b
        /*001e*/ 	.short	0x00ff


	//----- nvinfo : EIATTR_NUM_BARRIERS
	.align		4
        /*0020*/ 	.byte	0x02, 0x4c
        /*0022*/ 	.byte	0x01
	.zero		1


	//----- nvinfo : EIATTR_MERCURY_ISA_VERSION
	.align		4
        /*0024*/ 	.byte	0x03, 0x5f
        /*0026*/ 	.short	0x0101


	//----- nvinfo : EIATTR_COOP_GROUP_MASK_REGIDS
	.align		4
        /*0028*/ 	.byte	0x04, 0x29
        /*002a*/ 	.short	(.L_994 - .L_993)


	//   ....[0]....
.L_993:
        /*002c*/ 	.word	0xffffffff


	//   ....[1]....
        /*0030*/ 	.word	0xffffffff


	//   ....[2]....
        /*0034*/ 	.word	0xffffffff


	//   ....[3]....
        /*0038*/ 	.word	0xffffffff


	//   ....[4]....
        /*003c*/ 	.word	0xffffffff


	//   ....[5]....
        /*0040*/ 	.word	0xffffffff


	//   ....[6]....
        /*0044*/ 	.word	0xffffffff


	//   ....[7]....
        /*0048*/ 	.word	0xffffffff


	//   ....[8]....
        /*004c*/ 	.word	0xffffffff


	//   ....[9]....
        /*0050*/ 	.word	0xffffffff


	//   ....[10]....
        /*0054*/ 	.word	0xffffffff


	//   ....[11]....
        /*0058*/ 	.word	0xffffffff


	//   ....[12]....
        /*005c*/ 	.word	0xffffffff


	//   ....[13]....
        /*0060*/ 	.word	0xffffffff


	//   ....[14]....
        /*0064*/ 	.word	0xffffffff


	//   ....[15]....
        /*0068*/ 	.word	0xffffffff


	//   ....[16]....
        /*006c*/ 	.word	0xffffffff


	//   ....[17]....
        /*0070*/ 	.word	0xffffffff


	//----- nvinfo : EIATTR_COOP_GROUP_INSTR_OFFSETS
	.align		4
.L_994:
        /*0074*/ 	.byte	0x04, 0x28
        /*0076*/ 	.short	(.L_996 - .L_995)


	//   ....[0]....
.L_995:
        /*0078*/ 	.word	0x000041d0


	//   ....[1]....
        /*007c*/ 	.word	0x000041f0


	//   ....[2]....
        /*0080*/ 	.word	0x00004210


	//   ....[3]....
        /*0084*/ 	.word	0x00004230


	//   ....[4]....
        /*0088*/ 	.word	0x00004250


	//   ....[5]....
        /*008c*/ 	.word	0x00004980


	//   ....[6]....
        /*0090*/ 	.word	0x000049a0


	//   ....[7]....
        /*0094*/ 	.word	0x000049d0


	//   ....[8]....
        /*0098*/ 	.word	0x00004a00


	//   ....[9]....
        /*009c*/ 	.word	0x00004a20


	//   ....[10]....
        /*00a0*/ 	.word	0x00004bd0


	//   ....[11]....
        /*00a4*/ 	.word	0x00004c10


	//   ....[12]....
        /*00a8*/ 	.word	0x00004c90


	//   ....[13]....
        /*00ac*/ 	.word	0x00004cd0


	//   ....[14]....
        /*00b0*/ 	.word	0x00004d50


	//   ....[15]....
        /*00b4*/ 	.word	0x00004db0


	//   ....[16]....
        /*00b8*/ 	.word	0x00004e20


	//   ....[17]....
        /*00bc*/ 	.word	0x00004e70


	//----- nvinfo : EIATTR_VRC_CTA_INIT_COUNT
	.align		4
.L_996:
        /*00c0*/ 	.byte	0x02, 0x4a
	.zero		1
	.zero		1


	//----- nvinfo : EIATTR_EXIT_INSTR_OFFSETS
	.align		4
        /*00c4*/ 	.byte	0x04, 0x1c
        /*00c6*/ 	.short	(.L_998 - .L_997)


	//   ....[0]....
.L_997:
        /*00c8*/ 	.word	0x00000350


	//   ....[1]....
        /*00cc*/ 	.word	0x00006370


	//----- nvinfo : EIATTR_MAX_THREADS
	.align		4
.L_998:
        /*00d0*/ 	.byte	0x04, 0x05
        /*00d2*/ 	.short	(.L_1000 - .L_999)
.L_999:
        /*00d4*/ 	.word	0x00000080
        /*00d8*/ 	.word	0x00000001
        /*00dc*/ 	.word	0x00000001


	//----- nvinfo : EIATTR_CRS_STACK_SIZE
	.align		4
.L_1000:
        /*00e0*/ 	.byte	0x04, 0x1e
        /*00e2*/ 	.short	(.L_1002 - .L_1001)
.L_1001:
        /*00e4*/ 	.word	0x00000000


	//----- nvinfo : EIATTR_CBANK_PARAM_SIZE
	.align		4
.L_1002:
        /*00e8*/ 	.byte	0x03, 0x19
        /*00ea*/ 	.short	0x00e8


	//----- nvinfo : EIATTR_PARAM_CBANK
	.align		4
        /*00ec*/ 	.byte	0x04, 0x0a
        /*00ee*/ 	.short	(.L_1004 - .L_1003)
	.align		4
.L_1003:
        /*00f0*/ 	.word	index@(.nv.constant0._ZN10layer_norm31ln_parallel_residual_fwd_kernelINS_13Kernel_traitsI13__nv_bfloat16S2_fS2_fjLj7168ELj1ELj1ELj4ELj16ENS_18Kernel_traits_baseILj7168ES2_S2_fS2_fjLj128EEEEELb0ELb1ELb1EEEvNS_9FwdParamsE)
        /*00f4*/ 	.short	0x0380
        /*00f6*/ 	.short	0x00e8


	//----- nvinfo : EIATTR_SW_WAR
	.align		4
.L_1004:
        /*00f8*/ 	.byte	0x04, 0x36
        /*00fa*/ 	.short	(.L_1006 - .L_1005)
.L_1005:
        /*00fc*/ 	.word	0x00000008
.L_1006:


//--------------------- .nv.info._ZN10layer_norm31ln_parallel_residual_fwd_kernelINS_13Kernel_traitsI13__nv_bfloat16S2_fS2_fjLj7168ELj1ELj1ELj4ELj16ENS_18Kernel_traits_baseILj7168ES2_S2_fS2_fjLj128EEEEELb1ELb0ELb0EEEvNS_9FwdParamsE --------------------------
	.section	.nv.info._ZN10layer_norm31ln_parallel_residual_fwd_kernelINS_13Kernel_traitsI13__nv_bfloat16S2_fS2_fjLj7168ELj1ELj1ELj4ELj16ENS_18Kernel_traits_baseILj7168ES2_S2_fS2_fjLj128EEEEELb1ELb0ELb0EEEvNS_9FwdParamsE,"",@"SHT_CUDA_INFO"
	.sectionflags	@""
	.align	4


	//----- nvinfo : EIATTR_CUDA_API_VERSION
	.align		4
        /*0000*/ 	.byte	0x04, 0x37
        /*0002*/ 	.short	(.L_1008 - .L_1007)
.L_1007:
        /*0004*/ 	.word	0x00000082


	//----- nvinfo : EIATTR_KPARAM_INFO
	.align		4
.L_1008:
        /*0008*/ 	.byte	0x04, 0x17
        /*000a*/ 	.short	(.L_1010 - .L_1009)
.L_1009:
        /*000c*/ 	.word	0x00000000
        /*0010*/ 	.short	0x0000
        /*0012*/ 	.short	0x0000
        /*0014*/ 	.byte	0x00, 0xf0, 0xa1, 0x03


	//----- nvinfo : EIATTR_SPARSE_MMA_MASK
	.align		4
.L_1010:
        /*0018*/ 	.byte	0x03, 0x50
        /*001a*/ 	.short	0x0000


	//----- nvinfo : EIATTR_MAXREG_COUNT
	.align		4
        /*001c*/ 	.byte	0x03, 0x1b
        /*001e*/ 	.short	0x00ff


	//----- nvinfo : EIATTR_NUM_BARRIERS
	.align		4
        /*0020*/ 	.byte	0x02, 0x4c
        /*0022*/ 	.byte	0x01
	.zero		1


	//----- nvinfo : EIATTR_ANNOTATIONS
	.align		4
        /*0024*/ 	.byte	0x04, 0x55
        /*0026*/ 	.short	(.L_1012 - .L_1011)


	//   ....[0]....
.L_1011:
        /* <DEDUP_REMOVED lines=82> */


	//----- nvinfo : EIATTR_MERCURY_ISA_VERSION
	.align		4
.L_1012:
        /*0538*/ 	.byte	0x03, 0x5f
        /*053a*/ 	.short	0x0101


	//----- nvinfo : EIATTR_COOP_GROUP_MASK_REGIDS
	.align		4
        /*053c*/ 	.byte	0x04, 0x29
        /*053e*/ 	.short	(.L_1014 - .L_1013)


	//   ....[0]....
.L_1013:
        /*0540*/ 	.word	0xffffffff


	//   ....[1]....
        /*0544*/ 	.word	0xffffffff


	//   ....[2]....
        /*0548*/ 	.word	0xffffffff


	//   ....[3]....
        /*054c*/ 	.word	0xffffffff


	//   ....[4]....
        /*0550*/ 	.word	0xffffffff


	//   ....[5]....
        /*0554*/ 	.word	0xffffffff


	//   ....[6]....
        /*0558*/ 	.word	0xffffffff


	//   ....[7]....
        /*055c*/ 	.word	0xffffffff


	//   ....[8]....
        /*0560*/ 	.word	0xffffffff


	//   ....[9]....
        /*0564*/ 	.word	0xffffffff


	//   ....[10]....
        /*0568*/ 	.word	0xffffffff


	//   ....[11]....
        /*056c*/ 	.word	0xffffffff


	//   ....[12]....
        /*0570*/ 	.word	0xffffffff


	//   ....[13]....
        /*0574*/ 	.word	0xffffffff


	//   ....[14]....
        /*0578*/ 	.word	0xffffffff


	//   ....[15]....
        /*057c*/ 	.word	0xffffffff


	//   ....[16]....
        /*0580*/ 	.word	0xffffffff


	//   ....[17]....
        /*0584*/ 	.word	0xffffffff


	//----- nvinfo : EIATTR_COOP_GROUP_INSTR_OFFSETS
	.align		4
.L_1014:
        /*0588*/ 	.byte	0x04, 0x28
        /*058a*/ 	.short	(.L_1016 - .L_1015)


	//   ....[0]....
.L_1015:
        /*058c*/ 	.word	0x00045f50


	//   ....[1]....
        /*0590*/ 	.word	0x00045f70


	//   ....[2]....
        /*0594*/ 	.word	0x00045f90


	//   ....[3]....
        /*0598*/ 	.word	0x00045fb0


	//   ....[4]....
        /*059c*/ 	.word	0x00045fd0


	//   ....[5]....
        /*05a0*/ 	.word	0x00046720


	//   ....[6]....
        /*05a4*/ 	.word	0x00046740


	//   ....[7]....
        /*05a8*/ 	.word	0x00046760


	//   ....[8]....
        /*05ac*/ 	.word	0x00046780


	//   ....[9]....
        /*05b0*/ 	.word	0x000467a0


	//   ....[10]....
        /*05b4*/ 	.word	0x00046950


	//   ....[11]....
        /*05b8*/ 	.word	0x00046990


	//   ....[12]....
        /*05bc*/ 	.word	0x00046a30


	//   ....[13]....
        /*05c0*/ 	.word	0x00046a50


	//   ....[14]....
        /*05c4*/ 	.word	0x00046ae0


	//   ....[15]....
        /*05c8*/ 	.word	0x00046b50


	//   ....[16]....
        /*05cc*/ 	.word	0x00046b70


	//   ....[17]....
        /*05d0*/ 	.word	0x00046bb0


	//----- nvinfo : EIATTR_VRC_CTA_INIT_COUNT
	.align		4
.L_1016:
        /*05d4*/ 	.byte	0x02, 0x4a
	.zero		1
	.zero		1


	//----- nvinfo : EIATTR_EXIT_INSTR_OFFSETS
	.align		4
        /*05d8*/ 	.byte	0x04, 0x1c
        /*05da*/ 	.short	(.L_1018 - .L_1017)


	//   ....[0]....
.L_1017:
        /*05dc*/ 	.word	0x00001e70


	//   ....[1]....
        /*05e0*/ 	.word	0x00049640


	//----- nvinfo : EIATTR_MAX_THREADS
	.align		4
.L_1018:
        /*05e4*/ 	.byte	0x04, 0x05
        /*05e6*/ 	.short	(.L_1020 - .L_1019)
.L_1019:
        /*05e8*/ 	.word	0x00000080
        /*05ec*/ 	.word	0x00000001
        /*05f0*/ 	.word	0x00000001


	//----- nvinfo : EIATTR_CRS_STACK_SIZE
	.align		4
.L_1020:
        /*05f4*/ 	.byte	0x04, 0x1e
        /*05f6*/ 	.short	(.L_1022 - .L_1021)
.L_1021:
        /*05f8*/ 	.word	0x00000000


	//----- nvinfo : EIATTR_CBANK_PARAM_SIZE
	.align		4
.L_1022:
        /*05fc*/ 	.byte	0x03, 0x19
        /*05fe*/ 	.short	0x00e8


	//----- nvinfo : EIATTR_PARAM_CBANK
	.align		4
        /*0600*/ 	.byte	0x04, 0x0a
        /*0602*/ 	.short	(.L_1024 - .L_1023)
	.align		4
.L_1023:
        /*0604*/ 	.word	index@(.nv.constant0._ZN10layer_norm31ln_parallel_residual_fwd_kernelINS_13Kernel_traitsI13__nv_bfloat16S2_fS2_fjLj7168ELj1ELj1ELj4ELj16ENS_18Kernel_traits_baseILj7168ES2_S2_fS2_fjLj128EEEEELb1ELb0ELb0EEEvNS_9FwdParamsE)
        /*0608*/ 	.short	0x0380
        /*060a*/ 	.short	0x00e8


	//----- nvinfo : EIATTR_SW_WAR
	.align		4
.L_1024:
        /*060c*/ 	.byte	0x04, 0x36
        /*060e*/ 	.short	(.L_1026 - .L_1025)
.L_1025:
        /*0610*/ 	.word	0x00000008
.L_1026:


//--------------------- .nv.info._ZN10layer_norm31ln_parallel_residual_fwd_kernelINS_13Kernel_traitsI13__nv_bfloat16S2_fS2_fjLj7168ELj1ELj1ELj4ELj16ENS_18Kernel_traits_baseILj7168ES2_S2_fS2_fjLj128EEEEELb1ELb0ELb1EEEvNS_9FwdParamsE --------------------------
	.section	.nv.info._ZN10layer_norm31ln_parallel_residual_fwd_kernelINS_13Kernel_traitsI13__nv_bfloat16S2_fS2_fjLj7168ELj1ELj1ELj4ELj16ENS_18Kernel_traits_baseILj7168ES2_S2_fS2_fjLj128EEEEELb1ELb0ELb1EEEvNS_9FwdParamsE,"",@"SHT_CUDA_INFO"
	.sectionflags	@""
	.align	4


	//----- nvinfo : EIATTR_CUDA_API_VERSION
	.align		4
        /*0000*/ 	.byte	0x04, 0x37
        /*0002*/ 	.short	(.L_1028 - .L_1027)
.L_1027:
        /*0004*/ 	.word	0x00000082


	//----- nvinfo : EIATTR_KPARAM_INFO
	.align		4
.L_1028:
        /*0008*/ 	.byte	0x04, 0x17
        /*000a*/ 	.short	(.L_1030 - .L_1029)
.L_1029:
        /*000c*/ 	.word	0x00000000
        /*0010*/ 	.short	0x0000
        /*0012*/ 	.short	0x0000
        /*0014*/ 	.byte	0x00, 0xf0, 0xa1, 0x03


	//----- nvinfo : EIATTR_SPARSE_MMA_MASK
	.align		4
.L_1030:
        /*0018*/ 	.byte	0x03, 0x50
        /*001a*/ 	.short	0x0000


	//----- nvinfo : EIATTR_MAXREG_COUNT
	.align		4
        /*001c*/ 	.byte	0x03, 0x1b
        /*001e*/ 	.short	0x00ff


	//----- nvinfo : EIATTR_NUM_BARRIERS
	.align		4
        /*0020*/ 	.byte	0x02, 0x4c
        /*0022*/ 	.byte	0x01
	.zero		1


	//----- nvinfo : EIATTR_ANNOTATIONS
	.align		4
        /*0024*/ 	.byte	0x04, 0x55
        /*0026*/ 	.short	(.L_1032 - .L_1031)


	//   ....[0]....
.L_1031:
        /* <DEDUP_REMOVED lines=60> */


	//----- nvinfo : EIATTR_MERCURY_ISA_VERSION
	.align		4
.L_1032:
        /*03d8*/ 	.byte	0x03, 0x5f
        /*03da*/ 	.short	0x0101


	//----- nvinfo : EIATTR_COOP_GROUP_MASK_REGIDS
	.align		4
        /*03dc*/ 	.byte	0x04, 0x29
        /*03de*/ 	.short	(.L_1034 - .L_1033)


	//   ....[0]....
.L_1033:
        /*03e0*/ 	.word	0xffffffff


	//   ....[1]....
        /*03e4*/ 	.word	0xffffffff


	//   ....[2]....
        /*03e8*/ 	.word	0xffffffff


	//   ....[3]....
        /*03ec*/ 	.word	0xffffffff


	//   ....[4]....
        /*03f0*/ 	.word	0xffffffff


	//   ....[5]....
        /*03f4*/ 	.word	0xffffffff


	//   ....[6]....
        /*03f8*/ 	.word	0xffffffff


	//   ....[7]....
        /*03fc*/ 	.word	0xffffffff


	//   ....[8]....
        /*0400*/ 	.word	0xffffffff


	//   ....[9]....
        /*0404*/ 	.word	0xffffffff


	//   ....[10]....
        /*0408*/ 	.word	0xffffffff


	//   ....[11]....
        /*040c*/ 	.word	0xffffffff


	//   ....[12]....
        /*0410*/ 	.word	0xffffffff


	//   ....[13]....
        /*0414*/ 	.word	0xffffffff


	//   ....[14]....
        /*0418*/ 	.word	0xffffffff


	//   ....[15]....
        /*041c*/ 	.word	0xffffffff


	//   ....[16]....
        /*0420*/ 	.word	0xffffffff


	//   ....[17]....
        /*0424*/ 	.word	0xffffffff


	//----- nvinfo : EIATTR_COOP_GROUP_INSTR_OFFSETS
	.align		4
.L_1034:
        /*0428*/ 	.byte	0x04, 0x28
        /*042a*/ 	.short	(.L_1036 - .L_1035)


	//   ....[0]....
.L_1035:
        /*042c*/ 	.word	0x00046250


	//   ....[1]....
        /*0430*/ 	.word	0x00046270


	//   ....[2]....
        /*0434*/ 	.word	0x00046290


	//   ....[3]....
        /*0438*/ 	.word	0x000462b0


	//   ....[4]....
        /*043c*/ 	.word	0x000462d0


	//   ....[5]....
        /*0440*/ 	.word	0x00046a00


	//   ....[6]....
        /*0444*/ 	.word	0x00046a20


	//   ....[7]....
        /*0448*/ 	.word	0x00046a40


	//   ....[8]....
        /*044c*/ 	.word	0x00046a60


	//   ....[9]....
        /*0450*/ 	.word	0x00046a80


	//   ....[10]....
        /*0454*/ 	.word	0x00046c50


	//   ....[11]....
        /*0458*/ 	.word	0x00046c90


	//   ....[12]....
        /*045c*/ 	.word	0x00046cb0


	//   ....[13]....
        /*0460*/ 	.word	0x00046d70


	//   ....[14]....
        /*0464*/ 	.word	0x00046dc0


	//   ....[15]....
        /*0468*/ 	.word	0x00046df0


	//   ....[16]....
        /*046c*/ 	.word	0x00046eb0


	//   ....[17]....
        /*0470*/ 	.word	0x00046ed0


	//----- nvinfo : EIATTR_VRC_CTA_INIT_COUNT
	.align		4
.L_1036:
        /*0474*/ 	.byte	0x02, 0x4a
	.zero		1
	.zero		1


	//----- nvinfo : EIATTR_EXIT_INSTR_OFFSETS
	.align		4
        /*0478*/ 	.byte	0x04, 0x1c
        /*047a*/ 	.short	(.L_1038 - .L_1037)


	//   ....[0]....
.L_1037:
        /*047c*/ 	.word	0x00000d00


	//   ....[1]....
        /*0480*/ 	.word	0x000495e0


	//----- nvinfo : EIATTR_MAX_THREADS
	.align		4
.L_1038:
        /*0484*/ 	.byte	0x04, 0x05
        /*0486*/ 	.short	(.L_1040 - .L_1039)
.L_1039:
        /*0488*/ 	.word	0x00000080
        /*048c*/ 	.word	0x00000001
        /*0490*/ 	.word	0x00000001


	//----- nvinfo : EIATTR_CRS_STACK_SIZE
	.align		4
.L_1040:
        /*0494*/ 	.byte	0x04, 0x1e
        /*0496*/ 	.short	(.L_1042 - .L_1041)
.L_1041:
        /*0498*/ 	.word	0x00000000


	//----- nvinfo : EIATTR_CBANK_PARAM_SIZE
	.align		4
.L_1042:
        /*049c*/ 	.byte	0x03, 0x19
        /*049e*/ 	.short	0x00e8


	//----- nvinfo : EIATTR_PARAM_CBANK
	.align		4
        /*04a0*/ 	.byte	0x04, 0x0a
        /*04a2*/ 	.short	(.L_1044 - .L_1043)
	.align		4
.L_1043:
        /*04a4*/ 	.word	index@(.nv.constant0._ZN10layer_norm31ln_parallel_residual_fwd_kernelINS_13Kernel_traitsI13__nv_bfloat16S2_fS2_fjLj7168ELj1ELj1ELj4ELj16ENS_18Kernel_traits_baseILj7168ES2_S2_fS2_fjLj128EEEEELb1ELb0ELb1EEEvNS_9FwdParamsE)
        /*04a8*/ 	.short	0x0380
        /*04aa*/ 	.short	0x00e8


	//----- nvinfo : EIATTR_SW_WAR
	.align		4
.L_1044:
        /*04ac*/ 	.byte	0x04, 0x36
        /*04ae*/ 	.short	(.L_1046 - .L_1045)
.L_1045:
        /*04b0*/ 	.word	0x00000008
.L_1046:


//--------------------- .nv.info._ZN10layer_norm31ln_parallel_residual_fwd_kernelINS_13Kernel_traitsI13__nv_bfloat16S2_fS2_fjLj7168ELj1ELj1ELj4ELj16ENS_18Kernel_traits_baseILj7168ES2_S2_fS2_fjLj128EEEEELb1ELb1ELb0EEEvNS_9FwdParamsE --------------------------
	.section	.nv.info._ZN10layer_norm31ln_parallel_residual_fwd_kernelINS_13Kernel_traitsI13__nv_bfloat16S2_fS2_fjLj7168ELj1ELj1ELj4ELj16ENS_18Kernel_traits_baseILj7168ES2_S2_fS2_fjLj128EEEEELb1ELb1ELb0EEEvNS_9FwdParamsE,"",@"SHT_CUDA_INFO"
	.sectionflags	@""
	.align	4


	//----- nvinfo : EIATTR_CUDA_API_VERSION
	.align		4
        /*0000*/ 	.byte	0x04, 0x37
        /*0002*/ 	.short	(.L_1048 - .L_1047)
.L_1047:
        /*0004*/ 	.word	0x00000082


	//----- nvinfo : EIATTR_KPARAM_INFO
	.align		4
.L_1048:
        /*0008*/ 	.byte	0x04, 0x17
        /*000a*/ 	.short	(.L_1050 - .L_1049)
.L_1049:
        /*000c*/ 	.word	0x00000000
        /*0010*/ 	.short	0x0000
        /*0012*/ 	.short	0x0000
        /*0014*/ 	.byte	0x00, 0xf0, 0xa1, 0x03


	//----- nvinfo : EIATTR_SPARSE_MMA_MASK
	.align		4
.L_1050:
        /*0018*/ 	.byte	0x03, 0x50
        /*001a*/ 	.short	0x0000


	//----- nvinfo : EIATTR_MAXREG_COUNT
	.align		4
        /*001c*/ 	.byte	0x03, 0x1b
        /*001e*/ 	.short	0x00ff


	//----- nvinfo : EIATTR_NUM_BARRIERS
	.align		4
        /*0020*/ 	.byte	0x02, 0x4c
        /*0022*/ 	.byte	0x01
	.zero		1


	//----- nvinfo : EIATTR_MERCURY_ISA_VERSION
	.align		4
        /*0024*/ 	.byte	0x03, 0x5f
        /*0026*/ 	.short	0x0101


	//----- nvinfo : EIATTR_COOP_GROUP_MASK_REGIDS
	.align		4
        /*0028*/ 	.byte	0x04, 0x29
        /*002a*/ 	.short	(.L_1052 - .L_1051)


	//   ....[0]....
.L_1051:
        /*002c*/ 	.word	0xffffffff


	//   ....[1]....
        /*0030*/ 	.word	0xffffffff


	//   ....[2]....
        /*0034*/ 	.word	0xffffffff


	//   ....[3]....
        /*0038*/ 	.word	0xffffffff


	//   ....[4]....
        /*003c*/ 	.word	0xffffffff


	//   ....[5]....
        /*0040*/ 	.word	0xffffffff


	//   ....[6]....
        /*0044*/ 	.word	0xffffffff


	//   ....[7]....
        /*0048*/ 	.word	0xffffffff


	//   ....[8]....
        /*004c*/ 	.word	0xffffffff


	//   ....[9]....
        /*0050*/ 	.word	0xffffffff


	//   ....[10]....
        /*0054*/ 	.word	0xffffffff


	//   ....[11]....
        /*0058*/ 	.word	0xffffffff


	//   ....[12]....
        /*005c*/ 	.word	0xffffffff


	//   ....[13]....
        /*0060*/ 	.word	0xffffffff


	//   ....[14]....
        /*0064*/ 	.word	0xffffffff


	//   ....[15]....
        /*0068*/ 	.word	0xffffffff


	//   ....[16]....
        /*006c*/ 	.word	0xffffffff


	//   ....[17]....
        /*0070*/ 	.word	0xffffffff


	//----- nvinfo : EIATTR_COOP_GROUP_INSTR_OFFSETS
	.align		4
.L_1052:
        /*0074*/ 	.byte	0x04, 0x28
        /*0076*/ 	.short	(.L_1054 - .L_1053)


	//   ....[0]....
.L_1053:
        /*0078*/ 	.word	0x000382c0


	//   ....[1]....
        /*007c*/ 	.word	0x000382e0


	//   ....[2]....
        /*0080*/ 	.word	0x00038300


	//   ....[3]....
        /*0084*/ 	.word	0x00038320


	//   ....[4]....
        /*0088*/ 	.word	0x00038340


	//   ....[5]....
        /*008c*/ 	.word	0x00038a90


	//   ....[6]....
        /*0090*/ 	.word	0x00038ac0


	//   ....[7]....
        /*0094*/ 	.word	0x00038af0


	//   ....[8]....
        /*0098*/ 	.word	0x00038b20


	//   ....[9]....
        /*009c*/ 	.word	0x00038b50


	//   ....[10]....
        /*00a0*/ 	.word	0x00038bc0


	//   ....[11]....
        /*00a4*/ 	.word	0x00038c20


	//   ....[12]....
        /*00a8*/ 	.word	0x00038c50


	//   ....[13]....
        /*00ac*/ 	.word	0x00038d00


	//   ....[14]....
        /*00b0*/ 	.word	0x00038d80


	//   ....[15]....
        /*00b4*/ 	.word	0x00038dd0


	//   ....[16]....
        /*00b8*/ 	.word	0x00038e30


	//   ....[17]....
        /*00bc*/ 	.word	0x00038e90


	//----- nvinfo : EIATTR_VRC_CTA_INIT_COUNT
	.align		4
.L_1054:
        /*00c0*/ 	.byte	0x02, 0x4a
	.zero		1
	.zero		1


	//----- nvinfo : EIATTR_EXIT_INSTR_OFFSETS
	.align		4
        /*00c4*/ 	.byte	0x04, 0x1c
        /*00c6*/ 	.short	(.L_1056 - .L_1055)


	//   ....[0]....
.L_1055:
        /*00c8*/ 	.word	0x00000bd0


	//   ....[1]....
        /*00cc*/ 	.word	0x0003a5f0


	//----- nvinfo : EIATTR_MAX_THREADS
	.align		4
.L_1056:
        /*00d0*/ 	.byte	0x04, 0x05
        /*00d2*/ 	.short	(.L_1058 - .L_1057)
.L_1057:
        /*00d4*/ 	.word	0x00000080
        /*00d8*/ 	.word	0x00000001
        /*00dc*/ 	.word	0x00000001


	//----- nvinfo : EIATTR_CRS_STACK_SIZE
	.align		4
.L_1058:
        /*00e0*/ 	.byte	0x04, 0x1e
        /*00e2*/ 	.short	(.L_1060 - .L_1059)
.L_1059:
        /*00e4*/ 	.word	0x00000000


	//----- nvinfo : EIATTR_CBANK_PARAM_SIZE
	.align		4
.L_1060:
        /*00e8*/ 	.byte	0x03, 0x19
        /*00ea*/ 	.short	0x00e8


	//----- nvinfo : EIATTR_PARAM_CBANK
	.align		4
        /*00ec*/ 	.byte	0x04, 0x0a
        /*00ee*/ 	.short	(.L_1062 - .L_1061)
	.align		4
.L_1061:
        /*00f0*/ 	.word	index@(.nv.constant0._ZN10layer_norm31ln_parallel_residual_fwd_kernelINS_13Kernel_traitsI13__nv_bfloat16S2_fS2_fjLj7168ELj1ELj1ELj4ELj16ENS_18Kernel_traits_baseILj7168ES2_S2_fS2_fjLj128EEEEELb1ELb1ELb0EEEvNS_9FwdParamsE)
        /*00f4*/ 	.short	0x0380
        /*00f6*/ 	.short	0x00e8


	//----- nvinfo : EIATTR_SW_WAR
	.align		4
.L_1062:
        /*00f8*/ 	.byte	0x04, 0x36
        /*00fa*/ 	.short	(.L_1064 - .L_1063)
.L_1063:
        /*00fc*/ 	.word	0x00000008
.L_1064:


//--------------------- .nv.info._ZN10layer_norm31ln_parallel_residual_fwd_kernelINS_13Kernel_traitsI13__nv_bfloat16S2_fS2_fjLj7168ELj1ELj1ELj4ELj16ENS_18Kernel_traits_baseILj7168ES2_S2_fS2_fjLj128EEEEELb1ELb1ELb1EEEvNS_9FwdParamsE --------------------------
	.section	.nv.info._ZN10layer_norm31ln_parallel_residual_fwd_kernelINS_13Kernel_traitsI13__nv_bfloat16S2_fS2_fjLj7168ELj1ELj1ELj4ELj16ENS_18Kernel_traits_baseILj7168ES2_S2_fS2_fjLj128EEEEELb1ELb1ELb1EEEvNS_9FwdParamsE,"",@"SHT_CUDA_INFO"
	.sectionflags	@""
	.align	4


	//----- nvinfo : EIATTR_CUDA_API_VERSION
	.align		4
        /*0000*/ 	.byte	0x04, 0x37
        /*0002*/ 	.short	(.L_1066 - .L_1065)
.L_1065:
        /*0004*/ 	.word	0x00000082


	//----- nvinfo : EIATTR_KPARAM_INFO
	.align		4
.L_1066:
        /*0008*/ 	.byte	0x04, 0x17
        /*000a*/ 	.short	(.L_1068 - .L_1067)
.L_1067:
        /*000c*/ 	.word	0x00000000
        /*0010*/ 	.short	0x0000
        /*0012*/ 	.short	0x0000
        /*0014*/ 	.byte	0x00, 0xf0, 0xa1, 0x03


	//----- nvinfo : EIATTR_SPARSE_MMA_MASK
	.align		4
.L_1068:
        /*0018*/ 	.byte	0x03, 0x50
        /*001a*/ 	.short	0x0000


	//----- nvinfo : EIATTR_MAXREG_COUNT
	.align		4
        /*001c*/ 	.byte	0x03, 0x1b
        /*001e*/ 	.short	0x00ff


	//----- nvinfo : EIATTR_NUM_BARRIERS
	.align		4
        /*0020*/ 	.byte	0x02, 0x4c
        /*0022*/ 	.byte	0x01
	.zero		1


	//----- nvinfo : EIATTR_MERCURY_ISA_VERSION
	.align		4
        /*0024*/ 	.byte	0x03, 0x5f
        /*0026*/ 	.short	0x0101


	//----- nvinfo : EIATTR_COOP_GROUP_MASK_REGIDS
	.align		4
        /*0028*/ 	.byte	0x04, 0x29
        /*002a*/ 	.short	(.L_1070 - .L_1069)


	//   ....[0]....
.L_1069:
        /*002c*/ 	.word	0xffffffff


	//   ....[1]....
        /*0030*/ 	.word	0xffffffff


	//   ....[2]....
        /*0034*/ 	.word	0xffffffff


	//   ....[3]....
        /*0038*/ 	.word	0xffffffff


	//   ....[4]....
        /*003c*/ 	.word	0xffffffff


	//   ....[5]....
        /*0040*/ 	.word	0xffffffff


	//   ....[6]....
        /*0044*/ 	.word	0xffffffff


	//   ....[7]....
        /*0048*/ 	.word	0xffffffff


	//   ....[8]....
        /*004c*/ 	.word	0xffffffff


	//   ....[9]....
        /*0050*/ 	.word	0xffffffff


	//   ....[10]....
        /*0054*/ 	.word	0xffffffff


	//   ....[11]....
        /*0058*/ 	.word	0xffffffff


	//   ....[12]....
        /*005c*/ 	.word	0xffffffff


	//   ....[13]....
        /*0060*/ 	.word	0xffffffff


	//   ....[14]....
        /*0064*/ 	.word	0xffffffff


	//   ....[15]....
        /*0068*/ 	.word	0xffffffff


	//   ....[16]....
        /*006c*/ 	.word	0xffffffff


	//   ....[17]....
        /*0070*/ 	.word	0xffffffff


	//----- nvinfo : EIATTR_COOP_GROUP_INSTR_OFFSETS
	.align		4
.L_1070:
        /*0074*/ 	.byte	0x04, 0x28
        /*0076*/ 	.short	(.L_1072 - .L_1071)


	//   ....[0]....
.L_1071:
        /*0078*/ 	.word	0x00034880


	//   ....[1]....
        /*007c*/ 	.word	0x000348c0


	//   ....[2]....
        /*0080*/ 	.word	0x000348e0


	//   ....[3]....
        /*0084*/ 	.word	0x00034900


	//   ....[4]....
        /*0088*/ 	.word	0x00034920


	//   ....[5]....
        /*008c*/ 	.word	0x00035050


	//   ....[6]....
        /*0090*/ 	.word	0x00035070


	//   ....[7]....
        /*0094*/ 	.word	0x00035090


	//   ....[8]....
        /*0098*/ 	.word	0x000350b0


	//   ....[9]....
        /*009c*/ 	.word	0x000350d0


	//   ....[10]....
        /*00a0*/ 	.word	0x00035280


	//   ....[11]....
        /*00a4*/ 	.word	0x000352c0


	//   ....[12]....
        /*00a8*/ 	.word	0x00035390


	//   ....[13]....
        /*00ac*/ 	.word	0x000353d0


	//   ....[14]....
        /*00b0*/ 	.word	0x00035450


	//   ....[15]....
        /*00b4*/ 	.word	0x000354b0


	//   ....[16]....
        /*00b8*/ 	.word	0x00035530


	//   ....[17]....
        /*00bc*/ 	.word	0x00035570


	//----- nvinfo : EIATTR_VRC_CTA_INIT_COUNT
	.align		4
.L_1072:
        /*00c0*/ 	.byte	0x02, 0x4a
	.zero		1
	.zero		1


	//----- nvinfo : EIATTR_EXIT_INSTR_OFFSETS
	.align		4
        /*00c4*/ 	.byte	0x04, 0x1c
        /*00c6*/ 	.short	(.L_1074 - .L_1073)


	//   ....[0]....
.L_1073:
        /*00c8*/ 	.word	0x00000470


	//   ....[1]....
        /*00cc*/ 	.word	0x00036a30


	//----- nvinfo : EIATTR_MAX_THREADS
	.align		4
.L_1074:
        /*00d0*/ 	.byte	0x04, 0x05
        /*00d2*/ 	.short	(.L_1076 - .L_1075)
.L_1075:
        /*00d4*/ 	.word	0x00000080
        /*00d8*/ 	.word	0x00000001
        /*00dc*/ 	.word	0x00000001


	//----- nvinfo : EIATTR_CRS_STACK_SIZE
	.align		4
.L_1076:
        /*00e0*/ 	.byte	0x04, 0x1e
        /*00e2*/ 	.short	(.L_1078 - .L_1077)
.L_1077:
        /*00e4*/ 	.word	0x00000000


	//----- nvinfo : EIATTR_CBANK_PARAM_SIZE
	.align		4
.L_1078:
        /*00e8*/ 	.byte	0x03, 0x19
        /*00ea*/ 	.short	0x00e8


	//----- nvinfo : EIATTR_PARAM_CBANK
	.align		4
        /*00ec*/ 	.byte	0x04, 0x0a
        /*00ee*/ 	.short	(.L_1080 - .L_1079)
	.align		4
.L_1079:
        /*00f0*/ 	.word	index@(.nv.constant0._ZN10layer_norm31ln_parallel_residual_fwd_kernelINS_13Kernel_traitsI13__nv_bfloat16S2_fS2_fjLj7168ELj1ELj1ELj4ELj16ENS_18Kernel_traits_baseILj7168ES2_S2_fS2_fjLj128EEEEELb1ELb1ELb1EEEvNS_9FwdParamsE)
        /*00f4*/ 	.short	0x0380
        /*00f6*/ 	.short	0x00e8


	//----- nvinfo : EIATTR_SW_WAR
	.align		4
.L_1080:
        /*00f8*/ 	.byte	0x04, 0x36
        /*00fa*/ 	.short	(.L_1082 - .L_1081)
.L_1081:
        /*00fc*/ 	.word	0x00000008
.L_1082:


//--------------------- .nv.info._ZN10layer_norm31ln_parallel_residual_fwd_kernelINS_13Kernel_traitsIf13__nv_bfloat16fS2_fjLj7168ELj1ELj1ELj4ELj16ENS_18Kernel_traits_baseILj7168EfS2_fS2_fjLj128EEEEELb0ELb0ELb0EEEvNS_9FwdParamsE --------------------------
	.section	.nv.info._ZN10layer_norm31ln_parallel_residual_fwd_kernelINS_13Kernel_traitsIf13__nv_bfloat16fS2_fjLj7168ELj1ELj1ELj4ELj16ENS_18Kernel_traits_baseILj7168EfS2_fS2_fjLj128EEEEELb0ELb0ELb0EEEvNS_9FwdParamsE,"",@"SHT_CUDA_INFO"
	.sectionflags	@""
	.align	4


	//----- nvinfo : EIATTR_CUDA_API_VERSION
	.align		4
        /*0000*/ 	.byte	0x04, 0x37
        /*0002*/ 	.short	(.L_1084 - .L_1083)
.L_1083:
        /*0004*/ 	.word	0x00000082


	//----- nvinfo : EIATTR_KPARAM_INFO
	.align		4
.L_1084:
        /*0008*/ 	.byte	0x04, 0x17
        /*000a*/ 	.short	(.L_1086 - .L_1085)
.L_1085:
        /*000c*/ 	.word	0x00000000
        /*0010*/ 	.short	0x0000
        /*0012*/ 	.short	0x0000
        /*0014*/ 	.byte	0x00, 0xf0, 0xa1, 0x03


	//----- nvinfo : EIATTR_SPARSE_MMA_MASK
	.align		4
.L_1086:
        /*0018*/ 	.byte	0x03, 0x50
        /*001a*/ 	.short	0x0000


	//----- nvinfo : EIATTR_MAXREG_COUNT
	.align		4
        /*001c*/ 	.byte	0x03, 0x1b
        /*001e*/ 	.short	0x00ff


	//----- nvinfo : EIATTR_NUM_BARRIERS
	.align		4
        /*0020*/ 	.byte	0x02, 0x4c
        /*0022*/ 	.byte	0x01
	.zero		1


	//----- nvinfo : EIATTR_ANNOTATIONS
	.align		4
        /*0024*/ 	.byte	0x04, 0x55
        /*0026*/ 	.short	(.L_1088 - .L_1087)


	//   ....[0]....
.L_1087:
        /* <DEDUP_REMOVED lines=197> */


	//----- nvinfo : EIATTR_MERCURY_ISA_VERSION
	.align		4
.L_1088:
        /*0c68*/ 	.byte	0x03, 0x5f
        /*0c6a*/ 	.short	0x0101


	//----- nvinfo : EIATTR_COOP_GROUP_MASK_REGIDS
	.align		4
        /*0c6c*/ 	.byte	0x04, 0x29
        /*0c6e*/ 	.short	(.L_1090 - .L_1089)


	//   ....[0]....
.L_1089:
        /*0c70*/ 	.word	0xffffffff


	//   ....[1]....
        /*0c74*/ 	.word	0xffffffff


	//   ....[2]....
        /*0c78*/ 	.word	0xffffffff


	//   ....[3]....
        /*0c7c*/ 	.word	0xffffffff


	//   ....[4]....
        /*0c80*/ 	.word	0xffffffff


	//   ....[5]....
        /*0c84*/ 	.word	0xffffffff


	//   ....[6]....
        /*0c88*/ 	.word	0xffffffff


	//   ....[7]....
        /*0c8c*/ 	.word	0xffffffff


	//   ....[8]....
        /*0c90*/ 	.word	0xffffffff


	//   ....[9]....
        /*0c94*/ 	.word	0xffffffff


	//   ....[10]....
        /*0c98*/ 	.word	0xffffffff


	//   ....[11]....
        /*0c9c*/ 	.word	0xffffffff


	//   ....[12]....
        /*0ca0*/ 	.word	0xffffffff


	//   ....[13]....
        /*0ca4*/ 	.word	0xffffffff


	//   ....[14]....
        /*0ca8*/ 	.word	0xffffffff


	//   ....[15]....
        /*0cac*/ 	.word	0xffffffff


	//   ....[16]....
        /*0cb0*/ 	.word	0xffffffff


	//   ....[17]....
        /*0cb4*/ 	.word	0xffffffff


	//----- nvinfo : EIATTR_COOP_GROUP_INSTR_OFFSETS
	.align		4
.L_1090:
        /*0cb8*/ 	.byte	0x04, 0x28
        /*0cba*/ 	.short	(.L_1092 - .L_1091)


	//   ....[0]....
.L_1091:
        /*0cbc*/ 	.word	0x00008cb0


	//   ....[1]....
        /*0cc0*/ 	.word	0x00008cd0


	//   ....[2]....
        /*0cc4*/ 	.word	0x00008cf0


	//   ....[3]....
        /*0cc8*/ 	.word	0x00008d10


	//   ....[4]....
        /*0ccc*/ 	.word	0x00008d30


	//   ....[5]....
        /*0cd0*/ 	.word	0x000094d0


	//   ....[6]....
        /*0cd4*/ 	.word	0x000094f0


	//   ....[7]....
        /*0cd8*/ 	.word	0x00009510


	//   ....[8]....
        /*0cdc*/ 	.word	0x00009530


	//   ....[9]....
        /*0ce0*/ 	.word	0x00009550


	//   ....[10]....
        /*0ce4*/ 	.word	0x00009700


	//   ....[11]....
        /*0ce8*/ 	.word	0x00009740


	//   ....[12]....
        /*0cec*/ 	.word	0x000097f0


	//   ....[13]....
        /*0cf0*/ 	.word	0x00009850


	//   ....[14]....
        /*0cf4*/ 	.word	0x00009860


	//   ....[15]....
        /*0cf8*/ 	.word	0x00009930


	//   ....[16]....
        /*0cfc*/ 	.word	0x00009980


	//   ....[17]....
        /*0d00*/ 	.word	0x00009990


	//----- nvinfo : EIATTR_VRC_CTA_INIT_COUNT
	.align		4
.L_1092:
        /*0d04*/ 	.byte	0x02, 0x4a
	.zero		1
	.zero		1


	//----- nvinfo : EIATTR_EXIT_INSTR_OFFSETS
	.align		4
        /*0d08*/ 	.byte	0x04, 0x1c
        /*0d0a*/ 	.short	(.L_1094 - .L_1093)


	//   ....[0]....
.L_1093:
        /*0d0c*/ 	.word	0x00004bd0


	//   ....[1]....
        /*0d10*/ 	.word	0x0000bc50


	//----- nvinfo : EIATTR_MAX_THREADS
	.align		4
.L_1094:
        /*0d14*/ 	.byte	0x04, 0x05
        /*0d16*/ 	.short	(.L_1096 - .L_1095)
.L_1095:
        /*0d18*/ 	.word	0x00000080
        /*0d1c*/ 	.word	0x00000001
        /*0d20*/ 	.word	0x00000001


	//----- nvinfo : EIATTR_CRS_STACK_SIZE
	.align		4
.L_1096:
        /*0d24*/ 	.byte	0x04, 0x1e
        /*0d26*/ 	.short	(.L_1098 - .L_1097)
.L_1097:
        /*0d28*/ 	.word	0x00000000


	//----- nvinfo : EIATTR_CBANK_PARAM_SIZE
	.align		4
.L_1098:
        /*0d2c*/ 	.byte	0x03, 0x19
        /*0d2e*/ 	.short	0x00e8


	//----- nvinfo : EIATTR_PARAM_CBANK
	.align		4
        /*0d30*/ 	.byte	0x04, 0x0a
        /*0d32*/ 	.short	(.L_1100 - .L_1099)
	.align		4
.L_1099:
        /*0d34*/ 	.word	index@(.nv.constant0._ZN10layer_norm31ln_parallel_residual_fwd_kernelINS_13Kernel_traitsIf13__nv_bfloat16fS2_fjLj7168ELj1ELj1ELj4ELj16ENS_18Kernel_traits_baseILj7168EfS2_fS2_fjLj128EEEEELb0ELb0ELb0EEEvNS_9FwdParamsE)
        /*0d38*/ 	.short	0x0380
        /*0d3a*/ 	.short	0x00e8


	//----- nvinfo : EIATTR_SW_WAR
	.align		4
.L_1100:
        /*0d3c*/ 	.byte	0x04, 0x36
        /*0d3e*/ 	.short	(.L_1102 - .L_1101)
.L_1101:
        /*0d40*/ 	.word	0x00000008
.L_1102:


//--------------------- .nv.info._ZN10layer_norm31ln_parallel_residual_fwd_kernelINS_13Kernel_traitsIf13__nv_bfloat16fS2_fjLj7168ELj1ELj1ELj4ELj16ENS_18Kernel_traits_baseILj7168EfS2_fS2_fjLj128EEEEELb0ELb0ELb1EEEvNS_9FwdParamsE --------------------------
	.section	.nv.info._ZN10layer_norm31ln_parallel_residual_fwd_kernelINS_13Kernel_traitsIf13__nv_bfloat16fS2_fjLj7168ELj1ELj1ELj4ELj16ENS_18Kernel_traits_baseILj7168EfS2_fS2_fjLj128EEEEELb0ELb0ELb1EEEvNS_9FwdParamsE,"",@"SHT_CUDA_INFO"
	.sectionflags	@""
	.align	4


	//----- nvinfo : EIATTR_CUDA_API_VERSION
	.align		4
        /*0000*/ 	.byte	0x04, 0x37
        /*0002*/ 	.short	(.L_1104 - .L_1103)
.L_1103:
        /*0004*/ 	.word	0x00000082


	//----- nvinfo : EIATTR_KPARAM_INFO
	.align		4
.L_1104:
        /*0008*/ 	.byte	0x04, 0x17
        /*000a*/ 	.short	(.L_1106 - .L_1105)
.L_1105:
        /*000c*/ 	.word	0x00000000
        /*0010*/ 	.short	0x0000
        /*0012*/ 	.short	0x0000
        /*0014*/ 	.byte	0x00, 0xf0, 0xa1, 0x03


	//----- nvinfo : EIATTR_SPARSE_MMA_MASK
	.align		4
.L_1106:
        /*0018*/ 	.byte	0x03, 0x50
        /*001a*/ 	.short	0x0000


	//----- nvinfo : EIATTR_MAXREG_COUNT
	.align		4
        /*001c*/ 	.byte	0x03, 0x1b
        /*001e*/ 	.short	0x00ff


	//----- nvinfo : EIATTR_NUM_BARRIERS
	.align		4
        /*0020*/ 	.byte	0x02, 0x4c
        /*0022*/ 	.byte	0x01
	.zero		1


	//----- nvinfo : EIATTR_ANNOTATIONS
	.align		4
        /*0024*/ 	.byte	0x04, 0x55
        /*0026*/ 	.short	(.L_1108 - .L_1107)


	//   ....[0]....
.L_1107:
        /* <DEDUP_REMOVED lines=84> */
        /*055c*/ 	.byte	0x90, 0x73, 0x00, 0x00


	//----- nvinfo : EIATTR_MERCURY_ISA_VERSION
	.align		4
.L_1108:
        /*0560*/ 	.byte	0x03, 0x5f
        /*0562*/ 	.short	0x0101


	//----- nvinfo : EIATTR_COOP_GROUP_MASK_REGIDS
	.align		4
        /*0564*/ 	.byte	0x04, 0x29
        /*0566*/ 	.short	(.L_1110 - .L_1109)


	//   ....[0]....
.L_1109:
        /*0568*/ 	.word	0xffffffff


	//   ....[1]....
        /*056c*/ 	.word	0xffffffff


	//   ....[2]....
        /*0570*/ 	.word	0xffffffff


	//   ....[3]....
        /*0574*/ 	.word	0xffffffff


	//   ....[4]....
        /*0578*/ 	.word	0xffffffff


	//   ....[5]....
        /*057c*/ 	.word	0xffffffff


	//   ....[6]....
        /*0580*/ 	.word	0xffffffff


	//   ....[7]....
        /*0584*/ 	.word	0xffffffff


	//   ....[8]....
        /*0588*/ 	.word	0xffffffff


	//   ....[9]....
        /*058c*/ 	.word	0xffffffff


	//   ....[10]....
        /*0590*/ 	.word	0xffffffff


	//   ....[11]....
        /*0594*/ 	.word	0xffffffff


	//   ....[12]....
        /*0598*/ 	.word	0xffffffff


	//   ....[13]....
        /*059c*/ 	.word	0xffffffff


	//   ....[14]....
        /*05a0*/ 	.word	0xffffffff


	//   ....[15]....
        /*05a4*/ 	.word	0xffffffff


	//   ....[16]....
        /*05a8*/ 	.word	0xffffffff


	//   ....[17]....
        /*05ac*/ 	.word	0xffffffff


	//----- nvinfo : EIATTR_COOP_GROUP_INSTR_OFFSETS
	.align		4
.L_1110:
        /*05b0*/ 	.byte	0x04, 0x28
        /*05b2*/ 	.short	(.L_1112 - .L_1111)


	//   ....[0]....
.L_1111:
        /*05b4*/ 	.word	0x00005350


	//   ....[1]....
        /*05b8*/ 	.word	0x00005370


	//   ....[2]....
        /*05bc*/ 	.word	0x00005390


	//   ....[3]....
        /*05c0*/ 	.word	0x000053b0


	//   ....[4]....
        /*05c4*/ 	.word	0x000053d0


	//   ....[5]....
        /*05c8*/ 	.word	0x00005b00


	//   ....[6]....
        /*05cc*/ 	.word	0x00005b20


	//   ....[7]....
        /*05d0*/ 	.word	0x00005b40


	//   ....[8]....
        /*05d4*/ 	.word	0x00005b60


	//   ....[9]....
        /*05d8*/ 	.word	0x00005b80


	//   ....[10]....
        /*05dc*/ 	.word	0x00005e40


	//   ....[11]....
        /*05e0*/ 	.word	0x00005ea0


	//   ....[12]....
        /*05e4*/ 	.word	0x00005f40


	//   ....[13]....
        /*05e8*/ 	.word	0x00005fb0


	//   ....[14]....
        /*05ec*/ 	.word	0x00005fd0


	//   ....[15]....
        /*05f0*/ 	.word	0x00005fe0


	//   ....[16]....
        /*05f4*/ 	.word	0x000060e0


	//   ....[17]....
        /*05f8*/ 	.word	0x00006110


	//----- nvinfo : EIATTR_VRC_CTA_INIT_COUNT
	.align		4
.L_1112:
        /*05fc*/ 	.byte	0x02, 0x4a
	.zero		1
	.zero		1


	//----- nvinfo : EIATTR_EXIT_INSTR_OFFSETS
	.align		4
        /*0600*/ 	.byte	0x04, 0x1c
        /*0602*/ 	.short	(.L_1114 - .L_1113)


	//   ....[0]....
.L_1113:
        /*0604*/ 	.word	0x00001730


	//   ....[1]....
        /*0608*/ 	.word	0x00007910


	//----- nvinfo : EIATTR_MAX_THREADS
	.align		4
.L_1114:
        /*060c*/ 	.byte	0x04, 0x05
        /*060e*/ 	.short	(.L_1116 - .L_1115)
.L_1115:
        /*0610*/ 	.word	0x00000080
        /*0614*/ 	.word	0x00000001
        /*0618*/ 	.word	0x00000001


	//----- nvinfo : EIATTR_CRS_STACK_SIZE
	.align		4
.L_1116:
        /*061c*/ 	.byte	0x04, 0x1e
        /*061e*/ 	.short	(.L_1118 - .L_1117)
.L_1117:
        /*0620*/ 	.word	0x00000000


	//----- nvinfo : EIATTR_CBANK_PARAM_SIZE
	.align		4
.L_1118:
        /*0624*/ 	.byte	0x03, 0x19
        /*0626*/ 	.short	0x00e8


	//----- nvinfo : EIATTR_PARAM_CBANK
	.align		4
        /*0628*/ 	.byte	0x04, 0x0a
        /*062a*/ 	.short	(.L_1120 - .L_1119)
	.align		4
.L_1119:
        /*062c*/ 	.word	index@(.nv.constant0._ZN10layer_norm31ln_parallel_residual_fwd_kernelINS_13Kernel_traitsIf13__nv_bfloat16fS2_fjLj7168ELj1ELj1ELj4ELj16ENS_18Kernel_traits_baseILj7168EfS2_fS2_fjLj128EEEEELb0ELb0ELb1EEEvNS_9FwdParamsE)
        /*0630*/ 	.short	0x0380
        /*0632*/ 	.short	0x00e8


	//----- nvinfo : EIATTR_SW_WAR
	.align		4
.L_1120:
        /*0634*/ 	.byte	0x04, 0x36
        /*0636*/ 	.short	(.L_1122 - .L_1121)
.L_1121:
        /*0638*/ 	.word	0x00000008
.L_1122:


//--------------------- .nv.info._ZN10layer_norm31ln_parallel_residual_fwd_kernelINS_13Kernel_traitsIf13__nv_bfloat16fS2_fjLj7168ELj1ELj1ELj4ELj16ENS_18Kernel_traits_baseILj7168EfS2_fS2_fjLj128EEEEELb0ELb1ELb0EEEvNS_9FwdParamsE --------------------------
	.section	.nv.info._ZN10layer_norm31ln_parallel_residual_fwd_kernelINS_13Kernel_traitsIf13__nv_bfloat16fS2_fjLj7168ELj1ELj1ELj4ELj16ENS_18Kernel_traits_baseILj7168EfS2_fS2_fjLj128EEEEELb0ELb1ELb0EEEvNS_9FwdParamsE,"",@"SHT_CUDA_INFO"
	.sectionflags	@""
	.align	4


	//----- nvinfo : EIATTR_CUDA_API_VERSION
	.align		4
        /*0000*/ 	.byte	0x04, 0x37
        /*0002*/ 	.short	(.L_1124 - .L_1123)
.L_1123:
        /*0004*/ 	.word	0x00000082


	//----- nvinfo : EIATTR_KPARAM_INFO
	.align		4
.L_1124:
        /*0008*/ 	.byte	0x04, 0x17
        /*000a*/ 	.short	(.L_1126 - .L_1125)
.L_1125:
        /*000c*/ 	.word	0x00000000
        /*0010*/ 	.short	0x0000
        /*0012*/ 	.short	0x0000
        /*0014*/ 	.byte	0x00, 0xf0, 0xa1, 0x03


	//----- nvinfo : EIATTR_SPARSE_MMA_MASK
	.align		4
.L_1126:
        /*0018*/ 	.byte	0x03, 0x50
        /*001a*/ 	.short	0x0000


	//----- nvinfo : EIATTR_MAXREG_COUNT
	.align		4
        /*001c*/ 	.byte	0x03, 0x1b
        /*001e*/ 	.short	0x00ff


	//----- nvinfo : EIATTR_NUM_BARRIERS
	.align		4
        /*0020*/ 	.byte	0x02, 0x4c
        /*0022*/ 	.byte	0x01
	.zero		1


	//----- nvinfo : EIATTR_MERCURY_ISA_VERSION
	.align		4
        /*0024*/ 	.byte	0x03, 0x5f
        /*0026*/ 	.short	0x0101


	//----- nvinfo : EIATTR_COOP_GROUP_MASK_REGIDS
	.align		4
        /*0028*/ 	.byte	0x04, 0x29
        /*002a*/ 	.short	(.L_1128 - .L_1127)


	//   ....[0]....
.L_1127:
        /*002c*/ 	.word	0xffffffff


	//   ....[1]....
        /*0030*/ 	.word	0xffffffff


	//   ....[2]....
        /*0034*/ 	.word	0xffffffff


	//   ....[3]....
        /*0038*/ 	.word	0xffffffff


	//   ....[4]....
        /*003c*/ 	.word	0xffffffff


	//   ....[5]....
        /*0040*/ 	.word	0xffffffff


	//   ....[6]....
        /*0044*/ 	.word	0xffffffff


	//   ....[7]....
        /*0048*/ 	.word	0xffffffff


	//   ....[8]....
        /*004c*/ 	.word	0xffffffff


	//   ....[9]....
        /*0050*/ 	.word	0xffffffff


	//   ....[10]....
        /*0054*/ 	.word	0xffffffff


	//   ....[11]....
        /*0058*/ 	.word	0xffffffff


	//   ....[12]....
        /*005c*/ 	.word	0xffffffff


	//   ....[13]....
        /*0060*/ 	.word	0xffffffff


	//   ....[14]....
        /*0064*/ 	.word	0xffffffff


	//   ....[15]....
        /*0068*/ 	.word	0xffffffff


	//   ....[16]....
        /*006c*/ 	.word	0xffffffff


	//   ....[17]....
        /*0070*/ 	.word	0xffffffff


	//----- nvinfo : EIATTR_COOP_GROUP_INSTR_OFFSETS
	.align		4
.L_1128:
        /*0074*/ 	.byte	0x04, 0x28
        /*0076*/ 	.short	(.L_1130 - .L_1129)


	//   ....[0]....
.L_1129:
        /*0078*/ 	.word	0x00004a60


	//   ....[1]....
        /*007c*/ 	.word	0x00004a80


	//   ....[2]....
        /*0080*/ 	.word	0x00004aa0


	//   ....[3]....
        /*0084*/ 	.word	0x00004ac0


	//   ....[4]....
        /*0088*/ 	.word	0x00004ae0


	//   ....[5]....
        /*008c*/ 	.word	0x00005270


	//   ....[6]....
        /*0090*/ 	.word	0x00005290


	//   ....[7]....
        /*0094*/ 	.word	0x000052b0


	//   ....[8]....
        /*0098*/ 	.word	0x000052e0


	//   ....[9]....
        /*009c*/ 	.word	0x00005310


	//   ....[10]....
        /*00a0*/ 	.word	0x000054b0


	//   ....[11]....
        /*00a4*/ 	.word	0x000054f0


	//   ....[12]....
        /*00a8*/ 	.word	0x00005530


	//   ....[13]....
        /*00ac*/ 	.word	0x000055d0


	//   ....[14]....
        /*00b0*/ 	.word	0x00005650


	//   ....[15]....
        /*00b4*/ 	.word	0x00005690


	//   ....[16]....
        /*00b8*/ 	.word	0x000056f0


	//   ....[17]....
        /*00bc*/ 	.word	0x00005750


	//----- nvinfo : EIATTR_VRC_CTA_INIT_COUNT
	.align		4
.L_1130:
        /*00c0*/ 	.byte	0x02, 0x4a
	.zero		1
	.zero		1


	//----- nvinfo : EIATTR_EXIT_INSTR_OFFSETS
	.align		4
        /*00c4*/ 	.byte	0x04, 0x1c
        /*00c6*/ 	.short	(.L_1132 - .L_1131)


	//   ....[0]....
.L_1131:
        /*00c8*/ 	.word	0x00000a10


	//   ....[1]....
        /*00cc*/ 	.word	0x00006770


	//----- nvinfo : EIATTR_MAX_THREADS
	.align		4
.L_1132:
        /*00d0*/ 	.byte	0x04, 0x05
        /*00d2*/ 	.short	(.L_1134 - .L_1133)
.L_1133:
        /*00d4*/ 	.word	0x00000080
        /*00d8*/ 	.word	0x00000001
        /*00dc*/ 	.word	0x00000001


	//----- nvinfo : EIATTR_CRS_STACK_SIZE
	.align		4
.L_1134:
        /*00e0*/ 	.byte	0x04, 0x1e
        /*00e2*/ 	.short	(.L_1136 - .L_1135)
.L_1135:
        /*00e4*/ 	.word	0x00000000


	//----- nvinfo : EIATTR_CBANK_PARAM_SIZE
	.align		4
.L_1136:
        /*00e8*/ 	.byte	0x03, 0x19
        /*00ea*/ 	.short	0x00e8


	//----- nvinfo : EIATTR_PARAM_CBANK
	.align		4
        /*00ec*/ 	.byte	0x04, 0x0a
        /*00ee*/ 	.short	(.L_1138 - .L_1137)
	.align		4
.L_1137:
        /*00f0*/ 	.word	index@(.nv.constant0._ZN10layer_norm31ln_parallel_residual_fwd_kernelINS_13Kernel_traitsIf13__nv_bfloat16fS2_fjLj7168ELj1ELj1ELj4ELj16ENS_18Kernel_traits_baseILj7168EfS2_fS2_fjLj128EEEEELb0ELb1ELb0EEEvNS_9FwdParamsE)
        /*00f4*/ 	.short	0x0380
        /*00f6*/ 	.short	0x00e8


	//----- nvinfo : EIATTR_SW_WAR
	.align		4
.L_1138:
        /*00f8*/ 	.byte	0x04, 0x36
        /*00fa*/ 	.short	(.L_1140 - .L_1139)
.L_1139:
        /*00fc*/ 	.word	0x00000008
.L_1140:


//--------------------- .nv.info._ZN10layer_norm31ln_parallel_residual_fwd_kernelINS_13Kernel_traitsIf13__nv_bfloat16fS2_fjLj7168ELj1ELj1ELj4ELj16ENS_18Kernel_traits_baseILj7168EfS2_fS2_fjLj128EEEEELb0ELb1ELb1EEEvNS_9FwdParamsE --------------------------
	.section	.nv.info._ZN10layer_norm31ln_parallel_residual_fwd_kernelINS_13Kernel_traitsIf13__nv_bfloat16fS2_fjLj7168ELj1ELj1ELj4ELj16ENS_18Kernel_traits_baseILj7168EfS2_fS2_fjLj128EEEEELb0ELb1ELb1EEEvNS_9FwdParamsE,"",@"SHT_CUDA_INFO"
	.sectionflags	@""
	.align	4


	//----- nvinfo : EIATTR_CUDA_API_VERSION
	.align		4
        /*0000*/ 	.byte	0x04, 0x37
        /*0002*/ 	.short	(.L_1142 - .L_1141)
.L_1141:
        /*0004*/ 	.word	0x00000082


	//----- nvinfo : EIATTR_KPARAM_INFO
	.align		4
.L_1142:
        /*0008*/ 	.byte	0x04, 0x17
        /*000a*/ 	.short	(.L_1144 - .L_1143)
.L_1143:
        /*000c*/ 	.word	0x00000000
        /*0010*/ 	.short	0x0000
        /*0012*/ 	.short	0x0000
        /*0014*/ 	.byte	0x00, 0xf0, 0xa1, 0x03


	//----- nvinfo : EIATTR_SPARSE_MMA_MASK
	.align		4
.L_1144:
        /*0018*/ 	.byte	0x03, 0x50
        /*001a*/ 	.short	0x0000


	//----- nvinfo : EIATTR_MAXREG_COUNT
	.align		4
        /*001c*/ 	.byte	0x03, 0x1b
        /*001e*/ 	.short	0x00ff


	//----- nvinfo : EIATTR_NUM_BARRIERS
	.align		4
        /*0020*/ 	.byte	0x02, 0x4c
        /*0022*/ 	.byte	0x01
	.zero		1


	//----- nvinfo : EIATTR_MERCURY_ISA_VERSION
	.align		4
        /*0024*/ 	.byte	0x03, 0x5f
        /*0026*/ 	.short	0x0101


	//----- nvinfo : EIATTR_COOP_GROUP_MASK_REGIDS
	.align		4
        /*0028*/ 	.byte	0x04, 0x29
        /*002a*/ 	.short	(.L_1146 - .L_1145)


	//   ....[0]....
.L_1145:
        /*002c*/ 	.word	0xffffffff


	//   ....[1]....
        /*0030*/ 	.word	0xffffffff


	//   ....[2]....
        /*0034*/ 	.word	0xffffffff


	//   ....[3]....
        /*0038*/ 	.word	0xffffffff


	//   ....[4]....
        /*003c*/ 	.word	0xffffffff


	//   ....[5]....
        /*0040*/ 	.word	0xffffffff


	//   ....[6]....
        /*0044*/ 	.word	0xffffffff


	//   ....[7]....
        /*0048*/ 	.word	0xffffffff


	//   ....[8]....
        /*004c*/ 	.word	0xffffffff


	//   ....[9]....
        /*0050*/ 	.word	0xffffffff


	//   ....[10]....
        /*0054*/ 	.word	0xffffffff


	//   ....[11]....
        /*0058*/ 	.word	0xffffffff


	//   ....[12]....
        /*005c*/ 	.word	0xffffffff


	//   ....[13]....
        /*0060*/ 	.word	0xffffffff


	//   ....[14]....
        /*0064*/ 	.word	0xffffffff


	//   ....[15]....
        /*0068*/ 	.word	0xffffffff


	//   ....[16]....
        /*006c*/ 	.word	0xffffffff


	//   ....[17]....
        /*0070*/ 	.word	0xffffffff


	//----- nvinfo : EIATTR_COOP_GROUP_INSTR_OFFSETS
	.align		4
.L_1146:
        /*0074*/ 	.byte	0x04, 0x28
        /*0076*/ 	.short	(.L_1148 - .L_1147)


	//   ....[0]....
.L_1147:
        /*0078*/ 	.word	0x00004080


	//   ....[1]....
        /*007c*/ 	.word	0x000040a0


	//   ....[2]....
        /*0080*/ 	.word	0x000040c0


	//   ....[3]....
        /*0084*/ 	.word	0x000040e0


	//   ....[4]....
        /*0088*/ 	.word	0x00004100


	//   ....[5]....
        /*008c*/ 	.word	0x00004830


	//   ....[6]....
        /*0090*/ 	.word	0x00004850


	//   ....[7]....
        /*0094*/ 	.word	0x00004880


	//   ....[8]....
        /*0098*/ 	.word	0x000048b0


	//   ....[9]....
        /*009c*/ 	.word	0x000048d0


	//   ....[10]....
        /*00a0*/ 	.word	0x00004a80


	//   ....[11]....
        /*00a4*/ 	.word	0x00004ac0


	//   ....[12]....
        /*00a8*/ 	.word	0x00004b00


	//   ....[13]....
        /*00ac*/ 	.word	0x00004b40


	//   ....[14]....
        /*00b0*/ 	.word	0x00004bc0


	//   ....[15]....
        /*00b4*/ 	.word	0x00004c20


	//   ....[16]....
        /*00b8*/ 	.word	0x00004c90


	//   ....[17]....
        /*00bc*/ 	.word	0x00004cd0


	//----- nvinfo : EIATTR_VRC_CTA_INIT_COUNT
	.align		4
.L_1148:
        /*00c0*/ 	.byte	0x02, 0x4a
	.zero		1
	.zero		1


	//----- nvinfo : EIATTR_EXIT_INSTR_OFFSETS
	.align		4
        /*00c4*/ 	.byte	0x04, 0x1c
        /*00c6*/ 	.short	(.L_1150 - .L_1149)


	//   ....[0]....
.L_1149:
        /*00c8*/ 	.word	0x00000580


	//   ....[1]....
        /*00cc*/ 	.word	0x00005b20


	//----- nvinfo : EIATTR_MAX_THREADS
	.align		4
.L_1150:
        /*00d0*/ 	.byte	0x04, 0x05
        /*00d2*/ 	.short	(.L_1152 - .L_1151)
.L_1151:
        /*00d4*/ 	.word	0x00000080
        /*00d8*/ 	.word	0x00000001
        /*00dc*/ 	.word	0x00000001


	//----- nvinfo : EIATTR_CRS_STACK_SIZE
	.align		4
.L_1152:
        /*00e0*/ 	.byte	0x04, 0x1e
        /*00e2*/ 	.short	(.L_1154 - .L_1153)
.L_1153:
        /*00e4*/ 	.word	0x00000000


	//----- nvinfo : EIATTR_CBANK_PARAM_SIZE
	.align		4
.L_1154:
        /*00e8*/ 	.byte	0x03, 0x19
        /*00ea*/ 	.short	0x00e8


	//----- nvinfo : EIATTR_PARAM_CBANK
	.align		4
        /*00ec*/ 	.byte	0x04, 0x0a
        /*00ee*/ 	.short	(.L_1156 - .L_1155)
	.align		4
.L_1155:
        /*00f0*/ 	.word	index@(.nv.constant0._ZN10layer_norm31ln_parallel_residual_fwd_kernelINS_13Kernel_traitsIf13__nv_bfloat16fS2_fjLj7168ELj1ELj1ELj4ELj16ENS_18Kernel_traits_baseILj7168EfS2_fS2_fjLj128EEEEELb0ELb1ELb1EEEvNS_9FwdParamsE)
        /*00f4*/ 	.short	0x0380
        /*00f6*/ 	.short	0x00e8


	//----- nvinfo : EIATTR_SW_WAR
	.align		4
.L_1156:
        /*00f8*/ 	.byte	0x04, 0x36
        /*00fa*/ 	.short	(.L_1158 - .L_1157)
.L_1157:
        /*00fc*/ 	.word	0x00000008
.L_1158:


//--------------------- .nv.info._ZN10layer_norm31ln_parallel_residual_fwd_kernelINS_13Kernel_traitsIf13__nv_bfloat16fS2_fjLj7168ELj1ELj1ELj4ELj16ENS_18Kernel_traits_baseILj7168EfS2_fS2_fjLj128EEEEELb1ELb0ELb0EEEvNS_9FwdParamsE --------------------------
	.section	.nv.info._ZN10layer_norm31ln_parallel_residual_fwd_kernelINS_13Kernel_traitsIf13__nv_bfloat16fS2_fjLj7168ELj1ELj1ELj4ELj16ENS_18Kernel_traits_baseILj7168EfS2_fS2_fjLj128EEEEELb1ELb0ELb0EEEvNS_9FwdParamsE,"",@"SHT_CUDA_INFO"
	.sectionflags	@""
	.align	4


	//----- nvinfo : EIATTR_CUDA_API_VERSION
	.align		4
        /*0000*/ 	.byte	0x04, 0x37
        /*0002*/ 	.short	(.L_1160 - .L_1159)
.L_1159:
        /*0004*/ 	.word	0x00000082


	//----- nvinfo : EIATTR_KPARAM_INFO
	.align		4
.L_1160:
        /*0008*/ 	.byte	0x04, 0x17
        /*000a*/ 	.short	(.L_1162 - .L_1161)
.L_1161:
        /*000c*/ 	.word	0x00000000
        /*0010*/ 	.short	0x0000
        /*0012*/ 	.short	0x0000
        /*0014*/ 	.byte	0x00, 0xf0, 0xa1, 0x03


	//----- nvinfo : EIATTR_SPARSE_MMA_MASK
	.align		4
.L_1162:
        /*0018*/ 	.byte	0x03, 0x50
        /*001a*/ 	.short	0x0000


	//----- nvinfo : EIATTR_MAXREG_COUNT
	.align		4
        /*001c*/ 	.byte	0x03, 0x1b
        /*001e*/ 	.short	0x00ff


	//----- nvinfo : EIATTR_NUM_BARRIERS
	.align		4
        /*0020*/ 	.byte	0x02, 0x4c
        /*0022*/ 	.byte	0x01
	.zero		1


	//----- nvinfo : EIATTR_ANNOTATIONS
	.align		4
        /*0024*/ 	.byte	0x04, 0x55
        /*0026*/ 	.short	(.L_1164 - .L_1163)


	//   ....[0]....
.L_1163:
        /* <DEDUP_REMOVED lines=249> */


	//----- nvinfo : EIATTR_MERCURY_ISA_VERSION
	.align		4
.L_1164:
        /*0fa8*/ 	.byte	0x03, 0x5f
        /*0faa*/ 	.short	0x0101


	//----- nvinfo : EIATTR_COOP_GROUP_MASK_REGIDS
	.align		4
        /*0fac*/ 	.byte	0x04, 0x29
        /*0fae*/ 	.short	(.L_1166 - .L_1165)


	//   ....[0]....
.L_1165:
        /*0fb0*/ 	.word	0xffffffff


	//   ....[1]....
        /*0fb4*/ 	.word	0xffffffff


	//   ....[2]....
        /*0fb8*/ 	.word	0xffffffff


	//   ....[3]....
        /*0fbc*/ 	.word	0xffffffff


	//   ....[4]....
        /*0fc0*/ 	.word	0xffffffff


	//   ....[5]....
        /*0fc4*/ 	.word	0xffffffff


	//   ....[6]....
        /*0fc8*/ 	.word	0xffffffff


	//   ....[7]....
        /*0fcc*/ 	.word	0xffffffff


	//   ....[8]....
        /*0fd0*/ 	.word	0xffffffff


	//   ....[9]....
        /*0fd4*/ 	.word	0xffffffff


	//   ....[10]....
        /*0fd8*/ 	.word	0xffffffff


	//   ....[11]....
        /*0fdc*/ 	.word	0xffffffff


	//   ....[12]....
        /*0fe0*/ 	.word	0xffffffff


	//   ....[13]....
        /*0fe4*/ 	.word	0xffffffff


	//   ....[14]....
        /*0fe8*/ 	.word	0xffffffff


	//   ....[15]....
        /*0fec*/ 	.word	0xffffffff


	//   ....[16]....
        /*0ff0*/ 	.word	0xffffffff


	//   ....[17]....
        /*0ff4*/ 	.word	0xffffffff


	//----- nvinfo : EIATTR_COOP_GROUP_INSTR_OFFSETS
	.align		4
.L_1166:
        /*0ff8*/ 	.byte	0x04, 0x28
        /*0ffa*/ 	.short	(.L_1168 - .L_1167)


	//   ....[0]....
.L_1167:
        /*0ffc*/ 	.word	0x00049820


	//   ....[1]....
        /*1000*/ 	.word	0x00049840


	//   ....[2]....
        /*1004*/ 	.word	0x00049860


	//   ....[3]....
        /*1008*/ 	.word	0x00049880


	//   ....[4]....
        /*100c*/ 	.word	0x000498a0


	//   ....[5]....
        /*1010*/ 	.word	0x00049ff0


	//   ....[6]....
        /*1014*/ 	.word	0x0004a010


	//   ....[7]....
        /*1018*/ 	.word	0x0004a030


	//   ....[8]....
        /*101c*/ 	.word	0x0004a050


	//   ....[9]....
        /*1020*/ 	.word	0x0004a070


	//   ....[10]....
        /*1024*/ 	.word	0x0004a220


	//   ....[11]....
        /*1028*/ 	.word	0x0004a260


	//   ....[12]....
        /*102c*/ 	.word	0x0004a2f0


	//   ....[13]....
        /*1030*/ 	.word	0x0004a310


	//   ....[14]....
        /*1034*/ 	.word	0x0004a3b0


	//   ....[15]....
        /*1038*/ 	.word	0x0004a410


	//   ....[16]....
        /*103c*/ 	.word	0x0004a440


	//   ....[17]....
        /*1040*/ 	.word	0x0004a470


	//----- nvinfo : EIATTR_VRC_CTA_INIT_COUNT
	.align		4
.L_1168:
        /*1044*/ 	.byte	0x02, 0x4a
	.zero		1
	.zero		1


	//----- nvinfo : EIATTR_EXIT_INSTR_OFFSETS
	.align		4
        /*1048*/ 	.byte	0x04, 0x1c
        /*104a*/ 	.short	(.L_1170 - .L_1169)


	//   ....[0]....
.L_1169:
        /*104c*/ 	.word	0x00006070


	//   ....[1]....
        /*1050*/ 	.word	0x0004c0c0


	//----- nvinfo : EIATTR_MAX_THREADS
	.align		4
.L_1170:
        /*1054*/ 	.byte	0x04, 0x05
        /*1056*/ 	.short	(.L_1172 - .L_1171)
.L_1171:
        /*1058*/ 	.word	0x00000080
        /*105c*/ 	.word	0x00000001
        /*1060*/ 	.word	0x00000001


	//----- nvinfo : EIATTR_CRS_STACK_SIZE
	.align		4
.L_1172:
        /*1064*/ 	.byte	0x04, 0x1e
        /*1066*/ 	.short	(.L_1174 - .L_1173)
.L_1173:
        /*1068*/ 	.word	0x00000000


	//----- nvinfo : EIATTR_CBANK_PARAM_SIZE
	.align		4
.L_1174:
        /*106c*/ 	.byte	0x03, 0x19
        /*106e*/ 	.short	0x00e8


	//----- nvinfo : EIATTR_PARAM_CBANK
	.align		4
        /*1070*/ 	.byte	0x04, 0x0a
        /*1072*/ 	.short	(.L_1176 - .L_1175)
	.align		4
.L_1175:
        /*1074*/ 	.word	index@(.nv.constant0._ZN10layer_norm31ln_parallel_residual_fwd_kernelINS_13Kernel_traitsIf13__nv_bfloat16fS2_fjLj7168ELj1ELj1ELj4ELj16ENS_18Kernel_traits_baseILj7168EfS2_fS2_fjLj128EEEEELb1ELb0ELb0EEEvNS_9FwdParamsE)
        /*1078*/ 	.short	0x0380
        /*107a*/ 	.short	0x00e8


	//----- nvinfo : EIATTR_SW_WAR
	.align		4
.L_1176:
        /*107c*/ 	.byte	0x04, 0x36
        /*107e*/ 	.short	(.L_1178 - .L_1177)
.L_1177:
        /*1080*/ 	.word	0x00000008
.L_1178:


//--------------------- .nv.info._ZN10layer_norm31ln_parallel_residual_fwd_kernelINS_13Kernel_traitsIf13__nv_bfloat16fS2_fjLj7168ELj1ELj1ELj4ELj16ENS_18Kernel_traits_baseILj7168EfS2_fS2_fjLj128EEEEELb1ELb0ELb1EEEvNS_9FwdParamsE --------------------------
	.section	.nv.info._ZN10layer_norm31ln_parallel_residual_fwd_kernelINS_13Kernel_traitsIf13__nv_bfloat16fS2_fjLj7168ELj1ELj1ELj4ELj16ENS_18Kernel_traits_baseILj7168EfS2_fS2_fjLj128EEEEELb1ELb0ELb1EEEvNS_9FwdParamsE,"",@"SHT_CUDA_INFO"
	.sectionflags	@""
	.align	4


	//----- nvinfo : EIATTR_CUDA_API_VERSION
	.align		4
        /*0000*/ 	.byte	0x04, 0x37
        /*0002*/ 	.short	(.L_1180 - .L_1179)
.L_1179:
        /*0004*/ 	.word	0x00000082


	//----- nvinfo : EIATTR_KPARAM_INFO
	.align		4
.L_1180:
        /*0008*/ 	.byte	0x04, 0x17
        /*000a*/ 	.short	(.L_1182 - .L_1181)
.L_1181:
        /*000c*/ 	.word	0x00000000
        /*0010*/ 	.short	0x0000
        /*0012*/ 	.short	0x0000
        /*0014*/ 	.byte	0x00, 0xf0, 0xa1, 0x03


	//----- nvinfo : EIATTR_SPARSE_MMA_MASK
	.align		4
.L_1182:
        /*0018*/ 	.byte	0x03, 0x50
        /*001a*/ 	.short	0x0000


	//----- nvinfo : EIATTR_MAXREG_COUNT
	.align		4
        /*001c*/ 	.byte	0x03, 0x1b
        /*001e*/ 	.short	0x00ff


	//----- nvinfo : EIATTR_NUM_BARRIERS
	.align		4
        /*0020*/ 	.byte	0x02, 0x4c
        /*0022*/ 	.byte	0x01
	.zero		1


	//----- nvinfo : EIATTR_ANNOTATIONS
	.align		4
        /*0024*/ 	.byte	0x04, 0x55
        /*0026*/ 	.short	(.L_1184 - .L_1183)


	//   ....[0]....
.L_1183:
        /* <DEDUP_REMOVED lines=113> */


	//----- nvinfo : EIATTR_MERCURY_ISA_VERSION
	.align		4
.L_1184:
        /*0728*/ 	.byte	0x03, 0x5f
        /*072a*/ 	.short	0x0101


	//----- nvinfo : EIATTR_COOP_GROUP_MASK_REGIDS
	.align		4
        /*072c*/ 	.byte	0x04, 0x29
        /*072e*/ 	.short	(.L_1186 - .L_1185)


	//   ....[0]....
.L_1185:
        /*0730*/ 	.word	0xffffffff


	//   ....[1]....
        /*0734*/ 	.word	0xffffffff


	//   ....[2]....
        /*0738*/ 	.word	0xffffffff


	//   ....[3]....
        /*073c*/ 	.word	0xffffffff


	//   ....[4]....
        /*0740*/ 	.word	0xffffffff


	//   ....[5]....
        /*0744*/ 	.word	0xffffffff


	//   ....[6]....
        /*0748*/ 	.word	0xffffffff


	//   ....[7]....
        /*074c*/ 	.word	0xffffffff


	//   ....[8]....
        /*0750*/ 	.word	0xffffffff


	//   ....[9]....
        /*0754*/ 	.word	0xffffffff


	//   ....[10]....
        /*0758*/ 	.word	0xffffffff


	//   ....[11]....
        /*075c*/ 	.word	0xffffffff


	//   ....[12]....
        /*0760*/ 	.word	0xffffffff


	//   ....[13]....
        /*0764*/ 	.word	0xffffffff


	//   ....[14]....
        /*0768*/ 	.word	0xffffffff


	//   ....[15]....
        /*076c*/ 	.word	0xffffffff


	//   ....[16]....
        /*0770*/ 	.word	0xffffffff


	//   ....[17]....
        /*0774*/ 	.word	0xffffffff


	//----- nvinfo : EIATTR_COOP_GROUP_INSTR_OFFSETS
	.align		4
.L_1186:
        /*0778*/ 	.byte	0x04, 0x28
        /*077a*/ 	.short	(.L_1188 - .L_1187)


	//   ....[0]....
.L_1187:
        /*077c*/ 	.word	0x00046610


	//   ....[1]....
        /*0780*/ 	.word	0x00046630


	//   ....[2]....
        /*0784*/ 	.word	0x00046650


	//   ....[3]....
        /*0788*/ 	.word	0x00046670


	//   ....[4]....
        /*078c*/ 	.word	0x00046690


	//   ....[5]....
        /*0790*/ 	.word	0x00046dc0


	//   ....[6]....
        /*0794*/ 	.word	0x00046de0


	//   ....[7]....
        /*0798*/ 	.word	0x00046e00


	//   ....[8]....
        /*079c*/ 	.word	0x00046e20


	//   ....[9]....
        /*07a0*/ 	.word	0x00046e40


	//   ....[10]....
        /*07a4*/ 	.word	0x00046ff0


	//   ....[11]....
        /*07a8*/ 	.word	0x00047000


	//   ....[12]....
        /*07ac*/ 	.word	0x000470f0


	//   ....[13]....
        /*07b0*/ 	.word	0x00047120


	//   ....[14]....
        /*07b4*/ 	.word	0x00047150


	//   ....[15]....
        /*07b8*/ 	.word	0x00047180


	//   ....[16]....
        /*07bc*/ 	.word	0x00047250


	//   ....[17]....
        /*07c0*/ 	.word	0x00047270


	//----- nvinfo : EIATTR_VRC_CTA_INIT_COUNT
	.align		4
.L_1188:
        /*07c4*/ 	.byte	0x02, 0x4a
	.zero		1
	.zero		1


	//----- nvinfo : EIATTR_EXIT_INSTR_OFFSETS
	.align		4
        /*07c8*/ 	.byte	0x04, 0x1c
        /*07ca*/ 	.short	(.L_1190 - .L_1189)


	//   ....[0]....
.L_1189:
        /*07cc*/ 	.word	0x00001b40


	//   ....[1]....
        /*07d0*/ 	.word	0x00048bf0


	//----- nvinfo : EIATTR_MAX_THREADS
	.align		4
.L_1190:
        /*07d4*/ 	.byte	0x04, 0x05
        /*07d6*/ 	.short	(.L_1192 - .L_1191)
.L_1191:
        /*07d8*/ 	.word	0x00000080
        /*07dc*/ 	.word	0x00000001
        /*07e0*/ 	.word	0x00000001


	//----- nvinfo : EIATTR_CRS_STACK_SIZE
	.align		4
.L_1192:
        /*07e4*/ 	.byte	0x04, 0x1e
        /*07e6*/ 	.short	(.L_1194 - .L_1193)
.L_1193:
        /*07e8*/ 	.word	0x00000000


	//----- nvinfo : EIATTR_CBANK_PARAM_SIZE
	.align		4
.L_1194:
        /*07ec*/ 	.byte	0x03, 0x19
        /*07ee*/ 	.short	0x00e8


	//----- nvinfo : EIATTR_PARAM_CBANK
	.align		4
        /*07f0*/ 	.byte	0x04, 0x0a
        /*07f2*/ 	.short	(.L_1196 - .L_1195)
	.align		4
.L_1195:
        /*07f4*/ 	.word	index@(.nv.constant0._ZN10layer_norm31ln_parallel_residual_fwd_kernelINS_13Kernel_traitsIf13__nv_bfloat16fS2_fjLj7168ELj1ELj1ELj4ELj16ENS_18Kernel_traits_baseILj7168EfS2_fS2_fjLj128EEEEELb1ELb0ELb1EEEvNS_9FwdParamsE)
        /*07f8*/ 	.short	0x0380
        /*07fa*/ 	.short	0x00e8


	//----- nvinfo : EIATTR_SW_WAR
	.align		4
.L_1196:
        /*07fc*/ 	.byte	0x04, 0x36
        /*07fe*/ 	.short	(.L_1198 - .L_1197)
.L_1197:
        /*0800*/ 	.word	0x00000008
.L_1198:


//--------------------- .nv.info._ZN10layer_norm31ln_parallel_residual_fwd_kernelINS_13Kernel_traitsIf13__nv_bfloat16fS2_fjLj7168ELj1ELj1ELj4ELj16ENS_18Kernel_traits_baseILj7168EfS2_fS2_fjLj128EEEEELb1ELb1ELb0EEEvNS_9FwdParamsE --------------------------
	.section	.nv.info._ZN10layer_norm31ln_parallel_residual_fwd_kernelINS_13Kernel_traitsIf13__nv_bfloat16fS2_fjLj7168ELj1ELj1ELj4ELj16ENS_18Kernel_traits_baseILj7168EfS2_fS2_fjLj128EEEEELb1ELb1ELb0EEEvNS_9FwdParamsE,"",@"SHT_CUDA_INFO"
	.sectionflags	@""
	.align	4


	//----- nvinfo : EIATTR_CUDA_API_VERSION
	.align		4
        /*0000*/ 	.byte	0x04, 0x37
        /*0002*/ 	.short	(.L_1200 - .L_1199)
.L_1199:
        /*0004*/ 	.word	0x00000082


	//----- nvinfo : EIATTR_KPARAM_INFO
	.align		4
.L_1200:
        /*0008*/ 	.byte	0x04, 0x17
        /*000a*/ 	.short	(.L_1202 - .L_1201)
.L_1201:
        /*000c*/ 	.word	0x00000000
        /*0010*/ 	.short	0x0000
        /*0012*/ 	.short	0x0000
        /*0014*/ 	.byte	0x00, 0xf0, 0xa1, 0x03


	//----- nvinfo : EIATTR_SPARSE_MMA_MASK
	.align		4
.L_1202:
        /*0018*/ 	.byte	0x03, 0x50
        /*001a*/ 	.short	0x0000


	//----- nvinfo : EIATTR_MAXREG_COUNT
	.align		4
        /*001c*/ 	.byte	0x03, 0x1b
        /*001e*/ 	.short	0x00ff


	//----- nvinfo : EIATTR_NUM_BARRIERS
	.align		4
        /*0020*/ 	.byte	0x02, 0x4c
        /*0022*/ 	.byte	0x01
	.zero		1


	//----- nvinfo : EIATTR_MERCURY_ISA_VERSION
	.align		4
        /*0024*/ 	.byte	0x03, 0x5f
        /*0026*/ 	.short	0x0101


	//----- nvinfo : EIATTR_COOP_GROUP_MASK_REGIDS
	.align		4
        /*0028*/ 	.byte	0x04, 0x29
        /*002a*/ 	.short	(.L_1204 - .L_1203)


	//   ....[0]....
.L_1203:
        /*002c*/ 	.word	0xffffffff


	//   ....[1]....
        /*0030*/ 	.word	0xffffffff


	//   ....[2]....
        /*0034*/ 	.word	0xffffffff


	//   ....[3]....
        /*0038*/ 	.word	0xffffffff


	//   ....[4]....
        /*003c*/ 	.word	0xffffffff


	//   ....[5]....
        /*0040*/ 	.word	0xffffffff


	//   ....[6]....
        /*0044*/ 	.word	0xffffffff


	//   ....[7]....
        /*0048*/ 	.word	0xffffffff


	//   ....[8]....
        /*004c*/ 	.word	0xffffffff


	//   ....[9]....
        /*0050*/ 	.word	0xffffffff


	//   ....[10]....
        /*0054*/ 	.word	0xffffffff


	//   ....[11]....
        /*0058*/ 	.word	0xffffffff


	//   ....[12]....
        /*005c*/ 	.word	0xffffffff


	//   ....[13]....
        /*0060*/ 	.word	0xffffffff


	//   ....[14]....
        /*0064*/ 	.word	0xffffffff


	//   ....[15]....
        /*0068*/ 	.word	0xffffffff


	//   ....[16]....
        /*006c*/ 	.word	0xffffffff


	//   ....[17]....
        /*0070*/ 	.word	0xffffffff


	//----- nvinfo : EIATTR_COOP_GROUP_INSTR_OFFSETS
	.align		4
.L_1204:
        /*0074*/ 	.byte	0x04, 0x28
        /*0076*/ 	.short	(.L_1206 - .L_1205)


	//   ....[0]....
.L_1205:
        /*0078*/ 	.word	0x00038060


	//   ....[1]....
        /*007c*/ 	.word	0x00038080


	//   ....[2]....
        /*0080*/ 	.word	0x000380a0


	//   ....[3]....
        /*0084*/ 	.word	0x000380c0


	//   ....[4]....
        /*0088*/ 	.word	0x000380e0


	//   ....[5]....
        /*008c*/ 	.word	0x00038830


	//   ....[6]....
        /*0090*/ 	.word	0x00038860


	//   ....[7]....
        /*0094*/ 	.word	0x00038880


	//   ....[8]....
        /*0098*/ 	.word	0x000388c0


	//   ....[9]....
        /*009c*/ 	.word	0x000388f0


	//   ....[10]....
        /*00a0*/ 	.word	0x00038970


	//   ....[11]....
        /*00a4*/ 	.word	0x000389d0


	//   ....[12]....
        /*00a8*/ 	.word	0x000389f0


	//   ....[13]....
        /*00ac*/ 	.word	0x00038a70


	//   ....[14]....
        /*00b0*/ 	.word	0x00038b10


	//   ....[15]....
        /*00b4*/ 	.word	0x00038b60


	//   ....[16]....
        /*00b8*/ 	.word	0x00038bd0


	//   ....[17]....
        /*00bc*/ 	.word	0x00038c30


	//----- nvinfo : EIATTR_VRC_CTA_INIT_COUNT
	.align		4
.L_1206:
        /*00c0*/ 	.byte	0x02, 0x4a
	.zero		1
	.zero		1


	//----- nvinfo : EIATTR_EXIT_INSTR_OFFSETS
	.align		4
        /*00c4*/ 	.byte	0x04, 0x1c
        /*00c6*/ 	.short	(.L_1208 - .L_1207)


	//   ....[0]....
.L_1207:
        /*00c8*/ 	.word	0x00000cd0


	//   ....[1]....
        /*00cc*/ 	.word	0x00039c90


	//----- nvinfo : EIATTR_MAX_THREADS
	.align		4
.L_1208:
        /*00d0*/ 	.byte	0x04, 0x05
        /*00d2*/ 	.short	(.L_1210 - .L_1209)
.L_1209:
        /*00d4*/ 	.word	0x00000080
        /*00d8*/ 	.word	0x00000001
        /*00dc*/ 	.word	0x00000001


	//----- nvinfo : EIATTR_CRS_STACK_SIZE
	.align		4
.L_1210:
        /*00e0*/ 	.byte	0x04, 0x1e
        /*00e2*/ 	.short	(.L_1212 - .L_1211)
.L_1211:
        /*00e4*/ 	.word	0x00000000


	//----- nvinfo : EIATTR_CBANK_PARAM_SIZE
	.align		4
.L_1212:
        /*00e8*/ 	.byte	0x03, 0x19
        /*00ea*/ 	.short	0x00e8


	//----- nvinfo : EIATTR_PARAM_CBANK
	.align		4
        /*00ec*/ 	.byte	0x04, 0x0a
        /*00ee*/ 	.short	(.L_1214 - .L_1213)
	.align		4
.L_1213:
        /*00f0*/ 	.word	index@(.nv.constant0._ZN10layer_norm31ln_parallel_residual_fwd_kernelINS_13Kernel_traitsIf13__nv_bfloat16fS2_fjLj7168ELj1ELj1ELj4ELj16ENS_18Kernel_traits_baseILj7168EfS2_fS2_fjLj128EEEEELb1ELb1ELb0EEEvNS_9FwdParamsE)
        /*00f4*/ 	.short	0x0380
        /*00f6*/ 	.short	0x00e8


	//----- nvinfo : EIATTR_SW_WAR
	.align		4
.L_1214:
        /*00f8*/ 	.byte	0x04, 0x36
        /*00fa*/ 	.short	(.L_1216 - .L_1215)
.L_1215:
        /*00fc*/ 	.word	0x00000008
.L_1216:


//--------------------- .nv.info._ZN10layer_norm31ln_parallel_residual_fwd_kernelINS_13Kernel_traitsIf13__nv_bfloat16fS2_fjLj7168ELj1ELj1ELj4ELj16ENS_18Kernel_traits_baseILj7168EfS2_fS2_fjLj128EEEEELb1ELb1ELb1EEEvNS_9FwdParamsE --------------------------
	.section	.nv.info._ZN10layer_norm31ln_parallel_residual_fwd_kernelINS_13Kernel_traitsIf13__nv_bfloat16fS2_fjLj7168ELj1ELj1ELj4ELj16ENS_18Kernel_traits_baseILj7168EfS2_fS2_fjLj128EEEEELb1ELb1ELb1EEEvNS_9FwdParamsE,"",@"SHT_CUDA_INFO"
	.sectionflags	@""
	.align	4


	//----- nvinfo : EIATTR_CUDA_API_VERSION
	.align		4
        /*0000*/ 	.byte	0x04, 0x37
        /*0002*/ 	.short	(.L_1218 - .L_1217)
.L_1217:
        /*0004*/ 	.word	0x00000082


	//----- nvinfo : EIATTR_KPARAM_INFO
	.align		4
.L_1218:
        /*0008*/ 	.byte	0x04, 0x17
        /*000a*/ 	.short	(.L_1220 - .L_1219)
.L_1219:
        /*000c*/ 	.word	0x00000000
        /*0010*/ 	.short	0x0000
        /*0012*/ 	.short	0x0000
        /*0014*/ 	.byte	0x00, 0xf0, 0xa1, 0x03


	//----- nvinfo : EIATTR_SPARSE_MMA_MASK
	.align		4
.L_1220:
        /*0018*/ 	.byte	0x03, 0x50
        /*001a*/ 	.short	0x0000


	//----- nvinfo : EIATTR_MAXREG_COUNT
	.align		4
        /*001c*/ 	.byte	0x03, 0x1b
        /*001e*/ 	.short	0x00ff


	//----- nvinfo : EIATTR_NUM_BARRIERS
	.align		4
        /*0020*/ 	.byte	0x02, 0x4c
        /*0022*/ 	.byte	0x01
	.zero		1


	//----- nvinfo : EIATTR_MERCURY_ISA_VERSION
	.align		4
        /*0024*/ 	.byte	0x03, 0x5f
        /*0026*/ 	.short	0x0101


	//----- nvinfo : EIATTR_COOP_GROUP_MASK_REGIDS
	.align		4
        /*0028*/ 	.byte	0x04, 0x29
        /*002a*/ 	.short	(.L_1222 - .L_1221)


	//   ....[0]....
.L_1221:
        /*002c*/ 	.word	0xffffffff


	//   ....[1]....
        /*0030*/ 	.word	0xffffffff


	//   ....[2]....
        /*0034*/ 	.word	0xffffffff


	//   ....[3]....
        /*0038*/ 	.word	0xffffffff


	//   ....[4]....
        /*003c*/ 	.word	0xffffffff


	//   ....[5]....
        /*0040*/ 	.word	0xffffffff


	//   ....[6]....
        /*0044*/ 	.word	0xffffffff


	//   ....[7]....
        /*0048*/ 	.word	0xffffffff


	//   ....[8]....
        /*004c*/ 	.word	0xffffffff


	//   ....[9]....
        /*0050*/ 	.word	0xffffffff


	//   ....[10]....
        /*0054*/ 	.word	0xffffffff


	//   ....[11]....
        /*0058*/ 	.word	0xffffffff


	//   ....[12]....
        /*005c*/ 	.word	0xffffffff


	//   ....[13]....
        /*0060*/ 	.word	0xffffffff


	//   ....[14]....
        /*0064*/ 	.word	0xffffffff


	//   ....[15]....
        /*0068*/ 	.word	0xffffffff


	//   ....[16]....
        /*006c*/ 	.word	0xffffffff


	//   ....[17]....
        /*0070*/ 	.word	0xffffffff


	//----- nvinfo : EIATTR_COOP_GROUP_INSTR_OFFSETS
	.align		4
.L_1222:
        /*0074*/ 	.byte	0x04, 0x28
        /*0076*/ 	.short	(.L_1224 - .L_1223)


	//   ....[0]....
.L_1223:
        /*0078*/ 	.word	0x00034780


	//   ....[1]....
        /*007c*/ 	.word	0x000347c0


	//   ....[2]....
        /*0080*/ 	.word	0x000347e0


	//   ....[3]....
        /*0084*/ 	.word	0x00034800


	//   ....[4]....
        /*0088*/ 	.word	0x00034820


	//   ....[5]....
        /*008c*/ 	.word	0x00034f50


	//   ....[6]....
        /*0090*/ 	.word	0x00034f70


	//   ....[7]....
        /*0094*/ 	.word	0x00034f90


	//   ....[8]....
        /*0098*/ 	.word	0x00034fb0


	//   ....[9]....
        /*009c*/ 	.word	0x00034fd0


	//   ....[10]....
        /*00a0*/ 	.word	0x00035170


	//   ....[11]....
        /*00a4*/ 	.word	0x000351e0


	//   ....[12]....
        /*00a8*/ 	.word	0x00035200


	//   ....[13]....
        /*00ac*/ 	.word	0x00035210


	//   ....[14]....
        /*00b0*/ 	.word	0x000352b0


	//   ....[15]....
        /*00b4*/ 	.word	0x00035300


	//   ....[16]....
        /*00b8*/ 	.word	0x00035380


	//   ....[17]....
        /*00bc*/ 	.word	0x000353e0


	//----- nvinfo : EIATTR_VRC_CTA_INIT_COUNT
	.align		4
.L_1224:
        /*00c0*/ 	.byte	0x02, 0x4a
	.zero		1
	.zero		1


	//----- nvinfo : EIATTR_EXIT_INSTR_OFFSETS
	.align		4
        /*00c4*/ 	.byte	0x04, 0x1c
        /*00c6*/ 	.short	(.L_1226 - .L_1225)


	//   ....[0]....
.L_1225:
        /*00c8*/ 	.word	0x000007f0


	//   ....[1]....
        /*00cc*/ 	.word	0x00036200


	//----- nvinfo : EIATTR_MAX_THREADS
	.align		4
.L_1226:
        /*00d0*/ 	.byte	0x04, 0x05
        /*00d2*/ 	.short	(.L_1228 - .L_1227)
.L_1227:
        /*00d4*/ 	.word	0x00000080
        /*00d8*/ 	.word	0x00000001
        /*00dc*/ 	.word	0x00000001


	//----- nvinfo : EIATTR_CRS_STACK_SIZE
	.align		4
.L_1228:
        /*00e0*/ 	.byte	0x04, 0x1e
        /*00e2*/ 	.short	(.L_1230 - .L_1229)
.L_1229:
        /*00e4*/ 	.word	0x00000000


	//----- nvinfo : EIATTR_CBANK_PARAM_SIZE
	.align		4
.L_1230:
        /*00e8*/ 	.byte	0x03, 0x19
        /*00ea*/ 	.short	0x00e8


	//----- nvinfo : EIATTR_PARAM_CBANK
	.align		4
        /*00ec*/ 	.byte	0x04, 0x0a
        /*00ee*/ 	.short	(.L_1232 - .L_1231)
	.align		4
.L_1231:
        /*00f0*/ 	.word	index@(.nv.constant0._ZN10layer_norm31ln_parallel_residual_fwd_kernelINS_13Kernel_traitsIf13__nv_bfloat16fS2_fjLj7168ELj1ELj1ELj4ELj16ENS_18Kernel_traits_baseILj7168EfS2_fS2_fjLj128EEEEELb1ELb1ELb1EEEvNS_9FwdParamsE)
        /*00f4*/ 	.short	0x0380
        /*00f6*/ 	.short	0x00e8


	//----- nvinfo : EIATTR_SW_WAR
	.align		4
.L_1232:
        /*00f8*/ 	.byte	0x04, 0x36
        /*00fa*/ 	.short	(.L_1234 - .L_1233)
.L_1233:
        /*00fc*/ 	.word	0x00000008
.L_1234:


//--------------------- .nv.info._ZN10layer_norm31ln_parallel_residual_fwd_kernelINS_13Kernel_traitsIf6__halfS2_S2_fjLj7168ELj1ELj1ELj4ELj16ENS_18Kernel_traits_baseILj7168EfS2_S2_S2_fjLj128EEEEELb0ELb0ELb0EEEvNS_9FwdParamsE --------------------------
	.section	.nv.info._ZN10layer_norm31ln_parallel_residual_fwd_kernelINS_13Kernel_traitsIf6__halfS2_S2_fjLj7168ELj1ELj1ELj4ELj16ENS_18Kernel_traits_baseILj7168EfS2_S2_S2_fjLj128EEEEELb0ELb0ELb0EEEvNS_9FwdParamsE,"",@"SHT_CUDA_INFO"
	.sectionflags	@""
	.align	4


	//----- nvinfo : EIATTR_CUDA_API_VERSION
	.align		4
        /*0000*/ 	.byte	0x04, 0x37
        /*0002*/ 	.short	(.L_1236 - .L_1235)
.L_1235:
        /*0004*/ 	.word	0x00000082


	//----- nvinfo : EIATTR_KPARAM_INFO
	.align		4
.L_1236:
        /*0008*/ 	.byte	0x04, 0x17
        /*000a*/ 	.short	(.L_1238 - .L_1237)
.L_1237:
        /*000c*/ 	.word	0x00000000
        /*0010*/ 	.short	0x0000
        /*0012*/ 	.short	0x0000
        /*0014*/ 	.byte	0x00, 0xf0, 0xa1, 0x03


	//----- nvinfo : EIATTR_SPARSE_MMA_MASK
	.align		4
.L_1238:
        /*0018*/ 	.byte	0x03, 0x50
        /*001a*/ 	.short	0x0000


	//----- nvinfo : EIATTR_MAXREG_COUNT
	.align		4
        /*001c*/ 	.byte	0x03, 0x1b
        /*001e*/ 	.short	0x00ff


	//----- nvinfo : EIATTR_NUM_BARRIERS
	.align		4
        /*0020*/ 	.byte	0x02, 0x4c
        /*0022*/ 	.byte	0x01
	.zero		1


	//----- nvinfo : EIATTR_ANNOTATIONS
	.align		4
        /*0024*/ 	.byte	0x04, 0x55
        /*0026*/ 	.short	(.L_1240 - .L_1239)


	//   ....[0]....
.L_1239:
        /* <DEDUP_REMOVED lines=196> */


	//----- nvinfo : EIATTR_MERCURY_ISA_VERSION
	.align		4
.L_1240:
        /*0c58*/ 	.byte	0x03, 0x5f
        /*0c5a*/ 	.short	0x0101


	//----- nvinfo : EIATTR_COOP_GROUP_MASK_REGIDS
	.align		4
        /*0c5c*/ 	.byte	0x04, 0x29
        /*0c5e*/ 	.short	(.L_1242 - .L_1241)


	//   ....[0]....
.L_1241:
        /*0c60*/ 	.word	0xffffffff


	//   ....[1]....
        /*0c64*/ 	.word	0xffffffff


	//   ....[2]....
        /*0c68*/ 	.word	0xffffffff


	//   ....[3]....
        /*0c6c*/ 	.word	0xffffffff


	//   ....[4]....
        /*0c70*/ 	.word	0xffffffff


	//   ....[5]....
        /*0c74*/ 	.word	0xffffffff


	//   ....[6]....
        /*0c78*/ 	.word	0xffffffff


	//   ....[7]....
        /*0c7c*/ 	.word	0xffffffff


	//   ....[8]....
        /*0c80*/ 	.word	0xffffffff


	//   ....[9]....
        /*0c84*/ 	.word	0xffffffff


	//   ....[10]....
        /*0c88*/ 	.word	0xffffffff


	//   ....[11]....
        /*0c8c*/ 	.word	0xffffffff


	//   ....[12]....
        /*0c90*/ 	.word	0xffffffff


	//   ....[13]....
        /*0c94*/ 	.word	0xffffffff


	//   ....[14]....
        /*0c98*/ 	.word	0xffffffff


	//   ....[15]....
        /*0c9c*/ 	.word	0xffffffff


	//   ....[16]....
        /*0ca0*/ 	.word	0xffffffff


	//   ....[17]....
        /*0ca4*/ 	.word	0xffffffff


	//----- nvinfo : EIATTR_COOP_GROUP_INSTR_OFFSETS
	.align		4
.L_1242:
        /*0ca8*/ 	.byte	0x04, 0x28
        /*0caa*/ 	.short	(.L_1244 - .L_1243)


	//   ....[0]....
.L_1243:
        /*0cac*/ 	.word	0x00009870


	//   ....[1]....
        /*0cb0*/ 	.word	0x00009890


	//   ....[2]....
        /*0cb4*/ 	.word	0x000098b0


	//   ....[3]....
        /*0cb8*/ 	.word	0x000098d0


	//   ....[4]....
        /*0cbc*/ 	.word	0x000098f0


	//   ....[5]....
        /*0cc0*/ 	.word	0x0000a090


	//   ....[6]....
        /*0cc4*/ 	.word	0x0000a0b0


	//   ....[7]....
        /*0cc8*/ 	.word	0x0000a0d0


	//   ....[8]....
        /*0ccc*/ 	.word	0x0000a0f0


	//   ....[9]....
        /*0cd0*/ 	.word	0x0000a110


	//   ....[10]....
        /*0cd4*/ 	.word	0x0000a2c0


	//   ....[11]....
        /*0cd8*/ 	.word	0x0000a300


	//   ....[12]....
        /*0cdc*/ 	.word	0x0000a390


	//   ....[13]....
        /*0ce0*/ 	.word	0x0000a3f0


	//   ....[14]....
        /*0ce4*/ 	.word	0x0000a400


	//   ....[15]....
        /*0ce8*/ 	.word	0x0000a4a0


	//   ....[16]....
        /*0cec*/ 	.word	0x0000a500


	//   ....[17]....
        /*0cf0*/ 	.word	0x0000a510


	//----- nvinfo : EIATTR_VRC_CTA_INIT_COUNT
	.align		4
.L_1244:
        /*0cf4*/ 	.byte	0x02, 0x4a
	.zero		1
	.zero		1


	//----- nvinfo : EIATTR_EXIT_INSTR_OFFSETS
	.align		4
        /*0cf8*/ 	.byte	0x04, 0x1c
        /*0cfa*/ 	.short	(.L_1246 - .L_1245)


	//   ....[0]....
.L_1245:
        /*0cfc*/ 	.word	0x00005340


	//   ....[1]....
        /*0d00*/ 	.word	0x0000c010


	//----- nvinfo : EIATTR_MAX_THREADS
	.align		4
.L_1246:
        /*0d04*/ 	.byte	0x04, 0x05
        /*0d06*/ 	.short	(.L_1248 - .L_1247)
.L_1247:
        /*0d08*/ 	.word	0x00000080
        /*0d0c*/ 	.word	0x00000001
        /*0d10*/ 	.word	0x00000001


	//----- nvinfo : EIATTR_CRS_STACK_SIZE
	.align		4
.L_1248:
        /*0d14*/ 	.byte	0x04, 0x1e
        /*0d16*/ 	.short	(.L_1250 - .L_1249)
.L_1249:
        /*0d18*/ 	.word	0x00000000


	//----- nvinfo : EIATTR_CBANK_PARAM_SIZE
	.align		4
.L_1250:
        /*0d1c*/ 	.byte	0x03, 0x19
        /*0d1e*/ 	.short	0x00e8


	//----- nvinfo : EIATTR_PARAM_CBANK
	.align		4
        /*0d20*/ 	.byte	0x04, 0x0a
        /*0d22*/ 	.short	(.L_1252 - .L_1251)
	.align		4
.L_1251:
        /*0d24*/ 	.word	index@(.nv.constant0._ZN10layer_norm31ln_parallel_residual_fwd_kernelINS_13Kernel_traitsIf6__halfS2_S2_fjLj7168ELj1ELj1ELj4ELj16ENS_18Kernel_traits_baseILj7168EfS2_S2_S2_fjLj128EEEEELb0ELb0ELb0EEEvNS_9FwdParamsE)
        /*0d28*/ 	.short	0x0380
        /*0d2a*/ 	.short	0x00e8


	//----- nvinfo : EIATTR_SW_WAR
	.align		4
.L_1252:
        /*0d2c*/ 	.byte	0x04, 0x36
        /*0d2e*/ 	.short	(.L_1254 - .L_1253)
.L_1253:
        /*0d30*/ 	.word	0x00000008
.L_1254:


//--------------------- .nv.info._ZN10layer_norm31ln_parallel_residual_fwd_kernelINS_13Kernel_traitsIf6__halfS2_S2_fjLj7168ELj1ELj1ELj4ELj16ENS_18Kernel_traits_baseILj7168EfS2_S2_S2_fjLj128EEEEELb0ELb0ELb1EEEvNS_9FwdParamsE --------------------------
	.section	.nv.info._ZN10layer_norm31ln_parallel_residual_fwd_kernelINS_13Kernel_traitsIf6__halfS2_S2_fjLj7168ELj1ELj1ELj4ELj16ENS_18Kernel_traits_baseILj7168EfS2_S2_S2_fjLj128EEEEELb0ELb0ELb1EEEvNS_9FwdParamsE,"",@"SHT_CUDA_INFO"
	.sectionflags	@""
	.align	4


	//----- nvinfo : EIATTR_CUDA_API_VERSION
	.align		4
        /*0000*/ 	.byte	0x04, 0x37
        /*0002*/ 	.short	(.L_1256 - .L_1255)
.L_1255:
        /*0004*/ 	.word	0x00000082


	//----- nvinfo : EIATTR_KPARAM_INFO
	.align		4
.L_1256:
        /*0008*/ 	.byte	0x04, 0x17
        /*000a*/ 	.short	(.L_1258 - .L_1257)
.L_1257:
        /*000c*/ 	.word	0x00000000
        /*0010*/ 	.short	0x0000
        /*0012*/ 	.short	0x0000
        /*0014*/ 	.byte	0x00, 0xf0, 0xa1, 0x03


	//----- nvinfo : EIATTR_SPARSE_MMA_MASK
	.align		4
.L_1258:
        /*0018*/ 	.byte	0x03, 0x50
        /*001a*/ 	.short	0x0000


	//----- nvinfo : EIATTR_MAXREG_COUNT
	.align		4
        /*001c*/ 	.byte	0x03, 0x1b
        /*001e*/ 	.short	0x00ff


	//----- nvinfo : EIATTR_NUM_BARRIERS
	.align		4
        /*0020*/ 	.byte	0x02, 0x4c
        /*0022*/ 	.byte	0x01
	.zero		1


	//----- nvinfo : EIATTR_ANNOTATIONS
	.align		4
        /*0024*/ 	.byte	0x04, 0x55
        /*0026*/ 	.short	(.L_1260 - .L_1259)


	//   ....[0]....
.L_1259:
        /* <DEDUP_REMOVED lines=85> */


	//----- nvinfo : EIATTR_MERCURY_ISA_VERSION
	.align		4
.L_1260:
        /*0568*/ 	.byte	0x03, 0x5f
        /*056a*/ 	.short	0x0101


	//----- nvinfo : EIATTR_COOP_GROUP_MASK_REGIDS
	.align		4
        /*056c*/ 	.byte	0x04, 0x29
        /*056e*/ 	.short	(.L_1262 - .L_1261)


	//   ....[0]....
.L_1261:
        /*0570*/ 	.word	0xffffffff


	//   ....[1]....
        /*0574*/ 	.word	0xffffffff


	//   ....[2]....
        /*0578*/ 	.word	0xffffffff


	//   ....[3]....
        /*057c*/ 	.word	0xffffffff


	//   ....[4]....
        /*0580*/ 	.word	0xffffffff


	//   ....[5]....
        /*0584*/ 	.word	0xffffffff


	//   ....[6]....
        /*0588*/ 	.word	0xffffffff


	//   ....[7]....
        /*058c*/ 	.word	0xffffffff


	//   ....[8]....
        /*0590*/ 	.word	0xffffffff


	//   ....[9]....
        /*0594*/ 	.word	0xffffffff


	//   ....[10]....
        /*0598*/ 	.word	0xffffffff


	//   ....[11]....
        /*059c*/ 	.word	0xffffffff


	//   ....[12]....
        /*05a0*/ 	.word	0xffffffff


	//   ....[13]....
        /*05a4*/ 	.word	0xffffffff


	//   ....[14]....
        /*05a8*/ 	.word	0xffffffff


	//   ....[15]....
        /*05ac*/ 	.word	0xffffffff


	//   ....[16]....
        /*05b0*/ 	.word	0xffffffff


	//   ....[17]....
        /*05b4*/ 	.word	0xffffffff


	//----- nvinfo : EIATTR_COOP_GROUP_INSTR_OFFSETS
	.align		4
.L_1262:
        /*05b8*/ 	.byte	0x04, 0x28
        /*05ba*/ 	.short	(.L_1264 - .L_1263)


	//   ....[0]....
.L_1263:
        /*05bc*/ 	.word	0x00005480


	//   ....[1]....
        /*05c0*/ 	.word	0x000054a0


	//   ....[2]....
        /*05c4*/ 	.word	0x000054c0


	//   ....[3]....
        /*05c8*/ 	.word	0x000054e0


	//   ....[4]....
        /*05cc*/ 	.word	0x00005500


	//   ....[5]....
        /*05d0*/ 	.word	0x00005c30


	//   ....[6]....
        /*05d4*/ 	.word	0x00005c50


	//   ....[7]....
        /*05d8*/ 	.word	0x00005c70


	//   ....[8]....
        /*05dc*/ 	.word	0x00005c90


	//   ....[9]....
        /*05e0*/ 	.word	0x00005cb0


	//   ....[10]....
        /*05e4*/ 	.word	0x00005e60


	//   ....[11]....
        /*05e8*/ 	.word	0x00005e70


	//   ....[12]....
        /*05ec*/ 	.word	0x00005ef0


	//   ....[13]....
        /*05f0*/ 	.word	0x00005f70


	//   ....[14]....
        /*05f4*/ 	.word	0x00005f80


	//   ....[15]....
        /*05f8*/ 	.word	0x00005f90


	//   ....[16]....
        /*05fc*/ 	.word	0x00006090


	//   ....[17]....
        /*0600*/ 	.word	0x000060a0


	//----- nvinfo : EIATTR_VRC_CTA_INIT_COUNT
	.align		4
.L_1264:
        /*0604*/ 	.byte	0x02, 0x4a
	.zero		1
	.zero		1


	//----- nvinfo : EIATTR_EXIT_INSTR_OFFSETS
	.align		4
        /*0608*/ 	.byte	0x04, 0x1c
        /*060a*/ 	.short	(.L_1266 - .L_1265)


	//   ....[0]....
.L_1265:
        /*060c*/ 	.word	0x00001830


	//   ....[1]....
        /*0610*/ 	.word	0x000078f0


	//----- nvinfo : EIATTR_MAX_THREADS
	.align		4
.L_1266:
        /*0614*/ 	.byte	0x04, 0x05
        /*0616*/ 	.short	(.L_1268 - .L_1267)
.L_1267:
        /*0618*/ 	.word	0x00000080
        /*061c*/ 	.word	0x00000001
        /*0620*/ 	.word	0x00000001


	//----- nvinfo : EIATTR_CRS_STACK_SIZE
	.align		4
.L_1268:
        /*0624*/ 	.byte	0x04, 0x1e
        /*0626*/ 	.short	(.L_1270 - .L_1269)
.L_1269:
        /*0628*/ 	.word	0x00000000


	//----- nvinfo : EIATTR_CBANK_PARAM_SIZE
	.align		4
.L_1270:
        /*062c*/ 	.byte	0x03, 0x19
        /*062e*/ 	.short	0x00e8


	//----- nvinfo : EIATTR_PARAM_CBANK
	.align		4
        /*0630*/ 	.byte	0x04, 0x0a
        /*0632*/ 	.short	(.L_1272 - .L_1271)
	.align		4
.L_1271:
        /*0634*/ 	.word	index@(.nv.constant0._ZN10layer_norm31ln_parallel_residual_fwd_kernelINS_13Kernel_traitsIf6__halfS2_S2_fjLj7168ELj1ELj1ELj4ELj16ENS_18Kernel_traits_baseILj7168EfS2_S2_S2_fjLj128EEEEELb0ELb0ELb1EEEvNS_9FwdParamsE)
        /*0638*/ 	.short	0x0380
        /*063a*/ 	.short	0x00e8


	//----- nvinfo : EIATTR_SW_WAR
	.align		4
.L_1272:
        /*063c*/ 	.byte	0x04, 0x36
        /*063e*/ 	.short	(.L_1274 - .L_1273)
.L_1273:
        /*0640*/ 	.word	0x00000008
.L_1274:


//--------------------- .nv.info._ZN10layer_norm31ln_parallel_residual_fwd_kernelINS_13Kernel_traitsIf6__halfS2_S2_fjLj7168ELj1ELj1ELj4ELj16ENS_18Kernel_traits_baseILj7168EfS2_S2_S2_fjLj128EEEEELb0ELb1ELb0EEEvNS_9FwdParamsE --------------------------
	.section	.nv.info._ZN10layer_norm31ln_parallel_residual_fwd_kernelINS_13Kernel_traitsIf6__halfS2_S2_fjLj7168ELj1ELj1ELj4ELj16ENS_18Kernel_traits_baseILj7168EfS2_S2_S2_fjLj128EEEEELb0ELb1ELb0EEEvNS_9FwdParamsE,"",@"SHT_CUDA_INFO"
	.sectionflags	@""
	.align	4


	//----- nvinfo : EIATTR_CUDA_API_VERSION
	.align		4
        /*0000*/ 	.byte	0x04, 0x37
        /*0002*/ 	.short	(.L_1276 - .L_1275)
.L_1275:
        /*0004*/ 	.word	0x00000082


	//----- nvinfo : EIATTR_KPARAM_INFO
	.align		4
.L_1276:
        /*0008*/ 	.byte	0x04, 0x17
        /*000a*/ 	.short	(.L_1278 - .L_1277)
.L_1277:
        /*000c*/ 	.word	0x00000000
        /*0010*/ 	.short	0x0000
        /*0012*/ 	.short	0x0000
        /*0014*/ 	.byte	0x00, 0xf0, 0xa1, 0x03


	//----- nvinfo : EIATTR_SPARSE_MMA_MASK
	.align		4
.L_1278:
        /*0018*/ 	.byte	0x03, 0x50
        /*001a*/ 	.short	0x0000


	//----- nvinfo : EIATTR_MAXREG_COUNT
	.align		4
        /*001c*/ 	.byte	0x03, 0x1b
        /*001e*/ 	.short	0x00ff


	//----- nvinfo : EIATTR_NUM_BARRIERS
	.align		4
        /*0020*/ 	.byte	0x02, 0x4c
        /*0022*/ 	.byte	0x01
	.zero		1


	//----- nvinfo : EIATTR_MERCURY_ISA_VERSION
	.align		4
        /*0024*/ 	.byte	0x03, 0x5f
        /*0026*/ 	.short	0x0101


	//----- nvinfo : EIATTR_COOP_GROUP_MASK_REGIDS
	.align		4
        /*0028*/ 	.byte	0x04, 0x29
        /*002a*/ 	.short	(.L_1280 - .L_1279)


	//   ....[0]....
.L_1279:
        /*002c*/ 	.word	0xffffffff


	//   ....[1]....
        /*0030*/ 	.word	0xffffffff


	//   ....[2]....
        /*0034*/ 	.word	0xffffffff


	//   ....[3]....
        /*0038*/ 	.word	0xffffffff


	//   ....[4]....
        /*003c*/ 	.word	0xffffffff


	//   ....[5]....
        /*0040*/ 	.word	0xffffffff


	//   ....[6]....
        /*0044*/ 	.word	0xffffffff


	//   ....[7]....
        /*0048*/ 	.word	0xffffffff


	//   ....[8]....
        /*004c*/ 	.word	0xffffffff


	//   ....[9]....
        /*0050*/ 	.word	0xffffffff


	//   ....[10]....
        /*0054*/ 	.word	0xffffffff


	//   ....[11]....
        /*0058*/ 	.word	0xffffffff


	//   ....[12]....
        /*005c*/ 	.word	0xffffffff


	//   ....[13]....
        /*0060*/ 	.word	0xffffffff


	//   ....[14]....
        /*0064*/ 	.word	0xffffffff


	//   ....[15]....
        /*0068*/ 	.word	0xffffffff


	//   ....[16]....
        /*006c*/ 	.word	0xffffffff


	//   ....[17]....
        /*0070*/ 	.word	0xffffffff


	//----- nvinfo : EIATTR_COOP_GROUP_INSTR_OFFSETS
	.align		4
.L_1280:
        /*0074*/ 	.byte	0x04, 0x28
        /*0076*/ 	.short	(.L_1282 - .L_1281)


	//   ....[0]....
.L_1281:
        /*0078*/ 	.word	0x00004d60


	//   ....[1]....
        /*007c*/ 	.word	0x00004d80


	//   ....[2]....
        /*0080*/ 	.word	0x00004da0


	//   ....[3]....
        /*0084*/ 	.word	0x00004dc0


	//   ....[4]....
        /*0088*/ 	.word	0x00004de0


	//   ....[5]....
        /*008c*/ 	.word	0x00005590


	//   ....[6]....
        /*0090*/ 	.word	0x000055d0


	//   ....[7]....
        /*0094*/ 	.word	0x000055f0


	//   ....[8]....
        /*0098*/ 	.word	0x00005610


	//   ....[9]....
        /*009c*/ 	.word	0x00005630


	//   ....[10]....
        /*00a0*/ 	.word	0x000057c0


	//   ....[11]....
        /*00a4*/ 	.word	0x00005800


	//   ....[12]....
        /*00a8*/ 	.word	0x00005840


	//   ....[13]....
        /*00ac*/ 	.word	0x000058e0


	//   ....[14]....
        /*00b0*/ 	.word	0x00005960


	//   ....[15]....
        /*00b4*/ 	.word	0x000059b0


	//   ....[16]....
        /*00b8*/ 	.word	0x00005a10


	//   ....[17]....
        /*00bc*/ 	.word	0x00005a60


	//----- nvinfo : EIATTR_VRC_CTA_INIT_COUNT
	.align		4
.L_1282:
        /*00c0*/ 	.byte	0x02, 0x4a
	.zero		1
	.zero		1


	//----- nvinfo : EIATTR_EXIT_INSTR_OFFSETS
	.align		4
        /*00c4*/ 	.byte	0x04, 0x1c
        /*00c6*/ 	.short	(.L_1284 - .L_1283)


	//   ....[0]....
.L_1283:
        /*00c8*/ 	.word	0x00000a10


	//   ....[1]....
        /*00cc*/ 	.word	0x00006a90


	//----- nvinfo : EIATTR_MAX_THREADS
	.align		4
.L_1284:
        /*00d0*/ 	.byte	0x04, 0x05
        /*00d2*/ 	.short	(.L_1286 - .L_1285)
.L_1285:
        /*00d4*/ 	.word	0x00000080
        /*00d8*/ 	.word	0x00000001
        /*00dc*/ 	.word	0x00000001


	//----- nvinfo : EIATTR_CRS_STACK_SIZE
	.align		4
.L_1286:
        /*00e0*/ 	.byte	0x04, 0x1e
        /*00e2*/ 	.short	(.L_1288 - .L_1287)
.L_1287:
        /*00e4*/ 	.word	0x00000000


	//----- nvinfo : EIATTR_CBANK_PARAM_SIZE
	.align		4
.L_1288:
        /*00e8*/ 	.byte	0x03, 0x19
        /*00ea*/ 	.short	0x00e8


	//----- nvinfo : EIATTR_PARAM_CBANK
	.align		4
        /*00ec*/ 	.byte	0x04, 0x0a
        /*00ee*/ 	.short	(.L_1290 - .L_1289)
	.align		4
.L_1289:
        /*00f0*/ 	.word	index@(.nv.constant0._ZN10layer_norm31ln_parallel_residual_fwd_kernelINS_13Kernel_traitsIf6__halfS2_S2_fjLj7168ELj1ELj1ELj4ELj16ENS_18Kernel_traits_baseILj7168EfS2_S2_S2_fjLj128EEEEELb0ELb1ELb0EEEvNS_9FwdParamsE)
        /*00f4*/ 	.short	0x0380
        /*00f6*/ 	.short	0x00e8


	//----- nvinfo : EIATTR_SW_WAR
	.align		4
.L_1290:
        /*00f8*/ 	.byte	0x04, 0x36
        /*00fa*/ 	.short	(.L_1292 - .L_1291)
.L_1291:
        /*00fc*/ 	.word	0x00000008
.L_1292:


//--------------------- .nv.info._ZN10layer_norm31ln_parallel_residual_fwd_kernelINS_13Kernel_traitsIf6__halfS2_S2_fjLj7168ELj1ELj1ELj4ELj16ENS_18Kernel_traits_baseILj7168EfS2_S2_S2_fjLj128EEEEELb0ELb1ELb1EEEvNS_9FwdParamsE --------------------------
	.section	.nv.info._ZN10layer_norm31ln_parallel_residual_fwd_kernelINS_13Kernel_traitsIf6__halfS2_S2_fjLj7168ELj1ELj1ELj4ELj16ENS_18Kernel_traits_baseILj7168EfS2_S2_S2_fjLj128EEEEELb0ELb1ELb1EEEvNS_9FwdParamsE,"",@"SHT_CUDA_INFO"
	.sectionflags	@""
	.align	4


	//----- nvinfo : EIATTR_CUDA_API_VERSION
	.align		4
        /*0000*/ 	.byte	0x04, 0x37
        /*0002*/ 	.short	(.L_1294 - .L_1293)
.L_1293:
        /*0004*/ 	.word	0x00000082


	//----- nvinfo : EIATTR_KPARAM_INFO
	.align		4
.L_1294:
        /*0008*/ 	.byte	0x04, 0x17
        /*000a*/ 	.short	(.L_1296 - .L_1295)
.L_1295:
        /*000c*/ 	.word	0x00000000
        /*0010*/ 	.short	0x0000
        /*0012*/ 	.short	0x0000
        /*0014*/ 	.byte	0x00, 0xf0, 0xa1, 0x03


	//----- nvinfo : EIATTR_SPARSE_MMA_MASK
	.align		4
.L_1296:
        /*0018*/ 	.byte	0x03, 0x50
        /*001a*/ 	.short	0x0000


	//----- nvinfo : EIATTR_MAXREG_COUNT
	.align		4
        /*001c*/ 	.byte	0x03, 0x1b
        /*001e*/ 	.short	0x00ff


	//----- nvinfo : EIATTR_NUM_BARRIERS
	.align		4
        /*0020*/ 	.byte	0x02, 0x4c
        /*0022*/ 	.byte	0x01
	.zero		1


	//----- nvinfo : EIATTR_MERCURY_ISA_VERSION
	.align		4
        /*0024*/ 	.byte	0x03, 0x5f
        /*0026*/ 	.short	0x0101


	//----- nvinfo : EIATTR_COOP_GROUP_MASK_REGIDS
	.align		4
        /*0028*/ 	.byte	0x04, 0x29
        /*002a*/ 	.short	(.L_1298 - .L_1297)


	//   ....[0]....
.L_1297:
        /*002c*/ 	.word	0xffffffff


	//   ....[1]....
        /*0030*/ 	.word	0xffffffff


	//   ....[2]....
        /*0034*/ 	.word	0xffffffff


	//   ....[3]....
        /*0038*/ 	.word	0xffffffff


	//   ....[4]....
        /*003c*/ 	.word	0xffffffff


	//   ....[5]....
        /*0040*/ 	.word	0xffffffff


	//   ....[6]....
        /*0044*/ 	.word	0xffffffff


	//   ....[7]....
        /*0048*/ 	.word	0xffffffff


	//   ....[8]....
        /*004c*/ 	.word	0xffffffff


	//   ....[9]....
        /*0050*/ 	.word	0xffffffff


	//   ....[10]....
        /*0054*/ 	.word	0xffffffff


	//   ....[11]....
        /*0058*/ 	.word	0xffffffff


	//   ....[12]....
        /*005c*/ 	.word	0xffffffff


	//   ....[13]....
        /*0060*/ 	.word	0xffffffff


	//   ....[14]....
        /*0064*/ 	.word	0xffffffff


	//   ....[15]....
        /*0068*/ 	.word	0xffffffff


	//   ....[16]....
        /*006c*/ 	.word	0xffffffff


	//   ....[17]....
        /*0070*/ 	.word	0xffffffff


	//----- nvinfo : EIATTR_COOP_GROUP_INSTR_OFFSETS
	.align		4
.L_1298:
        /*0074*/ 	.byte	0x04, 0x28
        /*0076*/ 	.short	(.L_1300 - .L_1299)


	//   ....[0]....
.L_1299:
        /*0078*/ 	.word	0x000041b0


	//   ....[1]....
        /*007c*/ 	.word	0x000041d0


	//   ....[2]....
        /*0080*/ 	.word	0x000041f0


	//   ....[3]....
        /*0084*/ 	.word	0x00004210


	//   ....[4]....
        /*0088*/ 	.word	0x00004230


	//   ....[5]....
        /*008c*/ 	.word	0x00004960


	//   ....[6]....
        /*0090*/ 	.word	0x00004980


	//   ....[7]....
        /*0094*/ 	.word	0x000049b0


	//   ....[8]....
        /*0098*/ 	.word	0x000049f0


	//   ....[9]....
        /*009c*/ 	.word	0x00004a30


	//   ....[10]....
        /*00a0*/ 	.word	0x00004be0


	//   ....[11]....
        /*00a4*/ 	.word	0x00004c20


	//   ....[12]....
        /*00a8*/ 	.word	0x00004c30


	//   ....[13]....
        /*00ac*/ 	.word	0x00004c70


	//   ....[14]....
        /*00b0*/ 	.word	0x00004d40


	//   ....[15]....
        /*00b4*/ 	.word	0x00004d70


	//   ....[16]....
        /*00b8*/ 	.word	0x00004e20


	//   ....[17]....
        /*00bc*/ 	.word	0x00004e50


	//----- nvinfo : EIATTR_VRC_CTA_INIT_COUNT
	.align		4
.L_1300:
        /*00c0*/ 	.byte	0x02, 0x4a
	.zero		1
	.zero		1


	//----- nvinfo : EIATTR_EXIT_INSTR_OFFSETS
	.align		4
        /*00c4*/ 	.byte	0x04, 0x1c
        /*00c6*/ 	.short	(.L_1302 - .L_1301)


	//   ....[0]....
.L_1301:
        /*00c8*/ 	.word	0x000005c0


	//   ....[1]....
        /*00cc*/ 	.word	0x00005c80


	//----- nvinfo : EIATTR_MAX_THREADS
	.align		4
.L_1302:
        /*00d0*/ 	.byte	0x04, 0x05
        /*00d2*/ 	.short	(.L_1304 - .L_1303)
.L_1303:
        /*00d4*/ 	.word	0x00000080
        /*00d8*/ 	.word	0x00000001
        /*00dc*/ 	.word	0x00000001


	//----- nvinfo : EIATTR_CRS_STACK_SIZE
	.align		4
.L_1304:
        /*00e0*/ 	.byte	0x04, 0x1e
        /*00e2*/ 	.short	(.L_1306 - .L_1305)
.L_1305:
        /*00e4*/ 	.word	0x00000000


	//----- nvinfo : EIATTR_CBANK_PARAM_SIZE
	.align		4
.L_1306:
        /*00e8*/ 	.byte	0x03, 0x19
        /*00ea*/ 	.short	0x00e8


	//----- nvinfo : EIATTR_PARAM_CBANK
	.align		4
        /*00ec*/ 	.byte	0x04, 0x0a
        /*00ee*/ 	.short	(.L_1308 - .L_1307)
	.align		4
.L_1307:
        /*00f0*/ 	.word	index@(.nv.constant0._ZN10layer_norm31ln_parallel_residual_fwd_kernelINS_13Kernel_traitsIf6__halfS2_S2_fjLj7168ELj1ELj1ELj4ELj16ENS_18Kernel_traits_baseILj7168EfS2_S2_S2_fjLj128EEEEELb0ELb1ELb1EEEvNS_9FwdParamsE)
        /*00f4*/ 	.short	0x0380
        /*00f6*/ 	.short	0x00e8


	//----- nvinfo : EIATTR_SW_WAR
	.align		4
.L_1308:
        /*00f8*/ 	.byte	0x04, 0x36
        /*00fa*/ 	.short	(.L_1310 - .L_1309)
.L_1309:
        /*00fc*/ 	.word	0x00000008
.L_1310:


//--------------------- .nv.info._ZN10layer_norm31ln_parallel_residual_fwd_kernelINS_13Kernel_traitsIf6__halfS2_S2_fjLj7168ELj1ELj1ELj4ELj16ENS_18Kernel_traits_baseILj7168EfS2_S2_S2_fjLj128EEEEELb1ELb0ELb0EEEvNS_9FwdParamsE --------------------------
	.section	.nv.info._ZN10layer_norm31ln_parallel_residual_fwd_kernelINS_13Kernel_traitsIf6__halfS2_S2_fjLj7168ELj1ELj1ELj4ELj16ENS_18Kernel_traits_baseILj7168EfS2_S2_S2_fjLj128EEEEELb1ELb0ELb0EEEvNS_9FwdParamsE,"",@"SHT_CUDA_INFO"
	.sectionflags	@""
	.align	4


	//----- nvinfo : EIATTR_CUDA_API_VERSION
	.align		4
        /*0000*/ 	.byte	0x04, 0x37
        /*0002*/ 	.short	(.L_1312 - .L_1311)
.L_1311:
        /*0004*/ 	.word	0x00000082


	//----- nvinfo : EIATTR_KPARAM_INFO
	.align		4
.L_1312:
        /*0008*/ 	.byte	0x04, 0x17
        /*000a*/ 	.short	(.L_1314 - .L_1313)
.L_1313:
        /*000c*/ 	.word	0x00000000
        /*0010*/ 	.short	0x0000
        /*0012*/ 	.short	0x0000
        /*0014*/ 	.byte	0x00, 0xf0, 0xa1, 0x03


	//----- nvinfo : EIATTR_SPARSE_MMA_MASK
	.align		4
.L_1314:
        /*0018*/ 	.byte	0x03, 0x50
        /*001a*/ 	.short	0x0000


	//----- nvinfo : EIATTR_MAXREG_COUNT
	.align		4
        /*001c*/ 	.byte	0x03, 0x1b
        /*001e*/ 	.short	0x00ff


	//----- nvinfo : EIATTR_NUM_BARRIERS
	.align		4
        /*0020*/ 	.byte	0x02, 0x4c
        /*0022*/ 	.byte	0x01
	.zero		1


	//----- nvinfo : EIATTR_ANNOTATIONS
	.align		4
        /*0024*/ 	.byte	0x04, 0x55
        /*0026*/ 	.short	(.L_1316 - .L_1315)


	//   ....[0]....
.L_1315:
        /* <DEDUP_REMOVED lines=237> */


	//----- nvinfo : EIATTR_MERCURY_ISA_VERSION
	.align		4
.L_1316:
        /*0ee8*/ 	.byte	0x03, 0x5f
        /*0eea*/ 	.short	0x0101


	//----- nvinfo : EIATTR_COOP_GROUP_MASK_REGIDS
	.align		4
        /*0eec*/ 	.byte	0x04, 0x29
        /*0eee*/ 	.short	(.L_1318 - .L_1317)


	//   ....[0]....
.L_1317:
        /*0ef0*/ 	.word	0xffffffff


	//   ....[1]....
        /*0ef4*/ 	.word	0xffffffff


	//   ....[2]....
        /*0ef8*/ 	.word	0xffffffff


	//   ....[3]....
        /*0efc*/ 	.word	0xffffffff


	//   ....[4]....
        /*0f00*/ 	.word	0xffffffff


	//   ....[5]....
        /*0f04*/ 	.word	0xffffffff


	//   ....[6]....
        /*0f08*/ 	.word	0xffffffff


	//   ....[7]....
        /*0f0c*/ 	.word	0xffffffff


	//   ....[8]....
        /*0f10*/ 	.word	0xffffffff


	//   ....[9]....
        /*0f14*/ 	.word	0xffffffff


	//   ....[10]....
        /*0f18*/ 	.word	0xffffffff


	//   ....[11]....
        /*0f1c*/ 	.word	0xffffffff


	//   ....[12]....
        /*0f20*/ 	.word	0xffffffff


	//   ....[13]....
        /*0f24*/ 	.word	0xffffffff


	//   ....[14]....
        /*0f28*/ 	.word	0xffffffff


	//   ....[15]....
        /*0f2c*/ 	.word	0xffffffff


	//   ....[16]....
        /*0f30*/ 	.word	0xffffffff


	//   ....[17]....
        /*0f34*/ 	.word	0xffffffff


	//----- nvinfo : EIATTR_COOP_GROUP_INSTR_OFFSETS
	.align		4
.L_1318:
        /*0f38*/ 	.byte	0x04, 0x28
        /*0f3a*/ 	.short	(.L_1320 - .L_1319)


	//   ....[0]....
.L_1319:
        /*0f3c*/ 	.word	0x0004ab50


	//   ....[1]....
        /*0f40*/ 	.word	0x0004ab70


	//   ....[2]....
        /*0f44*/ 	.word	0x0004ab90


	//   ....[3]....
        /*0f48*/ 	.word	0x0004abb0


	//   ....[4]....
        /*0f4c*/ 	.word	0x0004abd0


	//   ....[5]....
        /*0f50*/ 	.word	0x0004b320


	//   ....[6]....
        /*0f54*/ 	.word	0x0004b340


	//   ....[7]....
        /*0f58*/ 	.word	0x0004b360


	//   ....[8]....
        /*0f5c*/ 	.word	0x0004b380


	//   ....[9]....
        /*0f60*/ 	.word	0x0004b3a0


	//   ....[10]....
        /*0f64*/ 	.word	0x0004b550


	//   ....[11]....
        /*0f68*/ 	.word	0x0004b590


	//   ....[12]....
        /*0f6c*/ 	.word	0x0004b620


	//   ....[13]....
        /*0f70*/ 	.word	0x0004b640


	//   ....[14]....
        /*0f74*/ 	.word	0x0004b6e0


	//   ....[15]....
        /*0f78*/ 	.word	0x0004b740


	//   ....[16]....
        /*0f7c*/ 	.word	0x0004b770


	//   ....[17]....
        /*0f80*/ 	.word	0x0004b7b0


	//----- nvinfo : EIATTR_VRC_CTA_INIT_COUNT
	.align		4
.L_1320:
        /*0f84*/ 	.byte	0x02, 0x4a
	.zero		1
	.zero		1


	//----- nvinfo : EIATTR_EXIT_INSTR_OFFSETS
	.align		4
        /*0f88*/ 	.byte	0x04, 0x1c
        /*0f8a*/ 	.short	(.L_1322 - .L_1321)


	//   ....[0]....
.L_1321:
        /*0f8c*/ 	.word	0x000062f0


	//   ....[1]....
        /*0f90*/ 	.word	0x0004d3b0


	//----- nvinfo : EIATTR_MAX_THREADS
	.align		4
.L_1322:
        /*0f94*/ 	.byte	0x04, 0x05
        /*0f96*/ 	.short	(.L_1324 - .L_1323)
.L_1323:
        /*0f98*/ 	.word	0x00000080
        /*0f9c*/ 	.word	0x00000001
        /*0fa0*/ 	.word	0x00000001


	//----- nvinfo : EIATTR_CRS_STACK_SIZE
	.align		4
.L_1324:
        /*0fa4*/ 	.byte	0x04, 0x1e
        /*0fa6*/ 	.short	(.L_1326 - .L_1325)
.L_1325:
        /*0fa8*/ 	.word	0x00000000


	//----- nvinfo : EIATTR_CBANK_PARAM_SIZE
	.align		4
.L_1326:
        /*0fac*/ 	.byte	0x03, 0x19
        /*0fae*/ 	.short	0x00e8


	//----- nvinfo : EIATTR_PARAM_CBANK
	.align		4
        /*0fb0*/ 	.byte	0x04, 0x0a
        /*0fb2*/ 	.short	(.L_1328 - .L_1327)
	.align		4
.L_1327:
        /*0fb4*/ 	.word	index@(.nv.constant0._ZN10layer_norm31ln_parallel_residual_fwd_kernelINS_13Kernel_traitsIf6__halfS2_S2_fjLj7168ELj1ELj1ELj4ELj16ENS_18Kernel_traits_baseILj7168EfS2_S2_S2_fjLj128EEEEELb1ELb0ELb0EEEvNS_9FwdParamsE)
        /*0fb8*/ 	.short	0x0380
        /*0fba*/ 	.short	0x00e8


	//----- nvinfo : EIATTR_SW_WAR
	.align		4
.L_1328:
        /*0fbc*/ 	.byte	0x04, 0x36
        /*0fbe*/ 	.short	(.L_1330 - .L_1329)
.L_1329:
        /*0fc0*/ 	.word	0x00000008
.L_1330:


//--------------------- .nv.info._ZN10layer_norm31ln_parallel_residual_fwd_kernelINS_13Kernel_traitsIf6__halfS2_S2_fjLj7168ELj1ELj1ELj4ELj16ENS_18Kernel_traits_baseILj7168EfS2_S2_S2_fjLj128EEEEELb1ELb0ELb1EEEvNS_9FwdParamsE --------------------------
	.section	.nv.info._ZN10layer_norm31ln_parallel_residual_fwd_kernelINS_13Kernel_traitsIf6__halfS2_S2_fjLj7168ELj1ELj1ELj4ELj16ENS_18Kernel_traits_baseILj7168EfS2_S2_S2_fjLj128EEEEELb1ELb0ELb1EEEvNS_9FwdParamsE,"",@"SHT_CUDA_INFO"
	.sectionflags	@""
	.align	4


	//----- nvinfo : EIATTR_CUDA_API_VERSION
	.align		4
        /*0000*/ 	.byte	0x04, 0x37
        /*0002*/ 	.short	(.L_1332 - .L_1331)
.L_1331:
        /*0004*/ 	.word	0x00000082


	//----- nvinfo : EIATTR_KPARAM_INFO
	.align		4
.L_1332:
        /*0008*/ 	.byte	0x04, 0x17
        /*000a*/ 	.short	(.L_1334 - .L_1333)
.L_1333:
        /*000c*/ 	.word	0x00000000
        /*0010*/ 	.short	0x0000
        /*0012*/ 	.short	0x0000
        /*0014*/ 	.byte	0x00, 0xf0, 0xa1, 0x03


	//----- nvinfo : EIATTR_SPARSE_MMA_MASK
	.align		4
.L_1334:
        /*0018*/ 	.byte	0x03, 0x50
        /*001a*/ 	.short	0x0000


	//----- nvinfo : EIATTR_MAXREG_COUNT
	.align		4
        /*001c*/ 	.byte	0x03, 0x1b
        /*001e*/ 	.short	0x00ff


	//----- nvinfo : EIATTR_NUM_BARRIERS
	.align		4
        /*0020*/ 	.byte	0x02, 0x4c
        /*0022*/ 	.byte	0x01
	.zero		1


	//----- nvinfo : EIATTR_ANNOTATIONS
	.align		4
        /*0024*/ 	.byte	0x04, 0x55
        /*0026*/ 	.short	(.L_1336 - .L_1335)


	//   ....[0]....
.L_1335:
        /* <DEDUP_REMOVED lines=115> */


	//----- nvinfo : EIATTR_MERCURY_ISA_VERSION
	.align		4
.L_1336:
        /*0748*/ 	.byte	0x03, 0x5f
        /*074a*/ 	.short	0x0101


	//----- nvinfo : EIATTR_COOP_GROUP_MASK_REGIDS
	.align		4
        /*074c*/ 	.byte	0x04, 0x29
        /*074e*/ 	.short	(.L_1338 - .L_1337)


	//   ....[0]....
.L_1337:
        /*0750*/ 	.word	0xffffffff


	//   ....[1]....
        /*0754*/ 	.word	0xffffffff


	//   ....[2]....
        /*0758*/ 	.word	0xffffffff


	//   ....[3]....
        /*075c*/ 	.word	0xffffffff


	//   ....[4]....
        /*0760*/ 	.word	0xffffffff


	//   ....[5]....
        /*0764*/ 	.word	0xffffffff


	//   ....[6]....
        /*0768*/ 	.word	0xffffffff


	//   ....[7]....
        /*076c*/ 	.word	0xffffffff


	//   ....[8]....
        /*0770*/ 	.word	0xffffffff


	//   ....[9]....
        /*0774*/ 	.word	0xffffffff


	//   ....[10]....
        /*0778*/ 	.word	0xffffffff


	//   ....[11]....
        /*077c*/ 	.word	0xffffffff


	//   ....[12]....
        /*0780*/ 	.word	0xffffffff


	//   ....[13]....
        /*0784*/ 	.word	0xffffffff


	//   ....[14]....
        /*0788*/ 	.word	0xffffffff


	//   ....[15]....
        /*078c*/ 	.word	0xffffffff


	//   ....[16]....
        /*0790*/ 	.word	0xffffffff


	//   ....[17]....
        /*0794*/ 	.word	0xffffffff


	//----- nvinfo : EIATTR_COOP_GROUP_INSTR_OFFSETS
	.align		4
.L_1338:
        /*0798*/ 	.byte	0x04, 0x28
        /*079a*/ 	.short	(.L_1340 - .L_1339)


	//   ....[0]....
.L_1339:
        /*079c*/ 	.word	0x000475a0


	//   ....[1]....
        /*07a0*/ 	.word	0x000475c0


	//   ....[2]....
        /*07a4*/ 	.word	0x000475e0


	//   ....[3]....
        /*07a8*/ 	.word	0x00047600


	//   ....[4]....
        /*07ac*/ 	.word	0x00047620


	//   ....[5]....
        /*07b0*/ 	.word	0x00047d50


	//   ....[6]....
        /*07b4*/ 	.word	0x00047d70


	//   ....[7]....
        /*07b8*/ 	.word	0x00047d90


	//   ....[8]....
        /*07bc*/ 	.word	0x00047db0


	//   ....[9]....
        /*07c0*/ 	.word	0x00047dd0


	//   ....[10]....
        /*07c4*/ 	.word	0x00047f80


	//   ....[11]....
        /*07c8*/ 	.word	0x00047f90


	//   ....[12]....
        /*07cc*/ 	.word	0x000480a0


	//   ....[13]....
        /*07d0*/ 	.word	0x000480d0


	//   ....[14]....
        /*07d4*/ 	.word	0x00048120


	//   ....[15]....
        /*07d8*/ 	.word	0x00048150


	//   ....[16]....
        /*07dc*/ 	.word	0x00048220


	//   ....[17]....
        /*07e0*/ 	.word	0x00048240


	//----- nvinfo : EIATTR_VRC_CTA_INIT_COUNT
	.align		4
.L_1340:
        /*07e4*/ 	.byte	0x02, 0x4a
	.zero		1
	.zero		1


	//----- nvinfo : EIATTR_EXIT_INSTR_OFFSETS
	.align		4
        /*07e8*/ 	.byte	0x04, 0x1c
        /*07ea*/ 	.short	(.L_1342 - .L_1341)


	//   ....[0]....
.L_1341:
        /*07ec*/ 	.word	0x00001bc0


	//   ....[1]....
        /*07f0*/ 	.word	0x00049b30


	//----- nvinfo : EIATTR_MAX_THREADS
	.align		4
.L_1342:
        /*07f4*/ 	.byte	0x04, 0x05
        /*07f6*/ 	.short	(.L_1344 - .L_1343)
.L_1343:
        /*07f8*/ 	.word	0x00000080
        /*07fc*/ 	.word	0x00000001
        /*0800*/ 	.word	0x00000001


	//----- nvinfo : EIATTR_CRS_STACK_SIZE
	.align		4
.L_1344:
        /*0804*/ 	.byte	0x04, 0x1e
        /*0806*/ 	.short	(.L_1346 - .L_1345)
.L_1345:
        /*0808*/ 	.word	0x00000000


	//----- nvinfo : EIATTR_CBANK_PARAM_SIZE
	.align		4
.L_1346:
        /*080c*/ 	.byte	0x03, 0x19
        /*080e*/ 	.short	0x00e8


	//----- nvinfo : EIATTR_PARAM_CBANK
	.align		4
        /*0810*/ 	.byte	0x04, 0x0a
        /*0812*/ 	.short	(.L_1348 - .L_1347)
	.align		4
.L_1347:
        /*0814*/ 	.word	index@(.nv.constant0._ZN10layer_norm31ln_parallel_residual_fwd_kernelINS_13Kernel_traitsIf6__halfS2_S2_fjLj7168ELj1ELj1ELj4ELj16ENS_18Kernel_traits_baseILj7168EfS2_S2_S2_fjLj128EEEEELb1ELb0ELb1EEEvNS_9FwdParamsE)
        /*0818*/ 	.short	0x0380
        /*081a*/ 	.short	0x00e8


	//----- nvinfo : EIATTR_SW_WAR
	.align		4
.L_1348:
        /*081c*/ 	.byte	0x04, 0x36
        /*081e*/ 	.short	(.L_1350 - .L_1349)
.L_1349:
        /*0820*/ 	.word	0x00000008
.L_1350:


//--------------------- .nv.info._ZN10layer_norm31ln_parallel_residual_fwd_kernelINS_13Kernel_traitsIf6__halfS2_S2_fjLj7168ELj1ELj1ELj4ELj16ENS_18Kernel_traits_baseILj7168EfS2_S2_S2_fjLj128EEEEELb1ELb1ELb0EEEvNS_9FwdParamsE --------------------------
	.section	.nv.info._ZN10layer_norm31ln_parallel_residual_fwd_kernelINS_13Kernel_traitsIf6__halfS2_S2_fjLj7168ELj1ELj1ELj4ELj16ENS_18Kernel_traits_baseILj7168EfS2_S2_S2_fjLj128EEEEELb1ELb1ELb0EEEvNS_9FwdParamsE,"",@"SHT_CUDA_INFO"
	.sectionflags	@""
	.align	4


	//----- nvinfo : EIATTR_CUDA_API_VERSION
	.align		4
        /*0000*/ 	.byte	0x04, 0x37
        /*0002*/ 	.short	(.L_1352 - .L_1351)
.L_1351:
        /*0004*/ 	.word	0x00000082


	//----- nvinfo : EIATTR_KPARAM_INFO
	.align		4
.L_1352:
        /*0008*/ 	.byte	0x04, 0x17
        /*000a*/ 	.short	(.L_1354 - .L_1353)
.L_1353:
        /*000c*/ 	.word	0x00000000
        /*0010*/ 	.short	0x0000
        /*0012*/ 	.short	0x0000
        /*0014*/ 	.byte	0x00, 0xf0, 0xa1, 0x03


	//----- nvinfo : EIATTR_SPARSE_MMA_MASK
	.align		4
.L_1354:
        /*0018*/ 	.byte	0x03, 0x50
        /*001a*/ 	.short	0x0000


	//----- nvinfo : EIATTR_MAXREG_COUNT
	.align		4
        /*001c*/ 	.byte	0x03, 0x1b
        /*001e*/ 	.short	0x00ff


	//----- nvinfo : EIATTR_NUM_BARRIERS
	.align		4
        /*0020*/ 	.byte	0x02, 0x4c
        /*0022*/ 	.byte	0x01
	.zero		1


	//----- nvinfo : EIATTR_MERCURY_ISA_VERSION
	.align		4
        /*0024*/ 	.byte	0x03, 0x5f
        /*0026*/ 	.short	0x0101


	//----- nvinfo : EIATTR_COOP_GROUP_MASK_REGIDS
	.align		4
        /*0028*/ 	.byte	0x04, 0x29
        /*002a*/ 	.short	(.L_1356 - .L_1355)


	//   ....[0]....
.L_1355:
        /*002c*/ 	.word	0xffffffff


	//   ....[1]....
        /*0030*/ 	.word	0xffffffff


	//   ....[2]....
        /*0034*/ 	.word	0xffffffff


	//   ....[3]....
        /*0038*/ 	.word	0xffffffff


	//   ....[4]....
        /*003c*/ 	.word	0xffffffff


	//   ....[5]....
        /*0040*/ 	.word	0xffffffff


	//   ....[6]....
        /*0044*/ 	.word	0xffffffff


	//   ....[7]....
        /*0048*/ 	.word	0xffffffff


	//   ....[8]....
        /*004c*/ 	.word	0xffffffff


	//   ....[9]....
        /*0050*/ 	.word	0xffffffff


	//   ....[10]....
        /*0054*/ 	.word	0xffffffff


	//   ....[11]....
        /*0058*/ 	.word	0xffffffff


	//   ....[12]....
        /*005c*/ 	.word	0xffffffff


	//   ....[13]....
        /*0060*/ 	.word	0xffffffff


	//   ....[14]....
        /*0064*/ 	.word	0xffffffff


	//   ....[15]....
        /*0068*/ 	.word	0xffffffff


	//   ....[16]....
        /*006c*/ 	.word	0xffffffff


	//   ....[17]....
        /*0070*/ 	.word	0xffffffff


	//----- nvinfo : EIATTR_COOP_GROUP_INSTR_OFFSETS
	.align		4
.L_1356:
        /*0074*/ 	.byte	0x04, 0x28
        /*0076*/ 	.short	(.L_1358 - .L_1357)


	//   ....[0]....
.L_1357:
        /*0078*/ 	.word	0x000392b0


	//   ....[1]....
        /*007c*/ 	.word	0x000392d0


	//   ....[2]....
        /*0080*/ 	.word	0x000392f0


	//   ....[3]....
        /*0084*/ 	.word	0x00039310


	//   ....[4]....
        /*0088*/ 	.word	0x00039330


	//   ....[5]....
        /*008c*/ 	.word	0x00039a80


	//   ....[6]....
        /*0090*/ 	.word	0x00039ab0


	//   ....[7]....
        /*0094*/ 	.word	0x00039ae0


	//   ....[8]....
        /*0098*/ 	.word	0x00039b10


	//   ....[9]....
        /*009c*/ 	.word	0x00039b30


	//   ....[10]....
        /*00a0*/ 	.word	0x00039c00


	//   ....[11]....
        /*00a4*/ 	.word	0x00039c40


	//   ....[12]....
        /*00a8*/ 	.word	0x00039c60


	//   ....[13]....
        /*00ac*/ 	.word	0x00039d00


	//   ....[14]....
        /*00b0*/ 	.word	0x00039dc0


	//   ....[15]....
        /*00b4*/ 	.word	0x00039e10


	//   ....[16]....
        /*00b8*/ 	.word	0x00039e50


	//   ....[17]....
        /*00bc*/ 	.word	0x00039e90


	//----- nvinfo : EIATTR_VRC_CTA_INIT_COUNT
	.align		4
.L_1358:
        /*00c0*/ 	.byte	0x02, 0x4a
	.zero		1
	.zero		1


	//----- nvinfo : EIATTR_EXIT_INSTR_OFFSETS
	.align		4
        /*00c4*/ 	.byte	0x04, 0x1c
        /*00c6*/ 	.short	(.L_1360 - .L_1359)


	//   ....[0]....
.L_1359:
        /*00c8*/ 	.word	0x00000cb0


	//   ....[1]....
        /*00cc*/ 	.word	0x0003aef0


	//----- nvinfo : EIATTR_MAX_THREADS
	.align		4
.L_1360:
        /*00d0*/ 	.byte	0x04, 0x05
        /*00d2*/ 	.short	(.L_1362 - .L_1361)
.L_1361:
        /*00d4*/ 	.word	0x00000080
        /*00d8*/ 	.word	0x00000001
        /*00dc*/ 	.word	0x00000001


	//----- nvinfo : EIATTR_CRS_STACK_SIZE
	.align		4
.L_1362:
        /*00e0*/ 	.byte	0x04, 0x1e
        /*00e2*/ 	.short	(.L_1364 - .L_1363)
.L_1363:
        /*00e4*/ 	.word	0x00000000


	//----- nvinfo : EIATTR_CBANK_PARAM_SIZE
	.align		4
.L_1364:
        /*00e8*/ 	.byte	0x03, 0x19
        /*00ea*/ 	.short	0x00e8


	//----- nvinfo : EIATTR_PARAM_CBANK
	.align		4
        /*00ec*/ 	.byte	0x04, 0x0a
        /*00ee*/ 	.short	(.L_1366 - .L_1365)
	.align		4
.L_1365:
        /*00f0*/ 	.word	index@(.nv.constant0._ZN10layer_norm31ln_parallel_residual_fwd_kernelINS_13Kernel_traitsIf6__halfS2_S2_fjLj7168ELj1ELj1ELj4ELj16ENS_18Kernel_traits_baseILj7168EfS2_S2_S2_fjLj128EEEEELb1ELb1ELb0EEEvNS_9FwdParamsE)
        /*00f4*/ 	.short	0x0380
        /*00f6*/ 	.short	0x00e8


	//----- nvinfo : EIATTR_SW_WAR
	.align		4
.L_1366:
        /*00f8*/ 	.byte	0x04, 0x36
        /*00fa*/ 	.short	(.L_1368 - .L_1367)
.L_1367:
        /*00fc*/ 	.word	0x00000008
.L_1368:


//--------------------- .nv.info._ZN10layer_norm31ln_parallel_residual_fwd_kernelINS_13Kernel_traitsIf6__halfS2_S2_fjLj7168ELj1ELj1ELj4ELj16ENS_18Kernel_traits_baseILj7168EfS2_S2_S2_fjLj128EEEEELb1ELb1ELb1EEEvNS_9FwdParamsE --------------------------
	.section	.nv.info._ZN10layer_norm31ln_parallel_residual_fwd_kernelINS_13Kernel_traitsIf6__halfS2_S2_fjLj7168ELj1ELj1ELj4ELj16ENS_18Kernel_traits_baseILj7168EfS2_S2_S2_fjLj128EEEEELb1ELb1ELb1EEEvNS_9FwdParamsE,"",@"SHT_CUDA_INFO"
	.sectionflags	@""
	.align	4


	//----- nvinfo : EIATTR_CUDA_API_VERSION
	.align		4
        /*0000*/ 	.byte	0x04, 0x37
        /*0002*/ 	.short	(.L_1370 - .L_1369)
.L_1369:
        /*0004*/ 	.word	0x00000082


	//----- nvinfo : EIATTR_KPARAM_INFO
	.align		4
.L_1370:
        /*0008*/ 	.byte	0x04, 0x17
        /*000a*/ 	.short	(.L_1372 - .L_1371)
.L_1371:
        /*000c*/ 	.word	0x00000000
        /*0010*/ 	.short	0x0000
        /*0012*/ 	.short	0x0000
        /*0014*/ 	.byte	0x00, 0xf0, 0xa1, 0x03


	//----- nvinfo : EIATTR_SPARSE_MMA_MASK
	.align		4
.L_1372:
        /*0018*/ 	.byte	0x03, 0x50
        /*001a*/ 	.short	0x0000


	//----- nvinfo : EIATTR_MAXREG_COUNT
	.align		4
        /*001c*/ 	.byte	0x03, 0x1b
        /*001e*/ 	.short	0x00ff


	//----- nvinfo : EIATTR_NUM_BARRIERS
	.align		4
        /*0020*/ 	.byte	0x02, 0x4c
        /*0022*/ 	.byte	0x01
	.zero		1


	//----- nvinfo : EIATTR_MERCURY_ISA_VERSION
	.align		4
        /*0024*/ 	.byte	0x03, 0x5f
        /*0026*/ 	.short	0x0101


	//----- nvinfo : EIATTR_COOP_GROUP_MASK_REGIDS
	.align		4
        /*0028*/ 	.byte	0x04, 0x29
        /*002a*/ 	.short	(.L_1374 - .L_1373)


	//   ....[0]....
.L_1373:
        /*002c*/ 	.word	0xffffffff


	//   ....[1]....
        /*0030*/ 	.word	0xffffffff


	//   ....[2]....
        /*0034*/ 	.word	0xffffffff


	//   ....[3]....
        /*0038*/ 	.word	0xffffffff


	//   ....[4]....
        /*003c*/ 	.word	0xffffffff


	//   ....[5]....
        /*0040*/ 	.word	0xffffffff


	//   ....[6]....
        /*0044*/ 	.word	0xffffffff


	//   ....[7]....
        /*0048*/ 	.word	0xffffffff


	//   ....[8]....
        /*004c*/ 	.word	0xffffffff


	//   ....[9]....
        /*0050*/ 	.word	0xffffffff


	//   ....[10]....
        /*0054*/ 	.word	0xffffffff


	//   ....[11]....
        /*0058*/ 	.word	0xffffffff


	//   ....[12]....
        /*005c*/ 	.word	0xffffffff


	//   ....[13]....
        /*0060*/ 	.word	0xffffffff


	//   ....[14]....
        /*0064*/ 	.word	0xffffffff


	//   ....[15]....
        /*0068*/ 	.word	0xffffffff


	//   ....[16]....
        /*006c*/ 	.word	0xffffffff


	//   ....[17]....
        /*0070*/ 	.word	0xffffffff


	//----- nvinfo : EIATTR_COOP_GROUP_INSTR_OFFSETS
	.align		4
.L_1374:
        /*0074*/ 	.byte	0x04, 0x28
        /*0076*/ 	.short	(.L_1376 - .L_1375)


	//   ....[0]....
.L_1375:
        /*0078*/ 	.word	0x00035980


	//   ....[1]....
        /*007c*/ 	.word	0x000359a0


	//   ....[2]....
        /*0080*/ 	.word	0x000359c0


	//   ....[3]....
        /*0084*/ 	.word	0x000359e0


	//   ....[4]....
        /*0088*/ 	.word	0x00035a00


	//   ....[5]....
        /*008c*/ 	.word	0x00036130


	//   ....[6]....
        /*0090*/ 	.word	0x00036150


	//   ....[7]....
        /*0094*/ 	.word	0x00036180


	//   ....[8]....
        /*0098*/ 	.word	0x000361a0


	//   ....[9]....
        /*009c*/ 	.word	0x000361e0


	//   ....[10]....
        /*00a0*/ 	.word	0x00036260


	//   ....[11]....
        /*00a4*/ 	.word	0x000362d0


	//   ....[12]....
        /*00a8*/ 	.word	0x00036310


	//   ....[13]....
        /*00ac*/ 	.word	0x00036330


	//   ....[14]....
        /*00b0*/ 	.word	0x000363d0


	//   ....[15]....
        /*00b4*/ 	.word	0x00036410


	//   ....[16]....
        /*00b8*/ 	.word	0x000364a0


	//   ....[17]....
        /*00bc*/ 	.word	0x000364f0


	//----- nvinfo : EIATTR_VRC_CTA_INIT_COUNT
	.align		4
.L_1376:
        /*00c0*/ 	.byte	0x02, 0x4a
	.zero		1
	.zero		1


	//----- nvinfo : EIATTR_EXIT_INSTR_OFFSETS
	.align		4
        /*00c4*/ 	.byte	0x04, 0x1c
        /*00c6*/ 	.short	(.L_1378 - .L_1377)


	//   ....[0]....
.L_1377:
        /*00c8*/ 	.word	0x000007f0


	//   ....[1]....
        /*00cc*/ 	.word	0x00037300


	//----- nvinfo : EIATTR_MAX_THREADS
	.align		4
.L_1378:
        /*00d0*/ 	.byte	0x04, 0x05
        /*00d2*/ 	.short	(.L_1380 - .L_1379)
.L_1379:
        /*00d4*/ 	.word	0x00000080
        /*00d8*/ 	.word	0x00000001
        /*00dc*/ 	.word	0x00000001


	//----- nvinfo : EIATTR_CBANK_PARAM_SIZE
	.align		4
.L_1380:
        /*00e0*/ 	.byte	0x03, 0x19
        /*00e2*/ 	.short	0x00e8


	//----- nvinfo : EIATTR_PARAM_CBANK
	.align		4
        /*00e4*/ 	.byte	0x04, 0x0a
        /*00e6*/ 	.short	(.L_1382 - .L_1381)
	.align		4
.L_1381:
        /*00e8*/ 	.word	index@(.nv.constant0._ZN10layer_norm31ln_parallel_residual_fwd_kernelINS_13Kernel_traitsIf6__halfS2_S2_fjLj7168ELj1ELj1ELj4ELj16ENS_18Kernel_traits_baseILj7168EfS2_S2_S2_fjLj128EEEEELb1ELb1ELb1EEEvNS_9FwdParamsE)
        /*00ec*/ 	.short	0x0380
        /*00ee*/ 	.short	0x00e8


	//----- nvinfo : EIATTR_SW_WAR
	.align		4
.L_1382:
        /*00f0*/ 	.byte	0x04, 0x36
        /*00f2*/ 	.short	(.L_1384 - .L_1383)
.L_1383:
        /*00f4*/ 	.word	0x00000008
.L_1384:


//--------------------- .nv.info._ZN10layer_norm31ln_parallel_residual_fwd_kernelINS_13Kernel_traitsI6__halfS2_fS2_fjLj7168ELj1ELj1ELj4ELj16ENS_18Kernel_traits_baseILj7168ES2_S2_fS2_fjLj128EEEEELb0ELb0ELb0EEEvNS_9FwdParamsE --------------------------
	.section	.nv.info._ZN10layer_norm31ln_parallel_residual_fwd_kernelINS_13Kernel_traitsI6__halfS2_fS2_fjLj7168ELj1ELj1ELj4ELj16ENS_18Kernel_traits_baseILj7168ES2_S2_fS2_fjLj128EEEEELb0ELb0ELb0EEEvNS_9FwdParamsE,"",@"SHT_CUDA_INFO"
	.sectionflags	@""
	.align	4


	//----- nvinfo : EIATTR_CUDA_API_VERSION
	.align		4
        /*0000*/ 	.byte	0x04, 0x37
        /*0002*/ 	.short	(.L_1386 - .L_1385)
.L_1385:
        /*0004*/ 	.word	0x00000082


	//----- nvinfo : EIATTR_KPARAM_INFO
	.align		4
.L_1386:
        /*0008*/ 	.byte	0x04, 0x17
        /*000a*/ 	.short	(.L_1388 - .L_1387)
.L_1387:
        /*000c*/ 	.word	0x00000000
        /*0010*/ 	.short	0x0000
        /*0012*/ 	.short	0x0000
        /*0014*/ 	.byte	0x00, 0xf0, 0xa1, 0x03


	//----- nvinfo : EIATTR_SPARSE_MMA_MASK
	.align		4
.L_1388:
        /*0018*/ 	.byte	0x03, 0x50
        /*001a*/ 	.short	0x0000


	//----- nvinfo : EIATTR_MAXREG_COUNT
	.align		4
        /*001c*/ 	.byte	0x03, 0x1b
        /*001e*/ 	.short	0x00ff


	//----- nvinfo : EIATTR_NUM_BARRIERS
	.align		4
        /*0020*/ 	.byte	0x02, 0x4c
        /*0022*/ 	.byte	0x01
	.zero		1


	//----- nvinfo : EIATTR_MERCURY_ISA_VERSION
	.align		4
        /*0024*/ 	.byte	0x03, 0x5f
        /*0026*/ 	.short	0x0101


	//----- nvinfo : EIATTR_COOP_GROUP_MASK_REGIDS
	.align		4
        /*0028*/ 	.byte	0x04, 0x29
        /*002a*/ 	.short	(.L_1390 - .L_1389)


	//   ....[0]....
.L_1389:
        /*002c*/ 	.word	0xffffffff


	//   ....[1]....
        /*0030*/ 	.word	0xffffffff


	//   ....[2]....
        /*0034*/ 	.word	0xffffffff


	//   ....[3]....
        /*0038*/ 	.word	0xffffffff


	//   ....[4]....
        /*003c*/ 	.word	0xffffffff


	//   ....[5]....
        /*0040*/ 	.word	0xffffffff


	//   ....[6]....
        /*0044*/ 	.word	0xffffffff


	//   ....[7]....
        /*0048*/ 	.word	0xffffffff


	//   ....[8]....
        /*004c*/ 	.word	0xffffffff


	//   ....[9]....
        /*0050*/ 	.word	0xffffffff


	//   ....[10]....
        /*0054*/ 	.word	0xffffffff


	//   ....[11]....
        /*0058*/ 	.word	0xffffffff


	//   ....[12]....
        /*005c*/ 	.word	0xffffffff


	//   ....[13]....
        /*0060*/ 	.word	0xffffffff


	//   ....[14]....
        /*0064*/ 	.word	0xffffffff


	//   ....[15]....
        /*0068*/ 	.word	0xffffffff


	//   ....[16]....
        /*006c*/ 	.word	0xffffffff


	//   ....[17]....
        /*0070*/ 	.word	0xffffffff


	//----- nvinfo : EIATTR_COOP_GROUP_INSTR_OFFSETS
	.align		4
.L_1390:
        /*0074*/ 	.byte	0x04, 0x28
        /*0076*/ 	.short	(.L_1392 - .L_1391)


	//   ....[0]....
.L_1391:
        /*0078*/ 	.word	0x000052b0


	//   ....[1]....
        /*007c*/ 	.word	0x000052d0


	//   ....[2]....
        /*0080*/ 	.word	0x000052f0


	//   ....[3]....
        /*0084*/ 	.word	0x00005310


	//   ....[4]....
        /*0088*/ 	.word	0x00005330


	//   ....[5]....
        /*008c*/ 	.word	0x00005ac0


	//   ....[6]....
        /*0090*/ 	.word	0x00005ae0


	//   ....[7]....
        /*0094*/ 	.word	0x00005b00


	//   ....[8]....
        /*0098*/ 	.word	0x00005b30


	//   ....[9]....
        /*009c*/ 	.word	0x00005b60


	//   ....[10]....
        /*00a0*/ 	.word	0x00005d00


	//   ....[11]....
        /*00a4*/ 	.word	0x00005d30


	//   ....[12]....
        /*00a8*/ 	.word	0x00005d70


	//   ....[13]....
        /*00ac*/ 	.word	0x00005e20


	//   ....[14]....
        /*00b0*/ 	.word	0x00005ea0


	//   ....[15]....
        /*00b4*/ 	.word	0x00005ee0


	//   ....[16]....
        /*00b8*/ 	.word	0x00005f50


	//   ....[17]....
        /*00bc*/ 	.word	0x00005fa0


	//----- nvinfo : EIATTR_VRC_CTA_INIT_COUNT
	.align		4
.L_1392:
        /*00c0*/ 	.byte	0x02, 0x4a
	.zero		1
	.zero		1


	//----- nvinfo : EIATTR_EXIT_INSTR_OFFSETS
	.align		4
        /*00c4*/ 	.byte	0x04, 0x1c
        /*00c6*/ 	.short	(.L_1394 - .L_1393)


	//   ....[0]....
.L_1393:
        /*00c8*/ 	.word	0x00001cb0


	//   ....[1]....
        /*00cc*/ 	.word	0x00008450


	//----- nvinfo : EIATTR_MAX_THREADS
	.align		4
.L_1394:
        /*00d0*/ 	.byte	0x04, 0x05
        /*00d2*/ 	.short	(.L_1396 - .L_1395)
.L_1395:
        /*00d4*/ 	.word	0x00000080
        /*00d8*/ 	.word	0x00000001
        /*00dc*/ 	.word	0x00000001


	//----- nvinfo : EIATTR_CRS_STACK_SIZE
	.align		4
.L_1396:
        /*00e0*/ 	.byte	0x04, 0x1e
        /*00e2*/ 	.short	(.L_1398 - .L_1397)
.L_1397:
        /*00e4*/ 	.word	0x00000000


	//----- nvinfo : EIATTR_CBANK_PARAM_SIZE
	.align		4
.L_1398:
        /*00e8*/ 	.byte	0x03, 0x19
        /*00ea*/ 	.short	0x00e8


	//----- nvinfo : EIATTR_PARAM_CBANK
	.align		4
        /*00ec*/ 	.byte	0x04, 0x0a
        /*00ee*/ 	.short	(.L_1400 - .L_1399)
	.align		4
.L_1399:
        /*00f0*/ 	.word	index@(.nv.constant0._ZN10layer_norm31ln_parallel_residual_fwd_kernelINS_13Kernel_traitsI6__halfS2_fS2_fjLj7168ELj1ELj1ELj4ELj16ENS_18Kernel_traits_baseILj7168ES2_S2_fS2_fjLj128EEEEELb0ELb0ELb0EEEvNS_9FwdParamsE)
        /*00f4*/ 	.short	0x0380
        /*00f6*/ 	.short	0x00e8


	//----- nvinfo : EIATTR_SW_WAR
	.align		4
.L_1400:
        /*00f8*/ 	.byte	0x04, 0x36
        /*00fa*/ 	.short	(.L_1402 - .L_1401)
.L_1401:
        /*00fc*/ 	.word	0x00000008
.L_1402:


//--------------------- .nv.info._ZN10layer_norm31ln_parallel_residual_fwd_kernelINS_13Kernel_traitsI6__halfS2_fS2_fjLj7168ELj1ELj1ELj4ELj16ENS_18Kernel_traits_baseILj7168ES2_S2_fS2_fjLj128EEEEELb0ELb0ELb1EEEvNS_9FwdParamsE --------------------------
	.section	.nv.info._ZN10layer_norm31ln_parallel_residual_fwd_kernelINS_13Kernel_traitsI6__halfS2_fS2_fjLj7168ELj1ELj1ELj4ELj16ENS_18Kernel_traits_baseILj7168ES2_S2_fS2_fjLj128EEEEELb0ELb0ELb1EEEvNS_9FwdParamsE,"",@"SHT_CUDA_INFO"
	.sectionflags	@""
	.align	4


	//----- nvinfo : EIATTR_CUDA_API_VERSION
	.align		4
        /*0000*/ 	.byte	0x04, 0x37
        /*0002*/ 	.short	(.L_1404 - .L_1403)
.L_1403:
        /*0004*/ 	.word	0x00000082


	//----- nvinfo : EIATTR_KPARAM_INFO
	.align		4
.L_1404:
        /*0008*/ 	.byte	0x04, 0x17
        /*000a*/ 	.short	(.L_1406 - .L_1405)
.L_1405:
        /*000c*/ 	.word	0x00000000
        /*0010*/ 	.short	0x0000
        /*0012*/ 	.short	0x0000
        /*0014*/ 	.byte	0x00, 0xf0, 0xa1, 0x03


	//----- nvinfo : EIATTR_SPARSE_MMA_MASK
	.align		4
.L_1406:
        /*0018*/ 	.byte	0x03, 0x50
        /*001a*/ 	.short	0x0000


	//----- nvinfo : EIATTR_MAXREG_COUNT
	.align		4
        /*001c*/ 	.byte	0x03, 0x1b
        /*001e*/ 	.short	0x00ff


	//----- nvinfo : EIATTR_NUM_BARRIERS
	.align		4
        /*0020*/ 	.byte	0x02, 0x4c
        /*0022*/ 	.byte	0x01
	.zero		1


	//----- nvinfo : EIATTR_MERCURY_ISA_VERSION
	.align		4
        /*0024*/ 	.byte	0x03, 0x5f
        /*0026*/ 	.short	0x0101


	//----- nvinfo : EIATTR_COOP_GROUP_MASK_REGIDS
	.align		4
        /*0028*/ 	.byte	0x04, 0x29
        /*002a*/ 	.short	(.L_1408 - .L_1407)


	//   ....[0]....
.L_1407:
        /*002c*/ 	.word	0xffffffff


	//   ....[1]....
        /*0030*/ 	.word	0xffffffff


	//   ....[2]....
        /*0034*/ 	.word	0xffffffff


	//   ....[3]....
        /*0038*/ 	.word	0xffffffff


	//   ....[4]....
        /*003c*/ 	.word	0xffffffff


	//   ....[5]....
        /*0040*/ 	.word	0xffffffff


	//   ....[6]....
        /*0044*/ 	.word	0xffffffff


	//   ....[7]....
        /*0048*/ 	.word	0xffffffff


	//   ....[8]....
        /*004c*/ 	.word	0xffffffff


	//   ....[9]....
        /*0050*/ 	.word	0xffffffff


	//   ....[10]....
        /*0054*/ 	.word	0xffffffff


	//   ....[11]....
        /*0058*/ 	.word	0xffffffff


	//   ....[12]....
        /*005c*/ 	.word	0xffffffff


	//   ....[13]....
        /*0060*/ 	.word	0xffffffff


	//   ....[14]....
        /*0064*/ 	.word	0xffffffff


	//   ....[15]....
        /*0068*/ 	.word	0xffffffff


	//   ....[16]....
        /*006c*/ 	.word	0xffffffff


	//   ....[17]....
        /*0070*/ 	.word	0xffffffff


	//----- nvinfo : EIATTR_COOP_GROUP_INSTR_OFFSETS
	.align		4
.L_1408:
        /*0074*/ 	.byte	0x04, 0x28
        /*0076*/ 	.short	(.L_1410 - .L_1409)


	//   ....[0]....
.L_1409:
        /*0078*/ 	.word	0x00003c20


	//   ....[1]....
        /*007c*/ 	.word	0x00003c40


	//   ....[2]....
        /*0080*/ 	.word	0x00003c60


	//   ....[3]....
        /*0084*/ 	.word	0x00003c80


	//   ....[4]....
        /*0088*/ 	.word	0x00003ca0


	//   ....[5]....
        /*008c*/ 	.word	0x000043d0


	//   ....[6]....
        /*0090*/ 	.word	0x000043f0


	//   ....[7]....
        /*0094*/ 	.word	0x00004420


	//   ....[8]....
        /*0098*/ 	.word	0x00004450


	//   ....[9]....
        /*009c*/ 	.word	0x00004470


	//   ....[10]....
        /*00a0*/ 	.word	0x00004620


	//   ....[11]....
        /*00a4*/ 	.word	0x00004660


	//   ....[12]....
        /*00a8*/ 	.word	0x00004780


	//   ....[13]....
        /*00ac*/ 	.word	0x000047c0


	//   ....[14]....
        /*00b0*/ 	.word	0x00004880


	//   ....[15]....
        /*00b4*/ 	.word	0x000048e0


	//   ....[16]....
        /*00b8*/ 	.word	0x00004960


	//   ....[17]....
        /*00bc*/ 	.word	0x000049c0


	//----- nvinfo : EIATTR_VRC_CTA_INIT_COUNT
	.align		4
.L_1410:
        /*00c0*/ 	.byte	0x02, 0x4a
	.zero		1
	.zero		1


	//----- nvinfo : EIATTR_EXIT_INSTR_OFFSETS
	.align		4
        /*00c4*/ 	.byte	0x04, 0x1c
        /*00c6*/ 	.short	(.L_1412 - .L_1411)


	//   ....[0]....
.L_1411:
        /*00c8*/ 	.word	0x00000ba0


	//   ....[1]....
        /*00cc*/ 	.word	0x00006af0


	//----- nvinfo : EIATTR_MAX_THREADS
	.align		4
.L_1412:
        /*00d0*/ 	.byte	0x04, 0x05
        /*00d2*/ 	.short	(.L_1414 - .L_1413)
.L_1413:
        /*00d4*/ 	.word	0x00000080
        /*00d8*/ 	.word	0x00000001
        /*00dc*/ 	.word	0x00000001


	//----- nvinfo : EIATTR_CRS_STACK_SIZE
	.align		4
.L_1414:
        /*00e0*/ 	.byte	0x04, 0x1e
        /*00e2*/ 	.short	(.L_1416 - .L_1415)
.L_1415:
        /*00e4*/ 	.word	0x00000000


	//----- nvinfo : EIATTR_CBANK_PARAM_SIZE
	.align		4
.L_1416:
        /*00e8*/ 	.byte	0x03, 0x19
        /*00ea*/ 	.short	0x00e8


	//----- nvinfo : EIATTR_PARAM_CBANK
	.align		4
        /*00ec*/ 	.byte	0x04, 0x0a
        /*00ee*/ 	.short	(.L_1418 - .L_1417)
	.align		4
.L_1417:
        /*00f0*/ 	.word	index@(.nv.constant0._ZN10layer_norm31ln_parallel_residual_fwd_kernelINS_13Kernel_traitsI6__halfS2_fS2_fjLj7168ELj1ELj1ELj4ELj16ENS_18Kernel_traits_baseILj7168ES2_S2_fS2_fjLj128EEEEELb0ELb0ELb1EEEvNS_9FwdParamsE)
        /*00f4*/ 	.short	0x0380
        /*00f6*/ 	.short	0x00e8


	//----- nvinfo : EIATTR_SW_WAR
	.align		4
.L_1418:
        /*00f8*/ 	.byte	0x04, 0x36
        /*00fa*/ 	.short	(.L_1420 - .L_1419)
.L_1419:
        /*00fc*/ 	.word	0x00000008
.L_1420:


//--------------------- .nv.info._ZN10layer_norm31ln_parallel_residual_fwd_kernelINS_13Kernel_traitsI6__halfS2_fS2_fjLj7168ELj1ELj1ELj4ELj16ENS_18Kernel_traits_baseILj7168ES2_S2_fS2_fjLj128EEEEELb0ELb1ELb0EEEvNS_9FwdParamsE --------------------------
	.section	.nv.info._ZN10layer_norm31ln_parallel_residual_fwd_kernelINS_13Kernel_traitsI6__halfS2_fS2_fjLj7168ELj1ELj1ELj4ELj16ENS_18Kernel_traits_baseILj7168ES2_S2_fS2_fjLj128EEEEELb0ELb1ELb0EEEvNS_9FwdParamsE,"",@"SHT_CUDA_INFO"
	.sectionflags	@""
	.align	4


	//----- nvinfo : EIATTR_CUDA_API_VERSION
	.align		4
        /*0000*/ 	.byte	0x04, 0x37
        /*0002*/ 	.short	(.L_1422 - .L_1421)
.L_1421:
        /*0004*/ 	.word	0x00000082


	//----- nvinfo : EIATTR_KPARAM_INFO
	.align		4
.L_1422:
        /*0008*/ 	.byte	0x04, 0x17
        /*000a*/ 	.short	(.L_1424 - .L_1423)
.L_1423:
        /*000c*/ 	.word	0x00000000
        /*0010*/ 	.short	0x0000
        /*0012*/ 	.short	0x0000
        /*0014*/ 	.byte	0x00, 0xf0, 0xa1, 0x03


	//----- nvinfo : EIATTR_SPARSE_MMA_MASK
	.align		4
.L_1424:
        /*0018*/ 	.byte	0x03, 0x50
        /*001a*/ 	.short	0x0000


	//----- nvinfo : EIATTR_MAXREG_COUNT
	.align		4
        /*001c*/ 	.byte	0x03, 0x1b
        /*001e*/ 	.short	0x00ff


	//----- nvinfo : EIATTR_NUM_BARRIERS
	.align		4
        /*0020*/ 	.byte	0x02, 0x4c
        /*0022*/ 	.byte	0x01
	.zero		1


	//----- nvinfo : EIATTR_MERCURY_ISA_VERSION
	.align		4
        /*0024*/ 	.byte	0x03, 0x5f
        /*0026*/ 	.short	0x0101


	//----- nvinfo : EIATTR_COOP_GROUP_MASK_REGIDS
	.align		4
        /*0028*/ 	.byte	0x04, 0x29
        /*002a*/ 	.short	(.L_1426 - .L_1425)


	//   ....[0]....
.L_1425:
        /*002c*/ 	.word	0xffffffff


	//   ....[1]....
        /*0030*/ 	.word	0xffffffff


	//   ....[2]....
        /*0034*/ 	.word	0xffffffff


	//   ....[3]....
        /*0038*/ 	.word	0xffffffff


	//   ....[4]....
        /*003c*/ 	.word	0xffffffff


	//   ....[5]....
        /*0040*/ 	.word	0xffffffff


	//   ....[6]....
        /*0044*/ 	.word	0xffffffff


	//   ....[7]....
        /*0048*/ 	.word	0xffffffff


	//   ....[8]....
        /*004c*/ 	.word	0xffffffff


	//   ....[9]....
        /*0050*/ 	.word	0xffffffff


	//   ....[10]....
        /*0054*/ 	.word	0xffffffff


	//   ....[11]....
        /*0058*/ 	.word	0xffffffff


	//   ....[12]....
        /*005c*/ 	.word	0xffffffff


	//   ....[13]....
        /*0060*/ 	.word	0xffffffff


	//   ....[14]....
        /*0064*/ 	.word	0xffffffff


	//   ....[15]....
        /*0068*/ 	.word	0xffffffff


	//   ....[16]....
        /*006c*/ 	.word	0xffffffff


	//   ....[17]....
        /*0070*/ 	.word	0xffffffff


	//----- nvinfo : EIATTR_COOP_GROUP_INSTR_OFFSETS
	.align		4
.L_1426:
        /*0074*/ 	.byte	0x04, 0x28
        /*0076*/ 	.short	(.L_1428 - .L_1427)


	//   ....[0]....
.L_1427:
        /*0078*/ 	.word	0x00003ee0


	//   ....[1]....
        /*007c*/ 	.word	0x00003f00


	//   ....[2]....
        /*0080*/ 	.word	0x00003f20


	//   ....[3]....
        /*0084*/ 	.word	0x00003f40


	//   ....[4]....
        /*0088*/ 	.word	0x00003f60


	//   ....[5]....
        /*008c*/ 	.word	0x000046f0


	//   ....[6]....
        /*0090*/ 	.word	0x00004710


	//   ....[7]....
        /*0094*/ 	.word	0x00004730


	//   ....[8]....
        /*0098*/ 	.word	0x00004760


	//   ....[9]....
        /*009c*/ 	.word	0x00004790


	//   ....[10]....
        /*00a0*/ 	.word	0x00004930


	//   ....[11]....
        /*00a4*/ 	.word	0x00004970


	//   ....[12]....
        /*00a8*/ 	.word	0x000049b0


	//   ....[13]....
        /*00ac*/ 	.word	0x00004a50


	//   ....[14]....
        /*00b0*/ 	.word	0x00004ad0


	//   ....[15]....
        /*00b4*/ 	.word	0x00004b10


	//   ....[16]....
        /*00b8*/ 	.word	0x00004b80


	//   ....[17]....
        /*00bc*/ 	.word	0x00004bf0


	//----- nvinfo : EIATTR_VRC_CTA_INIT_COUNT
	.align		4
.L_1428:
        /*00c0*/ 	.byte	0x02, 0x4a
	.zero		1
	.zero		1


	//----- nvinfo : EIATTR_EXIT_INSTR_OFFSETS
	.align		4
        /*00c4*/ 	.byte	0x04, 0x1c
        /*00c6*/ 	.short	(.L_1430 - .L_1429)


	//   ....[0]....
.L_1429:
        /*00c8*/ 	.word	0x00000910


	//   ....[1]....
        /*00cc*/ 	.word	0x000062f0


	//----- nvinfo : EIATTR_MAX_THREADS
	.align		4
.L_1430:
        /*00d0*/ 	.byte	0x04, 0x05
        /*00d2*/ 	.short	(.L_1432 - .L_1431)
.L_1431:
        /*00d4*/ 	.word	0x00000080
        /*00d8*/ 	.word	0x00000001
        /*00dc*/ 	.word	0x00000001


	//----- nvinfo : EIATTR_CRS_STACK_SIZE
	.align		4
.L_1432:
        /*00e0*/ 	.byte	0x04, 0x1e
        /*00e2*/ 	.short	(.L_1434 - .L_1433)
.L_1433:
        /*00e4*/ 	.word	0x00000000


	//----- nvinfo : EIATTR_CBANK_PARAM_SIZE
	.align		4
.L_1434:
        /*00e8*/ 	.byte	0x03, 0x19
        /*00ea*/ 	.short	0x00e8


	//----- nvinfo : EIATTR_PARAM_CBANK
	.align		4
        /*00ec*/ 	.byte	0x04, 0x0a
        /*00ee*/ 	.short	(.L_1436 - .L_1435)
	.align		4
.L_1435:
        /*00f0*/ 	.word	index@(.nv.constant0._ZN10layer_norm31ln_parallel_residual_fwd_kernelINS_13Kernel_traitsI6__halfS2_fS2_fjLj7168ELj1ELj1ELj4ELj16ENS_18Kernel_traits_baseILj7168ES2_S2_fS2_fjLj128EEEEELb0ELb1ELb0EEEvNS_9FwdParamsE)
        /*00f4*/ 	.short	0x0380
        /*00f6*/ 	.short	0x00e8


	//----- nvinfo : EIATTR_SW_WAR
	.align		4
.L_1436:
        /*00f8*/ 	.byte	0x04, 0x36
        /*00fa*/ 	.short	(.L_1438 - .L_1437)
.L_1437:
        /*00fc*/ 	.word	0x00000008
.L_1438:


//--------------------- .nv.info._ZN10layer_norm31ln_parallel_residual_fwd_kernelINS_13Kernel_traitsI6__halfS2_fS2_fjLj7168ELj1ELj1ELj4ELj16ENS_18Kernel_traits_baseILj7168ES2_S2_fS2_fjLj128EEEEELb0ELb1ELb1EEEvNS_9FwdParamsE --------------------------
	.section	.nv.info._ZN10layer_norm31ln_parallel_residual_fwd_kernelINS_13Kernel_traitsI6__halfS2_fS2_fjLj7168ELj1ELj1ELj4ELj16ENS_18Kernel_traits_baseILj7168ES2_S2_fS2_fjLj128EEEEELb0ELb1ELb1EEEvNS_9FwdParamsE,"",@"SHT_CUDA_INFO"
	.sectionflags	@""
	.align	4


	//----- nvinfo : EIATTR_CUDA_API_VERSION
	.align		4
        /*0000*/ 	.byte	0x04, 0x37
        /*0002*/ 	.short	(.L_1440 - .L_1439)
.L_1439:
        /*0004*/ 	.word	0x00000082


	//----- nvinfo : EIATTR_KPARAM_INFO
	.align		4
.L_1440:
        /*0008*/ 	.byte	0x04, 0x17
        /*000a*/ 	.short	(.L_1442 - .L_1441)
.L_1441:
        /*000c*/ 	.word	0x00000000
        /*0010*/ 	.short	0x0000
        /*0012*/ 	.short	0x0000
        /*0014*/ 	.byte	0x00, 0xf0, 0xa1, 0x03


	//----- nvinfo : EIATTR_SPARSE_MMA_MASK
	.align		4
.L_1442:
        /*0018*/ 	.byte	0x03, 0x50
        /*001a*/ 	.short	0x0000


	//----- nvinfo : EIATTR_MAXREG_COUNT
	.align		4
        /*001c*/ 	.byte	0x03, 0x1b
        /*001e*/ 	.short	0x00ff


	//----- nvinfo : EIATTR_NUM_BARRIERS
	.align		4
        /*0020*/ 	.byte	0x02, 0x4c
        /*0022*/ 	.byte	0x01
	.zero		1


	//----- nvinfo : EIATTR_MERCURY_ISA_VERSION
	.align		4
        /*0024*/ 	.byte	0x03, 0x5f
        /*0026*/ 	.short	0x0101


	//----- nvinfo : EIATTR_COOP_GROUP_MASK_REGIDS
	.align		4
        /*0028*/ 	.byte	0x04, 0x29
        /*002a*/ 	.short	(.L_1444 - .L_1443)


	//   ....[0]....
.L_1443:
        /*002c*/ 	.word	0xffffffff


	//   ....[1]....
        /*0030*/ 	.word	0xffffffff


	//   ....[2]....
        /*0034*/ 	.word	0xffffffff


	//   ....[3]....
        /*0038*/ 	.word	0xffffffff


	//   ....[4]....
        /*003c*/ 	.word	0xffffffff


	//   ....[5]....
        /*0040*/ 	.word	0xffffffff


	//   ....[6]....
        /*0044*/ 	.word	0xffffffff


	//   ....[7]....
        /*0048*/ 	.word	0xffffffff


	//   ....[8]....
        /*004c*/ 	.word	0xffffffff


	//   ....[9]....
        /*0050*/ 	.word	0xffffffff


	//   ....[10]....
        /*0054*/ 	.word	0xffffffff


	//   ....[11]....
        /*0058*/ 	.word	0xffffffff


	//   ....[12]....
        /*005c*/ 	.word	0xffffffff


	//   ....[13]....
        /*0060*/ 	.word	0xffffffff


	//   ....[14]....
        /*0064*/ 	.word	0xffffffff


	//   ....[15]....
        /*0068*/ 	.word	0xffffffff


	//   ....[16]....
        /*006c*/ 	.word	0xffffffff


	//   ....[17]....
        /*0070*/ 	.word	0xffffffff


	//----- nvinfo : EIATTR_COOP_GROUP_INSTR_OFFSETS
	.align		4
.L_1444:
        /*0074*/ 	.byte	0x04, 0x28
        /*0076*/ 	.short	(.L_1446 - .L_1445)


	//   ....[0]....
.L_1445:
        /*0078*/ 	.word	0x000033d0


	//   ....[1]....
        /*007c*/ 	.word	0x000033f0


	//   ....[2]....
        /*0080*/ 	.word	0x00003410


	//   ....[3]....
        /*0084*/ 	.word	0x00003430


	//   ....[4]....
        /*0088*/ 	.word	0x00003450


	//   ....[5]....
        /*008c*/ 	.word	0x00003b80


	//   ....[6]....
        /*0090*/ 	.word	0x00003ba0


	//   ....[7]....
        /*0094*/ 	.word	0x00003bd0


	//   ....[8]....
        /*0098*/ 	.word	0x00003c00


	//   ....[9]....
        /*009c*/ 	.word	0x00003c20


	//   ....[10]....
        /*00a0*/ 	.word	0x00003dd0


	//   ....[11]....
        /*00a4*/ 	.word	0x00003e10


	//   ....[12]....
        /*00a8*/ 	.word	0x00003ed0


	//   ....[13]....
        /*00ac*/ 	.word	0x00003f70


	//   ....[14]....
        /*00b0*/ 	.word	0x00003f90


	//   ....[15]....
        /*00b4*/ 	.word	0x00004010


	//   ....[16]....
        /*00b8*/ 	.word	0x000040a0


	//   ....[17]....
        /*00bc*/ 	.word	0x000040f0


	//----- nvinfo : EIATTR_VRC_CTA_INIT_COUNT
	.align		4
.L_1446:
        /*00c0*/ 	.byte	0x02, 0x4a
	.zero		1
	.zero		1


	//----- nvinfo : EIATTR_EXIT_INSTR_OFFSETS
	.align		4
        /*00c4*/ 	.byte	0x04, 0x1c
        /*00c6*/ 	.short	(.L_1448 - .L_1447)


	//   ....[0]....
.L_1447:
        /*00c8*/ 	.word	0x00000350


	//   ....[1]....
        /*00cc*/ 	.word	0x00005570


	//----- nvinfo : EIATTR_MAX_THREADS
	.align		4
.L_1448:
        /*00d0*/ 	.byte	0x04, 0x05
        /*00d2*/ 	.short	(.L_1450 - .L_1449)
.L_1449:
        /*00d4*/ 	.word	0x00000080
        /*00d8*/ 	.word	0x00000001
        /*00dc*/ 	.word	0x00000001


	//----- nvinfo : EIATTR_CRS_STACK_SIZE
	.align		4
.L_1450:
        /*00e0*/ 	.byte	0x04, 0x1e
        /*00e2*/ 	.short	(.L_1452 - .L_1451)
.L_1451:
        /*00e4*/ 	.word	0x00000000


	//----- nvinfo : EIATTR_CBANK_PARAM_SIZE
	.align		4
.L_1452:
        /*00e8*/ 	.byte	0x03, 0x19
        /*00ea*/ 	.short	0x00e8


	//----- nvinfo : EIATTR_PARAM_CBANK
	.align		4
        /*00ec*/ 	.byte	0x04, 0x0a
        /*00ee*/ 	.short	(.L_1454 - .L_1453)
	.align		4
.L_1453:
        /*00f0*/ 	.word	index@(.nv.constant0._ZN10layer_norm31ln_parallel_residual_fwd_kernelINS_13Kernel_traitsI6__halfS2_fS2_fjLj7168ELj1ELj1ELj4ELj16ENS_18Kernel_traits_baseILj7168ES2_S2_fS2_fjLj128EEEEELb0ELb1ELb1EEEvNS_9FwdParamsE)
        /*00f4*/ 	.short	0x0380
        /*00f6*/ 	.short	0x00e8


	//----- nvinfo : EIATTR_SW_WAR
	.align		4
.L_1454:
        /*00f8*/ 	.byte	0x04, 0x36
        /*00fa*/ 	.short	(.L_1456 - .L_1455)
.L_1455:
        /*00fc*/ 	.word	0x00000008
.L_1456:


//--------------------- .nv.info._ZN10layer_norm31ln_parallel_residual_fwd_kernelINS_13Kernel_traitsI6__halfS2_fS2_fjLj7168ELj1ELj1ELj4ELj16ENS_18Kernel_traits_baseILj7168ES2_S2_fS2_fjLj128EEEEELb1ELb0ELb0EEEvNS_9FwdParamsE --------------------------
	.section	.nv.info._ZN10layer_norm31ln_parallel_residual_fwd_kernelINS_13Kernel_traitsI6__halfS2_fS2_fjLj7168ELj1ELj1ELj4ELj16ENS_18Kernel_traits_baseILj7168ES2_S2_fS2_fjLj128EEEEELb1ELb0ELb0EEEvNS_9FwdParamsE,"",@"SHT_CUDA_INFO"
	.sectionflags	@""
	.align	4


	//----- nvinfo : EIATTR_CUDA_API_VERSION
	.align		4
        /*0000*/ 	.byte	0x04, 0x37
        /*0002*/ 	.short	(.L_1458 - .L_1457)
.L_1457:
        /*0004*/ 	.word	0x00000082


	//----- nvinfo : EIATTR_KPARAM_INFO
	.align		4
.L_1458:
        /*0008*/ 	.byte	0x04, 0x17
        /*000a*/ 	.short	(.L_1460 - .L_1459)
.L_1459:
        /*000c*/ 	.word	0x00000000
        /*0010*/ 	.short	0x0000
        /*0012*/ 	.short	0x0000
        /*0014*/ 	.byte	0x00, 0xf0, 0xa1, 0x03


	//----- nvinfo : EIATTR_SPARSE_MMA_MASK
	.align		4
.L_1460:
        /*0018*/ 	.byte	0x03, 0x50
        /*001a*/ 	.short	0x0000


	//----- nvinfo : EIATTR_MAXREG_COUNT
	.align		4
        /*001c*/ 	.byte	0x03, 0x1b
        /*001e*/ 	.short	0x00ff


	//----- nvinfo : EIATTR_NUM_BARRIERS
	.align		4
        /*0020*/ 	.byte	0x02, 0x4c
        /*0022*/ 	.byte	0x01
	.zero		1


	//----- nvinfo : EIATTR_MERCURY_ISA_VERSION
	.align		4
        /*0024*/ 	.byte	0x03, 0x5f
        /*0026*/ 	.short	0x0101


	//----- nvinfo : EIATTR_COOP_GROUP_MASK_REGIDS
	.align		4
        /*0028*/ 	.byte	0x04, 0x29
        /*002a*/ 	.short	(.L_1462 - .L_1461)


	//   ....[0]....
.L_1461:
        /*002c*/ 	.word	0xffffffff


	//   ....[1]....
        /*0030*/ 	.word	0xffffffff


	//   ....[2]....
        /*0034*/ 	.word	0xffffffff


	//   ....[3]....
        /*0038*/ 	.word	0xffffffff


	//   ....[4]....
        /*003c*/ 	.word	0xffffffff


	//   ....[5]....
        /*0040*/ 	.word	0xffffffff


	//   ....[6]....
        /*0044*/ 	.word	0xffffffff


	//   ....[7]....
        /*0048*/ 	.word	0xffffffff


	//   ....[8]....
        /*004c*/ 	.word	0xffffffff


	//   ....[9]....
        /*0050*/ 	.word	0xffffffff


	//   ....[10]....
        /*0054*/ 	.word	0xffffffff


	//   ....[11]....
        /*0058*/ 	.word	0xffffffff


	//   ....[12]....
        /*005c*/ 	.word	0xffffffff


	//   ....[13]....
        /*0060*/ 	.word	0xffffffff


	//   ....[14]....
        /*0064*/ 	.word	0xffffffff


	//   ....[15]....
        /*0068*/ 	.word	0xffffffff


	//   ....[16]....
        /*006c*/ 	.word	0xffffffff


	//   ....[17]....
        /*0070*/ 	.word	0xffffffff


	//----- nvinfo : EIATTR_COOP_GROUP_INSTR_OFFSETS
	.align		4
.L_1462:
        /*0074*/ 	.byte	0x04, 0x28
        /*0076*/ 	.short	(.L_1464 - .L_1463)


	//   ....[0]....
.L_1463:
        /*0078*/ 	.word	0x00044950


	//   ....[1]....
        /*007c*/ 	.word	0x00044970


	//   ....[2]....
        /*0080*/ 	.word	0x00044990


	//   ....[3]....
        /*0084*/ 	.word	0x000449b0


	//   ....[4]....
        /*0088*/ 	.word	0x000449d0


	//   ....[5]....
        /*008c*/ 	.word	0x00045130


	//   ....[6]....
        /*0090*/ 	.word	0x00045150


	//   ....[7]....
        /*0094*/ 	.word	0x00045170


	//   ....[8]....
        /*0098*/ 	.word	0x00045190


	//   ....[9]....
        /*009c*/ 	.word	0x000451b0


	//   ....[10]....
        /*00a0*/ 	.word	0x00045340


	//   ....[11]....
        /*00a4*/ 	.word	0x00045370


	//   ....[12]....
        /*00a8*/ 	.word	0x000453b0


	//   ....[13]....
        /*00ac*/ 	.word	0x00045460


	//   ....[14]....
        /*00b0*/ 	.word	0x00045520


	//   ....[15]....
        /*00b4*/ 	.word	0x00045560


	//   ....[16]....
        /*00b8*/ 	.word	0x000455a0


	//   ....[17]....
        /*00bc*/ 	.word	0x000455e0


	//----- nvinfo : EIATTR_VRC_CTA_INIT_COUNT
	.align		4
.L_1464:
        /*00c0*/ 	.byte	0x02, 0x4a
	.zero		1
	.zero		1


	//----- nvinfo : EIATTR_EXIT_INSTR_OFFSETS
	.align		4
        /*00c4*/ 	.byte	0x04, 0x1c
        /*00c6*/ 	.short	(.L_1466 - .L_1465)


	//   ....[0]....
.L_1465:
        /*00c8*/ 	.word	0x00001e20


	//   ....[1]....
        /*00cc*/ 	.word	0x00047ae0


	//----- nvinfo : EIATTR_MAX_THREADS
	.align		4
.L_1466:
        /*00d0*/ 	.byte	0x04, 0x05
        /*00d2*/ 	.short	(.L_1468 - .L_1467)
.L_1467:
        /*00d4*/ 	.word	0x00000080
        /*00d8*/ 	.word	0x00000001
        /*00dc*/ 	.word	0x00000001


	//----- nvinfo : EIATTR_CRS_STACK_SIZE
	.align		4
.L_1468:
        /*00e0*/ 	.byte	0x04, 0x1e
        /*00e2*/ 	.short	(.L_1470 - .L_1469)
.L_1469:
        /*00e4*/ 	.word	0x00000000


	//----- nvinfo : EIATTR_CBANK_PARAM_SIZE
	.align		4
.L_1470:
        /*00e8*/ 	.byte	0x03, 0x19
        /*00ea*/ 	.short	0x00e8


	//----- nvinfo : EIATTR_PARAM_CBANK
	.align		4
        /*00ec*/ 	.byte	0x04, 0x0a
        /*00ee*/ 	.short	(.L_1472 - .L_1471)
	.align		4
.L_1471:
        /*00f0*/ 	.word	index@(.nv.constant0._ZN10layer_norm31ln_parallel_residual_fwd_kernelINS_13Kernel_traitsI6__halfS2_fS2_fjLj7168ELj1ELj1ELj4ELj16ENS_18Kernel_traits_baseILj7168ES2_S2_fS2_fjLj128EEEEELb1ELb0ELb0EEEvNS_9FwdParamsE)
        /*00f4*/ 	.short	0x0380
        /*00f6*/ 	.short	0x00e8


	//----- nvinfo : EIATTR_SW_WAR
	.align		4
.L_1472:
        /*00f8*/ 	.byte	0x04, 0x36
        /*00fa*/ 	.short	(.L_1474 - .L_1473)
.L_1473:
        /*00fc*/ 	.word	0x00000008
.L_1474:


//--------------------- .nv.info._ZN10layer_norm31ln_parallel_residual_fwd_kernelINS_13Kernel_traitsI6__halfS2_fS2_fjLj7168ELj1ELj1ELj4ELj16ENS_18Kernel_traits_baseILj7168ES2_S2_fS2_fjLj128EEEEELb1ELb0ELb1EEEvNS_9FwdParamsE --------------------------
	.section	.nv.info._ZN10layer_norm31ln_parallel_residual_fwd_kernelINS_13Kernel_traitsI6__halfS2_fS2_fjLj7168ELj1ELj1ELj4ELj16ENS_18Kernel_traits_baseILj7168ES2_S2_fS2_fjLj128EEEEELb1ELb0ELb1EEEvNS_9FwdParamsE,"",@"SHT_CUDA_INFO"
	.sectionflags	@""
	.align	4


	//----- nvinfo : EIATTR_CUDA_API_VERSION
	.align		4
        /*0000*/ 	.byte	0x04, 0x37
        /*0002*/ 	.short	(.L_1476 - .L_1475)
.L_1475:
        /*0004*/ 	.word	0x00000082


	//----- nvinfo : EIATTR_KPARAM_INFO
	.align		4
.L_1476:
        /*0008*/ 	.byte	0x04, 0x17
        /*000a*/ 	.short	(.L_1478 - .L_1477)
.L_1477:
        /*000c*/ 	.word	0x00000000
        /*0010*/ 	.short	0x0000
        /*0012*/ 	.short	0x0000
        /*0014*/ 	.byte	0x00, 0xf0, 0xa1, 0x03


	//----- nvinfo : EIATTR_SPARSE_MMA_MASK
	.align		4
.L_1478:
        /*0018*/ 	.byte	0x03, 0x50
        /*001a*/ 	.short	0x0000


	//----- nvinfo : EIATTR_MAXREG_COUNT
	.align		4
        /*001c*/ 	.byte	0x03, 0x1b
        /*001e*/ 	.short	0x00ff


	//----- nvinfo : EIATTR_NUM_BARRIERS
	.align		4
        /*0020*/ 	.byte	0x02, 0x4c
        /*0022*/ 	.byte	0x01
	.zero		1


	//----- nvinfo : EIATTR_ANNOTATIONS
	.align		4
        /*0024*/ 	.byte	0x04, 0x55
        /*0026*/ 	.short	(.L_1480 - .L_1479)


	//   ....[0]....
.L_1479:
        /*0028*/ 	.word	0x00000001
        /*002c*/ 	.byte	0xc0, 0x2f, 0x04, 0x00, 0x01, 0x00, 0x00, 0x00, 0xa0, 0x30, 0x04, 0x00


	//----- nvinfo : EIATTR_MERCURY_ISA_VERSION
	.align		4
.L_1480:
        /*0038*/ 	.byte	0x03, 0x5f
        /*003a*/ 	.short	0x0101


	//----- nvinfo : EIATTR_COOP_GROUP_MASK_REGIDS
	.align		4
        /*003c*/ 	.byte	0x04, 0x29
        /*003e*/ 	.short	(.L_1482 - .L_1481)


	//   ....[0]....
.L_1481:
        /*0040*/ 	.word	0xffffffff


	//   ....[1]....
        /*0044*/ 	.word	0xffffffff


	//   ....[2]....
        /*0048*/ 	.word	0xffffffff


	//   ....[3]....
        /*004c*/ 	.word	0xffffffff


	//   ....[4]....
        /*0050*/ 	.word	0xffffffff


	//   ....[5]....
        /*0054*/ 	.word	0xffffffff


	//   ....[6]....
        /*0058*/ 	.word	0xffffffff


	//   ....[7]....
        /*005c*/ 	.word	0xffffffff


	//   ....[8]....
        /*0060*/ 	.word	0xffffffff


	//   ....[9]....
        /*0064*/ 	.word	0xffffffff


	//   ....[10]....
        /*0068*/ 	.word	0xffffffff


	//   ....[11]....
        /*006c*/ 	.word	0xffffffff


	//   ....[12]....
        /*0070*/ 	.word	0xffffffff


	//   ....[13]....
        /*0074*/ 	.word	0xffffffff


	//   ....[14]....
        /*0078*/ 	.word	0xffffffff


	//   ....[15]....
        /*007c*/ 	.word	0xffffffff


	//   ....[16]....
        /*0080*/ 	.word	0xffffffff


	//   ....[17]....
        /*0084*/ 	.word	0xffffffff


	//----- nvinfo : EIATTR_COOP_GROUP_INSTR_OFFSETS
	.align		4
.L_1482:
        /*0088*/ 	.byte	0x04, 0x28
        /*008a*/ 	.short	(.L_1484 - .L_1483)


	//   ....[0]....
.L_1483:
        /*008c*/ 	.word	0x00040410


	//   ....[1]....
        /*0090*/ 	.word	0x00040440


	//   ....[2]....
        /*0094*/ 	.word	0x00040460


	//   ....[3]....
        /*0098*/ 	.word	0x00040480


	//   ....[4]....
        /*009c*/ 	.word	0x000404a0


	//   ....[5]....
        /*00a0*/ 	.word	0x00040bd0


	//   ....[6]....
        /*00a4*/ 	.word	0x00040bf0


	//   ....[7]....
        /*00a8*/ 	.word	0x00040c10


	//   ....[8]....
        /*00ac*/ 	.word	0x00040c40


	//   ....[9]....
        /*00b0*/ 	.word	0x00040c70


	//   ....[10]....
        /*00b4*/ 	.word	0x00040e20


	//   ....[11]....
        /*00b8*/ 	.word	0x00040e60


	//   ....[12]....
        /*00bc*/ 	.word	0x00040ea0


	//   ....[13]....
        /*00c0*/ 	.word	0x00040f80


	//   ....[14]....
        /*00c4*/ 	.word	0x00041080


	//   ....[15]....
        /*00c8*/ 	.word	0x000410a0


	//   ....[16]....
        /*00cc*/ 	.word	0x00041160


	//   ....[17]....
        /*00d0*/ 	.word	0x00041190


	//----- nvinfo : EIATTR_VRC_CTA_INIT_COUNT
	.align		4
.L_1484:
        /*00d4*/ 	.byte	0x02, 0x4a
	.zero		1
	.zero		1


	//----- nvinfo : EIATTR_EXIT_INSTR_OFFSETS
	.align		4
        /*00d8*/ 	.byte	0x04, 0x1c
        /*00da*/ 	.short	(.L_1486 - .L_1485)


	//   ....[0]....
.L_1485:
        /*00dc*/ 	.word	0x00000ca0


	//   ....[1]....
        /*00e0*/ 	.word	0x000433b0


	//----- nvinfo : EIATTR_MAX_THREADS
	.align		4
.L_1486:
        /*00e4*/ 	.byte	0x04, 0x05
        /*00e6*/ 	.short	(.L_1488 - .L_1487)
.L_1487:
        /*00e8*/ 	.word	0x00000080
        /*00ec*/ 	.word	0x00000001
        /*00f0*/ 	.word	0x00000001


	//----- nvinfo : EIATTR_CRS_STACK_SIZE
	.align		4
.L_1488:
        /*00f4*/ 	.byte	0x04, 0x1e
        /*00f6*/ 	.short	(.L_1490 - .L_1489)
.L_1489:
        /*00f8*/ 	.word	0x00000000


	//----- nvinfo : EIATTR_CBANK_PARAM_SIZE
	.align		4
.L_1490:
        /*00fc*/ 	.byte	0x03, 0x19
        /*00fe*/ 	.short	0x00e8


	//----- nvinfo : EIATTR_PARAM_CBANK
	.align		4
        /*0100*/ 	.byte	0x04, 0x0a
        /*0102*/ 	.short	(.L_1492 - .L_1491)
	.align		4
.L_1491:
        /*0104*/ 	.word	index@(.nv.constant0._ZN10layer_norm31ln_parallel_residual_fwd_kernelINS_13Kernel_traitsI6__halfS2_fS2_fjLj7168ELj1ELj1ELj4ELj16ENS_18Kernel_traits_baseILj7168ES2_S2_fS2_fjLj128EEEEELb1ELb0ELb1EEEvNS_9FwdParamsE)
        /*0108*/ 	.short	0x0380
        /*010a*/ 	.short	0x00e8


	//----- nvinfo : EIATTR_SW_WAR
	.align		4
.L_1492:
        /*010c*/ 	.byte	0x04, 0x36
        /*010e*/ 	.short	(.L_1494 - .L_1493)
.L_1493:
        /*0110*/ 	.word	0x00000008
.L_1494:


//--------------------- .nv.info._ZN10layer_norm31ln_parallel_residual_fwd_kernelINS_13Kernel_traitsI6__halfS2_fS2_fjLj7168ELj1ELj1ELj4ELj16ENS_18Kernel_traits_baseILj7168ES2_S2_fS2_fjLj128EEEEELb1ELb1ELb0EEEvNS_9FwdParamsE --------------------------
	.section	.nv.info._ZN10layer_norm31ln_parallel_residual_fwd_kernelINS_13Kernel_traitsI6__halfS2_fS2_fjLj7168ELj1ELj1ELj4ELj16ENS_18Kernel_traits_baseILj7168ES2_S2_fS2_fjLj128EEEEELb1ELb1ELb0EEEvNS_9FwdParamsE,"",@"SHT_CUDA_INFO"
	.sectionflags	@""
	.align	4


	//----- nvinfo : EIATTR_CUDA_API_VERSION
	.align		4
        /*0000*/ 	.byte	0x04, 0x37
        /*0002*/ 	.short	(.L_1496 - .L_1495)
.L_1495:
        /*0004*/ 	.word	0x00000082


	//----- nvinfo : EIATTR_KPARAM_INFO
	.align		4
.L_1496:
        /*0008*/ 	.byte	0x04, 0x17
        /*000a*/ 	.short	(.L_1498 - .L_1497)
.L_1497:
        /*000c*/ 	.word	0x00000000
        /*0010*/ 	.short	0x0000
        /*0012*/ 	.short	0x0000
        /*0014*/ 	.byte	0x00, 0xf0, 0xa1, 0x03


	//----- nvinfo : EIATTR_SPARSE_MMA_MASK
	.align		4
.L_1498:
        /*0018*/ 	.byte	0x03, 0x50
        /*001a*/ 	.short	0x0000


	//----- nvinfo : EIATTR_MAXREG_COUNT
	.align		4
        /*001c*/ 	.byte	0x03, 0x1b
        /*001e*/ 	.short	0x00ff


	//----- nvinfo : EIATTR_NUM_BARRIERS
	.align		4
        /*0020*/ 	.byte	0x02, 0x4c
        /*0022*/ 	.byte	0x01
	.zero		1


	//----- nvinfo : EIATTR_MERCURY_ISA_VERSION
	.align		4
        /*0024*/ 	.byte	0x03, 0x5f
        /*0026*/ 	.short	0x0101


	//----- nvinfo : EIATTR_COOP_GROUP_MASK_REGIDS
	.align		4
        /*0028*/ 	.byte	0x04, 0x29
        /*002a*/ 	.short	(.L_1500 - .L_1499)


	//   ....[0]....
.L_1499:
        /*002c*/ 	.word	0xffffffff


	//   ....[1]....
        /*0030*/ 	.word	0xffffffff


	//   ....[2]....
        /*0034*/ 	.word	0xffffffff


	//   ....[3]....
        /*0038*/ 	.word	0xffffffff


	//   ....[4]....
        /*003c*/ 	.word	0xffffffff


	//   ....[5]....
        /*0040*/ 	.word	0xffffffff


	//   ....[6]....
        /*0044*/ 	.word	0xffffffff


	//   ....[7]....
        /*0048*/ 	.word	0xffffffff


	//   ....[8]....
        /*004c*/ 	.word	0xffffffff


	//   ....[9]....
        /*0050*/ 	.word	0xffffffff


	//   ....[10]....
        /*0054*/ 	.word	0xffffffff


	//   ....[11]....
        /*0058*/ 	.word	0xffffffff


	//   ....[12]....
        /*005c*/ 	.word	0xffffffff


	//   ....[13]....
        /*0060*/ 	.word	0xffffffff


	//   ....[14]....
        /*0064*/ 	.word	0xffffffff


	//   ....[15]....
        /*0068*/ 	.word	0xffffffff


	//   ....[16]....
        /*006c*/ 	.word	0xffffffff


	//   ....[17]....
        /*0070*/ 	.word	0xffffffff


	//----- nvinfo : EIATTR_COOP_GROUP_INSTR_OFFSETS
	.align		4
.L_1500:
        /*0074*/ 	.byte	0x04, 0x28
        /*0076*/ 	.short	(.L_1502 - .L_1501)


	//   ....[0]....
.L_1501:
        /*0078*/ 	.word	0x00037090


	//   ....[1]....
        /*007c*/ 	.word	0x000370b0


	//   ....[2]....
        /*0080*/ 	.word	0x000370d0


	//   ....[3]....
        /*0084*/ 	.word	0x000370f0


	//   ....[4]....
        /*0088*/ 	.word	0x00037110


	//   ....[5]....
        /*008c*/ 	.word	0x00037860


	//   ....[6]....
        /*0090*/ 	.word	0x00037880


	//   ....[7]....
        /*0094*/ 	.word	0x000378b0


	//   ....[8]....
        /*0098*/ 	.word	0x000378d0


	//   ....[9]....
        /*009c*/ 	.word	0x00037900


	//   ....[10]....
        /*00a0*/ 	.word	0x000379a0


	//   ....[11]....
        /*00a4*/ 	.word	0x00037a00


	//   ....[12]....
        /*00a8*/ 	.word	0x00037a20


	//   ....[13]....
        /*00ac*/ 	.word	0x00037ad0


	//   ....[14]....
        /*00b0*/ 	.word	0x00037af0


	//   ....[15]....
        /*00b4*/ 	.word	0x00037ba0


	//   ....[16]....
        /*00b8*/ 	.word	0x00037bd0


	//   ....[17]....
        /*00bc*/ 	.word	0x00037c10


	//----- nvinfo : EIATTR_VRC_CTA_INIT_COUNT
	.align		4
.L_1502:
        /*00c0*/ 	.byte	0x02, 0x4a
	.zero		1
	.zero		1


	//----- nvinfo : EIATTR_EXIT_INSTR_OFFSETS
	.align		4
        /*00c4*/ 	.byte	0x04, 0x1c
        /*00c6*/ 	.short	(.L_1504 - .L_1503)


	//   ....[0]....
.L_1503:
        /*00c8*/ 	.word	0x00000bb0


	//   ....[1]....
        /*00cc*/ 	.word	0x000393c0


	//----- nvinfo : EIATTR_MAX_THREADS
	.align		4
.L_1504:
        /*00d0*/ 	.byte	0x04, 0x05
        /*00d2*/ 	.short	(.L_1506 - .L_1505)
.L_1505:
        /*00d4*/ 	.word	0x00000080
        /*00d8*/ 	.word	0x00000001
        /*00dc*/ 	.word	0x00000001


	//----- nvinfo : EIATTR_CRS_STACK_SIZE
	.align		4
.L_1506:
        /*00e0*/ 	.byte	0x04, 0x1e
        /*00e2*/ 	.short	(.L_1508 - .L_1507)
.L_1507:
        /*00e4*/ 	.word	0x00000000


	//----- nvinfo : EIATTR_CBANK_PARAM_SIZE
	.align		4
.L_1508:
        /*00e8*/ 	.byte	0x03, 0x19
        /*00ea*/ 	.short	0x00e8


	//----- nvinfo : EIATTR_PARAM_CBANK
	.align		4
        /*00ec*/ 	.byte	0x04, 0x0a
        /*00ee*/ 	.short	(.L_1510 - .L_1509)
	.align		4
.L_1509:
        /*00f0*/ 	.word	index@(.nv.constant0._ZN10layer_norm31ln_parallel_residual_fwd_kernelINS_13Kernel_traitsI6__halfS2_fS2_fjLj7168ELj1ELj1ELj4ELj16ENS_18Kernel_traits_baseILj7168ES2_S2_fS2_fjLj128EEEEELb1ELb1ELb0EEEvNS_9FwdParamsE)
        /*00f4*/ 	.short	0x0380
        /*00f6*/ 	.short	0x00e8


	//----- nvinfo : EIATTR_SW_WAR
	.align		4
.L_1510:
        /*00f8*/ 	.byte	0x04, 0x36
        /*00fa*/ 	.short	(.L_1512 - .L_1511)
.L_1511:
        /*00fc*/ 	.word	0x00000008
.L_1512:


//--------------------- .nv.info._ZN10layer_norm31ln_parallel_residual_fwd_kernelINS_13Kernel_traitsI6__halfS2_fS2_fjLj7168ELj1ELj1ELj4ELj16ENS_18Kernel_traits_baseILj7168ES2_S2_fS2_fjLj128EEEEELb1ELb1ELb1EEEvNS_9FwdParamsE --------------------------
	.section	.nv.info._ZN10layer_norm31ln_parallel_residual_fwd_kernelINS_13Kernel_traitsI6__halfS2_fS2_fjLj7168ELj1ELj1ELj4ELj16ENS_18Kernel_traits_baseILj7168ES2_S2_fS2_fjLj128EEEEELb1ELb1ELb1EEEvNS_9FwdParamsE,"",@"SHT_CUDA_INFO"
	.sectionflags	@""
	.align	4


	//----- nvinfo : EIATTR_CUDA_API_VERSION
	.align		4
        /*0000*/ 	.byte	0x04, 0x37
        /*0002*/ 	.short	(.L_1514 - .L_1513)
.L_1513:
        /*0004*/ 	.word	0x00000082


	//----- nvinfo : EIATTR_KPARAM_INFO
	.align		4
.L_1514:
        /*0008*/ 	.byte	0x04, 0x17
        /*000a*/ 	.short	(.L_1516 - .L_1515)
.L_1515:
        /*000c*/ 	.word	0x00000000
        /*0010*/ 	.short	0x0000
        /*0012*/ 	.short	0x0000
        /*0014*/ 	.byte	0x00, 0xf0, 0xa1, 0x03


	//----- nvinfo : EIATTR_SPARSE_MMA_MASK
	.align		4
.L_1516:
        /*0018*/ 	.byte	0x03, 0x50
        /*001a*/ 	.short	0x0000


	//----- nvinfo : EIATTR_MAXREG_COUNT
	.align		4
        /*001c*/ 	.byte	0x03, 0x1b
        /*001e*/ 	.short	0x00ff


	//----- nvinfo : EIATTR_NUM_BARRIERS
	.align		4
        /*0020*/ 	.byte	0x02, 0x4c
        /*0022*/ 	.byte	0x01
	.zero		1


	//----- nvinfo : EIATTR_MERCURY_ISA_VERSION
	.align		4
        /*0024*/ 	.byte	0x03, 0x5f
        /*0026*/ 	.short	0x0101


	//----- nvinfo : EIATTR_COOP_GROUP_MASK_REGIDS
	.align		4
        /*0028*/ 	.byte	0x04, 0x29
        /*002a*/ 	.short	(.L_1518 - .L_1517)


	//   ....[0]....
.L_1517:
        /*002c*/ 	.word	0xffffffff


	//   ....[1]....
        /*0030*/ 	.word	0xffffffff


	//   ....[2]....
        /*0034*/ 	.word	0xffffffff


	//   ....[3]....
        /*0038*/ 	.word	0xffffffff


	//   ....[4]....
        /*003c*/ 	.word	0xffffffff


	//   ....[5]....
        /*0040*/ 	.word	0xffffffff


	//   ....[6]....
        /*0044*/ 	.word	0xffffffff


	//   ....[7]....
        /*0048*/ 	.word	0xffffffff


	//   ....[8]....
        /*004c*/ 	.word	0xffffffff


	//   ....[9]....
        /*0050*/ 	.word	0xffffffff


	//   ....[10]....
        /*0054*/ 	.word	0xffffffff


	//   ....[11]....
        /*0058*/ 	.word	0xffffffff


	//   ....[12]....
        /*005c*/ 	.word	0xffffffff


	//   ....[13]....
        /*0060*/ 	.word	0xffffffff


	//   ....[14]....
        /*0064*/ 	.word	0xffffffff


	//   ....[15]....
        /*0068*/ 	.word	0xffffffff


	//   ....[16]....
        /*006c*/ 	.word	0xffffffff


	//   ....[17]....
        /*0070*/ 	.word	0xffffffff


	//----- nvinfo : EIATTR_COOP_GROUP_INSTR_OFFSETS
	.align		4
.L_1518:
        /*0074*/ 	.byte	0x04, 0x28
        /*0076*/ 	.short	(.L_1520 - .L_1519)


	//   ....[0]....
.L_1519:
        /*0078*/ 	.word	0x00034070


	//   ....[1]....
        /*007c*/ 	.word	0x000340b0


	//   ....[2]....
        /*0080*/ 	.word	0x000340d0


	//   ....[3]....
        /*0084*/ 	.word	0x000340f0


	//   ....[4]....
        /*0088*/ 	.word	0x00034110


	//   ....[5]....
        /*008c*/ 	.word	0x00034840


	//   ....[6]....
        /*0090*/ 	.word	0x00034860


	//   ....[7]....
        /*0094*/ 	.word	0x00034880


	//   ....[8]....
        /*0098*/ 	.word	0x000348a0


	//   ....[9]....
        /*009c*/ 	.word	0x000348c0


	//   ....[10]....
        /*00a0*/ 	.word	0x00034a70


	//   ....[11]....
        /*00a4*/ 	.word	0x00034ab0


	//   ....[12]....
        /*00a8*/ 	.word	0x00034af0


	//   ....[13]....
        /*00ac*/ 	.word	0x00034b70


	//   ....[14]....
        /*00b0*/ 	.word	0x00034c40


	//   ....[15]....
        /*00b4*/ 	.word	0x00034c70


	//   ....[16]....
        /*00b8*/ 	.word	0x00034d40


	//   ....[17]....
        /*00bc*/ 	.word	0x00034d70


	//----- nvinfo : EIATTR_VRC_CTA_INIT_COUNT
	.align		4
.L_1520:
        /*00c0*/ 	.byte	0x02, 0x4a
	.zero		1
	.zero		1


	//----- nvinfo : EIATTR_EXIT_INSTR_OFFSETS
	.align		4
        /*00c4*/ 	.byte	0x04, 0x1c
        /*00c6*/ 	.short	(.L_1522 - .L_1521)


	//   ....[0]....
.L_1521:
        /*00c8*/ 	.word	0x00000470


	//   ....[1]....
        /*00cc*/ 	.word	0x00036220


	//----- nvinfo : EIATTR_MAX_THREADS
	.align		4
.L_1522:
        /*00d0*/ 	.byte	0x04, 0x05
        /*00d2*/ 	.short	(.L_1524 - .L_1523)
.L_1523:
        /*00d4*/ 	.word	0x00000080
        /*00d8*/ 	.word	0x00000001
        /*00dc*/ 	.word	0x00000001


	//----- nvinfo : EIATTR_CRS_STACK_SIZE
	.align		4
.L_1524:
        /*00e0*/ 	.byte	0x04, 0x1e
        /*00e2*/ 	.short	(.L_1526 - .L_1525)
.L_1525:
        /*00e4*/ 	.word	0x00000000


	//----- nvinfo : EIATTR_CBANK_PARAM_SIZE
	.align		4
.L_1526:
        /*00e8*/ 	.byte	0x03, 0x19
        /*00ea*/ 	.short	0x00e8


	//----- nvinfo : EIATTR_PARAM_CBANK
	.align		4
        /*00ec*/ 	.byte	0x04, 0x0a
        /*00ee*/ 	.short	(.L_1528 - .L_1527)
	.align		4
.L_1527:
        /*00f0*/ 	.word	index@(.nv.constant0._ZN10layer_norm31ln_parallel_residual_fwd_kernelINS_13Kernel_traitsI6__halfS2_fS2_fjLj7168ELj1ELj1ELj4ELj16ENS_18Kernel_traits_baseILj7168ES2_S2_fS2_fjLj128EEEEELb1ELb1ELb1EEEvNS_9FwdParamsE)
        /*00f4*/ 	.short	0x0380
        /*00f6*/ 	.short	0x00e8


	//----- nvinfo : EIATTR_SW_WAR
	.align		4
.L_1528:
        /*00f8*/ 	.byte	0x04, 0x36
        /*00fa*/ 	.short	(.L_1530 - .L_1529)
.L_1529:
        /*00fc*/ 	.word	0x00000008
.L_1530:


//--------------------- .nv.info._ZN10layer_norm31ln_parallel_residual_fwd_kernelINS_13Kernel_traitsIf6__halffS2_fjLj7168ELj1ELj1ELj4ELj16ENS_18Kernel_traits_baseILj7168EfS2_fS2_fjLj128EEEEELb0ELb0ELb0EEEvNS_9FwdParamsE --------------------------
	.section	.nv.info._ZN10layer_norm31ln_parallel_residual_fwd_kernelINS_13Kernel_traitsIf6__halffS2_fjLj7168ELj1ELj1ELj4ELj16ENS_18Kernel_traits_baseILj7168EfS2_fS2_fjLj128EEEEELb0ELb0ELb0EEEvNS_9FwdParamsE,"",@"SHT_CUDA_INFO"
	.sectionflags	@""
	.align	4


	//----- nvinfo : EIATTR_CUDA_API_VERSION
	.align		4
        /*0000*/ 	.byte	0x04, 0x37
        /*0002*/ 	.short	(.L_1532 - .L_1531)
.L_1531:
        /*0004*/ 	.word	0x00000082


	//----- nvinfo : EIATTR_KPARAM_INFO
	.align		4
.L_1532:
        /*0008*/ 	.byte	0x04, 0x17
        /*000a*/ 	.short	(.L_1534 - .L_1533)
.L_1533:
        /*000c*/ 	.word	0x00000000
        /*0010*/ 	.short	0x0000
        /*0012*/ 	.short	0x0000
        /*0014*/ 	.byte	0x00, 0xf0, 0xa1, 0x03


	//----- nvinfo : EIATTR_SPARSE_MMA_MASK
	.align		4
.L_1534:
        /*0018*/ 	.byte	0x03, 0x50
        /*001a*/ 	.short	0x0000


	//----- nvinfo : EIATTR_MAXREG_COUNT
	.align		4
        /*001c*/ 	.byte	0x03, 0x1b
        /*001e*/ 	.short	0x00ff


	//----- nvinfo : EIATTR_NUM_BARRIERS
	.align		4
        /*0020*/ 	.byte	0x02, 0x4c
        /*0022*/ 	.byte	0x01
	.zero		1


	//----- nvinfo : EIATTR_ANNOTATIONS
	.align		4
        /*0024*/ 	.byte	0x04, 0x55
        /*0026*/ 	.short	(.L_1536 - .L_1535)


	//   ....[0]....
.L_1535:
        /* <DEDUP_REMOVED lines=197> */


	//----- nvinfo : EIATTR_MERCURY_ISA_VERSION
	.align		4
.L_1536:
        /*0c68*/ 	.byte	0x03, 0x5f
        /*0c6a*/ 	.short	0x0101


	//----- nvinfo : EIATTR_COOP_GROUP_MASK_REGIDS
	.align		4
        /*0c6c*/ 	.byte	0x04, 0x29
        /*0c6e*/ 	.short	(.L_1538 - .L_1537)


	//   ....[0]....
.L_1537:
        /*0c70*/ 	.word	0xffffffff


	//   ....[1]....
        /*0c74*/ 	.word	0xffffffff


	//   ....[2]....
        /*0c78*/ 	.word	0xffffffff


	//   ....[3]....
        /*0c7c*/ 	.word	0xffffffff


	//   ....[4]....
        /*0c80*/ 	.word	0xffffffff


	//   ....[5]....
        /*0c84*/ 	.word	0xffffffff


	//   ....[6]....
        /*0c88*/ 	.word	0xffffffff


	//   ....[7]....
        /*0c8c*/ 	.word	0xffffffff


	//   ....[8]....
        /*0c90*/ 	.word	0xffffffff


	//   ....[9]....
        /*0c94*/ 	.word	0xffffffff


	//   ....[10]....
        /*0c98*/ 	.word	0xffffffff


	//   ....[11]....
        /*0c9c*/ 	.word	0xffffffff


	//   ....[12]....
        /*0ca0*/ 	.word	0xffffffff


	//   ....[13]....
        /*0ca4*/ 	.word	0xffffffff


	//   ....[14]....
        /*0ca8*/ 	.word	0xffffffff


	//   ....[15]....
        /*0cac*/ 	.word	0xffffffff


	//   ....[16]....
        /*0cb0*/ 	.word	0xffffffff


	//   ....[17]....
        /*0cb4*/ 	.word	0xffffffff


	//----- nvinfo : EIATTR_COOP_GROUP_INSTR_OFFSETS
	.align		4
.L_1538:
        /*0cb8*/ 	.byte	0x04, 0x28
        /*0cba*/ 	.short	(.L_1540 - .L_1539)


	//   ....[0]....
.L_1539:
        /*0cbc*/ 	.word	0x00008230


	//   ....[1]....
        /*0cc0*/ 	.word	0x00008250


	//   ....[2]....
        /*0cc4*/ 	.word	0x00008270


	//   ....[3]....
        /*0cc8*/ 	.word	0x00008290


	//   ....[4]....
        /*0ccc*/ 	.word	0x000082b0


	//   ....[5]....
        /*0cd0*/ 	.word	0x00008a50


	//   ....[6]....
        /*0cd4*/ 	.word	0x00008a70


	//   ....[7]....
        /*0cd8*/ 	.word	0x00008a90


	//   ....[8]....
        /*0cdc*/ 	.word	0x00008ab0


	//   ....[9]....
        /*0ce0*/ 	.word	0x00008ad0


	//   ....[10]....
        /*0ce4*/ 	.word	0x00008c80


	//   ....[11]....
        /*0ce8*/ 	.word	0x00008cc0


	//   ....[12]....
        /*0cec*/ 	.word	0x00008d70


	//   ....[13]....
        /*0cf0*/ 	.word	0x00008dd0


	//   ....[14]....
        /*0cf4*/ 	.word	0x00008de0


	//   ....[15]....
        /*0cf8*/ 	.word	0x00008eb0


	//   ....[16]....
        /*0cfc*/ 	.word	0x00008f00


	//   ....[17]....
        /*0d00*/ 	.word	0x00008f10


	//----- nvinfo : EIATTR_VRC_CTA_INIT_COUNT
	.align		4
.L_1540:
        /*0d04*/ 	.byte	0x02, 0x4a
	.zero		1
	.zero		1


	//----- nvinfo : EIATTR_EXIT_INSTR_OFFSETS
	.align		4
        /*0d08*/ 	.byte	0x04, 0x1c
        /*0d0a*/ 	.short	(.L_1542 - .L_1541)


	//   ....[0]....
.L_1541:
        /*0d0c*/ 	.word	0x00004bd0


	//   ....[1]....
        /*0d10*/ 	.word	0x0000b1d0


	//----- nvinfo : EIATTR_MAX_THREADS
	.align		4
.L_1542:
        /*0d14*/ 	.byte	0x04, 0x05
        /*0d16*/ 	.short	(.L_1544 - .L_1543)
.L_1543:
        /*0d18*/ 	.word	0x00000080
        /*0d1c*/ 	.word	0x00000001
        /*0d20*/ 	.word	0x00000001


	//----- nvinfo : EIATTR_CRS_STACK_SIZE
	.align		4
.L_1544:
        /*0d24*/ 	.byte	0x04, 0x1e
        /*0d26*/ 	.short	(.L_1546 - .L_1545)
.L_1545:
        /*0d28*/ 	.word	0x00000000


	//----- nvinfo : EIATTR_CBANK_PARAM_SIZE
	.align		4
.L_1546:
        /*0d2c*/ 	.byte	0x03, 0x19
        /*0d2e*/ 	.short	0x00e8


	//----- nvinfo : EIATTR_PARAM_CBANK
	.align		4
        /*0d30*/ 	.byte	0x04, 0x0a
        /*0d32*/ 	.short	(.L_1548 - .L_1547)
	.align		4
.L_1547:
        /*0d34*/ 	.word	index@(.nv.constant0._ZN10layer_norm31ln_parallel_residual_fwd_kernelINS_13Kernel_traitsIf6__halffS2_fjLj7168ELj1ELj1ELj4ELj16ENS_18Kernel_traits_baseILj7168EfS2_fS2_fjLj128EEEEELb0ELb0ELb0EEEvNS_9FwdParamsE)
        /*0d38*/ 	.short	0x0380
        /*0d3a*/ 	.short	0x00e8


	//----- nvinfo : EIATTR_SW_WAR
	.align		4
.L_1548:
        /*0d3c*/ 	.byte	0x04, 0x36
        /*0d3e*/ 	.short	(.L_1550 - .L_1549)
.L_1549:
        /*0d40*/ 	.word	0x00000008
.L_1550:


//--------------------- .nv.info._ZN10layer_norm31ln_parallel_residual_fwd_kernelINS_13Kernel_traitsIf6__halffS2_fjLj7168ELj1ELj1ELj4ELj16ENS_18Kernel_traits_baseILj7168EfS2_fS2_fjLj128EEEEELb0ELb0ELb1EEEvNS_9FwdParamsE --------------------------
	.section	.nv.info._ZN10layer_norm31ln_parallel_residual_fwd_kernelINS_13Kernel_traitsIf6__halffS2_fjLj7168ELj1ELj1ELj4ELj16ENS_18Kernel_traits_baseILj7168EfS2_fS2_fjLj128EEEEELb0ELb0ELb1EEEvNS_9FwdParamsE,"",@"SHT_CUDA_INFO"
	.sectionflags	@""
	.align	4


	//----- nvinfo : EIATTR_CUDA_API_VERSION
	.align		4
        /*0000*/ 	.byte	0x04, 0x37
        /*0002*/ 	.short	(.L_1552 - .L_1551)
.L_1551:
        /*0004*/ 	.word	0x00000082


	//----- nvinfo : EIATTR_KPARAM_INFO
	.align		4
.L_1552:
        /*0008*/ 	.byte	0x04, 0x17
        /*000a*/ 	.short	(.L_1554 - .L_1553)
.L_1553:
        /*000c*/ 	.word	0x00000000
        /*0010*/ 	.short	0x0000
        /*0012*/ 	.short	0x0000
        /*0014*/ 	.byte	0x00, 0xf0, 0xa1, 0x03


	//----- nvinfo : EIATTR_SPARSE_MMA_MASK
	.align		4
.L_1554:
        /*0018*/ 	.byte	0x03, 0x50
        /*001a*/ 	.short	0x0000


	//----- nvinfo : EIATTR_MAXREG_COUNT
	.align		4
        /*001c*/ 	.byte	0x03, 0x1b
        /*001e*/ 	.short	0x00ff


	//----- nvinfo : EIATTR_NUM_BARRIERS
	.align		4
        /*0020*/ 	.byte	0x02, 0x4c
        /*0022*/ 	.byte	0x01
	.zero		1


	//----- nvinfo : EIATTR_ANNOTATIONS
	.align		4
        /*0024*/ 	.byte	0x04, 0x55
        /*0026*/ 	.short	(.L_1556 - .L_1555)


	//   ....[0]....
.L_1555:
        /* <DEDUP_REMOVED lines=85> */


	//----- nvinfo : EIATTR_MERCURY_ISA_VERSION
	.align		4
.L_1556:
        /*0560*/ 	.byte	0x03, 0x5f
        /*0562*/ 	.short	0x0101


	//----- nvinfo : EIATTR_COOP_GROUP_MASK_REGIDS
	.align		4
        /*0564*/ 	.byte	0x04, 0x29
        /*0566*/ 	.short	(.L_1558 - .L_1557)


	//   ....[0]....
.L_1557:
        /*0568*/ 	.word	0xffffffff


	//   ....[1]....
        /*056c*/ 	.word	0xffffffff


	//   ....[2]....
        /*0570*/ 	.word	0xffffffff


	//   ....[3]....
        /*0574*/ 	.word	0xffffffff


	//   ....[4]....
        /*0578*/ 	.word	0xffffffff


	//   ....[5]....
        /*057c*/ 	.word	0xffffffff


	//   ....[6]....
        /*0580*/ 	.word	0xffffffff


	//   ....[7]....
        /*0584*/ 	.word	0xffffffff


	//   ....[8]....
        /*0588*/ 	.word	0xffffffff


	//   ....[9]....
        /*058c*/ 	.word	0xffffffff


	//   ....[10]....
        /*0590*/ 	.word	0xffffffff


	//   ....[11]....
        /*0594*/ 	.word	0xffffffff


	//   ....[12]....
        /*0598*/ 	.word	0xffffffff


	//   ....[13]....
        /*059c*/ 	.word	0xffffffff


	//   ....[14]....
        /*05a0*/ 	.word	0xffffffff


	//   ....[15]....
        /*05a4*/ 	.word	0xffffffff


	//   ....[16]....
        /*05a8*/ 	.word	0xffffffff


	//   ....[17]....
        /*05ac*/ 	.word	0xffffffff


	//----- nvinfo : EIATTR_COOP_GROUP_INSTR_OFFSETS
	.align		4
.L_1558:
        /*05b0*/ 	.byte	0x04, 0x28
        /*05b2*/ 	.short	(.L_1560 - .L_1559)


	//   ....[0]....
.L_1559:
        /*05b4*/ 	.word	0x000048d0


	//   ....[1]....
        /*05b8*/ 	.word	0x000048f0


	//   ....[2]....
        /*05bc*/ 	.word	0x00004910


	//   ....[3]....
        /*05c0*/ 	.word	0x00004930


	//   ....[4]....
        /*05c4*/ 	.word	0x00004950


	//   ....[5]....
        /*05c8*/ 	.word	0x00005080


	//   ....[6]....
        /*05cc*/ 	.word	0x000050a0


	//   ....[7]....
        /*05d0*/ 	.word	0x000050c0


	//   ....[8]....
        /*05d4*/ 	.word	0x000050e0


	//   ....[9]....
        /*05d8*/ 	.word	0x00005100


	//   ....[10]....
        /*05dc*/ 	.word	0x000053c0


	//   ....[11]....
        /*05e0*/ 	.word	0x00005420


	//   ....[12]....
        /*05e4*/ 	.word	0x000054c0


	//   ....[13]....
        /*05e8*/ 	.word	0x00005530


	//   ....[14]....
        /*05ec*/ 	.word	0x00005550


	//   ....[15]....
        /*05f0*/ 	.word	0x00005560


	//   ....[16]....
        /*05f4*/ 	.word	0x00005660


	//   ....[17]....
        /*05f8*/ 	.word	0x00005690


	//----- nvinfo : EIATTR_VRC_CTA_INIT_COUNT
	.align		4
.L_1560:
        /*05fc*/ 	.byte	0x02, 0x4a
	.zero		1
	.zero		1


	//----- nvinfo : EIATTR_EXIT_INSTR_OFFSETS
	.align		4
        /*0600*/ 	.byte	0x04, 0x1c
        /*0602*/ 	.short	(.L_1562 - .L_1561)


	//   ....[0]....
.L_1561:
        /*0604*/ 	.word	0x00001730


	//   ....[1]....
        /*0608*/ 	.word	0x00006e90


	//----- nvinfo : EIATTR_MAX_THREADS
	.align		4
.L_1562:
        /*060c*/ 	.byte	0x04, 0x05
        /*060e*/ 	.short	(.L_1564 - .L_1563)
.L_1563:
        /*0610*/ 	.word	0x00000080
        /*0614*/ 	.word	0x00000001
        /*0618*/ 	.word	0x00000001


	//----- nvinfo : EIATTR_CRS_STACK_SIZE
	.align		4
.L_1564:
        /*061c*/ 	.byte	0x04, 0x1e
        /*061e*/ 	.short	(.L_1566 - .L_1565)
.L_1565:
        /*0620*/ 	.word	0x00000000


	//----- nvinfo : EIATTR_CBANK_PARAM_SIZE
	.align		4
.L_1566:
        /*0624*/ 	.byte	0x03, 0x19
        /*0626*/ 	.short	0x00e8


	//----- nvinfo : EIATTR_PARAM_CBANK
	.align		4
        /*0628*/ 	.byte	0x04, 0x0a
        /*062a*/ 	.short	(.L_1568 - .L_1567)
	.align		4
.L_1567:
        /*062c*/ 	.word	index@(.nv.constant0._ZN10layer_norm31ln_parallel_residual_fwd_kernelINS_13Kernel_traitsIf6__halffS2_fjLj7168ELj1ELj1ELj4ELj16ENS_18Kernel_traits_baseILj7168EfS2_fS2_fjLj128EEEEELb0ELb0ELb1EEEvNS_9FwdParamsE)
        /*0630*/ 	.short	0x0380
        /*0632*/ 	.short	0x00e8


	//----- nvinfo : EIATTR_SW_WAR
	.align		4
.L_1568:
        /*0634*/ 	.byte	0x04, 0x36
        /*0636*/ 	.short	(.L_1570 - .L_1569)
.L_1569:
        /*0638*/ 	.word	0x00000008
.L_1570:


//--------------------- .nv.info._ZN10layer_norm31ln_parallel_residual_fwd_kernelINS_13Kernel_traitsIf6__halffS2_fjLj7168ELj1ELj1ELj4ELj16ENS_18Kernel_traits_baseILj7168EfS2_fS2_fjLj128EEEEELb0ELb1ELb0EEEvNS_9FwdParamsE --------------------------
	.section	.nv.info._ZN10layer_norm31ln_parallel_residual_fwd_kernelINS_13Kernel_traitsIf6__halffS2_fjLj7168ELj1ELj1ELj4ELj16ENS_18Kernel_traits_baseILj7168EfS2_fS2_fjLj128EEEEELb0ELb1ELb0EEEvNS_9FwdParamsE,"",@"SHT_CUDA_INFO"
	.sectionflags	@""
	.align	4


	//----- nvinfo : EIATTR_CUDA_API_VERSION
	.align		4
        /*0000*/ 	.byte	0x04, 0x37
        /*0002*/ 	.short	(.L_1572 - .L_1571)
.L_1571:
        /*0004*/ 	.word	0x00000082


	//----- nvinfo : EIATTR_KPARAM_INFO
	.align		4
.L_1572:
        /*0008*/ 	.byte	0x04, 0x17
        /*000a*/ 	.short	(.L_1574 - .L_1573)
.L_1573:
        /*000c*/ 	.word	0x00000000
        /*0010*/ 	.short	0x0000
        /*0012*/ 	.short	0x0000
        /*0014*/ 	.byte	0x00, 0xf0, 0xa1, 0x03


	//----- nvinfo : EIATTR_SPARSE_MMA_MASK
	.align		4
.L_1574:
        /*0018*/ 	.byte	0x03, 0x50
        /*001a*/ 	.short	0x0000


	//----- nvinfo : EIATTR_MAXREG_COUNT
	.align		4
        /*001c*/ 	.byte	0x03, 0x1b
        /*001e*/ 	.short	0x00ff


	//----- nvinfo : EIATTR_NUM_BARRIERS
	.align		4
        /*0020*/ 	.byte	0x02, 0x4c
        /*0022*/ 	.byte	0x01
	.zero		1


	//----- nvinfo : EIATTR_MERCURY_ISA_VERSION
	.align		4
        /*0024*/ 	.byte	0x03, 0x5f
        /*0026*/ 	.short	0x0101


	//----- nvinfo : EIATTR_COOP_GROUP_MASK_REGIDS
	.align		4
        /*0028*/ 	.byte	0x04, 0x29
        /*002a*/ 	.short	(.L_1576 - .L_1575)


	//   ....[0]....
.L_1575:
        /*002c*/ 	.word	0xffffffff


	//   ....[1]....
        /*0030*/ 	.word	0xffffffff


	//   ....[2]....
        /*0034*/ 	.word	0xffffffff


	//   ....[3]....
        /*0038*/ 	.word	0xffffffff


	//   ....[4]....
        /*003c*/ 	.word	0xffffffff


	//   ....[5]....
        /*0040*/ 	.word	0xffffffff


	//   ....[6]....
        /*0044*/ 	.word	0xffffffff


	//   ....[7]....
        /*0048*/ 	.word	0xffffffff


	//   ....[8]....
        /*004c*/ 	.word	0xffffffff


	//   ....[9]....
        /*0050*/ 	.word	0xffffffff


	//   ....[10]....
        /*0054*/ 	.word	0xffffffff


	//   ....[11]....
        /*0058*/ 	.word	0xffffffff


	//   ....[12]....
        /*005c*/ 	.word	0xffffffff


	//   ....[13]....
        /*0060*/ 	.word	0xffffffff


	//   ....[14]....
        /*0064*/ 	.word	0xffffffff


	//   ....[15]....
        /*0068*/ 	.word	0xffffffff


	//   ....[16]....
        /*006c*/ 	.word	0xffffffff


	//   ....[17]....
        /*0070*/ 	.word	0xffffffff


	//----- nvinfo : EIATTR_COOP_GROUP_INSTR_OFFSETS
	.align		4
.L_1576:
        /*0074*/ 	.byte	0x04, 0x28
        /*0076*/ 	.short	(.L_1578 - .L_1577)


	//   ....[0]....
.L_1577:
        /*0078*/ 	.word	0x00003fe0


	//   ....[1]....
        /*007c*/ 	.word	0x00004000


	//   ....[2]....
        /*0080*/ 	.word	0x00004020


	//   ....[3]....
        /*0084*/ 	.word	0x00004040


	//   ....[4]....
        /*0088*/ 	.word	0x00004060


	//   ....[5]....
        /*008c*/ 	.word	0x000047f0


	//   ....[6]....
        /*0090*/ 	.word	0x00004810


	//   ....[7]....
        /*0094*/ 	.word	0x00004830


	//   ....[8]....
        /*0098*/ 	.word	0x00004860


	//   ....[9]....
        /*009c*/ 	.word	0x00004890


	//   ....[10]....
        /*00a0*/ 	.word	0x00004a30


	//   ....[11]....
        /*00a4*/ 	.word	0x00004a70


	//   ....[12]....
        /*00a8*/ 	.word	0x00004ab0


	//   ....[13]....
        /*00ac*/ 	.word	0x00004b50


	//   ....[14]....
        /*00b0*/ 	.word	0x00004bd0


	//   ....[15]....
        /*00b4*/ 	.word	0x00004c10


	//   ....[16]....
        /*00b8*/ 	.word	0x00004c70


	//   ....[17]....
        /*00bc*/ 	.word	0x00004cd0


	//----- nvinfo : EIATTR_VRC_CTA_INIT_COUNT
	.align		4
.L_1578:
        /*00c0*/ 	.byte	0x02, 0x4a
	.zero		1
	.zero		1


	//----- nvinfo : EIATTR_EXIT_INSTR_OFFSETS
	.align		4
        /*00c4*/ 	.byte	0x04, 0x1c
        /*00c6*/ 	.short	(.L_1580 - .L_1579)


	//   ....[0]....
.L_1579:
        /*00c8*/ 	.word	0x00000a10


	//   ....[1]....
        /*00cc*/ 	.word	0x00005cf0


	//----- nvinfo : EIATTR_MAX_THREADS
	.align		4
.L_1580:
        /*00d0*/ 	.byte	0x04, 0x05
        /*00d2*/ 	.short	(.L_1582 - .L_1581)
.L_1581:
        /*00d4*/ 	.word	0x00000080
        /*00d8*/ 	.word	0x00000001
        /*00dc*/ 	.word	0x00000001


	//----- nvinfo : EIATTR_CRS_STACK_SIZE
	.align		4
.L_1582:
        /*00e0*/ 	.byte	0x04, 0x1e
        /*00e2*/ 	.short	(.L_1584 - .L_1583)
.L_1583:
        /*00e4*/ 	.word	0x00000000


	//----- nvinfo : EIATTR_CBANK_PARAM_SIZE
	.align		4
.L_1584:
        /*00e8*/ 	.byte	0x03, 0x19
        /*00ea*/ 	.short	0x00e8


	//----- nvinfo : EIATTR_PARAM_CBANK
	.align		4
        /*00ec*/ 	.byte	0x04, 0x0a
        /*00ee*/ 	.short	(.L_1586 - .L_1585)
	.align		4
.L_1585:
        /*00f0*/ 	.word	index@(.nv.constant0._ZN10layer_norm31ln_parallel_residual_fwd_kernelINS_13Kernel_traitsIf6__halffS2_fjLj7168ELj1ELj1ELj4ELj16ENS_18Kernel_traits_baseILj7168EfS2_fS2_fjLj128EEEEELb0ELb1ELb0EEEvNS_9FwdParamsE)
        /*00f4*/ 	.short	0x0380
        /*00f6*/ 	.short	0x00e8


	//----- nvinfo : EIATTR_SW_WAR
	.align		4
.L_1586:
        /*00f8*/ 	.byte	0x04, 0x36
        /*00fa*/ 	.short	(.L_1588 - .L_1587)
.L_1587:
        /*00fc*/ 	.word	0x00000008
.L_1588:


//--------------------- .nv.info._ZN10layer_norm31ln_parallel_residual_fwd_kernelINS_13Kernel_traitsIf6__halffS2_fjLj7168ELj1ELj1ELj4ELj16ENS_18Kernel_traits_baseILj7168EfS2_fS2_fjLj128EEEEELb0ELb1ELb1EEEvNS_9FwdParamsE --------------------------
	.section	.nv.info._ZN10layer_norm31ln_parallel_residual_fwd_kernelINS_13Kernel_traitsIf6__halffS2_fjLj7168ELj1ELj1ELj4ELj16ENS_18Kernel_traits_baseILj7168EfS2_fS2_fjLj128EEEEELb0ELb1ELb1EEEvNS_9FwdParamsE,"",@"SHT_CUDA_INFO"
	.sectionflags	@""
	.align	4


	//----- nvinfo : EIATTR_CUDA_API_VERSION
	.align		4
        /*0000*/ 	.byte	0x04, 0x37
        /*0002*/ 	.short	(.L_1590 - .L_1589)
.L_1589:
        /*0004*/ 	.word	0x00000082


	//----- nvinfo : EIATTR_KPARAM_INFO
	.align		4
.L_1590:
        /*0008*/ 	.byte	0x04, 0x17
        /*000a*/ 	.short	(.L_1592 - .L_1591)
.L_1591:
        /*000c*/ 	.word	0x00000000
        /*0010*/ 	.short	0x0000
        /*0012*/ 	.short	0x0000
        /*0014*/ 	.byte	0x00, 0xf0, 0xa1, 0x03


	//----- nvinfo : EIATTR_SPARSE_MMA_MASK
	.align		4
.L_1592:
        /*0018*/ 	.byte	0x03, 0x50
        /*001a*/ 	.short	0x0000


	//----- nvinfo : EIATTR_MAXREG_COUNT
	.align		4
        /*001c*/ 	.byte	0x03, 0x1b
        /*001e*/ 	.short	0x00ff


	//----- nvinfo : EIATTR_NUM_BARRIERS
	.align		4
        /*0020*/ 	.byte	0x02, 0x4c
        /*0022*/ 	.byte	0x01
	.zero		1


	//----- nvinfo : EIATTR_MERCURY_ISA_VERSION
	.align		4
        /*0024*/ 	.byte	0x03, 0x5f
        /*0026*/ 	.short	0x0101


	//----- nvinfo : EIATTR_COOP_GROUP_MASK_REGIDS
	.align		4
        /*0028*/ 	.byte	0x04, 0x29
        /*002a*/ 	.short	(.L_1594 - .L_1593)


	//   ....[0]....
.L_1593:
        /*002c*/ 	.word	0xffffffff


	//   ....[1]....
        /*0030*/ 	.word	0xffffffff


	//   ....[2]....
        /*0034*/ 	.word	0xffffffff


	//   ....[3]....
        /*0038*/ 	.word	0xffffffff


	//   ....[4]....
        /*003c*/ 	.word	0xffffffff


	//   ....[5]....
        /*0040*/ 	.word	0xffffffff


	//   ....[6]....
        /*0044*/ 	.word	0xffffffff


	//   ....[7]....
        /*0048*/ 	.word	0xffffffff


	//   ....[8]....
        /*004c*/ 	.word	0xffffffff


	//   ....[9]....
        /*0050*/ 	.word	0xffffffff


	//   ....[10]....
        /*0054*/ 	.word	0xffffffff


	//   ....[11]....
        /*0058*/ 	.word	0xffffffff


	//   ....[12]....
        /*005c*/ 	.word	0xffffffff


	//   ....[13]....
        /*0060*/ 	.word	0xffffffff


	//   ....[14]....
        /*0064*/ 	.word	0xffffffff


	//   ....[15]....
        /*0068*/ 	.word	0xffffffff


	//   ....[16]....
        /*006c*/ 	.word	0xffffffff


	//   ....[17]....
        /*0070*/ 	.word	0xffffffff


	//----- nvinfo : EIATTR_COOP_GROUP_INSTR_OFFSETS
	.align		4
.L_1594:
        /*0074*/ 	.byte	0x04, 0x28
        /*0076*/ 	.short	(.L_1596 - .L_1595)


	//   ....[0]....
.L_1595:
        /*0078*/ 	.word	0x00003600


	//   ....[1]....
        /*007c*/ 	.word	0x00003620


	//   ....[2]....
        /*0080*/ 	.word	0x00003640


	//   ....[3]....
        /*0084*/ 	.word	0x00003660


	//   ....[4]....
        /*0088*/ 	.word	0x00003680


	//   ....[5]....
        /*008c*/ 	.word	0x00003db0


	//   ....[6]....
        /*0090*/ 	.word	0x00003dd0


	//   ....[7]....
        /*0094*/ 	.word	0x00003e00


	//   ....[8]....
        /*0098*/ 	.word	0x00003e30


	//   ....[9]....
        /*009c*/ 	.word	0x00003e50


	//   ....[10]....
        /*00a0*/ 	.word	0x00004000


	//   ....[11]....
        /*00a4*/ 	.word	0x00004040


	//   ....[12]....
        /*00a8*/ 	.word	0x00004080


	//   ....[13]....
        /*00ac*/ 	.word	0x000040c0


	//   ....[14]....
        /*00b0*/ 	.word	0x00004140


	//   ....[15]....
        /*00b4*/ 	.word	0x000041a0


	//   ....[16]....
        /*00b8*/ 	.word	0x00004210


	//   ....[17]....
        /*00bc*/ 	.word	0x00004250


	//----- nvinfo : EIATTR_VRC_CTA_INIT_COUNT
	.align		4
.L_1596:
        /*00c0*/ 	.byte	0x02, 0x4a
	.zero		1
	.zero		1


	//----- nvinfo : EIATTR_EXIT_INSTR_OFFSETS
	.align		4
        /*00c4*/ 	.byte	0x04, 0x1c
        /*00c6*/ 	.short	(.L_1598 - .L_1597)


	//   ....[0]....
.L_1597:
        /*00c8*/ 	.word	0x00000580


	//   ....[1]....
        /*00cc*/ 	.word	0x000050a0


	//----- nvinfo : EIATTR_MAX_THREADS
	.align		4
.L_1598:
        /*00d0*/ 	.byte	0x04, 0x05
        /*00d2*/ 	.short	(.L_1600 - .L_1599)
.L_1599:
        /*00d4*/ 	.word	0x00000080
        /*00d8*/ 	.word	0x00000001
        /*00dc*/ 	.word	0x00000001


	//----- nvinfo : EIATTR_CRS_STACK_SIZE
	.align		4
.L_1600:
        /*00e0*/ 	.byte	0x04, 0x1e
        /*00e2*/ 	.short	(.L_1602 - .L_1601)
.L_1601:
        /*00e4*/ 	.word	0x00000000


	//----- nvinfo : EIATTR_CBANK_PARAM_SIZE
	.align		4
.L_1602:
        /*00e8*/ 	.byte	0x03, 0x19
        /*00ea*/ 	.short	0x00e8


	//----- nvinfo : EIATTR_PARAM_CBANK
	.align		4
        /*00ec*/ 	.byte	0x04, 0x0a
        /*00ee*/ 	.short	(.L_1604 - .L_1603)
	.align		4
.L_1603:
        /*00f0*/ 	.word	index@(.nv.constant0._ZN10layer_norm31ln_parallel_residual_fwd_kernelINS_13Kernel_traitsIf6__halffS2_fjLj7168ELj1ELj1ELj4ELj16ENS_18Kernel_traits_baseILj7168EfS2_fS2_fjLj128EEEEELb0ELb1ELb1EEEvNS_9FwdParamsE)
        /*00f4*/ 	.short	0x0380
        /*00f6*/ 	.short	0x00e8


	//----- nvinfo : EIATTR_SW_WAR
	.align		4
.L_1604:
        /*00f8*/ 	.byte	0x04, 0x36
        /*00fa*/ 	.short	(.L_1606 - .L_1605)
.L_1605:
        /*00fc*/ 	.word	0x00000008
.L_1606:


//--------------------- .nv.info._ZN10layer_norm31ln_parallel_residual_fwd_kernelINS_13Kernel_traitsIf6__halffS2_fjLj7168ELj1ELj1ELj4ELj16ENS_18Kernel_traits_baseILj7168EfS2_fS2_fjLj128EEEEELb1ELb0ELb0EEEvNS_9FwdParamsE --------------------------
	.section	.nv.info._ZN10layer_norm31ln_parallel_residual_fwd_kernelINS_13Kernel_traitsIf6__halffS2_fjLj7168ELj1ELj1ELj4ELj16ENS_18Kernel_traits_baseILj7168EfS2_fS2_fjLj128EEEEELb1ELb0ELb0EEEvNS_9FwdParamsE,"",@"SHT_CUDA_INFO"
	.sectionflags	@""
	.align	4


	//----- nvinfo : EIATTR_CUDA_API_VERSION
	.align		4
        /*0000*/ 	.byte	0x04, 0x37
        /*0002*/ 	.short	(.L_1608 - .L_1607)
.L_1607:
        /*0004*/ 	.word	0x00000082


	//----- nvinfo : EIATTR_KPARAM_INFO
	.align		4
.L_1608:
        /*0008*/ 	.byte	0x04, 0x17
        /*000a*/ 	.short	(.L_1610 - .L_1609)
.L_1609:
        /*000c*/ 	.word	0x00000000
        /*0010*/ 	.short	0x0000
        /*0012*/ 	.short	0x0000
        /*0014*/ 	.byte	0x00, 0xf0, 0xa1, 0x03


	//----- nvinfo : EIATTR_SPARSE_MMA_MASK
	.align		4
.L_1610:
        /*0018*/ 	.byte	0x03, 0x50
        /*001a*/ 	.short	0x0000


	//----- nvinfo : EIATTR_MAXREG_COUNT
	.align		4
        /*001c*/ 	.byte	0x03, 0x1b
        /*001e*/ 	.short	0x00ff


	//----- nvinfo : EIATTR_NUM_BARRIERS
	.align		4
        /*0020*/ 	.byte	0x02, 0x4c
        /*0022*/ 	.byte	0x01
	.zero		1


	//----- nvinfo : EIATTR_ANNOTATIONS
	.align		4
        /*0024*/ 	.byte	0x04, 0x55
        /*0026*/ 	.short	(.L_1612 - .L_1611)


	//   ....[0]....
.L_1611:
        /* <DEDUP_REMOVED lines=249> */


	//----- nvinfo : EIATTR_MERCURY_ISA_VERSION
	.align		4
.L_1612:
        /*0fa8*/ 	.byte	0x03, 0x5f
        /*0faa*/ 	.short	0x0101


	//----- nvinfo : EIATTR_COOP_GROUP_MASK_REGIDS
	.align		4
        /*0fac*/ 	.byte	0x04, 0x29
        /*0fae*/ 	.short	(.L_1614 - .L_1613)


	//   ....[0]....
.L_1613:
        /*0fb0*/ 	.word	0xffffffff


	//   ....[1]....
        /*0fb4*/ 	.word	0xffffffff


	//   ....[2]....
        /*0fb8*/ 	.word	0xffffffff


	//   ....[3]....
        /*0fbc*/ 	.word	0xffffffff


	//   ....[4]....
        /*0fc0*/ 	.word	0xffffffff


	//   ....[5]....
        /*0fc4*/ 	.word	0xffffffff


	//   ....[6]....
        /*0fc8*/ 	.word	0xffffffff


	//   ....[7]....
        /*0fcc*/ 	.word	0xffffffff


	//   ....[8]....
        /*0fd0*/ 	.word	0xffffffff


	//   ....[9]....
        /*0fd4*/ 	.word	0xffffffff


	//   ....[10]....
        /*0fd8*/ 	.word	0xffffffff


	//   ....[11]....
        /*0fdc*/ 	.word	0xffffffff


	//   ....[12]....
        /*0fe0*/ 	.word	0xffffffff


	//   ....[13]....
        /*0fe4*/ 	.word	0xffffffff


	//   ....[14]....
        /*0fe8*/ 	.word	0xffffffff


	//   ....[15]....
        /*0fec*/ 	.word	0xffffffff


	//   ....[16]....
        /*0ff0*/ 	.word	0xffffffff


	//   ....[17]....
        /*0ff4*/ 	.word	0xffffffff


	//----- nvinfo : EIATTR_COOP_GROUP_INSTR_OFFSETS
	.align		4
.L_1614:
        /*0ff8*/ 	.byte	0x04, 0x28
        /*0ffa*/ 	.short	(.L_1616 - .L_1615)


	//   ....[0]....
.L_1615:
        /*0ffc*/ 	.word	0x000492e0


	//   ....[1]....
        /*1000*/ 	.word	0x00049300


	//   ....[2]....
        /*1004*/ 	.word	0x00049320


	//   ....[3]....
        /*1008*/ 	.word	0x00049340


	//   ....[4]....
        /*100c*/ 	.word	0x00049360


	//   ....[5]....
        /*1010*/ 	.word	0x00049ab0


	//   ....[6]....
        /*1014*/ 	.word	0x00049ad0


	//   ....[7]....
        /*1018*/ 	.word	0x00049af0


	//   ....[8]....
        /*101c*/ 	.word	0x00049b10


	//   ....[9]....
        /*1020*/ 	.word	0x00049b30


	//   ....[10]....
        /*1024*/ 	.word	0x00049ce0


	//   ....[11]....
        /*1028*/ 	.word	0x00049d20


	//   ....[12]....
        /*102c*/ 	.word	0x00049db0


	//   ....[13]....
        /*1030*/ 	.word	0x00049dd0


	//   ....[14]....
        /*1034*/ 	.word	0x00049e70


	//   ....[15]....
        /*1038*/ 	.word	0x00049ed0


	//   ....[16]....
        /*103c*/ 	.word	0x00049f00


	//   ....[17]....
        /*1040*/ 	.word	0x00049f30


	//----- nvinfo : EIATTR_VRC_CTA_INIT_COUNT
	.align		4
.L_1616:
        /*1044*/ 	.byte	0x02, 0x4a
	.zero		1
	.zero		1


	//----- nvinfo : EIATTR_EXIT_INSTR_OFFSETS
	.align		4
        /*1048*/ 	.byte	0x04, 0x1c
        /*104a*/ 	.short	(.L_1618 - .L_1617)


	//   ....[0]....
.L_1617:
        /*104c*/ 	.word	0x00006070


	//   ....[1]....
        /*1050*/ 	.word	0x0004bb80


	//----- nvinfo : EIATTR_MAX_THREADS
	.align		4
.L_1618:
        /*1054*/ 	.byte	0x04, 0x05
        /*1056*/ 	.short	(.L_1620 - .L_1619)
.L_1619:
        /*1058*/ 	.word	0x00000080
        /*105c*/ 	.word	0x00000001
        /*1060*/ 	.word	0x00000001


	//----- nvinfo : EIATTR_CRS_STACK_SIZE
	.align		4
.L_1620:
        /*1064*/ 	.byte	0x04, 0x1e
        /*1066*/ 	.short	(.L_1622 - .L_1621)
.L_1621:
        /*1068*/ 	.word	0x00000000


	//----- nvinfo : EIATTR_CBANK_PARAM_SIZE
	.align		4
.L_1622:
        /*106c*/ 	.byte	0x03, 0x19
        /*106e*/ 	.short	0x00e8


	//----- nvinfo : EIATTR_PARAM_CBANK
	.align		4
        /*1070*/ 	.byte	0x04, 0x0a
        /*1072*/ 	.short	(.L_1624 - .L_1623)
	.align		4
.L_1623:
        /*1074*/ 	.word	index@(.nv.constant0._ZN10layer_norm31ln_parallel_residual_fwd_kernelINS_13Kernel_traitsIf6__halffS2_fjLj7168ELj1ELj1ELj4ELj16ENS_18Kernel_traits_baseILj7168EfS2_fS2_fjLj128EEEEELb1ELb0ELb0EEEvNS_9FwdParamsE)
        /*1078*/ 	.short	0x0380
        /*107a*/ 	.short	0x00e8


	//----- nvinfo : EIATTR_SW_WAR
	.align		4
.L_1624:
        /*107c*/ 	.byte	0x04, 0x36
        /*107e*/ 	.short	(.L_1626 - .L_1625)
.L_1625:
        /*1080*/ 	.word	0x00000008
.L_1626:


//--------------------- .nv.info._ZN10layer_norm31ln_parallel_residual_fwd_kernelINS_13Kernel_traitsIf6__halffS2_fjLj7168ELj1ELj1ELj4ELj16ENS_18Kernel_traits_baseILj7168EfS2_fS2_fjLj128EEEEELb1ELb0ELb1EEEvNS_9FwdParamsE --------------------------
	.section	.nv.info._ZN10layer_norm31ln_parallel_residual_fwd_kernelINS_13Kernel_traitsIf6__halffS2_fjLj7168ELj1ELj1ELj4ELj16ENS_18Kernel_traits_baseILj7168EfS2_fS2_fjLj128EEEEELb1ELb0ELb1EEEvNS_9FwdParamsE,"",@"SHT_CUDA_INFO"
	.sectionflags	@""
	.align	4


	//----- nvinfo : EIATTR_CUDA_API_VERSION
	.align		4
        /*0000*/ 	.byte	0x04, 0x37
        /*0002*/ 	.short	(.L_1628 - .L_1627)
.L_1627:
        /*0004*/ 	.word	0x00000082


	//----- nvinfo : EIATTR_KPARAM_INFO
	.align		4
.L_1628:
        /*0008*/ 	.byte	0x04, 0x17
        /*000a*/ 	.short	(.L_1630 - .L_1629)
.L_1629:
        /*000c*/ 	.word	0x00000000
        /*0010*/ 	.short	0x0000
        /*0012*/ 	.short	0x0000
        /*0014*/ 	.byte	0x00, 0xf0, 0xa1, 0x03


	//----- nvinfo : EIATTR_SPARSE_MMA_MASK
	.align		4
.L_1630:
        /*0018*/ 	.byte	0x03, 0x50
        /*001a*/ 	.short	0x0000


	//----- nvinfo : EIATTR_MAXREG_COUNT
	.align		4
        /*001c*/ 	.byte	0x03, 0x1b
        /*001e*/ 	.short	0x00ff


	//----- nvinfo : EIATTR_NUM_BARRIERS
	.align		4
        /*0020*/ 	.byte	0x02, 0x4c
        /*0022*/ 	.byte	0x01
	.zero		1


	//----- nvinfo : EIATTR_ANNOTATIONS
	.align		4
        /*0024*/ 	.byte	0x04, 0x55
        /*0026*/ 	.short	(.L_1632 - .L_1631)


	//   ....[0]....
.L_1631:
        /* <DEDUP_REMOVED lines=113> */


	//----- nvinfo : EIATTR_MERCURY_ISA_VERSION
	.align		4
.L_1632:
        /*0728*/ 	.byte	0x03, 0x5f
        /*072a*/ 	.short	0x0101


	//----- nvinfo : EIATTR_COOP_GROUP_MASK_REGIDS
	.align		4
        /*072c*/ 	.byte	0x04, 0x29
        /*072e*/ 	.short	(.L_1634 - .L_1633)


	//   ....[0]....
.L_1633:
        /*0730*/ 	.word	0xffffffff


	//   ....[1]....
        /*0734*/ 	.word	0xffffffff


	//   ....[2]....
        /*0738*/ 	.word	0xffffffff


	//   ....[3]....
        /*073c*/ 	.word	0xffffffff


	//   ....[4]....
        /*0740*/ 	.word	0xffffffff


	//   ....[5]....
        /*0744*/ 	.word	0xffffffff


	//   ....[6]....
        /*0748*/ 	.word	0xffffffff


	//   ....[7]....
        /*074c*/ 	.word	0xffffffff


	//   ....[8]....
        /*0750*/ 	.word	0xffffffff


	//   ....[9]....
        /*0754*/ 	.word	0xffffffff


	//   ....[10]....
        /*0758*/ 	.word	0xffffffff


	//   ....[11]....
        /*075c*/ 	.word	0xffffffff


	//   ....[12]....
        /*0760*/ 	.word	0xffffffff


	//   ....[13]....
        /*0764*/ 	.word	0xffffffff


	//   ....[14]....
        /*0768*/ 	.word	0xffffffff


	//   ....[15]....
        /*076c*/ 	.word	0xffffffff


	//   ....[16]....
        /*0770*/ 	.word	0xffffffff


	//   ....[17]....
        /*0774*/ 	.word	0xffffffff


	//----- nvinfo : EIATTR_COOP_GROUP_INSTR_OFFSETS
	.align		4
.L_1634:
        /*0778*/ 	.byte	0x04, 0x28
        /*077a*/ 	.short	(.L_1636 - .L_1635)


	//   ....[0]....
.L_1635:
        /*077c*/ 	.word	0x000460d0


	//   ....[1]....
        /*0780*/ 	.word	0x000460f0


	//   ....[2]....
        /*0784*/ 	.word	0x00046110


	//   ....[3]....
        /*0788*/ 	.word	0x00046130


	//   ....[4]....
        /*078c*/ 	.word	0x00046150


	//   ....[5]....
        /*0790*/ 	.word	0x00046880


	//   ....[6]....
        /*0794*/ 	.word	0x000468a0


	//   ....[7]....
        /*0798*/ 	.word	0x000468c0


	//   ....[8]....
        /*079c*/ 	.word	0x000468e0


	//   ....[9]....
        /*07a0*/ 	.word	0x00046900


	//   ....[10]....
        /*07a4*/ 	.word	0x00046ab0


	//   ....[11]....
        /*07a8*/ 	.word	0x00046ac0


	//   ....[12]....
        /*07ac*/ 	.word	0x00046bb0


	//   ....[13]....
        /*07b0*/ 	.word	0x00046be0


	//   ....[14]....
        /*07b4*/ 	.word	0x00046c10


	//   ....[15]....
        /*07b8*/ 	.word	0x00046c40


	//   ....[16]....
        /*07bc*/ 	.word	0x00046d10


	//   ....[17]....
        /*07c0*/ 	.word	0x00046d30


	//----- nvinfo : EIATTR_VRC_CTA_INIT_COUNT
	.align		4
.L_1636:
        /*07c4*/ 	.byte	0x02, 0x4a
	.zero		1
	.zero		1


	//----- nvinfo : EIATTR_EXIT_INSTR_OFFSETS
	.align		4
        /*07c8*/ 	.byte	0x04, 0x1c
        /*07ca*/ 	.short	(.L_1638 - .L_1637)


	//   ....[0]....
.L_1637:
        /*07cc*/ 	.word	0x00001b40


	//   ....[1]....
        /*07d0*/ 	.word	0x000486b0


	//----- nvinfo : EIATTR_MAX_THREADS
	.align		4
.L_1638:
        /*07d4*/ 	.byte	0x04, 0x05
        /*07d6*/ 	.short	(.L_1640 - .L_1639)
.L_1639:
        /*07d8*/ 	.word	0x00000080
        /*07dc*/ 	.word	0x00000001
        /*07e0*/ 	.word	0x00000001


	//----- nvinfo : EIATTR_CRS_STACK_SIZE
	.align		4
.L_1640:
        /*07e4*/ 	.byte	0x04, 0x1e
        /*07e6*/ 	.short	(.L_1642 - .L_1641)
.L_1641:
        /*07e8*/ 	.word	0x00000000


	//----- nvinfo : EIATTR_CBANK_PARAM_SIZE
	.align		4
.L_1642:
        /*07ec*/ 	.byte	0x03, 0x19
        /*07ee*/ 	.short	0x00e8


	//----- nvinfo : EIATTR_PARAM_CBANK
	.align		4
        /*07f0*/ 	.byte	0x04, 0x0a
        /*07f2*/ 	.short	(.L_1644 - .L_1643)
	.align		4
.L_1643:
        /*07f4*/ 	.word	index@(.nv.constant0._ZN10layer_norm31ln_parallel_residual_fwd_kernelINS_13Kernel_traitsIf6__halffS2_fjLj7168ELj1ELj1ELj4ELj16ENS_18Kernel_traits_baseILj7168EfS2_fS2_fjLj128EEEEELb1ELb0ELb1EEEvNS_9FwdParamsE)
        /*07f8*/ 	.short	0x0380
        /*07fa*/ 	.short	0x00e8


	//----- nvinfo : EIATTR_SW_WAR
	.align		4
.L_1644:
        /*07fc*/ 	.byte	0x04, 0x36
        /*07fe*/ 	.short	(.L_1646 - .L_1645)
.L_1645:
        /*0800*/ 	.word	0x00000008
.L_1646:


//--------------------- .nv.info._ZN10layer_norm31ln_parallel_residual_fwd_kernelINS_13Kernel_traitsIf6__halffS2_fjLj7168ELj1ELj1ELj4ELj16ENS_18Kernel_traits_baseILj7168EfS2_fS2_fjLj128EEEEELb1ELb1ELb0EEEvNS_9FwdParamsE --------------------------
	.section	.nv.info._ZN10layer_norm31ln_parallel_residual_fwd_kernelINS_13Kernel_traitsIf6__halffS2_fjLj7168ELj1ELj1ELj4ELj16ENS_18Kernel_traits_baseILj7168EfS2_fS2_fjLj128EEEEELb1ELb1ELb0EEEvNS_9FwdParamsE,"",@"SHT_CUDA_INFO"
	.sectionflags	@""
	.align	4


	//----- nvinfo : EIATTR_CUDA_API_VERSION
	.align		4
        /*0000*/ 	.byte	0x04, 0x37
        /*0002*/ 	.short	(.L_1648 - .L_1647)
.L_1647:
        /*0004*/ 	.word	0x00000082


	//----- nvinfo : EIATTR_KPARAM_INFO
	.align		4
.L_1648:
        /*0008*/ 	.byte	0x04, 0x17
        /*000a*/ 	.short	(.L_1650 - .L_1649)
.L_1649:
        /*000c*/ 	.word	0x00000000
        /*0010*/ 	.short	0x0000
        /*0012*/ 	.short	0x0000
        /*0014*/ 	.byte	0x00, 0xf0, 0xa1, 0x03


	//----- nvinfo : EIATTR_SPARSE_MMA_MASK
	.align		4
.L_1650:
        /*0018*/ 	.byte	0x03, 0x50
        /*001a*/ 	.short	0x0000


	//----- nvinfo : EIATTR_MAXREG_COUNT
	.align		4
        /*001c*/ 	.byte	0x03, 0x1b
        /*001e*/ 	.short	0x00ff


	//----- nvinfo : EIATTR_NUM_BARRIERS
	.align		4
        /*0020*/ 	.byte	0x02, 0x4c
        /*0022*/ 	.byte	0x01
	.zero		1


	//----- nvinfo : EIATTR_MERCURY_ISA_VERSION
	.align		4
        /*0024*/ 	.byte	0x03, 0x5f
        /*0026*/ 	.short	0x0101


	//----- nvinfo : EIATTR_COOP_GROUP_MASK_REGIDS
	.align		4
        /*0028*/ 	.byte	0x04, 0x29
        /*002a*/ 	.short	(.L_1652 - .L_1651)


	//   ....[0]....
.L_1651:
        /*002c*/ 	.word	0xffffffff


	//   ....[1]....
        /*0030*/ 	.word	0xffffffff


	//   ....[2]....
        /*0034*/ 	.word	0xffffffff


	//   ....[3]....
        /*0038*/ 	.word	0xffffffff


	//   ....[4]....
        /*003c*/ 	.word	0xffffffff


	//   ....[5]....
        /*0040*/ 	.word	0xffffffff


	//   ....[6]....
        /*0044*/ 	.word	0xffffffff


	//   ....[7]....
        /*0048*/ 	.word	0xffffffff


	//   ....[8]....
        /*004c*/ 	.word	0xffffffff


	//   ....[9]....
        /*0050*/ 	.word	0xffffffff


	//   ....[10]....
        /*0054*/ 	.word	0xffffffff


	//   ....[11]....
        /*0058*/ 	.word	0xffffffff


	//   ....[12]....
        /*005c*/ 	.word	0xffffffff


	//   ....[13]....
        /*0060*/ 	.word	0xffffffff


	//   ....[14]....
        /*0064*/ 	.word	0xffffffff


	//   ....[15]....
        /*0068*/ 	.word	0xffffffff


	//   ....[16]....
        /*006c*/ 	.word	0xffffffff


	//   ....[17]....
        /*0070*/ 	.word	0xffffffff


	//----- nvinfo : EIATTR_COOP_GROUP_INSTR_OFFSETS
	.align		4
.L_1652:
        /*0074*/ 	.byte	0x04, 0x28
        /*0076*/ 	.short	(.L_1654 - .L_1653)


	//   ....[0]....
.L_1653:
        /*0078*/ 	.word	0x00037b20


	//   ....[1]....
        /*007c*/ 	.word	0x00037b40


	//   ....[2]....
        /*0080*/ 	.word	0x00037b60


	//   ....[3]....
        /*0084*/ 	.word	0x00037b80


	//   ....[4]....
        /*0088*/ 	.word	0x00037ba0


	//   ....[5]....
        /*008c*/ 	.word	0x000382f0


	//   ....[6]....
        /*0090*/ 	.word	0x00038320


	//   ....[7]....
        /*0094*/ 	.word	0x00038340


	//   ....[8]....
        /*0098*/ 	.word	0x00038380


	//   ....[9]....
        /*009c*/ 	.word	0x000383b0


	//   ....[10]....
        /*00a0*/ 	.word	0x00038430


	//   ....[11]....
        /*00a4*/ 	.word	0x00038490


	//   ....[12]....
        /*00a8*/ 	.word	0x000384b0


	//   ....[13]....
        /*00ac*/ 	.word	0x00038530


	//   ....[14]....
        /*00b0*/ 	.word	0x000385d0


	//   ....[15]....
        /*00b4*/ 	.word	0x00038620


	//   ....[16]....
        /*00b8*/ 	.word	0x00038690


	//   ....[17]....
        /*00bc*/ 	.word	0x000386f0


	//----- nvinfo : EIATTR_VRC_CTA_INIT_COUNT
	.align		4
.L_1654:
        /*00c0*/ 	.byte	0x02, 0x4a
	.zero		1
	.zero		1


	//----- nvinfo : EIATTR_EXIT_INSTR_OFFSETS
	.align		4
        /*00c4*/ 	.byte	0x04, 0x1c
        /*00c6*/ 	.short	(.L_1656 - .L_1655)


	//   ....[0]....
.L_1655:
        /*00c8*/ 	.word	0x00000cd0


	//   ....[1]....
        /*00cc*/ 	.word	0x00039750


	//----- nvinfo : EIATTR_MAX_THREADS
	.align		4
.L_1656:
        /*00d0*/ 	.byte	0x04, 0x05
        /*00d2*/ 	.short	(.L_1658 - .L_1657)
.L_1657:
        /*00d4*/ 	.word	0x00000080
        /*00d8*/ 	.word	0x00000001
        /*00dc*/ 	.word	0x00000001


	//----- nvinfo : EIATTR_CRS_STACK_SIZE
	.align		4
.L_1658:
        /*00e0*/ 	.byte	0x04, 0x1e
        /*00e2*/ 	.short	(.L_1660 - .L_1659)
.L_1659:
        /*00e4*/ 	.word	0x00000000


	//----- nvinfo : EIATTR_CBANK_PARAM_SIZE
	.align		4
.L_1660:
        /*00e8*/ 	.byte	0x03, 0x19
        /*00ea*/ 	.short	0x00e8


	//----- nvinfo : EIATTR_PARAM_CBANK
	.align		4
        /*00ec*/ 	.byte	0x04, 0x0a
        /*00ee*/ 	.short	(.L_1662 - .L_1661)
	.align		4
.L_1661:
        /*00f0*/ 	.word	index@(.nv.constant0._ZN10layer_norm31ln_parallel_residual_fwd_kernelINS_13Kernel_traitsIf6__halffS2_fjLj7168ELj1ELj1ELj4ELj16ENS_18Kernel_traits_baseILj7168EfS2_fS2_fjLj128EEEEELb1ELb1ELb0EEEvNS_9FwdParamsE)
        /*00f4*/ 	.short	0x0380
        /*00f6*/ 	.short	0x00e8


	//----- nvinfo : EIATTR_SW_WAR
	.align		4
.L_1662:
        /*00f8*/ 	.byte	0x04, 0x36
        /*00fa*/ 	.short	(.L_1664 - .L_1663)
.L_1663:
        /*00fc*/ 	.word	0x00000008
.L_1664:


//--------------------- .nv.info._ZN10layer_norm31ln_parallel_residual_fwd_kernelINS_13Kernel_traitsIf6__halffS2_fjLj7168ELj1ELj1ELj4ELj16ENS_18Kernel_traits_baseILj7168EfS2_fS2_fjLj128EEEEELb1ELb1ELb1EEEvNS_9FwdParamsE --------------------------
	.section	.nv.info._ZN10layer_norm31ln_parallel_residual_fwd_kernelINS_13Kernel_traitsIf6__halffS2_fjLj7168ELj1ELj1ELj4ELj16ENS_18Kernel_traits_baseILj7168EfS2_fS2_fjLj128EEEEELb1ELb1ELb1EEEvNS_9FwdParamsE,"",@"SHT_CUDA_INFO"
	.sectionflags	@""
	.align	4


	//----- nvinfo : EIATTR_CUDA_API_VERSION
	.align		4
        /*0000*/ 	.byte	0x04, 0x37
        /*0002*/ 	.short	(.L_1666 - .L_1665)
.L_1665:
        /*0004*/ 	.word	0x00000082


	//----- nvinfo : EIATTR_KPARAM_INFO
	.align		4
.L_1666:
        /*0008*/ 	.byte	0x04, 0x17
        /*000a*/ 	.short	(.L_1668 - .L_1667)
.L_1667:
        /*000c*/ 	.word	0x00000000
        /*0010*/ 	.short	0x0000
        /*0012*/ 	.short	0x0000
        /*0014*/ 	.byte	0x00, 0xf0, 0xa1, 0x03


	//----- nvinfo : EIATTR_SPARSE_MMA_MASK
	.align		4
.L_1668:
        /*0018*/ 	.byte	0x03, 0x50
        /*001a*/ 	.short	0x0000


	//----- nvinfo : EIATTR_MAXREG_COUNT
	.align		4
        /*001c*/ 	.byte	0x03, 0x1b
        /*001e*/ 	.short	0x00ff


	//----- nvinfo : EIATTR_NUM_BARRIERS
	.align		4
        /*0020*/ 	.byte	0x02, 0x4c
        /*0022*/ 	.byte	0x01
	.zero		1


	//----- nvinfo : EIATTR_MERCURY_ISA_VERSION
	.align		4
        /*0024*/ 	.byte	0x03, 0x5f
        /*0026*/ 	.short	0x0101


	//----- nvinfo : EIATTR_COOP_GROUP_MASK_REGIDS
	.align		4
        /*0028*/ 	.byte	0x04, 0x29
        /*002a*/ 	.short	(.L_1670 - .L_1669)


	//   ....[0]....
.L_1669:
        /*002c*/ 	.word	0xffffffff


	//   ....[1]....
        /*0030*/ 	.word	0xffffffff


	//   ....[2]....
        /*0034*/ 	.word	0xffffffff


	//   ....[3]....
        /*0038*/ 	.word	0xffffffff


	//   ....[4]....
        /*003c*/ 	.word	0xffffffff


	//   ....[5]....
        /*0040*/ 	.word	0xffffffff


	//   ....[6]....
        /*0044*/ 	.word	0xffffffff


	//   ....[7]....
        /*0048*/ 	.word	0xffffffff


	//   ....[8]....
        /*004c*/ 	.word	0xffffffff


	//   ....[9]....
        /*0050*/ 	.word	0xffffffff


	//   ....[10]....
        /*0054*/ 	.word	0xffffffff


	//   ....[11]....
        /*0058*/ 	.word	0xffffffff


	//   ....[12]....
        /*005c*/ 	.word	0xffffffff


	//   ....[13]....
        /*0060*/ 	.word	0xffffffff


	//   ....[14]....
        /*0064*/ 	.word	0xffffffff


	//   ....[15]....
        /*0068*/ 	.word	0xffffffff


	//   ....[16]....
        /*006c*/ 	.word	0xffffffff


	//   ....[17]....
        /*0070*/ 	.word	0xffffffff


	//----- nvinfo : EIATTR_COOP_GROUP_INSTR_OFFSETS
	.align		4
.L_1670:
        /*0074*/ 	.byte	0x04, 0x28
        /*0076*/ 	.short	(.L_1672 - .L_1671)


	//   ....[0]....
.L_1671:
        /*0078*/ 	.word	0x00034240


	//   ....[1]....
        /*007c*/ 	.word	0x00034280


	//   ....[2]....
        /*0080*/ 	.word	0x000342a0


	//   ....[3]....
        /*0084*/ 	.word	0x000342c0


	//   ....[4]....
        /*0088*/ 	.word	0x000342e0


	//   ....[5]....
        /*008c*/ 	.word	0x00034a10


	//   ....[6]....
        /*0090*/ 	.word	0x00034a30


	//   ....[7]....
        /*0094*/ 	.word	0x00034a50


	//   ....[8]....
        /*0098*/ 	.word	0x00034a70


	//   ....[9]....
        /*009c*/ 	.word	0x00034a90


	//   ....[10]....
        /*00a0*/ 	.word	0x00034c30


	//   ....[11]....
        /*00a4*/ 	.word	0x00034c90


	//   ....[12]....
        /*00a8*/ 	.word	0x00034cc0


	//   ....[13]....
        /*00ac*/ 	.word	0x00034cd0


	//   ....[14]....
        /*00b0*/ 	.word	0x00034d70


	//   ....[15]....
        /*00b4*/ 	.word	0x00034dc0


	//   ....[16]....
        /*00b8*/ 	.word	0x00034e40


	//   ....[17]....
        /*00bc*/ 	.word	0x00034ea0


	//----- nvinfo : EIATTR_VRC_CTA_INIT_COUNT
	.align		4
.L_1672:
        /*00c0*/ 	.byte	0x02, 0x4a
	.zero		1
	.zero		1


	//----- nvinfo : EIATTR_EXIT_INSTR_OFFSETS
	.align		4
        /*00c4*/ 	.byte	0x04, 0x1c
        /*00c6*/ 	.short	(.L_1674 - .L_1673)


	//   ....[0]....
.L_1673:
        /*00c8*/ 	.word	0x000007f0


	//   ....[1]....
        /*00cc*/ 	.word	0x00035cc0


	//----- nvinfo : EIATTR_MAX_THREADS
	.align		4
.L_1674:
        /*00d0*/ 	.byte	0x04, 0x05
        /*00d2*/ 	.short	(.L_1676 - .L_1675)
.L_1675:
        /*00d4*/ 	.word	0x00000080
        /*00d8*/ 	.word	0x00000001
        /*00dc*/ 	.word	0x00000001


	//----- nvinfo : EIATTR_CRS_STACK_SIZE
	.align		4
.L_1676:
        /*00e0*/ 	.byte	0x04, 0x1e
        /*00e2*/ 	.short	(.L_1678 - .L_1677)
.L_1677:
        /*00e4*/ 	.word	0x00000000


	//----- nvinfo : EIATTR_CBANK_PARAM_SIZE
	.align		4
.L_1678:
        /*00e8*/ 	.byte	0x03, 0x19
        /*00ea*/ 	.short	0x00e8


	//----- nvinfo : EIATTR_PARAM_CBANK
	.align		4
        /*00ec*/ 	.byte	0x04, 0x0a
        /*00ee*/ 	.short	(.L_1680 - .L_1679)
	.align		4
.L_1679:
        /*00f0*/ 	.word	index@(.nv.constant0._ZN10layer_norm31ln_parallel_residual_fwd_kernelINS_13Kernel_traitsIf6__halffS2_fjLj7168ELj1ELj1ELj4ELj16ENS_18Kernel_traits_baseILj7168EfS2_fS2_fjLj128EEEEELb1ELb1ELb1EEEvNS_9FwdParamsE)
        /*00f4*/ 	.short	0x0380
        /*00f6*/ 	.short	0x00e8


	//----- nvinfo : EIATTR_SW_WAR
	.align		4
.L_1680:
        /*00f8*/ 	.byte	0x04, 0x36
        /*00fa*/ 	.short	(.L_1682 - .L_1681)
.L_1681:
        /*00fc*/ 	.word	0x00000008
.L_1682:


//--------------------- .nv.info._ZN10layer_norm31ln_parallel_residual_fwd_kernelINS_13Kernel_traitsI6__halfffffjLj7168ELj1ELj1ELj8ELj16ENS_18Kernel_traits_baseILj7168ES2_ffffjLj256EEEEELb0ELb0ELb0EEEvNS_9FwdParamsE --------------------------
	.section	.nv.info._ZN10layer_norm31ln_parallel_residual_fwd_kernelINS_13Kernel_traitsI6__halfffffjLj7168ELj1ELj1ELj8ELj16ENS_18Kernel_traits_baseILj7168ES2_ffffjLj256EEEEELb0ELb0ELb0EEEvNS_9FwdParamsE,"",@"SHT_CUDA_INFO"
	.sectionflags	@""
	.align	4


	//----- nvinfo : EIATTR_CUDA_API_VERSION
	.align		4
        /*0000*/ 	.byte	0x04, 0x37
        /*0002*/ 	.short	(.L_1684 - .L_1683)
.L_1683:
        /*0004*/ 	.word	0x00000082


	//----- nvinfo : EIATTR_KPARAM_INFO
	.align		4
.L_1684:
        /*0008*/ 	.byte	0x04, 0x17
        /*000a*/ 	.short	(.L_1686 - .L_1685)
.L_1685:
        /*000c*/ 	.word	0x00000000
        /*0010*/ 	.short	0x0000
        /*0012*/ 	.short	0x0000
        /*0014*/ 	.byte	0x00, 0xf0, 0xa1, 0x03


	//----- nvinfo : EIATTR_SPARSE_MMA_MASK
	.align		4
.L_1686:
        /*0018*/ 	.byte	0x03, 0x50
        /*001a*/ 	.short	0x0000


	//----- nvinfo : EIATTR_MAXREG_COUNT
	.align		4
        /*001c*/ 	.byte	0x03, 0x1b
        /*001e*/ 	.short	0x00ff


	//----- nvinfo : EIATTR_NUM_BARRIERS
	.align		4
        /*0020*/ 	.byte	0x02, 0x4c
        /*0022*/ 	.byte	0x01
	.zero		1


	//----- nvinfo : EIATTR_MERCURY_ISA_VERSION
	.align		4
        /*0024*/ 	.byte	0x03, 0x5f
        /*0026*/ 	.short	0x0101


	//----- nvinfo : EIATTR_COOP_GROUP_MASK_REGIDS
	.align		4
        /*0028*/ 	.byte	0x04, 0x29
        /*002a*/ 	.short	(.L_1688 - .L_1687)


	//   ....[0]....
.L_1687:
        /*002c*/ 	.word	0xffffffff


	//   ....[1]....
        /*0030*/ 	.word	0xffffffff


	//   ....[2]....
        /*0034*/ 	.word	0xffffffff


	//   ....[3]....
        /*0038*/ 	.word	0xffffffff


	//   ....[4]....
        /*003c*/ 	.word	0xffffffff


	//   ....[5]....
        /*0040*/ 	.word	0xffffffff


	//   ....[6]....
        /*0044*/ 	.word	0xffffffff


	//   ....[7]....
        /*0048*/ 	.word	0xffffffff


	//   ....[8]....
        /*004c*/ 	.word	0xffffffff


	//   ....[9]....
        /*0050*/ 	.word	0xffffffff


	//   ....[10]....
        /*0054*/ 	.word	0xffffffff


	//   ....[11]....
        /*0058*/ 	.word	0xffffffff


	//   ....[12]....
        /*005c*/ 	.word	0xffffffff


	//   ....[13]....
        /*0060*/ 	.word	0xffffffff


	//   ....[14]....
        /*0064*/ 	.word	0xffffffff


	//   ....[15]....
        /*0068*/ 	.word	0xffffffff


	//   ....[16]....
        /*006c*/ 	.word	0xffffffff


	//   ....[17]....
        /*0070*/ 	.word	0xffffffff


	//   ....[18]....
        /*0074*/ 	.word	0xffffffff


	//   ....[19]....
        /*0078*/ 	.word	0xffffffff


	//   ....[20]....
        /*007c*/ 	.word	0xffffffff


	//----- nvinfo : EIATTR_COOP_GROUP_INSTR_OFFSETS
	.align		4
.L_1688:
        /*0080*/ 	.byte	0x04, 0x28
        /*0082*/ 	.short	(.L_1690 - .L_1689)


	//   ....[0]....
.L_1689:
        /*0084*/ 	.word	0x00003f20


	//   ....[1]....
        /*0088*/ 	.word	0x00003f40


	//   ....[2]....
        /*008c*/ 	.word	0x00003f60


	//   ....[3]....
        /*0090*/ 	.word	0x00003f80


	//   ....[4]....
        /*0094*/ 	.word	0x00003fa0


	//   ....[5]....
        /*0098*/ 	.word	0x000043d0


	//   ....[6]....
        /*009c*/ 	.word	0x000043f0


	//   ....[7]....
        /*00a0*/ 	.word	0x00004410


	//   ....[8]....
        /*00a4*/ 	.word	0x00004430


	//   ....[9]....
        /*00a8*/ 	.word	0x00004450


	//   ....[10]....
        /*00ac*/ 	.word	0x000045e0


	//   ....[11]....
        /*00b0*/ 	.word	0x00004610


	//   ....[12]....
        /*00b4*/ 	.word	0x00004650


	//   ....[13]....
        /*00b8*/ 	.word	0x00004700


	//   ....[14]....
        /*00bc*/ 	.word	0x00004730


	//   ....[15]....
        /*00c0*/ 	.word	0x000047e0


	//   ....[16]....
        /*00c4*/ 	.word	0x00004880


	//   ....[17]....
        /*00c8*/ 	.word	0x000048d0


	//   ....[18]....
        /*00cc*/ 	.word	0x00004910


	//   ....[19]....
        /*00d0*/ 	.word	0x00004940


	//   ....[20]....
        /*00d4*/ 	.word	0x00004980


	//----- nvinfo : EIATTR_VRC_CTA_INIT_COUNT
	.align		4
.L_1690:
        /*00d8*/ 	.byte	0x02, 0x4a
	.zero		1
	.zero		1


	//----- nvinfo : EIATTR_EXIT_INSTR_OFFSETS
	.align		4
        /*00dc*/ 	.byte	0x04, 0x1c
        /*00de*/ 	.short	(.L_1692 - .L_1691)


	//   ....[0]....
.L_1691:
        /*00e0*/ 	.word	0x000017f0


	//   ....[1]....
        /*00e4*/ 	.word	0x00005cc0


	//----- nvinfo : EIATTR_MAX_THREADS
	.align		4
.L_1692:
        /*00e8*/ 	.byte	0x04, 0x05
        /*00ea*/ 	.short	(.L_1694 - .L_1693)
.L_1693:
        /*00ec*/ 	.word	0x00000100
        /*00f0*/ 	.word	0x00000001
        /*00f4*/ 	.word	0x00000001


	//----- nvinfo : EIATTR_CRS_STACK_SIZE
	.align		4
.L_1694:
        /*00f8*/ 	.byte	0x04, 0x1e
        /*00fa*/ 	.short	(.L_1696 - .L_1695)
.L_1695:
        /*00fc*/ 	.word	0x00000000


	//----- nvinfo : EIATTR_CBANK_PARAM_SIZE
	.align		4
.L_1696:
        /*0100*/ 	.byte	0x03, 0x19
        /*0102*/ 	.short	0x00e8


	//----- nvinfo : EIATTR_PARAM_CBANK
	.align		4
        /*0104*/ 	.byte	0x04, 0x0a
        /*0106*/ 	.short	(.L_1698 - .L_1697)
	.align		4
.L_1697:
        /*0108*/ 	.word	index@(.nv.constant0._ZN10layer_norm31ln_parallel_residual_fwd_kernelINS_13Kernel_traitsI6__halfffffjLj7168ELj1ELj1ELj8ELj16ENS_18Kernel_traits_baseILj7168ES2_ffffjLj256EEEEELb0ELb0ELb0EEEvNS_9FwdParamsE)
        /*010c*/ 	.short	0x0380
        /*010e*/ 	.short	0x00e8


	//----- nvinfo : EIATTR_SW_WAR
	.align		4
.L_1698:
        /*0110*/ 	.byte	0x04, 0x36
        /*0112*/ 	.short	(.L_1700 - .L_1699)
.L_1699:
        /*0114*/ 	.word	0x00000008
.L_1700:


//--------------------- .nv.info._ZN10layer_norm31ln_parallel_residual_fwd_kernelINS_13Kernel_traitsI6__halfffffjLj7168ELj1ELj1ELj8ELj16ENS_18Kernel_traits_baseILj7168ES2_ffffjLj256EEEEELb0ELb0ELb1EEEvNS_9FwdParamsE --------------------------
	.section	.nv.info._ZN10layer_norm31ln_parallel_residual_fwd_kernelINS_13Kernel_traitsI6__halfffffjLj7168ELj1ELj1ELj8ELj16ENS_18Kernel_traits_baseILj7168ES2_ffffjLj256EEEEELb0ELb0ELb1EEEvNS_9FwdParamsE,"",@"SHT_CUDA_INFO"
	.sectionflags	@""
	.align	4


	//----- nvinfo : EIATTR_CUDA_API_VERSION
	.align		4
        /*0000*/ 	.byte	0x04, 0x37
        /*0002*/ 	.short	(.L_1702 - .L_1701)
.L_1701:
        /*0004*/ 	.word	0x00000082


	//----- nvinfo : EIATTR_KPARAM_INFO
	.align		4
.L_1702:
        /*0008*/ 	.byte	0x04, 0x17
        /*000a*/ 	.short	(.L_1704 - .L_1703)
.L_1703:
        /*000c*/ 	.word	0x00000000
        /*0010*/ 	.short	0x0000
        /*0012*/ 	.short	0x0000
        /*0014*/ 	.byte	0x00, 0xf0, 0xa1, 0x03


	//----- nvinfo : EIATTR_SPARSE_MMA_MASK
	.align		4
.L_1704:
        /*0018*/ 	.byte	0x03, 0x50
        /*001a*/ 	.short	0x0000


	//----- nvinfo : EIATTR_MAXREG_COUNT
	.align		4
        /*001c*/ 	.byte	0x03, 0x1b
        /*001e*/ 	.short	0x00ff


	//----- nvinfo : EIATTR_NUM_BARRIERS
	.align		4
        /*0020*/ 	.byte	0x02, 0x4c
        /*0022*/ 	.byte	0x01
	.zero		1


	//----- nvinfo : EIATTR_MERCURY_ISA_VERSION
	.align		4
        /*0024*/ 	.byte	0x03, 0x5f
        /*0026*/ 	.short	0x0101


	//----- nvinfo : EIATTR_COOP_GROUP_MASK_REGIDS
	.align		4
        /*0028*/ 	.byte	0x04, 0x29
        /*002a*/ 	.short	(.L_1706 - .L_1705)


	//   ....[0]....
.L_1705:
        /*002c*/ 	.word	0xffffffff


	//   ....[1]....
        /*0030*/ 	.word	0xffffffff


	//   ....[2]....
        /*0034*/ 	.word	0xffffffff


	//   ....[3]....
        /*0038*/ 	.word	0xffffffff


	//   ....[4]....
        /*003c*/ 	.word	0xffffffff


	//   ....[5]....
        /*0040*/ 	.word	0xffffffff


	//   ....[6]....
        /*0044*/ 	.word	0xffffffff


	//   ....[7]....
        /*0048*/ 	.word	0xffffffff


	//   ....[8]....
        /*004c*/ 	.word	0xffffffff


	//   ....[9]....
        /*0050*/ 	.word	0xffffffff


	//   ....[10]....
        /*0054*/ 	.word	0xffffffff


	//   ....[11]....
        /*0058*/ 	.word	0xffffffff


	//   ....[12]....
        /*005c*/ 	.word	0xffffffff


	//   ....[13]....
        /*0060*/ 	.word	0xffffffff


	//   ....[14]....
        /*0064*/ 	.word	0xffffffff


	//   ....[15]....
        /*0068*/ 	.word	0xffffffff


	//   ....[16]....
        /*006c*/ 	.word	0xffffffff


	//   ....[17]....
        /*0070*/ 	.word	0xffffffff


	//   ....[18]....
        /*0074*/ 	.word	0xffffffff


	//   ....[19]....
        /*0078*/ 	.word	0xffffffff


	//   ....[20]....
        /*007c*/ 	.word	0xffffffff


	//----- nvinfo : EIATTR_COOP_GROUP_INSTR_OFFSETS
	.align		4
.L_1706:
        /*0080*/ 	.byte	0x04, 0x28
        /*0082*/ 	.short	(.L_1708 - .L_1707)


	//   ....[0]....
.L_1707:
        /*0084*/ 	.word	0x000029c0


	//   ....[1]....
        /*0088*/ 	.word	0x000029e0


	//   ....[2]....
        /*008c*/ 	.word	0x00002a00


	//   ....[3]....
        /*0090*/ 	.word	0x00002a20


	//   ....[4]....
        /*0094*/ 	.word	0x00002a40


	//   ....[5]....
        /*0098*/ 	.word	0x00002df0


	//   ....[6]....
        /*009c*/ 	.word	0x00002e20


	//   ....[7]....
        /*00a0*/ 	.word	0x00002e50


	//   ....[8]....
        /*00a4*/ 	.word	0x00002e80


	//   ....[9]....
        /*00a8*/ 	.word	0x00002ec0


	//   ....[10]....
        /*00ac*/ 	.word	0x00003070


	//   ....[11]....
        /*00b0*/ 	.word	0x000030b0


	//   ....[12]....
        /*00b4*/ 	.word	0x000030f0


	//   ....[13]....
        /*00b8*/ 	.word	0x00003140


	//   ....[14]....
        /*00bc*/ 	.word	0x00003210


	//   ....[15]....
        /*00c0*/ 	.word	0x00003240


	//   ....[16]....
        /*00c4*/ 	.word	0x00003260


	//   ....[17]....
        /*00c8*/ 	.word	0x00003300


	//   ....[18]....
        /*00cc*/ 	.word	0x00003350


	//   ....[19]....
        /*00d0*/ 	.word	0x000033f0


	//   ....[20]....
        /*00d4*/ 	.word	0x00003420


	//----- nvinfo : EIATTR_VRC_CTA_INIT_COUNT
	.align		4
.L_1708:
        /*00d8*/ 	.byte	0x02, 0x4a
	.zero		1
	.zero		1


	//----- nvinfo : EIATTR_EXIT_INSTR_OFFSETS
	.align		4
        /*00dc*/ 	.byte	0x04, 0x1c
        /*00de*/ 	.short	(.L_1710 - .L_1709)


	//   ....[0]....
.L_1709:
        /*00e0*/ 	.word	0x00000a20


	//   ....[1]....
        /*00e4*/ 	.word	0x000044c0


	//----- nvinfo : EIATTR_MAX_THREADS
	.align		4
.L_1710:
        /*00e8*/ 	.byte	0x04, 0x05
        /*00ea*/ 	.short	(.L_1712 - .L_1711)
.L_1711:
        /*00ec*/ 	.word	0x00000100
        /*00f0*/ 	.word	0x00000001
        /*00f4*/ 	.word	0x00000001


	//----- nvinfo : EIATTR_CRS_STACK_SIZE
	.align		4
.L_1712:
        /*00f8*/ 	.byte	0x04, 0x1e
        /*00fa*/ 	.short	(.L_1714 - .L_1713)
.L_1713:
        /*00fc*/ 	.word	0x00000000


	//----- nvinfo : EIATTR_CBANK_PARAM_SIZE
	.align		4
.L_1714:
        /*0100*/ 	.byte	0x03, 0x19
        /*0102*/ 	.short	0x00e8


	//----- nvinfo : EIATTR_PARAM_CBANK
	.align		4
        /*0104*/ 	.byte	0x04, 0x0a
        /*0106*/ 	.short	(.L_1716 - .L_1715)
	.align		4
.L_1715:
        /*0108*/ 	.word	index@(.nv.constant0._ZN10layer_norm31ln_parallel_residual_fwd_kernelINS_13Kernel_traitsI6__halfffffjLj7168ELj1ELj1ELj8ELj16ENS_18Kernel_traits_baseILj7168ES2_ffffjLj256EEEEELb0ELb0ELb1EEEvNS_9FwdParamsE)
        /*010c*/ 	.short	0x0380
        /*010e*/ 	.short	0x00e8


	//----- nvinfo : EIATTR_SW_WAR
	.align		4
.L_1716:
        /*0110*/ 	.byte	0x04, 0x36
        /*0112*/ 	.short	(.L_1718 - .L_1717)
.L_1717:
        /*0114*/ 	.word	0x00000008
.L_1718:


//--------------------- .nv.info._ZN10layer_norm31ln_parallel_residual_fwd_kernelINS_13Kernel_traitsI6__halfffffjLj7168ELj1ELj1ELj8ELj16ENS_18Kernel_traits_baseILj7168ES2_ffffjLj256EEEEELb0ELb1ELb0EEEvNS_9FwdParamsE --------------------------
	.section	.nv.info._ZN10layer_norm31ln_parallel_residual_fwd_kernelINS_13Kernel_traitsI6__halfffffjLj7168ELj1ELj1ELj8ELj16ENS_18Kernel_traits_baseILj7168ES2_ffffjLj256EEEEELb0ELb1ELb0EEEvNS_9FwdParamsE,"",@"SHT_CUDA_INFO"
	.sectionflags	@""
	.align	4


	//----- nvinfo : EIATTR_CUDA_API_VERSION
	.align		4
        /*0000*/ 	.byte	0x04, 0x37
        /*0002*/ 	.short	(.L_1720 - .L_1719)
.L_1719:
        /*0004*/ 	.word	0x00000082


	//----- nvinfo : EIATTR_KPARAM_INFO
	.align		4
.L_1720:
        /*0008*/ 	.byte	0x04, 0x17
        /*000a*/ 	.short	(.L_1722 - .L_1721)
.L_1721:
        /*000c*/ 	.word	0x00000000
        /*0010*/ 	.short	0x0000
        /*0012*/ 	.short	0x0000
        /*0014*/ 	.byte	0x00, 0xf0, 0xa1, 0x03


	//----- nvinfo : EIATTR_SPARSE_MMA_MASK
	.align		4
.L_1722:
        /*0018*/ 	.byte	0x03, 0x50
        /*001a*/ 	.short	0x0000


	//----- nvinfo : EIATTR_MAXREG_COUNT
	.align		4
        /*001c*/ 	.byte	0x03, 0x1b
        /*001e*/ 	.short	0x00ff


	//----- nvinfo : EIATTR_NUM_BARRIERS
	.align		4
        /*0020*/ 	.byte	0x02, 0x4c
        /*0022*/ 	.byte	0x01
	.zero		1


	//----- nvinfo : EIATTR_MERCURY_ISA_VERSION
	.align		4
        /*0024*/ 	.byte	0x03, 0x5f
        /*0026*/ 	.short	0x0101


	//----- nvinfo : EIATTR_COOP_GROUP_MASK_REGIDS
	.align		4
        /*0028*/ 	.byte	0x04, 0x29
        /*002a*/ 	.short	(.L_1724 - .L_1723)


	//   ....[0]....
.L_1723:
        /*002c*/ 	.word	0xffffffff


	//   ....[1]....
        /*0030*/ 	.word	0xffffffff


	//   ....[2]....
        /*0034*/ 	.word	0xffffffff


	//   ....[3]....
        /*0038*/ 	.word	0xffffffff


	//   ....[4]....
        /*003c*/ 	.word	0xffffffff


	//   ....[5]....
        /*0040*/ 	.word	0xffffffff


	//   ....[6]....
        /*0044*/ 	.word	0xffffffff


	//   ....[7]....
        /*0048*/ 	.word	0xffffffff


	//   ....[8]....
        /*004c*/ 	.word	0xffffffff


	//   ....[9]....
        /*0050*/ 	.word	0xffffffff


	//   ....[10]....
        /*0054*/ 	.word	0xffffffff


	//   ....[11]....
        /*0058*/ 	.word	0xffffffff


	//   ....[12]....
        /*005c*/ 	.word	0xffffffff


	//   ....[13]....
        /*0060*/ 	.word	0xffffffff


	//   ....[14]....
        /*0064*/ 	.word	0xffffffff


	//   ....[15]....
        /*0068*/ 	.word	0xffffffff


	//   ....[16]....
        /*006c*/ 	.word	0xffffffff


	//   ....[17]....
        /*0070*/ 	.word	0xffffffff


	//   ....[18]....
        /*0074*/ 	.word	0xffffffff


	//   ....[19]....
        /*0078*/ 	.word	0xffffffff


	//   ....[20]....
        /*007c*/ 	.word	0xffffffff


	//----- nvinfo : EIATTR_COOP_GROUP_INSTR_OFFSETS
	.align		4
.L_1724:
        /*0080*/ 	.byte	0x04, 0x28
        /*0082*/ 	.short	(.L_1726 - .L_1725)


	//   ....[0]....
.L_1725:
        /*0084*/ 	.word	0x00002ae0


	//   ....[1]....
        /*0088*/ 	.word	0x00002b00


	//   ....[2]....
        /*008c*/ 	.word	0x00002b20


	//   ....[3]....
        /*0090*/ 	.word	0x00002b40


	//   ....[4]....
        /*0094*/ 	.word	0x00002b60


	//   ....[5]....
        /*0098*/ 	.word	0x00002f80


	//   ....[6]....
        /*009c*/ 	.word	0x00002fa0


	//   ....[7]....
        /*00a0*/ 	.word	0x00002fc0


	//   ....[8]....
        /*00a4*/ 	.word	0x00002fe0


	//   ....[9]....
        /*00a8*/ 	.word	0x00003000


	//   ....[10]....
        /*00ac*/ 	.word	0x000031a0


	//   ....[11]....
        /*00b0*/ 	.word	0x000031e0


	//   ....[12]....
        /*00b4*/ 	.word	0x000032a0


	//   ....[13]....
        /*00b8*/ 	.word	0x000032f0


	//   ....[14]....
        /*00bc*/ 	.word	0x00003300


	//   ....[15]....
        /*00c0*/ 	.word	0x00003310


	//   ....[16]....
        /*00c4*/ 	.word	0x000033f0


	//   ....[17]....
        /*00c8*/ 	.word	0x00003400


	//   ....[18]....
        /*00cc*/ 	.word	0x000034b0


	//   ....[19]....
        /*00d0*/ 	.word	0x000034d0


	//   ....[20]....
        /*00d4*/ 	.word	0x00003520


	//----- nvinfo : EIATTR_VRC_CTA_INIT_COUNT
	.align		4
.L_1726:
        /*00d8*/ 	.byte	0x02, 0x4a
	.zero		1
	.zero		1


	//----- nvinfo : EIATTR_EXIT_INSTR_OFFSETS
	.align		4
        /*00dc*/ 	.byte	0x04, 0x1c
        /*00de*/ 	.short	(.L_1728 - .L_1727)


	//   ....[0]....
.L_1727:
        /*00e0*/ 	.word	0x00000790


	//   ....[1]....
        /*00e4*/ 	.word	0x000041a0


	//----- nvinfo : EIATTR_MAX_THREADS
	.align		4
.L_1728:
        /*00e8*/ 	.byte	0x04, 0x05
        /*00ea*/ 	.short	(.L_1730 - .L_1729)
.L_1729:
        /*00ec*/ 	.word	0x00000100
        /*00f0*/ 	.word	0x00000001
        /*00f4*/ 	.word	0x00000001


	//----- nvinfo : EIATTR_CRS_STACK_SIZE
	.align		4
.L_1730:
        /*00f8*/ 	.byte	0x04, 0x1e
        /*00fa*/ 	.short	(.L_1732 - .L_1731)
.L_1731:
        /*00fc*/ 	.word	0x00000000


	//----- nvinfo : EIATTR_CBANK_PARAM_SIZE
	.align		4
.L_1732:
        /*0100*/ 	.byte	0x03, 0x19
        /*0102*/ 	.short	0x00e8


	//----- nvinfo : EIATTR_PARAM_CBANK
	.align		4
        /*0104*/ 	.byte	0x04, 0x0a
        /*0106*/ 	.short	(.L_1734 - .L_1733)
	.align		4
.L_1733:
        /*0108*/ 	.word	index@(.nv.constant0._ZN10layer_norm31ln_parallel_residual_fwd_kernelINS_13Kernel_traitsI6__halfffffjLj7168ELj1ELj1ELj8ELj16ENS_18Kernel_traits_baseILj7168ES2_ffffjLj256EEEEELb0ELb1ELb0EEEvNS_9FwdParamsE)
        /*010c*/ 	.short	0x0380
        /*010e*/ 	.short	0x00e8


	//----- nvinfo : EIATTR_SW_WAR
	.align		4
.L_1734:
        /*0110*/ 	.byte	0x04, 0x36
        /*0112*/ 	.short	(.L_1736 - .L_1735)
.L_1735:
        /*0114*/ 	.word	0x00000008
.L_1736:


//--------------------- .nv.info._ZN10layer_norm31ln_parallel_residual_fwd_kernelINS_13Kernel_traitsI6__halfffffjLj7168ELj1ELj1ELj8ELj16ENS_18Kernel_traits_baseILj7168ES2_ffffjLj256EEEEELb0ELb1ELb1EEEvNS_9FwdParamsE --------------------------
	.section	.nv.info._ZN10layer_norm31ln_parallel_residual_fwd_kernelINS_13Kernel_traitsI6__halfffffjLj7168ELj1ELj1ELj8ELj16ENS_18Kernel_traits_baseILj7168ES2_ffffjLj256EEEEELb0ELb1ELb1EEEvNS_9FwdParamsE,"",@"SHT_CUDA_INFO"
	.sectionflags	@""
	.align	4


	//----- nvinfo : EIATTR_CUDA_API_VERSION
	.align		4
        /*0000*/ 	.byte	0x04, 0x37
        /*0002*/ 	.short	(.L_1738 - .L_1737)
.L_1737:
        /*0004*/ 	.word	0x00000082


	//----- nvinfo : EIATTR_KPARAM_INFO
	.align		4
.L_1738:
        /*0008*/ 	.byte	0x04, 0x17
        /*000a*/ 	.short	(.L_1740 - .L_1739)
.L_1739:
        /*000c*/ 	.word	0x00000000
        /*0010*/ 	.short	0x0000
        /*0012*/ 	.short	0x0000
        /*0014*/ 	.byte	0x00, 0xf0, 0xa1, 0x03


	//----- nvinfo : EIATTR_SPARSE_MMA_MASK
	.align		4
.L_1740:
        /*0018*/ 	.byte	0x03, 0x50
        /*001a*/ 	.short	0x0000


	//----- nvinfo : EIATTR_MAXREG_COUNT
	.align		4
        /*001c*/ 	.byte	0x03, 0x1b
        /*001e*/ 	.short	0x00ff


	//----- nvinfo : EIATTR_NUM_BARRIERS
	.align		4
        /*0020*/ 	.byte	0x02, 0x4c
        /*0022*/ 	.byte	0x01
	.zero		1


	//----- nvinfo : EIATTR_MERCURY_ISA_VERSION
	.align		4
        /*0024*/ 	.byte	0x03, 0x5f
        /*0026*/ 	.short	0x0101


	//----- nvinfo : EIATTR_COOP_GROUP_MASK_REGIDS
	.align		4
        /*0028*/ 	.byte	0x04, 0x29
        /*002a*/ 	.short	(.L_1742 - .L_1741)


	//   ....[0]....
.L_1741:
        /*002c*/ 	.word	0xffffffff


	//   ....[1]....
        /*0030*/ 	.word	0xffffffff


	//   ....[2]....
        /*0034*/ 	.word	0xffffffff


	//   ....[3]....
        /*0038*/ 	.word	0xffffffff


	//   ....[4]....
        /*003c*/ 	.word	0xffffffff


	//   ....[5]....
        /*0040*/ 	.word	0xffffffff


	//   ....[6]....
        /*0044*/ 	.word	0xffffffff


	//   ....[7]....
        /*0048*/ 	.word	0xffffffff


	//   ....[8]....
        /*004c*/ 	.word	0xffffffff


	//   ....[9]....
        /*0050*/ 	.word	0xffffffff


	//   ....[10]....
        /*0054*/ 	.word	0xffffffff


	//   ....[11]....
        /*0058*/ 	.word	0xffffffff


	//   ....[12]....
        /*005c*/ 	.word	0xffffffff


	//   ....[13]....
        /*0060*/ 	.word	0xffffffff


	//   ....[14]....
        /*0064*/ 	.word	0xffffffff


	//   ....[15]....
        /*0068*/ 	.word	0xffffffff


	//   ....[16]....
        /*006c*/ 	.word	0xffffffff


	//   ....[17]....
        /*0070*/ 	.word	0xffffffff


	//   ....[18]....
        /*0074*/ 	.word	0xffffffff


	//   ....[19]....
        /*0078*/ 	.word	0xffffffff


	//   ....[20]....
        /*007c*/ 	.word	0xffffffff


	//----- nvinfo : EIATTR_COOP_GROUP_INSTR_OFFSETS
	.align		4
.L_1742:
        /*0080*/ 	.byte	0x04, 0x28
        /*0082*/ 	.short	(.L_1744 - .L_1743)


	//   ....[0]....
.L_1743:
        /*0084*/ 	.word	0x000021c0


	//   ....[1]....
        /*0088*/ 	.word	0x000021e0


	//   ....[2]....
        /*008c*/ 	.word	0x00002200


	//   ....[3]....
        /*0090*/ 	.word	0x00002220


	//   ....[4]....
        /*0094*/ 	.word	0x00002240


	//   ....[5]....
        /*0098*/ 	.word	0x000025f0


	//   ....[6]....
        /*009c*/ 	.word	0x00002610


	//   ....[7]....
        /*00a0*/ 	.word	0x00002630


	//   ....[8]....
        /*00a4*/ 	.word	0x00002660


	//   ....[9]....
        /*00a8*/ 	.word	0x000026a0


	//   ....[10]....
        /*00ac*/ 	.word	0x00002850


	//   ....[11]....
        /*00b0*/ 	.word	0x00002890


	//   ....[12]....
        /*00b4*/ 	.word	0x000028b0


	//   ....[13]....
        /*00b8*/ 	.word	0x000028f0


	//   ....[14]....
        /*00bc*/ 	.word	0x000029c0


	//   ....[15]....
        /*00c0*/ 	.word	0x00002a00


	//   ....[16]....
        /*00c4*/ 	.word	0x00002a80


	//   ....[17]....
        /*00c8*/ 	.word	0x00002ad0


	//   ....[18]....
        /*00cc*/ 	.word	0x00002af0


	//   ....[19]....
        /*00d0*/ 	.word	0x00002be0


	//   ....[20]....
        /*00d4*/ 	.word	0x00002bf0


	//----- nvinfo : EIATTR_VRC_CTA_INIT_COUNT
	.align		4
.L_1744:
        /*00d8*/ 	.byte	0x02, 0x4a
	.zero		1
	.zero		1


	//----- nvinfo : EIATTR_EXIT_INSTR_OFFSETS
	.align		4
        /*00dc*/ 	.byte	0x04, 0x1c
        /*00de*/ 	.short	(.L_1746 - .L_1745)


	//   ....[0]....
.L_1745:
        /*00e0*/ 	.word	0x00000200


	//   ....[1]....
        /*00e4*/ 	.word	0x000032f0


	//----- nvinfo : EIATTR_MAX_THREADS
	.align		4
.L_1746:
        /*00e8*/ 	.byte	0x04, 0x05
        /*00ea*/ 	.short	(.L_1748 - .L_1747)
.L_1747:
        /*00ec*/ 	.word	0x00000100
        /*00f0*/ 	.word	0x00000001
        /*00f4*/ 	.word	0x00000001


	//----- nvinfo : EIATTR_CRS_STACK_SIZE
	.align		4
.L_1748:
        /*00f8*/ 	.byte	0x04, 0x1e
        /*00fa*/ 	.short	(.L_1750 - .L_1749)
.L_1749:
        /*00fc*/ 	.word	0x00000000


	//----- nvinfo : EIATTR_CBANK_PARAM_SIZE
	.align		4
.L_1750:
        /*0100*/ 	.byte	0x03, 0x19
        /*0102*/ 	.short	0x00e8


	//----- nvinfo : EIATTR_PARAM_CBANK
	.align		4
        /*0104*/ 	.byte	0x04, 0x0a
        /*0106*/ 	.short	(.L_1752 - .L_1751)
	.align		4
.L_1751:
        /*0108*/ 	.word	index@(.nv.constant0._ZN10layer_norm31ln_parallel_residual_fwd_kernelINS_13Kernel_traitsI6__halfffffjLj7168ELj1ELj1ELj8ELj16ENS_18Kernel_traits_baseILj7168ES2_ffffjLj256EEEEELb0ELb1ELb1EEEvNS_9FwdParamsE)
        /*010c*/ 	.short	0x0380
        /*010e*/ 	.short	0x00e8


	//----- nvinfo : EIATTR_SW_WAR
	.align		4
.L_1752:
        /*0110*/ 	.byte	0x04, 0x36
        /*0112*/ 	.short	(.L_1754 - .L_1753)
.L_1753:
        /*0114*/ 	.word	0x00000008
.L_1754:


//--------------------- .nv.info._ZN10layer_norm31ln_parallel_residual_fwd_kernelINS_13Kernel_traitsI6__halfffffjLj7168ELj1ELj1ELj8ELj16ENS_18Kernel_traits_baseILj7168ES2_ffffjLj256EEEEELb1ELb0ELb0EEEvNS_9FwdParamsE --------------------------
	.section	.nv.info._ZN10layer_norm31ln_parallel_residual_fwd_kernelINS_13Kernel_traitsI6__halfffffjLj7168ELj1ELj1ELj8ELj16ENS_18Kernel_traits_baseILj7168ES2_ffffjLj256EEEEELb1ELb0ELb0EEEvNS_9FwdParamsE,"",@"SHT_CUDA_INFO"
	.sectionflags	@""
	.align	4


	//----- nvinfo : EIATTR_CUDA_API_VERSION
	.align		4
        /*0000*/ 	.byte	0x04, 0x37
        /*0002*/ 	.short	(.L_1756 - .L_1755)
.L_1755:
        /*0004*/ 	.word	0x00000082


	//----- nvinfo : EIATTR_KPARAM_INFO
	.align		4
.L_1756:
        /*0008*/ 	.byte	0x04, 0x17
        /*000a*/ 	.short	(.L_1758 - .L_1757)
.L_1757:
        /*000c*/ 	.word	0x00000000
        /*0010*/ 	.short	0x0000
        /*0012*/ 	.short	0x0000
        /*0014*/ 	.byte	0x00, 0xf0, 0xa1, 0x03


	//----- nvinfo : EIATTR_SPARSE_MMA_MASK
	.align		4
.L_1758:
        /*0018*/ 	.byte	0x03, 0x50
        /*001a*/ 	.short	0x0000


	//----- nvinfo : EIATTR_MAXREG_COUNT
	.align		4
        /*001c*/ 	.byte	0x03, 0x1b
        /*001e*/ 	.short	0x00ff


	//----- nvinfo : EIATTR_NUM_BARRIERS
	.align		4
        /*0020*/ 	.byte	0x02, 0x4c
        /*0022*/ 	.byte	0x01
	.zero		1


	//----- nvinfo : EIATTR_MERCURY_ISA_VERSION
	.align		4
        /*0024*/ 	.byte	0x03, 0x5f
        /*0026*/ 	.short	0x0101


	//----- nvinfo : EIATTR_COOP_GROUP_MASK_REGIDS
	.align		4
        /*0028*/ 	.byte	0x04, 0x29
        /*002a*/ 	.short	(.L_1760 - .L_1759)


	//   ....[0]....
.L_1759:
        /*002c*/ 	.word	0xffffffff


	//   ....[1]....
        /*0030*/ 	.word	0xffffffff


	//   ....[2]....
        /*0034*/ 	.word	0xffffffff


	//   ....[3]....
        /*0038*/ 	.word	0xffffffff


	//   ....[4]....
        /*003c*/ 	.word	0xffffffff


	//   ....[5]....
        /*0040*/ 	.word	0xffffffff


	//   ....[6]....
        /*0044*/ 	.word	0xffffffff


	//   ....[7]....
        /*0048*/ 	.word	0xffffffff


	//   ....[8]....
        /*004c*/ 	.word	0xffffffff


	//   ....[9]....
        /*0050*/ 	.word	0xffffffff


	//   ....[10]....
        /*0054*/ 	.word	0xffffffff


	//   ....[11]....
        /*0058*/ 	.word	0xffffffff


	//   ....[12]....
        /*005c*/ 	.word	0xffffffff


	//   ....[13]....
        /*0060*/ 	.word	0xffffffff


	//   ....[14]....
        /*0064*/ 	.word	0xffffffff


	//   ....[15]....
        /*0068*/ 	.word	0xffffffff


	//   ....[16]....
        /*006c*/ 	.word	0xffffffff


	//   ....[17]....
        /*0070*/ 	.word	0xffffffff


	//   ....[18]....
        /*0074*/ 	.word	0xffffffff


	//   ....[19]....
        /*0078*/ 	.word	0xffffffff


	//   ....[20]....
        /*007c*/ 	.word	0xffffffff


	//----- nvinfo : EIATTR_COOP_GROUP_INSTR_OFFSETS
	.align		4
.L_1760:
        /*0080*/ 	.byte	0x04, 0x28
        /*0082*/ 	.short	(.L_1762 - .L_1761)


	//   ....[0]....
.L_1761:
        /*0084*/ 	.word	0x00023540


	//   ....[1]....
        /*0088*/ 	.word	0x00023560


	//   ....[2]....
        /*008c*/ 	.word	0x00023580


	//   ....[3]....
        /*0090*/ 	.word	0x000235a0


	//   ....[4]....
        /*0094*/ 	.word	0x000235c0


	//   ....[5]....
        /*0098*/ 	.word	0x00023990


	//   ....[6]....
        /*009c*/ 	.word	0x000239b0


	//   ....[7]....
        /*00a0*/ 	.word	0x000239d0


	//   ....[8]....
        /*00a4*/ 	.word	0x000239f0


	//   ....[9]....
        /*00a8*/ 	.word	0x00023a10


	//   ....[10]....
        /*00ac*/ 	.word	0x00023ba0


	//   ....[11]....
        /*00b0*/ 	.word	0x00023bd0


	//   ....[12]....
        /*00b4*/ 	.word	0x00023c20


	//   ....[13]....
        /*00b8*/ 	.word	0x00023cc0


	//   ....[14]....
        /*00bc*/ 	.word	0x00023cf0


	//   ....[15]....
        /*00c0*/ 	.word	0x00023d90


	//   ....[16]....
        /*00c4*/ 	.word	0x00023e40


	//   ....[17]....
        /*00c8*/ 	.word	0x00023e90


	//   ....[18]....
        /*00cc*/ 	.word	0x00023ed0


	//   ....[19]....
        /*00d0*/ 	.word	0x00023f00


	//   ....[20]....
        /*00d4*/ 	.word	0x00023f40


	//----- nvinfo : EIATTR_VRC_CTA_INIT_COUNT
	.align		4
.L_1762:
        /*00d8*/ 	.byte	0x02, 0x4a
	.zero		1
	.zero		1


	//----- nvinfo : EIATTR_EXIT_INSTR_OFFSETS
	.align		4
        /*00dc*/ 	.byte	0x04, 0x1c
        /*00de*/ 	.short	(.L_1764 - .L_1763)


	//   ....[0]....
.L_1763:
        /*00e0*/ 	.word	0x00001920


	//   ....[1]....
        /*00e4*/ 	.word	0x000252c0


	//----- nvinfo : EIATTR_MAX_THREADS
	.align		4
.L_1764:
        /*00e8*/ 	.byte	0x04, 0x05
        /*00ea*/ 	.short	(.L_1766 - .L_1765)
.L_1765:
        /*00ec*/ 	.word	0x00000100
        /*00f0*/ 	.word	0x00000001
        /*00f4*/ 	.word	0x00000001


	//----- nvinfo : EIATTR_CRS_STACK_SIZE
	.align		4
.L_1766:
        /*00f8*/ 	.byte	0x04, 0x1e
        /*00fa*/ 	.short	(.L_1768 - .L_1767)
.L_1767:
        /*00fc*/ 	.word	0x00000000


	//----- nvinfo : EIATTR_CBANK_PARAM_SIZE
	.align		4
.L_1768:
        /*0100*/ 	.byte	0x03, 0x19
        /*0102*/ 	.short	0x00e8


	//----- nvinfo : EIATTR_PARAM_CBANK
	.align		4
        /*0104*/ 	.byte	0x04, 0x0a
        /*0106*/ 	.short	(.L_1770 - .L_1769)
	.align		4
.L_1769:
        /*0108*/ 	.word	index@(.nv.constant0._ZN10layer_norm31ln_parallel_residual_fwd_kernelINS_13Kernel_traitsI6__halfffffjLj7168ELj1ELj1ELj8ELj16ENS_18Kernel_traits_baseILj7168ES2_ffffjLj256EEEEELb1ELb0ELb0EEEvNS_9FwdParamsE)
        /*010c*/ 	.short	0x0380
        /*010e*/ 	.short	0x00e8


	//----- nvinfo : EIATTR_SW_WAR
	.align		4
.L_1770:
        /*0110*/ 	.byte	0x04, 0x36
        /*0112*/ 	.short	(.L_1772 - .L_1771)
.L_1771:
        /*0114*/ 	.word	0x00000008
.L_1772:


//--------------------- .nv.info._ZN10layer_norm31ln_parallel_residual_fwd_kernelINS_13Kernel_traitsI6__halfffffjLj7168ELj1ELj1ELj8ELj16ENS_18Kernel_traits_baseILj7168ES2_ffffjLj256EEEEELb1ELb0ELb1EEEvNS_9FwdParamsE --------------------------
	.section	.nv.info._ZN10layer_norm31ln_parallel_residual_fwd_kernelINS_13Kernel_traitsI6__halfffffjLj7168ELj1ELj1ELj8ELj16ENS_18Kernel_traits_baseILj7168ES2_ffffjLj256EEEEELb1ELb0ELb1EEEvNS_9FwdParamsE,"",@"SHT_CUDA_INFO"
	.sectionflags	@""
	.align	4


	//----- nvinfo : EIATTR_CUDA_API_VERSION
	.align		4
        /*0000*/ 	.byte	0x04, 0x37
        /*0002*/ 	.short	(.L_1774 - .L_1773)
.L_1773:
        /*0004*/ 	.word	0x00000082


	//----- nvinfo : EIATTR_KPARAM_INFO
	.align		4
.L_1774:
        /*0008*/ 	.byte	0x04, 0x17
        /*000a*/ 	.short	(.L_1776 - .L_1775)
.L_1775:
        /*000c*/ 	.word	0x00000000
        /*0010*/ 	.short	0x0000
        /*0012*/ 	.short	0x0000
        /*0014*/ 	.byte	0x00, 0xf0, 0xa1, 0x03


	//----- nvinfo : EIATTR_SPARSE_MMA_MASK
	.align		4
.L_1776:
        /*0018*/ 	.byte	0x03, 0x50
        /*001a*/ 	.short	0x0000


	//----- nvinfo : EIATTR_MAXREG_COUNT
	.align		4
        /*001c*/ 	.byte	0x03, 0x1b
        /*001e*/ 	.short	0x00ff


	//----- nvinfo : EIATTR_NUM_BARRIERS
	.align		4
        /*0020*/ 	.byte	0x02, 0x4c
        /*0022*/ 	.byte	0x01
	.zero		1


	//----- nvinfo : EIATTR_MERCURY_ISA_VERSION
	.align		4
        /*0024*/ 	.byte	0x03, 0x5f
        /*0026*/ 	.short	0x0101


	//----- nvinfo : EIATTR_COOP_GROUP_MASK_REGIDS
	.align		4
        /*0028*/ 	.byte	0x04, 0x29
        /*002a*/ 	.short	(.L_1778 - .L_1777)


	//   ....[0]....
.L_1777:
        /*002c*/ 	.word	0xffffffff


	//   ....[1]....
        /*0030*/ 	.word	0xffffffff


	//   ....[2]....
        /*0034*/ 	.word	0xffffffff


	//   ....[3]....
        /*0038*/ 	.word	0xffffffff


	//   ....[4]....
        /*003c*/ 	.word	0xffffffff


	//   ....[5]....
        /*0040*/ 	.word	0xffffffff


	//   ....[6]....
        /*0044*/ 	.word	0xffffffff


	//   ....[7]....
        /*0048*/ 	.word	0xffffffff


	//   ....[8]....
        /*004c*/ 	.word	0xffffffff


	//   ....[9]....
        /*0050*/ 	.word	0xffffffff


	//   ....[10]....
        /*0054*/ 	.word	0xffffffff


	//   ....[11]....
        /*0058*/ 	.word	0xffffffff


	//   ....[12]....
        /*005c*/ 	.word	0xffffffff


	//   ....[13]....
        /*0060*/ 	.word	0xffffffff


	//   ....[14]....
        /*0064*/ 	.word	0xffffffff


	//   ....[15]....
        /*0068*/ 	.word	0xffffffff


	//   ....[16]....
        /*006c*/ 	.word	0xffffffff


	//   ....[17]....
        /*0070*/ 	.word	0xffffffff


	//   ....[18]....
        /*0074*/ 	.word	0xffffffff


	//   ....[19]....
        /*0078*/ 	.word	0xffffffff


	//   ....[20]....
        /*007c*/ 	.word	0xffffffff


	//----- nvinfo : EIATTR_COOP_GROUP_INSTR_OFFSETS
	.align		4
.L_1778:
        /*0080*/ 	.byte	0x04, 0x28
        /*0082*/ 	.short	(.L_1780 - .L_1779)


	//   ....[0]....
.L_1779:
        /*0084*/ 	.word	0x00020ec0


	//   ....[1]....
        /*0088*/ 	.word	0x00020f00


	//   ....[2]....
        /*008c*/ 	.word	0x00020f30


	//   ....[3]....
        /*0090*/ 	.word	0x00020f50


	//   ....[4]....
        /*0094*/ 	.word	0x00020f70


	//   ....[5]....
        /*0098*/ 	.word	0x00021320


	//   ....[6]....
        /*009c*/ 	.word	0x00021340


	//   ....[7]....
        /*00a0*/ 	.word	0x00021360


	//   ....[8]....
        /*00a4*/ 	.word	0x00021380


	//   ....[9]....
        /*00a8*/ 	.word	0x000213a0


	//   ....[10]....
        /*00ac*/ 	.word	0x00021550


	//   ....[11]....
        /*00b0*/ 	.word	0x00021590


	//   ....[12]....
        /*00b4*/ 	.word	0x00021630


	//   ....[13]....
        /*00b8*/ 	.word	0x00021670


	//   ....[14]....
        /*00bc*/ 	.word	0x000216c0


	//   ....[15]....
        /*00c0*/ 	.word	0x00021710


	//   ....[16]....
        /*00c4*/ 	.word	0x00021780


	//   ....[17]....
        /*00c8*/ 	.word	0x000217e0


	//   ....[18]....
        /*00cc*/ 	.word	0x00021850


	//   ....[19]....
        /*00d0*/ 	.word	0x000218a0


	//   ....[20]....
        /*00d4*/ 	.word	0x000218e0


	//----- nvinfo : EIATTR_VRC_CTA_INIT_COUNT
	.align		4
.L_1780:
        /*00d8*/ 	.byte	0x02, 0x4a
	.zero		1
	.zero		1


	//----- nvinfo : EIATTR_EXIT_INSTR_OFFSETS
	.align		4
        /*00dc*/ 	.byte	0x04, 0x1c
        /*00de*/ 	.short	(.L_1782 - .L_1781)


	//   ....[0]....
.L_1781:
        /*00e0*/ 	.word	0x00000ad0


	//   ....[1]....
        /*00e4*/ 	.word	0x000229a0


	//----- nvinfo : EIATTR_MAX_THREADS
	.align		4
.L_1782:
        /*00e8*/ 	.byte	0x04, 0x05
        /*00ea*/ 	.short	(.L_1784 - .L_1783)
.L_1783:
        /*00ec*/ 	.word	0x00000100
        /*00f0*/ 	.word	0x00000001
        /*00f4*/ 	.word	0x00000001


	//----- nvinfo : EIATTR_CRS_STACK_SIZE
	.align		4
.L_1784:
        /*00f8*/ 	.byte	0x04, 0x1e
        /*00fa*/ 	.short	(.L_1786 - .L_1785)
.L_1785:
        /*00fc*/ 	.word	0x00000000


	//----- nvinfo : EIATTR_CBANK_PARAM_SIZE
	.align		4
.L_1786:
        /*0100*/ 	.byte	0x03, 0x19
        /*0102*/ 	.short	0x00e8


	//----- nvinfo : EIATTR_PARAM_CBANK
	.align		4
        /*0104*/ 	.byte	0x04, 0x0a
        /*0106*/ 	.short	(.L_1788 - .L_1787)
	.align		4
.L_1787:
        /*0108*/ 	.word	index@(.nv.constant0._ZN10layer_norm31ln_parallel_residual_fwd_kernelINS_13Kernel_traitsI6__halfffffjLj7168ELj1ELj1ELj8ELj16ENS_18Kernel_traits_baseILj7168ES2_ffffjLj256EEEEELb1ELb0ELb1EEEvNS_9FwdParamsE)
        /*010c*/ 	.short	0x0380
        /*010e*/ 	.short	0x00e8


	//----- nvinfo : EIATTR_SW_WAR
	.align		4
.L_1788:
        /*0110*/ 	.byte	0x04, 0x36
        /*0112*/ 	.short	(.L_1790 - .L_1789)
.L_1789:
        /*0114*/ 	.word	0x00000008
.L_1790:


//--------------------- .nv.info._ZN10layer_norm31ln_parallel_residual_fwd_kernelINS_13Kernel_traitsI6__halfffffjLj7168ELj1ELj1ELj8ELj16ENS_18Kernel_traits_baseILj7168ES2_ffffjLj256EEEEELb1ELb1ELb0EEEvNS_9FwdParamsE --------------------------
	.section	.nv.info._ZN10layer_norm31ln_parallel_residual_fwd_kernelINS_13Kernel_traitsI6__halfffffjLj7168ELj1ELj1ELj8ELj16ENS_18Kernel_traits_baseILj7168ES2_ffffjLj256EEEEELb1ELb1ELb0EEEvNS_9FwdParamsE,"",@"SHT_CUDA_INFO"
	.sectionflags	@""
	.align	4


	//----- nvinfo : EIATTR_CUDA_API_VERSION
	.align		4
        /*0000*/ 	.byte	0x04, 0x37
        /*0002*/ 	.short	(.L_1792 - .L_1791)
.L_1791:
        /*0004*/ 	.word	0x00000082


	//----- nvinfo : EIATTR_KPARAM_INFO
	.align		4
.L_1792:
        /*0008*/ 	.byte	0x04, 0x17
        /*000a*/ 	.short	(.L_1794 - .L_1793)
.L_1793:
        /*000c*/ 	.word	0x00000000
        /*0010*/ 	.short	0x0000
        /*0012*/ 	.short	0x0000
        /*0014*/ 	.byte	0x00, 0xf0, 0xa1, 0x03


	//----- nvinfo : EIATTR_SPARSE_MMA_MASK
	.align		4
.L_1794:
        /*0018*/ 	.byte	0x03, 0x50
        /*001a*/ 	.short	0x0000


	//----- nvinfo : EIATTR_MAXREG_COUNT
	.align		4
        /*001c*/ 	.byte	0x03, 0x1b
        /*001e*/ 	.short	0x00ff


	//----- nvinfo : EIATTR_NUM_BARRIERS
	.align		4
        /*0020*/ 	.byte	0x02, 0x4c
        /*0022*/ 	.byte	0x01
	.zero		1


	//----- nvinfo : EIATTR_MERCURY_ISA_VERSION
	.align		4
        /*0024*/ 	.byte	0x03, 0x5f
        /*0026*/ 	.short	0x0101


	//----- nvinfo : EIATTR_COOP_GROUP_MASK_REGIDS
	.align		4
        /*0028*/ 	.byte	0x04, 0x29
        /*002a*/ 	.short	(.L_1796 - .L_1795)


	//   ....[0]....
.L_1795:
        /*002c*/ 	.word	0xffffffff


	//   ....[1]....
        /*0030*/ 	.word	0xffffffff


	//   ....[2]....
        /*0034*/ 	.word	0xffffffff


	//   ....[3]....
        /*0038*/ 	.word	0xffffffff


	//   ....[4]....
        /*003c*/ 	.word	0xffffffff


	//   ....[5]....
        /*0040*/ 	.word	0xffffffff


	//   ....[6]....
        /*0044*/ 	.word	0xffffffff


	//   ....[7]....
        /*0048*/ 	.word	0xffffffff


	//   ....[8]....
        /*004c*/ 	.word	0xffffffff


	//   ....[9]....
        /*0050*/ 	.word	0xffffffff


	//   ....[10]....
        /*0054*/ 	.word	0xffffffff


	//   ....[11]....
        /*0058*/ 	.word	0xffffffff


	//   ....[12]....
        /*005c*/ 	.word	0xffffffff


	//   ....[13]....
        /*0060*/ 	.word	0xffffffff


	//   ....[14]....
        /*0064*/ 	.word	0xffffffff


	//   ....[15]....
        /*0068*/ 	.word	0xffffffff


	//   ....[16]....
        /*006c*/ 	.word	0xffffffff


	//   ....[17]....
        /*0070*/ 	.word	0xffffffff


	//   ....[18]....
        /*0074*/ 	.word	0xffffffff


	//   ....[19]....
        /*0078*/ 	.word	0xffffffff


	//   ....[20]....
        /*007c*/ 	.word	0xffffffff


	//----- nvinfo : EIATTR_COOP_GROUP_INSTR_OFFSETS
	.align		4
.L_1796:
        /*0080*/ 	.byte	0x04, 0x28
        /*0082*/ 	.short	(.L_1798 - .L_1797)


	//   ....[0]....
.L_1797:
        /*0084*/ 	.word	0x00021520


	//   ....[1]....
        /*0088*/ 	.word	0x00021540


	//   ....[2]....
        /*008c*/ 	.word	0x00021560


	//   ....[3]....
        /*0090*/ 	.word	0x00021580


	//   ....[4]....
        /*0094*/ 	.word	0x000215a0


	//   ....[5]....
        /*0098*/ 	.word	0x00021970


	//   ....[6]....
        /*009c*/ 	.word	0x000219a0


	//   ....[7]....
        /*00a0*/ 	.word	0x000219c0


	//   ....[8]....
        /*00a4*/ 	.word	0x000219f0


	//   ....[9]....
        /*00a8*/ 	.word	0x00021a20


	//   ....[10]....
        /*00ac*/ 	.word	0x00021bb0


	//   ....[11]....
        /*00b0*/ 	.word	0x00021bf0


	//   ....[12]....
        /*00b4*/ 	.word	0x00021c00


	//   ....[13]....
        /*00b8*/ 	.word	0x00021c40


	//   ....[14]....
        /*00bc*/ 	.word	0x00021d10


	//   ....[15]....
        /*00c0*/ 	.word	0x00021d40


	//   ....[16]....
        /*00c4*/ 	.word	0x00021d60


	//   ....[17]....
        /*00c8*/ 	.word	0x00021e10


	//   ....[18]....
        /*00cc*/ 	.word	0x00021e70


	//   ....[19]....
        /*00d0*/ 	.word	0x00021ee0


	//   ....[20]....
        /*00d4*/ 	.word	0x00021f20


	//----- nvinfo : EIATTR_VRC_CTA_INIT_COUNT
	.align		4
.L_1798:
        /*00d8*/ 	.byte	0x02, 0x4a
	.zero		1
	.zero		1


	//----- nvinfo : EIATTR_EXIT_INSTR_OFFSETS
	.align		4
        /*00dc*/ 	.byte	0x04, 0x1c
        /*00de*/ 	.short	(.L_1800 - .L_1799)


	//   ....[0]....
.L_1799:
        /*00e0*/ 	.word	0x000009e0


	//   ....[1]....
        /*00e4*/ 	.word	0x00022c90


	//----- nvinfo : EIATTR_MAX_THREADS
	.align		4
.L_1800:
        /*00e8*/ 	.byte	0x04, 0x05
        /*00ea*/ 	.short	(.L_1802 - .L_1801)
.L_1801:
        /*00ec*/ 	.word	0x00000100
        /*00f0*/ 	.word	0x00000001
        /*00f4*/ 	.word	0x00000001


	//----- nvinfo : EIATTR_CRS_STACK_SIZE
	.align		4
.L_1802:
        /*00f8*/ 	.byte	0x04, 0x1e
        /*00fa*/ 	.short	(.L_1804 - .L_1803)
.L_1803:
        /*00fc*/ 	.word	0x00000000


	//----- nvinfo : EIATTR_CBANK_PARAM_SIZE
	.align		4
.L_1804:
        /*0100*/ 	.byte	0x03, 0x19
        /*0102*/ 	.short	0x00e8


	//----- nvinfo : EIATTR_PARAM_CBANK
	.align		4
        /*0104*/ 	.byte	0x04, 0x0a
        /*0106*/ 	.short	(.L_1806 - .L_1805)
	.align		4
.L_1805:
        /*0108*/ 	.word	index@(.nv.constant0._ZN10layer_norm31ln_parallel_residual_fwd_kernelINS_13Kernel_traitsI6__halfffffjLj7168ELj1ELj1ELj8ELj16ENS_18Kernel_traits_baseILj7168ES2_ffffjLj256EEEEELb1ELb1ELb0EEEvNS_9FwdParamsE)
        /*010c*/ 	.short	0x0380
        /*010e*/ 	.short	0x00e8


	//----- nvinfo : EIATTR_SW_WAR
	.align		4
.L_1806:
        /*0110*/ 	.byte	0x04, 0x36
        /*0112*/ 	.short	(.L_1808 - .L_1807)
.L_1807:
        /*0114*/ 	.word	0x00000008
.L_1808:


//--------------------- .nv.info._ZN10layer_norm31ln_parallel_residual_fwd_kernelINS_13Kernel_traitsI6__halfffffjLj7168ELj1ELj1ELj8ELj16ENS_18Kernel_traits_baseILj7168ES2_ffffjLj256EEEEELb1ELb1ELb1EEEvNS_9FwdParamsE --------------------------
	.section	.nv.info._ZN10layer_norm31ln_parallel_residual_fwd_kernelINS_13Kernel_traitsI6__halfffffjLj7168ELj1ELj1ELj8ELj16ENS_18Kernel_traits_baseILj7168ES2_ffffjLj256EEEEELb1ELb1ELb1EEEvNS_9FwdParamsE,"",@"SHT_CUDA_INFO"
	.sectionflags	@""
	.align	4


	//----- nvinfo : EIATTR_CUDA_API_VERSION
	.align		4
        /*0000*/ 	.byte	0x04, 0x37
        /*0002*/ 	.short	(.L_1810 - .L_1809)
.L_1809:
        /*0004*/ 	.word	0x00000082


	//----- nvinfo : EIATTR_KPARAM_INFO
	.align		4
.L_1810:
        /*0008*/ 	.byte	0x04, 0x17
        /*000a*/ 	.short	(.L_1812 - .L_1811)
.L_1811:
        /*000c*/ 	.word	0x00000000
        /*0010*/ 	.short	0x0000
        /*0012*/ 	.short	0x0000
        /*0014*/ 	.byte	0x00, 0xf0, 0xa1, 0x03


	//----- nvinfo : EIATTR_SPARSE_MMA_MASK
	.align		4
.L_1812:
        /*0018*/ 	.byte	0x03, 0x50
        /*001a*/ 	.short	0x0000


	//----- nvinfo : EIATTR_MAXREG_COUNT
	.align		4
        /*001c*/ 	.byte	0x03, 0x1b
        /*001e*/ 	.short	0x00ff


	//----- nvinfo : EIATTR_NUM_BARRIERS
	.align		4
        /*0020*/ 	.byte	0x02, 0x4c
        /*0022*/ 	.byte	0x01
	.zero		1


	//----- nvinfo : EIATTR_MERCURY_ISA_VERSION
	.align		4
        /*0024*/ 	.byte	0x03, 0x5f
        /*0026*/ 	.short	0x0101


	//----- nvinfo : EIATTR_COOP_GROUP_MASK_REGIDS
	.align		4
        /*0028*/ 	.byte	0x04, 0x29
        /*002a*/ 	.short	(.L_1814 - .L_1813)


	//   ....[0]....
.L_1813:
        /*002c*/ 	.word	0xffffffff


	//   ....[1]....
        /*0030*/ 	.word	0xffffffff


	//   ....[2]....
        /*0034*/ 	.word	0xffffffff


	//   ....[3]....
        /*0038*/ 	.word	0xffffffff


	//   ....[4]....
        /*003c*/ 	.word	0xffffffff


	//   ....[5]....
        /*0040*/ 	.word	0xffffffff


	//   ....[6]....
        /*0044*/ 	.word	0xffffffff


	//   ....[7]....
        /*0048*/ 	.word	0xffffffff


	//   ....[8]....
        /*004c*/ 	.word	0xffffffff


	//   ....[9]....
        /*0050*/ 	.word	0xffffffff


	//   ....[10]....
        /*0054*/ 	.word	0xffffffff


	//   ....[11]....
        /*0058*/ 	.word	0xffffffff


	//   ....[12]....
        /*005c*/ 	.word	0xffffffff


	//   ....[13]....
        /*0060*/ 	.word	0xffffffff


	//   ....[14]....
        /*0064*/ 	.word	0xffffffff


	//   ....[15]....
        /*0068*/ 	.word	0xffffffff


	//   ....[16]....
        /*006c*/ 	.word	0xffffffff


	//   ....[17]....
        /*0070*/ 	.word	0xffffffff


	//   ....[18]....
        /*0074*/ 	.word	0xffffffff


	//   ....[19]....
        /*0078*/ 	.word	0xffffffff


	//   ....[20]....
        /*007c*/ 	.word	0xffffffff


	//----- nvinfo : EIATTR_COOP_GROUP_INSTR_OFFSETS
	.align		4
.L_1814:
        /*0080*/ 	.byte	0x04, 0x28
        /*0082*/ 	.short	(.L_1816 - .L_1815)


	//   ....[0]....
.L_1815:
        /*0084*/ 	.word	0x0001a170


	//   ....[1]....
        /*0088*/ 	.word	0x0001a1a0


	//   ....[2]....
        /*008c*/ 	.word	0x0001a1c0


	//   ....[3]....
        /*0090*/ 	.word	0x0001a1e0


	//   ....[4]....
        /*0094*/ 	.word	0x0001a200


	//   ....[5]....
        /*0098*/ 	.word	0x0001a5b0


	//   ....[6]....
        /*009c*/ 	.word	0x0001a5d0


	//   ....[7]....
        /*00a0*/ 	.word	0x0001a600


	//   ....[8]....
        /*00a4*/ 	.word	0x0001a630


	//   ....[9]....
        /*00a8*/ 	.word	0x0001a650


	//   ....[10]....
        /*00ac*/ 	.word	0x0001a800


	//   ....[11]....
        /*00b0*/ 	.word	0x0001a840


	//   ....[12]....
        /*00b4*/ 	.word	0x0001a8f0


	//   ....[13]....
        /*00b8*/ 	.word	0x0001a910


	//   ....[14]....
        /*00bc*/ 	.word	0x0001a930


	//   ....[15]....
        /*00c0*/ 	.word	0x0001a980


	//   ....[16]....
        /*00c4*/ 	.word	0x0001a9d0


	//   ....[17]....
        /*00c8*/ 	.word	0x0001aa50


	//   ....[18]....
        /*00cc*/ 	.word	0x0001aa80


	//   ....[19]....
        /*00d0*/ 	.word	0x0001ab50


	//   ....[20]....
        /*00d4*/ 	.word	0x0001ab80


	//----- nvinfo : EIATTR_VRC_CTA_INIT_COUNT
	.align		4
.L_1816:
        /*00d8*/ 	.byte	0x02, 0x4a
	.zero		1
	.zero		1


	//----- nvinfo : EIATTR_EXIT_INSTR_OFFSETS
	.align		4
        /*00dc*/ 	.byte	0x04, 0x1c
        /*00de*/ 	.short	(.L_1818 - .L_1817)


	//   ....[0]....
.L_1817:
        /*00e0*/ 	.word	0x000002e0


	//   ....[1]....
        /*00e4*/ 	.word	0x0001b2b0


	//----- nvinfo : EIATTR_MAX_THREADS
	.align		4
.L_1818:
        /*00e8*/ 	.byte	0x04, 0x05
        /*00ea*/ 	.short	(.L_1820 - .L_1819)
.L_1819:
        /*00ec*/ 	.word	0x00000100
        /*00f0*/ 	.word	0x00000001
        /*00f4*/ 	.word	0x00000001


	//----- nvinfo : EIATTR_CRS_STACK_SIZE
	.align		4
.L_1820:
        /*00f8*/ 	.byte	0x04, 0x1e
        /*00fa*/ 	.short	(.L_1822 - .L_1821)
.L_1821:
        /*00fc*/ 	.word	0x00000000


	//----- nvinfo : EIATTR_CBANK_PARAM_SIZE
	.align		4
.L_1822:
        /*0100*/ 	.byte	0x03, 0x19
        /*0102*/ 	.short	0x00e8


	//----- nvinfo : EIATTR_PARAM_CBANK
	.align		4
        /*0104*/ 	.byte	0x04, 0x0a
        /*0106*/ 	.short	(.L_1824 - .L_1823)
	.align		4
.L_1823:
        /*0108*/ 	.word	index@(.nv.constant0._ZN10layer_norm31ln_parallel_residual_fwd_kernelINS_13Kernel_traitsI6__halfffffjLj7168ELj1ELj1ELj8ELj16ENS_18Kernel_traits_baseILj7168ES2_ffffjLj256EEEEELb1ELb1ELb1EEEvNS_9FwdParamsE)
        /*010c*/ 	.short	0x0380
        /*010e*/ 	.short	0x00e8


	//----- nvinfo : EIATTR_SW_WAR
	.align		4
.L_1824:
        /*0110*/ 	.byte	0x04, 0x36
        /*0112*/ 	.short	(.L_1826 - .L_1825)
.L_1825:
        /*0114*/ 	.word	0x00000008
.L_1826:


//--------------------- .nv.info._ZN10layer_norm31ln_parallel_residual_fwd_kernelINS_13Kernel_traitsIfffffjLj7168ELj1ELj1ELj8ELj16ENS_18Kernel_traits_baseILj7168EfffffjLj256EEEEELb0ELb0ELb0EEEvNS_9FwdParamsE --------------------------
	.section	.nv.info._ZN10layer_norm31ln_parallel_residual_fwd_kernelINS_13Kernel_traitsIfffffjLj7168ELj1ELj1ELj8ELj16ENS_18Kernel_traits_baseILj7168EfffffjLj256EEEEELb0ELb0ELb0EEEvNS_9FwdParamsE,"",@"SHT_CUDA_INFO"
	.sectionflags	@""
	.align	4


	//----- nvinfo : EIATTR_CUDA_API_VERSION
	.align		4
        /*0000*/ 	.byte	0x04, 0x37
        /*0002*/ 	.short	(.L_1828 - .L_1827)
.L_1827:
        /*0004*/ 	.word	0x00000082


	//----- nvinfo : EIATTR_KPARAM_INFO
	.align		4
.L_1828:
        /*0008*/ 	.byte	0x04, 0x17
        /*000a*/ 	.short	(.L_1830 - .L_1829)
.L_1829:
        /*000c*/ 	.word	0x00000000
        /*0010*/ 	.short	0x0000
        /*0012*/ 	.short	0x0000
        /*0014*/ 	.byte	0x00, 0xf0, 0xa1, 0x03


	//----- nvinfo : EIATTR_SPARSE_MMA_MASK
	.align		4
.L_1830:
        /*0018*/ 	.byte	0x03, 0x50
        /*001a*/ 	.short	0x0000


	//----- nvinfo : EIATTR_MAXREG_COUNT
	.align		4
        /*001c*/ 	.byte	0x03, 0x1b
        /*001e*/ 	.short	0x00ff


	//----- nvinfo : EIATTR_NUM_BARRIERS
	.align		4
        /*0020*/ 	.byte	0x02, 0x4c
        /*0022*/ 	.byte	0x01
	.zero		1


	//----- nvinfo : EIATTR_MERCURY_ISA_VERSION
	.align		4
        /*0024*/ 	.byte	0x03, 0x5f
        /*0026*/ 	.short	0x0101


	//----- nvinfo : EIATTR_COOP_GROUP_MASK_REGIDS
	.align		4
        /*0028*/ 	.byte	0x04, 0x29
        /*002a*/ 	.short	(.L_1832 - .L_1831)


	//   ....[0]....
.L_1831:
        /*002c*/ 	.word	0xffffffff


	//   ....[1]....
        /*0030*/ 	.word	0xffffffff


	//   ....[2]....
        /*0034*/ 	.word	0xffffffff


	//   ....[3]....
        /*0038*/ 	.word	0xffffffff


	//   ....[4]....
        /*003c*/ 	.word	0xffffffff


	//   ....[5]....
        /*0040*/ 	.word	0xffffffff


	//   ....[6]....
        /*0044*/ 	.word	0xffffffff


	//   ....[7]....
        /*0048*/ 	.word	0xffffffff


	//   ....[8]....
        /*004c*/ 	.word	0xffffffff


	//   ....[9]....
        /*0050*/ 	.word	0xffffffff


	//   ....[10]....
        /*0054*/ 	.word	0xffffffff


	//   ....[11]....
        /*0058*/ 	.word	0xffffffff


	//   ....[12]....
        /*005c*/ 	.word	0xffffffff


	//   ....[13]....
        /*0060*/ 	.word	0xffffffff


	//   ....[14]....
        /*0064*/ 	.word	0xffffffff


	//   ....[15]....
        /*0068*/ 	.word	0xffffffff


	//   ....[16]....
        /*006c*/ 	.word	0xffffffff


	//   ....[17]....
        /*0070*/ 	.word	0xffffffff


	//   ....[18]....
        /*0074*/ 	.word	0xffffffff


	//   ....[19]....
        /*0078*/ 	.word	0xffffffff


	//   ....[20]....
        /*007c*/ 	.word	0xffffffff


	//----- nvinfo : EIATTR_COOP_GROUP_INSTR_OFFSETS
	.align		4
.L_1832:
        /*0080*/ 	.byte	0x04, 0x28
        /*0082*/ 	.short	(.L_1834 - .L_1833)


	//   ....[0]....
.L_1833:
        /*0084*/ 	.word	0x00003ae0


	//   ....[1]....
        /*0088*/ 	.word	0x00003b00


	//   ....[2]....
        /*008c*/ 	.word	0x00003b20


	//   ....[3]....
        /*0090*/ 	.word	0x00003b40


	//   ....[4]....
        /*0094*/ 	.word	0x00003b60


	//   ....[5]....
        /*0098*/ 	.word	0x00003f70


	//   ....[6]....
        /*009c*/ 	.word	0x00003f90


	//   ....[7]....
        /*00a0*/ 	.word	0x00003fb0


	//   ....[8]....
        /*00a4*/ 	.word	0x00003fe0


	//   ....[9]....
        /*00a8*/ 	.word	0x00004010


	//   ....[10]....
        /*00ac*/ 	.word	0x000041b0


	//   ....[11]....
        /*00b0*/ 	.word	0x000041e0


	//   ....[12]....
        /*00b4*/ 	.word	0x00004220


	//   ....[13]....
        /*00b8*/ 	.word	0x000042d0


	//   ....[14]....
        /*00bc*/ 	.word	0x00004300


	//   ....[15]....
        /*00c0*/ 	.word	0x000043c0


	//   ....[16]....
        /*00c4*/ 	.word	0x00004430


	//   ....[17]....
        /*00c8*/ 	.word	0x00004470


	//   ....[18]....
        /*00cc*/ 	.word	0x000044d0


	//   ....[19]....
        /*00d0*/ 	.word	0x00004510


	//   ....[20]....
        /*00d4*/ 	.word	0x00004550


	//----- nvinfo : EIATTR_VRC_CTA_INIT_COUNT
	.align		4
.L_1834:
        /*00d8*/ 	.byte	0x02, 0x4a
	.zero		1
	.zero		1


	//----- nvinfo : EIATTR_EXIT_INSTR_OFFSETS
	.align		4
        /*00dc*/ 	.byte	0x04, 0x1c
        /*00de*/ 	.short	(.L_1836 - .L_1835)


	//   ....[0]....
.L_1835:
        /*00e0*/ 	.word	0x00001b90


	//   ....[1]....
        /*00e4*/ 	.word	0x00005190


	//----- nvinfo : EIATTR_MAX_THREADS
	.align		4
.L_1836:
        /*00e8*/ 	.byte	0x04, 0x05
        /*00ea*/ 	.short	(.L_1838 - .L_1837)
.L_1837:
        /*00ec*/ 	.word	0x00000100
        /*00f0*/ 	.word	0x00000001
        /*00f4*/ 	.word	0x00000001


	//----- nvinfo : EIATTR_CRS_STACK_SIZE
	.align		4
.L_1838:
        /*00f8*/ 	.byte	0x04, 0x1e
        /*00fa*/ 	.short	(.L_1840 - .L_1839)
.L_1839:
        /*00fc*/ 	.word	0x00000000


	//----- nvinfo : EIATTR_CBANK_PARAM_SIZE
	.align		4
.L_1840:
        /*0100*/ 	.byte	0x03, 0x19
        /*0102*/ 	.short	0x00e8


	//----- nvinfo : EIATTR_PARAM_CBANK
	.align		4
        /*0104*/ 	.byte	0x04, 0x0a
        /*0106*/ 	.short	(.L_1842 - .L_1841)
	.align		4
.L_1841:
        /*0108*/ 	.word	index@(.nv.constant0._ZN10layer_norm31ln_parallel_residual_fwd_kernelINS_13Kernel_traitsIfffffjLj7168ELj1ELj1ELj8ELj16ENS_18Kernel_traits_baseILj7168EfffffjLj256EEEEELb0ELb0ELb0EEEvNS_9FwdParamsE)
        /*010c*/ 	.short	0x0380
        /*010e*/ 	.short	0x00e8


	//----- nvinfo : EIATTR_SW_WAR
	.align		4
.L_1842:
        /*0110*/ 	.byte	0x04, 0x36
        /*0112*/ 	.short	(.L_1844 - .L_1843)
.L_1843:
        /*0114*/ 	.word	0x00000008
.L_1844:


//--------------------- .nv.info._ZN10layer_norm31ln_parallel_residual_fwd_kernelINS_13Kernel_traitsIfffffjLj7168ELj1ELj1ELj8ELj16ENS_18Kernel_traits_baseILj7168EfffffjLj256EEEEELb0ELb0ELb1EEEvNS_9FwdParamsE --------------------------
	.section	.nv.info._ZN10layer_norm31ln_parallel_residual_fwd_kernelINS_13Kernel_traitsIfffffjLj7168ELj1ELj1ELj8ELj16ENS_18Kernel_traits_baseILj7168EfffffjLj256EEEEELb0ELb0ELb1EEEvNS_9FwdParamsE,"",@"SHT_CUDA_INFO"
	.sectionflags	@""
	.align	4


	//----- nvinfo : EIATTR_CUDA_API_VERSION
	.align		4
        /*0000*/ 	.byte	0x04, 0x37
        /*0002*/ 	.short	(.L_1846 - .L_1845)
.L_1845:
        /*0004*/ 	.word	0x00000082


	//----- nvinfo : EIATTR_KPARAM_INFO
	.align		4
.L_1846:
        /*0008*/ 	.byte	0x04, 0x17
        /*000a*/ 	.short	(.L_1848 - .L_1847)
.L_1847:
        /*000c*/ 	.word	0x00000000
        /*0010*/ 	.short	0x0000
        /*0012*/ 	.short	0x0000
        /*0014*/ 	.byte	0x00, 0xf0, 0xa1, 0x03


	//----- nvinfo : EIATTR_SPARSE_MMA_MASK
	.align		4
.L_1848:
        /*0018*/ 	.byte	0x03, 0x50
        /*001a*/ 	.short	0x0000


	//----- nvinfo : EIATTR_MAXREG_COUNT
	.align		4
        /*001c*/ 	.byte	0x03, 0x1b
        /*001e*/ 	.short	0x00ff


	//----- nvinfo : EIATTR_NUM_BARRIERS
	.align		4
        /*0020*/ 	.byte	0x02, 0x4c
        /*0022*/ 	.byte	0x01
	.zero		1


	//----- nvinfo : EIATTR_MERCURY_ISA_VERSION
	.align		4
        /*0024*/ 	.byte	0x03, 0x5f
        /*0026*/ 	.short	0x0101


	//----- nvinfo : EIATTR_COOP_GROUP_MASK_REGIDS
	.align		4
        /*0028*/ 	.byte	0x04, 0x29
        /*002a*/ 	.short	(.L_1850 - .L_1849)


	//   ....[0]....
.L_1849:
        /*002c*/ 	.word	0xffffffff


	//   ....[1]....
        /*0030*/ 	.word	0xffffffff


	//   ....[2]....
        /*0034*/ 	.word	0xffffffff


	//   ....[3]....
        /*0038*/ 	.word	0xffffffff


	//   ....[4]....
        /*003c*/ 	.word	0xffffffff


	//   ....[5]....
        /*0040*/ 	.word	0xffffffff


	//   ....[6]....
        /*0044*/ 	.word	0xffffffff


	//   ....[7]....
        /*0048*/ 	.word	0xffffffff


	//   ....[8]....
        /*004c*/ 	.word	0xffffffff


	//   ....[9]....
        /*0050*/ 	.word	0xffffffff


	//   ....[10]....
        /*0054*/ 	.word	0xffffffff


	//   ....[11]....
        /*0058*/ 	.word	0xffffffff


	//   ....[12]....
        /*005c*/ 	.word	0xffffffff


	//   ....[13]....
        /*0060*/ 	.word	0xffffffff


	//   ....[14]....
        /*0064*/ 	.word	0xffffffff


	//   ....[15]....
        /*0068*/ 	.word	0xffffffff


	//   ....[16]....
        /*006c*/ 	.word	0xffffffff


	//   ....[17]....
        /*0070*/ 	.word	0xffffffff


	//   ....[18]....
        /*0074*/ 	.word	0xffffffff


	//   ....[19]....
        /*0078*/ 	.word	0xffffffff


	//   ....[20]....
        /*007c*/ 	.word	0xffffffff


	//----- nvinfo : EIATTR_COOP_GROUP_INSTR_OFFSETS
	.align		4
.L_1850:
        /*0080*/ 	.byte	0x04, 0x28
        /*0082*/ 	.short	(.L_1852 - .L_1851)


	//   ....[0]....
.L_1851:
        /*0084*/ 	.word	0x000022c0


	//   ....[1]....
        /*0088*/ 	.word	0x000022e0


	//   ....[2]....
        /*008c*/ 	.word	0x00002300


	//   ....[3]....
        /*0090*/ 	.word	0x00002320


	//   ....[4]....
        /*0094*/ 	.word	0x00002340


	//   ....[5]....
        /*0098*/ 	.word	0x000026f0


	//   ....[6]....
        /*009c*/ 	.word	0x00002720


	//   ....[7]....
        /*00a0*/ 	.word	0x00002750


	//   ....[8]....
        /*00a4*/ 	.word	0x00002780


	//   ....[9]....
        /*00a8*/ 	.word	0x000027c0


	//   ....[10]....
        /*00ac*/ 	.word	0x00002970


	//   ....[11]....
        /*00b0*/ 	.word	0x000029b0


	//   ....[12]....
        /*00b4*/ 	.word	0x000029c0


	//   ....[13]....
        /*00b8*/ 	.word	0x00002a00


	//   ....[14]....
        /*00bc*/ 	.word	0x00002ad0


	//   ....[15]....
        /*00c0*/ 	.word	0x00002b00


	//   ....[16]....
        /*00c4*/ 	.word	0x00002b20


	//   ....[17]....
        /*00c8*/ 	.word	0x00002bc0


	//   ....[18]....
        /*00cc*/ 	.word	0x00002c10


	//   ....[19]....
        /*00d0*/ 	.word	0x00002cb0


	//   ....[20]....
        /*00d4*/ 	.word	0x00002ce0


	//----- nvinfo : EIATTR_VRC_CTA_INIT_COUNT
	.align		4
.L_1852:
        /*00d8*/ 	.byte	0x02, 0x4a
	.zero		1
	.zero		1


	//----- nvinfo : EIATTR_EXIT_INSTR_OFFSETS
	.align		4
        /*00dc*/ 	.byte	0x04, 0x1c
        /*00de*/ 	.short	(.L_1854 - .L_1853)


	//   ....[0]....
.L_1853:
        /*00e0*/ 	.word	0x00000af0


	//   ....[1]....
        /*00e4*/ 	.word	0x000036c0


	//----- nvinfo : EIATTR_MAX_THREADS
	.align		4
.L_1854:
        /*00e8*/ 	.byte	0x04, 0x05
        /*00ea*/ 	.short	(.L_1856 - .L_1855)
.L_1855:
        /*00ec*/ 	.word	0x00000100
        /*00f0*/ 	.word	0x00000001
        /*00f4*/ 	.word	0x00000001


	//----- nvinfo : EIATTR_CRS_STACK_SIZE
	.align		4
.L_1856:
        /*00f8*/ 	.byte	0x04, 0x1e
        /*00fa*/ 	.short	(.L_1858 - .L_1857)
.L_1857:
        /*00fc*/ 	.word	0x00000000


	//----- nvinfo : EIATTR_CBANK_PARAM_SIZE
	.align		4
.L_1858:
        /*0100*/ 	.byte	0x03, 0x19
        /*0102*/ 	.short	0x00e8


	//----- nvinfo : EIATTR_PARAM_CBANK
	.align		4
        /*0104*/ 	.byte	0x04, 0x0a
        /*0106*/ 	.short	(.L_1860 - .L_1859)
	.align		4
.L_1859:
        /*0108*/ 	.word	index@(.nv.constant0._ZN10layer_norm31ln_parallel_residual_fwd_kernelINS_13Kernel_traitsIfffffjLj7168ELj1ELj1ELj8ELj16ENS_18Kernel_traits_baseILj7168EfffffjLj256EEEEELb0ELb0ELb1EEEvNS_9FwdParamsE)
        /*010c*/ 	.short	0x0380
        /*010e*/ 	.short	0x00e8


	//----- nvinfo : EIATTR_SW_WAR
	.align		4
.L_1860:
        /*0110*/ 	.byte	0x04, 0x36
        /*0112*/ 	.short	(.L_1862 - .L_1861)
.L_1861:
        /*0114*/ 	.word	0x00000008
.L_1862:


//--------------------- .nv.info._ZN10layer_norm31ln_parallel_residual_fwd_kernelINS_13Kernel_traitsIfffffjLj7168ELj1ELj1ELj8ELj16ENS_18Kernel_traits_baseILj7168EfffffjLj256EEEEELb0ELb1ELb0EEEvNS_9FwdParamsE --------------------------
	.section	.nv.info._ZN10layer_norm31ln_parallel_residual_fwd_kernelINS_13Kernel_traitsIfffffjLj7168ELj1ELj1ELj8ELj16ENS_18Kernel_traits_baseILj7168EfffffjLj256EEEEELb0ELb1ELb0EEEvNS_9FwdParamsE,"",@"SHT_CUDA_INFO"
	.sectionflags	@""
	.align	4


	//----- nvinfo : EIATTR_CUDA_API_VERSION
	.align		4
        /*0000*/ 	.byte	0x04, 0x37
        /*0002*/ 	.short	(.L_1864 - .L_1863)
.L_1863:
        /*0004*/ 	.word	0x00000082


	//----- nvinfo : EIATTR_KPARAM_INFO
	.align		4
.L_1864:
        /*0008*/ 	.byte	0x04, 0x17
        /*000a*/ 	.short	(.L_1866 - .L_1865)
.L_1865:
        /*000c*/ 	.word	0x00000000
        /*0010*/ 	.short	0x0000
        /*0012*/ 	.short	0x0000
        /*0014*/ 	.byte	0x00, 0xf0, 0xa1, 0x03


	//----- nvinfo : EIATTR_SPARSE_MMA_MASK
	.align		4
.L_1866:
        /*0018*/ 	.byte	0x03, 0x50
        /*001a*/ 	.short	0x0000


	//----- nvinfo : EIATTR_MAXREG_COUNT
	.align		4
        /*001c*/ 	.byte	0x03, 0x1b
        /*001e*/ 	.short	0x00ff


	//----- nvinfo : EIATTR_NUM_BARRIERS
	.align		4
        /*0020*/ 	.byte	0x02, 0x4c
        /*0022*/ 	.byte	0x01
	.zero		1


	//----- nvinfo : EIATTR_MERCURY_ISA_VERSION
	.align		4
        /*0024*/ 	.byte	0x03, 0x5f
        /*0026*/ 	.short	0x0101


	//----- nvinfo : EIATTR_COOP_GROUP_MASK_REGIDS
	.align		4
        /*0028*/ 	.byte	0x04, 0x29
        /*002a*/ 	.short	(.L_1868 - .L_1867)


	//   ....[0]....
.L_1867:
        /*002c*/ 	.word	0xffffffff


	//   ....[1]....
        /*0030*/ 	.word	0xffffffff


	//   ....[2]....
        /*0034*/ 	.word	0xffffffff


	//   ....[3]....
        /*0038*/ 	.word	0xffffffff


	//   ....[4]....
        /*003c*/ 	.word	0xffffffff


	//   ....[5]....
        /*0040*/ 	.word	0xffffffff


	//   ....[6]....
        /*0044*/ 	.word	0xffffffff


	//   ....[7]....
        /*0048*/ 	.word	0xffffffff


	//   ....[8]....
        /*004c*/ 	.word	0xffffffff


	//   ....[9]....
        /*0050*/ 	.word	0xffffffff


	//   ....[10]....
        /*0054*/ 	.word	0xffffffff


	//   ....[11]....
        /*0058*/ 	.word	0xffffffff


	//   ....[12]....
        /*005c*/ 	.word	0xffffffff


	//   ....[13]....
        /*0060*/ 	.word	0xffffffff


	//   ....[14]....
        /*0064*/ 	.word	0xffffffff


	//   ....[15]....
        /*0068*/ 	.word	0xffffffff


	//   ....[16]....
        /*006c*/ 	.word	0xffffffff


	//   ....[17]....
        /*0070*/ 	.word	0xffffffff


	//   ....[18]....
        /*0074*/ 	.word	0xffffffff


	//   ....[19]....
        /*0078*/ 	.word	0xffffffff


	//   ....[20]....
        /*007c*/ 	.word	0xffffffff


	//----- nvinfo : EIATTR_COOP_GROUP_INSTR_OFFSETS
	.align		4
.L_1868:
        /*0080*/ 	.byte	0x04, 0x28
        /*0082*/ 	.short	(.L_1870 - .L_1869)


	//   ....[0]....
.L_1869:
        /*0084*/ 	.word	0x00002710


	//   ....[1]....
        /*0088*/ 	.word	0x00002730


	//   ....[2]....
        /*008c*/ 	.word	0x00002750


	//   ....[3]....
        /*0090*/ 	.word	0x00002770


	//   ....[4]....
        /*0094*/ 	.word	0x00002790


	//   ....[5]....
        /*0098*/ 	.word	0x00002bb0


	//   ....[6]....
        /*009c*/ 	.word	0x00002bd0


	//   ....[7]....
        /*00a0*/ 	.word	0x00002bf0


	//   ....[8]....
        /*00a4*/ 	.word	0x00002c10


	//   ....[9]....
        /*00a8*/ 	.word	0x00002c40


	//   ....[10]....
        /*00ac*/ 	.word	0x00002de0


	//   ....[11]....
        /*00b0*/ 	.word	0x00002e20


	//   ....[12]....
        /*00b4*/ 	.word	0x00002e60


	//   ....[13]....
        /*00b8*/ 	.word	0x00002ee0


	//   ....[14]....
        /*00bc*/ 	.word	0x00002f10


	//   ....[15]....
        /*00c0*/ 	.word	0x00002fa0


	//   ....[16]....
        /*00c4*/ 	.word	0x00002fe0


	//   ....[17]....
        /*00c8*/ 	.word	0x00003070


	//   ....[18]....
        /*00cc*/ 	.word	0x000030d0


	//   ....[19]....
        /*00d0*/ 	.word	0x00003100


	//   ....[20]....
        /*00d4*/ 	.word	0x00003190


	//----- nvinfo : EIATTR_VRC_CTA_INIT_COUNT
	.align		4
.L_1870:
        /*00d8*/ 	.byte	0x02, 0x4a
	.zero		1
	.zero		1


	//----- nvinfo : EIATTR_EXIT_INSTR_OFFSETS
	.align		4
        /*00dc*/ 	.byte	0x04, 0x1c
        /*00de*/ 	.short	(.L_1872 - .L_1871)


	//   ....[0]....
.L_1871:
        /*00e0*/ 	.word	0x00000800


	//   ....[1]....
        /*00e4*/ 	.word	0x00003ab0


	//----- nvinfo : EIATTR_MAX_THREADS
	.align		4
.L_1872:
        /*00e8*/ 	.byte	0x04, 0x05
        /*00ea*/ 	.short	(.L_1874 - .L_1873)
.L_1873:
        /*00ec*/ 	.word	0x00000100
        /*00f0*/ 	.word	0x00000001
        /*00f4*/ 	.word	0x00000001


	//----- nvinfo : EIATTR_CRS_STACK_SIZE
	.align		4
.L_1874:
        /*00f8*/ 	.byte	0x04, 0x1e
        /*00fa*/ 	.short	(.L_1876 - .L_1875)
.L_1875:
        /*00fc*/ 	.word	0x00000000


	//----- nvinfo : EIATTR_CBANK_PARAM_SIZE
	.align		4
.L_1876:
        /*0100*/ 	.byte	0x03, 0x19
        /*0102*/ 	.short	0x00e8


	//----- nvinfo : EIATTR_PARAM_CBANK
	.align		4
        /*0104*/ 	.byte	0x04, 0x0a
        /*0106*/ 	.short	(.L_1878 - .L_1877)
	.align		4
.L_1877:
        /*0108*/ 	.word	index@(.nv.constant0._ZN10layer_norm31ln_parallel_residual_fwd_kernelINS_13Kernel_traitsIfffffjLj7168ELj1ELj1ELj8ELj16ENS_18Kernel_traits_baseILj7168EfffffjLj256EEEEELb0ELb1ELb0EEEvNS_9FwdParamsE)
        /*010c*/ 	.short	0x0380
        /*010e*/ 	.short	0x00e8


	//----- nvinfo : EIATTR_SW_WAR
	.align		4
.L_1878:
        /*0110*/ 	.byte	0x04, 0x36
        /*0112*/ 	.short	(.L_1880 - .L_1879)
.L_1879:
        /*0114*/ 	.word	0x00000008
.L_1880:


//--------------------- .nv.info._ZN10layer_norm31ln_parallel_residual_fwd_kernelINS_13Kernel_traitsIfffffjLj7168ELj1ELj1ELj8ELj16ENS_18Kernel_traits_baseILj7168EfffffjLj256EEEEELb0ELb1ELb1EEEvNS_9FwdParamsE --------------------------
	.section	.nv.info._ZN10layer_norm31ln_parallel_residual_fwd_kernelINS_13Kernel_traitsIfffffjLj7168ELj1ELj1ELj8ELj16ENS_18Kernel_traits_baseILj7168EfffffjLj256EEEEELb0ELb1ELb1EEEvNS_9FwdParamsE,"",@"SHT_CUDA_INFO"
	.sectionflags	@""
	.align	4


	//----- nvinfo : EIATTR_CUDA_API_VERSION
	.align		4
        /*0000*/ 	.byte	0x04, 0x37
        /*0002*/ 	.short	(.L_1882 - .L_1881)
.L_1881:
        /*0004*/ 	.word	0x00000082


	//----- nvinfo : EIATTR_KPARAM_INFO
	.align		4
.L_1882:
        /*0008*/ 	.byte	0x04, 0x17
        /*000a*/ 	.short	(.L_1884 - .L_1883)
.L_1883:
        /*000c*/ 	.word	0x00000000
        /*0010*/ 	.short	0x0000
        /*0012*/ 	.short	0x0000
        /*0014*/ 	.byte	0x00, 0xf0, 0xa1, 0x03


	//----- nvinfo : EIATTR_SPARSE_MMA_MASK
	.align		4
.L_1884:
        /*0018*/ 	.byte	0x03, 0x50
        /*001a*/ 	.short	0x0000


	//----- nvinfo : EIATTR_MAXREG_COUNT
	.align		4
        /*001c*/ 	.byte	0x03, 0x1b
        /*001e*/ 	.short	0x00ff


	//----- nvinfo : EIATTR_NUM_BARRIERS
	.align		4
        /*0020*/ 	.byte	0x02, 0x4c
        /*0022*/ 	.byte	0x01
	.zero		1


	//----- nvinfo : EIATTR_MERCURY_ISA_VERSION
	.align		4
        /*0024*/ 	.byte	0x03, 0x5f
        /*0026*/ 	.short	0x0101


	//----- nvinfo : EIATTR_COOP_GROUP_MASK_REGIDS
	.align		4
        /*0028*/ 	.byte	0x04, 0x29
        /*002a*/ 	.short	(.L_1886 - .L_1885)


	//   ....[0]....
.L_1885:
        /*002c*/ 	.word	0xffffffff


	//   ....[1]....
        /*0030*/ 	.word	0xffffffff


	//   ....[2]....
        /*0034*/ 	.word	0xffffffff


	//   ....[3]....
        /*0038*/ 	.word	0xffffffff


	//   ....[4]....
        /*003c*/ 	.word	0xffffffff


	//   ....[5]....
        /*0040*/ 	.word	0xffffffff


	//   ....[6]....
        /*0044*/ 	.word	0xffffffff


	//   ....[7]....
        /*0048*/ 	.word	0xffffffff


	//   ....[8]....
        /*004c*/ 	.word	0xffffffff


	//   ....[9]....
        /*0050*/ 	.word	0xffffffff


	//   ....[10]....
        /*0054*/ 	.word	0xffffffff


	//   ....[11]....
        /*0058*/ 	.word	0xffffffff


	//   ....[12]....
        /*005c*/ 	.word	0xffffffff


	//   ....[13]....
        /*0060*/ 	.word	0xffffffff


	//   ....[14]....
        /*0064*/ 	.word	0xffffffff


	//   ....[15]....
        /*0068*/ 	.word	0xffffffff


	//   ....[16]....
        /*006c*/ 	.word	0xffffffff


	//   ....[17]....
        /*0070*/ 	.word	0xffffffff


	//   ....[18]....
        /*0074*/ 	.word	0xffffffff


	//   ....[19]....
        /*0078*/ 	.word	0xffffffff


	//   ....[20]....
        /*007c*/ 	.word	0xffffffff


	//----- nvinfo : EIATTR_COOP_GROUP_INSTR_OFFSETS
	.align		4
.L_1886:
        /*0080*/ 	.byte	0x04, 0x28
        /*0082*/ 	.short	(.L_1888 - .L_1887)


	//   ....[0]....
.L_1887:
        /*0084*/ 	.word	0x00001b40


	//   ....[1]....
        /*0088*/ 	.word	0x00001b60


	//   ....[2]....
        /*008c*/ 	.word	0x00001b80


	//   ....[3]....
        /*0090*/ 	.word	0x00001ba0


	//   ....[4]....
        /*0094*/ 	.word	0x00001bc0


	//   ....[5]....
        /*0098*/ 	.word	0x00001f70


	//   ....[6]....
        /*009c*/ 	.word	0x00001f90


	//   ....[7]....
        /*00a0*/ 	.word	0x00001fb0


	//   ....[8]....
        /*00a4*/ 	.word	0x00001fe0


	//   ....[9]....
        /*00a8*/ 	.word	0x00002030


	//   ....[10]....
        /*00ac*/ 	.word	0x000021d0


	//   ....[11]....
        /*00b0*/ 	.word	0x00002210


	//   ....[12]....
        /*00b4*/ 	.word	0x00002230


	//   ....[13]....
        /*00b8*/ 	.word	0x00002270


	//   ....[14]....
        /*00bc*/ 	.word	0x00002330


	//   ....[15]....
        /*00c0*/ 	.word	0x00002360


	//   ....[16]....
        /*00c4*/ 	.word	0x000023c0


	//   ....[17]....
        /*00c8*/ 	.word	0x00002410


	//   ....[18]....
        /*00cc*/ 	.word	0x00002430


	//   ....[19]....
        /*00d0*/ 	.word	0x00002530


	//   ....[20]....
        /*00d4*/ 	.word	0x00002550


	//----- nvinfo : EIATTR_VRC_CTA_INIT_COUNT
	.align		4
.L_1888:
        /*00d8*/ 	.byte	0x02, 0x4a
	.zero		1
	.zero		1


	//----- nvinfo : EIATTR_EXIT_INSTR_OFFSETS
	.align		4
        /*00dc*/ 	.byte	0x04, 0x1c
        /*00de*/ 	.short	(.L_1890 - .L_1889)


	//   ....[0]....
.L_1889:
        /*00e0*/ 	.word	0x00000360


	//   ....[1]....
        /*00e4*/ 	.word	0x00002c70


	//----- nvinfo : EIATTR_MAX_THREADS
	.align		4
.L_1890:
        /*00e8*/ 	.byte	0x04, 0x05
        /*00ea*/ 	.short	(.L_1892 - .L_1891)
.L_1891:
        /*00ec*/ 	.word	0x00000100
        /*00f0*/ 	.word	0x00000001
        /*00f4*/ 	.word	0x00000001


	//----- nvinfo : EIATTR_CRS_STACK_SIZE
	.align		4
.L_1892:
        /*00f8*/ 	.byte	0x04, 0x1e
        /*00fa*/ 	.short	(.L_1894 - .L_1893)
.L_1893:
        /*00fc*/ 	.word	0x00000000


	//----- nvinfo : EIATTR_CBANK_PARAM_SIZE
	.align		4
.L_1894:
        /*0100*/ 	.byte	0x03, 0x19
        /*0102*/ 	.short	0x00e8


	//----- nvinfo : EIATTR_PARAM_CBANK
	.align		4
        /*0104*/ 	.byte	0x04, 0x0a
        /*0106*/ 	.short	(.L_1896 - .L_1895)
	.align		4
.L_1895:
        /*0108*/ 	.word	index@(.nv.constant0._ZN10layer_norm31ln_parallel_residual_fwd_kernelINS_13Kernel_traitsIfffffjLj7168ELj1ELj1ELj8ELj16ENS_18Kernel_traits_baseILj7168EfffffjLj256EEEEELb0ELb1ELb1EEEvNS_9FwdParamsE)
        /*010c*/ 	.short	0x0380
        /*010e*/ 	.short	0x00e8


	//----- nvinfo : EIATTR_SW_WAR
	.align		4
.L_1896:
        /*0110*/ 	.byte	0x04, 0x36
        /*0112*/ 	.short	(.L_1898 - .L_1897)
.L_1897:
        /*0114*/ 	.word	0x00000008
.L_1898:


//--------------------- .nv.info._ZN10layer_norm31ln_parallel_residual_fwd_kernelINS_13Kernel_traitsIfffffjLj7168ELj1ELj1ELj8ELj16ENS_18Kernel_traits_baseILj7168EfffffjLj256EEEEELb1ELb0ELb0EEEvNS_9FwdParamsE --------------------------
	.section	.nv.info._ZN10layer_norm31ln_parallel_residual_fwd_kernelINS_13Kernel_traitsIfffffjLj7168ELj1ELj1ELj8ELj16ENS_18Kernel_traits_baseILj7168EfffffjLj256EEEEELb1ELb0ELb0EEEvNS_9FwdParamsE,"",@"SHT_CUDA_INFO"
	.sectionflags	@""
	.align	4


	//----- nvinfo : EIATTR_CUDA_API_VERSION
	.align		4
        /*0000*/ 	.byte	0x04, 0x37
        /*0002*/ 	.short	(.L_1900 - .L_1899)
.L_1899:
        /*0004*/ 	.word	0x00000082


	//----- nvinfo : EIATTR_KPARAM_INFO
	.align		4
.L_1900:
        /*0008*/ 	.byte	0x04, 0x17
        /*000a*/ 	.short	(.L_1902 - .L_1901)
.L_1901:
        /*000c*/ 	.word	0x00000000
        /*0010*/ 	.short	0x0000
        /*0012*/ 	.short	0x0000
        /*0014*/ 	.byte	0x00, 0xf0, 0xa1, 0x03


	//----- nvinfo : EIATTR_SPARSE_MMA_MASK
	.align		4
.L_1902:
        /*0018*/ 	.byte	0x03, 0x50
        /*001a*/ 	.short	0x0000


	//----- nvinfo : EIATTR_MAXREG_COUNT
	.align		4
        /*001c*/ 	.byte	0x03, 0x1b
        /*001e*/ 	.short	0x00ff


	//----- nvinfo : EIATTR_NUM_BARRIERS
	.align		4
        /*0020*/ 	.byte	0x02, 0x4c
        /*0022*/ 	.byte	0x01
	.zero		1


	//----- nvinfo : EIATTR_MERCURY_ISA_VERSION
	.align		4
        /*0024*/ 	.byte	0x03, 0x5f
        /*0026*/ 	.short	0x0101


	//----- nvinfo : EIATTR_COOP_GROUP_MASK_REGIDS
	.align		4
        /*0028*/ 	.byte	0x04, 0x29
        /*002a*/ 	.short	(.L_1904 - .L_1903)


	//   ....[0]....
.L_1903:
        /*002c*/ 	.word	0xffffffff


	//   ....[1]....
        /*0030*/ 	.word	0xffffffff


	//   ....[2]....
        /*0034*/ 	.word	0xffffffff


	//   ....[3]....
        /*0038*/ 	.word	0xffffffff


	//   ....[4]....
        /*003c*/ 	.word	0xffffffff


	//   ....[5]....
        /*0040*/ 	.word	0xffffffff


	//   ....[6]....
        /*0044*/ 	.word	0xffffffff


	//   ....[7]....
        /*0048*/ 	.word	0xffffffff


	//   ....[8]....
        /*004c*/ 	.word	0xffffffff


	//   ....[9]....
        /*0050*/ 	.word	0xffffffff


	//   ....[10]....
        /*0054*/ 	.word	0xffffffff


	//   ....[11]....
        /*0058*/ 	.word	0xffffffff


	//   ....[12]....
        /*005c*/ 	.word	0xffffffff


	//   ....[13]....
        /*0060*/ 	.word	0xffffffff


	//   ....[14]....
        /*0064*/ 	.word	0xffffffff


	//   ....[15]....
        /*0068*/ 	.word	0xffffffff


	//   ....[16]....
        /*006c*/ 	.word	0xffffffff


	//   ....[17]....
        /*0070*/ 	.word	0xffffffff


	//   ....[18]....
        /*0074*/ 	.word	0xffffffff


	//   ....[19]....
        /*0078*/ 	.word	0xffffffff


	//   ....[20]....
        /*007c*/ 	.word	0xffffffff


	//----- nvinfo : EIATTR_COOP_GROUP_INSTR_OFFSETS
	.align		4
.L_1904:
        /*0080*/ 	.byte	0x04, 0x28
        /*0082*/ 	.short	(.L_1906 - .L_1905)


	//   ....[0]....
.L_1905:
        /*0084*/ 	.word	0x00023690


	//   ....[1]....
        /*0088*/ 	.word	0x000236b0


	//   ....[2]....
        /*008c*/ 	.word	0x000236d0


	//   ....[3]....
        /*0090*/ 	.word	0x000236f0


	//   ....[4]....
        /*0094*/ 	.word	0x00023710


	//   ....[5]....
        /*0098*/ 	.word	0x00023ad0


	//   ....[6]....
        /*009c*/ 	.word	0x00023af0


	//   ....[7]....
        /*00a0*/ 	.word	0x00023b10


	//   ....[8]....
        /*00a4*/ 	.word	0x00023b40


	//   ....[9]....
        /*00a8*/ 	.word	0x00023b70


	//   ....[10]....
        /*00ac*/ 	.word	0x00023d10


	//   ....[11]....
        /*00b0*/ 	.word	0x00023d50


	//   ....[12]....
        /*00b4*/ 	.word	0x00023d90


	//   ....[13]....
        /*00b8*/ 	.word	0x00023e30


	//   ....[14]....
        /*00bc*/ 	.word	0x00023e60


	//   ....[15]....
        /*00c0*/ 	.word	0x00023ee0


	//   ....[16]....
        /*00c4*/ 	.word	0x00023f60


	//   ....[17]....
        /*00c8*/ 	.word	0x00023fc0


	//   ....[18]....
        /*00cc*/ 	.word	0x00024010


	//   ....[19]....
        /*00d0*/ 	.word	0x00024070


	//   ....[20]....
        /*00d4*/ 	.word	0x000240b0


	//----- nvinfo : EIATTR_VRC_CTA_INIT_COUNT
	.align		4
.L_1906:
        /*00d8*/ 	.byte	0x02, 0x4a
	.zero		1
	.zero		1


	//----- nvinfo : EIATTR_EXIT_INSTR_OFFSETS
	.align		4
        /*00dc*/ 	.byte	0x04, 0x1c
        /*00de*/ 	.short	(.L_1908 - .L_1907)


	//   ....[0]....
.L_1907:
        /*00e0*/ 	.word	0x00001d10


	//   ....[1]....
        /*00e4*/ 	.word	0x00024d30


	//----- nvinfo : EIATTR_MAX_THREADS
	.align		4
.L_1908:
        /*00e8*/ 	.byte	0x04, 0x05
        /*00ea*/ 	.short	(.L_1910 - .L_1909)
.L_1909:
        /*00ec*/ 	.word	0x00000100
        /*00f0*/ 	.word	0x00000001
        /*00f4*/ 	.word	0x00000001


	//----- nvinfo : EIATTR_CRS_STACK_SIZE
	.align		4
.L_1910:
        /*00f8*/ 	.byte	0x04, 0x1e
        /*00fa*/ 	.short	(.L_1912 - .L_1911)
.L_1911:
        /*00fc*/ 	.word	0x00000000


	//----- nvinfo : EIATTR_CBANK_PARAM_SIZE
	.align		4
.L_1912:
        /*0100*/ 	.byte	0x03, 0x19
        /*0102*/ 	.short	0x00e8


	//----- nvinfo : EIATTR_PARAM_CBANK
	.align		4
        /*0104*/ 	.byte	0x04, 0x0a
        /*0106*/ 	.short	(.L_1914 - .L_1913)
	.align		4
.L_1913:
        /*0108*/ 	.word	index@(.nv.constant0._ZN10layer_norm31ln_parallel_residual_fwd_kernelINS_13Kernel_traitsIfffffjLj7168ELj1ELj1ELj8ELj16ENS_18Kernel_traits_baseILj7168EfffffjLj256EEEEELb1ELb0ELb0EEEvNS_9FwdParamsE)
        /*010c*/ 	.short	0x0380
        /*010e*/ 	.short	0x00e8


	//----- nvinfo : EIATTR_SW_WAR
	.align		4
.L_1914:
        /*0110*/ 	.byte	0x04, 0x36
        /*0112*/ 	.short	(.L_1916 - .L_1915)
.L_1915:
        /*0114*/ 	.word	0x00000008
.L_1916:


//--------------------- .nv.info._ZN10layer_norm31ln_parallel_residual_fwd_kernelINS_13Kernel_traitsIfffffjLj7168ELj1ELj1ELj8ELj16ENS_18Kernel_traits_baseILj7168EfffffjLj256EEEEELb1ELb0ELb1EEEvNS_9FwdParamsE --------------------------
	.section	.nv.info._ZN10layer_norm31ln_parallel_residual_fwd_kernelINS_13Kernel_traitsIfffffjLj7168ELj1ELj1ELj8ELj16ENS_18Kernel_traits_baseILj7168EfffffjLj256EEEEELb1ELb0ELb1EEEvNS_9FwdParamsE,"",@"SHT_CUDA_INFO"
	.sectionflags	@""
	.align	4


	//----- nvinfo : EIATTR_CUDA_API_VERSION
	.align		4
        /*0000*/ 	.byte	0x04, 0x37
        /*0002*/ 	.short	(.L_1918 - .L_1917)
.L_1917:
        /*0004*/ 	.word	0x00000082


	//----- nvinfo : EIATTR_KPARAM_INFO
	.align		4
.L_1918:
        /*0008*/ 	.byte	0x04, 0x17
        /*000a*/ 	.short	(.L_1920 - .L_1919)
.L_1919:
        /*000c*/ 	.word	0x00000000
        /*0010*/ 	.short	0x0000
        /*0012*/ 	.short	0x0000
        /*0014*/ 	.byte	0x00, 0xf0, 0xa1, 0x03


	//----- nvinfo : EIATTR_SPARSE_MMA_MASK
	.align		4
.L_1920:
        /*0018*/ 	.byte	0x03, 0x50
        /*001a*/ 	.short	0x0000


	//----- nvinfo : EIATTR_MAXREG_COUNT
	.align		4
        /*001c*/ 	.byte	0x03, 0x1b
        /*001e*/ 	.short	0x00ff


	//----- nvinfo : EIATTR_NUM_BARRIERS
	.align		4
        /*0020*/ 	.byte	0x02, 0x4c
        /*0022*/ 	.byte	0x01
	.zero		1


	//----- nvinfo : EIATTR_MERCURY_ISA_VERSION
	.align		4
        /*0024*/ 	.byte	0x03, 0x5f
        /*0026*/ 	.short	0x0101


	//----- nvinfo : EIATTR_COOP_GROUP_MASK_REGIDS
	.align		4
        /*0028*/ 	.byte	0x04, 0x29
        /*002a*/ 	.short	(.L_1922 - .L_1921)


	//   ....[0]....
.L_1921:
        /*002c*/ 	.word	0xffffffff


	//   ....[1]....
        /*0030*/ 	.word	0xffffffff


	//   ....[2]....
        /*0034*/ 	.word	0xffffffff


	//   ....[3]....
        /*0038*/ 	.word	0xffffffff


	//   ....[4]....
        /*003c*/ 	.word	0xffffffff


	//   ....[5]....
        /*0040*/ 	.word	0xffffffff


	//   ....[6]....
        /*0044*/ 	.word	0xffffffff


	//   ....[7]....
        /*0048*/ 	.word	0xffffffff


	//   ....[8]....
        /*004c*/ 	.word	0xffffffff


	//   ....[9]....
        /*0050*/ 	.word	0xffffffff


	//   ....[10]....
        /*0054*/ 	.word	0xffffffff


	//   ....[11]....
        /*0058*/ 	.word	0xffffffff


	//   ....[12]....
        /*005c*/ 	.word	0xffffffff


	//   ....[13]....
        /*0060*/ 	.word	0xffffffff


	//   ....[14]....
        /*0064*/ 	.word	0xffffffff


	//   ....[15]....
        /*0068*/ 	.word	0xffffffff


	//   ....[16]....
        /*006c*/ 	.word	0xffffffff


	//   ....[17]....
        /*0070*/ 	.word	0xffffffff


	//   ....[18]....
        /*0074*/ 	.word	0xffffffff


	//   ....[19]....
        /*0078*/ 	.word	0xffffffff


	//   ....[20]....
        /*007c*/ 	.word	0xffffffff


	//----- nvinfo : EIATTR_COOP_GROUP_INSTR_OFFSETS
	.align		4
.L_1922:
        /*0080*/ 	.byte	0x04, 0x28
        /*0082*/ 	.short	(.L_1924 - .L_1923)


	//   ....[0]....
.L_1923:
        /*0084*/ 	.word	0x00020680


	//   ....[1]....
        /*0088*/ 	.word	0x000206b0


	//   ....[2]....
        /*008c*/ 	.word	0x000206d0


	//   ....[3]....
        /*0090*/ 	.word	0x000206f0


	//   ....[4]....
        /*0094*/ 	.word	0x00020710


	//   ....[5]....
        /*0098*/ 	.word	0x00020ac0


	//   ....[6]....
        /*009c*/ 	.word	0x00020af0


	//   ....[7]....
        /*00a0*/ 	.word	0x00020b20


	//   ....[8]....
        /*00a4*/ 	.word	0x00020b40


	//   ....[9]....
        /*00a8*/ 	.word	0x00020b60


	//   ....[10]....
        /*00ac*/ 	.word	0x00020d10


	//   ....[11]....
        /*00b0*/ 	.word	0x00020d50


	//   ....[12]....
        /*00b4*/ 	.word	0x00020d60


	//   ....[13]....
        /*00b8*/ 	.word	0x00020db0


	//   ....[14]....
        /*00bc*/ 	.word	0x00020e70


	//   ....[15]....
        /*00c0*/ 	.word	0x00020ea0


	//   ....[16]....
        /*00c4*/ 	.word	0x00020ec0


	//   ....[17]....
        /*00c8*/ 	.word	0x00020f70


	//   ....[18]....
        /*00cc*/ 	.word	0x00020fc0


	//   ....[19]....
        /*00d0*/ 	.word	0x00021040


	//   ....[20]....
        /*00d4*/ 	.word	0x00021070


	//----- nvinfo : EIATTR_VRC_CTA_INIT_COUNT
	.align		4
.L_1924:
        /*00d8*/ 	.byte	0x02, 0x4a
	.zero		1
	.zero		1


	//----- nvinfo : EIATTR_EXIT_INSTR_OFFSETS
	.align		4
        /*00dc*/ 	.byte	0x04, 0x1c
        /*00de*/ 	.short	(.L_1926 - .L_1925)


	//   ....[0]....
.L_1925:
        /*00e0*/ 	.word	0x00000bb0


	//   ....[1]....
        /*00e4*/ 	.word	0x00021a60


	//----- nvinfo : EIATTR_MAX_THREADS
	.align		4
.L_1926:
        /*00e8*/ 	.byte	0x04, 0x05
        /*00ea*/ 	.short	(.L_1928 - .L_1927)
.L_1927:
        /*00ec*/ 	.word	0x00000100
        /*00f0*/ 	.word	0x00000001
        /*00f4*/ 	.word	0x00000001


	//----- nvinfo : EIATTR_CRS_STACK_SIZE
	.align		4
.L_1928:
        /*00f8*/ 	.byte	0x04, 0x1e
        /*00fa*/ 	.short	(.L_1930 - .L_1929)
.L_1929:
        /*00fc*/ 	.word	0x00000000


	//----- nvinfo : EIATTR_CBANK_PARAM_SIZE
	.align		4
.L_1930:
        /*0100*/ 	.byte	0x03, 0x19
        /*0102*/ 	.short	0x00e8


	//----- nvinfo : EIATTR_PARAM_CBANK
	.align		4
        /*0104*/ 	.byte	0x04, 0x0a
        /*0106*/ 	.short	(.L_1932 - .L_1931)
	.align		4
.L_1931:
        /*0108*/ 	.word	index@(.nv.constant0._ZN10layer_norm31ln_parallel_residual_fwd_kernelINS_13Kernel_traitsIfffffjLj7168ELj1ELj1ELj8ELj16ENS_18Kernel_traits_baseILj7168EfffffjLj256EEEEELb1ELb0ELb1EEEvNS_9FwdParamsE)
        /*010c*/ 	.short	0x0380
        /*010e*/ 	.short	0x00e8


	//----- nvinfo : EIATTR_SW_WAR
	.align		4
.L_1932:
        /*0110*/ 	.byte	0x04, 0x36
        /*0112*/ 	.short	(.L_1934 - .L_1933)
.L_1933:
        /*0114*/ 	.word	0x00000008
.L_1934:


//--------------------- .nv.info._ZN10layer_norm31ln_parallel_residual_fwd_kernelINS_13Kernel_traitsIfffffjLj7168ELj1ELj1ELj8ELj16ENS_18Kernel_traits_baseILj7168EfffffjLj256EEEEELb1ELb1ELb0EEEvNS_9FwdParamsE --------------------------
	.section	.nv.info._ZN10layer_norm31ln_parallel_residual_fwd_kernelINS_13Kernel_traitsIfffffjLj7168ELj1ELj1ELj8ELj16ENS_18Kernel_traits_baseILj7168EfffffjLj256EEEEELb1ELb1ELb0EEEvNS_9FwdParamsE,"",@"SHT_CUDA_INFO"
	.sectionflags	@""
	.align	4


	//----- nvinfo : EIATTR_CUDA_API_VERSION
	.align		4
        /*0000*/ 	.byte	0x04, 0x37
        /*0002*/ 	.short	(.L_1936 - .L_1935)
.L_1935:
        /*0004*/ 	.word	0x00000082


	//----- nvinfo : EIATTR_KPARAM_INFO
	.align		4
.L_1936:
        /*0008*/ 	.byte	0x04, 0x17
        /*000a*/ 	.short	(.L_1938 - .L_1937)
.L_1937:
        /*000c*/ 	.word	0x00000000
        /*0010*/ 	.short	0x0000
        /*0012*/ 	.short	0x0000
        /*0014*/ 	.byte	0x00, 0xf0, 0xa1, 0x03


	//----- nvinfo : EIATTR_SPARSE_MMA_MASK
	.align		4
.L_1938:
        /*0018*/ 	.byte	0x03, 0x50
        /*001a*/ 	.short	0x0000


	//----- nvinfo : EIATTR_MAXREG_COUNT
	.align		4
        /*001c*/ 	.byte	0x03, 0x1b
        /*001e*/ 	.short	0x00ff


	//----- nvinfo : EIATTR_NUM_BARRIERS
	.align		4
        /*0020*/ 	.byte	0x02, 0x4c
        /*0022*/ 	.byte	0x01
	.zero		1


	//----- nvinfo : EIATTR_ANNOTATIONS
	.align		4
        /*0024*/ 	.byte	0x04, 0x55
        /*0026*/ 	.short	(.L_1940 - .L_1939)


	//   ....[0]....
.L_1939:
        /*0028*/ 	.word	0x00000001
        /*002c*/ 	.byte	0xd0, 0x0f, 0x00, 0x00, 0x01, 0x00, 0x00, 0x00, 0xe0, 0x0f, 0x00, 0x00, 0x01, 0x00, 0x00, 0x00
        /*003c*/ 	.byte	0x90, 0x0c, 0x02, 0x00, 0x01, 0x00, 0x00, 0x00, 0xe0, 0x14, 0x02, 0x00


	//----- nvinfo : EIATTR_MERCURY_ISA_VERSION
	.align		4
.L_1940:
        /*0048*/ 	.byte	0x03, 0x5f
        /*004a*/ 	.short	0x0101


	//----- nvinfo : EIATTR_COOP_GROUP_MASK_REGIDS
	.align		4
        /*004c*/ 	.byte	0x04, 0x29
        /*004e*/ 	.short	(.L_1942 - .L_1941)


	//   ....[0]....
.L_1941:
        /*0050*/ 	.word	0xffffffff


	//   ....[1]....
        /*0054*/ 	.word	0xffffffff


	//   ....[2]....
        /*0058*/ 	.word	0xffffffff


	//   ....[3]....
        /*005c*/ 	.word	0xffffffff


	//   ....[4]....
        /*0060*/ 	.word	0xffffffff


	//   ....[5]....
        /*0064*/ 	.word	0xffffffff


	//   ....[6]....
        /*0068*/ 	.word	0xffffffff


	//   ....[7]....
        /*006c*/ 	.word	0xffffffff


	//   ....[8]....
        /*0070*/ 	.word	0xffffffff


	//   ....[9]....
        /*0074*/ 	.word	0xffffffff


	//   ....[10]....
        /*0078*/ 	.word	0xffffffff


	//   ....[11]....
        /*007c*/ 	.word	0xffffffff


	//   ....[12]....
        /*0080*/ 	.word	0xffffffff


	//   ....[13]....
        /*0084*/ 	.word	0xffffffff


	//   ....[14]....
        /*0088*/ 	.word	0xffffffff


	//   ....[15]....
        /*008c*/ 	.word	0xffffffff


	//   ....[16]....
        /*0090*/ 	.word	0xffffffff


	//   ....[17]....
        /*0094*/ 	.word	0xffffffff


	//   ....[18]....
        /*0098*/ 	.word	0xffffffff


	//   ....[19]....
        /*009c*/ 	.word	0xffffffff


	//   ....[20]....
        /*00a0*/ 	.word	0xffffffff


	//----- nvinfo : EIATTR_COOP_GROUP_INSTR_OFFSETS
	.align		4
.L_1942:
        /*00a4*/ 	.byte	0x04, 0x28
        /*00a6*/ 	.short	(.L_1944 - .L_1943)


	//   ....[0]....
.L_1943:
        /*00a8*/ 	.word	0x00020f00


	//   ....[1]....
        /*00ac*/ 	.word	0x00020f20


	//   ....[2]....
        /*00b0*/ 	.word	0x00020f40


	//   ....[3]....
        /*00b4*/ 	.word	0x00020f60


	//   ....[4]....
        /*00b8*/ 	.word	0x00020f80


	//   ....[5]....
        /*00bc*/ 	.word	0x00021340


	//   ....[6]....
        /*00c0*/ 	.word	0x00021370


	//   ....[7]....
        /*00c4*/ 	.word	0x00021390


	//   ....[8]....
        /*00c8*/ 	.word	0x000213b0


	//   ....[9]....
        /*00cc*/ 	.word	0x000213d0


	//   ....[10]....
        /*00d0*/ 	.word	0x00021570


	//   ....[11]....
        /*00d4*/ 	.word	0x000215b0


	//   ....[12]....
        /*00d8*/ 	.word	0x00021610


	//   ....[13]....
        /*00dc*/ 	.word	0x00021650


	//   ....[14]....
        /*00e0*/ 	.word	0x000216d0


	//   ....[15]....
        /*00e4*/ 	.word	0x00021710


	//   ....[16]....
        /*00e8*/ 	.word	0x00021780


	//   ....[17]....
        /*00ec*/ 	.word	0x000217b0


	//   ....[18]....
        /*00f0*/ 	.word	0x000217d0


	//   ....[19]....
        /*00f4*/ 	.word	0x000218e0


	//   ....[20]....
        /*00f8*/ 	.word	0x000218f0


	//----- nvinfo : EIATTR_VRC_CTA_INIT_COUNT
	.align		4
.L_1944:
        /*00fc*/ 	.byte	0x02, 0x4a
	.zero		1
	.zero		1


	//----- nvinfo : EIATTR_EXIT_INSTR_OFFSETS
	.align		4
        /*0100*/ 	.byte	0x04, 0x1c
        /*0102*/ 	.short	(.L_1946 - .L_1945)


	//   ....[0]....
.L_1945:
        /*0104*/ 	.word	0x00000a70


	//   ....[1]....
        /*0108*/ 	.word	0x00022290


	//----- nvinfo : EIATTR_MAX_THREADS
	.align		4
.L_1946:
        /*010c*/ 	.byte	0x04, 0x05
        /*010e*/ 	.short	(.L_1948 - .L_1947)
.L_1947:
        /*0110*/ 	.word	0x00000100
        /*0114*/ 	.word	0x00000001
        /*0118*/ 	.word	0x00000001


	//----- nvinfo : EIATTR_CRS_STACK_SIZE
	.align		4
.L_1948:
        /*011c*/ 	.byte	0x04, 0x1e
        /*011e*/ 	.short	(.L_1950 - .L_1949)
.L_1949:
        /*0120*/ 	.word	0x00000000


	//----- nvinfo : EIATTR_CBANK_PARAM_SIZE
	.align		4
.L_1950:
        /*0124*/ 	.byte	0x03, 0x19
        /*0126*/ 	.short	0x00e8


	//----- nvinfo : EIATTR_PARAM_CBANK
	.align		4
        /*0128*/ 	.byte	0x04, 0x0a
        /*012a*/ 	.short	(.L_1952 - .L_1951)
	.align		4
.L_1951:
        /*012c*/ 	.word	index@(.nv.constant0._ZN10layer_norm31ln_parallel_residual_fwd_kernelINS_13Kernel_traitsIfffffjLj7168ELj1ELj1ELj8ELj16ENS_18Kernel_traits_baseILj7168EfffffjLj256EEEEELb1ELb1ELb0EEEvNS_9FwdParamsE)
        /*0130*/ 	.short	0x0380
        /*0132*/ 	.short	0x00e8


	//----- nvinfo : EIATTR_SW_WAR
	.align		4
.L_1952:
        /*0134*/ 	.byte	0x04, 0x36
        /*0136*/ 	.short	(.L_1954 - .L_1953)
.L_1953:
        /*0138*/ 	.word	0x00000008
.L_1954:


//--------------------- .nv.info._ZN10layer_norm31ln_parallel_residual_fwd_kernelINS_13Kernel_traitsIfffffjLj7168ELj1ELj1ELj8ELj16ENS_18Kernel_traits_baseILj7168EfffffjLj256EEEEELb1ELb1ELb1EEEvNS_9FwdParamsE --------------------------
	.section	.nv.info._ZN10layer_norm31ln_parallel_residual_fwd_kernelINS_13Kernel_traitsIfffffjLj7168ELj1ELj1ELj8ELj16ENS_18Kernel_traits_baseILj7168EfffffjLj256EEEEELb1ELb1ELb1EEEvNS_9FwdParamsE,"",@"SHT_CUDA_INFO"
	.sectionflags	@""
	.align	4


	//----- nvinfo : EIATTR_CUDA_API_VERSION
	.align		4
        /*0000*/ 	.byte	0x04, 0x37
        /*0002*/ 	.short	(.L_1956 - .L_1955)
.L_1955:
        /*0004*/ 	.word	0x00000082


	//----- nvinfo : EIATTR_KPARAM_INFO
	.align		4
.L_1956:
        /*0008*/ 	.byte	0x04, 0x17
        /*000a*/ 	.short	(.L_1958 - .L_1957)
.L_1957:
        /*000c*/ 	.word	0x00000000
        /*0010*/ 	.short	0x0000
        /*0012*/ 	.short	0x0000
        /*0014*/ 	.byte	0x00, 0xf0, 0xa1, 0x03


	//----- nvinfo : EIATTR_SPARSE_MMA_MASK
	.align		4
.L_1958:
        /*0018*/ 	.byte	0x03, 0x50
        /*001a*/ 	.short	0x0000


	//----- nvinfo : EIATTR_MAXREG_COUNT
	.align		4
        /*001c*/ 	.byte	0x03, 0x1b
        /*001e*/ 	.short	0x00ff


	//----- nvinfo : EIATTR_NUM_BARRIERS
	.align		4
        /*0020*/ 	.byte	0x02, 0x4c
        /*0022*/ 	.byte	0x01
	.zero		1


	//----- nvinfo : EIATTR_MERCURY_ISA_VERSION
	.align		4
        /*0024*/ 	.byte	0x03, 0x5f
        /*0026*/ 	.short	0x0101


	//----- nvinfo : EIATTR_COOP_GROUP_MASK_REGIDS
	.align		4
        /*0028*/ 	.byte	0x04, 0x29
        /*002a*/ 	.short	(.L_1960 - .L_1959)


	//   ....[0]....
.L_1959:
        /*002c*/ 	.word	0xffffffff


	//   ....[1]....
        /*0030*/ 	.word	0xffffffff


	//   ....[2]....
        /*0034*/ 	.word	0xffffffff


	//   ....[3]....
        /*0038*/ 	.word	0xffffffff


	//   ....[4]....
        /*003c*/ 	.word	0xffffffff


	//   ....[5]....
        /*0040*/ 	.word	0xffffffff


	//   ....[6]....
        /*0044*/ 	.word	0xffffffff


	//   ....[7]....
        /*0048*/ 	.word	0xffffffff


	//   ....[8]....
        /*004c*/ 	.word	0xffffffff


	//   ....[9]....
        /*0050*/ 	.word	0xffffffff


	//   ....[10]....
        /*0054*/ 	.word	0xffffffff


	//   ....[11]....
        /*0058*/ 	.word	0xffffffff


	//   ....[12]....
        /*005c*/ 	.word	0xffffffff


	//   ....[13]....
        /*0060*/ 	.word	0xffffffff


	//   ....[14]....
        /*0064*/ 	.word	0xffffffff


	//   ....[15]....
        /*0068*/ 	.word	0xffffffff


	//   ....[16]....
        /*006c*/ 	.word	0xffffffff


	//   ....[17]....
        /*0070*/ 	.word	0xffffffff


	//   ....[18]....
        /*0074*/ 	.word	0xffffffff


	//   ....[19]....
        /*0078*/ 	.word	0xffffffff


	//   ....[20]....
        /*007c*/ 	.word	0xffffffff


	//----- nvinfo : EIATTR_COOP_GROUP_INSTR_OFFSETS
	.align		4
.L_1960:
        /*0080*/ 	.byte	0x04, 0x28
        /*0082*/ 	.short	(.L_1962 - .L_1961)


	//   ....[0]....
.L_1961:
        /*0084*/ 	.word	0x0001a0e0


	//   ....[1]....
        /*0088*/ 	.word	0x0001a110


	//   ....[2]....
        /*008c*/ 	.word	0x0001a130


	//   ....[3]....
        /*0090*/ 	.word	0x0001a150


	//   ....[4]....
        /*0094*/ 	.word	0x0001a170


	//   ....[5]....
        /*0098*/ 	.word	0x0001a520


	//   ....[6]....
        /*009c*/ 	.word	0x0001a540


	//   ....[7]....
        /*00a0*/ 	.word	0x0001a560


	//   ....[8]....
        /*00a4*/ 	.word	0x0001a590


	//   ....[9]....
        /*00a8*/ 	.word	0x0001a5c0


	//   ....[10]....
        /*00ac*/ 	.word	0x0001a760


	//   ....[11]....
        /*00b0*/ 	.word	0x0001a7a0


	//   ....[12]....
        /*00b4*/ 	.word	0x0001a850


	//   ....[13]....
        /*00b8*/ 	.word	0x0001a870


	//   ....[14]....
        /*00bc*/ 	.word	0x0001a890


	//   ....[15]....
        /*00c0*/ 	.word	0x0001a8e0


	//   ....[16]....
        /*00c4*/ 	.word	0x0001a930


	//   ....[17]....
        /*00c8*/ 	.word	0x0001a9b0


	//   ....[18]....
        /*00cc*/ 	.word	0x0001a9e0


	//   ....[19]....
        /*00d0*/ 	.word	0x0001aaa0


	//   ....[20]....
        /*00d4*/ 	.word	0x0001aad0


	//----- nvinfo : EIATTR_VRC_CTA_INIT_COUNT
	.align		4
.L_1962:
        /*00d8*/ 	.byte	0x02, 0x4a
	.zero		1
	.zero		1


	//----- nvinfo : EIATTR_EXIT_INSTR_OFFSETS
	.align		4
        /*00dc*/ 	.byte	0x04, 0x1c
        /*00de*/ 	.short	(.L_1964 - .L_1963)


	//   ....[0]....
.L_1963:
        /*00e0*/ 	.word	0x000003f0


	//   ....[1]....
        /*00e4*/ 	.word	0x0001b210


	//----- nvinfo : EIATTR_MAX_THREADS
	.align		4
.L_1964:
        /*00e8*/ 	.byte	0x04, 0x05
        /*00ea*/ 	.short	(.L_1966 - .L_1965)
.L_1965:
        /*00ec*/ 	.word	0x00000100
        /*00f0*/ 	.word	0x00000001
        /*00f4*/ 	.word	0x00000001


	//----- nvinfo : EIATTR_CRS_STACK_SIZE
	.align		4
.L_1966:
        /*00f8*/ 	.byte	0x04, 0x1e
        /*00fa*/ 	.short	(.L_1968 - .L_1967)
.L_1967:
        /*00fc*/ 	.word	0x00000000


	//----- nvinfo : EIATTR_CBANK_PARAM_SIZE
	.align		4
.L_1968:
        /*0100*/ 	.byte	0x03, 0x19
        /*0102*/ 	.short	0x00e8


	//----- nvinfo : EIATTR_PARAM_CBANK
	.align		4
        /*0104*/ 	.byte	0x04, 0x0a
        /*0106*/ 	.short	(.L_1970 - .L_1969)
	.align		4
.L_1969:
        /*0108*/ 	.word	index@(.nv.constant0._ZN10layer_norm31ln_parallel_residual_fwd_kernelINS_13Kernel_traitsIfffffjLj7168ELj1ELj1ELj8ELj16ENS_18Kernel_traits_baseILj7168EfffffjLj256EEEEELb1ELb1ELb1EEEvNS_9FwdParamsE)
        /*010c*/ 	.short	0x0380
        /*010e*/ 	.short	0x00e8


	//----- nvinfo : EIATTR_SW_WAR
	.align		4
.L_1970:
        /*0110*/ 	.byte	0x04, 0x36
        /*0112*/ 	.short	(.L_1972 - .L_1971)
.L_1971:
        /*0114*/ 	.word	0x00000008
.L_1972:


//--------------------- .nv.callgraph             --------------------------
	.section	.nv.callgraph,"",@"SHT_CUDA_CALLGRAPH"
	.align	4
	.sectionentsize	8
	.align		4
        /*0000*/ 	.word	0x00000000
	.align		4
        /*0004*/ 	.word	0xffffffff
	.align		4
        /*0008*/ 	.word	0x00000000
	.align		4
        /*000c*/ 	.word	0xfffffffe
	.align		4
        /*0010*/ 	.word	0x00000000
	.align		4
        /*0014*/ 	.word	0xfffffffd
	.align		4
        /*0018*/ 	.word	0x00000000
	.align		4
        /*001c*/ 	.word	0xfffffffc


//--------------------- .nv.constant4             --------------------------
	.section	.nv.constant4,"a",@progbits
	.align	8
	.align		8
.nv.constant4:
        /*0000*/ 	.dword	precalc_xorwow_matrix
	.align		8
        /*0008*/ 	.dword	precalc_xorwow_offset_matrix
	.align		8
        /*0010*/ 	.dword	mrg32k3aM1
	.align		8
        /*0018*/ 	.dword	mrg32k3aM2
	.align		8
        /*0020*/ 	.dword	mrg32k3aM1SubSeq
	.align		8
        /*0028*/ 	.dword	mrg32k3aM2SubSeq
	.align		8
        /*0030*/ 	.dword	mrg32k3aM1Seq
	.align		8
        /*0038*/ 	.dword	mrg32k3aM2Seq


//--------------------- .nv.constant3             --------------------------
	.section	.nv.constant3,"a",@progbits
	.align	8
.nv.constant3:
	.type		__cr_lgamma_table,@object
	.size		__cr_lgamma_table,(.L_8 - __cr_lgamma_table)
__cr_lgamma_table:
        /*0000*/ 	.byte	0x00, 0x00, 0x00, 0x00, 0x00, 0x00, 0x00, 0x00, 0x00, 0x00, 0x00, 0x00, 0x00, 0x00, 0x00, 0x00
        /*0010*/ 	.byte	0xef, 0x39, 0xfa, 0xfe, 0x42, 0x2e, 0xe6, 0x3f, 0x02, 0x20, 0x2a, 0xfa, 0x0b, 0xab, 0xfc, 0x3f
        /*0020*/ 	.byte	0xf9, 0x2c, 0x92, 0x7c, 0xa7, 0x6c, 0x09, 0x40, 0xc9, 0x79, 0x44, 0x3c, 0x64, 0x26, 0x13, 0x40
        /*0030*/ 	.byte	0xca, 0x01, 0xcf, 0x3a, 0x27, 0x51, 0x1a, 0x40, 0x30, 0xcc, 0x2d, 0xf3, 0xe1, 0x0c, 0x21, 0x40
        /*0040*/ 	.byte	0x0d, 0xb7, 0xfc, 0x82, 0x8e, 0x35, 0x25, 0x40
.L_8:


//--------------------- .text._ZN10layer_norm31ln_parallel_residual_fwd_kernelINS_13Kernel_traitsI13__nv_bfloat16S2_S2_S2_fjLj7168ELj1ELj1ELj4ELj16ENS_18Kernel_traits_baseILj7168ES2_S2_S2_S2_fjLj128EEEEELb0ELb0ELb0EEEvNS_9FwdParamsE --------------------------
	.section	.text._ZN10layer_norm31ln_parallel_residual_fwd_kernelINS_13Kernel_traitsI13__nv_bfloat16S2_S2_S2_fjLj7168ELj1ELj1ELj4ELj16ENS_18Kernel_traits_baseILj7168ES2_S2_S2_S2_fjLj128EEEEELb0ELb0ELb0EEEvNS_9FwdParamsE,"ax",@progbits
	.align	128
        .global         _ZN10layer_norm31ln_parallel_residual_fwd_kernelINS_13Kernel_traitsI13__nv_bfloat16S2_S2_S2_fjLj7168ELj1ELj1ELj4ELj16ENS_18Kernel_traits_baseILj7168ES2_S2_S2_S2_fjLj128EEEEELb0ELb0ELb0EEEvNS_9FwdParamsE
        .type           _ZN10layer_norm31ln_parallel_residual_fwd_kernelINS_13Kernel_traitsI13__nv_bfloat16S2_S2_S2_fjLj7168ELj1ELj1ELj4ELj16ENS_18Kernel_traits_baseILj7168ES2_S2_S2_S2_fjLj128EEEEELb0ELb0ELb0EEEvNS_9FwdParamsE,@function
        .size           _ZN10layer_norm31ln_parallel_residual_fwd_kernelINS_13Kernel_traitsI13__nv_bfloat16S2_S2_S2_fjLj7168ELj1ELj1ELj4ELj16ENS_18Kernel_traits_baseILj7168ES2_S2_S2_S2_fjLj128EEEEELb0ELb0ELb0EEEvNS_9FwdParamsE,(.L_x_27844 - _ZN10layer_norm31ln_parallel_residual_fwd_kernelINS_13Kernel_traitsI13__nv_bfloat16S2_S2_S2_fjLj7168ELj1ELj1ELj4ELj16ENS_18Kernel_traits_baseILj7168ES2_S2_S2_S2_fjLj128EEEEELb0ELb0ELb0EEEvNS_9FwdParamsE)
        .other          _ZN10layer_norm31ln_parallel_residual_fwd_kernelINS_13Kernel_traitsI13__nv_bfloat16S2_S2_S2_fjLj7168ELj1ELj1ELj4ELj16ENS_18Kernel_traits_baseILj7168ES2_S2_S2_S2_fjLj128EEEEELb0ELb0ELb0EEEvNS_9FwdParamsE,@"STO_CUDA_ENTRY STV_DEFAULT"
_ZN10layer_norm31ln_parallel_residual_fwd_kernelINS_13Kernel_traitsI13__nv_bfloat16S2_S2_S2_fjLj7168ELj1ELj1ELj4ELj16ENS_18Kernel_traits_baseILj7168ES2_S2_S2_S2_fjLj128EEEEELb0ELb0ELb0EEEvNS_9FwdParamsE:
.text._ZN10layer_norm31ln_parallel_residual_fwd_kernelINS_13Kernel_traitsI13__nv_bfloat16S2_S2_S2_fjLj7168ELj1ELj1ELj4ELj16ENS_18Kernel_traits_baseILj7168ES2_S2_S2_S2_fjLj128EEEEELb0ELb0ELb0EEEvNS_9FwdParamsE:
[----:B------:R-:W0:Y:S01]  /*0000*/  LDC R1, c[0x0][0x37c] ;  /* 0x0000df00ff017b82 */ /* 0x000e220000000800 */
[----:B------:R-:W1:Y:S01]  /*0010*/  S2R R167, SR_TID.X ;  /* 0x0000000000a77919 */ /* 0x000e620000002100 */
[----:B------:R-:W2:Y:S01]  /*0020*/  LDCU UR5, c[0x0][0x388] ;  /* 0x00007100ff0577ac */ /* 0x000ea20008000800 */
[----:B------:R-:W-:Y:S01]  /*0030*/  BSSY.RECONVERGENT B0, `(.L_x_0) ;  /* 0x00001c6000007945 */ /* 0x000fe20003800200 */
[----:B0-----:R-:W-:Y:S01]  /*0040*/  IADD3 R1, PT, PT, R1, -0x100, RZ ;  /* 0xffffff0001017810 */ /* 0x001fe20007ffe0ff */
[----:B------:R-:W0:Y:S01]  /*0050*/  LDCU.64 UR6, c[0x0][0x438] ;  /* 0x00008700ff0677ac */ /* 0x000e220008000a00 */
[----:B------:R-:W3:Y:S01]  /*0060*/  LDCU.64 UR8, c[0x0][0x358] ;  /* 0x00006b00ff0877ac */ /* 0x000ee20008000a00 */
[----:B--2---:R-:W-:Y:S02]  /*0070*/  USHF.R.S32.HI UR4, URZ, 0x1f, UR5 ;  /* 0x0000001fff047899 */ /* 0x004fe40008011405 */
[----:B0-----:R-:W-:Y:S02]  /*0080*/  UISETP.NE.U32.AND UP0, UPT, UR6, URZ, UPT ;  /* 0x000000ff0600728c */ /* 0x001fe4000bf05070 */
[----:B------:R-:W-:-:S02]  /*0090*/  ULEA.HI UR4, UR4, UR5, URZ, 0x3 ;  /* 0x0000000504047291 */ /* 0x000fc4000f8f18ff */
[----:B------:R-:W-:-:S04]  /*00a0*/  UISETP.NE.AND.EX UP0, UPT, UR7, URZ, UPT, UP0 ;  /* 0x000000ff0700728c */ /* 0x000fc8000bf05300 */
[----:B------:R-:W-:Y:S01]  /*00b0*/  IMAD.U32 R0, RZ, RZ, UR4 ;  /* 0x00000004ff007e24 */ /* 0x000fe2000f8e00ff */
[----:B-1----:R-:W-:-:S04]  /*00c0*/  LOP3.LUT R17, R167, 0x7f, RZ, 0x3c, !PT ;  /* 0x0000007fa7117812 */ /* 0x002fc800078e3cff */
[----:B------:R-:W-:Y:S02]  /*00d0*/  LEA.HI.SX32 R17, R0, R17, 0x1d ;  /* 0x0000001100117211 */ /* 0x000fe400078feaff */
[----:B------:R-:W-:Y:S01]  /*00e0*/  MOV R0, R167 ;  /* 0x000000a700007202 */ /* 0x000fe20000000f00 */
[----:B---3--:R-:W-:Y:S06]  /*00f0*/  BRA.U UP0, `(.L_x_1) ;  /* 0x0000000d00947547 */ /* 0x008fec000b800000 */
[----:B------:R-:W0:Y:S02]  /*0100*/  LDCU.64 UR6, c[0x0][0x440] ;  /* 0x00008800ff0677ac */ /* 0x000e240008000a00 */
[----:B0-----:R-:W-:-:S04]  /*0110*/  UISETP.NE.U32.AND UP0, UPT, UR6, URZ, UPT ;  /* 0x000000ff0600728c */ /* 0x001fc8000bf05070 */
[----:B------:R-:W-:-:S09]  /*0120*/  UISETP.NE.AND.EX UP0, UPT, UR7, URZ, UPT, UP0 ;  /* 0x000000ff0700728c */ /* 0x000fd2000bf05300 */
[----:B------:R-:W-:Y:S05]  /*0130*/  BRA.U UP0, `(.L_x_2) ;  /* 0x0000000500cc7547 */ /* 0x000fea000b800000 */
[----:B------:R-:W0:Y:S01]  /*0140*/  LDC.64 R2, c[0x0][0x3d0] ;  /* 0x0000f400ff027b82 */ /* 0x000e220000000a00 */
[C---:B------:R-:W-:Y:S02]  /*0150*/  ISETP.GE.U32.AND P0, PT, R17.reuse, 0x80, PT ;  /* 0x000000801100780c */ /* 0x040fe40003f06070 */
[C---:B------:R-:W-:Y:S02]  /*0160*/  ISETP.GE.U32.AND P1, PT, R17.reuse, 0x100, PT ;  /* 0x000001001100780c */ /* 0x040fe40003f26070 */
[C---:B------:R-:W-:Y:S02]  /*0170*/  ISETP.GE.U32.AND P2, PT, R17.reuse, 0x180, PT ;  /* 0x000001801100780c */ /* 0x040fe40003f46070 */
[C---:B------:R-:W-:Y:S01]  /*0180*/  ISETP.GE.U32.AND P3, PT, R17.reuse, 0x200, PT ;  /* 0x000002001100780c */ /* 0x040fe20003f66070 */
[----:B------:R-:W1:Y:S01]  /*0190*/  LDC.64 R4, c[0x0][0x3d8] ;  /* 0x0000f600ff047b82 */ /* 0x000e620000000a00 */
[C---:B------:R-:W-:Y:S02]  /*01a0*/  ISETP.GE.U32.AND P4, PT, R17.reuse, 0x280, PT ;  /* 0x000002801100780c */ /* 0x040fe40003f86070 */
[----:B------:R-:W-:-:S05]  /*01b0*/  ISETP.GE.U32.AND P5, PT, R17, 0x300, PT ;  /* 0x000003001100780c */ /* 0x000fca0003fa6070 */
[----:B------:R-:W2:Y:S08]  /*01c0*/  LDC.64 R6, c[0x0][0x3d0] ;  /* 0x0000f400ff067b82 */ /* 0x000eb00000000a00 */
[----:B------:R-:W3:Y:S01]  /*01d0*/  LDC.64 R8, c[0x0][0x3d8] ;  /* 0x0000f600ff087b82 */ /* 0x000ee20000000a00 */
[----:B0-----:R-:W-:-:S05]  /*01e0*/  @P0 IMAD.WIDE.U32 R2, R0, 0x10, R2 ;  /* 0x0000001000020825 */ /* 0x001fca00078e0002 */
[----:B------:R0:W5:Y:S02]  /*01f0*/  @P0 LDG.E.128 R188, desc[UR8][R2.64] ;  /* 0x0000000802bc0981 */ /* 0x000164000c1e1d00 */
[----:B------:R-:W4:Y:S01]  /*0200*/  LDC.64 R10, c[0x0][0x3d0] ;  /* 0x0000f400ff0a7b82 */ /* 0x000f220000000a00 */
[C---:B-1----:R-:W-:Y:S01]  /*0210*/  @P0 IMAD.WIDE.U32 R4, R0.reuse, 0x10, R4 ;  /* 0x0000001000040825 */ /* 0x042fe200078e0004 */
[----:B------:R-:W-:-:S04]  /*0220*/  @P0 LOP3.LUT R0, R0, 0x80, RZ, 0xfc, !PT ;  /* 0x0000008000000812 */ /* 0x000fc800078efcff */
[----:B------:R0:W5:Y:S02]  /*0230*/  @P0 LDG.E.128 R184, desc[UR8][R4.64] ;  /* 0x0000000804b80981 */ /* 0x000164000c1e1d00 */
[----:B------:R-:W1:Y:S01]  /*0240*/  LDC.64 R12, c[0x0][0x3d8] ;  /* 0x0000f600ff0c7b82 */ /* 0x000e620000000a00 */
[----:B--2---:R-:W-:-:S05]  /*0250*/  @P1 IMAD.WIDE.U32 R6, R0, 0x10, R6 ;  /* 0x0000001000061825 */ /* 0x004fca00078e0006 */
[----:B------:R0:W5:Y:S02]  /*0260*/  @P1 LDG.E.128 R180, desc[UR8][R6.64] ;  /* 0x0000000806b41981 */ /* 0x000164000c1e1d00 */
[----:B------:R-:W2:Y:S01]  /*0270*/  LDC.64 R14, c[0x0][0x3d0] ;  /* 0x0000f400ff0e7b82 */ /* 0x000ea20000000a00 */
[----:B---3--:R-:W-:-:S04]  /*0280*/  @P1 IMAD.WIDE.U32 R8, R0, 0x10, R8 ;  /* 0x0000001000081825 */ /* 0x008fc800078e0008 */
[----:B------:R-:W-:Y:S01]  /*0290*/  @P1 VIADD R0, R0, 0x80 ;  /* 0x0000008000001836 */ /* 0x000fe20000000000 */
[----:B------:R0:W5:Y:S02]  /*02a0*/  @P1 LDG.E.128 R144, desc[UR8][R8.64] ;  /* 0x0000000808901981 */ /* 0x000164000c1e1d00 */
[----:B------:R-:W3:Y:S01]  /*02b0*/  LDC.64 R18, c[0x0][0x3d8] ;  /* 0x0000f600ff127b82 */ /* 0x000ee20000000a00 */
[----:B----4-:R-:W-:-:S05]  /*02c0*/  @P2 IMAD.WIDE.U32 R10, R0, 0x10, R10 ;  /* 0x00000010000a2825 */ /* 0x010fca00078e000a */
[----:B------:R0:W5:Y:S02]  /*02d0*/  @P2 LDG.E.128 R140, desc[UR8][R10.64] ;  /* 0x000000080a8c2981 */ /* 0x000164000c1e1d00 */
[----:B------:R-:W4:Y:S01]  /*02e0*/  LDC.64 R20, c[0x0][0x3d0] ;  /* 0x0000f400ff147b82 */ /* 0x000f220000000a00 */
[C---:B-1----:R-:W-:Y:S01]  /*02f0*/  @P2 IMAD.WIDE.U32 R12, R0.reuse, 0x10, R12 ;  /* 0x00000010000c2825 */ /* 0x042fe200078e000c */
[----:B------:R-:W-:-:S04]  /*0300*/  @P2 IADD3 R0, PT, PT, R0, 0x80, RZ ;  /* 0x0000008000002810 */ /* 0x000fc80007ffe0ff */
        /* <DEDUP_REMOVED lines=10> */
[----:B------:R0:W5:Y:S01]  /*03b0*/  @P4 LDG.E.128 R124, desc[UR8][R20.64] ;  /* 0x00000008147c4981 */ /* 0x000162000c1e1d00 */
[C---:B-1----:R-:W-:Y:S01]  /*03c0*/  @P4 IMAD.WIDE.U32 R22, R0.reuse, 0x10, R22 ;  /* 0x0000001000164825 */ /* 0x042fe200078e0016 */
[----:B------:R-:W-:-:S04]  /*03d0*/  @P4 IADD3 R0, PT, PT, R0, 0x80, RZ ;  /* 0x0000008000004810 */ /* 0x000fc80007ffe0ff */
[----:B------:R0:W5:Y:S01]  /*03e0*/  @P4 LDG.E.128 R120, desc[UR8][R22.64] ;  /* 0x0000000816784981 */ /* 0x000162000c1e1d00 */
[----:B--2---:R-:W-:-:S05]  /*03f0*/  @P5 IMAD.WIDE.U32 R24, R0, 0x10, R24 ;  /* 0x0000001000185825 */ /* 0x004fca00078e0018 */
[----:B------:R0:W5:Y:S01]  /*0400*/  @P5 LDG.E.128 R116, desc[UR8][R24.64] ;  /* 0x0000000818745981 */ /* 0x000162000c1e1d00 */
[----:B---3--:R-:W-:-:S05]  /*0410*/  @P5 IMAD.WIDE.U32 R26, R0, 0x10, R26 ;  /* 0x00000010001a5825 */ /* 0x008fca00078e001a */
[----:B------:R0:W5:Y:S01]  /*0420*/  @P5 LDG.E.128 R112, desc[UR8][R26.64] ;  /* 0x000000081a705981 */ /* 0x000162000c1e1d00 */
[----:B------:R-:W-:Y:S01]  /*0430*/  ISETP.GE.U32.AND P6, PT, R17, 0x380, PT ;  /* 0x000003801100780c */ /* 0x000fe20003fc6070 */
[----:B------:R-:W-:Y:S02]  /*0440*/  HFMA2 R106, -RZ, RZ, 0, 0 ;  /* 0x00000000ff6a7431 */ /* 0x000fe400000001ff */
[----:B------:R-:W-:Y:S02]  /*0450*/  HFMA2 R90, -RZ, RZ, 0, 0 ;  /* 0x00000000ff5a7431 */ /* 0x000fe400000001ff */
[----:B------:R-:W-:Y:S01]  /*0460*/  IMAD.MOV.U32 R110, RZ, RZ, RZ ;  /* 0x000000ffff6e7224 */ /* 0x000fe200078e00ff */
[----:B------:R-:W-:Y:S02]  /*0470*/  CS2R R108, SRZ ;  /* 0x00000000006c7805 */ /* 0x000fe4000001ff00 */
[----:B------:R-:W-:Y:S01]  /*0480*/  CS2R R104, SRZ ;  /* 0x0000000000687805 */ /* 0x000fe2000001ff00 */
[----:B------:R-:W-:Y:S01]  /*0490*/  IMAD.MOV.U32 R102, RZ, RZ, RZ ;  /* 0x000000ffff667224 */ /* 0x000fe200078e00ff */
[----:B------:R-:W-:-:S02]  /*04a0*/  CS2R R100, SRZ ;  /* 0x0000000000647805 */ /* 0x000fc4000001ff00 */
[----:B------:R-:W-:Y:S02]  /*04b0*/  MOV R98, RZ ;  /* 0x000000ff00627202 */ /* 0x000fe40000000f00 */
[----:B------:R-:W-:Y:S01]  /*04c0*/  CS2R R96, SRZ ;  /* 0x0000000000607805 */ /* 0x000fe2000001ff00 */
[----:B------:R-:W-:Y:S01]  /*04d0*/  IMAD.MOV.U32 R94, RZ, RZ, RZ ;  /* 0x000000ffff5e7224 */ /* 0x000fe200078e00ff */
[----:B------:R-:W-:Y:S02]  /*04e0*/  CS2R R92, SRZ ;  /* 0x00000000005c7805 */ /* 0x000fe4000001ff00 */
[----:B------:R-:W-:Y:S02]  /*04f0*/  CS2R R88, SRZ ;  /* 0x0000000000587805 */ /* 0x000fe4000001ff00 */
[----:B------:R-:W-:Y:S02]  /*0500*/  CS2R R86, SRZ ;  /* 0x0000000000567805 */ /* 0x000fe4000001ff00 */
[----:B------:R-:W-:-:S02]  /*0510*/  CS2R R84, SRZ ;  /* 0x0000000000547805 */ /* 0x000fc4000001ff00 */
[----:B------:R-:W-:Y:S02]  /*0520*/  CS2R R82, SRZ ;  /* 0x0000000000527805 */ /* 0x000fe4000001ff00 */
[----:B------:R-:W-:Y:S02]  /*0530*/  CS2R R80, SRZ ;  /* 0x0000000000507805 */ /* 0x000fe4000001ff00 */
[----:B------:R-:W-:Y:S02]  /*0540*/  CS2R R78, SRZ ;  /* 0x00000000004e7805 */ /* 0x000fe4000001ff00 */
[----:B------:R-:W-:Y:S02]  /*0550*/  CS2R R76, SRZ ;  /* 0x00000000004c7805 */ /* 0x000fe4000001ff00 */
[----:B------:R-:W-:Y:S02]  /*0560*/  CS2R R74, SRZ ;  /* 0x00000000004a7805 */ /* 0x000fe4000001ff00 */
[----:B------:R-:W-:-:S02]  /*0570*/  CS2R R72, SRZ ;  /* 0x0000000000487805 */ /* 0x000fc4000001ff00 */
[----:B------:R-:W-:Y:S02]  /*0580*/  CS2R R70, SRZ ;  /* 0x0000000000467805 */ /* 0x000fe4000001ff00 */
[----:B------:R-:W-:Y:S02]  /*0590*/  CS2R R68, SRZ ;  /* 0x0000000000447805 */ /* 0x000fe4000001ff00 */
[----:B------:R-:W-:Y:S02]  /*05a0*/  CS2R R66, SRZ ;  /* 0x0000000000427805 */ /* 0x000fe4000001ff00 */
[----:B------:R-:W-:Y:S01]  /*05b0*/  CS2R R64, SRZ ;  /* 0x0000000000407805 */ /* 0x000fe2000001ff00 */
[----:B------:R-:W-:Y:S01]  /*05c0*/  @P0 IMAD.MOV.U32 R91, RZ, RZ, RZ ;  /* 0x000000ffff5b0224 */ /* 0x000fe200078e00ff */
[----:B------:R-:W-:Y:S01]  /*05d0*/  @P1 MOV R95, RZ ;  /* 0x000000ff005f1202 */ /* 0x000fe20000000f00 */
[----:B------:R-:W-:Y:S01]  /*05e0*/  @P2 IMAD.MOV.U32 R99, RZ, RZ, RZ ;  /* 0x000000ffff632224 */ /* 0x000fe200078e00ff */
[----:B------:R-:W-:Y:S01]  /*05f0*/  @P3 MOV R103, RZ ;  /* 0x000000ff00673202 */ /* 0x000fe20000000f00 */
[----:B------:R-:W-:Y:S01]  /*0600*/  @P4 IMAD.MOV.U32 R107, RZ, RZ, RZ ;  /* 0x000000ffff6b4224 */ /* 0x000fe200078e00ff */
[----:B------:R-:W-:Y:S01]  /*0610*/  @P5 MOV R111, RZ ;  /* 0x000000ff006f5202 */ /* 0x000fe20000000f00 */
[----:B------:R-:W-:Y:S01]  /*0620*/  @P5 VIADD R0, R0, 0x80 ;  /* 0x0000008000005836 */ /* 0x000fe20000000000 */
[----:B0-----:R-:W-:Y:S06]  /*0630*/  @!P6 BRA `(.L_x_3) ;  /* 0x000000140094e947 */ /* 0x001fec0003800000 */
[----:B------:R-:W0:Y:S08]  /*0640*/  LDC.64 R60, c[0x0][0x3d8] ;  /* 0x0000f600ff3c7b82 */ /* 0x000e300000000a00 */
[----:B------:R-:W1:Y:S01]  /*0650*/  LDC.64 R56, c[0x0][0x3d0] ;  /* 0x0000f400ff387b82 */ /* 0x000e620000000a00 */
[----:B0-----:R-:W-:-:S06]  /*0660*/  IMAD.WIDE.U32 R60, R0, 0x10, R60 ;  /* 0x00000010003c7825 */ /* 0x001fcc00078e003c */
[----:B------:R-:W5:Y:S01]  /*0670*/  LDG.E.128 R60, desc[UR8][R60.64] ;  /* 0x000000083c3c7981 */ /* 0x000f62000c1e1d00 */
[----:B-1----:R-:W-:-:S06]  /*0680*/  IMAD.WIDE.U32 R56, R0, 0x10, R56 ;  /* 0x0000001000387825 */ /* 0x002fcc00078e0038 */
[----:B------:R-:W5:Y:S01]  /*0690*/  LDG.E.128 R56, desc[UR8][R56.64] ;  /* 0x0000000838387981 */ /* 0x000f62000c1e1d00 */
[----:B------:R-:W-:Y:S02]  /*06a0*/  CS2R R54, SRZ ;  /* 0x0000000000367805 */ /* 0x000fe4000001ff00 */
[----:B------:R-:W-:Y:S02]  /*06b0*/  CS2R R52, SRZ ;  /* 0x0000000000347805 */ /* 0x000fe4000001ff00 */
[----:B------:R-:W-:Y:S02]  /*06c0*/  MOV R110, RZ ;  /* 0x000000ff006e7202 */ /* 0x000fe40000000f00 */
[----:B------:R-:W-:Y:S01]  /*06d0*/  CS2R R108, SRZ ;  /* 0x00000000006c7805 */ /* 0x000fe2000001ff00 */
[----:B------:R-:W-:Y:S01]  /*06e0*/  IMAD.MOV.U32 R106, RZ, RZ, RZ ;  /* 0x000000ffff6a7224 */ /* 0x000fe200078e00ff */
[----:B------:R-:W-:Y:S02]  /*06f0*/  CS2R R104, SRZ ;  /* 0x0000000000687805 */ /* 0x000fe4000001ff00 */
[----:B------:R-:W-:-:S02]  /*0700*/  MOV R102, RZ ;  /* 0x000000ff00667202 */ /* 0x000fc40000000f00 */
[----:B------:R-:W-:Y:S01]  /*0710*/  CS2R R100, SRZ ;  /* 0x0000000000647805 */ /* 0x000fe2000001ff00 */
[----:B------:R-:W-:Y:S01]  /*0720*/  IMAD.MOV.U32 R98, RZ, RZ, RZ ;  /* 0x000000ffff627224 */ /* 0x000fe200078e00ff */
[----:B------:R-:W-:Y:S02]  /*0730*/  CS2R R96, SRZ ;  /* 0x0000000000607805 */ /* 0x000fe4000001ff00 */
[----:B------:R-:W-:Y:S02]  /*0740*/  MOV R94, RZ ;  /* 0x000000ff005e7202 */ /* 0x000fe40000000f00 */
[----:B------:R-:W-:Y:S01]  /*0750*/  CS2R R92, SRZ ;  /* 0x00000000005c7805 */ /* 0x000fe2000001ff00 */
[----:B------:R-:W-:Y:S01]  /*0760*/  IMAD.MOV.U32 R90, RZ, RZ, RZ ;  /* 0x000000ffff5a7224 */ /* 0x000fe200078e00ff */
        /* <DEDUP_REMOVED lines=14> */
[----:B------:R-:W-:Y:S01]  /*0850*/  CS2R R64, SRZ ;  /* 0x0000000000407805 */ /* 0x000fe2000001ff00 */
[----:B------:R-:W-:Y:S06]  /*0860*/  BRA `(.L_x_3) ;  /* 0x0000001400087947 */ /* 0x000fec0003800000 */
.L_x_2:
[C---:B------:R-:W-:Y:S01]  /*0870*/  ISETP.GE.U32.AND P0, PT, R17.reuse, 0x80, PT ;  /* 0x000000801100780c */ /* 0x040fe20003f06070 */
[----:B------:R-:W0:Y:S01]  /*0880*/  LDC.64 R4, c[0x0][0x3d0] ;  /* 0x0000f400ff047b82 */ /* 0x000e220000000a00 */
[C---:B------:R-:W-:Y:S02]  /*0890*/  ISETP.GE.U32.AND P1, PT, R17.reuse, 0x100, PT ;  /* 0x000001001100780c */ /* 0x040fe40003f26070 */
[C---:B------:R-:W-:Y:S02]  /*08a0*/  ISETP.GE.U32.AND P2, PT, R17.reuse, 0x180, PT ;  /* 0x000001801100780c */ /* 0x040fe40003f46070 */
[C---:B------:R-:W-:Y:S02]  /*08b0*/  ISETP.GE.U32.AND P3, PT, R17.reuse, 0x200, PT ;  /* 0x000002001100780c */ /* 0x040fe40003f66070 */
[C---:B------:R-:W-:Y:S01]  /*08c0*/  ISETP.GE.U32.AND P4, PT, R17.reuse, 0x280, PT ;  /* 0x000002801100780c */ /* 0x040fe20003f86070 */
[----:B------:R-:W1:Y:S01]  /*08d0*/  LDC.64 R6, c[0x0][0x3d8] ;  /* 0x0000f600ff067b82 */ /* 0x000e620000000a00 */
[----:B------:R-:W-:-:S07]  /*08e0*/  ISETP.GE.U32.AND P5, PT, R17, 0x300, PT ;  /* 0x000003001100780c */ /* 0x000fce0003fa6070 */
[----:B------:R-:W2:Y:S08]  /*08f0*/  @P0 LDC.64 R2, c[0x0][0x440] ;  /* 0x00011000ff020b82 */ /* 0x000eb00000000a00 */
[----:B------:R-:W3:Y:S01]  /*0900*/  LDC.64 R8, c[0x0][0x3d0] ;  /* 0x0000f400ff087b82 */ /* 0x000ee20000000a00 */
[----:B0-----:R-:W-:-:S05]  /*0910*/  @P0 IMAD.WIDE.U32 R4, R0, 0x10, R4 ;  /* 0x0000001000040825 */ /* 0x001fca00078e0004 */
[----:B------:R0:W5:Y:S02]  /*0920*/  @P0 LDG.E.128 R188, desc[UR8][R4.64] ;  /* 0x0000000804bc0981 */ /* 0x000164000c1e1d00 */
[----:B------:R-:W4:Y:S01]  /*0930*/  LDC.64 R10, c[0x0][0x3d8] ;  /* 0x0000f600ff0a7b82 */ /* 0x000f220000000a00 */
[----:B-1----:R-:W-:-:S05]  /*0940*/  @P0 IMAD.WIDE.U32 R6, R0, 0x10, R6 ;  /* 0x0000001000060825 */ /* 0x002fca00078e0006 */
[----:B------:R0:W5:Y:S02]  /*0950*/  @P0 LDG.E.128 R184, desc[UR8][R6.64] ;  /* 0x0000000806b80981 */ /* 0x000164000c1e1d00 */
[----:B------:R-:W1:Y:S01]  /*0960*/  @P1 LDC.64 R12, c[0x0][0x440] ;  /* 0x00011000ff0c1b82 */ /* 0x000e620000000a00 */
[C---:B--2---:R-:W-:Y:S01]  /*0970*/  @P0 IMAD.WIDE.U32 R2, R0.reuse, 0x10, R2 ;  /* 0x0000001000020825 */ /* 0x044fe200078e0002 */
[----:B------:R-:W-:-:S04]  /*0980*/  @P0 LOP3.LUT R0, R0, 0x80, RZ, 0xfc, !PT ;  /* 0x0000008000000812 */ /* 0x000fc800078efcff */
[----:B------:R0:W5:Y:S02]  /*0990*/  @P0 LD.E.128 R64, desc[UR8][R2.64] ;  /* 0x0000000802400980 */ /* 0x000164000c101d00 */
[----:B------:R-:W2:Y:S01]  /*09a0*/  LDC.64 R14, c[0x0][0x3d0] ;  /* 0x0000f400ff0e7b82 */ /* 0x000ea20000000a00 */
[----:B---3--:R-:W-:-:S05]  /*09b0*/  @P1 IMAD.WIDE.U32 R8, R0, 0x10, R8 ;  /* 0x0000001000081825 */ /* 0x008fca00078e0008 */
[----:B------:R0:W5:Y:S02]  /*09c0*/  @P1 LDG.E.128 R180, desc[UR8][R8.64] ;  /* 0x0000000808b41981 */ /* 0x000164000c1e1d00 */
[----:B------:R-:W3:Y:S01]  /*09d0*/  LDC.64 R18, c[0x0][0x3d8] ;  /* 0x0000f600ff127b82 */ /* 0x000ee20000000a00 */
[----:B----4-:R-:W-:-:S05]  /*09e0*/  @P1 IMAD.WIDE.U32 R10, R0, 0x10, R10 ;  /* 0x00000010000a1825 */ /* 0x010fca00078e000a */
[----:B------:R0:W5:Y:S02]  /*09f0*/  @P1 LDG.E.128 R144, desc[UR8][R10.64] ;  /* 0x000000080a901981 */ /* 0x000164000c1e1d00 */
[----:B------:R-:W4:Y:S01]  /*0a00*/  @P2 LDC.64 R20, c[0x0][0x440] ;  /* 0x00011000ff142b82 */ /* 0x000f220000000a00 */
[C---:B-1----:R-:W-:Y:S01]  /*0a10*/  @P1 IMAD.WIDE.U32 R12, R0.reuse, 0x10, R12 ;  /* 0x00000010000c1825 */ /* 0x042fe200078e000c */
[----:B------:R-:W-:-:S04]  /*0a20*/  @P1 IADD3 R0, PT, PT, R0, 0x80, RZ ;  /* 0x0000008000001810 */ /* 0x000fc80007ffe0ff */
[----:B------:R0:W5:Y:S02]  /*0a30*/  @P1 LD.E.128 R68, desc[UR8][R12.64] ;  /* 0x000000080c441980 */ /* 0x000164000c101d00 */
[----:B------:R-:W1:Y:S08]  /*0a40*/  LDC.64 R22, c[0x0][0x3d0] ;  /* 0x0000f400ff167b82 */ /* 0x000e700000000a00 */
[----:B------:R-:W0:Y:S08]  /*0a50*/  LDC.64 R24, c[0x0][0x3d8] ;  /* 0x0000f600ff187b82 */ /* 0x000e300000000a00 */
[----:B------:R-:W0:Y:S08]  /*0a60*/  @P3 LDC.64 R26, c[0x0][0x440] ;  /* 0x00011000ff1a3b82 */ /* 0x000e300000000a00 */
[----:B------:R-:W0:Y:S08]  /*0a70*/  LDC.64 R28, c[0x0][0x3d0] ;  /* 0x0000f400ff1c7b82 */ /* 0x000e300000000a00 */
[----:B------:R-:W0:Y:S08]  /*0a80*/  LDC.64 R30, c[0x0][0x3d8] ;  /* 0x0000f600ff1e7b82 */ /* 0x000e300000000a00 */
[----:B------:R-:W0:Y:S08]  /*0a90*/  @P4 LDC.64 R32, c[0x0][0x440] ;  /* 0x00011000ff204b82 */ /* 0x000e300000000a00 */
[----:B------:R-:W0:Y:S08]  /*0aa0*/  LDC.64 R34, c[0x0][0x3d0] ;  /* 0x0000f400ff227b82 */ /* 0x000e300000000a00 */
[----:B------:R-:W0:Y:S08]  /*0ab0*/  LDC.64 R36, c[0x0][0x3d8] ;  /* 0x0000f600ff247b82 */ /* 0x000e300000000a00 */
[----:B------:R-:W0:Y:S01]  /*0ac0*/  @P5 LDC.64 R38, c[0x0][0x440] ;  /* 0x00011000ff265b82 */ /* 0x000e220000000a00 */
[----:B--2---:R-:W-:-:S04]  /*0ad0*/  @P2 IMAD.WIDE.U32 R14, R0, 0x10, R14 ;  /* 0x00000010000e2825 */ /* 0x004fc800078e000e */
[C---:B---3--:R-:W-:Y:S01]  /*0ae0*/  @P2 IMAD.WIDE.U32 R18, R0.reuse, 0x10, R18 ;  /* 0x0000001000122825 */ /* 0x048fe200078e0012 */
[----:B------:R2:W5:Y:S03]  /*0af0*/  @P2 LDG.E.128 R140, desc[UR8][R14.64] ;  /* 0x000000080e8c2981 */ /* 0x000566000c1e1d00 */
[C---:B----4-:R-:W-:Y:S01]  /*0b00*/  @P2 IMAD.WIDE.U32 R20, R0.reuse, 0x10, R20 ;  /* 0x0000001000142825 */ /* 0x050fe200078e0014 */
[----:B------:R2:W5:Y:S03]  /*0b10*/  @P2 LDG.E.128 R136, desc[UR8][R18.64] ;  /* 0x0000000812882981 */ /* 0x000566000c1e1d00 */
[----:B------:R-:W-:Y:S01]  /*0b20*/  @P2 VIADD R0, R0, 0x80 ;  /* 0x0000008000002836 */ /* 0x000fe20000000000 */
[----:B------:R2:W5:Y:S03]  /*0b30*/  @P2 LD.E.128 R72, desc[UR8][R20.64] ;  /* 0x0000000814482980 */ /* 0x000566000c101d00 */
[----:B-1----:R-:W-:-:S04]  /*0b40*/  @P3 IMAD.WIDE.U32 R22, R0, 0x10, R22 ;  /* 0x0000001000163825 */ /* 0x002fc800078e0016 */
[C---:B0-----:R-:W-:Y:S01]  /*0b50*/  @P3 IMAD.WIDE.U32 R24, R0.reuse, 0x10, R24 ;  /* 0x0000001000183825 */ /* 0x041fe200078e0018 */
[----:B------:R2:W5:Y:S03]  /*0b60*/  @P3 LDG.E.128 R132, desc[UR8][R22.64] ;  /* 0x0000000816843981 */ /* 0x000566000c1e1d00 */
[C---:B------:R-:W-:Y:S01]  /*0b70*/  @P3 IMAD.WIDE.U32 R26, R0.reuse, 0x10, R26 ;  /* 0x00000010001a3825 */ /* 0x040fe200078e001a */
[----:B------:R-:W-:Y:S01]  /*0b80*/  @P3 IADD3 R0, PT, PT, R0, 0x80, RZ ;  /* 0x0000008000003810 */ /* 0x000fe20007ffe0ff */
[----:B------:R2:W5:Y:S04]  /*0b90*/  @P3 LDG.E.128 R128, desc[UR8][R24.64] ;  /* 0x0000000818803981 */ /* 0x000568000c1e1d00 */
[C---:B------:R-:W-:Y:S01]  /*0ba0*/  @P4 IMAD.WIDE.U32 R28, R0.reuse, 0x10, R28 ;  /* 0x00000010001c4825 */ /* 0x040fe200078e001c */
[----:B------:R2:W5:Y:S03]  /*0bb0*/  @P3 LD.E.128 R76, desc[UR8][R26.64] ;  /* 0x000000081a4c3980 */ /* 0x000566000c101d00 */
[C---:B------:R-:W-:Y:S01]  /*0bc0*/  @P4 IMAD.WIDE.U32 R30, R0.reuse, 0x10, R30 ;  /* 0x00000010001e4825 */ /* 0x040fe200078e001e */
[----:B------:R2:W5:Y:S03]  /*0bd0*/  @P4 LDG.E.128 R124, desc[UR8][R28.64] ;  /* 0x000000081c7c4981 */ /* 0x000566000c1e1d00 */
[C---:B------:R-:W-:Y:S01]  /*0be0*/  @P4 IMAD.WIDE.U32 R32, R0.reuse, 0x10, R32 ;  /* 0x0000001000204825 */ /* 0x040fe200078e0020 */
[----:B------:R2:W5:Y:S03]  /*0bf0*/  @P4 LDG.E.128 R120, desc[UR8][R30.64] ;  /* 0x000000081e784981 */ /* 0x000566000c1e1d00 */
[----:B------:R-:W-:Y:S01]  /*0c00*/  @P4 VIADD R0, R0, 0x80 ;  /* 0x0000008000004836 */ /* 0x000fe20000000000 */
[----:B------:R2:W5:Y:S03]  /*0c10*/  @P4 LD.E.128 R80, desc[UR8][R32.64] ;  /* 0x0000000820504980 */ /* 0x000566000c101d00 */
[----:B------:R-:W-:-:S04]  /*0c20*/  @P5 IMAD.WIDE.U32 R34, R0, 0x10, R34 ;  /* 0x0000001000225825 */ /* 0x000fc800078e0022 */
[C---:B------:R-:W-:Y:S01]  /*0c30*/  @P5 IMAD.WIDE.U32 R36, R0.reuse, 0x10, R36 ;  /* 0x0000001000245825 */ /* 0x040fe200078e0024 */
[----:B------:R2:W5:Y:S03]  /*0c40*/  @P5 LDG.E.128 R116, desc[UR8][R34.64] ;  /* 0x0000000822745981 */ /* 0x000566000c1e1d00 */
[----:B------:R-:W-:Y:S01]  /*0c50*/  @P5 IMAD.WIDE.U32 R38, R0, 0x10, R38 ;  /* 0x0000001000265825 */ /* 0x000fe200078e0026 */
[----:B------:R2:W5:Y:S04]  /*0c60*/  @P5 LDG.E.128 R112, desc[UR8][R36.64] ;  /* 0x0000000824705981 */ /* 0x000568000c1e1d00 */
[----:B------:R2:W5:Y:S01]  /*0c70*/  @P5 LD.E.128 R84, desc[UR8][R38.64] ;  /* 0x0000000826545980 */ /* 0x000562000c101d00 */
[----:B------:R-:W-:Y:S01]  /*0c80*/  ISETP.GE.U32.AND P6, PT, R17, 0x380, PT ;  /* 0x000003801100780c */ /* 0x000fe20003fc6070 */
[----:B------:R-:W-:-:S02]  /*0c90*/  HFMA2 R110, -RZ, RZ, 0, 0 ;  /* 0x00000000ff6e7431 */ /* 0x000fc400000001ff */
[----:B------:R-:W-:Y:S01]  /*0ca0*/  HFMA2 R94, -RZ, RZ, 0, 0 ;  /* 0x00000000ff5e7431 */ /* 0x000fe200000001ff */
[----:B------:R-:W-:Y:S01]  /*0cb0*/  CS2R R108, SRZ ;  /* 0x00000000006c7805 */ /* 0x000fe2000001ff00 */
[----:B------:R-:W-:Y:S01]  /*0cc0*/  IMAD.MOV.U32 R106, RZ, RZ, RZ ;  /* 0x000000ffff6a7224 */ /* 0x000fe200078e00ff */
[----:B------:R-:W-:Y:S02]  /*0cd0*/  CS2R R104, SRZ ;  /* 0x0000000000687805 */ /* 0x000fe4000001ff00 */
[----:B------:R-:W-:Y:S02]  /*0ce0*/  MOV R102, RZ ;  /* 0x000000ff00667202 */ /* 0x000fe40000000f00 */
[----:B------:R-:W-:Y:S01]  /*0cf0*/  CS2R R100, SRZ ;  /* 0x0000000000647805 */ /* 0x000fe2000001ff00 */
[----:B------:R-:W-:Y:S01]  /*0d00*/  IMAD.MOV.U32 R98, RZ, RZ, RZ ;  /* 0x000000ffff627224 */ /* 0x000fe200078e00ff */
[----:B------:R-:W-:Y:S02]  /*0d10*/  CS2R R96, SRZ ;  /* 0x0000000000607805 */ /* 0x000fe4000001ff00 */
[----:B------:R-:W-:Y:S01]  /*0d20*/  CS2R R92, SRZ ;  /* 0x00000000005c7805 */ /* 0x000fe2000001ff00 */
[----:B------:R-:W-:Y:S01]  /*0d30*/  IMAD.MOV.U32 R90, RZ, RZ, RZ ;  /* 0x000000ffff5a7224 */ /* 0x000fe200078e00ff */
[----:B------:R-:W-:-:S02]  /*0d40*/  CS2R R88, SRZ ;  /* 0x0000000000587805 */ /* 0x000fc4000001ff00 */
[----:B------:R-:W-:Y:S01]  /*0d50*/  @P0 MOV R91, RZ ;  /* 0x000000ff005b0202 */ /* 0x000fe20000000f00 */
[----:B------:R-:W-:Y:S01]  /*0d60*/  @P1 IMAD.MOV.U32 R95, RZ, RZ, RZ ;  /* 0x000000ffff5f1224 */ /* 0x000fe200078e00ff */
[----:B------:R-:W-:Y:S01]  /*0d70*/  @P2 MOV R99, RZ ;  /* 0x000000ff00632202 */ /* 0x000fe20000000f00 */
[----:B------:R-:W-:Y:S01]  /*0d80*/  @P3 IMAD.MOV.U32 R103, RZ, RZ, RZ ;  /* 0x000000ffff673224 */ /* 0x000fe200078e00ff */
[----:B------:R-:W-:Y:S01]  /*0d90*/  @P4 MOV R107, RZ ;  /* 0x000000ff006b4202 */ /* 0x000fe20000000f00 */
[----:B------:R-:W-:Y:S01]  /*0da0*/  @P5 IMAD.MOV.U32 R111, RZ, RZ, RZ ;  /* 0x000000ffff6f5224 */ /* 0x000fe200078e00ff */
[----:B------:R-:W-:Y:S01]  /*0db0*/  @P5 IADD3 R0, PT, PT, R0, 0x80, RZ ;  /* 0x0000008000005810 */ /* 0x000fe20007ffe0ff */
[----:B--2---:R-:W-:Y:S06]  /*0dc0*/  @!P6 BRA `(.L_x_3) ;  /* 0x0000000c00b0e947 */ /* 0x004fec0003800000 */
[----:B------:R-:W0:Y:S08]  /*0dd0*/  LDC.64 R48, c[0x0][0x440] ;  /* 0x00011000ff307b82 */ /* 0x000e300000000a00 */
[----:B------:R-:W1:Y:S08]  /*0de0*/  LDC.64 R56, c[0x0][0x3d0] ;  /* 0x0000f400ff387b82 */ /* 0x000e700000000a00 */
[----:B------:R-:W2:Y:S01]  /*0df0*/  LDC.64 R60, c[0x0][0x3d8] ;  /* 0x0000f600ff3c7b82 */ /* 0x000ea20000000a00 */
[----:B0-----:R-:W-:-:S06]  /*0e00*/  IMAD.WIDE.U32 R48, R0, 0x10, R48 ;  /* 0x0000001000307825 */ /* 0x001fcc00078e0030 */
[----:B------:R-:W5:Y:S01]  /*0e10*/  LD.E.128 R48, desc[UR8][R48.64] ;  /* 0x0000000830307980 */ /* 0x000f62000c101d00 */
[----:B-1----:R-:W-:-:S06]  /*0e20*/  IMAD.WIDE.U32 R56, R0, 0x10, R56 ;  /* 0x0000001000387825 */ /* 0x002fcc00078e0038 */
[----:B------:R-:W5:Y:S01]  /*0e30*/  LDG.E.128 R56, desc[UR8][R56.64] ;  /* 0x0000000838387981 */ /* 0x000f62000c1e1d00 */
[----:B--2---:R-:W-:-:S06]  /*0e40*/  IMAD.WIDE.U32 R60, R0, 0x10, R60 ;  /* 0x00000010003c7825 */ /* 0x004fcc00078e003c */
[----:B------:R-:W5:Y:S01]  /*0e50*/  LDG.E.128 R60, desc[UR8][R60.64] ;  /* 0x000000083c3c7981 */ /* 0x000f62000c1e1d00 */
[----:B------:R-:W-:Y:S02]  /*0e60*/  CS2R R54, SRZ ;  /* 0x0000000000367805 */ /* 0x000fe4000001ff00 */
[----:B------:R-:W-:Y:S01]  /*0e70*/  CS2R R52, SRZ ;  /* 0x0000000000347805 */ /* 0x000fe2000001ff00 */
[----:B------:R-:W-:Y:S01]  /*0e80*/  IMAD.MOV.U32 R110, RZ, RZ, RZ ;  /* 0x000000ffff6e7224 */ /* 0x000fe200078e00ff */
[----:B------:R-:W-:Y:S02]  /*0e90*/  CS2R R108, SRZ ;  /* 0x00000000006c7805 */ /* 0x000fe4000001ff00 */
[----:B------:R-:W-:Y:S02]  /*0ea0*/  MOV R106, RZ ;  /* 0x000000ff006a7202 */ /* 0x000fe40000000f00 */
[----:B------:R-:W-:Y:S01]  /*0eb0*/  CS2R R104, SRZ ;  /* 0x0000000000687805 */ /* 0x000fe2000001ff00 */
[----:B------:R-:W-:Y:S01]  /*0ec0*/  IMAD.MOV.U32 R102, RZ, RZ, RZ ;  /* 0x000000ffff667224 */ /* 0x000fe200078e00ff */
[----:B------:R-:W-:-:S02]  /*0ed0*/  CS2R R100, SRZ ;  /* 0x0000000000647805 */ /* 0x000fc4000001ff00 */
[----:B------:R-:W-:Y:S02]  /*0ee0*/  MOV R98, RZ ;  /* 0x000000ff00627202 */ /* 0x000fe40000000f00 */
[----:B------:R-:W-:Y:S01]  /*0ef0*/  CS2R R96, SRZ ;  /* 0x0000000000607805 */ /* 0x000fe2000001ff00 */
[----:B------:R-:W-:Y:S01]  /*0f00*/  IMAD.MOV.U32 R94, RZ, RZ, RZ ;  /* 0x000000ffff5e7224 */ /* 0x000fe200078e00ff */
[----:B------:R-:W-:Y:S02]  /*0f10*/  CS2R R92, SRZ ;  /* 0x00000000005c7805 */ /* 0x000fe4000001ff00 */
[----:B------:R-:W-:Y:S02]  /*0f20*/  MOV R90, RZ ;  /* 0x000000ff005a7202 */ /* 0x000fe40000000f00 */
[----:B------:R-:W-:Y:S01]  /*0f30*/  CS2R R88, SRZ ;  /* 0x0000000000587805 */ /* 0x000fe2000001ff00 */
[----:B------:R-:W-:Y:S06]  /*0f40*/  BRA `(.L_x_3) ;  /* 0x0000000c00507947 */ /* 0x000fec0003800000 */
.L_x_1:
[----:B------:R-:W0:Y:S02]  /*0f50*/  LDCU.64 UR6, c[0x0][0x440] ;  /* 0x00008800ff0677ac */ /* 0x000e240008000a00 */
[----:B0-----:R-:W-:-:S04]  /*0f60*/  UISETP.NE.U32.AND UP0, UPT, UR6, URZ, UPT ;  /* 0x000000ff0600728c */ /* 0x001fc8000bf05070 */
[----:B------:R-:W-:-:S09]  /*0f70*/  UISETP.NE.AND.EX UP0, UPT, UR7, URZ, UPT, UP0 ;  /* 0x000000ff0700728c */ /* 0x000fd2000bf05300 */
[----:B------:R-:W-:Y:S05]  /*0f80*/  BRA.U !UP0, `(.L_x_4) ;  /* 0x00000005088c7547 */ /* 0x000fea000b800000 */
[C---:B------:R-:W-:Y:S01]  /*0f90*/  ISETP.GE.U32.AND P0, PT, R17.reuse, 0x80, PT ;  /* 0x000000801100780c */ /* 0x040fe20003f06070 */
[----:B------:R-:W0:Y:S01]  /*0fa0*/  LDC.64 R4, c[0x0][0x3d0] ;  /* 0x0000f400ff047b82 */ /* 0x000e220000000a00 */
[C---:B------:R-:W-:Y:S02]  /*0fb0*/  ISETP.GE.U32.AND P1, PT, R17.reuse, 0x100, PT ;  /* 0x000001001100780c */ /* 0x040fe40003f26070 */
[C---:B------:R-:W-:Y:S02]  /*0fc0*/  ISETP.GE.U32.AND P2, PT, R17.reuse, 0x180, PT ;  /* 0x000001801100780c */ /* 0x040fe40003f46070 */
[----:B------:R-:W-:-:S03]  /*0fd0*/  ISETP.GE.U32.AND P3, PT, R17, 0x200, PT ;  /* 0x000002001100780c */ /* 0x000fc60003f66070 */
[----:B------:R-:W1:Y:S08]  /*0fe0*/  LDC.64 R6, c[0x0][0x3d8] ;  /* 0x0000f600ff067b82 */ /* 0x000e700000000a00 */
[----:B------:R-:W2:Y:S08]  /*0ff0*/  @P0 LDC.64 R2, c[0x0][0x438] ;  /* 0x00010e00ff020b82 */ /* 0x000eb00000000a00 */
[----:B------:R-:W3:Y:S08]  /*1000*/  @P0 LDC.64 R8, c[0x0][0x440] ;  /* 0x00011000ff080b82 */ /* 0x000ef00000000a00 */
[----:B------:R-:W4:Y:S08]  /*1010*/  LDC.64 R10, c[0x0][0x3d0] ;  /* 0x0000f400ff0a7b82 */ /* 0x000f300000000a00 */
[----:B------:R-:W4:Y:S01]  /*1020*/  LDC.64 R14, c[0x0][0x3d8] ;  /* 0x0000f600ff0e7b82 */ /* 0x000f220000000a00 */
[----:B------:R-:W-:Y:S01]  /*1030*/  ISETP.GE.U32.AND P4, PT, R17, 0x280, PT ;  /* 0x000002801100780c */ /* 0x000fe20003f86070 */
[----:B0-----:R-:W-:-:S04]  /*1040*/  @P0 IMAD.WIDE.U32 R4, R0, 0x10, R4 ;  /* 0x0000001000040825 */ /* 0x001fc800078e0004 */
[C---:B--2---:R-:W-:Y:S02]  /*1050*/  @P0 IMAD.WIDE.U32 R2, R0.reuse, 0x10, R2 ;  /* 0x0000001000020825 */ /* 0x044fe400078e0002 */
[----:B------:R-:W0:Y:S01]  /*1060*/  LDC.64 R20, c[0x0][0x3d0] ;  /* 0x0000f400ff147b82 */ /* 0x000e220000000a00 */
[----:B------:R-:W-:Y:S01]  /*1070*/  ISETP.GE.U32.AND P5, PT, R17, 0x300, PT ;  /* 0x000003001100780c */ /* 0x000fe20003fa6070 */
[C---:B-1----:R-:W-:Y:S01]  /*1080*/  @P0 IMAD.WIDE.U32 R6, R0.reuse, 0x10, R6 ;  /* 0x0000001000060825 */ /* 0x042fe200078e0006 */
[----:B------:R1:W5:Y:S03]  /*1090*/  @P0 LDG.E.128 R188, desc[UR8][R4.64] ;  /* 0x0000000804bc0981 */ /* 0x000366000c1e1d00 */
[C---:B---3--:R-:W-:Y:S01]  /*10a0*/  @P0 IMAD.WIDE.U32 R8, R0.reuse, 0x10, R8 ;  /* 0x0000001000080825 */ /* 0x048fe200078e0008 */
[----:B------:R2:W5:Y:S01]  /*10b0*/  @P0 LD.E.128 R88, desc[UR8][R2.64] ;  /* 0x0000000802580980 */ /* 0x000562000c101d00 */
[----:B------:R-:W3:Y:S08]  /*10c0*/  @P1 LDC.64 R12, c[0x0][0x438] ;  /* 0x00010e00ff0c1b82 */ /* 0x000ef00000000a00 */
[----:B------:R-:W0:Y:S01]  /*10d0*/  @P1 LDC.64 R18, c[0x0][0x440] ;  /* 0x00011000ff121b82 */ /* 0x000e220000000a00 */
[----:B------:R2:W5:Y:S01]  /*10e0*/  @P0 LDG.E.128 R184, desc[UR8][R6.64] ;  /* 0x0000000806b80981 */ /* 0x000562000c1e1d00 */
[----:B------:R-:W-:-:S03]  /*10f0*/  @P0 LOP3.LUT R0, R0, 0x80, RZ, 0xfc, !PT ;  /* 0x0000008000000812 */ /* 0x000fc600078efcff */
[----:B------:R2:W5:Y:S03]  /*1100*/  @P0 LD.E.128 R64, desc[UR8][R8.64] ;  /* 0x0000000808400980 */ /* 0x000566000c101d00 */
[----:B------:R-:W0:Y:S08]  /*1110*/  LDC.64 R24, c[0x0][0x3d8] ;  /* 0x0000f600ff187b82 */ /* 0x000e300000000a00 */
[----:B------:R-:W0:Y:S08]  /*1120*/  @P2 LDC.64 R22, c[0x0][0x438] ;  /* 0x00010e00ff162b82 */ /* 0x000e300000000a00 */
[----:B------:R-:W0:Y:S01]  /*1130*/  @P2 LDC.64 R26, c[0x0][0x440] ;  /* 0x00011000ff1a2b82 */ /* 0x000e220000000a00 */
[----:B----4-:R-:W-:-:S07]  /*1140*/  @P1 IMAD.WIDE.U32 R10, R0, 0x10, R10 ;  /* 0x00000010000a1825 */ /* 0x010fce00078e000a */
[----:B------:R-:W4:Y:S01]  /*1150*/  LDC.64 R28, c[0x0][0x3d0] ;  /* 0x0000f400ff1c7b82 */ /* 0x000f220000000a00 */
[C---:B---3--:R-:W-:Y:S01]  /*1160*/  @P1 IMAD.WIDE.U32 R12, R0.reuse, 0x10, R12 ;  /* 0x00000010000c1825 */ /* 0x048fe200078e000c */
[----:B------:R3:W5:Y:S06]  /*1170*/  @P1 LDG.E.128 R180, desc[UR8][R10.64] ;  /* 0x000000080ab41981 */ /* 0x00076c000c1e1d00 */
[----:B-1----:R-:W1:Y:S01]  /*1180*/  LDC.64 R4, c[0x0][0x3d8] ;  /* 0x0000f600ff047b82 */ /* 0x002e620000000a00 */
[C---:B------:R-:W-:Y:S01]  /*1190*/  @P1 IMAD.WIDE.U32 R14, R0.reuse, 0x10, R14 ;  /* 0x00000010000e1825 */ /* 0x040fe200078e000e */
[----:B------:R3:W5:Y:S04]  /*11a0*/  @P1 LD.E.128 R92, desc[UR8][R12.64] ;  /* 0x000000080c5c1980 */ /* 0x000768000c101d00 */
[----:B------:R3:W5:Y:S02]  /*11b0*/  @P1 LDG.E.128 R144, desc[UR8][R14.64] ;  /* 0x000000080e901981 */ /* 0x000764000c1e1d00 */
[----:B--2---:R-:W2:Y:S08]  /*11c0*/  @P3 LDC.64 R2, c[0x0][0x438] ;  /* 0x00010e00ff023b82 */ /* 0x004eb00000000a00 */
[----:B------:R-:W1:Y:S08]  /*11d0*/  @P3 LDC.64 R6, c[0x0][0x440] ;  /* 0x00011000ff063b82 */ /* 0x000e700000000a00 */
[----:B------:R-:W1:Y:S08]  /*11e0*/  LDC.64 R8, c[0x0][0x3d0] ;  /* 0x0000f400ff087b82 */ /* 0x000e700000000a00 */
[----:B------:R-:W1:Y:S08]  /*11f0*/  @P4 LDC.64 R30, c[0x0][0x438] ;  /* 0x00010e00ff1e4b82 */ /* 0x000e700000000a00 */
[----:B------:R-:W1:Y:S08]  /*1200*/  LDC.64 R32, c[0x0][0x3d8] ;  /* 0x0000f600ff207b82 */ /* 0x000e700000000a00 */
[----:B------:R-:W1:Y:S01]  /*1210*/  @P4 LDC.64 R34, c[0x0][0x440] ;  /* 0x00011000ff224b82 */ /* 0x000e620000000a00 */
[----:B0-----:R-:W-:-:S04]  /*1220*/  @P1 IMAD.WIDE.U32 R18, R0, 0x10, R18 ;  /* 0x0000001000121825 */ /* 0x001fc800078e0012 */
[----:B------:R-:W-:Y:S01]  /*1230*/  @P1 VIADD R0, R0, 0x80 ;  /* 0x0000008000001836 */ /* 0x000fe20000000000 */
[----:B------:R0:W5:Y:S02]  /*1240*/  @P1 LD.E.128 R68, desc[UR8][R18.64] ;  /* 0x0000000812441980 */ /* 0x000164000c101d00 */
[----:B------:R-:W0:Y:S01]  /*1250*/  LDC.64 R36, c[0x0][0x3d0] ;  /* 0x0000f400ff247b82 */ /* 0x000e220000000a00 */
[----:B------:R-:W-:-:S07]  /*1260*/  @P2 IMAD.WIDE.U32 R20, R0, 0x10, R20 ;  /* 0x0000001000142825 */ /* 0x000fce00078e0014 */
[----:B---3--:R-:W3:Y:S01]  /*1270*/  @P5 LDC.64 R10, c[0x0][0x438] ;  /* 0x00010e00ff0a5b82 */ /* 0x008ee20000000a00 */
[C---:B------:R-:W-:Y:S01]  /*1280*/  @P2 IMAD.WIDE.U32 R22, R0.reuse, 0x10, R22 ;  /* 0x0000001000162825 */ /* 0x040fe200078e0016 */
[----:B------:R0:W5:Y:S06]  /*1290*/  @P2 LDG.E.128 R140, desc[UR8][R20.64] ;  /* 0x00000008148c2981 */ /* 0x00016c000c1e1d00 */
[----:B------:R-:W3:Y:S01]  /*12a0*/  LDC.64 R12, c[0x0][0x3d8] ;  /* 0x0000f600ff0c7b82 */ /* 0x000ee20000000a00 */
[C---:B------:R-:W-:Y:S01]  /*12b0*/  @P2 IMAD.WIDE.U32 R24, R0.reuse, 0x10, R24 ;  /* 0x0000001000182825 */ /* 0x040fe200078e0018 */
[----:B------:R0:W5:Y:S06]  /*12c0*/  @P2 LD.E.128 R96, desc[UR8][R22.64] ;  /* 0x0000000816602980 */ /* 0x00016c000c101d00 */
[----:B------:R-:W3:Y:S01]  /*12d0*/  @P5 LDC.64 R14, c[0x0][0x440] ;  /* 0x00011000ff0e5b82 */ /* 0x000ee20000000a00 */
[C---:B------:R-:W-:Y:S01]  /*12e0*/  @P2 IMAD.WIDE.U32 R26, R0.reuse, 0x10, R26 ;  /* 0x00000010001a2825 */ /* 0x040fe200078e001a */
[----:B------:R-:W-:Y:S01]  /*12f0*/  @P2 IADD3 R0, PT, PT, R0, 0x80, RZ ;  /* 0x0000008000002810 */ /* 0x000fe20007ffe0ff */
[----:B------:R0:W5:Y:S04]  /*1300*/  @P2 LDG.E.128 R136, desc[UR8][R24.64] ;  /* 0x0000000818882981 */ /* 0x000168000c1e1d00 */
[C---:B----4-:R-:W-:Y:S01]  /*1310*/  @P3 IMAD.WIDE.U32 R28, R0.reuse, 0x10, R28 ;  /* 0x00000010001c3825 */ /* 0x050fe200078e001c */
[----:B------:R4:W5:Y:S03]  /*1320*/  @P2 LD.E.128 R72, desc[UR8][R26.64] ;  /* 0x000000081a482980 */ /* 0x000966000c101d00 */
[C---:B--2---:R-:W-:Y:S01]  /*1330*/  @P3 IMAD.WIDE.U32 R2, R0.reuse, 0x10, R2 ;  /* 0x0000001000023825 */ /* 0x044fe200078e0002 */
[----:B------:R4:W5:Y:S03]  /*1340*/  @P3 LDG.E.128 R132, desc[UR8][R28.64] ;  /* 0x000000081c843981 */ /* 0x000966000c1e1d00 */
[C---:B-1----:R-:W-:Y:S01]  /*1350*/  @P3 IMAD.WIDE.U32 R4, R0.reuse, 0x10, R4 ;  /* 0x0000001000043825 */ /* 0x042fe200078e0004 */
[----:B------:R4:W5:Y:S03]  /*1360*/  @P3 LD.E.128 R100, desc[UR8][R2.64] ;  /* 0x0000000802643980 */ /* 0x000966000c101d00 */
[C---:B------:R-:W-:Y:S01]  /*1370*/  @P3 IMAD.WIDE.U32 R6, R0.reuse, 0x10, R6 ;  /* 0x0000001000063825 */ /* 0x040fe200078e0006 */
[----:B------:R4:W5:Y:S03]  /*1380*/  @P3 LDG.E.128 R128, desc[UR8][R4.64] ;  /* 0x0000000804803981 */ /* 0x000966000c1e1d00 */
[----:B------:R-:W-:Y:S01]  /*1390*/  @P3 VIADD R0, R0, 0x80 ;  /* 0x0000008000003836 */ /* 0x000fe20000000000 */
[----:B------:R4:W5:Y:S03]  /*13a0*/  @P3 LD.E.128 R76, desc[UR8][R6.64] ;  /* 0x00000008064c3980 */ /* 0x000966000c101d00 */
[----:B------:R-:W-:-:S04]  /*13b0*/  @P4 IMAD.WIDE.U32 R8, R0, 0x10, R8 ;  /* 0x0000001000084825 */ /* 0x000fc800078e0008 */
[C---:B------:R-:W-:Y:S01]  /*13c0*/  @P4 IMAD.WIDE.U32 R30, R0.reuse, 0x10, R30 ;  /* 0x00000010001e4825 */ /* 0x040fe200078e001e */
[----:B------:R4:W5:Y:S03]  /*13d0*/  @P4 LDG.E.128 R124, desc[UR8][R8.64] ;  /* 0x00000008087c4981 */ /* 0x000966000c1e1d00 */
[C---:B------:R-:W-:Y:S01]  /*13e0*/  @P4 IMAD.WIDE.U32 R32, R0.reuse, 0x10, R32 ;  /* 0x0000001000204825 */ /* 0x040fe200078e0020 */
[----:B------:R4:W5:Y:S03]  /*13f0*/  @P4 LD.E.128 R104, desc[UR8][R30.64] ;  /* 0x000000081e684980 */ /* 0x000966000c101d00 */
[C---:B------:R-:W-:Y:S01]  /*1400*/  @P4 IMAD.WIDE.U32 R34, R0.reuse, 0x10, R34 ;  /* 0x0000001000224825 */ /* 0x040fe200078e0022 */
[----:B------:R-:W-:Y:S01]  /*1410*/  @P4 IADD3 R0, PT, PT, R0, 0x80, RZ ;  /* 0x0000008000004810 */ /* 0x000fe20007ffe0ff */
[----:B------:R4:W5:Y:S04]  /*1420*/  @P4 LDG.E.128 R120, desc[UR8][R32.64] ;  /* 0x0000000820784981 */ /* 0x000968000c1e1d00 */
[C---:B0-----:R-:W-:Y:S01]  /*1430*/  @P5 IMAD.WIDE.U32 R36, R0.reuse, 0x10, R36 ;  /* 0x0000001000245825 */ /* 0x041fe200078e0024 */
[----:B------:R4:W5:Y:S03]  /*1440*/  @P4 LD.E.128 R80, desc[UR8][R34.64] ;  /* 0x0000000822504980 */ /* 0x000966000c101d00 */
[C---:B---3--:R-:W-:Y:S01]  /*1450*/  @P5 IMAD.WIDE.U32 R10, R0.reuse, 0x10, R10 ;  /* 0x00000010000a5825 */ /* 0x048fe200078e000a */
[----:B------:R4:W5:Y:S03]  /*1460*/  @P5 LDG.E.128 R116, desc[UR8][R36.64] ;  /* 0x0000000824745981 */ /* 0x000966000c1e1d00 */
[C---:B------:R-:W-:Y:S01]  /*1470*/  @P5 IMAD.WIDE.U32 R12, R0.reuse, 0x10, R12 ;  /* 0x00000010000c5825 */ /* 0x040fe200078e000c */
[----:B------:R4:W5:Y:S03]  /*1480*/  @P5 LD.E.128 R108, desc[UR8][R10.64] ;  /* 0x000000080a6c5980 */ /* 0x000966000c101d00 */
[C---:B------:R-:W-:Y:S01]  /*1490*/  @P5 IMAD.WIDE.U32 R14, R0.reuse, 0x10, R14 ;  /* 0x00000010000e5825 */ /* 0x040fe200078e000e */
[----:B------:R4:W5:Y:S04]  /*14a0*/  @P5 LDG.E.128 R112, desc[UR8][R12.64] ;  /* 0x000000080c705981 */ /* 0x000968000c1e1d00 */
[----:B------:R4:W5:Y:S01]  /*14b0*/  @P5 LD.E.128 R84, desc[UR8][R14.64] ;  /* 0x000000080e545980 */ /* 0x000962000c101d00 */
[----:B------:R-:W-:Y:S01]  /*14c0*/  ISETP.GE.U32.AND P1, PT, R17, 0x380, PT ;  /* 0x000003801100780c */ /* 0x000fe20003f26070 */
[----:B------:R-:W-:-:S12]  /*14d0*/  @P5 VIADD R0, R0, 0x80 ;  /* 0x0000008000005836 */ /* 0x000fd80000000000 */
[----:B----4-:R-:W-:Y:S05]  /*14e0*/  @!P1 BRA `(.L_x_3) ;  /* 0x0000000400e89947 */ /* 0x010fea0003800000 */
[----:B------:R-:W0:Y:S08]  /*14f0*/  LDC.64 R48, c[0x0][0x440] ;  /* 0x00011000ff307b82 */ /* 0x000e300000000a00 */
[----:B------:R-:W1:Y:S08]  /*1500*/  LDC.64 R56, c[0x0][0x3d0] ;  /* 0x0000f400ff387b82 */ /* 0x000e700000000a00 */
[----:B------:R-:W2:Y:S08]  /*1510*/  LDC.64 R52, c[0x0][0x438] ;  /* 0x00010e00ff347b82 */ /* 0x000eb00000000a00 */
[----:B------:R-:W3:Y:S01]  /*1520*/  LDC.64 R60, c[0x0][0x3d8] ;  /* 0x0000f600ff3c7b82 */ /* 0x000ee20000000a00 */
[----:B0-----:R-:W-:-:S06]  /*1530*/  IMAD.WIDE.U32 R48, R0, 0x10, R48 ;  /* 0x0000001000307825 */ /* 0x001fcc00078e0030 */
[----:B------:R-:W5:Y:S01]  /*1540*/  LD.E.128 R48, desc[UR8][R48.64] ;  /* 0x0000000830307980 */ /* 0x000f62000c101d00 */
[----:B-1----:R-:W-:-:S06]  /*1550*/  IMAD.WIDE.U32 R56, R0, 0x10, R56 ;  /* 0x0000001000387825 */ /* 0x002fcc00078e0038 */
[----:B------:R-:W5:Y:S01]  /*1560*/  LDG.E.128 R56, desc[UR8][R56.64] ;  /* 0x0000000838387981 */ /* 0x000f62000c1e1d00 */
[----:B--2---:R-:W-:-:S06]  /*1570*/  IMAD.WIDE.U32 R52, R0, 0x10, R52 ;  /* 0x0000001000347825 */ /* 0x004fcc00078e0034 */
[----:B------:R-:W5:Y:S01]  /*1580*/  LD.E.128 R52, desc[UR8][R52.64] ;  /* 0x0000000834347980 */ /* 0x000f62000c101d00 */
[----:B---3--:R-:W-:-:S06]  /*1590*/  IMAD.WIDE.U32 R60, R0, 0x10, R60 ;  /* 0x00000010003c7825 */ /* 0x008fcc00078e003c */
[----:B------:R-:W5:Y:S01]  /*15a0*/  LDG.E.128 R60, desc[UR8][R60.64] ;  /* 0x000000083c3c7981 */ /* 0x000f62000c1e1d00 */
[----:B------:R-:W-:Y:S05]  /*15b0*/  BRA `(.L_x_3) ;  /* 0x0000000400b47947 */ /* 0x000fea0003800000 */
.L_x_4:
        /* <DEDUP_REMOVED lines=12> */
[----:B------:R-:W4:Y:S01]  /*1680*/  @P1 LDC.64 R10, c[0x0][0x438] ;  /* 0x00010e00ff0a1b82 */ /* 0x000f220000000a00 */
[----:B-1----:R-:W-:-:S05]  /*1690*/  @P0 IMAD.WIDE.U32 R6, R0, 0x10, R6 ;  /* 0x0000001000060825 */ /* 0x002fca00078e0006 */
[----:B------:R0:W5:Y:S02]  /*16a0*/  @P0 LDG.E.128 R184, desc[UR8][R6.64] ;  /* 0x0000000806b80981 */ /* 0x000164000c1e1d00 */
[----:B------:R-:W1:Y:S01]  /*16b0*/  LDC.64 R12, c[0x0][0x3d8] ;  /* 0x0000f600ff0c7b82 */ /* 0x000e620000000a00 */
[C---:B--2---:R-:W-:Y:S01]  /*16c0*/  @P0 IMAD.WIDE.U32 R4, R0.reuse, 0x10, R4 ;  /* 0x0000001000040825 */ /* 0x044fe200078e0004 */
[----:B------:R-:W-:-:S04]  /*16d0*/  @P0 LOP3.LUT R0, R0, 0x80, RZ, 0xfc, !PT ;  /* 0x0000008000000812 */ /* 0x000fc800078efcff */
[----:B------:R0:W5:Y:S02]  /*16e0*/  @P0 LD.E.128 R88, desc[UR8][R4.64] ;  /* 0x0000000804580980 */ /* 0x000164000c101d00 */
[----:B------:R-:W2:Y:S01]  /*16f0*/  LDC.64 R14, c[0x0][0x3d0] ;  /* 0x0000f400ff0e7b82 */ /* 0x000ea20000000a00 */
[----:B---3--:R-:W-:-:S05]  /*1700*/  @P1 IMAD.WIDE.U32 R8, R0, 0x10, R8 ;  /* 0x0000001000081825 */ /* 0x008fca00078e0008 */
[----:B------:R0:W5:Y:S02]  /*1710*/  @P1 LDG.E.128 R180, desc[UR8][R8.64] ;  /* 0x0000000808b41981 */ /* 0x000164000c1e1d00 */
[----:B------:R-:W3:Y:S01]  /*1720*/  @P2 LDC.64 R18, c[0x0][0x438] ;  /* 0x00010e00ff122b82 */ /* 0x000ee20000000a00 */
[----:B----4-:R-:W-:-:S05]  /*1730*/  @P1 IMAD.WIDE.U32 R10, R0, 0x10, R10 ;  /* 0x00000010000a1825 */ /* 0x010fca00078e000a */
[----:B------:R0:W5:Y:S02]  /*1740*/  @P1 LD.E.128 R92, desc[UR8][R10.64] ;  /* 0x000000080a5c1980 */ /* 0x000164000c101d00 */
[----:B------:R-:W4:Y:S01]  /*1750*/  LDC.64 R20, c[0x0][0x3d8] ;  /* 0x0000f600ff147b82 */ /* 0x000f220000000a00 */
[C---:B-1----:R-:W-:Y:S01]  /*1760*/  @P1 IMAD.WIDE.U32 R12, R0.reuse, 0x10, R12 ;  /* 0x00000010000c1825 */ /* 0x042fe200078e000c */
[----:B------:R-:W-:-:S04]  /*1770*/  @P1 IADD3 R0, PT, PT, R0, 0x80, RZ ;  /* 0x0000008000001810 */ /* 0x000fc80007ffe0ff */
[----:B------:R0:W5:Y:S02]  /*1780*/  @P1 LDG.E.128 R144, desc[UR8][R12.64] ;  /* 0x000000080c901981 */ /* 0x000164000c1e1d00 */
        /* <DEDUP_REMOVED lines=13> */
[----:B------:R2:W5:Y:S03]  /*1860*/  @P2 LD.E.128 R96, desc[UR8][R18.64] ;  /* 0x0000000812602980 */ /* 0x000566000c101d00 */
[----:B------:R-:W-:Y:S01]  /*1870*/  @P2 VIADD R0, R0, 0x80 ;  /* 0x0000008000002836 */ /* 0x000fe20000000000 */
[----:B------:R2:W5:Y:S03]  /*1880*/  @P2 LDG.E.128 R136, desc[UR8][R20.64] ;  /* 0x0000000814882981 */ /* 0x000566000c1e1d00 */
[----:B-1----:R-:W-:-:S04]  /*1890*/  @P3 IMAD.WIDE.U32 R22, R0, 0x10, R22 ;  /* 0x0000001000163825 */ /* 0x002fc800078e0016 */
[C---:B0-----:R-:W-:Y:S01]  /*18a0*/  @P3 IMAD.WIDE.U32 R24, R0.reuse, 0x10, R24 ;  /* 0x0000001000183825 */ /* 0x041fe200078e0018 */
[----:B------:R2:W5:Y:S03]  /*18b0*/  @P3 LDG.E.128 R132, desc[UR8][R22.64] ;  /* 0x0000000816843981 */ /* 0x000566000c1e1d00 */
[C---:B------:R-:W-:Y:S01]  /*18c0*/  @P3 IMAD.WIDE.U32 R26, R0.reuse, 0x10, R26 ;  /* 0x00000010001a3825 */ /* 0x040fe200078e001a */
[----:B------:R-:W-:Y:S01]  /*18d0*/  @P3 IADD3 R0, PT, PT, R0, 0x80, RZ ;  /* 0x0000008000003810 */ /* 0x000fe20007ffe0ff */
[----:B------:R2:W5:Y:S04]  /*18e0*/  @P3 LD.E.128 R100, desc[UR8][R24.64] ;  /* 0x0000000818643980 */ /* 0x000568000c101d00 */
[C---:B------:R-:W-:Y:S01]  /*18f0*/  @P4 IMAD.WIDE.U32 R28, R0.reuse, 0x10, R28 ;  /* 0x00000010001c4825 */ /* 0x040fe200078e001c */
[----:B------:R2:W5:Y:S03]  /*1900*/  @P3 LDG.E.128 R128, desc[UR8][R26.64] ;  /* 0x000000081a803981 */ /* 0x000566000c1e1d00 */
[C---:B------:R-:W-:Y:S01]  /*1910*/  @P4 IMAD.WIDE.U32 R30, R0.reuse, 0x10, R30 ;  /* 0x00000010001e4825 */ /* 0x040fe200078e001e */
[----:B------:R2:W5:Y:S03]  /*1920*/  @P4 LDG.E.128 R124, desc[UR8][R28.64] ;  /* 0x000000081c7c4981 */ /* 0x000566000c1e1d00 */
[C---:B------:R-:W-:Y:S01]  /*1930*/  @P4 IMAD.WIDE.U32 R32, R0.reuse, 0x10, R32 ;  /* 0x0000001000204825 */ /* 0x040fe200078e0020 */
[----:B------:R2:W5:Y:S03]  /*1940*/  @P4 LD.E.128 R104, desc[UR8][R30.64] ;  /* 0x000000081e684980 */ /* 0x000566000c101d00 */
[----:B------:R-:W-:Y:S01]  /*1950*/  @P4 VIADD R0, R0, 0x80 ;  /* 0x0000008000004836 */ /* 0x000fe20000000000 */
[----:B------:R2:W5:Y:S03]  /*1960*/  @P4 LDG.E.128 R120, desc[UR8][R32.64] ;  /* 0x0000000820784981 */ /* 0x000566000c1e1d00 */
[----:B------:R-:W-:-:S04]  /*1970*/  @P5 IMAD.WIDE.U32 R34, R0, 0x10, R34 ;  /* 0x0000001000225825 */ /* 0x000fc800078e0022 */
[C---:B------:R-:W-:Y:S01]  /*1980*/  @P5 IMAD.WIDE.U32 R36, R0.reuse, 0x10, R36 ;  /* 0x0000001000245825 */ /* 0x040fe200078e0024 */
[----:B------:R2:W5:Y:S03]  /*1990*/  @P5 LDG.E.128 R116, desc[UR8][R34.64] ;  /* 0x0000000822745981 */ /* 0x000566000c1e1d00 */
[----:B------:R-:W-:Y:S01]  /*19a0*/  @P5 IMAD.WIDE.U32 R38, R0, 0x10, R38 ;  /* 0x0000001000265825 */ /* 0x000fe200078e0026 */
[----:B------:R2:W5:Y:S04]  /*19b0*/  @P5 LD.E.128 R108, desc[UR8][R36.64] ;  /* 0x00000008246c5980 */ /* 0x000568000c101d00 */
[----:B------:R2:W5:Y:S01]  /*19c0*/  @P5 LDG.E.128 R112, desc[UR8][R38.64] ;  /* 0x0000000826705981 */ /* 0x000562000c1e1d00 */
        /* <DEDUP_REMOVED lines=25> */
[----:B------:R-:W5:Y:S01]  /*1b60*/  LDG.E.128 R60, desc[UR8][R60.64] ;  /* 0x000000083c3c7981 */ /* 0x000f62000c1e1d00 */
[----:B-1----:R-:W-:-:S06]  /*1b70*/  IMAD.WIDE.U32 R56, R0, 0x10, R56 ;  /* 0x0000001000387825 */ /* 0x002fcc00078e0038 */
[----:B------:R-:W5:Y:S01]  /*1b80*/  LDG.E.128 R56, desc[UR8][R56.64] ;  /* 0x0000000838387981 */ /* 0x000f62000c1e1d00 */
[----:B--2---:R-:W-:-:S06]  /*1b90*/  IMAD.WIDE.U32 R52, R0, 0x10, R52 ;  /* 0x0000001000347825 */ /* 0x004fcc00078e0034 */
[----:B------:R-:W5:Y:S01]  /*1ba0*/  LD.E.128 R52, desc[UR8][R52.64] ;  /* 0x0000000834347980 */ /* 0x000f62000c101d00 */
        /* <DEDUP_REMOVED lines=13> */
[----:B------:R-:W-:-:S07]  /*1c80*/  CS2R R64, SRZ ;  /* 0x0000000000407805 */ /* 0x000fce000001ff00 */
.L_x_3:
[----:B------:R-:W-:Y:S05]  /*1c90*/  BSYNC.RECONVERGENT B0 ;  /* 0x0000000000007941 */ /* 0x000fea0003800200 */
.L_x_0:
[----:B------:R-:W0:Y:S08]  /*1ca0*/  S2UR UR6, SR_CTAID.X ;  /* 0x00000000000679c3 */ /* 0x000e300000002500 */
[----:B------:R-:W0:Y:S02]  /*1cb0*/  LDC R0, c[0x0][0x384] ;  /* 0x0000e100ff007b82 */ /* 0x000e240000000800 */
[----:B0-----:R-:W-:-:S13]  /*1cc0*/  ISETP.LE.AND P1, PT, R0, UR6, PT ;  /* 0x0000000600007c0c */ /* 0x001fda000bf23270 */
[----:B------:R-:W-:Y:S05]  /*1cd0*/  @P1 EXIT ;  /* 0x000000000000194d */ /* 0x000fea0003800000 */
[----:B-----5:R-:W-:Y:S01]  /*1ce0*/  PRMT R166, R51, 0x7632, R166 ;  /* 0x0000763233a67816 */ /* 0x020fe200000000a6 */
[----:B------:R-:W-:Y:S01]  /*1cf0*/  USHF.R.S32.HI UR5, URZ, 0x3, UR4 ;  /* 0x00000003ff057899 */ /* 0x000fe20008011404 */
[----:B------:R-:W-:Y:S01]  /*1d00*/  PRMT R165, R63, 0x7632, R165 ;  /* 0x000076323fa57816 */ /* 0x000fe200000000a5 */
[----:B------:R-:W-:Y:S01]  /*1d10*/  IMAD.SHL.U32 R2, R167, 0x20, RZ ;  /* 0x00000020a7027824 */ /* 0x000fe200078e00ff */
[----:B------:R-:W-:Y:S01]  /*1d20*/  PRMT R164, R55, 0x7632, R164 ;  /* 0x0000763237a47816 */ /* 0x000fe200000000a4 */
[----:B------:R0:W-:Y:S01]  /*1d30*/  STL.S16 [R1+0xf8], R166 ;  /* 0x0000f8a601007387 */ /* 0x0001e20000100600 */
[----:B------:R-:W-:Y:S01]  /*1d40*/  PRMT R163, R59, 0x7632, R163 ;  /* 0x000076323ba37816 */ /* 0x000fe200000000a3 */
[----:B------:R-:W-:Y:S01]  /*1d50*/  ULOP3.LUT UR7, UR5, 0x7f, URZ, 0xc0, !UPT ;  /* 0x0000007f05077892 */ /* 0x000fe2000f8ec0ff */
[----:B------:R-:W-:Y:S01]  /*1d60*/  PRMT R162, R50, 0x7632, R162 ;  /* 0x0000763232a27816 */ /* 0x000fe200000000a2 */
[----:B------:R0:W-:Y:S01]  /*1d70*/  STL.S16 [R1+0xf4], R165 ;  /* 0x0000f4a501007387 */ /* 0x0001e20000100600 */
[----:B------:R-:W-:Y:S01]  /*1d80*/  PRMT R161, R62, 0x7632, R161 ;  /* 0x000076323ea17816 */ /* 0x000fe200000000a1 */
[----:B------:R-:W-:Y:S01]  /*1d90*/  USHF.L.U32 UR5, UR5, 0x1, URZ ;  /* 0x0000000105057899 */ /* 0x000fe200080006ff */
[----:B------:R-:W-:Y:S01]  /*1da0*/  PRMT R160, R54, 0x7632, R160 ;  /* 0x0000763236a07816 */ /* 0x000fe200000000a0 */
[----:B------:R0:W-:Y:S01]  /*1db0*/  STL.S16 [R1+0xf0], R164 ;  /* 0x0000f0a401007387 */ /* 0x0001e20000100600 */
[----:B------:R-:W-:Y:S01]  /*1dc0*/  PRMT R159, R58, 0x7632, R159 ;  /* 0x000076323a9f7816 */ /* 0x000fe2000000009f */
[----:B------:R-:W-:Y:S01]  /*1dd0*/  ULOP3.LUT UR5, UR5, 0xffffff00, URZ, 0xc0, !UPT ;  /* 0xffffff0005057892 */ /* 0x000fe2000f8ec0ff */
[----:B------:R-:W-:Y:S01]  /*1de0*/  PRMT R158, R49, 0x7632, R158 ;  /* 0x00007632319e7816 */ /* 0x000fe2000000009e */
[----:B------:R0:W-:Y:S01]  /*1df0*/  STL.S16 [R1+0xec], R163 ;  /* 0x0000eca301007387 */ /* 0x0001e20000100600 */
[----:B------:R-:W-:Y:S01]  /*1e00*/  PRMT R157, R61, 0x7632, R157 ;  /* 0x000076323d9d7816 */ /* 0x000fe2000000009d */
[----:B------:R-:W1:Y:S01]  /*1e10*/  LDCU.64 UR10, c[0x0][0x3a0] ;  /* 0x00007400ff0a77ac */ /* 0x000e620008000a00 */
[----:B------:R-:W-:Y:S01]  /*1e20*/  PRMT R156, R53, 0x7632, R156 ;  /* 0x00007632359c7816 */ /* 0x000fe2000000009c */
[----:B------:R0:W-:Y:S01]  /*1e30*/  STL.S16 [R1+0xe8], R162 ;  /* 0x0000e8a201007387 */ /* 0x0001e20000100600 */
[----:B------:R-:W-:Y:S01]  /*1e40*/  PRMT R155, R57, 0x7632, R155 ;  /* 0x00007632399b7816 */ /* 0x000fe2000000009b */
[----:B------:R-:W1:Y:S01]  /*1e50*/  LDCU.64 UR12, c[0x0][0x398] ;  /* 0x00007300ff0c77ac */ /* 0x000e620008000a00 */
[----:B------:R-:W-:Y:S01]  /*1e60*/  PRMT R154, R48, 0x7632, R154 ;  /* 0x00007632309a7816 */ /* 0x000fe2000000009a */
[----:B------:R0:W-:Y:S01]  /*1e70*/  STL.S16 [R1+0xe4], R161 ;  /* 0x0000e4a101007387 */ /* 0x0001e20000100600 */
[----:B------:R-:W-:Y:S01]  /*1e80*/  PRMT R153, R60, 0x7632, R153 ;  /* 0x000076323c997816 */ /* 0x000fe20000000099 */
[----:B------:R-:W-:Y:S01]  /*1e90*/  UPLOP3.LUT UP2, UPT, UPT, UPT, UPT, 0x40, 0x4 ;  /* 0x000000000004789c */ /* 0x000fe20003f4e870 */
[----:B------:R-:W-:Y:S01]  /*1ea0*/  PRMT R152, R52, 0x7632, R152 ;  /* 0x0000763234987816 */ /* 0x000fe20000000098 */
[----:B------:R0:W-:Y:S01]  /*1eb0*/  STL.S16 [R1+0xe0], R160 ;  /* 0x0000e0a001007387 */ /* 0x0001e20000100600 */
[----:B------:R-:W-:Y:S01]  /*1ec0*/  PRMT R151, R56, 0x7632, R151 ;  /* 0x0000763238977816 */ /* 0x000fe20000000097 */
[----:B------:R-:W2:Y:S01]  /*1ed0*/  LDCU UR14, c[0x0][0x388] ;  /* 0x00007100ff0e77ac */ /* 0x000ea20008000800 */
[----:B------:R-:W-:Y:S01]  /*1ee0*/  PRMT R150, R87, 0x7632, R150 ;  /* 0x0000763257967816 */ /* 0x000fe20000000096 */
[----:B------:R0:W-:Y:S01]  /*1ef0*/  STL.S16 [R1+0xdc], R159 ;  /* 0x0000dc9f01007387 */ /* 0x0001e20000100600 */
[----:B------:R-:W-:Y:S01]  /*1f00*/  PRMT R149, R115, 0x7632, R149 ;  /* 0x0000763273957816 */ /* 0x000fe20000000095 */
[----:B------:R-:W3:Y:S01]  /*1f10*/  LDCU.64 UR16, c[0x0][0x398] ;  /* 0x00007300ff1077ac */ /* 0x000ee20008000a00 */
[----:B------:R-:W-:Y:S01]  /*1f20*/  PRMT R148, R111, 0x7632, R148 ;  /* 0x000076326f947816 */ /* 0x000fe20000000094 */
[----:B------:R0:W-:Y:S01]  /*1f30*/  STL.S16 [R1+0xd8], R158 ;  /* 0x0000d89e01007387 */ /* 0x0001e20000100600 */
[----:B------:R-:W-:Y:S01]  /*1f40*/  PRMT R47, R119, 0x7632, R47 ;  /* 0x00007632772f7816 */ /* 0x000fe2000000002f */
[----:B------:R-:W4:Y:S01]  /*1f50*/  LDCU.64 UR18, c[0x0][0x3a0] ;  /* 0x00007400ff1277ac */ /* 0x000f220008000a00 */
[----:B------:R-:W-:Y:S01]  /*1f60*/  PRMT R46, R86, 0x7632, R46 ;  /* 0x00007632562e7816 */ /* 0x000fe2000000002e */
[----:B------:R0:W-:Y:S01]  /*1f70*/  STL.S16 [R1+0xd4], R157 ;  /* 0x0000d49d01007387 */ /* 0x0001e20000100600 */
[----:B------:R-:W-:Y:S01]  /*1f80*/  PRMT R45, R114, 0x7632, R45 ;  /* 0x00007632722d7816 */ /* 0x000fe2000000002d */
[----:B-1----:R-:W-:Y:S01]  /*1f90*/  ULOP3.LUT UP0, URZ, UR10, UR12, URZ, 0xfc, !UPT ;  /* 0x0000000c0aff7292 */ /* 0x002fe2000f80fcff */
[----:B------:R-:W-:Y:S01]  /*1fa0*/  PRMT R44, R110, 0x7632, R44 ;  /* 0x000076326e2c7816 */ /* 0x000fe2000000002c */
[----:B------:R0:W-:Y:S01]  /*1fb0*/  STL.S16 [R1+0xd0], R156 ;  /* 0x0000d09c01007387 */ /* 0x0001e20000100600 */
[----:B------:R-:W-:Y:S01]  /*1fc0*/  PRMT R43, R118, 0x7632, R43 ;  /* 0x00007632762b7816 */ /* 0x000fe2000000002b */
[----:B------:R-:W-:Y:S01]  /*1fd0*/  ULOP3.LUT UP0, URZ, UR11, UR13, URZ, 0xfc, UP0 ;  /* 0x0000000d0bff7292 */ /* 0x000fe2000800fcff */
[----:B------:R-:W-:Y:S01]  /*1fe0*/  PRMT R42, R85, 0x7632, R42 ;  /* 0x00007632552a7816 */ /* 0x000fe2000000002a */
[----:B------:R0:W-:Y:S01]  /*1ff0*/  STL.S16 [R1+0xcc], R155 ;  /* 0x0000cc9b01007387 */ /* 0x0001e20000100600 */
[----:B------:R-:W-:Y:S01]  /*2000*/  PRMT R41, R113, 0x7632, R41 ;  /* 0x0000763271297816 */ /* 0x000fe20000000029 */
[----:B------:R-:W1:Y:S01]  /*2010*/  LDCU.U8 UR10, c[0x0][0x410] ;  /* 0x00008200ff0a77ac */ /* 0x000e620008000000 */
[----:B------:R-:W-:Y:S01]  /*2020*/  PRMT R40, R109, 0x7632, R40 ;  /* 0x000076326d287816 */ /* 0x000fe20000000028 */
[----:B------:R0:W-:Y:S01]  /*2030*/  STL.S16 [R1+0xc8], R154 ;  /* 0x0000c89a01007387 */ /* 0x0001e20000100600 */
[----:B------:R-:W-:Y:S01]  /*2040*/  PRMT R39, R117, 0x7632, R39 ;  /* 0x0000763275277816 */ /* 0x000fe20000000027 */
[----:B------:R-:W0:Y:S01]  /*2050*/  LDCU UR11, c[0x0][0x400] ;  /* 0x00008000ff0b77ac */ /* 0x000e220008000800 */
[----:B------:R-:W-:Y:S01]  /*2060*/  PRMT R38, R84, 0x7632, R38 ;  /* 0x0000763254267816 */ /* 0x000fe20000000026 */
[----:B------:R0:W-:Y:S01]  /*2070*/  STL.S16 [R1+0xc4], R153 ;  /* 0x0000c49901007387 */ /* 0x0001e20000100600 */
[----:B------:R-:W-:Y:S01]  /*2080*/  PRMT R37, R112, 0x7632, R37 ;  /* 0x0000763270257816 */ /* 0x000fe20000000025 */
[----:B------:R-:W0:Y:S01]  /*2090*/  LDCU.64 UR12, c[0x0][0x380] ;  /* 0x00007000ff0c77ac */ /* 0x000e220008000a00 */
[----:B------:R-:W-:Y:S01]  /*20a0*/  PRMT R36, R108, 0x7632, R36 ;  /* 0x000076326c247816 */ /* 0x000fe20000000024 */
[----:B------:R0:W-:Y:S01]  /*20b0*/  STL.S16 [R1+0xc0], R152 ;  /* 0x0000c09801007387 */ /* 0x0001e20000100600 */
[----:B------:R-:W-:-:S02]  /*20c0*/  PRMT R35, R116, 0x7632, R35 ;  /* 0x0000763274237816 */ /* 0x000fc40000000023 */
[----:B------:R-:W-:Y:S01]  /*20d0*/  PRMT R34, R83, 0x7632, R34 ;  /* 0x0000763253227816 */ /* 0x000fe20000000022 */
[----:B------:R0:W-:Y:S01]  /*20e0*/  STL.S16 [R1+0xbc], R151 ;  /* 0x0000bc9701007387 */ /* 0x0001e20000100600 */
[----:B------:R-:W-:Y:S02]  /*20f0*/  PRMT R33, R123, 0x7632, R33 ;  /* 0x000076327b217816 */ /* 0x000fe40000000021 */
[----:B------:R-:W-:Y:S01]  /*2100*/  PRMT R32, R107, 0x7632, R32 ;  /* 0x000076326b207816 */ /* 0x000fe20000000020 */
[----:B------:R0:W-:Y:S01]  /*2110*/  STL.S16 [R1+0xb8], R150 ;  /* 0x0000b89601007387 */ /* 0x0001e20000100600 */
[----:B------:R-:W-:Y:S02]  /*2120*/  PRMT R31, R127, 0x7632, R31 ;  /* 0x000076327f1f7816 */ /* 0x000fe4000000001f */
        /* <DEDUP_REMOVED lines=23> */
[----:B------:R-:W-:Y:S02]  /*22a0*/  LOP3.LUT R0, R167, 0x60, RZ, 0xc0, !PT ;  /* 0x00000060a7007812 */ /* 0x000fe400078ec0ff */
        /* <DEDUP_REMOVED lines=8> */
[----:B------:R-:W-:Y:S02]  /*2330*/  IADD3 R0, PT, PT, RZ, -R0, RZ ;  /* 0x80000000ff007210 */ /* 0x000fe40007ffe0ff */
[----:B------:R-:W-:Y:S01]  /*2340*/  PRMT R9, R77, 0x7632, R9 ;  /* 0x000076324d097816 */ /* 0x000fe20000000009 */
[----:B------:R0:W-:Y:S01]  /*2350*/  STL.S16 [R1+0x88], R38 ;  /* 0x0000882601007387 */ /* 0x0001e20000100600 */
[----:B------:R-:W-:Y:S02]  /*2360*/  PRMT R8, R129, 0x7632, R8 ;  /* 0x0000763281087816 */ /* 0x000fe40000000008 */
[----:B------:R-:W-:Y:S01]  /*2370*/  PRMT R7, R101, 0x7632, R7 ;  /* 0x0000763265077816 */ /* 0x000fe20000000007 */
[----:B------:R0:W-:Y:S01]  /*2380*/  STL.S16 [R1+0x84], R37 ;  /* 0x0000842501007387 */ /* 0x0001e20000100600 */
[----:B------:R-:W-:-:S02]  /*2390*/  PRMT R6, R133, 0x7632, R6 ;  /* 0x0000763285067816 */ /* 0x000fc40000000006 */
[----:B------:R-:W-:Y:S01]  /*23a0*/  VIADDMNMX R0, R0, UR7, RZ, !PT ;  /* 0x0000000700007c46 */ /* 0x000fe2000f8001ff */
[----:B------:R0:W-:Y:S01]  /*23b0*/  STL.S16 [R1+0x80], R36 ;  /* 0x0000802401007387 */ /* 0x0001e20000100600 */
[----:B------:R-:W-:Y:S02]  /*23c0*/  PRMT R5, R76, 0x7632, R5 ;  /* 0x000076324c057816 */ /* 0x000fe40000000005 */
[----:B------:R-:W-:Y:S01]  /*23d0*/  PRMT R4, R128, 0x7632, R4 ;  /* 0x0000763280047816 */ /* 0x000fe20000000004 */
[----:B------:R0:W-:Y:S01]  /*23e0*/  STL.S16 [R1+0x7c], R35 ;  /* 0x00007c2301007387 */ /* 0x0001e20000100600 */
[----:B------:R-:W-:Y:S02]  /*23f0*/  PRMT R3, R100, 0x7632, R3 ;  /* 0x0000763264037816 */ /* 0x000fe40000000003 */
[----:B------:R-:W-:Y:S01]  /*2400*/  VIMNMX R0, PT, PT, R0, 0x20, PT ;  /* 0x0000002000007848 */ /* 0x000fe20003fe0100 */
[----:B------:R0:W-:Y:S01]  /*2410*/  STL.S16 [R1+0x78], R34 ;  /* 0x0000782201007387 */ /* 0x0001e20000100600 */
[----:B------:R-:W-:-:S02]  /*2420*/  LOP3.LUT R2, R2, 0x3e0, RZ, 0xc0, !PT ;  /* 0x000003e002027812 */ /* 0x000fc400078ec0ff */
[----:B------:R-:W-:Y:S01]  /*2430*/  LEA R0, R0, UR5, 0x3 ;  /* 0x0000000500007c11 */ /* 0x000fe2000f8e18ff */
[----:B------:R0:W-:Y:S01]  /*2440*/  STL.S16 [R1+0x74], R33 ;  /* 0x0000742101007387 */ /* 0x0001e20000100600 */
[----:B------:R-:W-:Y:S01]  /*2450*/  PRMT R242, R132, 0x7632, R242 ;  /* 0x0000763284f27816 */ /* 0x000fe200000000f2 */
[----:B------:R-:W-:Y:S01]  /*2460*/  IMAD.MOV R2, RZ, RZ, -R2 ;  /* 0x000000ffff027224 */ /* 0x000fe200078e0a02 */
[----:B------:R-:W-:Y:S01]  /*2470*/  I2FP.F32.U32 R0, R0 ;  /* 0x0000000000007245 */ /* 0x000fe20000201000 */
[----:B------:R0:W-:Y:S01]  /*2480*/  STL.S16 [R1+0x70], R32 ;  /* 0x0000702001007387 */ /* 0x0001e20000100600 */
[----:B------:R-:W-:Y:S02]  /*2490*/  PRMT R241, R75, 0x7632, R241 ;  /* 0x000076324bf17816 */ /* 0x000fe400000000f1 */
[----:B------:R0:W0:Y:S01]  /*24a0*/  MUFU.RCP R193, R0 ;  /* 0x0000000000c17308 */ /* 0x0000220000001000 */
[----:B------:R0:W-:Y:S01]  /*24b0*/  STL.S16 [R1+0x6c], R31 ;  /* 0x00006c1f01007387 */ /* 0x0001e20000100600 */
[----:B------:R-:W-:-:S02]  /*24c0*/  VIADDMNMX R2, R2, UR7, RZ, !PT ;  /* 0x0000000702027c46 */ /* 0x000fc4000f8001ff */
[----:B------:R-:W-:Y:S01]  /*24d0*/  PRMT R240, R139, 0x7632, R240 ;  /* 0x000076328bf07816 */ /* 0x000fe200000000f0 */
[----:B------:R0:W-:Y:S01]  /*24e0*/  STL.S16 [R1+0x68], R30 ;  /* 0x0000681e01007387 */ /* 0x0001e20000100600 */
[----:B------:R-:W-:Y:S02]  /*24f0*/  VIMNMX R2, PT, PT, R2, 0x20, PT ;  /* 0x0000002002027848 */ /* 0x000fe40003fe0100 */
        /* <DEDUP_REMOVED lines=69> */
[----:B------:R-:W-:Y:S01]  /*2950*/  LEA R192, R2, UR5, 0x3 ;  /* 0x0000000502c07c11 */ /* 0x000fe2000f8e18ff */
[----:B------:R0:W-:Y:S01]  /*2960*/  STL.S16 [R1+0x8], R5 ;  /* 0x0000080501007387 */ /* 0x0001e20000100600 */
[----:B------:R-:W-:-:S03]  /*2970*/  UMOV UR5, UR6 ;  /* 0x0000000600057c82 */ /* 0x000fc60008000000 */
[----:B------:R0:W-:Y:S04]  /*2980*/  STL.S16 [R1+0x4], R4 ;  /* 0x0000040401007387 */ /* 0x0001e80000100600 */
[----:B-1234-:R0:W-:Y:S02]  /*2990*/  STL.S16 [R1], R3 ;  /* 0x0000000301007387 */ /* 0x01e1e40000100600 */
.L_x_65:
[----:B01234-:R-:W0:Y:S01]  /*29a0*/  S2R R148, SR_TID.X ;  /* 0x0000000000947919 */ /* 0x01fe220000002100 */
[----:B------:R-:W-:Y:S01]  /*29b0*/  UIMAD UR4, UR5, UR14, URZ ;  /* 0x0000000e050472a4 */ /* 0x000fe2000f8e02ff */
[----:B------:R-:W-:Y:S03]  /*29c0*/  BSSY.RECONVERGENT B0, `(.L_x_5) ;  /* 0x00000ad000007945 */ /* 0x000fe60003800200 */
[----:B------:R-:W-:-:S04]  /*29d0*/  USHF.R.S32.HI UR6, URZ, 0x1f, UR4 ;  /* 0x0000001fff067899 */ /* 0x000fc80008011404 */
[----:B------:R-:W-:-:S06]  /*29e0*/  ULEA.HI UR6, UR6, UR4, URZ, 0x3 ;  /* 0x0000000406067291 */ /* 0x000fcc000f8f18ff */
[----:B------:R-:W-:-:S04]  /*29f0*/  MOV R16, UR6 ;  /* 0x0000000600107c02 */ /* 0x000fc80008000f00 */
[----:B0-----:R-:W-:-:S05]  /*2a00*/  LEA.HI.SX32 R16, R16, R148, 0x1d ;  /* 0x0000009410107211 */ /* 0x001fca00078feaff */
[----:B------:R-:W-:Y:S01]  /*2a10*/  IMAD.MOV.U32 R152, RZ, RZ, R16 ;  /* 0x000000ffff987224 */ /* 0x000fe200078e0010 */
[----:B------:R-:W-:Y:S06]  /*2a20*/  @!P0 BRA `(.L_x_6) ;  /* 0x0000000800988947 */ /* 0x000fec0003800000 */
[----:B------:R-:W-:Y:S01]  /*2a30*/  ISETP.NE.U32.AND P0, PT, RZ, UR16, PT ;  /* 0x00000010ff007c0c */ /* 0x000fe2000bf05070 */
[----:B------:R-:W0:Y:S01]  /*2a40*/  LDC.64 R148, c[0x0][0x390] ;  /* 0x0000e400ff947b82 */ /* 0x000e220000000a00 */
[----:B------:R-:W-:Y:S02]  /*2a50*/  ISETP.NE.U32.AND P1, PT, RZ, UR18, PT ;  /* 0x00000012ff007c0c */ /* 0x000fe4000bf25070 */
[----:B------:R-:W-:Y:S02]  /*2a60*/  ISETP.NE.AND.EX P0, PT, RZ, UR17, PT, P0 ;  /* 0x00000011ff007c0c */ /* 0x000fe4000bf05300 */
[----:B------:R-:W-:-:S11]  /*2a70*/  ISETP.NE.AND.EX P1, PT, RZ, UR19, PT, P1 ;  /* 0x00000013ff007c0c */ /* 0x000fd6000bf25310 */
[----:B------:R-:W1:Y:S02]  /*2a80*/  @P0 LDC.64 R14, c[0x0][0x398] ;  /* 0x0000e600ff0e0b82 */ /* 0x000e640000000a00 */
[----:B-1----:R-:W-:-:S05]  /*2a90*/  @P0 IMAD.WIDE.U32 R14, R16, 0x10, R14 ;  /* 0x00000010100e0825 */ /* 0x002fca00078e000e */
[----:B------:R1:W5:Y:S02]  /*2aa0*/  @P0 LDG.E.128 R44, desc[UR8][R14.64] ;  /* 0x000000080e2c0981 */ /* 0x000364000c1e1d00 */
[----:B-1----:R-:W1:Y:S01]  /*2ab0*/  @P1 LDC.64 R14, c[0x0][0x3a0] ;  /* 0x0000e800ff0e1b82 */ /* 0x002e620000000a00 */
[----:B0-----:R-:W-:-:S06]  /*2ac0*/  IMAD.WIDE.U32 R148, R16, 0x10, R148 ;  /* 0x0000001010947825 */ /* 0x001fcc00078e0094 */
[----:B------:R-:W5:Y:S01]  /*2ad0*/  LDG.E.128 R148, desc[UR8][R148.64] ;  /* 0x0000000894947981 */ /* 0x000f62000c1e1d00 */
[----:B-1----:R-:W-:-:S05]  /*2ae0*/  @P1 IMAD.WIDE.U32 R14, R16, 0x10, R14 ;  /* 0x00000010100e1825 */ /* 0x002fca00078e000e */
[----:B------:R0:W5:Y:S01]  /*2af0*/  @P1 LDG.E.128 R40, desc[UR8][R14.64] ;  /* 0x000000080e281981 */ /* 0x000162000c1e1d00 */
[----:B------:R-:W-:Y:S05]  /*2b00*/  @!P0 BRA `(.L_x_7) ;  /* 0x00000004007c8947 */ /* 0x000fea0003800000 */
[----:B------:R-:W-:Y:S05]  /*2b10*/  @!P1 BRA `(.L_x_8) ;  /* 0x0000000000e49947 */ /* 0x000fea0003800000 */
[C---:B0----5:R-:W-:Y:S01]  /*2b20*/  PRMT R14, R149.reuse, 0x7632, R14 ;  /* 0x00007632950e7816 */ /* 0x061fe2000000000e */
[----:B------:R-:W-:Y:S01]  /*2b30*/  IMAD.U32 R158, R149, 0x10000, RZ ;  /* 0x00010000959e7824 */ /* 0x000fe200078e00ff */
[----:B------:R-:W-:Y:S01]  /*2b40*/  PRMT R13, R45, 0x7632, R13 ;  /* 0x000076322d0d7816 */ /* 0x000fe2000000000d */
[----:B------:R-:W-:Y:S01]  /*2b50*/  IMAD.U32 R159, R150, 0x10000, RZ ;  /* 0x00010000969f7824 */ /* 0x000fe200078e00ff */
[----:B------:R-:W-:Y:S01]  /*2b60*/  PRMT R15, R148, 0x7632, R15 ;  /* 0x00007632940f7816 */ /* 0x000fe2000000000f */
[----:B------:R-:W-:Y:S01]  /*2b70*/  IMAD.U32 R37, R47, 0x10000, RZ ;  /* 0x000100002f257824 */ /* 0x000fe200078e00ff */
[----:B------:R-:W-:Y:S01]  /*2b80*/  PRMT R30, R44, 0x7632, R30 ;  /* 0x000076322c1e7816 */ /* 0x000fe2000000001e */
[----:B------:R-:W-:Y:S01]  /*2b90*/  IMAD.U32 R13, R13, 0x10000, RZ ;  /* 0x000100000d0d7824 */ /* 0x000fe200078e00ff */
[----:B------:R-:W-:Y:S02]  /*2ba0*/  SHF.L.U32 R14, R14, 0x10, RZ ;  /* 0x000000100e0e7819 */ /* 0x000fe400000006ff */
[----:B------:R-:W-:Y:S01]  /*2bb0*/  SHF.L.U32 R15, R15, 0x10, RZ ;  /* 0x000000100f0f7819 */ /* 0x000fe200000006ff */
[----:B------:R-:W-:Y:S01]  /*2bc0*/  IMAD.U32 R30, R30, 0x10000, RZ ;  /* 0x000100001e1e7824 */ /* 0x000fe200078e00ff */
[----:B------:R-:W-:Y:S01]  /*2bd0*/  PRMT R36, R46, 0x7632, R36 ;  /* 0x000076322e247816 */ /* 0x000fe20000000024 */
[--C-:B------:R-:W-:Y:S01]  /*2be0*/  FADD.FTZ R14, R14, R13.reuse ;  /* 0x0000000d0e0e7221 */ /* 0x100fe20000010000 */
[----:B------:R-:W-:Y:S01]  /*2bf0*/  PRMT R13, R150, 0x7632, R13 ;  /* 0x00007632960d7816 */ /* 0x000fe2000000000d */
[--C-:B------:R-:W-:Y:S01]  /*2c00*/  FADD.FTZ R15, R15, R30.reuse ;  /* 0x0000001e0f0f7221 */ /* 0x100fe20000010000 */
[----:B------:R-:W-:Y:S01]  /*2c10*/  PRMT R30, R40, 0x7632, R30 ;  /* 0x00007632281e7816 */ /* 0x000fe2000000001e */
[----:B------:R-:W-:Y:S01]  /*2c20*/  IMAD.U32 R36, R36, 0x10000, RZ ;  /* 0x0001000024247824 */ /* 0x000fe200078e00ff */
[----:B------:R-:W-:-:S02]  /*2c30*/  SHF.L.U32 R13, R13, 0x10, RZ ;  /* 0x000000100d0d7819 */ /* 0x000fc400000006ff */
[----:B------:R-:W-:Y:S02]  /*2c40*/  SHF.L.U32 R30, R30, 0x10, RZ ;  /* 0x000000101e1e7819 */ /* 0x000fe400000006ff */
[----:B------:R-:W-:Y:S01]  /*2c50*/  SHF.L.U32 R160, R43, 0x10, RZ ;  /* 0x000000102ba07819 */ /* 0x000fe200000006ff */
[--C-:B------:R-:W-:Y:S01]  /*2c60*/  FADD.FTZ R13, R13, R36.reuse ;  /* 0x000000240d0d7221 */ /* 0x100fe20000010000 */
[----:B------:R-:W-:Y:S01]  /*2c70*/  PRMT R36, R41, 0x7632, R36 ;  /* 0x0000763229247816 */ /* 0x000fe20000000024 */
[--C-:B------:R-:W-:Y:S01]  /*2c80*/  FADD.FTZ R15, R15, R30.reuse ;  /* 0x0000001e0f0f7221 */ /* 0x100fe20000010000 */
[----:B------:R-:W-:-:S03]  /*2c90*/  PRMT R30, R42, 0x7632, R30 ;  /* 0x000076322a1e7816 */ /* 0x000fc6000000001e */
[----:B------:R-:W-:Y:S01]  /*2ca0*/  IMAD.U32 R36, R36, 0x10000, RZ ;  /* 0x0001000024247824 */ /* 0x000fe200078e00ff */
[----:B------:R-:W-:-:S03]  /*2cb0*/  SHF.L.U32 R30, R30, 0x10, RZ ;  /* 0x000000101e1e7819 */ /* 0x000fc600000006ff */
[----:B------:R-:W-:Y:S01]  /*2cc0*/  FADD.FTZ R14, R14, R36 ;  /* 0x000000240e0e7221 */ /* 0x000fe20000010000 */
[----:B------:R-:W-:Y:S01]  /*2cd0*/  SHF.L.U32 R36, R44, 0x10, RZ ;  /* 0x000000102c247819 */ /* 0x000fe200000006ff */
[----:B------:R-:W-:Y:S01]  /*2ce0*/  FADD.FTZ R13, R13, R30 ;  /* 0x0000001e0d0d7221 */ /* 0x000fe20000010000 */
[----:B------:R-:W-:-:S04]  /*2cf0*/  IMAD.U32 R30, R148, 0x10000, RZ ;  /* 0x00010000941e7824 */ /* 0x000fc800078e00ff */
[----:B------:R-:W-:Y:S01]  /*2d00*/  FADD.FTZ R30, R30, R36 ;  /* 0x000000241e1e7221 */ /* 0x000fe20000010000 */
[----:B------:R-:W-:-:S05]  /*2d10*/  SHF.L.U32 R36, R45, 0x10, RZ ;  /* 0x000000102d247819 */ /* 0x000fca00000006ff */
[----:B------:R-:W-:Y:S01]  /*2d20*/  FADD.FTZ R158, R158, R36 ;  /* 0x000000249e9e7221 */ /* 0x000fe20000010000 */
[----:B------:R-:W-:-:S05]  /*2d30*/  SHF.L.U32 R36, R46, 0x10, RZ ;  /* 0x000000102e247819 */ /* 0x000fca00000006ff */
[----:B------:R-:W-:Y:S01]  /*2d40*/  FADD.FTZ R159, R159, R36 ;  /* 0x000000249f9f7221 */ /* 0x000fe20000010000 */
[----:B------:R-:W-:-:S04]  /*2d50*/  IMAD.U32 R36, R40, 0x10000, RZ ;  /* 0x0001000028247824 */ /* 0x000fc800078e00ff */
[----:B------:R-:W-:Y:S01]  /*2d60*/  FADD.FTZ R30, R30, R36 ;  /* 0x000000241e1e7221 */ /* 0x000fe20000010000 */
[----:B------:R-:W-:-:S05]  /*2d70*/  SHF.L.U32 R36, R41, 0x10, RZ ;  /* 0x0000001029247819 */ /* 0x000fca00000006ff */
[----:B------:R-:W-:Y:S01]  /*2d80*/  FADD.FTZ R158, R158, R36 ;  /* 0x000000249e9e7221 */ /* 0x000fe20000010000 */
[----:B------:R-:W-:-:S04]  /*2d90*/  IMAD.U32 R36, R42, 0x10000, RZ ;  /* 0x000100002a247824 */ /* 0x000fc800078e00ff */
[----:B------:R-:W-:Y:S01]  /*2da0*/  FADD.FTZ R159, R159, R36 ;  /* 0x000000249f9f7221 */ /* 0x000fe20000010000 */
[----:B------:R-:W-:-:S04]  /*2db0*/  SHF.L.U32 R36, R151, 0x10, RZ ;  /* 0x0000001097247819 */ /* 0x000fc800000006ff */
[----:B------:R-:W-:Y:S01]  /*2dc0*/  F2FP.BF16.F32.PACK_AB R38, R13, R159 ;  /* 0x0000009f0d26723e */ /* 0x000fe200000010ff */
[--C-:B------:R-:W-:Y:S01]  /*2dd0*/  FADD.FTZ R36, R36, R37.reuse ;  /* 0x0000002524247221 */ /* 0x100fe20000010000 */
[----:B------:R-:W-:-:S03]  /*2de0*/  PRMT R37, R151, 0x7632, R37 ;  /* 0x0000763297257816 */ /* 0x000fc60000000025 */
[----:B------:R-:W-:Y:S01]  /*2df0*/  FADD.FTZ R160, R36, R160 ;  /* 0x000000a024a07221 */ /* 0x000fe20000010000 */
[----:B------:R-:W-:Y:S01]  /*2e00*/  PRMT R36, R47, 0x7632, R36 ;  /* 0x000076322f247816 */ /* 0x000fe20000000024 */
[----:B------:R-:W-:-:S03]  /*2e10*/  IMAD.U32 R37, R37, 0x10000, RZ ;  /* 0x0001000025257824 */ /* 0x000fc600078e00ff */
[----:B------:R-:W-:-:S05]  /*2e20*/  SHF.L.U32 R36, R36, 0x10, RZ ;  /* 0x0000001024247819 */ /* 0x000fca00000006ff */
[----:B------:R-:W-:Y:S01]  /*2e30*/  FADD.FTZ R36, R37, R36 ;  /* 0x0000002425247221 */ /* 0x000fe20000010000 */
[----:B------:R-:W-:-:S05]  /*2e40*/  PRMT R37, R43, 0x7632, R37 ;  /* 0x000076322b257816 */ /* 0x000fca0000000025 */
[----:B------:R-:W-:-:S04]  /*2e50*/  IMAD.U32 R37, R37, 0x10000, RZ ;  /* 0x0001000025257824 */ /* 0x000fc800078e00ff */
[----:B------:R-:W-:Y:S01]  /*2e60*/  FADD.FTZ R173, R36, R37 ;  /* 0x0000002524ad7221 */ /* 0x000fe20000010000 */
[----:B------:R-:W-:Y:S02]  /*2e70*/  F2FP.BF16.F32.PACK_AB R37, R14, R158 ;  /* 0x0000009e0e25723e */ /* 0x000fe400000010ff */
[----:B------:R-:W-:Y:S02]  /*2e80*/  F2FP.BF16.F32.PACK_AB R36, R15, R30 ;  /* 0x0000001e0f24723e */ /* 0x000fe400000010ff */
[----:B------:R-:W-:Y:S01]  /*2e90*/  F2FP.BF16.F32.PACK_AB R39, R173, R160 ;  /* 0x000000a0ad27723e */ /* 0x000fe200000010ff */
[----:B------:R-:W-:Y:S06]  /*2ea0*/  BRA `(.L_x_9) ;  /* 0x00000004005c7947 */ /* 0x000fec0003800000 */
.L_x_8:
[----:B0----5:R-:W-:Y:S01]  /*2eb0*/  PRMT R15, R148, 0x7632, R15 ;  /* 0x00007632940f7816 */ /* 0x021fe2000000000f */
[----:B------:R-:W-:Y:S01]  /*2ec0*/  IMAD.U32 R158, R45, 0x10000, RZ ;  /* 0x000100002d9e7824 */ /* 0x000fe200078e00ff */
[----:B------:R-:W-:Y:S01]  /*2ed0*/  PRMT R13, R44, 0x7632, R13 ;  /* 0x000076322c0d7816 */ /* 0x000fe2000000000d */
[C---:B------:R-:W-:Y:S01]  /*2ee0*/  IMAD.U32 R159, R46.reuse, 0x10000, RZ ;  /* 0x000100002e9f7824 */ /* 0x040fe200078e00ff */
[----:B------:R-:W-:Y:S02]  /*2ef0*/  SHF.L.U32 R15, R15, 0x10, RZ ;  /* 0x000000100f0f7819 */ /* 0x000fe400000006ff */
[----:B------:R-:W-:Y:S01]  /*2f00*/  PRMT R30, R46, 0x7632, R30 ;  /* 0x000076322e1e7816 */ /* 0x000fe2000000001e */
[----:B------:R-:W-:Y:S01]  /*2f10*/  IMAD.U32 R13, R13, 0x10000, RZ ;  /* 0x000100000d0d7824 */ /* 0x000fe200078e00ff */
[----:B------:R-:W-:Y:S02]  /*2f20*/  PRMT R14, R149, 0x7632, R14 ;  /* 0x00007632950e7816 */ /* 0x000fe4000000000e */
[----:B------:R-:W-:Y:S01]  /*2f30*/  PRMT R36, R45, 0x7632, R36 ;  /* 0x000076322d247816 */ /* 0x000fe20000000024 */
[--C-:B------:R-:W-:Y:S01]  /*2f40*/  FADD.FTZ R15, R15, R13.reuse ;  /* 0x0000000d0f0f7221 */ /* 0x100fe20000010000 */
[----:B------:R-:W-:Y:S01]  /*2f50*/  PRMT R13, R150, 0x7632, R13 ;  /* 0x00007632960d7816 */ /* 0x000fe2000000000d */
[----:B------:R-:W-:Y:S01]  /*2f60*/  IMAD.U32 R30, R30, 0x10000, RZ ;  /* 0x000100001e1e7824 */ /* 0x000fe200078e00ff */
[----:B------:R-:W-:Y:S01]  /*2f70*/  SHF.L.U32 R14, R14, 0x10, RZ ;  /* 0x000000100e0e7819 */ /* 0x000fe200000006ff */
[----:B------:R-:W-:Y:S01]  /*2f80*/  IMAD.U32 R36, R36, 0x10000, RZ ;  /* 0x0001000024247824 */ /* 0x000fe200078e00ff */
[----:B------:R-:W-:-:S02]  /*2f90*/  SHF.L.U32 R13, R13, 0x10, RZ ;  /* 0x000000100d0d7819 */ /* 0x000fc400000006ff */
[----:B------:R-:W-:Y:S01]  /*2fa0*/  SHF.L.U32 R160, R151, 0x10, RZ ;  /* 0x0000001097a07819 */ /* 0x000fe200000006ff */
[----:B------:R-:W-:Y:S01]  /*2fb0*/  FADD.FTZ R14, R14, R36 ;  /* 0x000000240e0e7221 */ /* 0x000fe20000010000 */
[----:B------:R-:W-:Y:S02]  /*2fc0*/  IMAD.U32 R36, R44, 0x10000, RZ ;  /* 0x000100002c247824 */ /* 0x000fe400078e00ff */
[----:B------:R-:W-:Y:S01]  /*2fd0*/  FADD.FTZ R13, R13, R30 ;  /* 0x0000001e0d0d7221 */ /* 0x000fe20000010000 */
[----:B------:R-:W-:Y:S02]  /*2fe0*/  SHF.L.U32 R30, R148, 0x10, RZ ;  /* 0x00000010941e7819 */ /* 0x000fe400000006ff */
[----:B------:R-:W-:Y:S02]  /*2ff0*/  PRMT R173, R151, 0x7632, R173 ;  /* 0x0000763297ad7816 */ /* 0x000fe400000000ad */
[----:B------:R-:W-:Y:S01]  /*3000*/  SHF.L.U32 R149, R149, 0x10, RZ ;  /* 0x0000001095957819 */ /* 0x000fe200000006ff */
[----:B------:R-:W-:Y:S01]  /*3010*/  FADD.FTZ R30, R30, R36 ;  /* 0x000000241e1e7221 */ /* 0x000fe20000010000 */
[----:B------:R-:W-:Y:S01]  /*3020*/  IMAD.U32 R36, R47, 0x10000, RZ ;  /* 0x000100002f247824 */ /* 0x000fe200078e00ff */
[----:B------:R-:W-:-:S02]  /*3030*/  SHF.L.U32 R150, R150, 0x10, RZ ;  /* 0x0000001096967819 */ /* 0x000fc400000006ff */
[----:B------:R-:W-:Y:S01]  /*3040*/  SHF.L.U32 R173, R173, 0x10, RZ ;  /* 0x00000010adad7819 */ /* 0x000fe200000006ff */
[--C-:B------:R-:W-:Y:S01]  /*3050*/  FADD.FTZ R160, R160, R36.reuse ;  /* 0x00000024a0a07221 */ /* 0x100fe20000010000 */
[----:B------:R-:W-:Y:S01]  /*3060*/  PRMT R36, R47, 0x7632, R36 ;  /* 0x000076322f247816 */ /* 0x000fe20000000024 */
[----:B------:R-:W-:Y:S01]  /*3070*/  FADD.FTZ R158, R149, R158 ;  /* 0x0000009e959e7221 */ /* 0x000fe20000010000 */
[----:B------:R-:W-:-:S03]  /*3080*/  FADD.FTZ R159, R150, R159 ;  /* 0x0000009f969f7221 */ /* 0x000fc60000010000 */
[----:B------:R-:W-:Y:S01]  /*3090*/  IMAD.U32 R36, R36, 0x10000, RZ ;  /* 0x0001000024247824 */ /* 0x000fe200078e00ff */
[----:B------:R-:W-:Y:S02]  /*30a0*/  F2FP.BF16.F32.PACK_AB R37, R14, R158 ;  /* 0x0000009e0e25723e */ /* 0x000fe400000010ff */
[----:B------:R-:W-:Y:S01]  /*30b0*/  F2FP.BF16.F32.PACK_AB R38, R13, R159 ;  /* 0x0000009f0d26723e */ /* 0x000fe200000010ff */
[----:B------:R-:W-:Y:S01]  /*30c0*/  FADD.FTZ R173, R173, R36 ;  /* 0x00000024adad7221 */ /* 0x000fe20000010000 */
[----:B------:R-:W-:-:S04]  /*30d0*/  F2FP.BF16.F32.PACK_AB R36, R15, R30 ;  /* 0x0000001e0f24723e */ /* 0x000fc800000010ff */
[----:B------:R-:W-:Y:S01]  /*30e0*/  F2FP.BF16.F32.PACK_AB R39, R173, R160 ;  /* 0x000000a0ad27723e */ /* 0x000fe200000010ff */
[----:B------:R-:W-:Y:S06]  /*30f0*/  BRA `(.L_x_9) ;  /* 0x0000000000c87947 */ /* 0x000fec0003800000 */
.L_x_7:
[----:B------:R-:W-:Y:S05]  /*3100*/  @!P1 BRA `(.L_x_10) ;  /* 0x0000000000949947 */ /* 0x000fea0003800000 */
        /* <DEDUP_REMOVED lines=37> */
.L_x_10:
[C---:B0----5:R-:W-:Y:S01]  /*3360*/  PRMT R14, R149.reuse, 0x7632, R14 ;  /* 0x00007632950e7816 */ /* 0x061fe2000000000e */
[----:B------:R-:W-:Y:S01]  /*3370*/  IMAD.U32 R158, R149, 0x10000, RZ ;  /* 0x00010000959e7824 */ /* 0x000fe200078e00ff */
[C---:B------:R-:W-:Y:S01]  /*3380*/  PRMT R173, R151.reuse, 0x7632, R173 ;  /* 0x0000763297ad7816 */ /* 0x040fe200000000ad */
[----:B------:R-:W-:Y:S01]  /*3390*/  IMAD.U32 R160, R151, 0x10000, RZ ;  /* 0x0001000097a07824 */ /* 0x000fe200078e00ff */
[----:B------:R-:W-:Y:S01]  /*33a0*/  PRMT R15, R148, 0x7632, R15 ;  /* 0x00007632940f7816 */ /* 0x000fe2000000000f */
[----:B------:R-:W-:Y:S01]  /*33b0*/  IMAD.U32 R14, R14, 0x10000, RZ ;  /* 0x000100000e0e7824 */ /* 0x000fe200078e00ff */
[----:B------:R-:W-:Y:S01]  /*33c0*/  PRMT R13, R150, 0x7632, R13 ;  /* 0x00007632960d7816 */ /* 0x000fe2000000000d */
[----:B------:R-:W-:Y:S01]  /*33d0*/  IMAD.U32 R173, R173, 0x10000, RZ ;  /* 0x00010000adad7824 */ /* 0x000fe200078e00ff */
[----:B------:R-:W-:Y:S02]  /*33e0*/  SHF.L.U32 R30, R148, 0x10, RZ ;  /* 0x00000010941e7819 */ /* 0x000fe400000006ff */
[----:B------:R-:W-:-:S02]  /*33f0*/  SHF.L.U32 R159, R150, 0x10, RZ ;  /* 0x00000010969f7819 */ /* 0x000fc400000006ff */
[----:B------:R-:W-:Y:S02]  /*3400*/  SHF.L.U32 R15, R15, 0x10, RZ ;  /* 0x000000100f0f7819 */ /* 0x000fe400000006ff */
[----:B------:R-:W-:-:S07]  /*3410*/  SHF.L.U32 R13, R13, 0x10, RZ ;  /* 0x000000100d0d7819 */ /* 0x000fce00000006ff */
.L_x_9:
[----:B------:R-:W0:Y:S01]  /*3420*/  @UP0 LDCU.64 UR6, c[0x0][0x3a8] ;  /* 0x00007500ff0607ac */ /* 0x000e220008000a00 */
[----:B------:R-:W-:Y:S01]  /*3430*/  PLOP3.LUT P0, PT, PT, PT, UP0, 0x80, 0x8 ;  /* 0x000000000008781c */ /* 0x000fe20003f0f008 */
[----:B------:R-:W-:Y:S01]  /*3440*/  HFMA2 R148, -RZ, RZ, 0, 9.5367431640625e-07 ;  /* 0x00000010ff947431 */ /* 0x000fe200000001ff */
[----:B------:R-:W-:Y:S01]  /*3450*/  PLOP3.LUT P1, PT, PT, PT, UP0, 0x80, 0x8 ;  /* 0x000000000008781c */ /* 0x000fe20003f2f008 */
[----:B------:R-:W-:-:S10]  /*3460*/  VIADD R152, R16, 0x80 ;  /* 0x0000008010987836 */ /* 0x000fd40000000000 */
[----:B0-----:R-:W-:-:S05]  /*3470*/  @P0 IMAD.WIDE.U32 R148, R16, R148, UR6 ;  /* 0x0000000610940e25 */ /* 0x001fca000f8e0094 */
[----:B------:R0:W-:Y:S02]  /*3480*/  @P1 STG.E.128 desc[UR8][R148.64], R36 ;  /* 0x0000002494001986 */ /* 0x0001e4000c101d08 */
.L_x_6:
[----:B------:R-:W-:Y:S05]  /*3490*/  BSYNC.RECONVERGENT B0 ;  /* 0x0000000000007941 */ /* 0x000fea0003800200 */
.L_x_5:
[----:B------:R-:W-:Y:S01]  /*34a0*/  ISETP.GE.U32.AND P0, PT, R17, 0x100, PT ;  /* 0x000001001100780c */ /* 0x000fe20003f06070 */
[----:B------:R-:W-:Y:S01]  /*34b0*/  BSSY.RECONVERGENT B0, `(.L_x_11) ;  /* 0x00000b0000007945 */ /* 0x000fe20003800200 */
[----:B------:R-:W-:-:S11]  /*34c0*/  LOP3.LUT R24, R24, 0xffffffdf, RZ, 0xc0, !PT ;  /* 0xffffffdf18187812 */ /* 0x000fd600078ec0ff */
[----:B------:R-:W-:Y:S01]  /*34d0*/  @P0 LOP3.LUT R24, R24, 0x20, RZ, 0xfc, !PT ;  /* 0x0000002018180812 */ /* 0x000fe200078efcff */
[----:B------:R-:W-:Y:S06]  /*34e0*/  @!P0 BRA `(.L_x_12) ;  /* 0x0000000800b08947 */ /* 0x000fec0003800000 */
[----:B------:R-:W-:Y:S01]  /*34f0*/  ISETP.NE.U32.AND P0, PT, RZ, UR16, PT ;  /* 0x00000010ff007c0c */ /* 0x000fe2000bf05070 */
[----:B0-----:R-:W0:Y:S01]  /*3500*/  LDC.64 R148, c[0x0][0x390] ;  /* 0x0000e400ff947b82 */ /* 0x001e220000000a00 */
        /* <DEDUP_REMOVED lines=11> */
[----:B------:R-:W-:-:S04]  /*35c0*/  UISETP.NE.U32.AND UP1, UPT, UR16, URZ, UPT ;  /* 0x000000ff1000728c */ /* 0x000fc8000bf25070 */
[----:B------:R-:W-:-:S09]  /*35d0*/  UISETP.NE.AND.EX UP1, UPT, UR17, URZ, UPT, UP1 ;  /* 0x000000ff1100728c */ /* 0x000fd2000bf25310 */
[----:B0-----:R-:W-:Y:S05]  /*35e0*/  BRA.U UP1, `(.L_x_13) ;  /* 0x0000000101d47547 */ /* 0x001fea000b800000 */
[----:B------:R-:W-:-:S04]  /*35f0*/  UISETP.NE.U32.AND UP1, UPT, UR18, URZ, UPT ;  /* 0x000000ff1200728c */ /* 0x000fc8000bf25070 */
[----:B------:R-:W-:-:S09]  /*3600*/  UISETP.NE.AND.EX UP1, UPT, UR19, URZ, UPT, UP1 ;  /* 0x000000ff1300728c */ /* 0x000fd2000bf25310 */
[----:B------:R-:W-:Y:S05]  /*3610*/  BRA.U UP1, `(.L_x_14) ;  /* 0x0000000101347547 */ /* 0x000fea000b800000 */
[C---:B-----5:R-:W-:Y:S01]  /*3620*/  PRMT R11, R149.reuse, 0x7632, R11 ;  /* 0x00007632950b7816 */ /* 0x060fe2000000000b */
        /* <DEDUP_REMOVED lines=10> */
[----:B------:R-:W-:Y:S01]  /*36d0*/  SHF.L.U32 R10, R10, 0x10, RZ ;  /* 0x000000100a0a7819 */ /* 0x000fe200000006ff */
[----:B------:R-:W-:Y:S06]  /*36e0*/  BRA `(.L_x_15) ;  /* 0x0000000800147947 */ /* 0x000fec0003800000 */
.L_x_14:
[----:B-----5:R-:W-:Y:S01]  /*36f0*/  PRMT R12, R148, 0x7632, R12 ;  /* 0x00007632940c7816 */ /* 0x020fe2000000000c */
[----:B------:R-:W-:Y:S01]  /*3700*/  IMAD.U32 R157, R41, 0x10000, RZ ;  /* 0x00010000299d7824 */ /* 0x000fe200078e00ff */
[----:B------:R-:W-:Y:S01]  /*3710*/  PRMT R10, R40, 0x7632, R10 ;  /* 0x00007632280a7816 */ /* 0x000fe2000000000a */
[----:B------:R-:W-:Y:S01]  /*3720*/  IMAD.U32 R161, R42, 0x10000, RZ ;  /* 0x000100002aa17824 */ /* 0x000fe200078e00ff */
        /* <DEDUP_REMOVED lines=22> */
[----:B------:R-:W-:Y:S01]  /*3890*/  FADD.FTZ R162, R36, R162 ;  /* 0x000000a224a27221 */ /* 0x000fe20000010000 */
        /* <DEDUP_REMOVED lines=10> */
.L_x_13:
[----:B------:R-:W-:-:S04]  /*3940*/  UISETP.NE.U32.AND UP1, UPT, UR18, URZ, UPT ;  /* 0x000000ff1200728c */ /* 0x000fc8000bf25070 */
[----:B------:R-:W-:-:S09]  /*3950*/  UISETP.NE.AND.EX UP1, UPT, UR19, URZ, UPT, UP1 ;  /* 0x000000ff1300728c */ /* 0x000fd2000bf25310 */
[----:B------:R-:W-:Y:S05]  /*3960*/  BRA.U UP1, `(.L_x_16) ;  /* 0x0000000101947547 */ /* 0x000fea000b800000 */
        /* <DEDUP_REMOVED lines=37> */
.L_x_16:
[C---:B-----5:R-:W-:Y:S01]  /*3bc0*/  PRMT R11, R149.reuse, 0x7632, R11 ;  /* 0x00007632950b7816 */ /* 0x060fe2000000000b */
        /* <DEDUP_REMOVED lines=42> */
[----:B------:R-:W-:Y:S01]  /*3e70*/  FADD.FTZ R36, R37, R36 ;  /* 0x0000002425247221 */ /* 0x000fe20000010000 */
[----:B------:R-:W-:-:S03]  /*3e80*/  PRMT R37, R151, 0x7632, R37 ;  /* 0x0000763297257816 */ /* 0x000fc60000000025 */
[--C-:B------:R-:W-:Y:S01]  /*3e90*/  FADD.FTZ R162, R162, R36.reuse ;  /* 0x00000024a2a27221 */ /* 0x100fe20000010000 */
        /* <DEDUP_REMOVED lines=9> */
[----:B------:R-:W-:-:S07]  /*3f30*/  F2FP.BF16.F32.PACK_AB R39, R174, R162 ;  /* 0x000000a2ae27723e */ /* 0x000fce00000010ff */
.L_x_15:
[----:B------:R-:W0:Y:S01]  /*3f40*/  @UP0 LDCU.64 UR6, c[0x0][0x3a8] ;  /* 0x00007500ff0607ac */ /* 0x000e220008000a00 */
[----:B------:R-:W-:Y:S02]  /*3f50*/  PLOP3.LUT P0, PT, PT, PT, UP0, 0x80, 0x8 ;  /* 0x000000000008781c */ /* 0x000fe40003f0f008 */
[----:B------:R-:W-:Y:S02]  /*3f60*/  PLOP3.LUT P1, PT, PT, PT, UP0, 0x80, 0x8 ;  /* 0x000000000008781c */ /* 0x000fe40003f2f008 */
[----:B------:R-:W-:-:S09]  /*3f70*/  MOV R148, 0x10 ;  /* 0x0000001000947802 */ /* 0x000fd20000000f00 */
[----:B0-----:R-:W-:-:S04]  /*3f80*/  @P0 IMAD.WIDE.U32 R148, R152, R148, UR6 ;  /* 0x0000000698940e25 */ /* 0x001fc8000f8e0094 */
[----:B------:R-:W-:Y:S01]  /*3f90*/  VIADD R152, R152, 0x80 ;  /* 0x0000008098987836 */ /* 0x000fe20000000000 */
[----:B------:R1:W-:Y:S06]  /*3fa0*/  @P1 STG.E.128 desc[UR8][R148.64], R36 ;  /* 0x0000002494001986 */ /* 0x0003ec000c101d08 */
.L_x_12:
[----:B------:R-:W-:Y:S05]  /*3fb0*/  BSYNC.RECONVERGENT B0 ;  /* 0x0000000000007941 */ /* 0x000fea0003800200 */
.L_x_11:
[----:B------:R-:W-:Y:S01]  /*3fc0*/  ISETP.GE.U32.AND P1, PT, R17, 0x180, PT ;  /* 0x000001801100780c */ /* 0x000fe20003f26070 */
[----:B------:R-:W-:-:S12]  /*3fd0*/  BSSY.RECONVERGENT B0, `(.L_x_17) ;  /* 0x00000ae000007945 */ /* 0x000fd80003800200 */
[----:B------:R-:W-:Y:S05]  /*3fe0*/  @!P1 BRA `(.L_x_18) ;  /* 0x0000000800b09947 */ /* 0x000fea0003800000 */
[----:B------:R-:W-:Y:S01]  /*3ff0*/  ISETP.NE.U32.AND P0, PT, RZ, UR16, PT ;  /* 0x00000010ff007c0c */ /* 0x000fe2000bf05070 */
[----:B01----:R-:W0:Y:S01]  /*4000*/  LDC.64 R148, c[0x0][0x390] ;  /* 0x0000e400ff947b82 */ /* 0x003e220000000a00 */
        /* <DEDUP_REMOVED lines=30> */
.L_x_20:
[----:B-----5:R-:W-:Y:S01]  /*41f0*/  PRMT R9, R148, 0x7632, R9 ;  /* 0x0000763294097816 */ /* 0x020fe20000000009 */
        /* <DEDUP_REMOVED lines=36> */
.L_x_19:
[----:B------:R-:W-:-:S04]  /*4440*/  UISETP.NE.U32.AND UP1, UPT, UR18, URZ, UPT ;  /* 0x000000ff1200728c */ /* 0x000fc8000bf25070 */
[----:B------:R-:W-:-:S09]  /*4450*/  UISETP.NE.AND.EX UP1, UPT, UR19, URZ, UPT, UP1 ;  /* 0x000000ff1300728c */ /* 0x000fd2000bf25310 */
[----:B------:R-:W-:Y:S05]  /*4460*/  BRA.U UP1, `(.L_x_22) ;  /* 0x0000000101947547 */ /* 0x000fea000b800000 */
        /* <DEDUP_REMOVED lines=37> */
.L_x_22:
        /* <DEDUP_REMOVED lines=56> */
.L_x_21:
[----:B------:R-:W0:Y:S01]  /*4a40*/  @UP0 LDCU.64 UR6, c[0x0][0x3a8] ;  /* 0x00007500ff0607ac */ /* 0x000e220008000a00 */
[----:B------:R-:W-:Y:S01]  /*4a50*/  PLOP3.LUT P0, PT, PT, PT, UP0, 0x80, 0x8 ;  /* 0x000000000008781c */ /* 0x000fe20003f0f008 */
[----:B------:R-:W-:Y:S01]  /*4a60*/  HFMA2 R148, -RZ, RZ, 0, 9.5367431640625e-07 ;  /* 0x00000010ff947431 */ /* 0x000fe200000001ff */
[----:B------:R-:W-:-:S11]  /*4a70*/  PLOP3.LUT P2, PT, PT, PT, UP0, 0x80, 0x8 ;  /* 0x000000000008781c */ /* 0x000fd60003f4f008 */
[----:B0-----:R-:W-:-:S04]  /*4a80*/  @P0 IMAD.WIDE.U32 R148, R152, R148, UR6 ;  /* 0x0000000698940e25 */ /* 0x001fc8000f8e0094 */
[----:B------:R-:W-:Y:S01]  /*4a90*/  VIADD R152, R152, 0x80 ;  /* 0x0000008098987836 */ /* 0x000fe20000000000 */
[----:B------:R2:W-:Y:S06]  /*4aa0*/  @P2 STG.E.128 desc[UR8][R148.64], R36 ;  /* 0x0000002494002986 */ /* 0x0005ec000c101d08 */
.L_x_18:
[----:B------:R-:W-:Y:S05]  /*4ab0*/  BSYNC.RECONVERGENT B0 ;  /* 0x0000000000007941 */ /* 0x000fea0003800200 */
.L_x_17:
[----:B------:R-:W-:Y:S01]  /*4ac0*/  ISETP.GE.U32.AND P2, PT, R17, 0x200, PT ;  /* 0x000002001100780c */ /* 0x000fe20003f46070 */
[----:B------:R-:W-:-:S12]  /*4ad0*/  BSSY.RECONVERGENT B0, `(.L_x_23) ;  /* 0x00000ae000007945 */ /* 0x000fd80003800200 */
[----:B------:R-:W-:Y:S05]  /*4ae0*/  @!P2 BRA `(.L_x_24) ;  /* 0x0000000800b0a947 */ /* 0x000fea0003800000 */
[----:B------:R-:W-:Y:S01]  /*4af0*/  ISETP.NE.U32.AND P0, PT, RZ, UR16, PT ;  /* 0x00000010ff007c0c */ /* 0x000fe2000bf05070 */
[----:B012---:R-:W0:Y:S01]  /*4b00*/  LDC.64 R148, c[0x0][0x390] ;  /* 0x0000e400ff947b82 */ /* 0x007e220000000a00 */
        /* <DEDUP_REMOVED lines=30> */
.L_x_26:
        /* <DEDUP_REMOVED lines=23> */
[----:B------:R-:W-:-:S02]  /*4e60*/  SHF.L.U32 R35, R149, 0x10, RZ ;  /* 0x0000001095237819 */ /* 0x000fc400000006ff */
[----:B------:R-:W-:Y:S01]  /*4e70*/  SHF.L.U32 R176, R176, 0x10, RZ ;  /* 0x00000010b0b07819 */ /* 0x000fe200000006ff */
[----:B------:R-:W-:Y:S02]  /*4e80*/  FADD.FTZ R165, R165, R150 ;  /* 0x00000096a5a57221 */ /* 0x000fe40000010000 */
[----:B------:R-:W-:Y:S01]  /*4e90*/  FADD.FTZ R35, R36, R35 ;  /* 0x0000002324237221 */ /* 0x000fe20000010000 */
[C---:B------:R-:W-:Y:S02]  /*4ea0*/  IMAD.U32 R36, R43.reuse, 0x10000, RZ ;  /* 0x000100002b247824 */ /* 0x040fe400078e00ff */
[----:B------:R-:W-:Y:S02]  /*4eb0*/  F2FP.BF16.F32.PACK_AB R38, R4, R165 ;  /* 0x000000a50426723e */ /* 0x000fe400000010ff */
[----:B------:R-:W-:Y:S01]  /*4ec0*/  FADD.FTZ R166, R36, R166 ;  /* 0x000000a624a67221 */ /* 0x000fe20000010000 */
[----:B------:R-:W-:Y:S02]  /*4ed0*/  PRMT R36, R43, 0x7632, R36 ;  /* 0x000076322b247816 */ /* 0x000fe40000000024 */
[----:B------:R-:W-:-:S03]  /*4ee0*/  F2FP.BF16.F32.PACK_AB R37, R5, R35 ;  /* 0x000000230525723e */ /* 0x000fc600000010ff */
[----:B------:R-:W-:-:S04]  /*4ef0*/  IMAD.U32 R36, R36, 0x10000, RZ ;  /* 0x0001000024247824 */ /* 0x000fc800078e00ff */
[----:B------:R-:W-:Y:S01]  /*4f00*/  FADD.FTZ R176, R176, R36 ;  /* 0x00000024b0b07221 */ /* 0x000fe20000010000 */
[----:B------:R-:W-:-:S04]  /*4f10*/  F2FP.BF16.F32.PACK_AB R36, R6, R27 ;  /* 0x0000001b0624723e */ /* 0x000fc800000010ff */
[----:B------:R-:W-:Y:S01]  /*4f20*/  F2FP.BF16.F32.PACK_AB R39, R176, R166 ;  /* 0x000000a6b027723e */ /* 0x000fe200000010ff */
[----:B------:R-:W-:Y:S06]  /*4f30*/  BRA `(.L_x_27) ;  /* 0x0000000400807947 */ /* 0x000fec0003800000 */
.L_x_25:
        /* <DEDUP_REMOVED lines=40> */
.L_x_28:
[----:B-----5:R-:W-:Y:S01]  /*51c0*/  PRMT R5, R149, 0x7632, R5 ;  /* 0x0000763295057816 */ /* 0x020fe20000000005 */
[----:B------:R-:W-:Y:S01]  /*51d0*/  IMAD.U32 R165, R150, 0x10000, RZ ;  /* 0x0001000096a57824 */ /* 0x000fe200078e00ff */
[----:B------:R-:W-:Y:S01]  /*51e0*/  PRMT R4, R45, 0x7632, R4 ;  /* 0x000076322d047816 */ /* 0x000fe20000000004 */
[----:B------:R-:W-:Y:S01]  /*51f0*/  IMAD.U32 R37, R47, 0x10000, RZ ;  /* 0x000100002f257824 */ /* 0x000fe200078e00ff */
[----:B------:R-:W-:Y:S02]  /*5200*/  PRMT R6, R148, 0x7632, R6 ;  /* 0x0000763294067816 */ /* 0x000fe40000000006 */
        /* <DEDUP_REMOVED lines=17> */
[----:B------:R-:W-:Y:S02]  /*5320*/  PRMT R27, R42, 0x7632, R27 ;  /* 0x000076322a1b7816 */ /* 0x000fe4000000001b */
[----:B------:R-:W-:Y:S01]  /*5330*/  SHF.L.U32 R166, R43, 0x10, RZ ;  /* 0x000000102ba67819 */ /* 0x000fe200000006ff */
[----:B------:R-:W-:Y:S01]  /*5340*/  IMAD.U32 R35, R35, 0x10000, RZ ;  /* 0x0001000023237824 */ /* 0x000fe200078e00ff */
[----:B------:R-:W-:-:S03]  /*5350*/  SHF.L.U32 R27, R27, 0x10, RZ ;  /* 0x000000101b1b7819 */ /* 0x000fc600000006ff */
[----:B------:R-:W-:Y:S01]  /*5360*/  FADD.FTZ R5, R5, R35 ;  /* 0x0000002305057221 */ /* 0x000fe20000010000 */
[----:B------:R-:W-:Y:S01]  /*5370*/  SHF.L.U32 R35, R44, 0x10, RZ ;  /* 0x000000102c237819 */ /* 0x000fe200000006ff */
[----:B------:R-:W-:Y:S01]  /*5380*/  FADD.FTZ R4, R4, R27 ;  /* 0x0000001b04047221 */ /* 0x000fe20000010000 */
[----:B------:R-:W-:-:S04]  /*5390*/  IMAD.U32 R27, R148, 0x10000, RZ ;  /* 0x00010000941b7824 */ /* 0x000fc800078e00ff */
[----:B------:R-:W-:Y:S01]  /*53a0*/  FADD.FTZ R27, R35, R27 ;  /* 0x0000001b231b7221 */ /* 0x000fe20000010000 */
[----:B------:R-:W-:-:S04]  /*53b0*/  IMAD.U32 R35, R149, 0x10000, RZ ;  /* 0x0001000095237824 */ /* 0x000fc800078e00ff */
        /* <DEDUP_REMOVED lines=24> */
.L_x_27:
[----:B------:R-:W0:Y:S01]  /*5540*/  @UP0 LDCU.64 UR6, c[0x0][0x3a8] ;  /* 0x00007500ff0607ac */ /* 0x000e220008000a00 */
[----:B------:R-:W-:Y:S02]  /*5550*/  PLOP3.LUT P0, PT, PT, PT, UP0, 0x80, 0x8 ;  /* 0x000000000008781c */ /* 0x000fe40003f0f008 */
[----:B------:R-:W-:Y:S02]  /*5560*/  PLOP3.LUT P3, PT, PT, PT, UP0, 0x80, 0x8 ;  /* 0x000000000008781c */ /* 0x000fe40003f6f008 */
[----:B------:R-:W-:-:S09]  /*5570*/  MOV R148, 0x10 ;  /* 0x0000001000947802 */ /* 0x000fd20000000f00 */
[----:B0-----:R-:W-:-:S04]  /*5580*/  @P0 IMAD.WIDE.U32 R148, R152, R148, UR6 ;  /* 0x0000000698940e25 */ /* 0x001fc8000f8e0094 */
[----:B------:R-:W-:Y:S01]  /*5590*/  VIADD R152, R152, 0x80 ;  /* 0x0000008098987836 */ /* 0x000fe20000000000 */
[----:B------:R3:W-:Y:S06]  /*55a0*/  @P3 STG.E.128 desc[UR8][R148.64], R36 ;  /* 0x0000002494003986 */ /* 0x0007ec000c101d08 */
.L_x_24:
[----:B------:R-:W-:Y:S05]  /*55b0*/  BSYNC.RECONVERGENT B0 ;  /* 0x0000000000007941 */ /* 0x000fea0003800200 */
.L_x_23:
[----:B------:R-:W-:Y:S01]  /*55c0*/  ISETP.GE.U32.AND P3, PT, R17, 0x280, PT ;  /* 0x000002801100780c */ /* 0x000fe20003f66070 */
[----:B------:R-:W-:-:S12]  /*55d0*/  BSSY.RECONVERGENT B0, `(.L_x_29) ;  /* 0x00000ae000007945 */ /* 0x000fd80003800200 */
[----:B------:R-:W-:Y:S05]  /*55e0*/  @!P3 BRA `(.L_x_30) ;  /* 0x0000000800b0b947 */ /* 0x000fea0003800000 */
[----:B------:R-:W-:Y:S01]  /*55f0*/  ISETP.NE.U32.AND P0, PT, RZ, UR16, PT ;  /* 0x00000010ff007c0c */ /* 0x000fe2000bf05070 */
[----:B0123--:R-:W0:Y:S01]  /*5600*/  LDC.64 R148, c[0x0][0x390] ;  /* 0x0000e400ff947b82 */ /* 0x00fe220000000a00 */
        /* <DEDUP_REMOVED lines=30> */
.L_x_32:
        /* <DEDUP_REMOVED lines=15> */
[C---:B------:R-:W-:Y:S01]  /*58e0*/  SHF.L.U32 R168, R151.reuse, 0x10, RZ ;  /* 0x0000001097a87819 */ /* 0x040fe200000006ff */
        /* <DEDUP_REMOVED lines=21> */
.L_x_31:
        /* <DEDUP_REMOVED lines=40> */
.L_x_34:
        /* <DEDUP_REMOVED lines=56> */
.L_x_33:
[----:B------:R-:W0:Y:S01]  /*6040*/  @UP0 LDCU.64 UR6, c[0x0][0x3a8] ;  /* 0x00007500ff0607ac */ /* 0x000e220008000a00 */
[----:B------:R-:W-:Y:S01]  /*6050*/  PLOP3.LUT P0, PT, PT, PT, UP0, 0x80, 0x8 ;  /* 0x000000000008781c */ /* 0x000fe20003f0f008 */
[----:B------:R-:W-:Y:S01]  /*6060*/  HFMA2 R148, -RZ, RZ, 0, 9.5367431640625e-07 ;  /* 0x00000010ff947431 */ /* 0x000fe200000001ff */
[----:B------:R-:W-:-:S11]  /*6070*/  PLOP3.LUT P4, PT, PT, PT, UP0, 0x80, 0x8 ;  /* 0x000000000008781c */ /* 0x000fd60003f8f008 */
[----:B0-----:R-:W-:-:S04]  /*6080*/  @P0 IMAD.WIDE.U32 R148, R152, R148, UR6 ;  /* 0x0000000698940e25 */ /* 0x001fc8000f8e0094 */
[----:B------:R-:W-:Y:S01]  /*6090*/  VIADD R152, R152, 0x80 ;  /* 0x0000008098987836 */ /* 0x000fe20000000000 */
[----:B------:R4:W-:Y:S06]  /*60a0*/  @P4 STG.E.128 desc[UR8][R148.64], R36 ;  /* 0x0000002494004986 */ /* 0x0009ec000c101d08 */
.L_x_30:
[----:B------:R-:W-:Y:S05]  /*60b0*/  BSYNC.RECONVERGENT B0 ;  /* 0x0000000000007941 */ /* 0x000fea0003800200 */
.L_x_29:
[----:B------:R-:W-:Y:S01]  /*60c0*/  ISETP.GE.U32.AND P4, PT, R17, 0x300, PT ;  /* 0x000003001100780c */ /* 0x000fe20003f86070 */
[----:B------:R-:W-:-:S12]  /*60d0*/  BSSY.RECONVERGENT B0, `(.L_x_35) ;  /* 0x00000ae000007945 */ /* 0x000fd80003800200 */
[----:B------:R-:W-:Y:S05]  /*60e0*/  @!P4 BRA `(.L_x_36) ;  /* 0x0000000800b0c947 */ /* 0x000fea0003800000 */
[----:B------:R-:W-:Y:S01]  /*60f0*/  ISETP.NE.U32.AND P0, PT, RZ, UR16, PT ;  /* 0x00000010ff007c0c */ /* 0x000fe2000bf05070 */
[----:B01234-:R-:W0:Y:S01]  /*6100*/  LDC.64 R148, c[0x0][0x390] ;  /* 0x0000e400ff947b82 */ /* 0x01fe220000000a00 */
        /* <DEDUP_REMOVED lines=30> */
.L_x_38:
        /* <DEDUP_REMOVED lines=9> */
[----:B------:R-:W-:Y:S01]  /*6380*/  FADD.FTZ R18, R19, R18 ;  /* 0x0000001213127221 */ /* 0x000fe20000010000 */
[----:B------:R-:W-:Y:S01]  /*6390*/  PRMT R19, R149, 0x7632, R19 ;  /* 0x0000763295137816 */ /* 0x000fe20000000013 */
[----:B------:R-:W-:Y:S01]  /*63a0*/  IMAD.U32 R25, R25, 0x10000, RZ ;  /* 0x0001000019197824 */ /* 0x000fe200078e00ff */
[----:B------:R-:W-:Y:S01]  /*63b0*/  SHF.L.U32 R20, R20, 0x10, RZ ;  /* 0x0000001014147819 */ /* 0x000fe200000006ff */
[----:B------:R-:W-:Y:S01]  /*63c0*/  IMAD.U32 R33, R33, 0x10000, RZ ;  /* 0x0001000021217824 */ /* 0x000fe200078e00ff */
[----:B------:R-:W-:-:S02]  /*63d0*/  SHF.L.U32 R19, R19, 0x10, RZ ;  /* 0x0000001013137819 */ /* 0x000fc400000006ff */
[----:B------:R-:W-:Y:S01]  /*63e0*/  SHF.L.U32 R170, R151, 0x10, RZ ;  /* 0x0000001097aa7819 */ /* 0x000fe200000006ff */
[----:B------:R-:W-:Y:S01]  /*63f0*/  FADD.FTZ R20, R20, R25 ;  /* 0x0000001914147221 */ /* 0x000fe20000010000 */
[----:B------:R-:W-:Y:S01]  /*6400*/  SHF.L.U32 R25, R148, 0x10, RZ ;  /* 0x0000001094197819 */ /* 0x000fe200000006ff */
[----:B------:R-:W-:Y:S01]  /*6410*/  FADD.FTZ R19, R19, R33 ;  /* 0x0000002113137221 */ /* 0x000fe20000010000 */
[----:B------:R-:W-:Y:S01]  /*6420*/  IMAD.U32 R33, R40, 0x10000, RZ ;  /* 0x0001000028217824 */ /* 0x000fe200078e00ff */
[----:B------:R-:W-:Y:S02]  /*6430*/  PRMT R178, R151, 0x7632, R178 ;  /* 0x0000763297b27816 */ /* 0x000fe400000000b2 */
[----:B------:R-:W-:Y:S01]  /*6440*/  SHF.L.U32 R150, R150, 0x10, RZ ;  /* 0x0000001096967819 */ /* 0x000fe200000006ff */
[----:B------:R-:W-:Y:S01]  /*6450*/  FADD.FTZ R25, R33, R25 ;  /* 0x0000001921197221 */ /* 0x000fe20000010000 */
[----:B------:R-:W-:Y:S02]  /*6460*/  SHF.L.U32 R33, R149, 0x10, RZ ;  /* 0x0000001095217819 */ /* 0x000fe400000006ff */
[----:B------:R-:W-:Y:S01]  /*6470*/  SHF.L.U32 R178, R178, 0x10, RZ ;  /* 0x00000010b2b27819 */ /* 0x000fe200000006ff */
[----:B------:R-:W-:-:S02]  /*6480*/  FADD.FTZ R169, R169, R150 ;  /* 0x00000096a9a97221 */ /* 0x000fc40000010000 */
        /* <DEDUP_REMOVED lines=11> */
.L_x_37:
        /* <DEDUP_REMOVED lines=40> */
.L_x_40:
        /* <DEDUP_REMOVED lines=56> */
.L_x_39:
[----:B------:R-:W0:Y:S01]  /*6b40*/  @UP0 LDCU.64 UR6, c[0x0][0x3a8] ;  /* 0x00007500ff0607ac */ /* 0x000e220008000a00 */
[----:B------:R-:W-:Y:S02]  /*6b50*/  PLOP3.LUT P0, PT, PT, PT, UP0, 0x80, 0x8 ;  /* 0x000000000008781c */ /* 0x000fe40003f0f008 */
[----:B------:R-:W-:Y:S02]  /*6b60*/  PLOP3.LUT P5, PT, PT, PT, UP0, 0x80, 0x8 ;  /* 0x000000000008781c */ /* 0x000fe40003faf008 */
[----:B------:R-:W-:-:S09]  /*6b70*/  MOV R148, 0x10 ;  /* 0x0000001000947802 */ /* 0x000fd20000000f00 */
[----:B0-----:R-:W-:-:S04]  /*6b80*/  @P0 IMAD.WIDE.U32 R148, R152, R148, UR6 ;  /* 0x0000000698940e25 */ /* 0x001fc8000f8e0094 */
[----:B------:R-:W-:Y:S01]  /*6b90*/  VIADD R152, R152, 0x80 ;  /* 0x0000008098987836 */ /* 0x000fe20000000000 */
[----:B------:R0:W-:Y:S06]  /*6ba0*/  @P5 STG.E.128 desc[UR8][R148.64], R36 ;  /* 0x0000002494005986 */ /* 0x0001ec000c101d08 */
.L_x_36:
[----:B------:R-:W-:Y:S05]  /*6bb0*/  BSYNC.RECONVERGENT B0 ;  /* 0x0000000000007941 */ /* 0x000fea0003800200 */
.L_x_35:
[----:B------:R-:W-:Y:S01]  /*6bc0*/  ISETP.GE.U32.AND P5, PT, R17, 0x380, PT ;  /* 0x000003801100780c */ /* 0x000fe20003fa6070 */
[----:B------:R-:W-:-:S12]  /*6bd0*/  BSSY.RECONVERGENT B0, `(.L_x_41) ;  /* 0x00000ad000007945 */ /* 0x000fd80003800200 */
[----:B------:R-:W-:Y:S05]  /*6be0*/  @!P5 BRA `(.L_x_42) ;  /* 0x0000000800acd947 */ /* 0x000fea0003800000 */
[----:B------:R-:W-:Y:S01]  /*6bf0*/  ISETP.NE.U32.AND P0, PT, RZ, UR16, PT ;  /* 0x00000010ff007c0c */ /* 0x000fe2000bf05070 */
[----:B01234-:R-:W0:Y:S03]  /*6c00*/  LDC.64 R148, c[0x0][0x390] ;  /* 0x0000e400ff947b82 */ /* 0x01fe260000000a00 */
[----:B------:R-:W-:-:S13]  /*6c10*/  ISETP.NE.AND.EX P0, PT, RZ, UR17, PT, P0 ;  /* 0x00000011ff007c0c */ /* 0x000fda000bf05300 */
[----:B------:R-:W1:Y:S02]  /*6c20*/  @P0 LDC.64 R22, c[0x0][0x398] ;  /* 0x0000e600ff160b82 */ /* 0x000e640000000a00 */
[----:B-1----:R-:W-:-:S05]  /*6c30*/  @P0 IMAD.WIDE.U32 R22, R152, 0x10, R22 ;  /* 0x0000001098160825 */ /* 0x002fca00078e0016 */
[----:B------:R1:W5:Y:S01]  /*6c40*/  @P0 LDG.E.128 R44, desc[UR8][R22.64] ;  /* 0x00000008162c0981 */ /* 0x000362000c1e1d00 */
[----:B------:R-:W-:-:S04]  /*6c50*/  ISETP.NE.U32.AND P0, PT, RZ, UR18, PT ;  /* 0x00000012ff007c0c */ /* 0x000fc8000bf05070 */
[----:B------:R-:W-:-:S13]  /*6c60*/  ISETP.NE.AND.EX P0, PT, RZ, UR19, PT, P0 ;  /* 0x00000013ff007c0c */ /* 0x000fda000bf05300 */
        /* <DEDUP_REMOVED lines=13> */
[----:B------:R-:W-:Y:S01]  /*6d40*/  PRMT R21, R148, 0x7632, R21 ;  /* 0x0000763294157816 */ /* 0x000fe20000000015 */
[C---:B------:R-:W-:Y:S01]  /*6d50*/  IMAD.U32 R172, R151.reuse, 0x10000, RZ ;  /* 0x0001000097ac7824 */ /* 0x040fe200078e00ff */
[----:B------:R-:W-:Y:S01]  /*6d60*/  PRMT R23, R150, 0x7632, R23 ;  /* 0x0000763296177816 */ /* 0x000fe20000000017 */
[----:B------:R-:W-:Y:S01]  /*6d70*/  IMAD.U32 R22, R22, 0x10000, RZ ;  /* 0x0001000016167824 */ /* 0x000fe200078e00ff */
[----:B------:R-:W-:Y:S02]  /*6d80*/  PRMT R179, R151, 0x7632, R179 ;  /* 0x0000763297b37816 */ /* 0x000fe400000000b3 */
[----:B------:R-:W-:Y:S02]  /*6d90*/  SHF.L.U32 R31, R148, 0x10, RZ ;  /* 0x00000010941f7819 */ /* 0x000fe400000006ff */
[----:B------:R-:W-:-:S02]  /*6da0*/  SHF.L.U32 R171, R150, 0x10, RZ ;  /* 0x0000001096ab7819 */ /* 0x000fc400000006ff */
[----:B------:R-:W-:Y:S02]  /*6db0*/  SHF.L.U32 R21, R21, 0x10, RZ ;  /* 0x0000001015157819 */ /* 0x000fe400000006ff */
[----:B------:R-:W-:Y:S02]  /*6dc0*/  SHF.L.U32 R23, R23, 0x10, RZ ;  /* 0x0000001017177819 */ /* 0x000fe400000006ff */
[----:B------:R-:W-:Y:S01]  /*6dd0*/  SHF.L.U32 R179, R179, 0x10, RZ ;  /* 0x00000010b3b37819 */ /* 0x000fe200000006ff */
[----:B------:R-:W-:Y:S06]  /*6de0*/  BRA `(.L_x_45) ;  /* 0x0000000800147947 */ /* 0x000fec0003800000 */
.L_x_44:
[----:B-----5:R-:W-:Y:S01]  /*6df0*/  PRMT R22, R148, 0x7632, R22 ;  /* 0x0000763294167816 */ /* 0x020fe20000000016 */
[----:B------:R-:W-:Y:S01]  /*6e00*/  IMAD.U32 R36, R41, 0x10000, RZ ;  /* 0x0001000029247824 */ /* 0x000fe200078e00ff */
[----:B------:R-:W-:Y:S01]  /*6e10*/  PRMT R21, R40, 0x7632, R21 ;  /* 0x0000763228157816 */ /* 0x000fe20000000015 */
[----:B------:R-:W-:Y:S01]  /*6e20*/  IMAD.U32 R172, R151, 0x10000, RZ ;  /* 0x0001000097ac7824 */ /* 0x000fe200078e00ff */
[----:B------:R-:W-:Y:S01]  /*6e30*/  PRMT R32, R41, 0x7632, R32 ;  /* 0x0000763229207816 */ /* 0x000fe20000000020 */
[----:B------:R-:W-:Y:S01]  /*6e40*/  IMAD.U32 R22, R22, 0x10000, RZ ;  /* 0x0001000016167824 */ /* 0x000fe200078e00ff */
[----:B------:R-:W-:Y:S02]  /*6e50*/  SHF.L.U32 R21, R21, 0x10, RZ ;  /* 0x0000001015157819 */ /* 0x000fe400000006ff */
[----:B------:R-:W-:Y:S01]  /*6e60*/  PRMT R23, R150, 0x7632, R23 ;  /* 0x0000763296177816 */ /* 0x000fe20000000017 */
[----:B------:R-:W-:Y:S01]  /*6e70*/  IMAD.U32 R32, R32, 0x10000, RZ ;  /* 0x0001000020207824 */ /* 0x000fe200078e00ff */
[----:B------:R-:W-:Y:S01]  /*6e80*/  PRMT R31, R42, 0x7632, R31 ;  /* 0x000076322a1f7816 */ /* 0x000fe2000000001f */
[----:B------:R-:W-:Y:S01]  /*6e90*/  FADD.FTZ R21, R22, R21 ;  /* 0x0000001516157221 */ /* 0x000fe20000010000 */
[----:B------:R-:W-:-:S02]  /*6ea0*/  PRMT R22, R149, 0x7632, R22 ;  /* 0x0000763295167816 */ /* 0x000fc40000000016 */
[----:B------:R-:W-:Y:S02]  /*6eb0*/  SHF.L.U32 R23, R23, 0x10, RZ ;  /* 0x0000001017177819 */ /* 0x000fe400000006ff */
[----:B------:R-:W-:Y:S02]  /*6ec0*/  SHF.L.U32 R22, R22, 0x10, RZ ;  /* 0x0000001016167819 */ /* 0x000fe400000006ff */
[----:B------:R-:W-:Y:S02]  /*6ed0*/  SHF.L.U32 R31, R31, 0x10, RZ ;  /* 0x000000101f1f7819 */ /* 0x000fe400000006ff */
[----:B------:R-:W-:Y:S01]  /*6ee0*/  PRMT R179, R151, 0x7632, R179 ;  /* 0x0000763297b37816 */ /* 0x000fe200000000b3 */
[----:B------:R-:W-:Y:S01]  /*6ef0*/  FADD.FTZ R22, R22, R32 ;  /* 0x0000002016167221 */ /* 0x000fe20000010000 */
[----:B------:R-:W-:Y:S01]  /*6f00*/  SHF.L.U32 R32, R40, 0x10, RZ ;  /* 0x0000001028207819 */ /* 0x000fe200000006ff */
[----:B------:R-:W-:Y:S01]  /*6f10*/  FADD.FTZ R23, R23, R31 ;  /* 0x0000001f17177221 */ /* 0x000fe20000010000 */
[----:B------:R-:W-:Y:S01]  /*6f20*/  IMAD.U32 R31, R148, 0x10000, RZ ;  /* 0x00010000941f7824 */ /* 0x000fe200078e00ff */
[----:B------:R-:W-:-:S02]  /*6f30*/  SHF.L.U32 R150, R150, 0x10, RZ ;  /* 0x0000001096967819 */ /* 0x000fc400000006ff */
[----:B------:R-:W-:Y:S01]  /*6f40*/  SHF.L.U32 R171, R42, 0x10, RZ ;  /* 0x000000102aab7819 */ /* 0x000fe200000006ff */
[----:B------:R-:W-:Y:S01]  /*6f50*/  FADD.FTZ R31, R32, R31 ;  /* 0x0000001f201f7221 */ /* 0x000fe20000010000 */
[----:B------:R-:W-:Y:S02]  /*6f60*/  SHF.L.U32 R32, R149, 0x10, RZ ;  /* 0x0000001095207819 */ /* 0x000fe400000006ff */
[----:B------:R-:W-:Y:S01]  /*6f70*/  SHF.L.U32 R179, R179, 0x10, RZ ;  /* 0x00000010b3b37819 */ /* 0x000fe200000006ff */
[----:B------:R-:W-:Y:S02]  /*6f80*/  FADD.FTZ R171, R171, R150 ;  /* 0x00000096abab7221 */ /* 0x000fe40000010000 */
[----:B------:R-:W-:Y:S01]  /*6f90*/  FADD.FTZ R32, R36, R32 ;  /* 0x0000002024207221 */ /* 0x000fe20000010000 */
[----:B------:R-:W-:Y:S02]  /*6fa0*/  SHF.L.U32 R36, R43, 0x10, RZ ;  /* 0x000000102b247819 */ /* 0x000fe400000006ff */
[----:B------:R-:W-:-:S02]  /*6fb0*/  F2FP.BF16.F32.PACK_AB R38, R23, R171 ;  /* 0x000000ab1726723e */ /* 0x000fc400000010ff */
[----:B------:R-:W-:Y:S01]  /*6fc0*/  F2FP.BF16.F32.PACK_AB R37, R22, R32 ;  /* 0x000000201625723e */ /* 0x000fe200000010ff */
[----:B------:R-:W-:Y:S01]  /*6fd0*/  FADD.FTZ R172, R36, R172 ;  /* 0x000000ac24ac7221 */ /* 0x000fe20000010000 */
[----:B------:R-:W-:-:S05]  /*6fe0*/  PRMT R36, R43, 0x7632, R36 ;  /* 0x000076322b247816 */ /* 0x000fca0000000024 */
[----:B------:R-:W-:-:S04]  /*6ff0*/  IMAD.U32 R36, R36, 0x10000, RZ ;  /* 0x0001000024247824 */ /* 0x000fc800078e00ff */
[----:B------:R-:W-:Y:S01]  /*7000*/  FADD.FTZ R179, R179, R36 ;  /* 0x00000024b3b37221 */ /* 0x000fe20000010000 */
[----:B------:R-:W-:-:S04]  /*7010*/  F2FP.BF16.F32.PACK_AB R36, R21, R31 ;  /* 0x0000001f1524723e */ /* 0x000fc800000010ff */
[----:B------:R-:W-:Y:S01]  /*7020*/  F2FP.BF16.F32.PACK_AB R39, R179, R172 ;  /* 0x000000acb327723e */ /* 0x000fe200000010ff */
[----:B------:R-:W-:Y:S06]  /*7030*/  BRA `(.L_x_45) ;  /* 0x0000000400807947 */ /* 0x000fec0003800000 */
.L_x_43:
[----:B------:R-:W-:-:S04]  /*7040*/  UISETP.NE.U32.AND UP1, UPT, UR18, URZ, UPT ;  /* 0x000000ff1200728c */ /* 0x000fc8000bf25070 */
[----:B------:R-:W-:-:S09]  /*7050*/  UISETP.NE.AND.EX UP1, UPT, UR19, URZ, UPT, UP1 ;  /* 0x000000ff1300728c */ /* 0x000fd2000bf25310 */
[----:B------:R-:W-:Y:S05]  /*7060*/  BRA.U UP1, `(.L_x_46) ;  /* 0x0000000101947547 */ /* 0x000fea000b800000 */
[----:B-----5:R-:W-:Y:S01]  /*7070*/  PRMT R22, R148, 0x7632, R22 ;  /* 0x0000763294167816 */ /* 0x020fe20000000016 */
[----:B------:R-:W-:Y:S01]  /*7080*/  IMAD.U32 R171, R46, 0x10000, RZ ;  /* 0x000100002eab7824 */ /* 0x000fe200078e00ff */
[----:B------:R-:W-:Y:S02]  /*7090*/  PRMT R21, R44, 0x7632, R21 ;  /* 0x000076322c157816 */ /* 0x000fe40000000015 */
[----:B------:R-:W-:Y:S02]  /*70a0*/  SHF.L.U32 R22, R22, 0x10, RZ ;  /* 0x0000001016167819 */ /* 0x000fe400000006ff */
[----:B------:R-:W-:Y:S02]  /*70b0*/  SHF.L.U32 R21, R21, 0x10, RZ ;  /* 0x0000001015157819 */ /* 0x000fe400000006ff */
[----:B------:R-:W-:Y:S02]  /*70c0*/  PRMT R32, R45, 0x7632, R32 ;  /* 0x000076322d207816 */ /* 0x000fe40000000020 */
[----:B------:R-:W-:Y:S01]  /*70d0*/  PRMT R23, R150, 0x7632, R23 ;  /* 0x0000763296177816 */ /* 0x000fe20000000017 */
[----:B------:R-:W-:Y:S01]  /*70e0*/  FADD.FTZ R21, R22, R21 ;  /* 0x0000001516157221 */ /* 0x000fe20000010000 */
[----:B------:R-:W-:-:S02]  /*70f0*/  PRMT R22, R149, 0x7632, R22 ;  /* 0x0000763295167816 */ /* 0x000fc40000000016 */
[----:B------:R-:W-:Y:S02]  /*7100*/  PRMT R31, R46, 0x7632, R31 ;  /* 0x000076322e1f7816 */ /* 0x000fe4000000001f */
[----:B------:R-:W-:Y:S01]  /*7110*/  SHF.L.U32 R32, R32, 0x10, RZ ;  /* 0x0000001020207819 */ /* 0x000fe200000006ff */
[----:B------:R-:W-:Y:S01]  /*7120*/  IMAD.U32 R22, R22, 0x10000, RZ ;  /* 0x0001000016167824 */ /* 0x000fe200078e00ff */
[----:B------:R-:W-:Y:S01]  /*7130*/  SHF.L.U32 R23, R23, 0x10, RZ ;  /* 0x0000001017177819 */ /* 0x000fe200000006ff */
[----:B------:R-:W-:Y:S01]  /*7140*/  IMAD.U32 R31, R31, 0x10000, RZ ;  /* 0x000100001f1f7824 */ /* 0x000fe200078e00ff */
[----:B------:R-:W-:Y:S01]  /*7150*/  SHF.L.U32 R36, R45, 0x10, RZ ;  /* 0x000000102d247819 */ /* 0x000fe200000006ff */
[----:B------:R-:W-:Y:S01]  /*7160*/  FADD.FTZ R22, R22, R32 ;  /* 0x0000002016167221 */ /* 0x000fe20000010000 */
[----:B------:R-:W-:Y:S01]  /*7170*/  SHF.L.U32 R32, R44, 0x10, RZ ;  /* 0x000000102c207819 */ /* 0x000fe200000006ff */
[----:B------:R-:W-:Y:S01]  /*7180*/  FADD.FTZ R23, R23, R31 ;  /* 0x0000001f17177221 */ /* 0x000fe20000010000 */
[----:B------:R-:W-:-:S02]  /*7190*/  SHF.L.U32 R31, R148, 0x10, RZ ;  /* 0x00000010941f7819 */ /* 0x000fc400000006ff */
[C---:B------:R-:W-:Y:S02]  /*71a0*/  SHF.L.U32 R172, R151.reuse, 0x10, RZ ;  /* 0x0000001097ac7819 */ /* 0x040fe400000006ff */
[----:B------:R-:W-:Y:S01]  /*71b0*/  PRMT R179, R151, 0x7632, R179 ;  /* 0x0000763297b37816 */ /* 0x000fe200000000b3 */
[----:B------:R-:W-:Y:S01]  /*71c0*/  FADD.FTZ R31, R32, R31 ;  /* 0x0000001f201f7221 */ /* 0x000fe20000010000 */
[----:B------:R-:W-:Y:S01]  /*71d0*/  IMAD.U32 R32, R149, 0x10000, RZ ;  /* 0x0001000095207824 */ /* 0x000fe200078e00ff */
[----:B------:R-:W-:Y:S02]  /*71e0*/  SHF.L.U32 R150, R150, 0x10, RZ ;  /* 0x0000001096967819 */ /* 0x000fe400000006ff */
[----:B------:R-:W-:Y:S02]  /*71f0*/  IMAD.U32 R179, R179, 0x10000, RZ ;  /* 0x00010000b3b37824 */ /* 0x000fe400078e00ff */
[----:B------:R-:W-:Y:S01]  /*7200*/  FADD.FTZ R32, R36, R32 ;  /* 0x0000002024207221 */ /* 0x000fe20000010000 */
[----:B------:R-:W-:Y:S01]  /*7210*/  SHF.L.U32 R36, R47, 0x10, RZ ;  /* 0x000000102f247819 */ /* 0x000fe200000006ff */
[----:B------:R-:W-:-:S03]  /*7220*/  FADD.FTZ R171, R171, R150 ;  /* 0x00000096abab7221 */ /* 0x000fc60000010000 */
[----:B------:R-:W-:Y:S01]  /*7230*/  F2FP.BF16.F32.PACK_AB R37, R22, R32 ;  /* 0x000000201625723e */ /* 0x000fe200000010ff */
[----:B------:R-:W-:Y:S01]  /*7240*/  FADD.FTZ R172, R36, R172 ;  /* 0x000000ac24ac7221 */ /* 0x000fe20000010000 */
[----:B------:R-:W-:Y:S02]  /*7250*/  PRMT R36, R47, 0x7632, R36 ;  /* 0x000076322f247816 */ /* 0x000fe40000000024 */
[----:B------:R-:W-:Y:S02]  /*7260*/  F2FP.BF16.F32.PACK_AB R38, R23, R171 ;  /* 0x000000ab1726723e */ /* 0x000fe400000010ff */
[----:B------:R-:W-:-:S05]  /*7270*/  SHF.L.U32 R36, R36, 0x10, RZ ;  /* 0x0000001024247819 */ /* 0x000fca00000006ff */
[----:B------:R-:W-:Y:S01]  /*7280*/  FADD.FTZ R179, R179, R36 ;  /* 0x00000024b3b37221 */ /* 0x000fe20000010000 */
[----:B------:R-:W-:-:S04]  /*7290*/  F2FP.BF16.F32.PACK_AB R36, R21, R31 ;  /* 0x0000001f1524723e */ /* 0x000fc800000010ff */
[----:B------:R-:W-:Y:S01]  /*72a0*/  F2FP.BF16.F32.PACK_AB R39, R179, R172 ;  /* 0x000000acb327723e */ /* 0x000fe200000010ff */
[----:B------:R-:W-:Y:S06]  /*72b0*/  BRA `(.L_x_45) ;  /* 0x0000000000e07947 */ /* 0x000fec0003800000 */
.L_x_46:
        /* <DEDUP_REMOVED lines=8> */
[----:B------:R-:W-:-:S02]  /*7340*/  SHF.L.U32 R22, R22, 0x10, RZ ;  /* 0x0000001016167819 */ /* 0x000fc400000006ff */
[----:B------:R-:W-:Y:S01]  /*7350*/  SHF.L.U32 R23, R23, 0x10, RZ ;  /* 0x0000001017177819 */ /* 0x000fe200000006ff */
[--C-:B------:R-:W-:Y:S01]  /*7360*/  FADD.FTZ R21, R21, R31.reuse ;  /* 0x0000001f15157221 */ /* 0x100fe20000010000 */
[----:B------:R-:W-:Y:S02]  /*7370*/  PRMT R31, R40, 0x7632, R31 ;  /* 0x00007632281f7816 */ /* 0x000fe4000000001f */
[----:B------:R-:W-:Y:S01]  /*7380*/  PRMT R32, R46, 0x7632, R32 ;  /* 0x000076322e207816 */ /* 0x000fe20000000020 */
[--C-:B------:R-:W-:Y:S01]  /*7390*/  FADD.FTZ R22, R22, R23.reuse ;  /* 0x0000001716167221 */ /* 0x100fe20000010000 */
[----:B------:R-:W-:Y:S02]  /*73a0*/  PRMT R23, R150, 0x7632, R23 ;  /* 0x0000763296177816 */ /* 0x000fe40000000017 */
[----:B------:R-:W-:Y:S02]  /*73b0*/  SHF.L.U32 R31, R31, 0x10, RZ ;  /* 0x000000101f1f7819 */ /* 0x000fe400000006ff */
[----:B------:R-:W-:Y:S01]  /*73c0*/  SHF.L.U32 R32, R32, 0x10, RZ ;  /* 0x0000001020207819 */ /* 0x000fe200000006ff */
[----:B------:R-:W-:Y:S01]  /*73d0*/  IMAD.U32 R23, R23, 0x10000, RZ ;  /* 0x0001000017177824 */ /* 0x000fe200078e00ff */
[----:B------:R-:W-:Y:S01]  /*73e0*/  SHF.L.U32 R36, R45, 0x10, RZ ;  /* 0x000000102d247819 */ /* 0x000fe200000006ff */
[--C-:B------:R-:W-:Y:S01]  /*73f0*/  FADD.FTZ R21, R21, R31.reuse ;  /* 0x0000001f15157221 */ /* 0x100fe20000010000 */
[----:B------:R-:W-:Y:S01]  /*7400*/  PRMT R31, R42, 0x7632, R31 ;  /* 0x000076322a1f7816 */ /* 0x000fe2000000001f */
[--C-:B------:R-:W-:Y:S01]  /*7410*/  FADD.FTZ R23, R23, R32.reuse ;  /* 0x0000002017177221 */ /* 0x100fe20000010000 */
[----:B------:R-:W-:-:S02]  /*7420*/  PRMT R32, R41, 0x7632, R32 ;  /* 0x0000763229207816 */ /* 0x000fc40000000020 */
[----:B------:R-:W-:Y:S02]  /*7430*/  SHF.L.U32 R31, R31, 0x10, RZ ;  /* 0x000000101f1f7819 */ /* 0x000fe400000006ff */
[----:B------:R-:W-:Y:S01]  /*7440*/  SHF.L.U32 R172, R43, 0x10, RZ ;  /* 0x000000102bac7819 */ /* 0x000fe200000006ff */
[----:B------:R-:W-:Y:S02]  /*7450*/  IMAD.U32 R32, R32, 0x10000, RZ ;  /* 0x0001000020207824 */ /* 0x000fe400078e00ff */
        /* <DEDUP_REMOVED lines=15> */
[----:B------:R-:W-:-:S04]  /*7550*/  SHF.L.U32 R36, R151, 0x10, RZ ;  /* 0x0000001097247819 */ /* 0x000fc800000006ff */
[----:B------:R-:W-:Y:S01]  /*7560*/  F2FP.BF16.F32.PACK_AB R38, R23, R171 ;  /* 0x000000ab1726723e */ /* 0x000fe200000010ff */
[----:B------:R-:W-:Y:S01]  /*7570*/  FADD.FTZ R36, R37, R36 ;  /* 0x0000002425247221 */ /* 0x000fe20000010000 */
[----:B------:R-:W-:-:S03]  /*7580*/  PRMT R37, R151, 0x7632, R37 ;  /* 0x0000763297257816 */ /* 0x000fc60000000025 */
[--C-:B------:R-:W-:Y:S01]  /*7590*/  FADD.FTZ R172, R172, R36.reuse ;  /* 0x00000024acac7221 */ /* 0x100fe20000010000 */
[----:B------:R-:W-:Y:S02]  /*75a0*/  PRMT R36, R47, 0x7632, R36 ;  /* 0x000076322f247816 */ /* 0x000fe40000000024 */
[----:B------:R-:W-:-:S03]  /*75b0*/  SHF.L.U32 R37, R37, 0x10, RZ ;  /* 0x0000001025257819 */ /* 0x000fc600000006ff */
[----:B------:R-:W-:-:S04]  /*75c0*/  IMAD.U32 R36, R36, 0x10000, RZ ;  /* 0x0001000024247824 */ /* 0x000fc800078e00ff */
[----:B------:R-:W-:Y:S01]  /*75d0*/  FADD.FTZ R36, R37, R36 ;  /* 0x0000002425247221 */ /* 0x000fe20000010000 */
[----:B------:R-:W-:-:S04]  /*75e0*/  PRMT R37, R43, 0x7632, R37 ;  /* 0x000076322b257816 */ /* 0x000fc80000000025 */
[----:B------:R-:W-:-:S05]  /*75f0*/  SHF.L.U32 R37, R37, 0x10, RZ ;  /* 0x0000001025257819 */ /* 0x000fca00000006ff */
[----:B------:R-:W-:Y:S01]  /*7600*/  FADD.FTZ R179, R36, R37 ;  /* 0x0000002524b37221 */ /* 0x000fe20000010000 */
[----:B------:R-:W-:Y:S02]  /*7610*/  F2FP.BF16.F32.PACK_AB R37, R22, R32 ;  /* 0x000000201625723e */ /* 0x000fe400000010ff */
[----:B------:R-:W-:Y:S02]  /*7620*/  F2FP.BF16.F32.PACK_AB R36, R21, R31 ;  /* 0x0000001f1524723e */ /* 0x000fe400000010ff */
[----:B------:R-:W-:-:S07]  /*7630*/  F2FP.BF16.F32.PACK_AB R39, R179, R172 ;  /* 0x000000acb327723e */ /* 0x000fce00000010ff */
.L_x_45:
[----:B------:R-:W0:Y:S01]  /*7640*/  @UP0 LDCU.64 UR6, c[0x0][0x3a8] ;  /* 0x00007500ff0607ac */ /* 0x000e220008000a00 */
[----:B------:R-:W-:Y:S01]  /*7650*/  PLOP3.LUT P0, PT, PT, PT, UP0, 0x80, 0x8 ;  /* 0x000000000008781c */ /* 0x000fe20003f0f008 */
[----:B------:R-:W-:-:S12]  /*7660*/  HFMA2 R148, -RZ, RZ, 0, 9.5367431640625e-07 ;  /* 0x00000010ff947431 */ /* 0x000fd800000001ff */
[----:B0-----:R-:W-:Y:S01]  /*7670*/  @P0 IMAD.WIDE.U32 R148, R152, R148, UR6 ;  /* 0x0000000698940e25 */ /* 0x001fe2000f8e0094 */
[----:B------:R-:W-:-:S13]  /*7680*/  PLOP3.LUT P0, PT, PT, PT, UP0, 0x80, 0x8 ;  /* 0x000000000008781c */ /* 0x000fda0003f0f008 */
[----:B------:R0:W-:Y:S02]  /*7690*/  @P0 STG.E.128 desc[UR8][R148.64], R36 ;  /* 0x0000002494000986 */ /* 0x0001e4000c101d08 */
.L_x_42:
[----:B------:R-:W-:Y:S05]  /*76a0*/  BSYNC.RECONVERGENT B0 ;  /* 0x0000000000007941 */ /* 0x000fea0003800200 */
.L_x_41:
[----:B01234-:R-:W-:Y:S01]  /*76b0*/  FADD.FTZ R148, RZ, R30 ;  /* 0x0000001eff947221 */ /* 0x01ffe20000010000 */
[C---:B------:R-:W-:Y:S01]  /*76c0*/  ISETP.GE.U32.AND P0, PT, R17.reuse, 0x80, PT ;  /* 0x000000801100780c */ /* 0x040fe20003f06070 */
[----:B------:R-:W0:Y:S01]  /*76d0*/  S2R R155, SR_TID.X ;  /* 0x00000000009b7919 */ /* 0x000e220000002100 */
[----:B------:R-:W-:Y:S01]  /*76e0*/  ISETP.GT.U32.AND P6, PT, R17, 0xff, PT ;  /* 0x000000ff1100780c */ /* 0x000fe20003fc4070 */
[----:B------:R-:W-:Y:S01]  /*76f0*/  FADD.FTZ R148, R15, R148 ;  /* 0x000000940f947221 */ /* 0x000fe20000010000 */
[----:B------:R-:W-:Y:S01]  /*7700*/  LOP3.LUT R24, R24, 0xffffffbf, RZ, 0xc0, !PT ;  /* 0xffffffbf18187812 */ /* 0x000fe200078ec0ff */
[----:B------:R-:W-:Y:S02]  /*7710*/  BSSY.RECONVERGENT B0, `(.L_x_47) ;  /* 0x00000d3000007945 */ /* 0x000fe40003800200 */
[----:B------:R-:W-:Y:S01]  /*7720*/  FADD.FTZ R148, R158, R148 ;  /* 0x000000949e947221 */ /* 0x000fe20000010000 */
[----:B------:R-:W-:Y:S02]  /*7730*/  @P1 LOP3.LUT R24, R24, 0x40, RZ, 0xfc, !PT ;  /* 0x0000004018181812 */ /* 0x000fe400078efcff */
[----:B------:R-:W-:Y:S01]  /*7740*/  ISETP.GT.U32.AND P1, PT, R17, 0x17f, PT ;  /* 0x0000017f1100780c */ /* 0x000fe20003f24070 */
[----:B------:R-:W-:-:S04]  /*7750*/  FADD.FTZ R148, R14, R148 ;  /* 0x000000940e947221 */ /* 0x000fc80000010000 */
[----:B------:R-:W-:-:S04]  /*7760*/  FADD.FTZ R148, R159, R148 ;  /* 0x000000949f947221 */ /* 0x000fc80000010000 */
[----:B------:R-:W-:-:S04]  /*7770*/  FADD.FTZ R148, R13, R148 ;  /* 0x000000940d947221 */ /* 0x000fc80000010000 */
[----:B------:R-:W-:-:S04]  /*7780*/  FADD.FTZ R148, R160, R148 ;  /* 0x00000094a0947221 */ /* 0x000fc80000010000 */
[----:B------:R-:W-:-:S05]  /*7790*/  FADD.FTZ R148, R173, R148 ;  /* 0x00000094ad947221 */ /* 0x000fca0000010000 */
[----:B------:R-:W-:-:S05]  /*77a0*/  FSEL R148, R148, RZ, P0 ;  /* 0x000000ff94947208 */ /* 0x000fca0000000000 */
[----:B------:R-:W-:-:S04]  /*77b0*/  FADD.FTZ R149, R29, R148 ;  /* 0x000000941d957221 */ /* 0x000fc80000010000 */
[----:B------:R-:W-:-:S04]  /*77c0*/  FADD.FTZ R149, R12, R149 ;  /* 0x000000950c957221 */ /* 0x000fc80000010000 */
[----:B------:R-:W-:-:S04]  /*77d0*/  FADD.FTZ R149, R157, R149 ;  /* 0x000000959d957221 */ /* 0x000fc80000010000 */
[----:B------:R-:W-:-:S04]  /*77e0*/  FADD.FTZ R149, R11, R149 ;  /* 0x000000950b957221 */ /* 0x000fc80000010000 */
[----:B------:R-:W-:-:S04]  /*77f0*/  FADD.FTZ R149, R161, R149 ;  /* 0x00000095a1957221 */ /* 0x000fc80000010000 */
[----:B------:R-:W-:-:S04]  /*7800*/  FADD.FTZ R149, R10, R149 ;  /* 0x000000950a957221 */ /* 0x000fc80000010000 */
[----:B------:R-:W-:-:S04]  /*7810*/  FADD.FTZ R149, R162, R149 ;  /* 0x00000095a2957221 */ /* 0x000fc80000010000 */
[----:B------:R-:W-:-:S04]  /*7820*/  @P6 FADD.FTZ R148, R174, R149 ;  /* 0x00000095ae946221 */ /* 0x000fc80000010000 */
[----:B------:R-:W-:-:S04]  /*7830*/  FADD.FTZ R149, R28, R148 ;  /* 0x000000941c957221 */ /* 0x000fc80000010000 */
[----:B------:R-:W-:-:S04]  /*7840*/  FADD.FTZ R149, R9, R149 ;  /* 0x0000009509957221 */ /* 0x000fc80000010000 */
[----:B------:R-:W-:-:S04]  /*7850*/  FADD.FTZ R149, R156, R149 ;  /* 0x000000959c957221 */ /* 0x000fc80000010000 */
[----:B------:R-:W-:-:S04]  /*7860*/  FADD.FTZ R149, R8, R149 ;  /* 0x0000009508957221 */ /* 0x000fc80000010000 */
[----:B------:R-:W-:-:S04]  /*7870*/  FADD.FTZ R149, R163, R149 ;  /* 0x00000095a3957221 */ /* 0x000fc80000010000 */
[----:B------:R-:W-:-:S04]  /*7880*/  FADD.FTZ R149, R7, R149 ;  /* 0x0000009507957221 */ /* 0x000fc80000010000 */
[----:B------:R-:W-:-:S04]  /*7890*/  FADD.FTZ R149, R164, R149 ;  /* 0x00000095a4957221 */ /* 0x000fc80000010000 */
[----:B------:R-:W-:Y:S01]  /*78a0*/  @P1 FADD.FTZ R148, R175, R149 ;  /* 0x00000095af941221 */ /* 0x000fe20000010000 */
[----:B------:R-:W-:-:S03]  /*78b0*/  ISETP.GT.U32.AND P1, PT, R17, 0x1ff, PT ;  /* 0x000001ff1100780c */ /* 0x000fc60003f24070 */
        /* <DEDUP_REMOVED lines=35> */
[----:B------:R-:W-:-:S04]  /*7af0*/  LOP3.LUT P1, RZ, R24, 0x40, RZ, 0xc0, !PT ;  /* 0x0000004018ff7812 */ /* 0x000fc8000782c0ff */
[----:B------:R-:W1:Y:S02]  /*7b00*/  SHFL.BFLY PT, R149, R148, 0x1, 0x1f ;  /* 0x0c201f0094957f89 */ /* 0x000e6400000e0000 */
[----:B-1----:R-:W-:-:S05]  /*7b10*/  FADD.FTZ R149, R148, R149 ;  /* 0x0000009594957221 */ /* 0x002fca0000010000 */
[----:B------:R-:W1:Y:S02]  /*7b20*/  SHFL.BFLY PT, R148, R149, 0x2, 0x1f ;  /* 0x0c401f0095947f89 */ /* 0x000e6400000e0000 */
[----:B-1----:R-:W-:-:S05]  /*7b30*/  FADD.FTZ R148, R149, R148 ;  /* 0x0000009495947221 */ /* 0x002fca0000010000 */
[----:B------:R-:W1:Y:S02]  /*7b40*/  SHFL.BFLY PT, R149, R148, 0x4, 0x1f ;  /* 0x0c801f0094957f89 */ /* 0x000e6400000e0000 */
[----:B-1----:R-:W-:-:S05]  /*7b50*/  FADD.FTZ R149, R148, R149 ;  /* 0x0000009594957221 */ /* 0x002fca0000010000 */
[----:B------:R-:W1:Y:S02]  /*7b60*/  SHFL.BFLY PT, R148, R149, 0x8, 0x1f ;  /* 0x0d001f0095947f89 */ /* 0x000e6400000e0000 */
[----:B-1----:R-:W-:-:S05]  /*7b70*/  FADD.FTZ R148, R149, R148 ;  /* 0x0000009495947221 */ /* 0x002fca0000010000 */
[----:B------:R-:W1:Y:S02]  /*7b80*/  SHFL.BFLY PT, R149, R148, 0x10, 0x1f ;  /* 0x0e001f0094957f89 */ /* 0x000e6400000e0000 */
[----:B-1----:R-:W-:-:S04]  /*7b90*/  FADD.FTZ R148, R148, R149 ;  /* 0x0000009594947221 */ /* 0x002fc80000010000 */
[----:B------:R-:W-:-:S04]  /*7ba0*/  FMUL.FTZ R148, R193, R148 ;  /* 0x00000094c1947220 */ /* 0x000fc80000410000 */
[--C-:B------:R-:W-:Y:S01]  /*7bb0*/  FADD.FTZ R149, R30, -R148.reuse ;  /* 0x800000941e957221 */ /* 0x100fe20000010000 */
[--C-:B------:R-:W-:Y:S01]  /*7bc0*/  FADD.FTZ R150, R15, -R148.reuse ;  /* 0x800000940f967221 */ /* 0x100fe20000010000 */
[----:B------:R-:W-:Y:S02]  /*7bd0*/  FADD.FTZ R151, R12, -R148 ;  /* 0x800000940c977221 */ /* 0x000fe40000010000 */
[----:B------:R-:W-:-:S04]  /*7be0*/  FFMA.FTZ R149, R149, R149, RZ ;  /* 0x0000009595957223 */ /* 0x000fc800000100ff */
[----:B------:R-:W-:Y:S01]  /*7bf0*/  FFMA.FTZ R149, R150, R150, R149 ;  /* 0x0000009696957223 */ /* 0x000fe20000010095 */
[----:B------:R-:W-:-:S04]  /*7c00*/  FADD.FTZ R150, R158, -R148 ;  /* 0x800000949e967221 */ /* 0x000fc80000010000 */
        /* <DEDUP_REMOVED lines=12> */
[----:B------:R-:W-:-:S05]  /*7cd0*/  FSEL R149, R149, RZ, P0 ;  /* 0x000000ff95957208 */ /* 0x000fca0000000000 */
[----:B------:R-:W-:-:S04]  /*7ce0*/  FFMA.FTZ R150, R150, R150, R149 ;  /* 0x0000009696967223 */ /* 0x000fc80000010095 */
        /* <DEDUP_REMOVED lines=12> */
[----:B------:R-:W-:Y:S01]  /*7db0*/  @P6 FFMA.FTZ R149, R151, R151, R150 ;  /* 0x0000009797956223 */ /* 0x000fe20000010096 */
[--C-:B------:R-:W-:Y:S01]  /*7dc0*/  FADD.FTZ R150, R28, -R148.reuse ;  /* 0x800000941c967221 */ /* 0x100fe20000010000 */
[----:B------:R-:W-:Y:S01]  /*7dd0*/  FADD.FTZ R151, R9, -R148 ;  /* 0x8000009409977221 */ /* 0x000fe20000010000 */
[----:B------:R-:W-:Y:S02]  /*7de0*/  ISETP.GT.U32.AND P6, PT, R17, 0x17f, PT ;  /* 0x0000017f1100780c */ /* 0x000fe40003fc4070 */
        /* <DEDUP_REMOVED lines=82> */
[----:B0-----:R-:W-:-:S04]  /*8310*/  LOP3.LUT P6, RZ, R155, 0x1f, RZ, 0xc0, !PT ;  /* 0x0000001f9bff7812 */ /* 0x001fc800078cc0ff */
[----:B------:R-:W0:Y:S02]  /*8320*/  SHFL.BFLY PT, R150, R149, 0x1, 0x1f ;  /* 0x0c201f0095967f89 */ /* 0x000e2400000e0000 */
[----:B0-----:R-:W-:-:S05]  /*8330*/  FADD.FTZ R150, R149, R150 ;  /* 0x0000009695967221 */ /* 0x001fca0000010000 */
[----:B------:R-:W0:Y:S02]  /*8340*/  SHFL.BFLY PT, R149, R150, 0x2, 0x1f ;  /* 0x0c401f0096957f89 */ /* 0x000e2400000e0000 */
[----:B0-----:R-:W-:-:S05]  /*8350*/  FADD.FTZ R149, R150, R149 ;  /* 0x0000009596957221 */ /* 0x001fca0000010000 */
[----:B------:R-:W0:Y:S02]  /*8360*/  SHFL.BFLY PT, R150, R149, 0x4, 0x1f ;  /* 0x0c801f0095967f89 */ /* 0x000e2400000e0000 */
[----:B0-----:R-:W-:-:S05]  /*8370*/  FADD.FTZ R150, R149, R150 ;  /* 0x0000009695967221 */ /* 0x001fca0000010000 */
[----:B------:R-:W0:Y:S02]  /*8380*/  SHFL.BFLY PT, R149, R150, 0x8, 0x1f ;  /* 0x0d001f0096957f89 */ /* 0x000e2400000e0000 */
[----:B0-----:R-:W-:-:S05]  /*8390*/  FADD.FTZ R149, R150, R149 ;  /* 0x0000009596957221 */ /* 0x001fca0000010000 */
[----:B------:R-:W0:Y:S02]  /*83a0*/  SHFL.BFLY PT, R150, R149, 0x10, 0x1f ;  /* 0x0e001f0095967f89 */ /* 0x000e2400000e0000 */
[----:B0-----:R-:W-:Y:S01]  /*83b0*/  FADD.FTZ R149, R149, R150 ;  /* 0x0000009695957221 */ /* 0x001fe20000010000 */
[----:B------:R-:W-:Y:S06]  /*83c0*/  @P6 BRA `(.L_x_48) ;  /* 0x00000000001c6947 */ /* 0x000fec0003800000 */
[----:B------:R-:W0:Y:S01]  /*83d0*/  S2UR UR6, SR_CgaCtaId ;  /* 0x00000000000679c3 */ /* 0x000e220000008800 */
[----:B------:R-:W-:Y:S01]  /*83e0*/  UMOV UR4, 0x400 ;  /* 0x0000040000047882 */ /* 0x000fe20000000000 */
[----:B------:R-:W-:-:S04]  /*83f0*/  SHF.R.U32.HI R150, RZ, 0x2, R155 ;  /* 0x00000002ff967819 */ /* 0x000fc8000001169b */
[----:B------:R-:W-:Y:S01]  /*8400*/  LOP3.LUT R150, R150, 0x18, RZ, 0xc0, !PT ;  /* 0x0000001896967812 */ /* 0x000fe200078ec0ff */
[----:B0-----:R-:W-:-:S04]  /*8410*/  ULEA UR4, UR6, UR4, 0x18 ;  /* 0x0000000406047291 */ /* 0x001fc8000f8ec0ff */
[----:B------:R-:W-:-:S09]  /*8420*/  @UP2 UIADD3 UR4, UPT, UPT, UR4, 0x20, URZ ;  /* 0x0000002004042890 */ /* 0x000fd2000fffe0ff */
[----:B------:R0:W-:Y:S03]  /*8430*/  STS.64 [R150+UR4], R148 ;  /* 0x0000009496007988 */ /* 0x0001e60008000a04 */
.L_x_48:
[----:B------:R-:W-:Y:S05]  /*8440*/  BSYNC.RECONVERGENT B0 ;  /* 0x0000000000007941 */ /* 0x000fea0003800200 */
.L_x_47:
[----:B------:R-:W-:Y:S01]  /*8450*/  LOP3.LUT R151, R155, 0x1f, RZ, 0xc0, !PT ;  /* 0x0000001f9b977812 */ /* 0x000fe200078ec0ff */
[----:B------:R-:W-:Y:S01]  /*8460*/  BAR.SYNC.DEFER_BLOCKING 0x0 ;  /* 0x0000000000007b1d */ /* 0x000fe20000010000 */
[----:B0-----:R-:W-:Y:S01]  /*8470*/  IMAD.MOV.U32 R150, RZ, RZ, RZ ;  /* 0x000000ffff967224 */ /* 0x001fe200078e00ff */
[----:B------:R-:W-:Y:S02]  /*8480*/  CS2R R148, SRZ ;  /* 0x0000000000947805 */ /* 0x000fe4000001ff00 */
[----:B------:R-:W-:Y:S02]  /*8490*/  ISETP.GT.U32.AND P6, PT, R151, 0x3, PT ;  /* 0x000000039700780c */ /* 0x000fe40003fc4070 */
[----:B------:R-:W-:Y:S11]  /*84a0*/  BSSY.RECONVERGENT B0, `(.L_x_49) ;  /* 0x000000a000007945 */ /* 0x000ff60003800200 */
[----:B------:R-:W-:Y:S05]  /*84b0*/  @P6 BRA `(.L_x_50) ;  /* 0x0000000000206947 */ /* 0x000fea0003800000 */
[----:B------:R-:W0:Y:S01]  /*84c0*/  S2UR UR6, SR_CgaCtaId ;  /* 0x00000000000679c3 */ /* 0x000e220000008800 */
[----:B------:R-:W-:Y:S01]  /*84d0*/  UMOV UR4, 0x400 ;  /* 0x0000040000047882 */ /* 0x000fe20000000000 */
[----:B------:R-:W-:Y:S02]  /*84e0*/  SHF.L.U32 R148, R155, 0x3, RZ ;  /* 0x000000039b947819 */ /* 0x000fe400000006ff */
[----:B------:R-:W-:Y:S02]  /*84f0*/  MOV R150, R192 ;  /* 0x000000c000967202 */ /* 0x000fe40000000f00 */
[----:B------:R-:W-:Y:S01]  /*8500*/  LOP3.LUT R148, R148, 0xf8, RZ, 0xc0, !PT ;  /* 0x000000f894947812 */ /* 0x000fe200078ec0ff */
[----:B0-----:R-:W-:-:S04]  /*8510*/  ULEA UR4, UR6, UR4, 0x18 ;  /* 0x0000000406047291 */ /* 0x001fc8000f8ec0ff */
[----:B------:R-:W-:-:S09]  /*8520*/  @UP2 UIADD3 UR4, UPT, UPT, UR4, 0x20, URZ ;  /* 0x0000002004042890 */ /* 0x000fd2000fffe0ff */
[----:B------:R-:W0:Y:S03]  /*8530*/  LDS.64 R148, [R148+UR4] ;  /* 0x0000000494947984 */ /* 0x000e260008000a00 */
.L_x_50:
[----:B------:R-:W-:Y:S05]  /*8540*/  BSYNC.RECONVERGENT B0 ;  /* 0x0000000000007941 */ /* 0x000fea0003800200 */
.L_x_49:
[----:B------:R-:W1:Y:S01]  /*8550*/  SHFL.DOWN PT, R154, R150, 0x2, 0x1f ;  /* 0x08401f00969a7f89 */ /* 0x000e6200000e0000 */
[----:B------:R-:W-:Y:S01]  /*8560*/  I2FP.F32.S32 R153, R150 ;  /* 0x0000009600997245 */ /* 0x000fe20000201400 */
[----:B------:R-:W-:Y:S01]  /*8570*/  BSSY.RECONVERGENT B0, `(.L_x_51) ;  /* 0x0000086000007945 */ /* 0x000fe20003800200 */
[----:B------:R-:W-:Y:S01]  /*8580*/  ISETP.NE.AND P6, PT, RZ, UR10, PT ;  /* 0x0000000aff007c0c */ /* 0x000fe2000bfc5270 */
[----:B0-----:R-:W0:Y:S01]  /*8590*/  SHFL.DOWN PT, R152, R148, 0x2, 0x1f ;  /* 0x08401f0094987f89 */ /* 0x001e2200000e0000 */
[----:B-1----:R-:W-:Y:S01]  /*85a0*/  IMAD.IADD R150, R154, 0x1, R150 ;  /* 0x000000019a967824 */ /* 0x002fe200078e0296 */
[----:B------:R-:W-:Y:S01]  /*85b0*/  I2FP.F32.S32 R154, R154 ;  /* 0x0000009a009a7245 */ /* 0x000fe20000201400 */
[----:B0-----:R-:W-:-:S04]  /*85c0*/  FADD.FTZ R151, -R152, R148 ;  /* 0x0000009498977221 */ /* 0x001fc80000010100 */
[----:B------:R-:W-:Y:S01]  /*85d0*/  FMUL.FTZ R152, R152, R154 ;  /* 0x0000009a98987220 */ /* 0x000fe20000410000 */
[----:B------:R-:W-:-:S03]  /*85e0*/  FMUL.FTZ R151, R151, R151 ;  /* 0x0000009797977220 */ /* 0x000fc60000410000 */
[----:B------:R-:W-:Y:S01]  /*85f0*/  FFMA.FTZ R152, R153, R148, R152 ;  /* 0x0000009499987223 */ /* 0x000fe20000010098 */
[----:B------:R-:W-:Y:S01]  /*8600*/  I2FP.F32.S32 R148, R150 ;  /* 0x0000009600947245 */ /* 0x000fe20000201400 */
[----:B------:R-:W-:Y:S02]  /*8610*/  FMUL.FTZ R151, R151, R153 ;  /* 0x0000009997977220 */ /* 0x000fe40000410000 */
[----:B------:R-:W0:Y:S02]  /*8620*/  SHFL.DOWN PT, R153, R149, 0x2, 0x1f ;  /* 0x08401f0095997f89 */ /* 0x000e2400000e0000 */
[----:B------:R-:W-:Y:S02]  /*8630*/  FMUL.FTZ R151, R151, R154 ;  /* 0x0000009a97977220 */ /* 0x000fe40000410000 */
[----:B------:R-:W1:Y:S01]  /*8640*/  SHFL.DOWN PT, R154, R150, 0x1, 0x1f ;  /* 0x08201f00969a7f89 */ /* 0x000e6200000e0000 */
[----:B0-----:R-:W-:Y:S02]  /*8650*/  FADD.FTZ R153, R153, R149 ;  /* 0x0000009599997221 */ /* 0x001fe40000010000 */
[----:B------:R-:W0:Y:S01]  /*8660*/  MUFU.RCP R149, R148 ;  /* 0x0000009400957308 */ /* 0x000e220000001000 */
[----:B-1----:R-:W-:-:S02]  /*8670*/  IADD3 R150, PT, PT, R150, R154, RZ ;  /* 0x0000009a96967210 */ /* 0x002fc40007ffe0ff */
[----:B------:R-:W-:Y:S02]  /*8680*/  I2FP.F32.S32 R154, R154 ;  /* 0x0000009a009a7245 */ /* 0x000fe40000201400 */
[----:B------:R-:W-:-:S06]  /*8690*/  I2FP.F32.S32 R150, R150 ;  /* 0x0000009600967245 */ /* 0x000fcc0000201400 */
[----:B------:R-:W1:Y:S01]  /*86a0*/  MUFU.RCP R150, R150 ;  /* 0x0000009600967308 */ /* 0x000e620000001000 */
[C---:B0-----:R-:W-:Y:S01]  /*86b0*/  FMUL.FTZ R152, R149.reuse, R152 ;  /* 0x0000009895987220 */ /* 0x041fe20000410000 */
[----:B------:R-:W-:-:S04]  /*86c0*/  FFMA.FTZ R151, R149, R151, R153 ;  /* 0x0000009795977223 */ /* 0x000fc80000010099 */
[----:B------:R-:W0:Y:S02]  /*86d0*/  SHFL.DOWN PT, R153, R152, 0x1, 0x1f ;  /* 0x08201f0098997f89 */ /* 0x000e2400000e0000 */
[----:B0-----:R-:W-:Y:S01]  /*86e0*/  FADD.FTZ R149, R152, -R153 ;  /* 0x8000009998957221 */ /* 0x001fe20000010000 */
[----:B------:R-:W-:-:S03]  /*86f0*/  FMUL.FTZ R153, R153, R154 ;  /* 0x0000009a99997220 */ /* 0x000fc60000410000 */
[----:B------:R-:W-:Y:S01]  /*8700*/  FMUL.FTZ R149, R149, R149 ;  /* 0x0000009595957220 */ /* 0x000fe20000410000 */
[----:B------:R-:W-:-:S03]  /*8710*/  FFMA.FTZ R153, R148, R152, R153 ;  /* 0x0000009894997223 */ /* 0x000fc60000010099 */
[----:B------:R-:W-:Y:S02]  /*8720*/  FMUL.FTZ R149, R148, R149 ;  /* 0x0000009594957220 */ /* 0x000fe40000410000 */
[----:B------:R-:W0:Y:S02]  /*8730*/  SHFL.DOWN PT, R148, R151, 0x1, 0x1f ;  /* 0x08201f0097947f89 */ /* 0x000e2400000e0000 */
[----:B------:R-:W-:Y:S01]  /*8740*/  FMUL.FTZ R149, R149, R154 ;  /* 0x0000009a95957220 */ /* 0x000fe20000410000 */
[----:B0-----:R-:W-:-:S04]  /*8750*/  FADD.FTZ R148, R151, R148 ;  /* 0x0000009497947221 */ /* 0x001fc80000010000 */
[C---:B-1----:R-:W-:Y:S01]  /*8760*/  FFMA.FTZ R148, R150.reuse, R149, R148 ;  /* 0x0000009596947223 */ /* 0x042fe20000010094 */
[----:B------:R-:W-:Y:S01]  /*8770*/  FMUL.FTZ R150, R150, R153 ;  /* 0x0000009996967220 */ /* 0x000fe20000410000 */
[----:B------:R-:W0:Y:S04]  /*8780*/  LDC R149, c[0x0][0x448] ;  /* 0x00011200ff957b82 */ /* 0x000e280000000800 */
[----:B------:R-:W0:Y:S04]  /*8790*/  SHFL.IDX PT, R148, R148, RZ, 0x1f ;  /* 0x00001fff94947589 */ /* 0x000e2800000e0000 */
[----:B------:R-:W1:Y:S01]  /*87a0*/  SHFL.IDX PT, R150, R150, RZ, 0x1f ;  /* 0x00001fff96967589 */ /* 0x000e6200000e0000 */
[----:B0-----:R-:W-:Y:S01]  /*87b0*/  FFMA.FTZ R148, R148, UR11, R149 ;  /* 0x0000000b94947c23 */ /* 0x001fe20008010095 */
[----:B-1----:R-:W-:-:S05]  /*87c0*/  FMUL.FTZ R149, R150, R150 ;  /* 0x0000009696957220 */ /* 0x002fca0000410000 */
[----:B------:R-:W-:Y:S02]  /*87d0*/  FSEL R149, R149, RZ, P6 ;  /* 0x000000ff95957208 */ /* 0x000fe40003000000 */
[----:B------:R-:W-:-:S03]  /*87e0*/  ISETP.NE.AND P6, PT, R155, RZ, PT ;  /* 0x000000ff9b00720c */ /* 0x000fc60003fc5270 */
[----:B------:R-:W-:-:S04]  /*87f0*/  FADD.FTZ R148, R148, R149 ;  /* 0x0000009594947221 */ /* 0x000fc80000010000 */
[----:B------:R0:W1:Y:S06]  /*8800*/  MUFU.RSQ R151, R148 ;  /* 0x0000009400977308 */ /* 0x00006c0000001400 */
[----:B0-----:R-:W0:Y:S01]  /*8810*/  @!P6 LDC.64 R148, c[0x0][0x3c0] ;  /* 0x0000f000ff94eb82 */ /* 0x001e220000000a00 */
[----:B-1----:R-:W-:Y:S02]  /*8820*/  R2UR UR4, R151 ;  /* 0x00000000970472ca */ /* 0x002fe400000e0000 */
[----:B------:R-:W-:-:S05]  /*8830*/  MOV R151, UR5 ;  /* 0x0000000500977c02 */ /* 0x000fca0008000f00 */
[----:B0-----:R-:W-:-:S05]  /*8840*/  @!P6 IMAD.WIDE R148, R151, 0x4, R148 ;  /* 0x000000049794e825 */ /* 0x001fca00078e0294 */
[----:B------:R0:W-:Y:S02]  /*8850*/  @!P6 STG.E desc[UR8][R148.64], R150 ;  /* 0x000000969400e986 */ /* 0x0001e4000c101908 */
[----:B0-----:R-:W0:Y:S02]  /*8860*/  @!P6 LDC.64 R148, c[0x0][0x3c8] ;  /* 0x0000f200ff94eb82 */ /* 0x001e240000000a00 */
[----:B0-----:R-:W-:-:S04]  /*8870*/  @!P6 IMAD.WIDE R148, R151, 0x4, R148 ;  /* 0x000000049794e825 */ /* 0x001fc800078e0294 */
[----:B------:R-:W-:-:S05]  /*8880*/  IMAD.U32 R151, RZ, RZ, UR4 ;  /* 0x00000004ff977e24 */ /* 0x000fca000f8e00ff */
[----:B------:R0:W-:Y:S01]  /*8890*/  @!P6 STG.E desc[UR8][R148.64], R151 ;  /* 0x000000979400e986 */ /* 0x0001e2000c101908 */
[----:B------:R-:W-:-:S04]  /*88a0*/  ISETP.NE.AND P6, PT, RZ, UR10, PT ;  /* 0x0000000aff007c0c */ /* 0x000fc8000bfc5270 */
[----:B------:R-:W-:-:S04]  /*88b0*/  FSEL R150, R150, RZ, !P6 ;  /* 0x000000ff96967208 */ /* 0x000fc80007000000 */
[----:B------:R-:W-:Y:S01]  /*88c0*/  R2UR UR6, R150 ;  /* 0x00000000960672ca */ /* 0x000fe200000e0000 */
[----:B------:R-:W-:-:S14]  /*88d0*/  @!P0 BRA `(.L_x_52) ;  /* 0x00000004003c8947 */ /* 0x000fdc0003800000 */
[----:B------:R-:W-:Y:S01]  /*88e0*/  FADD.FTZ R248, R160, -UR6 ;  /* 0x80000006a0f87e21 */ /* 0x000fe20008010000 */
[----:B------:R-:W-:Y:S01]  /*88f0*/  SHF.L.U32 R153, R191, 0x10, RZ ;  /* 0x00000010bf997819 */ /* 0x000fe200000006ff */
[----:B0-----:R-:W-:Y:S01]  /*8900*/  IMAD.U32 R148, R187, 0x10000, RZ ;  /* 0x00010000bb947824 */ /* 0x001fe200078e00ff */
[----:B------:R-:W-:Y:S01]  /*8910*/  SHF.L.U32 R150, R91, 0x10, RZ ;  /* 0x000000105b967819 */ /* 0x000fe200000006ff */
[----:B------:R-:W-:Y:S01]  /*8920*/  FMUL.FTZ R248, R248, UR4 ;  /* 0x00000004f8f87c20 */ /* 0x000fe20008410000 */
[----:B------:R-:W-:Y:S01]  /*8930*/  SHF.L.U32 R149, R67, 0x10, RZ ;  /* 0x0000001043957819 */ /* 0x000fe200000006ff */
[----:B------:R-:W-:Y:S01]  /*8940*/  FADD.FTZ R155, R173, -UR6 ;  /* 0x80000006ad9b7e21 */ /* 0x000fe20008010000 */
[----:B------:R-:W-:Y:S01]  /*8950*/  SHF.L.U32 R151, R206, 0x10, RZ ;  /* 0x00000010ce977819 */ /* 0x000fe200000006ff */
[C---:B------:R-:W-:Y:S01]  /*8960*/  FFMA.FTZ R153, R248.reuse, R153, R150 ;  /* 0x00000099f8997223 */ /* 0x040fe20000010096 */
[----:B------:R-:W-:Y:S02]  /*8970*/  IMAD.U32 R150, R207, 0x10000, RZ ;  /* 0x00010000cf967824 */ /* 0x000fe400078e00ff */
[----:B------:R-:W-:Y:S01]  /*8980*/  FFMA.FTZ R248, R248, R148, R149 ;  /* 0x00000094f8f87223 */ /* 0x000fe20000010095 */
[----:B------:R-:W-:Y:S01]  /*8990*/  FMUL.FTZ R155, R155, UR4 ;  /* 0x000000049b9b7c20 */ /* 0x000fe20008410000 */
[----:B------:R-:W-:Y:S01]  /*89a0*/  SHF.L.U32 R148, R208, 0x10, RZ ;  /* 0x00000010d0947819 */ /* 0x000fe200000006ff */
[----:B------:R-:W-:Y:S01]  /*89b0*/  FADD.FTZ R247, R159, -UR6 ;  /* 0x800000069ff77e21 */ /* 0x000fe20008010000 */
[----:B------:R-:W-:Y:S01]  /*89c0*/  SHF.L.U32 R149, R209, 0x10, RZ ;  /* 0x00000010d1957819 */ /* 0x000fe200000006ff */
[----:B------:R-:W-:Y:S01]  /*89d0*/  FFMA.FTZ R151, R155, R151, R150 ;  /* 0x000000979b977223 */ /* 0x000fe20000010096 */
[----:B------:R-:W-:Y:S01]  /*89e0*/  SHF.L.U32 R150, R90, 0x10, RZ ;  /* 0x000000105a967819 */ /* 0x000fe200000006ff */
[----:B------:R-:W-:Y:S01]  /*89f0*/  FMUL.FTZ R247, R247, UR4 ;  /* 0x00000004f7f77c20 */ /* 0x000fe20008410000 */
[----:B------:R-:W-:-:S02]  /*8a00*/  IMAD.U32 R152, R190, 0x10000, RZ ;  /* 0x00010000be987824 */ /* 0x000fc400078e00ff */
[----:B------:R-:W-:Y:S01]  /*8a10*/  FFMA.FTZ R155, R155, R148, R149 ;  /* 0x000000949b9b7223 */ /* 0x000fe20000010095 */
[----:B------:R-:W-:Y:S01]  /*8a20*/  SHF.L.U32 R148, R186, 0x10, RZ ;  /* 0x00000010ba947819 */ /* 0x000fe200000006ff */
[----:B------:R-:W-:Y:S02]  /*8a30*/  IMAD.U32 R149, R66, 0x10000, RZ ;  /* 0x0001000042957824 */ /* 0x000fe400078e00ff */
[----:B------:R-:W-:Y:S01]  /*8a40*/  FADD.FTZ R154, R13, -UR6 ;  /* 0x800000060d9a7e21 */ /* 0x000fe20008010000 */
[C---:B------:R-:W-:Y:S01]  /*8a50*/  FFMA.FTZ R152, R247.reuse, R152, R150 ;  /* 0x00000098f7987223 */ /* 0x040fe20000010096 */
[----:B------:R-:W-:Y:S01]  /*8a60*/  SHF.L.U32 R150, R202, 0x10, RZ ;  /* 0x00000010ca967819 */ /* 0x000fe200000006ff */
[----:B------:R-:W-:Y:S01]  /*8a70*/  FFMA.FTZ R247, R247, R148, R149 ;  /* 0x00000094f7f77223 */ /* 0x000fe20000010095 */
[----:B------:R-:W-:Y:S01]  /*8a80*/  SHF.L.U32 R243, R203, 0x10, RZ ;  /* 0x00000010cbf37819 */ /* 0x000fe200000006ff */
[----:B------:R-:W-:Y:S01]  /*8a90*/  FMUL.FTZ R154, R154, UR4 ;  /* 0x000000049a9a7c20 */ /* 0x000fe20008410000 */
[----:B------:R-:W-:Y:S01]  /*8aa0*/  SHF.L.U32 R149, R205, 0x10, RZ ;  /* 0x00000010cd957819 */ /* 0x000fe200000006ff */
[----:B------:R-:W-:-:S02]  /*8ab0*/  IMAD.U32 R148, R204, 0x10000, RZ ;  /* 0x00010000cc947824 */ /* 0x000fc400078e00ff */
[----:B------:R-:W-:Y:S01]  /*8ac0*/  FADD.FTZ R245, R158, -UR6 ;  /* 0x800000069ef57e21 */ /* 0x000fe20008010000 */
[C---:B------:R-:W-:Y:S01]  /*8ad0*/  FFMA.FTZ R150, R154.reuse, R150, R243 ;  /* 0x000000969a967223 */ /* 0x040fe200000100f3 */
[----:B------:R-:W-:Y:S01]  /*8ae0*/  SHF.L.U32 R243, R65, 0x10, RZ ;  /* 0x0000001041f37819 */ /* 0x000fe200000006ff */
[----:B------:R-:W-:Y:S01]  /*8af0*/  FFMA.FTZ R154, R154, R148, R149 ;  /* 0x000000949a9a7223 */ /* 0x000fe20000010095 */
[----:B------:R-:W-:Y:S01]  /*8b00*/  SHF.L.U32 R149, R189, 0x10, RZ ;  /* 0x00000010bd957819 */ /* 0x000fe200000006ff */
[----:B------:R-:W-:Y:S01]  /*8b10*/  FMUL.FTZ R245, R245, UR4 ;  /* 0x00000004f5f57c20 */ /* 0x000fe20008410000 */
[----:B------:R-:W-:Y:S02]  /*8b20*/  IMAD.U32 R148, R89, 0x10000, RZ ;  /* 0x0001000059947824 */ /* 0x000fe400078e00ff */
[----:B------:R-:W-:Y:S01]  /*8b30*/  FADD.FTZ R246, R14, -UR6 ;  /* 0x800000060ef67e21 */ /* 0x000fe20008010000 */
[----:B------:R-:W-:Y:S01]  /*8b40*/  IMAD.U32 R244, R201, 0x10000, RZ ;  /* 0x00010000c9f47824 */ /* 0x000fe200078e00ff */
[----:B------:R-:W-:Y:S01]  /*8b50*/  F2FP.BF16.F32.PACK_AB R150, R150, R152 ;  /* 0x000000989696723e */ /* 0x000fe200000010ff */
[----:B------:R-:W-:Y:S01]  /*8b60*/  FFMA.FTZ R149, R245, R149, R148 ;  /* 0x00000095f5957223 */ /* 0x000fe20000010094 */
[----:B------:R-:W-:Y:S01]  /*8b70*/  SHF.L.U32 R148, R185, 0x10, RZ ;  /* 0x00000010b9947819 */ /* 0x000fe200000006ff */
[----:B------:R-:W-:Y:S01]  /*8b80*/  FMUL.FTZ R246, R246, UR4 ;  /* 0x00000004f6f67c20 */ /* 0x000fe20008410000 */
[----:B------:R-:W-:-:S02]  /*8b90*/  SHF.L.U32 R152, R188, 0x10, RZ ;  /* 0x00000010bc987819 */ /* 0x000fc400000006ff */
[----:B------:R-:W-:Y:S01]  /*8ba0*/  F2FP.BF16.F32.PACK_AB R151, R151, R153 ;  /* 0x000000999797723e */ /* 0x000fe200000010ff */
[----:B------:R-:W-:Y:S01]  /*8bb0*/  FFMA.FTZ R245, R245, R148, R243 ;  /* 0x00000094f5f57223 */ /* 0x000fe200000100f3 */
[----:B------:R-:W-:Y:S01]  /*8bc0*/  SHF.L.U32 R243, R199, 0x10, RZ ;  /* 0x00000010c7f37819 */ /* 0x000fe200000006ff */
[----:B------:R-:W-:Y:S01]  /*8bd0*/  IMAD.U32 R148, R198, 0x10000, RZ ;  /* 0x00010000c6947824 */ /* 0x000fe200078e00ff */
[----:B------:R-:W-:Y:S02]  /*8be0*/  SHF.L.U32 R153, R64, 0x10, RZ ;  /* 0x0000001040997819 */ /* 0x000fe400000006ff */
[----:B------:R-:W-:Y:S01]  /*8bf0*/  SHF.L.U32 R249, R197, 0x10, RZ ;  /* 0x00000010c5f97819 */ /* 0x000fe200000006ff */
[----:B------:R-:W-:Y:S01]  /*8c00*/  FFMA.FTZ R148, R246, R148, R243 ;  /* 0x00000094f6947223 */ /* 0x000fe200000100f3 */
[----:B------:R-:W-:Y:S02]  /*8c10*/  SHF.L.U32 R243, R200, 0x10, RZ ;  /* 0x00000010c8f37819 */ /* 0x000fe400000006ff */
[----:B------:R-:W-:-:S02]  /*8c20*/  F2FP.BF16.F32.PACK_AB R155, R155, R248 ;  /* 0x000000f89b9b723e */ /* 0x000fc400000010ff */
[----:B------:R-:W-:Y:S01]  /*8c30*/  F2FP.BF16.F32.PACK_AB R149, R148, R149 ;  /* 0x000000959495723e */ /* 0x000fe200000010ff */
[----:B------:R-:W-:Y:S01]  /*8c40*/  FFMA.FTZ R246, R246, R243, R244 ;  /* 0x000000f3f6f67223 */ /* 0x000fe200000100f4 */
[----:B------:R-:W-:Y:S01]  /*8c50*/  FADD.FTZ R243, R30, -UR6 ;  /* 0x800000061ef37e21 */ /* 0x000fe20008010000 */
[----:B------:R-:W-:Y:S01]  /*8c60*/  SHF.L.U32 R148, R88, 0x10, RZ ;  /* 0x0000001058947819 */ /* 0x000fe200000006ff */
[----:B------:R-:W-:Y:S01]  /*8c70*/  FADD.FTZ R244, R15, -UR6 ;  /* 0x800000060ff47e21 */ /* 0x000fe20008010000 */
[----:B------:R-:W-:Y:S01]  /*8c80*/  F2FP.BF16.F32.PACK_AB R154, R154, R247 ;  /* 0x000000f79a9a723e */ /* 0x000fe200000010ff */
[----:B------:R-:W-:Y:S02]  /*8c90*/  FMUL.FTZ R243, R243, UR4 ;  /* 0x00000004f3f37c20 */ /* 0x000fe40008410000 */
[----:B------:R-:W-:Y:S02]  /*8ca0*/  FMUL.FTZ R244, R244, UR4 ;  /* 0x00000004f4f47c20 */ /* 0x000fe40008410000 */
[----:B------:R-:W-:Y:S01]  /*8cb0*/  FFMA.FTZ R152, R243, R152, R148 ;  /* 0x00000098f3987223 */ /* 0x000fe20000010094 */
[----:B------:R-:W-:-:S04]  /*8cc0*/  IMAD.U32 R148, R184, 0x10000, RZ ;  /* 0x00010000b8947824 */ /* 0x000fc800078e00ff */
[----:B------:R-:W-:Y:S01]  /*8cd0*/  FFMA.FTZ R243, R243, R148, R153 ;  /* 0x00000094f3f37223 */ /* 0x000fe20000010099 */
[----:B------:R-:W-:Y:S01]  /*8ce0*/  SHF.L.U32 R148, R194, 0x10, RZ ;  /* 0x00000010c2947819 */ /* 0x000fe200000006ff */
[----:B------:R-:W-:-:S04]  /*8cf0*/  IMAD.U32 R153, R195, 0x10000, RZ ;  /* 0x00010000c3997824 */ /* 0x000fc800078e00ff */
[----:B------:R-:W-:Y:S01]  /*8d00*/  FFMA.FTZ R148, R244, R148, R153 ;  /* 0x00000094f4947223 */ /* 0x000fe20000010099 */
[----:B------:R-:W-:-:S04]  /*8d10*/  SHF.L.U32 R153, R196, 0x10, RZ ;  /* 0x00000010c4997819 */ /* 0x000fc800000006ff */
[----:B------:R-:W-:Y:S01]  /*8d20*/  F2FP.BF16.F32.PACK_AB R148, R148, R152 ;  /* 0x000000989494723e */ /* 0x000fe200000010ff */
[----:B------:R-:W-:Y:S02]  /*8d30*/  FFMA.FTZ R244, R244, R153, R249 ;  /* 0x00000099f4f47223 */ /* 0x000fe400000100f9 */
[----:B------:R-:W0:Y:S02]  /*8d40*/  LDC.64 R152, c[0x0][0x428] ;  /* 0x00010a00ff987b82 */ /* 0x000e240000000a00 */
[----:B0-----:R-:W-:-:S05]  /*8d50*/  IMAD.WIDE.U32 R152, R16, 0x10, R152 ;  /* 0x0000001010987825 */ /* 0x001fca00078e0098 */
[----:B------:R0:W-:Y:S02]  /*8d60*/  STG.E.128 desc[UR8][R152.64], R148 ;  /* 0x0000009498007986 */ /* 0x0001e4000c101d08 */
[----:B0-----:R-:W0:Y:S01]  /*8d70*/  LDC.64 R148, c[0x0][0x430] ;  /* 0x00010c00ff947b82 */ /* 0x001e220000000a00 */
[----:B------:R-:W-:Y:S02]  /*8d80*/  F2FP.BF16.F32.PACK_AB R153, R246, R245 ;  /* 0x000000f5f699723e */ /* 0x000fe400000010ff */
[----:B------:R-:W-:Y:S01]  /*8d90*/  F2FP.BF16.F32.PACK_AB R152, R244, R243 ;  /* 0x000000f3f498723e */ /* 0x000fe200000010ff */
[----:B0-----:R-:W-:-:S04]  /*8da0*/  IMAD.WIDE.U32 R148, R16, 0x10, R148 ;  /* 0x0000001010947825 */ /* 0x001fc800078e0094 */
[----:B------:R-:W-:Y:S01]  /*8db0*/  VIADD R16, R16, 0x80 ;  /* 0x0000008010107836 */ /* 0x000fe20000000000 */
[----:B------:R1:W-:Y:S06]  /*8dc0*/  STG.E.128 desc[UR8][R148.64], R152 ;  /* 0x0000009894007986 */ /* 0x0003ec000c101d08 */
.L_x_52:
[----:B------:R-:W-:Y:S05]  /*8dd0*/  BSYNC.RECONVERGENT B0 ;  /* 0x0000000000007941 */ /* 0x000fea0003800200 */
.L_x_51:
[----:B------:R-:W-:Y:S01]  /*8de0*/  ISETP.GE.U32.AND P6, PT, R17, 0x100, PT ;  /* 0x000001001100780c */ /* 0x000fe20003fc6070 */
[----:B------:R-:W-:-:S12]  /*8df0*/  BSSY.RECONVERGENT B0, `(.L_x_53) ;  /* 0x0000051000007945 */ /* 0x000fd80003800200 */
[----:B------:R-:W-:Y:S05]  /*8e00*/  @!P6 BRA `(.L_x_54) ;  /* 0x00000004003ce947 */ /* 0x000fea0003800000 */
[----:B------:R-:W-:Y:S01]  /*8e10*/  FADD.FTZ R248, R162, -UR6 ;  /* 0x80000006a2f87e21 */ /* 0x000fe20008010000 */
[----:B-1----:R-:W-:Y:S01]  /*8e20*/  SHF.L.U32 R153, R183, 0x10, RZ ;  /* 0x00000010b7997819 */ /* 0x002fe200000006ff */
        /* <DEDUP_REMOVED lines=77> */
.L_x_54:
[----:B------:R-:W-:Y:S05]  /*9300*/  BSYNC.RECONVERGENT B0 ;  /* 0x0000000000007941 */ /* 0x000fea0003800200 */
.L_x_53:
[----:B------:R-:W-:Y:S04]  /*9310*/  BSSY.RECONVERGENT B0, `(.L_x_55) ;  /* 0x0000051000007945 */ /* 0x000fe80003800200 */
[----:B------:R-:W-:Y:S05]  /*9320*/  @!P1 BRA `(.L_x_56) ;  /* 0x00000004003c9947 */ /* 0x000fea0003800000 */
[----:B------:R-:W-:Y:S01]  /*9330*/  FADD.FTZ R248, R164, -UR6 ;  /* 0x80000006a4f87e21 */ /* 0x000fe20008010000 */
[----:B-12---:R-:W-:Y:S01]  /*9340*/  SHF.L.U32 R153, R143, 0x10, RZ ;  /* 0x000000108f997819 */ /* 0x006fe200000006ff */
        /* <DEDUP_REMOVED lines=77> */
.L_x_56:
[----:B------:R-:W-:Y:S05]  /*9820*/  BSYNC.RECONVERGENT B0 ;  /* 0x0000000000007941 */ /* 0x000fea0003800200 */
.L_x_55:
[----:B------:R-:W-:Y:S04]  /*9830*/  BSSY.RECONVERGENT B0, `(.L_x_57) ;  /* 0x0000060000007945 */ /* 0x000fe80003800200 */
[----:B------:R-:W-:Y:S05]  /*9840*/  @!P2 BRA `(.L_x_58) ;  /* 0x000000040078a947 */ /* 0x000fea0003800000 */
[----:B------:R-:W4:Y:S01]  /*9850*/  LDL R244, [R1+0x30] ;  /* 0x0000300001f47983 */ /* 0x000f220000100800 */
[----:B------:R-:W-:-:S03]  /*9860*/  FADD.FTZ R248, R166, -UR6 ;  /* 0x80000006a6f87e21 */ /* 0x000fc60008010000 */
[----:B0-----:R-:W5:Y:S04]  /*9870*/  LDL R151, [R1+0x2c] ;  /* 0x00002c0001977983 */ /* 0x001f680000100800 */
[----:B-123--:R-:W2:Y:S04]  /*9880*/  LDL R154, [R1+0x34] ;  /* 0x00003400019a7983 */ /* 0x00eea80000100800 */
[----:B------:R-:W3:Y:S01]  /*9890*/  LDL R152, [R1+0x38] ;  /* 0x0000380001987983 */ /* 0x000ee20000100800 */
[----:B------:R-:W-:Y:S01]  /*98a0*/  SHF.L.U32 R153, R135, 0x10, RZ ;  /* 0x0000001087997819 */ /* 0x000fe200000006ff */
[----:B------:R-:W-:Y:S01]  /*98b0*/  FMUL.FTZ R248, R248, UR4 ;  /* 0x00000004f8f87c20 */ /* 0x000fe20008410000 */
[----:B------:R-:W-:Y:S01]  /*98c0*/  SHF.L.U32 R150, R103, 0x10, RZ ;  /* 0x0000001067967819 */ /* 0x000fe200000006ff */
[----:B------:R-:W3:Y:S04]  /*98d0*/  LDL R246, [R1+0x1c] ;  /* 0x00001c0001f67983 */ /* 0x000ee80000100800 */
[----:B------:R-:W-:Y:S01]  /*98e0*/  FFMA.FTZ R153, R248, R153, R150 ;  /* 0x00000099f8997223 */ /* 0x000fe20000010096 */
[----:B------:R-:W3:Y:S04]  /*98f0*/  LDL R243, [R1+0x20] ;  /* 0x0000200001f37983 */ /* 0x000ee80000100800 */
[----:B------:R-:W3:Y:S04]  /*9900*/  LDL R245, [R1+0x24] ;  /* 0x0000240001f57983 */ /* 0x000ee80000100800 */
[----:B------:R-:W3:Y:S04]  /*9910*/  LDL R250, [R1+0x10] ;  /* 0x0000100001fa7983 */ /* 0x000ee80000100800 */
[----:B------:R-:W3:Y:S04]  /*9920*/  LDL R251, [R1+0xc] ;  /* 0x00000c0001fb7983 */ /* 0x000ee80000100800 */
[----:B------:R-:W3:Y:S01]  /*9930*/  LDL R249, [R1+0x14] ;  /* 0x0000140001f97983 */ /* 0x000ee20000100800 */
[----:B----4-:R-:W-:-:S03]  /*9940*/  IMAD.U32 R150, R244, 0x10000, RZ ;  /* 0x00010000f4967824 */ /* 0x010fc600078e00ff */
[----:B------:R-:W4:Y:S01]  /*9950*/  LDL R244, [R1+0x28] ;  /* 0x0000280001f47983 */ /* 0x000f220000100800 */
[----:B------:R-:W-:Y:S01]  /*9960*/  SHF.L.U32 R149, R79, 0x10, RZ ;  /* 0x000000104f957819 */ /* 0x000fe200000006ff */
[----:B------:R-:W-:Y:S02]  /*9970*/  IMAD.U32 R148, R131, 0x10000, RZ ;  /* 0x0001000083947824 */ /* 0x000fe400078e00ff */
[----:B------:R-:W-:Y:S01]  /*9980*/  FADD.FTZ R155, R176, -UR6 ;  /* 0x80000006b09b7e21 */ /* 0x000fe20008010000 */
[----:B-----5:R-:W-:Y:S01]  /*9990*/  SHF.L.U32 R151, R151, 0x10, RZ ;  /* 0x0000001097977819 */ /* 0x020fe200000006ff */
[----:B------:R-:W-:Y:S02]  /*99a0*/  FFMA.FTZ R248, R248, R148, R149 ;  /* 0x00000094f8f87223 */ /* 0x000fe40000010095 */
[----:B------:R-:W-:Y:S01]  /*99b0*/  FMUL.FTZ R155, R155, UR4 ;  /* 0x000000049b9b7c20 */ /* 0x000fe20008410000 */
[----:B--2---:R-:W-:Y:S02]  /*99c0*/  SHF.L.U32 R148, R154, 0x10, RZ ;  /* 0x000000109a947819 */ /* 0x004fe400000006ff */
[----:B---3--:R-:W-:Y:S01]  /*99d0*/  SHF.L.U32 R149, R152, 0x10, RZ ;  /* 0x0000001098957819 */ /* 0x008fe200000006ff */
[----:B------:R-:W-:Y:S01]  /*99e0*/  FADD.FTZ R247, R165, -UR6 ;  /* 0x80000006a5f77e21 */ /* 0x000fe20008010000 */
[----:B------:R-:W-:Y:S01]  /*99f0*/  FFMA.FTZ R151, R155, R151, R150 ;  /* 0x000000979b977223 */ /* 0x000fe20000010096 */
[----:B------:R-:W-:Y:S01]  /*9a00*/  SHF.L.U32 R150, R102, 0x10, RZ ;  /* 0x0000001066967819 */ /* 0x000fe200000006ff */
[----:B------:R-:W-:-:S02]  /*9a10*/  IMAD.U32 R152, R134, 0x10000, RZ ;  /* 0x0001000086987824 */ /* 0x000fc400078e00ff */
[----:B------:R-:W-:Y:S01]  /*9a20*/  FFMA.FTZ R155, R155, R148, R149 ;  /* 0x000000949b9b7223 */ /* 0x000fe20000010095 */
[----:B------:R-:W-:Y:S01]  /*9a30*/  FMUL.FTZ R247, R247, UR4 ;  /* 0x00000004f7f77c20 */ /* 0x000fe20008410000 */
        /* <DEDUP_REMOVED lines=8> */
[----:B------:R-:W-:-:S02]  /*9ac0*/  IMAD.U32 R148, R245, 0x10000, RZ ;  /* 0x00010000f5947824 */ /* 0x000fc400078e00ff */
[----:B------:R-:W-:Y:S01]  /*9ad0*/  FADD.FTZ R245, R35, -UR6 ;  /* 0x8000000623f57e21 */ /* 0x000fe20008010000 */
[----:B------:R-:W-:-:S03]  /*9ae0*/  FFMA.FTZ R150, R154, R150, R243 ;  /* 0x000000969a967223 */ /* 0x000fc600000100f3 */
[----:B------:R-:W-:Y:S01]  /*9af0*/  FMUL.FTZ R245, R245, UR4 ;  /* 0x00000004f5f57c20 */ /* 0x000fe20008410000 */
[----:B------:R-:W-:Y:S01]  /*9b00*/  SHF.L.U32 R243, R77, 0x10, RZ ;  /* 0x000000104df37819 */ /* 0x000fe200000006ff */
[----:B------:R-:W-:-:S04]  /*9b10*/  FADD.FTZ R246, R5, -UR6 ;  /* 0x8000000605f67e21 */ /* 0x000fc80008010000 */
[----:B------:R-:W-:Y:S01]  /*9b20*/  FMUL.FTZ R246, R246, UR4 ;  /* 0x00000004f6f67c20 */ /* 0x000fe20008410000 */
[----:B----4-:R-:W-:Y:S02]  /*9b30*/  SHF.L.U32 R149, R244, 0x10, RZ ;  /* 0x00000010f4957819 */ /* 0x010fe400000006ff */
[----:B------:R-:W2:Y:S03]  /*9b40*/  LDL R244, [R1+0x18] ;  /* 0x0000180001f47983 */ /* 0x000ea60000100800 */
[----:B------:R-:W-:Y:S01]  /*9b50*/  FFMA.FTZ R154, R154, R148, R149 ;  /* 0x000000949a9a7223 */ /* 0x000fe20000010095 */
[----:B------:R-:W-:Y:S01]  /*9b60*/  SHF.L.U32 R149, R133, 0x10, RZ ;  /* 0x0000001085957819 */ /* 0x000fe200000006ff */
[----:B------:R-:W-:-:S04]  /*9b70*/  IMAD.U32 R148, R101, 0x10000, RZ ;  /* 0x0001000065947824 */ /* 0x000fc800078e00ff */
[----:B------:R-:W-:Y:S01]  /*9b80*/  FFMA.FTZ R149, R245, R149, R148 ;  /* 0x00000095f5957223 */ /* 0x000fe20000010094 */
[----:B------:R-:W-:-:S05]  /*9b90*/  SHF.L.U32 R148, R129, 0x10, RZ ;  /* 0x0000001081947819 */ /* 0x000fca00000006ff */
[----:B------:R-:W-:Y:S01]  /*9ba0*/  FFMA.FTZ R245, R245, R148, R243 ;  /* 0x00000094f5f57223 */ /* 0x000fe200000100f3 */
[----:B------:R-:W-:Y:S01]  /*9bb0*/  SHF.L.U32 R243, R250, 0x10, RZ ;  /* 0x00000010faf37819 */ /* 0x000fe200000006ff */
[----:B------:R-:W-:Y:S01]  /*9bc0*/  IMAD.U32 R148, R251, 0x10000, RZ ;  /* 0x00010000fb947824 */ /* 0x000fe200078e00ff */
[----:B------:R-:W3:Y:S04]  /*9bd0*/  LDL R250, [R1+0x4] ;  /* 0x0000040001fa7983 */ /* 0x000ee80000100800 */
[----:B------:R-:W4:Y:S01]  /*9be0*/  LDL R251, [R1] ;  /* 0x0000000001fb7983 */ /* 0x000f220000100800 */
[----:B------:R-:W-:Y:S01]  /*9bf0*/  FFMA.FTZ R148, R246, R148, R243 ;  /* 0x00000094f6947223 */ /* 0x000fe200000100f3 */
[----:B------:R-:W-:Y:S02]  /*9c00*/  SHF.L.U32 R243, R249, 0x10, RZ ;  /* 0x00000010f9f37819 */ /* 0x000fe400000006ff */
[----:B------:R-:W5:Y:S01]  /*9c10*/  LDL R249, [R1+0x8] ;  /* 0x0000080001f97983 */ /* 0x000f620000100800 */
[----:B------:R-:W-:-:S02]  /*9c20*/  F2FP.BF16.F32.PACK_AB R150, R150, R152 ;  /* 0x000000989696723e */ /* 0x000fc400000010ff */
[----:B------:R-:W-:Y:S02]  /*9c30*/  F2FP.BF16.F32.PACK_AB R149, R148, R149 ;  /* 0x000000959495723e */ /* 0x000fe400000010ff */
[----:B------:R-:W-:Y:S02]  /*9c40*/  SHF.L.U32 R152, R132, 0x10, RZ ;  /* 0x0000001084987819 */ /* 0x000fe400000006ff */
[----:B------:R-:W-:Y:S02]  /*9c50*/  SHF.L.U32 R148, R100, 0x10, RZ ;  /* 0x0000001064947819 */ /* 0x000fe400000006ff */
[----:B------:R-:W-:Y:S02]  /*9c60*/  F2FP.BF16.F32.PACK_AB R151, R151, R153 ;  /* 0x000000999797723e */ /* 0x000fe400000010ff */
[----:B------:R-:W-:Y:S02]  /*9c70*/  SHF.L.U32 R153, R76, 0x10, RZ ;  /* 0x000000104c997819 */ /* 0x000fe400000006ff */
[----:B------:R-:W-:-:S02]  /*9c80*/  F2FP.BF16.F32.PACK_AB R155, R155, R248 ;  /* 0x000000f89b9b723e */ /* 0x000fc400000010ff */
[----:B------:R-:W-:Y:S01]  /*9c90*/  F2FP.BF16.F32.PACK_AB R154, R154, R247 ;  /* 0x000000f79a9a723e */ /* 0x000fe200000010ff */
[----:B--2---:R-:W-:-:S04]  /*9ca0*/  IMAD.U32 R244, R244, 0x10000, RZ ;  /* 0x00010000f4f47824 */ /* 0x004fc800078e00ff */
[----:B------:R-:W-:Y:S01]  /*9cb0*/  FFMA.FTZ R246, R246, R243, R244 ;  /* 0x000000f3f6f67223 */ /* 0x000fe200000100f4 */
[----:B------:R-:W-:-:S04]  /*9cc0*/  FADD.FTZ R243, R27, -UR6 ;  /* 0x800000061bf37e21 */ /* 0x000fc80008010000 */
[----:B------:R-:W-:Y:S01]  /*9cd0*/  FMUL.FTZ R243, R243, UR4 ;  /* 0x00000004f3f37c20 */ /* 0x000fe20008410000 */
[----:B------:R-:W-:-:S03]  /*9ce0*/  FADD.FTZ R244, R6, -UR6 ;  /* 0x8000000606f47e21 */ /* 0x000fc60008010000 */
[C---:B------:R-:W-:Y:S01]  /*9cf0*/  FFMA.FTZ R152, R243.reuse, R152, R148 ;  /* 0x00000098f3987223 */ /* 0x040fe20000010094 */
[----:B------:R-:W-:Y:S02]  /*9d00*/  IMAD.U32 R148, R128, 0x10000, RZ ;  /* 0x0001000080947824 */ /* 0x000fe400078e00ff */
[----:B------:R-:W-:Y:S02]  /*9d10*/  FMUL.FTZ R244, R244, UR4 ;  /* 0x00000004f4f47c20 */ /* 0x000fe40008410000 */
[----:B------:R-:W-:Y:S01]  /*9d20*/  FFMA.FTZ R243, R243, R148, R153 ;  /* 0x00000094f3f37223 */ /* 0x000fe20000010099 */
[----:B------:R-:W-:Y:S01]  /*9d30*/  SHF.L.U32 R148, R242, 0x10, RZ ;  /* 0x00000010f2947819 */ /* 0x000fe200000006ff */
[----:B----4-:R-:W-:-:S04]  /*9d40*/  IMAD.U32 R153, R251, 0x10000, RZ ;  /* 0x00010000fb997824 */ /* 0x010fc800078e00ff */
[----:B------:R-:W-:Y:S01]  /*9d50*/  FFMA.FTZ R148, R244, R148, R153 ;  /* 0x00000094f4947223 */ /* 0x000fe20000010099 */
[----:B---3--:R-:W-:Y:S02]  /*9d60*/  SHF.L.U32 R153, R250, 0x10, RZ ;  /* 0x00000010fa997819 */ /* 0x008fe400000006ff */
[----:B-----5:R-:W-:Y:S02]  /*9d70*/  SHF.L.U32 R249, R249, 0x10, RZ ;  /* 0x00000010f9f97819 */ /* 0x020fe400000006ff */
[----:B------:R-:W-:-:S03]  /*9d80*/  F2FP.BF16.F32.PACK_AB R148, R148, R152 ;  /* 0x000000989494723e */ /* 0x000fc600000010ff */
[----:B------:R-:W-:Y:S02]  /*9d90*/  FFMA.FTZ R244, R244, R153, R249 ;  /* 0x00000099f4f47223 */ /* 0x000fe400000100f9 */
[----:B------:R-:W0:Y:S02]  /*9da0*/  LDC.64 R152, c[0x0][0x428] ;  /* 0x00010a00ff987b82 */ /* 0x000e240000000a00 */
[----:B0-----:R-:W-:-:S05]  /*9db0*/  IMAD.WIDE.U32 R152, R16, 0x10, R152 ;  /* 0x0000001010987825 */ /* 0x001fca00078e0098 */
[----:B------:R0:W-:Y:S02]  /*9dc0*/  STG.E.128 desc[UR8][R152.64], R148 ;  /* 0x0000009498007986 */ /* 0x0001e4000c101d08 */
[----:B0-----:R-:W0:Y:S01]  /*9dd0*/  LDC.64 R148, c[0x0][0x430] ;  /* 0x00010c00ff947b82 */ /* 0x001e220000000a00 */
[----:B------:R-:W-:Y:S02]  /*9de0*/  F2FP.BF16.F32.PACK_AB R153, R246, R245 ;  /* 0x000000f5f699723e */ /* 0x000fe400000010ff */
[----:B------:R-:W-:Y:S01]  /*9df0*/  F2FP.BF16.F32.PACK_AB R152, R244, R243 ;  /* 0x000000f3f498723e */ /* 0x000fe200000010ff */
[----:B0-----:R-:W-:-:S05]  /*9e00*/  IMAD.WIDE.U32 R148, R16, 0x10, R148 ;  /* 0x0000001010947825 */ /* 0x001fca00078e0094 */
[----:B------:R4:W-:Y:S01]  /*9e10*/  STG.E.128 desc[UR8][R148.64], R152 ;  /* 0x0000009894007986 */ /* 0x0009e2000c101d08 */
[----:B------:R-:W-:-:S07]  /*9e20*/  VIADD R16, R16, 0x80 ;  /* 0x0000008010107836 */ /* 0x000fce0000000000 */
.L_x_58:
[----:B------:R-:W-:Y:S05]  /*9e30*/  BSYNC.RECONVERGENT B0 ;  /* 0x0000000000007941 */ /* 0x000fea0003800200 */
.L_x_57:
[----:B------:R-:W-:Y:S04]  /*9e40*/  BSSY.RECONVERGENT B0, `(.L_x_59) ;  /* 0x0000061000007945 */ /* 0x000fe80003800200 */
[----:B------:R-:W-:Y:S05]  /*9e50*/  @!P3 BRA `(.L_x_60) ;  /* 0x00000004007cb947 */ /* 0x000fea0003800000 */
[----:B------:R-:W5:Y:S04]  /*9e60*/  LDL R245, [R1+0x70] ;  /* 0x0000700001f57983 */ /* 0x000f680000100800 */
[----:B0-----:R-:W5:Y:S01]  /*9e70*/  LDL R151, [R1+0x6c] ;  /* 0x00006c0001977983 */ /* 0x001f620000100800 */
[----:B------:R-:W-:-:S03]  /*9e80*/  FADD.FTZ R248, R168, -UR6 ;  /* 0x80000006a8f87e21 */ /* 0x000fc60008010000 */
[----:B-1234-:R-:W2:Y:S04]  /*9e90*/  LDL R154, [R1+0x74] ;  /* 0x00007400019a7983 */ /* 0x01eea80000100800 */
[----:B------:R-:W3:Y:S01]  /*9ea0*/  LDL R152, [R1+0x78] ;  /* 0x0000780001987983 */ /* 0x000ee20000100800 */
[----:B------:R-:W-:Y:S01]  /*9eb0*/  SHF.L.U32 R153, R127, 0x10, RZ ;  /* 0x000000107f997819 */ /* 0x000fe200000006ff */
[----:B------:R-:W-:Y:S01]  /*9ec0*/  FMUL.FTZ R248, R248, UR4 ;  /* 0x00000004f8f87c20 */ /* 0x000fe20008410000 */
[----:B------:R-:W-:Y:S01]  /*9ed0*/  SHF.L.U32 R150, R107, 0x10, RZ ;  /* 0x000000106b967819 */ /* 0x000fe200000006ff */
[----:B------:R-:W4:Y:S04]  /*9ee0*/  LDL R246, [R1+0x5c] ;  /* 0x00005c0001f67983 */ /* 0x000f280000100800 */
[----:B------:R-:W-:Y:S01]  /*9ef0*/  FFMA.FTZ R153, R248, R153, R150 ;  /* 0x00000099f8997223 */ /* 0x000fe20000010096 */
[----:B------:R-:W4:Y:S04]  /*9f00*/  LDL R243, [R1+0x60] ;  /* 0x0000600001f37983 */ /* 0x000f280000100800 */
[----:B------:R-:W4:Y:S04]  /*9f10*/  LDL R244, [R1+0x64] ;  /* 0x0000640001f47983 */ /* 0x000f280000100800 */
[----:B------:R-:W4:Y:S04]  /*9f20*/  LDL R250, [R1+0x50] ;  /* 0x0000500001fa7983 */ /* 0x000f280000100800 */
[----:B------:R-:W4:Y:S04]  /*9f30*/  LDL R251, [R1+0x4c] ;  /* 0x00004c0001fb7983 */ /* 0x000f280000100800 */
[----:B------:R-:W4:Y:S01]  /*9f40*/  LDL R249, [R1+0x54] ;  /* 0x0000540001f97983 */ /* 0x000f220000100800 */
[----:B------:R-:W-:Y:S01]  /*9f50*/  SHF.L.U32 R149, R83, 0x10, RZ ;  /* 0x0000001053957819 */ /* 0x000fe200000006ff */
[----:B------:R-:W-:-:S02]  /*9f60*/  IMAD.U32 R148, R123, 0x10000, RZ ;  /* 0x000100007b947824 */ /* 0x000fc400078e00ff */
[----:B------:R-:W-:Y:S01]  /*9f70*/  FADD.FTZ R155, R177, -UR6 ;  /* 0x80000006b19b7e21 */ /* 0x000fe20008010000 */
[----:B------:R-:W-:Y:S01]  /*9f80*/  FADD.FTZ R247, R167, -UR6 ;  /* 0x80000006a7f77e21 */ /* 0x000fe20008010000 */
[----:B------:R-:W4:Y:S01]  /*9f90*/  LDL R252, [R1+0x3c] ;  /* 0x00003c0001fc7983 */ /* 0x000f220000100800 */
[----:B-----5:R-:W-:-:S03]  /*9fa0*/  IMAD.U32 R150, R245, 0x10000, RZ ;  /* 0x00010000f5967824 */ /* 0x020fc600078e00ff */
[----:B------:R-:W5:Y:S01]  /*9fb0*/  LDL R245, [R1+0x68] ;  /* 0x0000680001f57983 */ /* 0x000f620000100800 */
[----:B------:R-:W-:Y:S01]  /*9fc0*/  FFMA.FTZ R248, R248, R148, R149 ;  /* 0x00000094f8f87223 */ /* 0x000fe20000010095 */
[----:B------:R-:W-:Y:S01]  /*9fd0*/  SHF.L.U32 R151, R151, 0x10, RZ ;  /* 0x0000001097977819 */ /* 0x000fe200000006ff */
[----:B------:R-:W-:Y:S01]  /*9fe0*/  FMUL.FTZ R155, R155, UR4 ;  /* 0x000000049b9b7c20 */ /* 0x000fe20008410000 */
[----:B--2---:R-:W-:Y:S02]  /*9ff0*/  SHF.L.U32 R148, R154, 0x10, RZ ;  /* 0x000000109a947819 */ /* 0x004fe400000006ff */
[----:B---3--:R-:W-:Y:S01]  /*a000*/  SHF.L.U32 R149, R152, 0x10, RZ ;  /* 0x0000001098957819 */ /* 0x008fe200000006ff */
        /* <DEDUP_REMOVED lines=9> */
[----:B----4-:R-:W-:Y:S01]  /*a0a0*/  SHF.L.U32 R150, R246, 0x10, RZ ;  /* 0x00000010f6967819 */ /* 0x010fe200000006ff */
[----:B------:R-:W-:Y:S01]  /*a0b0*/  FFMA.FTZ R247, R247, R148, R149 ;  /* 0x00000094f7f77223 */ /* 0x000fe20000010095 */
[----:B------:R-:W-:Y:S01]  /*a0c0*/  SHF.L.U32 R243, R243, 0x10, RZ ;  /* 0x00000010f3f37819 */ /* 0x000fe200000006ff */
[----:B------:R-:W-:Y:S02]  /*a0d0*/  IMAD.U32 R148, R244, 0x10000, RZ ;  /* 0x00010000f4947824 */ /* 0x000fe400078e00ff */
[----:B------:R-:W-:Y:S01]  /*a0e0*/  FMUL.FTZ R154, R154, UR4 ;  /* 0x000000049a9a7c20 */ /* 0x000fe20008410000 */
[----:B------:R-:W2:Y:S03]  /*a0f0*/  LDL R244, [R1+0x58] ;  /* 0x0000580001f47983 */ /* 0x000ea60000100800 */
[----:B------:R-:W-:Y:S01]  /*a100*/  FFMA.FTZ R150, R154, R150, R243 ;  /* 0x000000969a967223 */ /* 0x000fe200000100f3 */
[----:B------:R-:W-:Y:S01]  /*a110*/  SHF.L.U32 R243, R81, 0x10, RZ ;  /* 0x0000001051f37819 */ /* 0x000fe200000006ff */
[----:B------:R-:W-:-:S04]  /*a120*/  FADD.FTZ R246, R2, -UR6 ;  /* 0x8000000602f67e21 */ /* 0x000fc80008010000 */
[----:B------:R-:W-:Y:S01]  /*a130*/  FMUL.FTZ R246, R246, UR4 ;  /* 0x00000004f6f67c20 */ /* 0x000fe20008410000 */
[----:B-----5:R-:W-:Y:S01]  /*a140*/  SHF.L.U32 R149, R245, 0x10, RZ ;  /* 0x00000010f5957819 */ /* 0x020fe200000006ff */
[----:B------:R-:W-:-:S04]  /*a150*/  FADD.FTZ R245, R34, -UR6 ;  /* 0x8000000622f57e21 */ /* 0x000fc80008010000 */
[----:B------:R-:W-:Y:S01]  /*a160*/  FFMA.FTZ R154, R154, R148, R149 ;  /* 0x000000949a9a7223 */ /* 0x000fe20000010095 */
[----:B------:R-:W-:Y:S01]  /*a170*/  SHF.L.U32 R149, R125, 0x10, RZ ;  /* 0x000000107d957819 */ /* 0x000fe200000006ff */
[----:B------:R-:W-:Y:S01]  /*a180*/  FMUL.FTZ R245, R245, UR4 ;  /* 0x00000004f5f57c20 */ /* 0x000fe20008410000 */
[----:B------:R-:W-:-:S04]  /*a190*/  IMAD.U32 R148, R105, 0x10000, RZ ;  /* 0x0001000069947824 */ /* 0x000fc800078e00ff */
[----:B------:R-:W-:Y:S01]  /*a1a0*/  FFMA.FTZ R149, R245, R149, R148 ;  /* 0x00000095f5957223 */ /* 0x000fe20000010094 */
[----:B------:R-:W-:-:S05]  /*a1b0*/  SHF.L.U32 R148, R121, 0x10, RZ ;  /* 0x0000001079947819 */ /* 0x000fca00000006ff */
[----:B------:R-:W-:Y:S01]  /*a1c0*/  FFMA.FTZ R245, R245, R148, R243 ;  /* 0x00000094f5f57223 */ /* 0x000fe200000100f3 */
[----:B------:R-:W-:Y:S01]  /*a1d0*/  SHF.L.U32 R243, R250, 0x10, RZ ;  /* 0x00000010faf37819 */ /* 0x000fe200000006ff */
[----:B------:R-:W-:Y:S01]  /*a1e0*/  IMAD.U32 R148, R251, 0x10000, RZ ;  /* 0x00010000fb947824 */ /* 0x000fe200078e00ff */
[----:B------:R-:W3:Y:S04]  /*a1f0*/  LDL R250, [R1+0x44] ;  /* 0x0000440001fa7983 */ /* 0x000ee80000100800 */
[----:B------:R-:W4:Y:S01]  /*a200*/  LDL R251, [R1+0x40] ;  /* 0x0000400001fb7983 */ /* 0x000f220000100800 */
[----:B------:R-:W-:Y:S01]  /*a210*/  FFMA.FTZ R148, R246, R148, R243 ;  /* 0x00000094f6947223 */ /* 0x000fe200000100f3 */
[----:B------:R-:W-:Y:S02]  /*a220*/  SHF.L.U32 R243, R249, 0x10, RZ ;  /* 0x00000010f9f37819 */ /* 0x000fe400000006ff */
[----:B------:R-:W5:Y:S01]  /*a230*/  LDL R249, [R1+0x48] ;  /* 0x0000480001f97983 */ /* 0x000f620000100800 */
[----:B--2---:R-:W-:Y:S01]  /*a240*/  IMAD.U32 R244, R244, 0x10000, RZ ;  /* 0x00010000f4f47824 */ /* 0x004fe200078e00ff */
[----:B------:R-:W-:-:S03]  /*a250*/  F2FP.BF16.F32.PACK_AB R150, R150, R152 ;  /* 0x000000989696723e */ /* 0x000fc600000010ff */
[----:B------:R-:W-:Y:S01]  /*a260*/  FFMA.FTZ R246, R246, R243, R244 ;  /* 0x000000f3f6f67223 */ /* 0x000fe200000100f4 */
[----:B------:R-:W-:Y:S01]  /*a270*/  FADD.FTZ R243, R26, -UR6 ;  /* 0x800000061af37e21 */ /* 0x000fe20008010000 */
[----:B------:R-:W-:Y:S02]  /*a280*/  F2FP.BF16.F32.PACK_AB R149, R148, R149 ;  /* 0x000000959495723e */ /* 0x000fe400000010ff */
[----:B------:R-:W-:Y:S01]  /*a290*/  SHF.L.U32 R152, R124, 0x10, RZ ;  /* 0x000000107c987819 */ /* 0x000fe200000006ff */
[----:B------:R-:W-:Y:S01]  /*a2a0*/  FMUL.FTZ R243, R243, UR4 ;  /* 0x00000004f3f37c20 */ /* 0x000fe20008410000 */
[----:B------:R-:W-:Y:S02]  /*a2b0*/  SHF.L.U32 R148, R104, 0x10, RZ ;  /* 0x0000001068947819 */ /* 0x000fe400000006ff */
[----:B------:R-:W-:Y:S02]  /*a2c0*/  F2FP.BF16.F32.PACK_AB R151, R151, R153 ;  /* 0x000000999797723e */ /* 0x000fe400000010ff */
[----:B------:R-:W-:Y:S01]  /*a2d0*/  SHF.L.U32 R153, R80, 0x10, RZ ;  /* 0x0000001050997819 */ /* 0x000fe200000006ff */
[----:B------:R-:W-:Y:S01]  /*a2e0*/  FFMA.FTZ R152, R243, R152, R148 ;  /* 0x00000098f3987223 */ /* 0x000fe20000010094 */
[----:B------:R-:W-:-:S02]  /*a2f0*/  IMAD.U32 R148, R120, 0x10000, RZ ;  /* 0x0001000078947824 */ /* 0x000fc400078e00ff */
[----:B------:R-:W-:Y:S02]  /*a300*/  FADD.FTZ R244, R3, -UR6 ;  /* 0x8000000603f47e21 */ /* 0x000fe40008010000 */
[----:B------:R-:W-:Y:S01]  /*a310*/  FFMA.FTZ R243, R243, R148, R153 ;  /* 0x00000094f3f37223 */ /* 0x000fe20000010099 */
[----:B------:R-:W-:Y:S01]  /*a320*/  SHF.L.U32 R148, R252, 0x10, RZ ;  /* 0x00000010fc947819 */ /* 0x000fe200000006ff */
[----:B------:R-:W-:Y:S01]  /*a330*/  FMUL.FTZ R244, R244, UR4 ;  /* 0x00000004f4f47c20 */ /* 0x000fe20008410000 */
[----:B------:R-:W-:Y:S02]  /*a340*/  F2FP.BF16.F32.PACK_AB R155, R155, R248 ;  /* 0x000000f89b9b723e */ /* 0x000fe400000010ff */
[----:B------:R-:W-:Y:S01]  /*a350*/  F2FP.BF16.F32.PACK_AB R154, R154, R247 ;  /* 0x000000f79a9a723e */ /* 0x000fe200000010ff */
        /* <DEDUP_REMOVED lines=15> */
.L_x_60:
[----:B------:R-:W-:Y:S05]  /*a450*/  BSYNC.RECONVERGENT B0 ;  /* 0x0000000000007941 */ /* 0x000fea0003800200 */
.L_x_59:
        /* <DEDUP_REMOVED lines=97> */
.L_x_62:
[----:B------:R-:W-:Y:S05]  /*aa70*/  BSYNC.RECONVERGENT B0 ;  /* 0x0000000000007941 */ /* 0x000fea0003800200 */
.L_x_61:
[----:B------:R-:W-:Y:S04]  /*aa80*/  BSSY.RECONVERGENT B0, `(.L_x_63) ;  /* 0x0000060000007945 */ /* 0x000fe80003800200 */
[----:B------:R-:W-:Y:S05]  /*aa90*/  @!P5 BRA `(.L_x_64) ;  /* 0x000000040078d947 */ /* 0x000fea0003800000 */
[----:B------:R-:W5:Y:S04]  /*aaa0*/  LDL R245, [R1+0xbc] ;  /* 0x0000bc0001f57983 */ /* 0x000f680000100800 */
[----:B0-----:R-:W5:Y:S04]  /*aab0*/  LDL R151, [R1+0xc0] ;  /* 0x0000c00001977983 */ /* 0x001f680000100800 */
[----:B-1234-:R-:W2:Y:S04]  /*aac0*/  LDL R155, [R1+0xc4] ;  /* 0x0000c400019b7983 */ /* 0x01eea80000100800 */
[----:B------:R-:W3:Y:S04]  /*aad0*/  LDL R153, [R1+0xc8] ;  /* 0x0000c80001997983 */ /* 0x000ee80000100800 */
[----:B------:R-:W4:Y:S01]  /*aae0*/  LDL R248, [R1+0xcc] ;  /* 0x0000cc0001f87983 */ /* 0x000f220000100800 */
[----:B------:R-:W-:Y:S01]  /*aaf0*/  FADD.FTZ R243, R31, -UR6 ;  /* 0x800000061ff37e21 */ /* 0x000fe20008010000 */
[----:B------:R-:W-:-:S02]  /*ab00*/  SHF.L.U32 R152, R56, 0x10, RZ ;  /* 0x0000001038987819 */ /* 0x000fc400000006ff */
[----:B------:R-:W-:Y:S01]  /*ab10*/  SHF.L.U32 R150, R52, 0x10, RZ ;  /* 0x0000001034967819 */ /* 0x000fe200000006ff */
[----:B------:R-:W-:Y:S01]  /*ab20*/  FMUL.FTZ R243, R243, UR4 ;  /* 0x00000004f3f37c20 */ /* 0x000fe20008410000 */
[----:B------:R-:W-:Y:S01]  /*ab30*/  SHF.L.U32 R149, R48, 0x10, RZ ;  /* 0x0000001030957819 */ /* 0x000fe200000006ff */
[----:B------:R-:W-:Y:S02]  /*ab40*/  IMAD.U32 R148, R60, 0x10000, RZ ;  /* 0x000100003c947824 */ /* 0x000fe400078e00ff */
[----:B------:R-:W-:Y:S01]  /*ab50*/  FADD.FTZ R244, R21, -UR6 ;  /* 0x8000000615f47e21 */ /* 0x000fe20008010000 */
[C---:B------:R-:W-:Y:S01]  /*ab60*/  FFMA.FTZ R152, R243.reuse, R152, R150 ;  /* 0x00000098f3987223 */ /* 0x040fe20000010096 */
[----:B------:R-:W4:Y:S01]  /*ab70*/  LDL R154, [R1+0xd0] ;  /* 0x0000d000019a7983 */ /* 0x000f220000100800 */
[----:B------:R-:W-:Y:S01]  /*ab80*/  FFMA.FTZ R243, R243, R148, R149 ;  /* 0x00000094f3f37223 */ /* 0x000fe20000010095 */
[----:B------:R-:W-:Y:S02]  /*ab90*/  FMUL.FTZ R244, R244, UR4 ;  /* 0x00000004f4f47c20 */ /* 0x000fe40008410000 */
[----:B------:R-:W4:Y:S04]  /*aba0*/  LDL R247, [R1+0xd4] ;  /* 0x0000d40001f77983 */ /* 0x000f280000100800 */
[----:B------:R-:W4:Y:S04]  /*abb0*/  LDL R251, [R1+0xdc] ;  /* 0x0000dc0001fb7983 */ /* 0x000f280000100800 */
[----:B------:R-:W4:Y:S04]  /*abc0*/  LDL R252, [R1+0xe4] ;  /* 0x0000e40001fc7983 */ /* 0x000f280000100800 */
[----:B------:R-:W4:Y:S01]  /*abd0*/  LDL R250, [R1+0xe8] ;  /* 0x0000e80001fa7983 */ /* 0x000f220000100800 */
[----:B-----5:R-:W-:Y:S01]  /*abe0*/  SHF.L.U32 R148, R245, 0x10, RZ ;  /* 0x00000010f5947819 */ /* 0x020fe200000006ff */
[----:B------:R-:W-:Y:S01]  /*abf0*/  FADD.FTZ R245, R32, -UR6 ;  /* 0x8000000620f57e21 */ /* 0x000fe20008010000 */
[----:B------:R-:W-:Y:S01]  /*ac00*/  IMAD.U32 R151, R151, 0x10000, RZ ;  /* 0x0001000097977824 */ /* 0x000fe200078e00ff */
[----:B--2---:R-:W-:-:S02]  /*ac10*/  SHF.L.U32 R149, R155, 0x10, RZ ;  /* 0x000000109b957819 */ /* 0x004fc400000006ff */
[----:B------:R-:W2:Y:S01]  /*ac20*/  LDL R155, [R1+0xd8] ;  /* 0x0000d800019b7983 */ /* 0x000ea20000100800 */
[----:B---3--:R-:W-:Y:S01]  /*ac30*/  SHF.L.U32 R150, R153, 0x10, RZ ;  /* 0x0000001099967819 */ /* 0x008fe200000006ff */
[C---:B------:R-:W-:Y:S01]  /*ac40*/  FFMA.FTZ R148, R244.reuse, R148, R151 ;  /* 0x00000094f4947223 */ /* 0x040fe20000010097 */
[----:B------:R-:W-:Y:S01]  /*ac50*/  SHF.L.U32 R151, R53, 0x10, RZ ;  /* 0x0000001035977819 */ /* 0x000fe200000006ff */
[----:B------:R-:W-:Y:S01]  /*ac60*/  FMUL.FTZ R245, R245, UR4 ;  /* 0x00000004f5f57c20 */ /* 0x000fe20008410000 */
[----:B------:R-:W-:Y:S02]  /*ac70*/  IMAD.U32 R153, R57, 0x10000, RZ ;  /* 0x0001000039997824 */ /* 0x000fe400078e00ff */
[----:B------:R-:W-:Y:S01]  /*ac80*/  FFMA.FTZ R244, R244, R149, R150 ;  /* 0x00000095f4f47223 */ /* 0x000fe20000010096 */
[----:B------:R-:W-:Y:S01]  /*ac90*/  SHF.L.U32 R149, R61, 0x10, RZ ;  /* 0x000000103d957819 */ /* 0x000fe200000006ff */
[----:B------:R-:W-:Y:S02]  /*aca0*/  IMAD.U32 R150, R49, 0x10000, RZ ;  /* 0x0001000031967824 */ /* 0x000fe400078e00ff */
[----:B------:R-:W-:-:S02]  /*acb0*/  FFMA.FTZ R153, R245, R153, R151 ;  /* 0x00000099f5997223 */ /* 0x000fc40000010097 */
[----:B------:R-:W-:Y:S01]  /*acc0*/  FFMA.FTZ R245, R245, R149, R150 ;  /* 0x00000095f5f57223 */ /* 0x000fe20000010096 */
[----:B----4-:R-:W-:Y:S02]  /*acd0*/  SHF.L.U32 R149, R248, 0x10, RZ ;  /* 0x00000010f8957819 */ /* 0x010fe400000006ff */
[----:B------:R-:W3:Y:S01]  /*ace0*/  LDL R248, [R1+0xe0] ;  /* 0x0000e00001f87983 */ /* 0x000ee20000100800 */
[----:B------:R-:W-:Y:S01]  /*acf0*/  FADD.FTZ R246, R22, -UR6 ;  /* 0x8000000616f67e21 */ /* 0x000fe20008010000 */
[----:B------:R-:W-:-:S03]  /*ad00*/  SHF.L.U32 R154, R154, 0x10, RZ ;  /* 0x000000109a9a7819 */ /* 0x000fc600000006ff */
[----:B------:R-:W-:Y:S01]  /*ad10*/  FMUL.FTZ R246, R246, UR4 ;  /* 0x00000004f6f67c20 */ /* 0x000fe20008410000 */
[----:B------:R-:W-:-:S03]  /*ad20*/  IMAD.U32 R150, R247, 0x10000, RZ ;  /* 0x00010000f7967824 */ /* 0x000fc600078e00ff */
[----:B------:R-:W-:Y:S01]  /*ad30*/  FFMA.FTZ R149, R246, R149, R154 ;  /* 0x00000095f6957223 */ /* 0x000fe2000001009a */
[----:B------:R-:W-:Y:S01]  /*ad40*/  FADD.FTZ R154, R171, -UR6 ;  /* 0x80000006ab9a7e21 */ /* 0x000fe20008010000 */
[----:B------:R-:W-:Y:S01]  /*ad50*/  SHF.L.U32 R249, R58, 0x10, RZ ;  /* 0x000000103af97819 */ /* 0x000fe200000006ff */
[----:B------:R-:W-:Y:S02]  /*ad60*/  FADD.FTZ R247, R23, -UR6 ;  /* 0x8000000617f77e21 */ /* 0x000fe40008010000 */
[----:B------:R-:W-:Y:S02]  /*ad70*/  FMUL.FTZ R154, R154, UR4 ;  /* 0x000000049a9a7c20 */ /* 0x000fe40008410000 */
[----:B------:R-:W-:Y:S01]  /*ad80*/  FMUL.FTZ R247, R247, UR4 ;  /* 0x00000004f7f77c20 */ /* 0x000fe20008410000 */
[----:B--2---:R-:W-:Y:S01]  /*ad90*/  SHF.L.U32 R151, R155, 0x10, RZ ;  /* 0x000000109b977819 */ /* 0x004fe200000006ff */
[----:B------:R-:W-:-:S04]  /*ada0*/  IMAD.U32 R155, R54, 0x10000, RZ ;  /* 0x00010000369b7824 */ /* 0x000fc800078e00ff */
[----:B------:R-:W-:Y:S01]  /*adb0*/  FFMA.FTZ R246, R246, R150, R151 ;  /* 0x00000096f6f67223 */ /* 0x000fe20000010097 */
[----:B------:R-:W-:Y:S02]  /*adc0*/  SHF.L.U32 R150, R62, 0x10, RZ ;  /* 0x000000103e967819 */ /* 0x000fe400000006ff */
[----:B------:R-:W-:Y:S01]  /*add0*/  SHF.L.U32 R151, R50, 0x10, RZ ;  /* 0x0000001032977819 */ /* 0x000fe200000006ff */
[----:B------:R-:W-:Y:S01]  /*ade0*/  FFMA.FTZ R249, R154, R249, R155 ;  /* 0x000000f99af97223 */ /* 0x000fe2000001009b */
[----:B------:R-:W-:-:S03]  /*adf0*/  IMAD.U32 R155, R250, 0x10000, RZ ;  /* 0x00010000fa9b7824 */ /* 0x000fc600078e00ff */
[----:B------:R-:W-:Y:S01]  /*ae00*/  FFMA.FTZ R154, R154, R150, R151 ;  /* 0x000000969a9a7223 */ /* 0x000fe20000010097 */
[----:B------:R-:W-:Y:S01]  /*ae10*/  IMAD.U32 R150, R251, 0x10000, RZ ;  /* 0x00010000fb967824 */ /* 0x000fe200078e00ff */
[----:B------:R-:W-:Y:S01]  /*ae20*/  SHF.L.U32 R151, R252, 0x10, RZ ;  /* 0x00000010fc977819 */ /* 0x000fe200000006ff */
[----:B------:R-:W2:Y:S01]  /*ae30*/  LDL R251, [R1+0xf0] ;  /* 0x0000f00001fb7983 */ /* 0x000ea20000100800 */
[----:B---3--:R-:W-:Y:S02]  /*ae40*/  SHF.L.U32 R248, R248, 0x10, RZ ;  /* 0x00000010f8f87819 */ /* 0x008fe400000006ff */
[----:B------:R-:W-:Y:S01]  /*ae50*/  SHF.L.U32 R250, R59, 0x10, RZ ;  /* 0x000000103bfa7819 */ /* 0x000fe200000006ff */
[----:B------:R-:W3:Y:S02]  /*ae60*/  LDL R252, [R1+0xf8] ;  /* 0x0000f80001fc7983 */ /* 0x000ee40000100800 */
[C---:B------:R-:W-:Y:S01]  /*ae70*/  FFMA.FTZ R150, R247.reuse, R150, R248 ;  /* 0x00000096f7967223 */ /* 0x040fe200000100f8 */
[----:B------:R-:W-:Y:S01]  /*ae80*/  FFMA.FTZ R247, R247, R151, R155 ;  /* 0x00000097f7f77223 */ /* 0x000fe2000001009b */
[----:B------:R-:W-:Y:S01]  /*ae90*/  FADD.FTZ R155, R172, -UR6 ;  /* 0x80000006ac9b7e21 */ /* 0x000fe20008010000 */
[----:B------:R-:W-:-:S03]  /*aea0*/  SHF.L.U32 R151, R55, 0x10, RZ ;  /* 0x0000001037977819 */ /* 0x000fc600000006ff */
[----:B------:R-:W-:Y:S01]  /*aeb0*/  FMUL.FTZ R155, R155, UR4 ;  /* 0x000000049b9b7c20 */ /* 0x000fe20008410000 */
[----:B------:R-:W-:-:S03]  /*aec0*/  SHF.L.U32 R248, R51, 0x10, RZ ;  /* 0x0000001033f87819 */ /* 0x000fc600000006ff */
[----:B------:R-:W-:Y:S01]  /*aed0*/  FFMA.FTZ R250, R155, R250, R151 ;  /* 0x000000fa9bfa7223 */ /* 0x000fe20000010097 */
[----:B------:R-:W-:-:S04]  /*aee0*/  IMAD.U32 R151, R63, 0x10000, RZ ;  /* 0x000100003f977824 */ /* 0x000fc800078e00ff */
[----:B------:R-:W-:Y:S02]  /*aef0*/  FFMA.FTZ R155, R155, R151, R248 ;  /* 0x000000979b9b7223 */ /* 0x000fe400000100f8 */
[----:B------:R-:W4:Y:S01]  /*af00*/  LDL R151, [R1+0xec] ;  /* 0x0000ec0001977983 */ /* 0x000f220000100800 */
[----:B------:R-:W-:-:S04]  /*af10*/  FADD.FTZ R248, R179, -UR6 ;  /* 0x80000006b3f87e21 */ /* 0x000fc80008010000 */
[----:B------:R-:W-:Y:S01]  /*af20*/  FMUL.FTZ R248, R248, UR4 ;  /* 0x00000004f8f87c20 */ /* 0x000fe20008410000 */
[----:B--2---:R-:W-:Y:S01]  /*af30*/  IMAD.U32 R251, R251, 0x10000, RZ ;  /* 0x00010000fbfb7824 */ /* 0x004fe200078e00ff */
[----:B----4-:R-:W-:-:S05]  /*af40*/  SHF.L.U32 R151, R151, 0x10, RZ ;  /* 0x0000001097977819 */ /* 0x010fca00000006ff */
[----:B------:R-:W-:Y:S02]  /*af50*/  FFMA.FTZ R151, R248, R151, R251 ;  /* 0x00000097f8977223 */ /* 0x000fe400000100fb */
[----:B------:R-:W2:Y:S01]  /*af60*/  LDL R251, [R1+0xf4] ;  /* 0x0000f40001fb7983 */ /* 0x000ea20000100800 */
[----:B---3--:R-:W-:Y:S02]  /*af70*/  SHF.L.U32 R252, R252, 0x10, RZ ;  /* 0x00000010fcfc7819 */ /* 0x008fe400000006ff */
[----:B------:R-:W-:Y:S02]  /*af80*/  F2FP.BF16.F32.PACK_AB R151, R151, R250 ;  /* 0x000000fa9797723e */ /* 0x000fe400000010ff */
[----:B------:R-:W-:Y:S02]  /*af90*/  F2FP.BF16.F32.PACK_AB R149, R149, R153 ;  /* 0x000000999595723e */ /* 0x000fe400000010ff */
[----:B------:R-:W-:Y:S02]  /*afa0*/  F2FP.BF16.F32.PACK_AB R148, R148, R152 ;  /* 0x000000989494723e */ /* 0x000fe400000010ff */
[----:B------:R-:W-:-:S02]  /*afb0*/  F2FP.BF16.F32.PACK_AB R150, R150, R249 ;  /* 0x000000f99696723e */ /* 0x000fc400000010ff */
[----:B------:R-:W-:Y:S02]  /*afc0*/  F2FP.BF16.F32.PACK_AB R154, R247, R154 ;  /* 0x0000009af79a723e */ /* 0x000fe400000010ff */
[----:B--2---:R-:W-:-:S05]  /*afd0*/  SHF.L.U32 R251, R251, 0x10, RZ ;  /* 0x00000010fbfb7819 */ /* 0x004fca00000006ff */
[----:B------:R-:W-:Y:S02]  /*afe0*/  FFMA.FTZ R248, R248, R251, R252 ;  /* 0x000000fbf8f87223 */ /* 0x000fe400000100fc */
[----:B------:R-:W0:Y:S02]  /*aff0*/  LDC.64 R250, c[0x0][0x428] ;  /* 0x00010a00fffa7b82 */ /* 0x000e240000000a00 */
[----:B0-----:R-:W-:-:S05]  /*b000*/  IMAD.WIDE.U32 R152, R16, 0x10, R250 ;  /* 0x0000001010987825 */ /* 0x001fca00078e00fa */
[----:B------:R0:W-:Y:S02]  /*b010*/  STG.E.128 desc[UR8][R152.64], R148 ;  /* 0x0000009498007986 */ /* 0x0001e4000c101d08 */
[----:B0-----:R-:W0:Y:S01]  /*b020*/  LDC.64 R148, c[0x0][0x430] ;  /* 0x00010c00ff947b82 */ /* 0x001e220000000a00 */
[----:B------:R-:W-:Y:S02]  /*b030*/  F2FP.BF16.F32.PACK_AB R155, R248, R155 ;  /* 0x0000009bf89b723e */ /* 0x000fe400000010ff */
[----:B------:R-:W-:Y:S02]  /*b040*/  F2FP.BF16.F32.PACK_AB R153, R246, R245 ;  /* 0x000000f5f699723e */ /* 0x000fe400000010ff */
[----:B------:R-:W-:Y:S01]  /*b050*/  F2FP.BF16.F32.PACK_AB R152, R244, R243 ;  /* 0x000000f3f498723e */ /* 0x000fe200000010ff */
[----:B0-----:R-:W-:-:S05]  /*b060*/  IMAD.WIDE.U32 R148, R16, 0x10, R148 ;  /* 0x0000001010947825 */ /* 0x001fca00078e0094 */
[----:B------:R0:W-:Y:S02]  /*b070*/  STG.E.128 desc[UR8][R148.64], R152 ;  /* 0x0000009894007986 */ /* 0x0001e4000c101d08 */
.L_x_64:
[----:B------:R-:W-:Y:S05]  /*b080*/  BSYNC.RECONVERGENT B0 ;  /* 0x0000000000007941 */ /* 0x000fea0003800200 */
.L_x_63:
[----:B------:R-:W-:Y:S02]  /*b090*/  UIADD3 UR5, UPT, UPT, UR5, UR12, URZ ;  /* 0x0000000c05057290 */ /* 0x000fe4000fffe0ff */
[----:B------:R-:W-:Y:S02]  /*b0a0*/  UPLOP3.LUT UP2, UPT, UPT, UPT, UP2, 0x40, 0x4 ;  /* 0x000000000004789c */ /* 0x000fe40003f4e820 */
[----:B------:R-:W-:-:S09]  /*b0b0*/  UISETP.GE.AND UP1, UPT, UR5, UR13, UPT ;  /* 0x0000000d0500728c */ /* 0x000fd2000bf26270 */
[----:B------:R-:W-:Y:S05]  /*b0c0*/  BRA.U !UP1, `(.L_x_65) ;  /* 0xffffff7909347547 */ /* 0x000fea000b83ffff */
[----:B------:R-:W-:Y:S05]  /*b0d0*/  EXIT ;  /* 0x000000000000794d */ /* 0x000fea0003800000 */
.L_x_66:
[----:B------:R-:W-:-:S00]  /*b0e0*/  BRA `(.L_x_66) ;  /* 0xfffffffc00fc7947 */ /* 0x000fc0000383ffff */
[----:B------:R-:W-:-:S00]  /*b0f0*/  NOP ;  /* 0x0000000000007918 */ /* 0x000fc00000000000 */
        /* <DEDUP_REMOVED lines=8> */
.L_x_27844:


//--------------------- .text._ZN10layer_norm31ln_parallel_residual_fwd_kernelINS_13Kernel_traitsI13__nv_bfloat16S2_S2_S2_fjLj7168ELj1ELj1ELj4ELj16ENS_18Kernel_traits_baseILj7168ES2_S2_S2_S2_fjLj128EEEEELb0ELb0ELb1EEEvNS_9FwdParamsE --------------------------
	.section	.text._ZN10layer_norm31ln_parallel_residual_fwd_kernelINS_13Kernel_traitsI13__nv_bfloat16S2_S2_S2_fjLj7168ELj1ELj1ELj4ELj16ENS_18Kernel_traits_baseILj7168ES2_S2_S2_S2_fjLj128EEEEELb0ELb0ELb1EEEvNS_9FwdParamsE,"ax",@progbits
	.align	128
        .global         _ZN10layer_norm31ln_parallel_residual_fwd_kernelINS_13Kernel_traitsI13__nv_bfloat16S2_S2_S2_fjLj7168ELj1ELj1ELj4ELj16ENS_18Kernel_traits_baseILj7168ES2_S2_S2_S2_fjLj128EEEEELb0ELb0ELb1EEEvNS_9FwdParamsE
        .type           _ZN10layer_norm31ln_parallel_residual_fwd_kernelINS_13Kernel_traitsI13__nv_bfloat16S2_S2_S2_fjLj7168ELj1ELj1ELj4ELj16ENS_18Kernel_traits_baseILj7168ES2_S2_S2_S2_fjLj128EEEEELb0ELb0ELb1EEEvNS_9FwdParamsE,@function
        .size           _ZN10layer_norm31ln_parallel_residual_fwd_kernelINS_13Kernel_traitsI13__nv_bfloat16S2_S2_S2_fjLj7168ELj1ELj1ELj4ELj16ENS_18Kernel_traits_baseILj7168ES2_S2_S2_S2_fjLj128EEEEELb0ELb0ELb1EEEvNS_9FwdParamsE,(.L_x_27845 - _ZN10layer_norm31ln_parallel_residual_fwd_kernelINS_13Kernel_traitsI13__nv_bfloat16S2_S2_S2_fjLj7168ELj1ELj1ELj4ELj16ENS_18Kernel_traits_baseILj7168ES2_S2_S2_S2_fjLj128EEEEELb0ELb0ELb1EEEvNS_9FwdParamsE)
        .other          _ZN10layer_norm31ln_parallel_residual_fwd_kernelINS_13Kernel_traitsI13__nv_bfloat16S2_S2_S2_fjLj7168ELj1ELj1ELj4ELj16ENS_18Kernel_traits_baseILj7168ES2_S2_S2_S2_fjLj128EEEEELb0ELb0ELb1EEEvNS_9FwdParamsE,@"STO_CUDA_ENTRY STV_DEFAULT"
_ZN10layer_norm31ln_parallel_residual_fwd_kernelINS_13Kernel_traitsI13__nv_bfloat16S2_S2_S2_fjLj7168ELj1ELj1ELj4ELj16ENS_18Kernel_traits_baseILj7168ES2_S2_S2_S2_fjLj128EEEEELb0ELb0ELb1EEEvNS_9FwdParamsE:
.text._ZN10layer_norm31ln_parallel_residual_fwd_kernelINS_13Kernel_traitsI13__nv_bfloat16S2_S2_S2_fjLj7168ELj1ELj1ELj4ELj16ENS_18Kernel_traits_baseILj7168ES2_S2_S2_S2_fjLj128EEEEELb0ELb0ELb1EEEvNS_9FwdParamsE:
[----:B------:R-:W0:Y:S01]  /*0000*/  LDC R1, c[0x0][0x37c] ;  /* 0x0000df00ff017b82 */ /* 0x000e220000000800 */
[----:B------:R-:W1:Y:S01]  /*0010*/  LDCU.64 UR12, c[0x0][0x438] ;  /* 0x00008700ff0c77ac */ /* 0x000e620008000a00 */
[----:B------:R-:W2:Y:S06]  /*0020*/  S2R R0, SR_TID.X ;  /* 0x0000000000007919 */ /* 0x000eac0000002100 */
[----:B------:R-:W3:Y:S01]  /*0030*/  S2UR UR6, SR_CTAID.X ;  /* 0x00000000000679c3 */ /* 0x000ee20000002500 */
[----:B0-----:R-:W-:Y:S01]  /*0040*/  IADD3 R1, PT, PT, R1, -0xe8, RZ ;  /* 0xffffff1801017810 */ /* 0x001fe20007ffe0ff */
[----:B------:R-:W0:Y:S01]  /*0050*/  LDCU.64 UR4, c[0x0][0x3a0] ;  /* 0x00007400ff0477ac */ /* 0x000e220008000a00 */
[----:B------:R-:W0:Y:S01]  /*0060*/  LDCU.64 UR10, c[0x0][0x398] ;  /* 0x00007300ff0a77ac */ /* 0x000e220008000a00 */
[----:B------:R-:W4:Y:S01]  /*0070*/  LDCU.64 UR8, c[0x0][0x358] ;  /* 0x00006b00ff0877ac */ /* 0x000f220008000a00 */
[----:B-1----:R-:W-:-:S04]  /*0080*/  UISETP.NE.U32.AND UP1, UPT, UR12, URZ, UPT ;  /* 0x000000ff0c00728c */ /* 0x002fc8000bf25070 */
[----:B------:R-:W-:Y:S02]  /*0090*/  UISETP.NE.AND.EX UP1, UPT, UR13, URZ, UPT, UP1 ;  /* 0x000000ff0d00728c */ /* 0x000fe4000bf25310 */
[----:B0-----:R-:W-:-:S04]  /*00a0*/  ULOP3.LUT UP0, URZ, UR4, UR10, URZ, 0xfc, !UPT ;  /* 0x0000000a04ff7292 */ /* 0x001fc8000f80fcff */
[----:B------:R-:W-:-:S03]  /*00b0*/  ULOP3.LUT UP0, URZ, UR5, UR11, URZ, 0xfc, UP0 ;  /* 0x0000000b05ff7292 */ /* 0x000fc6000800fcff */
[----:B--234-:R-:W-:Y:S08]  /*00c0*/  BRA.U UP1, `(.L_x_67) ;  /* 0x0000000501747547 */ /* 0x01cff0000b800000 */
[----:B------:R-:W0:Y:S02]  /*00d0*/  LDCU.64 UR4, c[0x0][0x440] ;  /* 0x00008800ff0477ac */ /* 0x000e240008000a00 */
[----:B0-----:R-:W-:-:S04]  /*00e0*/  UISETP.NE.U32.AND UP1, UPT, UR4, URZ, UPT ;  /* 0x000000ff0400728c */ /* 0x001fc8000bf25070 */
[----:B------:R-:W-:-:S09]  /*00f0*/  UISETP.NE.AND.EX UP1, UPT, UR5, URZ, UPT, UP1 ;  /* 0x000000ff0500728c */ /* 0x000fd2000bf25310 */
[----:B------:R-:W-:Y:S05]  /*0100*/  BRA.U UP1, `(.L_x_68) ;  /* 0x0000000101bc7547 */ /* 0x000fea000b800000 */
[----:B------:R-:W0:Y:S08]  /*0110*/  LDC.64 R2, c[0x0][0x3d0] ;  /* 0x0000f400ff027b82 */ /* 0x000e300000000a00 */
[----:B------:R-:W1:Y:S01]  /*0120*/  LDC.64 R4, c[0x0][0x3d8] ;  /* 0x0000f600ff047b82 */ /* 0x000e620000000a00 */
[----:B0-----:R-:W-:-:S05]  /*0130*/  IMAD.WIDE.U32 R2, R0, 0x10, R2 ;  /* 0x0000001000027825 */ /* 0x001fca00078e0002 */
[----:B------:R0:W5:Y:S01]  /*0140*/  LDG.E.128 R152, desc[UR8][R2.64] ;  /* 0x0000000802987981 */ /* 0x000162000c1e1d00 */
[----:B-1----:R-:W-:-:S03]  /*0150*/  IMAD.WIDE.U32 R4, R0, 0x10, R4 ;  /* 0x0000001000047825 */ /* 0x002fc600078e0004 */
[----:B------:R0:W5:Y:S04]  /*0160*/  LDG.E.128 R148, desc[UR8][R2.64+0x800] ;  /* 0x0008000802947981 */ /* 0x000168000c1e1d00 */
        /* <DEDUP_REMOVED lines=11> */
[----:B------:R0:W5:Y:S01]  /*0220*/  LDG.E.128 R100, desc[UR8][R4.64+0x3000] ;  /* 0x0030000804647981 */ /* 0x000162000c1e1d00 */
        /* <DEDUP_REMOVED lines=27> */
[----:B------:R-:W-:Y:S01]  /*03e0*/  CS2R R44, SRZ ;  /* 0x00000000002c7805 */ /* 0x000fe2000001ff00 */
[----:B0-----:R-:W-:Y:S06]  /*03f0*/  BRA `(.L_x_69) ;  /* 0x0000000400f07947 */ /* 0x001fec0003800000 */
.L_x_68:
[----:B------:R-:W0:Y:S08]  /*0400*/  LDC.64 R4, c[0x0][0x3d0] ;  /* 0x0000f400ff047b82 */ /* 0x000e300000000a00 */
[----:B------:R-:W1:Y:S08]  /*0410*/  LDC.64 R6, c[0x0][0x3d8] ;  /* 0x0000f600ff067b82 */ /* 0x000e700000000a00 */
[----:B------:R-:W2:Y:S01]  /*0420*/  LDC.64 R2, c[0x0][0x440] ;  /* 0x00011000ff027b82 */ /* 0x000ea20000000a00 */
[----:B0-----:R-:W-:-:S05]  /*0430*/  IMAD.WIDE.U32 R4, R0, 0x10, R4 ;  /* 0x0000001000047825 */ /* 0x001fca00078e0004 */
[----:B------:R0:W5:Y:S01]  /*0440*/  LDG.E.128 R152, desc[UR8][R4.64] ;  /* 0x0000000804987981 */ /* 0x000162000c1e1d00 */
[----:B-1----:R-:W-:-:S03]  /*0450*/  IMAD.WIDE.U32 R6, R0, 0x10, R6 ;  /* 0x0000001000067825 */ /* 0x002fc600078e0006 */
[----:B------:R0:W5:Y:S04]  /*0460*/  LDG.E.128 R148, desc[UR8][R4.64+0x800] ;  /* 0x0008000804947981 */ /* 0x000168000c1e1d00 */
[----:B------:R0:W5:Y:S01]  /*0470*/  LDG.E.128 R144, desc[UR8][R4.64+0x1000] ;  /* 0x0010000804907981 */ /* 0x000162000c1e1d00 */
[----:B--2---:R-:W-:-:S03]  /*0480*/  IMAD.WIDE.U32 R2, R0, 0x10, R2 ;  /* 0x0000001000027825 */ /* 0x004fc600078e0002 */
        /* <DEDUP_REMOVED lines=32> */
[----:B0-----:R-:W-:Y:S06]  /*0690*/  BRA `(.L_x_69) ;  /* 0x0000000400487947 */ /* 0x001fec0003800000 */
.L_x_67:
[----:B------:R-:W0:Y:S02]  /*06a0*/  LDCU.64 UR4, c[0x0][0x440] ;  /* 0x00008800ff0477ac */ /* 0x000e240008000a00 */
[----:B0-----:R-:W-:-:S04]  /*06b0*/  UISETP.NE.U32.AND UP1, UPT, UR4, URZ, UPT ;  /* 0x000000ff0400728c */ /* 0x001fc8000bf25070 */
[----:B------:R-:W-:-:S09]  /*06c0*/  UISETP.NE.AND.EX UP1, UPT, UR5, URZ, UPT, UP1 ;  /* 0x000000ff0500728c */ /* 0x000fd2000bf25310 */
[----:B------:R-:W-:Y:S05]  /*06d0*/  BRA.U !UP1, `(.L_x_70) ;  /* 0x0000000109947547 */ /* 0x000fea000b800000 */
[----:B------:R-:W0:Y:S08]  /*06e0*/  LDC.64 R4, c[0x0][0x3d0] ;  /* 0x0000f400ff047b82 */ /* 0x000e300000000a00 */
[----:B------:R-:W1:Y:S08]  /*06f0*/  LDC.64 R2, c[0x0][0x438] ;  /* 0x00010e00ff027b82 */ /* 0x000e700000000a00 */
[----:B------:R-:W2:Y:S08]  /*0700*/  LDC.64 R6, c[0x0][0x3d8] ;  /* 0x0000f600ff067b82 */ /* 0x000eb00000000a00 */
[----:B------:R-:W3:Y:S01]  /*0710*/  LDC.64 R8, c[0x0][0x440] ;  /* 0x00011000ff087b82 */ /* 0x000ee20000000a00 */
[----:B0-----:R-:W-:-:S05]  /*0720*/  IMAD.WIDE.U32 R4, R0, 0x10, R4 ;  /* 0x0000001000047825 */ /* 0x001fca00078e0004 */
[----:B------:R0:W5:Y:S01]  /*0730*/  LDG.E.128 R152, desc[UR8][R4.64] ;  /* 0x0000000804987981 */ /* 0x000162000c1e1d00 */
[----:B-1----:R-:W-:-:S03]  /*0740*/  IMAD.WIDE.U32 R2, R0, 0x10, R2 ;  /* 0x0000001000027825 */ /* 0x002fc600078e0002 */
[----:B------:R0:W5:Y:S04]  /*0750*/  LDG.E.128 R148, desc[UR8][R4.64+0x800] ;  /* 0x0008000804947981 */ /* 0x000168000c1e1d00 */
[----:B------:R0:W5:Y:S01]  /*0760*/  LDG.E.128 R144, desc[UR8][R4.64+0x1000] ;  /* 0x0010000804907981 */ /* 0x000162000c1e1d00 */
[----:B--2---:R-:W-:-:S03]  /*0770*/  IMAD.WIDE.U32 R6, R0, 0x10, R6 ;  /* 0x0000001000067825 */ /* 0x004fc600078e0006 */
[----:B------:R0:W5:Y:S04]  /*0780*/  LDG.E.128 R140, desc[UR8][R4.64+0x1800] ;  /* 0x00180008048c7981 */ /* 0x000168000c1e1d00 */
[----:B------:R0:W5:Y:S01]  /*0790*/  LDG.E.128 R136, desc[UR8][R4.64+0x2000] ;  /* 0x0020000804887981 */ /* 0x000162000c1e1d00 */
[----:B---3--:R-:W-:-:S03]  /*07a0*/  IMAD.WIDE.U32 R8, R0, 0x10, R8 ;  /* 0x0000001000087825 */ /* 0x008fc600078e0008 */
        /* <DEDUP_REMOVED lines=23> */
[----:B------:R-:W-:Y:S05]  /*0920*/  BRA `(.L_x_69) ;  /* 0x0000000000a47947 */ /* 0x000fea0003800000 */
.L_x_70:
        /* <DEDUP_REMOVED lines=40> */
[----:B0-----:R-:W-:-:S07]  /*0bb0*/  CS2R R44, SRZ ;  /* 0x00000000002c7805 */ /* 0x001fce000001ff00 */
.L_x_69:
[----:B------:R-:W1:Y:S02]  /*0bc0*/  LDCU UR4, c[0x0][0x384] ;  /* 0x00007080ff0477ac */ /* 0x000e640008000800 */
[----:B-1----:R-:W-:-:S06]  /*0bd0*/  UISETP.GE.AND UP1, UPT, UR6, UR4, UPT ;  /* 0x000000040600728c */ /* 0x002fcc000bf26270 */
[----:B------:R-:W-:-:S13]  /*0be0*/  PLOP3.LUT P0, PT, PT, PT, UP1, 0x80, 0x8 ;  /* 0x000000000008781c */ /* 0x000fda0003f0f018 */
[----:B------:R-:W-:Y:S05]  /*0bf0*/  @P0 EXIT ;  /* 0x000000000000094d */ /* 0x000fea0003800000 */
[----:B-----5:R-:W-:Y:S01]  /*0c00*/  PRMT R184, R71, 0x7632, R184 ;  /* 0x0000763247b87816 */ /* 0x020fe200000000b8 */
[----:B------:R-:W-:Y:S01]  /*0c10*/  UPLOP3.LUT UP3, UPT, UPT, UPT, UPT, 0x40, 0x4 ;  /* 0x000000000004789c */ /* 0x000fe20003f6e870 */
[----:B------:R-:W-:Y:S01]  /*0c20*/  PRMT R183, R103, 0x7632, R183 ;  /* 0x0000763267b77816 */ /* 0x000fe200000000b7 */
[----:B------:R-:W1:Y:S01]  /*0c30*/  LDCU UR7, c[0x0][0x388] ;  /* 0x00007100ff0777ac */ /* 0x000e620008000800 */
        /* <DEDUP_REMOVED lines=11> */
[----:B------:R-:W0:Y:S01]  /*0cf0*/  LDCU.64 UR18, c[0x0][0x398] ;  /* 0x00007300ff1277ac */ /* 0x000e220008000a00 */
        /* <DEDUP_REMOVED lines=75> */
[----:B------:R-:W-:Y:S01]  /*11b0*/  ISETP.NE.U32.AND P0, PT, RZ, UR10, PT ;  /* 0x0000000aff007c0c */ /* 0x000fe2000bf05070 */
[----:B------:R-:W0:Y:S01]  /*11c0*/  LDCU.U8 UR10, c[0x0][0x410] ;  /* 0x00008200ff0a77ac */ /* 0x000e220008000000 */
        /* <DEDUP_REMOVED lines=69> */
[----:B0-----:R-:W-:Y:S01]  /*1620*/  PRMT R9, R154, 0x7632, R9 ;  /* 0x000076329a097816 */ /* 0x001fe20000000009 */
        /* <DEDUP_REMOVED lines=13> */
[----:B------:R-:W-:Y:S01]  /*1700*/  ISETP.NE.AND.EX P0, PT, RZ, UR11, PT, P0 ;  /* 0x0000000bff007c0c */ /* 0x000fe2000bf05300 */
[----:B------:R-:W0:Y:S02]  /*1710*/  LDCU UR11, c[0x0][0x400] ;  /* 0x00008000ff0b77ac */ /* 0x000e240008000800 */
[----:B-1-34-:R2:W-:Y:S10]  /*1720*/  STL.S16 [R1], R16 ;  /* 0x0000001001007387 */ /* 0x01a5f40000100600 */
.L_x_103:
[----:B------:R-:W-:Y:S01]  /*1730*/  ISETP.NE.U32.AND P1, PT, RZ, UR16, PT ;  /* 0x00000010ff007c0c */ /* 0x000fe2000bf25070 */
[----:B-12---:R-:W1:Y:S01]  /*1740*/  S2R R21, SR_TID.X ;  /* 0x0000000000157919 */ /* 0x006e620000002100 */
[----:B------:R-:W-:Y:S01]  /*1750*/  UIMAD UR4, UR6, UR7, URZ ;  /* 0x00000007060472a4 */ /* 0x000fe2000f8e02ff */
[----:B------:R-:W2:Y:S01]  /*1760*/  @P0 LDC.64 R18, c[0x0][0x398] ;  /* 0x0000e600ff120b82 */ /* 0x000ea20000000a00 */
[----:B------:R-:W-:Y:S02]  /*1770*/  ISETP.NE.AND.EX P1, PT, RZ, UR17, PT, P1 ;  /* 0x00000011ff007c0c */ /* 0x000fe4000bf25310 */
[----:B------:R-:W-:-:S04]  /*1780*/  USHF.R.S32.HI UR5, URZ, 0x1f, UR4 ;  /* 0x0000001fff057899 */ /* 0x000fc80008011404 */
[----:B------:R-:W-:-:S06]  /*1790*/  ULEA.HI UR5, UR5, UR4, URZ, 0x3 ;  /* 0x0000000405057291 */ /* 0x000fcc000f8f18ff */
[----:B------:R-:W-:Y:S01]  /*17a0*/  IMAD.U32 R202, RZ, RZ, UR5 ;  /* 0x00000005ffca7e24 */ /* 0x000fe2000f8e00ff */
[----:B------:R-:W3:Y:S04]  /*17b0*/  @P1 LDC.64 R16, c[0x0][0x3a0] ;  /* 0x0000e800ff101b82 */ /* 0x000ee80000000a00 */
[----:B-1----:R-:W-:Y:S01]  /*17c0*/  LEA.HI.SX32 R202, R202, R21, 0x1d ;  /* 0x00000015caca7211 */ /* 0x002fe200078feaff */
[----:B------:R-:W-:-:S04]  /*17d0*/  HFMA2 R21, -RZ, RZ, 0, 9.5367431640625e-07 ;  /* 0x00000010ff157431 */ /* 0x000fc800000001ff */
[----:B--2---:R-:W-:-:S04]  /*17e0*/  @P0 IMAD.WIDE.U32 R18, R202, 0x10, R18 ;  /* 0x00000010ca120825 */ /* 0x004fc800078e0012 */
[C---:B---3--:R-:W-:Y:S01]  /*17f0*/  @P1 IMAD.WIDE.U32 R16, R202.reuse, 0x10, R16 ;  /* 0x00000010ca101825 */ /* 0x048fe200078e0010 */
[----:B------:R-:W5:Y:S04]  /*1800*/  @P0 LDG.E.128 R40, desc[UR8][R18.64] ;  /* 0x0000000812280981 */ /* 0x000f68000c1e1d00 */
[----:B------:R1:W5:Y:S02]  /*1810*/  @P1 LDG.E.128 R36, desc[UR8][R16.64] ;  /* 0x0000000810241981 */ /* 0x000364000c1e1d00 */
[----:B-1----:R-:W-:-:S06]  /*1820*/  IMAD.WIDE.U32 R16, R202, R21, UR12 ;  /* 0x0000000cca107e25 */ /* 0x002fcc000f8e0015 */
[----:B------:R-:W5:Y:S01]  /*1830*/  LDG.E.128 R16, desc[UR8][R16.64] ;  /* 0x0000000810107981 */ /* 0x000f62000c1e1d00 */
[----:B------:R-:W-:-:S04]  /*1840*/  ISETP.NE.U32.AND P0, PT, RZ, UR18, PT ;  /* 0x00000012ff007c0c */ /* 0x000fc8000bf05070 */
[----:B------:R-:W-:-:S13]  /*1850*/  ISETP.NE.AND.EX P0, PT, RZ, UR19, PT, P0 ;  /* 0x00000013ff007c0c */ /* 0x000fda000bf05300 */
[----:B------:R-:W-:Y:S05]  /*1860*/  @!P0 BRA `(.L_x_71) ;  /* 0x00000004007c8947 */ /* 0x000fea0003800000 */
[----:B------:R-:W-:Y:S05]  /*1870*/  @!P1 BRA `(.L_x_72) ;  /* 0x0000000000e49947 */ /* 0x000fea0003800000 */
[C---:B-----5:R-:W-:Y:S01]  /*1880*/  PRMT R20, R16.reuse, 0x7632, R20 ;  /* 0x0000763210147816 */ /* 0x060fe20000000014 */
[----:B------:R-:W-:Y:S01]  /*1890*/  IMAD.U32 R206, R16, 0x10000, RZ ;  /* 0x0001000010ce7824 */ /* 0x000fe200078e00ff */
[----:B------:R-:W-:Y:S02]  /*18a0*/  PRMT R22, R17, 0x7632, R22 ;  /* 0x0000763211167816 */ /* 0x000fe40000000016 */
[----:B------:R-:W-:Y:S01]  /*18b0*/  PRMT R23, R41, 0x7632, R23 ;  /* 0x0000763229177816 */ /* 0x000fe20000000017 */
[----:B------:R-:W-:Y:S01]  /*18c0*/  IMAD.U32 R160, R20, 0x10000, RZ ;  /* 0x0001000014a07824 */ /* 0x000fe200078e00ff */
[----:B------:R-:W-:Y:S01]  /*18d0*/  PRMT R20, R40, 0x7632, R20 ;  /* 0x0000763228147816 */ /* 0x000fe20000000014 */
[----:B------:R-:W-:Y:S01]  /*18e0*/  IMAD.U32 R22, R22, 0x10000, RZ ;  /* 0x0001000016167824 */ /* 0x000fe200078e00ff */
[----:B------:R-:W-:Y:S02]  /*18f0*/  SHF.L.U32 R23, R23, 0x10, RZ ;  /* 0x0000001017177819 */ /* 0x000fe400000006ff */
[----:B------:R-:W-:-:S02]  /*1900*/  SHF.L.U32 R21, R20, 0x10, RZ ;  /* 0x0000001014157819 */ /* 0x000fc400000006ff */
[----:B------:R-:W-:Y:S01]  /*1910*/  PRMT R20, R18, 0x7632, R20 ;  /* 0x0000763212147816 */ /* 0x000fe20000000014 */
[----:B------:R-:W-:Y:S01]  /*1920*/  FADD.FTZ R161, R22, R23 ;  /* 0x0000001716a17221 */ /* 0x000fe20000010000 */
[----:B------:R-:W-:Y:S01]  /*1930*/  SHF.L.U32 R205, R17, 0x10, RZ ;  /* 0x0000001011cd7819 */ /* 0x000fe200000006ff */
[--C-:B------:R-:W-:Y:S01]  /*1940*/  FADD.FTZ R160, R160, R21.reuse ;  /* 0x00000015a0a07221 */ /* 0x100fe20000010000 */
[----:B------:R-:W-:Y:S01]  /*1950*/  PRMT R21, R42, 0x7632, R21 ;  /* 0x000076322a157816 */ /* 0x000fe20000000015 */
[----:B------:R-:W-:Y:S01]  /*1960*/  IMAD.U32 R22, R20, 0x10000, RZ ;  /* 0x0001000014167824 */ /* 0x000fe200078e00ff */
[----:B------:R-:W-:Y:S01]  /*1970*/  SHF.L.U32 R16, R41, 0x10, RZ ;  /* 0x0000001029107819 */ /* 0x000fe200000006ff */
[----:B------:R-:W-:Y:S01]  /*1980*/  IMAD.U32 R17, R40, 0x10000, RZ ;  /* 0x0001000028117824 */ /* 0x000fe200078e00ff */
[----:B------:R-:W-:Y:S01]  /*1990*/  SHF.L.U32 R23, R21, 0x10, RZ ;  /* 0x0000001015177819 */ /* 0x000fe200000006ff */
[----:B------:R-:W-:Y:S01]  /*19a0*/  IMAD.U32 R18, R18, 0x10000, RZ ;  /* 0x0001000012127824 */ /* 0x000fe200078e00ff */
[----:B------:R-:W-:Y:S01]  /*19b0*/  PRMT R21, R19, 0x7632, R21 ;  /* 0x0000763213157816 */ /* 0x000fe20000000015 */
[----:B------:R-:W-:Y:S01]  /*19c0*/  FADD.FTZ R205, R205, R16 ;  /* 0x00000010cdcd7221 */ /* 0x000fe20000010000 */
[----:B------:R-:W-:Y:S01]  /*19d0*/  PRMT R20, R36, 0x7632, R20 ;  /* 0x0000763224147816 */ /* 0x000fe20000000014 */
[----:B------:R-:W-:Y:S01]  /*19e0*/  FADD.FTZ R206, R206, R17 ;  /* 0x00000011cece7221 */ /* 0x000fe20000010000 */
[----:B------:R-:W-:Y:S01]  /*19f0*/  SHF.L.U32 R19, R19, 0x10, RZ ;  /* 0x0000001013137819 */ /* 0x000fe200000006ff */
[----:B------:R-:W-:Y:S01]  /*1a00*/  IMAD.U32 R25, R21, 0x10000, RZ ;  /* 0x0001000015197824 */ /* 0x000fe200078e00ff */
[C---:B------:R-:W-:Y:S01]  /*1a10*/  SHF.L.U32 R16, R43.reuse, 0x10, RZ ;  /* 0x000000102b107819 */ /* 0x040fe200000006ff */
[----:B------:R-:W-:Y:S01]  /*1a20*/  IMAD.U32 R21, R20, 0x10000, RZ ;  /* 0x0001000014157824 */ /* 0x000fe200078e00ff */
[----:B------:R-:W-:Y:S01]  /*1a30*/  PRMT R24, R43, 0x7632, R24 ;  /* 0x000076322b187816 */ /* 0x000fe20000000018 */
[----:B------:R-:W-:-:S02]  /*1a40*/  IMAD.U32 R17, R42, 0x10000, RZ ;  /* 0x000100002a117824 */ /* 0x000fc400078e00ff */
[----:B------:R-:W-:Y:S01]  /*1a50*/  FADD.FTZ R22, R22, R23 ;  /* 0x0000001716167221 */ /* 0x000fe20000010000 */
[----:B------:R-:W-:Y:S01]  /*1a60*/  FADD.FTZ R19, R19, R16 ;  /* 0x0000001013137221 */ /* 0x000fe20000010000 */
[----:B------:R-:W-:Y:S01]  /*1a70*/  FADD.FTZ R160, R160, R21 ;  /* 0x00000015a0a07221 */ /* 0x000fe20000010000 */
[----:B------:R-:W-:Y:S01]  /*1a80*/  FADD.FTZ R17, R18, R17 ;  /* 0x0000001112117221 */ /* 0x000fe20000010000 */
[----:B------:R-:W-:Y:S01]  /*1a90*/  IMAD.U32 R16, R38, 0x10000, RZ ;  /* 0x0001000026107824 */ /* 0x000fe200078e00ff */
[----:B------:R-:W-:Y:S02]  /*1aa0*/  SHF.L.U32 R24, R24, 0x10, RZ ;  /* 0x0000001018187819 */ /* 0x000fe400000006ff */
[----:B------:R-:W-:Y:S01]  /*1ab0*/  PRMT R20, R37, 0x7632, R20 ;  /* 0x0000763225147816 */ /* 0x000fe20000000014 */
[----:B------:R-:W-:Y:S01]  /*1ac0*/  FADD.FTZ R203, R17, R16 ;  /* 0x0000001011cb7221 */ /* 0x000fe20000010000 */
[----:B------:R-:W-:Y:S01]  /*1ad0*/  PRMT R21, R38, 0x7632, R21 ;  /* 0x0000763226157816 */ /* 0x000fe20000000015 */
[----:B------:R-:W-:Y:S01]  /*1ae0*/  FADD.FTZ R24, R25, R24 ;  /* 0x0000001819187221 */ /* 0x000fe20000010000 */
[----:B------:R-:W-:Y:S01]  /*1af0*/  PRMT R23, R39, 0x7632, R23 ;  /* 0x0000763227177816 */ /* 0x000fe20000000017 */
[----:B------:R-:W-:Y:S01]  /*1b00*/  IMAD.U32 R16, R37, 0x10000, RZ ;  /* 0x0001000025107824 */ /* 0x000fe200078e00ff */
[----:B------:R-:W-:Y:S01]  /*1b10*/  SHF.L.U32 R20, R20, 0x10, RZ ;  /* 0x0000001014147819 */ /* 0x000fe200000006ff */
[----:B------:R-:W-:Y:S01]  /*1b20*/  IMAD.U32 R21, R21, 0x10000, RZ ;  /* 0x0001000015157824 */ /* 0x000fe200078e00ff */
[----:B------:R-:W-:Y:S01]  /*1b30*/  SHF.L.U32 R23, R23, 0x10, RZ ;  /* 0x0000001017177819 */ /* 0x000fe200000006ff */
[----:B------:R-:W-:Y:S01]  /*1b40*/  FADD.FTZ R205, R205, R16 ;  /* 0x00000010cdcd7221 */ /* 0x000fe20000010000 */
[----:B------:R-:W-:Y:S01]  /*1b50*/  SHF.L.U32 R204, R39, 0x10, RZ ;  /* 0x0000001027cc7819 */ /* 0x000fe200000006ff */
[----:B------:R-:W-:Y:S01]  /*1b60*/  FADD.FTZ R161, R161, R20 ;  /* 0x00000014a1a17221 */ /* 0x000fe20000010000 */
[----:B------:R-:W-:Y:S01]  /*1b70*/  SHF.L.U32 R17, R36, 0x10, RZ ;  /* 0x0000001024117819 */ /* 0x000fe200000006ff */
[----:B------:R-:W-:Y:S01]  /*1b80*/  FADD.FTZ R162, R22, R21 ;  /* 0x0000001516a27221 */ /* 0x000fe20000010000 */
[----:B------:R-:W-:Y:S01]  /*1b90*/  FADD.FTZ R163, R24, R23 ;  /* 0x0000001718a37221 */ /* 0x000fe20000010000 */
[----:B------:R-:W-:Y:S01]  /*1ba0*/  FADD.FTZ R204, R19, R204 ;  /* 0x000000cc13cc7221 */ /* 0x000fe20000010000 */
[----:B------:R-:W-:Y:S01]  /*1bb0*/  F2FP.BF16.F32.PACK_AB R33, R161, R205 ;  /* 0x000000cda121723e */ /* 0x000fe200000010ff */
[----:B------:R-:W-:Y:S01]  /*1bc0*/  FADD.FTZ R206, R206, R17 ;  /* 0x00000011cece7221 */ /* 0x000fe20000010000 */
[----:B------:R-:W-:-:S02]  /*1bd0*/  F2FP.BF16.F32.PACK_AB R34, R162, R203 ;  /* 0x000000cba222723e */ /* 0x000fc400000010ff */
[----:B------:R-:W-:Y:S02]  /*1be0*/  F2FP.BF16.F32.PACK_AB R35, R163, R204 ;  /* 0x000000cca323723e */ /* 0x000fe400000010ff */
[----:B------:R-:W-:Y:S01]  /*1bf0*/  F2FP.BF16.F32.PACK_AB R32, R160, R206 ;  /* 0x000000cea020723e */ /* 0x000fe200000010ff */
[----:B------:R-:W-:Y:S06]  /*1c00*/  BRA `(.L_x_73) ;  /* 0x00000004005c7947 */ /* 0x000fec0003800000 */
.L_x_72:
[----:B-----5:R-:W-:Y:S01]  /*1c10*/  PRMT R21, R16, 0x7632, R21 ;  /* 0x0000763210157816 */ /* 0x020fe20000000015 */
[----:B------:R-:W-:Y:S01]  /*1c20*/  IMAD.U32 R203, R42, 0x10000, RZ ;  /* 0x000100002acb7824 */ /* 0x000fe200078e00ff */
[----:B------:R-:W-:Y:S01]  /*1c30*/  PRMT R20, R40, 0x7632, R20 ;  /* 0x0000763228147816 */ /* 0x000fe20000000014 */
[----:B------:R-:W-:Y:S01]  /*1c40*/  IMAD.U32 R16, R16, 0x10000, RZ ;  /* 0x0001000010107824 */ /* 0x000fe200078e00ff */
[----:B------:R-:W-:Y:S01]  /*1c50*/  PRMT R22, R18, 0x7632, R22 ;  /* 0x0000763212167816 */ /* 0x000fe20000000016 */
[----:B------:R-:W-:Y:S01]  /*1c60*/  IMAD.U32 R21, R21, 0x10000, RZ ;  /* 0x0001000015157824 */ /* 0x000fe200078e00ff */
[----:B------:R-:W-:Y:S01]  /*1c70*/  SHF.L.U32 R20, R20, 0x10, RZ ;  /* 0x0000001014147819 */ /* 0x000fe200000006ff */
[----:B------:R-:W-:Y:S01]  /*1c80*/  IMAD.U32 R18, R18, 0x10000, RZ ;  /* 0x0001000012127824 */ /* 0x000fe200078e00ff */
[----:B------:R-:W-:Y:S01]  /*1c90*/  PRMT R23, R19, 0x7632, R23 ;  /* 0x0000763213177816 */ /* 0x000fe20000000017 */
[----:B------:R-:W-:Y:S01]  /*1ca0*/  IMAD.U32 R162, R22, 0x10000, RZ ;  /* 0x0001000016a27824 */ /* 0x000fe200078e00ff */
[----:B------:R-:W-:Y:S01]  /*1cb0*/  PRMT R22, R43, 0x7632, R22 ;  /* 0x000076322b167816 */ /* 0x000fe20000000016 */
[--C-:B------:R-:W-:Y:S01]  /*1cc0*/  FADD.FTZ R160, R21, R20.reuse ;  /* 0x0000001415a07221 */ /* 0x100fe20000010000 */
[----:B------:R-:W-:Y:S01]  /*1cd0*/  PRMT R21, R17, 0x7632, R21 ;  /* 0x0000763211157816 */ /* 0x000fe20000000015 */
[----:B------:R-:W-:Y:S01]  /*1ce0*/  FADD.FTZ R203, R18, R203 ;  /* 0x000000cb12cb7221 */ /* 0x000fe20000010000 */
[----:B------:R-:W-:Y:S01]  /*1cf0*/  PRMT R20, R41, 0x7632, R20 ;  /* 0x0000763229147816 */ /* 0x000fe20000000014 */
[----:B------:R-:W-:Y:S01]  /*1d00*/  IMAD.U32 R23, R23, 0x10000, RZ ;  /* 0x0001000017177824 */ /* 0x000fe200078e00ff */
[----:B------:R-:W-:Y:S01]  /*1d10*/  SHF.L.U32 R205, R17, 0x10, RZ ;  /* 0x0000001011cd7819 */ /* 0x000fe200000006ff */
[----:B------:R-:W-:Y:S01]  /*1d20*/  IMAD.U32 R161, R21, 0x10000, RZ ;  /* 0x0001000015a17824 */ /* 0x000fe200078e00ff */
[----:B------:R-:W-:Y:S01]  /*1d30*/  PRMT R21, R42, 0x7632, R21 ;  /* 0x000076322a157816 */ /* 0x000fe20000000015 */
[----:B------:R-:W-:Y:S01]  /*1d40*/  IMAD.U32 R18, R41, 0x10000, RZ ;  /* 0x0001000029127824 */ /* 0x000fe200078e00ff */
[----:B------:R-:W-:-:S02]  /*1d50*/  SHF.L.U32 R20, R20, 0x10, RZ ;  /* 0x0000001014147819 */ /* 0x000fc400000006ff */
[----:B------:R-:W-:Y:S01]  /*1d60*/  SHF.L.U32 R21, R21, 0x10, RZ ;  /* 0x0000001015157819 */ /* 0x000fe200000006ff */
[----:B------:R-:W-:Y:S01]  /*1d70*/  FADD.FTZ R205, R205, R18 ;  /* 0x00000012cdcd7221 */ /* 0x000fe20000010000 */
[----:B------:R-:W-:Y:S01]  /*1d80*/  SHF.L.U32 R22, R22, 0x10, RZ ;  /* 0x0000001016167819 */ /* 0x000fe200000006ff */
[----:B------:R-:W-:Y:S01]  /*1d90*/  FADD.FTZ R161, R161, R20 ;  /* 0x00000014a1a17221 */ /* 0x000fe20000010000 */
[----:B------:R-:W-:Y:S01]  /*1da0*/  SHF.L.U32 R19, R19, 0x10, RZ ;  /* 0x0000001013137819 */ /* 0x000fe200000006ff */
[----:B------:R-:W-:Y:S01]  /*1db0*/  FADD.FTZ R162, R162, R21 ;  /* 0x00000015a2a27221 */ /* 0x000fe20000010000 */
[----:B------:R-:W-:Y:S01]  /*1dc0*/  SHF.L.U32 R204, R43, 0x10, RZ ;  /* 0x000000102bcc7819 */ /* 0x000fe200000006ff */
[----:B------:R-:W-:Y:S01]  /*1dd0*/  FADD.FTZ R163, R23, R22 ;  /* 0x0000001617a37221 */ /* 0x000fe20000010000 */
[----:B------:R-:W-:Y:S02]  /*1de0*/  SHF.L.U32 R17, R40, 0x10, RZ ;  /* 0x0000001028117819 */ /* 0x000fe400000006ff */
[----:B------:R-:W-:Y:S01]  /*1df0*/  F2FP.BF16.F32.PACK_AB R34, R162, R203 ;  /* 0x000000cba222723e */ /* 0x000fe200000010ff */
[----:B------:R-:W-:Y:S01]  /*1e00*/  FADD.FTZ R204, R19, R204 ;  /* 0x000000cc13cc7221 */ /* 0x000fe20000010000 */
[----:B------:R-:W-:Y:S01]  /*1e10*/  F2FP.BF16.F32.PACK_AB R33, R161, R205 ;  /* 0x000000cda121723e */ /* 0x000fe200000010ff */
[----:B------:R-:W-:-:S03]  /*1e20*/  FADD.FTZ R206, R16, R17 ;  /* 0x0000001110ce7221 */ /* 0x000fc60000010000 */
[----:B------:R-:W-:Y:S02]  /*1e30*/  F2FP.BF16.F32.PACK_AB R35, R163, R204 ;  /* 0x000000cca323723e */ /* 0x000fe400000010ff */
[----:B------:R-:W-:Y:S01]  /*1e40*/  F2FP.BF16.F32.PACK_AB R32, R160, R206 ;  /* 0x000000cea020723e */ /* 0x000fe200000010ff */
[----:B------:R-:W-:Y:S06]  /*1e50*/  BRA `(.L_x_73) ;  /* 0x0000000000c87947 */ /* 0x000fec0003800000 */
.L_x_71:
[----:B------:R-:W-:Y:S05]  /*1e60*/  @!P1 BRA `(.L_x_74) ;  /* 0x0000000000949947 */ /* 0x000fea0003800000 */
        /* <DEDUP_REMOVED lines=37> */
.L_x_74:
        /* <DEDUP_REMOVED lines=12> */
.L_x_73:
[----:B------:R-:W1:Y:S01]  /*2180*/  @UP0 LDCU.64 UR4, c[0x0][0x3a8] ;  /* 0x00007500ff0407ac */ /* 0x000e620008000a00 */
[----:B------:R-:W-:Y:S01]  /*2190*/  PLOP3.LUT P2, PT, PT, PT, UP0, 0x80, 0x8 ;  /* 0x000000000008781c */ /* 0x000fe20003f4f008 */
[----:B------:R-:W-:Y:S01]  /*21a0*/  IMAD.MOV.U32 R17, RZ, RZ, 0x10 ;  /* 0x00000010ff117424 */ /* 0x000fe200078e00ff */
[----:B------:R-:W2:Y:S01]  /*21b0*/  @P0 LDC.64 R18, c[0x0][0x398] ;  /* 0x0000e600ff120b82 */ /* 0x000ea20000000a00 */
[----:B------:R-:W-:-:S10]  /*21c0*/  IADD3 R184, PT, PT, R202, 0x80, RZ ;  /* 0x00000080cab87810 */ /* 0x000fd40007ffe0ff */
[----:B-1----:R-:W-:-:S05]  /*21d0*/  @P2 IMAD.WIDE.U32 R16, R202, R17, UR4 ;  /* 0x00000004ca102e25 */ /* 0x002fca000f8e0011 */
[----:B------:R1:W-:Y:S01]  /*21e0*/  @P2 STG.E.128 desc[UR8][R16.64], R32 ;  /* 0x0000002010002986 */ /* 0x0003e2000c101d08 */
[----:B------:R-:W-:Y:S02]  /*21f0*/  IMAD.MOV.U32 R21, RZ, RZ, 0x10 ;  /* 0x00000010ff157424 */ /* 0x000fe400078e00ff */
[----:B--2---:R-:W-:-:S05]  /*2200*/  @P0 IMAD.WIDE.U32 R18, R184, 0x10, R18 ;  /* 0x00000010b8120825 */ /* 0x004fca00078e0012 */
[----:B------:R-:W5:Y:S01]  /*2210*/  @P0 LDG.E.128 R40, desc[UR8][R18.64] ;  /* 0x0000000812280981 */ /* 0x000f62000c1e1d00 */
[----:B-1----:R-:W1:Y:S02]  /*2220*/  @P1 LDC.64 R16, c[0x0][0x3a0] ;  /* 0x0000e800ff101b82 */ /* 0x002e640000000a00 */
[----:B-1----:R-:W-:-:S05]  /*2230*/  @P1 IMAD.WIDE.U32 R16, R184, 0x10, R16 ;  /* 0x00000010b8101825 */ /* 0x002fca00078e0010 */
[----:B------:R1:W5:Y:S02]  /*2240*/  @P1 LDG.E.128 R36, desc[UR8][R16.64] ;  /* 0x0000000810241981 */ /* 0x000364000c1e1d00 */
[----:B-1----:R-:W-:-:S06]  /*2250*/  IMAD.WIDE.U32 R16, R184, R21, UR12 ;  /* 0x0000000cb8107e25 */ /* 0x002fcc000f8e0015 */
[----:B------:R-:W5:Y:S01]  /*2260*/  LDG.E.128 R16, desc[UR8][R16.64] ;  /* 0x0000000810107981 */ /* 0x000f62000c1e1d00 */
[----:B------:R-:W-:-:S04]  /*2270*/  UISETP.NE.U32.AND UP1, UPT, UR18, URZ, UPT ;  /* 0x000000ff1200728c */ /* 0x000fc8000bf25070 */
[----:B------:R-:W-:-:S09]  /*2280*/  UISETP.NE.AND.EX UP1, UPT, UR19, URZ, UPT, UP1 ;  /* 0x000000ff1300728c */ /* 0x000fd2000bf25310 */
[----:B------:R-:W-:Y:S05]  /*2290*/  BRA.U UP1, `(.L_x_75) ;  /* 0x0000000101d47547 */ /* 0x000fea000b800000 */
        /* <DEDUP_REMOVED lines=16> */
.L_x_76:
[----:B-----5:R-:W-:Y:S02]  /*23a0*/  PRMT R21, R16, 0x7632, R21 ;  /* 0x0000763210157816 */ /* 0x020fe40000000015 */
[----:B------:R-:W-:Y:S02]  /*23b0*/  PRMT R20, R36, 0x7632, R20 ;  /* 0x0000763224147816 */ /* 0x000fe40000000014 */
[----:B------:R-:W-:Y:S02]  /*23c0*/  SHF.L.U32 R21, R21, 0x10, RZ ;  /* 0x0000001015157819 */ /* 0x000fe400000006ff */
[----:B------:R-:W-:Y:S01]  /*23d0*/  PRMT R200, R18, 0x7632, R200 ;  /* 0x0000763212c87816 */ /* 0x000fe200000000c8 */
[----:B------:R-:W-:Y:S01]  /*23e0*/  IMAD.U32 R20, R20, 0x10000, RZ ;  /* 0x0001000014147824 */ /* 0x000fe200078e00ff */
[----:B------:R-:W-:Y:S02]  /*23f0*/  SHF.L.U32 R16, R16, 0x10, RZ ;  /* 0x0000001010107819 */ /* 0x000fe400000006ff */
[----:B------:R-:W-:Y:S01]  /*2400*/  SHF.L.U32 R200, R200, 0x10, RZ ;  /* 0x00000010c8c87819 */ /* 0x000fe200000006ff */
[--C-:B------:R-:W-:Y:S01]  /*2410*/  FADD.FTZ R198, R21, R20.reuse ;  /* 0x0000001415c67221 */ /* 0x100fe20000010000 */
[----:B------:R-:W-:-:S02]  /*2420*/  PRMT R20, R38, 0x7632, R20 ;  /* 0x0000763226147816 */ /* 0x000fc40000000014 */
[C---:B------:R-:W-:Y:S02]  /*2430*/  PRMT R199, R17.reuse, 0x7632, R199 ;  /* 0x0000763211c77816 */ /* 0x040fe400000000c7 */
[----:B------:R-:W-:Y:S01]  /*2440*/  SHF.L.U32 R17, R17, 0x10, RZ ;  /* 0x0000001011117819 */ /* 0x000fe200000006ff */
[----:B------:R-:W-:Y:S01]  /*2450*/  IMAD.U32 R21, R20, 0x10000, RZ ;  /* 0x0001000014157824 */ /* 0x000fe200078e00ff */
[----:B------:R-:W-:Y:S02]  /*2460*/  SHF.L.U32 R197, R19, 0x10, RZ ;  /* 0x0000001013c57819 */ /* 0x000fe400000006ff */
[----:B------:R-:W-:Y:S01]  /*2470*/  PRMT R22, R37, 0x7632, R22 ;  /* 0x0000763225167816 */ /* 0x000fe20000000016 */
[----:B------:R-:W-:Y:S01]  /*2480*/  FADD.FTZ R200, R200, R21 ;  /* 0x00000015c8c87221 */ /* 0x000fe20000010000 */
[----:B------:R-:W-:Y:S01]  /*2490*/  IMAD.U32 R21, R36, 0x10000, RZ ;  /* 0x0001000024157824 */ /* 0x000fe200078e00ff */
[----:B------:R-:W-:Y:S02]  /*24a0*/  PRMT R19, R19, 0x7632, R19 ;  /* 0x0000763213137816 */ /* 0x000fe40000000013 */
[----:B------:R-:W-:Y:S01]  /*24b0*/  SHF.L.U32 R199, R199, 0x10, RZ ;  /* 0x00000010c7c77819 */ /* 0x000fe200000006ff */
[----:B------:R-:W-:Y:S01]  /*24c0*/  FADD.FTZ R194, R21, R16 ;  /* 0x0000001015c27221 */ /* 0x000fe20000010000 */
[----:B------:R-:W-:Y:S01]  /*24d0*/  IMAD.U32 R16, R37, 0x10000, RZ ;  /* 0x0001000025107824 */ /* 0x000fe200078e00ff */
[----:B------:R-:W-:Y:S01]  /*24e0*/  SHF.L.U32 R18, R18, 0x10, RZ ;  /* 0x0000001012127819 */ /* 0x000fe200000006ff */
[----:B------:R-:W-:Y:S01]  /*24f0*/  IMAD.U32 R22, R22, 0x10000, RZ ;  /* 0x0001000016167824 */ /* 0x000fe200078e00ff */
[----:B------:R-:W-:Y:S01]  /*2500*/  SHF.L.U32 R19, R19, 0x10, RZ ;  /* 0x0000001013137819 */ /* 0x000fe200000006ff */
[----:B------:R-:W-:Y:S01]  /*2510*/  FADD.FTZ R195, R16, R17 ;  /* 0x0000001110c37221 */ /* 0x000fe20000010000 */
[----:B------:R-:W-:-:S02]  /*2520*/  IMAD.U32 R16, R39, 0x10000, RZ ;  /* 0x0001000027107824 */ /* 0x000fc400078e00ff */
[----:B------:R-:W-:Y:S01]  /*2530*/  FADD.FTZ R199, R199, R22 ;  /* 0x00000016c7c77221 */ /* 0x000fe20000010000 */
[----:B------:R-:W-:Y:S01]  /*2540*/  IMAD.U32 R17, R38, 0x10000, RZ ;  /* 0x0001000026117824 */ /* 0x000fe200078e00ff */
[----:B------:R-:W-:Y:S01]  /*2550*/  F2FP.BF16.F32.PACK_AB R32, R198, R194 ;  /* 0x000000c2c620723e */ /* 0x000fe200000010ff */
[----:B------:R-:W-:Y:S01]  /*2560*/  FADD.FTZ R197, R16, R197 ;  /* 0x000000c510c57221 */ /* 0x000fe20000010000 */
[----:B------:R-:W-:Y:S01]  /*2570*/  PRMT R16, R39, 0x7632, R16 ;  /* 0x0000763227107816 */ /* 0x000fe20000000010 */
[----:B------:R-:W-:Y:S01]  /*2580*/  FADD.FTZ R196, R17, R18 ;  /* 0x0000001211c47221 */ /* 0x000fe20000010000 */
[----:B------:R-:W-:-:S03]  /*2590*/  F2FP.BF16.F32.PACK_AB R33, R199, R195 ;  /* 0x000000c3c721723e */ /* 0x000fc600000010ff */
[----:B------:R-:W-:Y:S01]  /*25a0*/  IMAD.U32 R16, R16, 0x10000, RZ ;  /* 0x0001000010107824 */ /* 0x000fe200078e00ff */
[----:B------:R-:W-:-:S03]  /*25b0*/  F2FP.BF16.F32.PACK_AB R34, R200, R196 ;  /* 0x000000c4c822723e */ /* 0x000fc600000010ff */
[----:B------:R-:W-:-:S05]  /*25c0*/  FADD.FTZ R201, R19, R16 ;  /* 0x0000001013c97221 */ /* 0x000fca0000010000 */
[----:B------:R-:W-:Y:S01]  /*25d0*/  F2FP.BF16.F32.PACK_AB R35, R201, R197 ;  /* 0x000000c5c923723e */ /* 0x000fe200000010ff */
[----:B------:R-:W-:Y:S06]  /*25e0*/  BRA `(.L_x_77) ;  /* 0x0000000400807947 */ /* 0x000fec0003800000 */
.L_x_75:
[----:B------:R-:W-:-:S04]  /*25f0*/  UISETP.NE.U32.AND UP2, UPT, UR16, URZ, UPT ;  /* 0x000000ff1000728c */ /* 0x000fc8000bf45070 */
[----:B------:R-:W-:-:S09]  /*2600*/  UISETP.NE.AND.EX UP2, UPT, UR17, URZ, UPT, UP2 ;  /* 0x000000ff1100728c */ /* 0x000fd2000bf45320 */
[----:B------:R-:W-:Y:S05]  /*2610*/  BRA.U UP2, `(.L_x_78) ;  /* 0x0000000102947547 */ /* 0x000fea000b800000 */
        /* <DEDUP_REMOVED lines=37> */
.L_x_78:
[----:B-----5:R-:W-:Y:S01]  /*2870*/  PRMT R198, R16, 0x7632, R198 ;  /* 0x0000763210c67816 */ /* 0x020fe200000000c6 */
[C---:B------:R-:W-:Y:S01]  /*2880*/  IMAD.U32 R195, R17.reuse, 0x10000, RZ ;  /* 0x0001000011c37824 */ /* 0x040fe200078e00ff */
[----:B------:R-:W-:Y:S01]  /*2890*/  PRMT R20, R40, 0x7632, R20 ;  /* 0x0000763228147816 */ /* 0x000fe20000000014 */
[----:B------:R-:W-:Y:S01]  /*28a0*/  IMAD.U32 R196, R18, 0x10000, RZ ;  /* 0x0001000012c47824 */ /* 0x000fe200078e00ff */
[----:B------:R-:W-:Y:S01]  /*28b0*/  SHF.L.U32 R198, R198, 0x10, RZ ;  /* 0x00000010c6c67819 */ /* 0x000fe200000006ff */
[----:B------:R-:W-:Y:S01]  /*28c0*/  IMAD.U32 R194, R16, 0x10000, RZ ;  /* 0x0001000010c27824 */ /* 0x000fe200078e00ff */
[----:B------:R-:W-:Y:S01]  /*28d0*/  PRMT R23, R17, 0x7632, R23 ;  /* 0x0000763211177816 */ /* 0x000fe20000000017 */
[----:B------:R-:W-:Y:S01]  /*28e0*/  IMAD.U32 R21, R20, 0x10000, RZ ;  /* 0x0001000014157824 */ /* 0x000fe200078e00ff */
[----:B------:R-:W-:Y:S02]  /*28f0*/  PRMT R22, R41, 0x7632, R22 ;  /* 0x0000763229167816 */ /* 0x000fe40000000016 */
[----:B------:R-:W-:Y:S01]  /*2900*/  SHF.L.U32 R23, R23, 0x10, RZ ;  /* 0x0000001017177819 */ /* 0x000fe200000006ff */
[--C-:B------:R-:W-:Y:S01]  /*2910*/  FADD.FTZ R198, R198, R21.reuse ;  /* 0x00000015c6c67221 */ /* 0x100fe20000010000 */
[----:B------:R-:W-:Y:S01]  /*2920*/  PRMT R21, R42, 0x7632, R21 ;  /* 0x000076322a157816 */ /* 0x000fe20000000015 */
[----:B------:R-:W-:Y:S01]  /*2930*/  IMAD.U32 R22, R22, 0x10000, RZ ;  /* 0x0001000016167824 */ /* 0x000fe200078e00ff */
[----:B------:R-:W-:-:S02]  /*2940*/  PRMT R20, R36, 0x7632, R20 ;  /* 0x0000763224147816 */ /* 0x000fc40000000014 */
[----:B------:R-:W-:Y:S01]  /*2950*/  PRMT R200, R18, 0x7632, R200 ;  /* 0x0000763212c87816 */ /* 0x000fe200000000c8 */
[----:B------:R-:W-:Y:S01]  /*2960*/  FADD.FTZ R199, R23, R22 ;  /* 0x0000001617c77221 */ /* 0x000fe20000010000 */
[----:B------:R-:W-:Y:S01]  /*2970*/  IMAD.U32 R23, R21, 0x10000, RZ ;  /* 0x0001000015177824 */ /* 0x000fe200078e00ff */
[----:B------:R-:W-:Y:S02]  /*2980*/  SHF.L.U32 R21, R20, 0x10, RZ ;  /* 0x0000001014157819 */ /* 0x000fe400000006ff */
[----:B------:R-:W-:Y:S02]  /*2990*/  SHF.L.U32 R200, R200, 0x10, RZ ;  /* 0x00000010c8c87819 */ /* 0x000fe400000006ff */
[----:B------:R-:W-:Y:S01]  /*29a0*/  SHF.L.U32 R17, R42, 0x10, RZ ;  /* 0x000000102a117819 */ /* 0x000fe200000006ff */
[--C-:B------:R-:W-:Y:S01]  /*29b0*/  FADD.FTZ R198, R198, R21.reuse ;  /* 0x00000015c6c67221 */ /* 0x100fe20000010000 */
[----:B------:R-:W-:Y:S01]  /*29c0*/  PRMT R21, R38, 0x7632, R21 ;  /* 0x0000763226157816 */ /* 0x000fe20000000015 */
[----:B------:R-:W-:Y:S01]  /*29d0*/  FADD.FTZ R200, R200, R23 ;  /* 0x00000017c8c87221 */ /* 0x000fe20000010000 */
[----:B------:R-:W-:Y:S01]  /*29e0*/  SHF.L.U32 R16, R41, 0x10, RZ ;  /* 0x0000001029107819 */ /* 0x000fe200000006ff */
[----:B------:R-:W-:Y:S01]  /*29f0*/  FADD.FTZ R196, R17, R196 ;  /* 0x000000c411c47221 */ /* 0x000fe20000010000 */
[----:B------:R-:W-:Y:S01]  /*2a00*/  SHF.L.U32 R21, R21, 0x10, RZ ;  /* 0x0000001015157819 */ /* 0x000fe200000006ff */
[----:B------:R-:W-:Y:S01]  /*2a10*/  IMAD.U32 R17, R36, 0x10000, RZ ;  /* 0x0001000024117824 */ /* 0x000fe200078e00ff */
[----:B------:R-:W-:Y:S01]  /*2a20*/  SHF.L.U32 R197, R39, 0x10, RZ ;  /* 0x0000001027c57819 */ /* 0x000fe200000006ff */
[----:B------:R-:W-:Y:S01]  /*2a30*/  FADD.FTZ R195, R16, R195 ;  /* 0x000000c310c37221 */ /* 0x000fe20000010000 */
[----:B------:R-:W-:Y:S01]  /*2a40*/  SHF.L.U32 R16, R37, 0x10, RZ ;  /* 0x0000001025107819 */ /* 0x000fe200000006ff */
[----:B------:R-:W-:Y:S01]  /*2a50*/  FADD.FTZ R200, R200, R21 ;  /* 0x00000015c8c87221 */ /* 0x000fe20000010000 */
[----:B------:R-:W-:-:S02]  /*2a60*/  SHF.L.U32 R21, R40, 0x10, RZ ;  /* 0x0000001028157819 */ /* 0x000fc400000006ff */
[----:B------:R-:W-:Y:S01]  /*2a70*/  PRMT R20, R37, 0x7632, R20 ;  /* 0x0000763225147816 */ /* 0x000fe20000000014 */
[----:B------:R-:W-:Y:S01]  /*2a80*/  FADD.FTZ R195, R16, R195 ;  /* 0x000000c310c37221 */ /* 0x000fe20000010000 */
[----:B------:R-:W-:Y:S01]  /*2a90*/  SHF.L.U32 R16, R19, 0x10, RZ ;  /* 0x0000001013107819 */ /* 0x000fe200000006ff */
[----:B------:R-:W-:Y:S01]  /*2aa0*/  FADD.FTZ R194, R21, R194 ;  /* 0x000000c215c27221 */ /* 0x000fe20000010000 */
[----:B------:R-:W-:Y:S01]  /*2ab0*/  PRMT R19, R19, 0x7632, R19 ;  /* 0x0000763213137816 */ /* 0x000fe20000000013 */
[----:B------:R-:W-:Y:S02]  /*2ac0*/  IMAD.U32 R20, R20, 0x10000, RZ ;  /* 0x0001000014147824 */ /* 0x000fe400078e00ff */
[----:B------:R-:W-:Y:S01]  /*2ad0*/  FADD.FTZ R194, R17, R194 ;  /* 0x000000c211c27221 */ /* 0x000fe20000010000 */
[----:B------:R-:W-:Y:S02]  /*2ae0*/  IMAD.U32 R17, R38, 0x10000, RZ ;  /* 0x0001000026117824 */ /* 0x000fe400078e00ff */
[----:B------:R-:W-:Y:S01]  /*2af0*/  FADD.FTZ R199, R199, R20 ;  /* 0x00000014c7c77221 */ /* 0x000fe20000010000 */
[----:B------:R-:W-:-:S02]  /*2b00*/  IMAD.U32 R19, R19, 0x10000, RZ ;  /* 0x0001000013137824 */ /* 0x000fc400078e00ff */
[----:B------:R-:W-:Y:S01]  /*2b10*/  FADD.FTZ R196, R17, R196 ;  /* 0x000000c411c47221 */ /* 0x000fe20000010000 */
[----:B------:R-:W-:Y:S01]  /*2b20*/  IMAD.U32 R17, R43, 0x10000, RZ ;  /* 0x000100002b117824 */ /* 0x000fe200078e00ff */
[----:B------:R-:W-:Y:S02]  /*2b30*/  F2FP.BF16.F32.PACK_AB R33, R199, R195 ;  /* 0x000000c3c721723e */ /* 0x000fe400000010ff */
[----:B------:R-:W-:Y:S01]  /*2b40*/  F2FP.BF16.F32.PACK_AB R32, R198, R194 ;  /* 0x000000c2c620723e */ /* 0x000fe200000010ff */
[----:B------:R-:W-:Y:S01]  /*2b50*/  FADD.FTZ R16, R17, R16 ;  /* 0x0000001011107221 */ /* 0x000fe20000010000 */
[----:B------:R-:W-:-:S03]  /*2b60*/  F2FP.BF16.F32.PACK_AB R34, R200, R196 ;  /* 0x000000c4c822723e */ /* 0x000fc600000010ff */
[--C-:B------:R-:W-:Y:S01]  /*2b70*/  FADD.FTZ R197, R197, R16.reuse ;  /* 0x00000010c5c57221 */ /* 0x100fe20000010000 */
[----:B------:R-:W-:-:S04]  /*2b80*/  PRMT R16, R43, 0x7632, R16 ;  /* 0x000076322b107816 */ /* 0x000fc80000000010 */
[----:B------:R-:W-:-:S05]  /*2b90*/  SHF.L.U32 R16, R16, 0x10, RZ ;  /* 0x0000001010107819 */ /* 0x000fca00000006ff */
[--C-:B------:R-:W-:Y:S01]  /*2ba0*/  FADD.FTZ R201, R19, R16.reuse ;  /* 0x0000001013c97221 */ /* 0x100fe20000010000 */
[----:B------:R-:W-:-:S05]  /*2bb0*/  PRMT R16, R39, 0x7632, R16 ;  /* 0x0000763227107816 */ /* 0x000fca0000000010 */
[----:B------:R-:W-:-:S04]  /*2bc0*/  IMAD.U32 R16, R16, 0x10000, RZ ;  /* 0x0001000010107824 */ /* 0x000fc800078e00ff */
[----:B------:R-:W-:-:S05]  /*2bd0*/  FADD.FTZ R201, R201, R16 ;  /* 0x00000010c9c97221 */ /* 0x000fca0000010000 */
[----:B------:R-:W-:-:S07]  /*2be0*/  F2FP.BF16.F32.PACK_AB R35, R201, R197 ;  /* 0x000000c5c923723e */ /* 0x000fce00000010ff */
.L_x_77:
[----:B------:R-:W1:Y:S01]  /*2bf0*/  @UP0 LDCU.64 UR4, c[0x0][0x3a8] ;  /* 0x00007500ff0407ac */ /* 0x000e620008000a00 */
[----:B------:R-:W2:Y:S01]  /*2c00*/  @P0 LDC.64 R20, c[0x0][0x398] ;  /* 0x0000e600ff140b82 */ /* 0x000ea20000000a00 */
[----:B------:R-:W-:-:S07]  /*2c10*/  MOV R16, 0x10 ;  /* 0x0000001000107802 */ /* 0x000fce0000000f00 */
[----:B------:R-:W3:Y:S01]  /*2c20*/  @P1 LDC.64 R18, c[0x0][0x3a0] ;  /* 0x0000e800ff121b82 */ /* 0x000ee20000000a00 */
[----:B-1----:R-:W-:-:S05]  /*2c30*/  @P2 IMAD.WIDE.U32 R16, R184, R16, UR4 ;  /* 0x00000004b8102e25 */ /* 0x002fca000f8e0010 */
[----:B------:R1:W-:Y:S02]  /*2c40*/  @P2 STG.E.128 desc[UR8][R16.64], R32 ;  /* 0x0000002010002986 */ /* 0x0003e4000c101d08 */
[----:B-1----:R-:W-:-:S04]  /*2c50*/  VIADD R17, R202, 0x100 ;  /* 0x00000100ca117836 */ /* 0x002fc80000000000 */
[----:B--2---:R-:W-:-:S05]  /*2c60*/  @P0 IMAD.WIDE.U32 R20, R17, 0x10, R20 ;  /* 0x0000001011140825 */ /* 0x004fca00078e0014 */
[----:B------:R1:W5:Y:S01]  /*2c70*/  @P0 LDG.E.128 R40, desc[UR8][R20.64] ;  /* 0x0000000814280981 */ /* 0x000362000c1e1d00 */
[----:B---3--:R-:W-:-:S05]  /*2c80*/  @P1 IMAD.WIDE.U32 R18, R17, 0x10, R18 ;  /* 0x0000001011121825 */ /* 0x008fca00078e0012 */
[----:B------:R2:W5:Y:S01]  /*2c90*/  @P1 LDG.E.128 R36, desc[UR8][R18.64] ;  /* 0x0000000812241981 */ /* 0x000562000c1e1d00 */
[----:B-1----:R-:W-:-:S05]  /*2ca0*/  HFMA2 R20, -RZ, RZ, 0, 9.5367431640625e-07 ;  /* 0x00000010ff147431 */ /* 0x002fca00000001ff */
[----:B------:R-:W-:-:S06]  /*2cb0*/  IMAD.WIDE.U32 R20, R17, R20, UR12 ;  /* 0x0000000c11147e25 */ /* 0x000fcc000f8e0014 */
[----:B------:R-:W5:Y:S01]  /*2cc0*/  LDG.E.128 R20, desc[UR8][R20.64] ;  /* 0x0000000814147981 */ /* 0x000f62000c1e1d00 */
[----:B--2---:R-:W-:Y:S05]  /*2cd0*/  BRA.U UP1, `(.L_x_79) ;  /* 0x0000000101cc7547 */ /* 0x004fea000b800000 */
        /* <DEDUP_REMOVED lines=14> */
.L_x_80:
        /* <DEDUP_REMOVED lines=13> */
[----:B------:R-:W-:Y:S01]  /*2e90*/  IMAD.U32 R187, R187, 0x10000, RZ ;  /* 0x00010000bbbb7824 */ /* 0x000fe200078e00ff */
[----:B------:R-:W-:Y:S01]  /*2ea0*/  PRMT R192, R23, 0x7632, R192 ;  /* 0x0000763217c07816 */ /* 0x000fe200000000c0 */
[----:B------:R-:W-:Y:S01]  /*2eb0*/  IMAD.U32 R21, R21, 0x10000, RZ ;  /* 0x0001000015157824 */ /* 0x000fe200078e00ff */
[----:B------:R-:W-:-:S02]  /*2ec0*/  SHF.L.U32 R16, R16, 0x10, RZ ;  /* 0x0000001010107819 */ /* 0x000fc400000006ff */
        /* <DEDUP_REMOVED lines=10> */
[----:B------:R-:W-:Y:S01]  /*2f70*/  PRMT R16, R39, 0x7632, R16 ;  /* 0x0000763227107816 */ /* 0x000fe20000000010 */
[----:B------:R-:W-:Y:S01]  /*2f80*/  FADD.FTZ R189, R189, R21 ;  /* 0x00000015bdbd7221 */ /* 0x000fe20000010000 */
[----:B------:R-:W-:Y:S01]  /*2f90*/  F2FP.BF16.F32.PACK_AB R32, R186, R185 ;  /* 0x000000b9ba20723e */ /* 0x000fe200000010ff */
[----:B------:R-:W-:Y:S01]  /*2fa0*/  FADD.FTZ R190, R190, R22 ;  /* 0x00000016bebe7221 */ /* 0x000fe20000010000 */
[----:B------:R-:W-:-:S02]  /*2fb0*/  SHF.L.U32 R16, R16, 0x10, RZ ;  /* 0x0000001010107819 */ /* 0x000fc400000006ff */
[----:B------:R-:W-:Y:S02]  /*2fc0*/  F2FP.BF16.F32.PACK_AB R33, R187, R189 ;  /* 0x000000bdbb21723e */ /* 0x000fe400000010ff */
[----:B------:R-:W-:Y:S01]  /*2fd0*/  F2FP.BF16.F32.PACK_AB R34, R188, R190 ;  /* 0x000000bebc22723e */ /* 0x000fe200000010ff */
[----:B------:R-:W-:-:S05]  /*2fe0*/  FADD.FTZ R192, R192, R16 ;  /* 0x00000010c0c07221 */ /* 0x000fca0000010000 */
[----:B------:R-:W-:Y:S01]  /*2ff0*/  F2FP.BF16.F32.PACK_AB R35, R192, R191 ;  /* 0x000000bfc023723e */ /* 0x000fe200000010ff */
[----:B------:R-:W-:Y:S06]  /*3000*/  BRA `(.L_x_81) ;  /* 0x0000000400787947 */ /* 0x000fec0003800000 */
.L_x_79:
[----:B------:R-:W-:Y:S05]  /*3010*/  BRA.U UP2, `(.L_x_82) ;  /* 0x0000000102947547 */ /* 0x000fea000b800000 */
        /* <DEDUP_REMOVED lines=37> */
.L_x_82:
[----:B-----5:R-:W-:Y:S01]  /*3270*/  PRMT R187, R21, 0x7632, R187 ;  /* 0x0000763215bb7816 */ /* 0x020fe200000000bb */
[----:B------:R-:W-:Y:S01]  /*3280*/  IMAD.U32 R191, R39, 0x10000, RZ ;  /* 0x0001000027bf7824 */ /* 0x000fe200078e00ff */
[----:B------:R-:W-:Y:S02]  /*3290*/  PRMT R16, R41, 0x7632, R16 ;  /* 0x0000763229107816 */ /* 0x000fe40000000010 */
[----:B------:R-:W-:Y:S01]  /*32a0*/  PRMT R186, R20, 0x7632, R186 ;  /* 0x0000763214ba7816 */ /* 0x000fe200000000ba */
[----:B------:R-:W-:Y:S01]  /*32b0*/  IMAD.U32 R187, R187, 0x10000, RZ ;  /* 0x00010000bbbb7824 */ /* 0x000fe200078e00ff */
[----:B------:R-:W-:Y:S02]  /*32c0*/  SHF.L.U32 R16, R16, 0x10, RZ ;  /* 0x0000001010107819 */ /* 0x000fe400000006ff */
[----:B------:R-:W-:Y:S01]  /*32d0*/  PRMT R18, R40, 0x7632, R18 ;  /* 0x0000763228127816 */ /* 0x000fe20000000012 */
[----:B------:R-:W-:Y:S01]  /*32e0*/  IMAD.U32 R186, R186, 0x10000, RZ ;  /* 0x00010000baba7824 */ /* 0x000fe200078e00ff */
[----:B------:R-:W-:Y:S01]  /*32f0*/  PRMT R188, R22, 0x7632, R188 ;  /* 0x0000763216bc7816 */ /* 0x000fe200000000bc */
[----:B------:R-:W-:Y:S01]  /*3300*/  FADD.FTZ R187, R187, R16 ;  /* 0x00000010bbbb7221 */ /* 0x000fe20000010000 */
[----:B------:R-:W-:-:S02]  /*3310*/  SHF.L.U32 R18, R18, 0x10, RZ ;  /* 0x0000001012127819 */ /* 0x000fc400000006ff */
[----:B------:R-:W-:Y:S01]  /*3320*/  PRMT R16, R36, 0x7632, R16 ;  /* 0x0000763224107816 */ /* 0x000fe20000000010 */
[----:B------:R-:W-:Y:S01]  /*3330*/  IMAD.U32 R188, R188, 0x10000, RZ ;  /* 0x00010000bcbc7824 */ /* 0x000fe200078e00ff */
[----:B------:R-:W-:Y:S01]  /*3340*/  SHF.L.U32 R185, R20, 0x10, RZ ;  /* 0x0000001014b97819 */ /* 0x000fe200000006ff */
[--C-:B------:R-:W-:Y:S01]  /*3350*/  FADD.FTZ R186, R186, R18.reuse ;  /* 0x00000012baba7221 */ /* 0x100fe20000010000 */
[----:B------:R-:W-:Y:S01]  /*3360*/  PRMT R18, R42, 0x7632, R18 ;  /* 0x000076322a127816 */ /* 0x000fe20000000012 */
[----:B------:R-:W-:Y:S01]  /*3370*/  IMAD.U32 R16, R16, 0x10000, RZ ;  /* 0x0001000010107824 */ /* 0x000fe200078e00ff */
[----:B------:R-:W-:Y:S02]  /*3380*/  SHF.L.U32 R189, R21, 0x10, RZ ;  /* 0x0000001015bd7819 */ /* 0x000fe400000006ff */
[----:B------:R-:W-:Y:S01]  /*3390*/  SHF.L.U32 R18, R18, 0x10, RZ ;  /* 0x0000001012127819 */ /* 0x000fe200000006ff */
[--C-:B------:R-:W-:Y:S01]  /*33a0*/  FADD.FTZ R186, R186, R16.reuse ;  /* 0x00000010baba7221 */ /* 0x100fe20000010000 */
[----:B------:R-:W-:-:S02]  /*33b0*/  PRMT R16, R38, 0x7632, R16 ;  /* 0x0000763226107816 */ /* 0x000fc40000000010 */
[----:B------:R-:W-:Y:S01]  /*33c0*/  SHF.L.U32 R190, R22, 0x10, RZ ;  /* 0x0000001016be7819 */ /* 0x000fe200000006ff */
[--C-:B------:R-:W-:Y:S01]  /*33d0*/  FADD.FTZ R188, R188, R18.reuse ;  /* 0x00000012bcbc7221 */ /* 0x100fe20000010000 */
[----:B------:R-:W-:Y:S01]  /*33e0*/  PRMT R18, R37, 0x7632, R18 ;  /* 0x0000763225127816 */ /* 0x000fe20000000012 */
[----:B------:R-:W-:-:S03]  /*33f0*/  IMAD.U32 R16, R16, 0x10000, RZ ;  /* 0x0001000010107824 */ /* 0x000fc600078e00ff */
[----:B------:R-:W-:Y:S01]  /*3400*/  SHF.L.U32 R18, R18, 0x10, RZ ;  /* 0x0000001012127819 */ /* 0x000fe200000006ff */
[----:B------:R-:W-:Y:S01]  /*3410*/  FADD.FTZ R188, R188, R16 ;  /* 0x00000010bcbc7221 */ /* 0x000fe20000010000 */
[----:B------:R-:W-:-:S03]  /*3420*/  IMAD.U32 R16, R40, 0x10000, RZ ;  /* 0x0001000028107824 */ /* 0x000fc600078e00ff */
[----:B------:R-:W-:Y:S01]  /*3430*/  FADD.FTZ R187, R187, R18 ;  /* 0x00000012bbbb7221 */ /* 0x000fe20000010000 */
[----:B------:R-:W-:Y:S01]  /*3440*/  FADD.FTZ R185, R16, R185 ;  /* 0x000000b910b97221 */ /* 0x000fe20000010000 */
[----:B------:R-:W-:Y:S01]  /*3450*/  IMAD.U32 R16, R41, 0x10000, RZ ;  /* 0x0001000029107824 */ /* 0x000fe200078e00ff */
[----:B------:R-:W-:-:S03]  /*3460*/  SHF.L.U32 R18, R43, 0x10, RZ ;  /* 0x000000102b127819 */ /* 0x000fc600000006ff */
[----:B------:R-:W-:Y:S01]  /*3470*/  FADD.FTZ R189, R16, R189 ;  /* 0x000000bd10bd7221 */ /* 0x000fe20000010000 */
[----:B------:R-:W-:-:S04]  /*3480*/  IMAD.U32 R16, R42, 0x10000, RZ ;  /* 0x000100002a107824 */ /* 0x000fc800078e00ff */
[----:B------:R-:W-:Y:S01]  /*3490*/  FADD.FTZ R190, R16, R190 ;  /* 0x000000be10be7221 */ /* 0x000fe20000010000 */
[----:B------:R-:W-:-:S05]  /*34a0*/  SHF.L.U32 R16, R36, 0x10, RZ ;  /* 0x0000001024107819 */ /* 0x000fca00000006ff */
[----:B------:R-:W-:Y:S01]  /*34b0*/  FADD.FTZ R185, R16, R185 ;  /* 0x000000b910b97221 */ /* 0x000fe20000010000 */
[----:B------:R-:W-:-:S04]  /*34c0*/  IMAD.U32 R16, R37, 0x10000, RZ ;  /* 0x0001000025107824 */ /* 0x000fc800078e00ff */
[----:B------:R-:W-:Y:S01]  /*34d0*/  FADD.FTZ R189, R16, R189 ;  /* 0x000000bd10bd7221 */ /* 0x000fe20000010000 */
[----:B------:R-:W-:Y:S02]  /*34e0*/  SHF.L.U32 R16, R38, 0x10, RZ ;  /* 0x0000001026107819 */ /* 0x000fe400000006ff */
[----:B------:R-:W-:Y:S02]  /*34f0*/  F2FP.BF16.F32.PACK_AB R32, R186, R185 ;  /* 0x000000b9ba20723e */ /* 0x000fe400000010ff */
[----:B------:R-:W-:Y:S01]  /*3500*/  F2FP.BF16.F32.PACK_AB R33, R187, R189 ;  /* 0x000000bdbb21723e */ /* 0x000fe200000010ff */
[----:B------:R-:W-:Y:S01]  /*3510*/  FADD.FTZ R190, R16, R190 ;  /* 0x000000be10be7221 */ /* 0x000fe20000010000 */
[----:B------:R-:W-:-:S04]  /*3520*/  IMAD.U32 R16, R23, 0x10000, RZ ;  /* 0x0001000017107824 */ /* 0x000fc800078e00ff */
[----:B------:R-:W-:Y:S01]  /*3530*/  FADD.FTZ R16, R18, R16 ;  /* 0x0000001012107221 */ /* 0x000fe20000010000 */
[----:B------:R-:W-:Y:S02]  /*3540*/  PRMT R18, R23, 0x7632, R18 ;  /* 0x0000763217127816 */ /* 0x000fe40000000012 */
[----:B------:R-:W-:Y:S01]  /*3550*/  F2FP.BF16.F32.PACK_AB R34, R188, R190 ;  /* 0x000000bebc22723e */ /* 0x000fe200000010ff */
[--C-:B------:R-:W-:Y:S01]  /*3560*/  FADD.FTZ R191, R191, R16.reuse ;  /* 0x00000010bfbf7221 */ /* 0x100fe20000010000 */
[----:B------:R-:W-:Y:S02]  /*3570*/  PRMT R16, R43, 0x7632, R16 ;  /* 0x000076322b107816 */ /* 0x000fe40000000010 */
[----:B------:R-:W-:-:S03]  /*3580*/  SHF.L.U32 R18, R18, 0x10, RZ ;  /* 0x0000001012127819 */ /* 0x000fc600000006ff */
[----:B------:R-:W-:-:S04]  /*3590*/  IMAD.U32 R16, R16, 0x10000, RZ ;  /* 0x0001000010107824 */ /* 0x000fc800078e00ff */
[----:B------:R-:W-:Y:S01]  /*35a0*/  FADD.FTZ R16, R18, R16 ;  /* 0x0000001012107221 */ /* 0x000fe20000010000 */
[----:B------:R-:W-:-:S04]  /*35b0*/  PRMT R18, R39, 0x7632, R18 ;  /* 0x0000763227127816 */ /* 0x000fc80000000012 */
[----:B------:R-:W-:-:S05]  /*35c0*/  SHF.L.U32 R18, R18, 0x10, RZ ;  /* 0x0000001012127819 */ /* 0x000fca00000006ff */
[----:B------:R-:W-:-:S05]  /*35d0*/  FADD.FTZ R192, R16, R18 ;  /* 0x0000001210c07221 */ /* 0x000fca0000010000 */
[----:B------:R-:W-:-:S07]  /*35e0*/  F2FP.BF16.F32.PACK_AB R35, R192, R191 ;  /* 0x000000bfc023723e */ /* 0x000fce00000010ff */
.L_x_81:
[----:B------:R-:W1:Y:S01]  /*35f0*/  @UP0 LDCU.64 UR4, c[0x0][0x3a8] ;  /* 0x00007500ff0407ac */ /* 0x000e620008000a00 */
[----:B------:R-:W-:Y:S01]  /*3600*/  IMAD.MOV.U32 R18, RZ, RZ, 0x10 ;  /* 0x00000010ff127424 */ /* 0x000fe200078e00ff */
[----:B------:R-:W2:Y:S01]  /*3610*/  @P0 LDC.64 R20, c[0x0][0x398] ;  /* 0x0000e600ff140b82 */ /* 0x000ea20000000a00 */
[----:B------:R-:W-:Y:S02]  /*3620*/  IADD3 R16, PT, PT, R202, 0x180, RZ ;  /* 0x00000180ca107810 */ /* 0x000fe40007ffe0ff */
[----:B-1----:R-:W-:-:S05]  /*3630*/  @P2 IMAD.WIDE.U32 R18, R17, R18, UR4 ;  /* 0x0000000411122e25 */ /* 0x002fca000f8e0012 */
[----:B------:R1:W-:Y:S01]  /*3640*/  @P2 STG.E.128 desc[UR8][R18.64], R32 ;  /* 0x0000002012002986 */ /* 0x0003e2000c101d08 */
[----:B------:R-:W-:Y:S02]  /*3650*/  IMAD.MOV.U32 R24, RZ, RZ, 0x10 ;  /* 0x00000010ff187424 */ /* 0x000fe400078e00ff */
[C---:B--2---:R-:W-:Y:S01]  /*3660*/  @P0 IMAD.WIDE.U32 R20, R16.reuse, 0x10, R20 ;  /* 0x0000001010140825 */ /* 0x044fe200078e0014 */
[----:B-1----:R-:W1:Y:S03]  /*3670*/  @P1 LDC.64 R18, c[0x0][0x3a0] ;  /* 0x0000e800ff121b82 */ /* 0x002e660000000a00 */
[C---:B------:R-:W-:Y:S01]  /*3680*/  IMAD.WIDE.U32 R24, R16.reuse, R24, UR12 ;  /* 0x0000000c10187e25 */ /* 0x040fe2000f8e0018 */
[----:B------:R2:W5:Y:S05]  /*3690*/  @P0 LDG.E.128 R40, desc[UR8][R20.64] ;  /* 0x0000000814280981 */ /* 0x00056a000c1e1d00 */
[----:B------:R-:W5:Y:S01]  /*36a0*/  LDG.E.128 R24, desc[UR8][R24.64] ;  /* 0x0000000818187981 */ /* 0x000f62000c1e1d00 */
[----:B-1----:R-:W-:-:S05]  /*36b0*/  @P1 IMAD.WIDE.U32 R18, R16, 0x10, R18 ;  /* 0x0000001010121825 */ /* 0x002fca00078e0012 */
[----:B------:R2:W5:Y:S01]  /*36c0*/  @P1 LDG.E.128 R36, desc[UR8][R18.64] ;  /* 0x0000000812241981 */ /* 0x000562000c1e1d00 */
[----:B------:R-:W-:Y:S05]  /*36d0*/  BRA.U UP1, `(.L_x_83) ;  /* 0x0000000101cc7547 */ /* 0x000fea000b800000 */
[----:B------:R-:W-:Y:S05]  /*36e0*/  BRA.U UP2, `(.L_x_84) ;  /* 0x0000000102347547 */ /* 0x000fea000b800000 */
[C---:B--2--5:R-:W-:Y:S01]  /*36f0*/  PRMT R19, R25.reuse, 0x7632, R19 ;  /* 0x0000763219137816 */ /* 0x064fe20000000013 */
[----:B------:R-:W-:Y:S01]  /*3700*/  IMAD.U32 R23, R25, 0x10000, RZ ;  /* 0x0001000019177824 */ /* 0x000fe200078e00ff */
[----:B------:R-:W-:Y:S02]  /*3710*/  PRMT R28, R27, 0x7632, R28 ;  /* 0x000076321b1c7816 */ /* 0x000fe4000000001c */
[----:B------:R-:W-:Y:S01]  /*3720*/  PRMT R183, R24, 0x7632, R183 ;  /* 0x0000763218b77816 */ /* 0x000fe200000000b7 */
[----:B------:R-:W-:Y:S01]  /*3730*/  IMAD.U32 R19, R19, 0x10000, RZ ;  /* 0x0001000013137824 */ /* 0x000fe200078e00ff */
[----:B------:R-:W-:Y:S01]  /*3740*/  PRMT R20, R26, 0x7632, R20 ;  /* 0x000076321a147816 */ /* 0x000fe20000000014 */
[----:B------:R-:W-:Y:S01]  /*3750*/  IMAD.U32 R28, R28, 0x10000, RZ ;  /* 0x000100001c1c7824 */ /* 0x000fe200078e00ff */
[----:B------:R-:W-:Y:S01]  /*3760*/  SHF.L.U32 R25, R26, 0x10, RZ ;  /* 0x000000101a197819 */ /* 0x000fe200000006ff */
[----:B------:R-:W-:Y:S01]  /*3770*/  IMAD.U32 R26, R27, 0x10000, RZ ;  /* 0x000100001b1a7824 */ /* 0x000fe200078e00ff */
[----:B------:R-:W-:-:S02]  /*3780*/  SHF.L.U32 R182, R24, 0x10, RZ ;  /* 0x0000001018b67819 */ /* 0x000fc400000006ff */
[----:B------:R-:W-:Y:S02]  /*3790*/  SHF.L.U32 R183, R183, 0x10, RZ ;  /* 0x00000010b7b77819 */ /* 0x000fe400000006ff */
[----:B------:R-:W-:Y:S01]  /*37a0*/  SHF.L.U32 R20, R20, 0x10, RZ ;  /* 0x0000001014147819 */ /* 0x000fe200000006ff */
[----:B------:R-:W-:Y:S06]  /*37b0*/  BRA `(.L_x_85) ;  /* 0x00000008000c7947 */ /* 0x000fec0003800000 */
.L_x_84:
[----:B-----5:R-:W-:Y:S01]  /*37c0*/  PRMT R183, R24, 0x7632, R183 ;  /* 0x0000763218b77816 */ /* 0x020fe200000000b7 */
[C---:B------:R-:W-:Y:S01]  /*37d0*/  IMAD.U32 R182, R36.reuse, 0x10000, RZ ;  /* 0x0001000024b67824 */ /* 0x040fe200078e00ff */
[----:B--2---:R-:W-:Y:S02]  /*37e0*/  PRMT R18, R36, 0x7632, R18 ;  /* 0x0000763224127816 */ /* 0x004fe40000000012 */
[----:B------:R-:W-:Y:S02]  /*37f0*/  SHF.L.U32 R183, R183, 0x10, RZ ;  /* 0x00000010b7b77819 */ /* 0x000fe400000006ff */
[----:B------:R-:W-:Y:S01]  /*3800*/  PRMT R20, R26, 0x7632, R20 ;  /* 0x000076321a147816 */ /* 0x000fe20000000014 */
[----:B------:R-:W-:Y:S01]  /*3810*/  IMAD.U32 R18, R18, 0x10000, RZ ;  /* 0x0001000012127824 */ /* 0x000fe200078e00ff */
[----:B------:R-:W-:Y:S02]  /*3820*/  SHF.L.U32 R23, R25, 0x10, RZ ;  /* 0x0000001019177819 */ /* 0x000fe400000006ff */
[----:B------:R-:W-:Y:S01]  /*3830*/  SHF.L.U32 R20, R20, 0x10, RZ ;  /* 0x0000001014147819 */ /* 0x000fe200000006ff */
[--C-:B------:R-:W-:Y:S01]  /*3840*/  FADD.FTZ R183, R183, R18.reuse ;  /* 0x00000012b7b77221 */ /* 0x100fe20000010000 */
[----:B------:R-:W-:-:S02]  /*3850*/  PRMT R18, R38, 0x7632, R18 ;  /* 0x0000763226127816 */ /* 0x000fc40000000012 */
[----:B------:R-:W-:Y:S02]  /*3860*/  PRMT R19, R25, 0x7632, R19 ;  /* 0x0000763219137816 */ /* 0x000fe40000000013 */
[----:B------:R-:W-:Y:S01]  /*3870*/  SHF.L.U32 R25, R26, 0x10, RZ ;  /* 0x000000101a197819 */ /* 0x000fe200000006ff */
[----:B------:R-:W-:Y:S01]  /*3880*/  IMAD.U32 R18, R18, 0x10000, RZ ;  /* 0x0001000012127824 */ /* 0x000fe200078e00ff */
[----:B------:R-:W-:Y:S02]  /*3890*/  SHF.L.U32 R26, R27, 0x10, RZ ;  /* 0x000000101b1a7819 */ /* 0x000fe400000006ff */
[C---:B------:R-:W-:Y:S01]  /*38a0*/  PRMT R21, R37.reuse, 0x7632, R21 ;  /* 0x0000763225157816 */ /* 0x040fe20000000015 */
        /* <DEDUP_REMOVED lines=12> */
[----:B------:R-:W-:Y:S01]  /*3970*/  FADD.FTZ R182, R182, R24 ;  /* 0x00000018b6b67221 */ /* 0x000fe20000010000 */
[----:B------:R-:W-:Y:S01]  /*3980*/  FADD.FTZ R26, R18, R26 ;  /* 0x0000001a121a7221 */ /* 0x000fe20000010000 */
[----:B------:R-:W-:Y:S02]  /*3990*/  PRMT R18, R39, 0x7632, R18 ;  /* 0x0000763227127816 */ /* 0x000fe40000000012 */
[----:B------:R-:W-:Y:S02]  /*39a0*/  F2FP.BF16.F32.PACK_AB R34, R20, R25 ;  /* 0x000000191422723e */ /* 0x000fe400000010ff */
[----:B------:R-:W-:Y:S01]  /*39b0*/  F2FP.BF16.F32.PACK_AB R33, R19, R23 ;  /* 0x000000171321723e */ /* 0x000fe200000010ff */
[----:B------:R-:W-:Y:S01]  /*39c0*/  IMAD.U32 R18, R18, 0x10000, RZ ;  /* 0x0001000012127824 */ /* 0x000fe200078e00ff */
[----:B------:R-:W-:-:S03]  /*39d0*/  F2FP.BF16.F32.PACK_AB R32, R183, R182 ;  /* 0x000000b6b720723e */ /* 0x000fc600000010ff */
[----:B------:R-:W-:-:S05]  /*39e0*/  FADD.FTZ R28, R28, R18 ;  /* 0x000000121c1c7221 */ /* 0x000fca0000010000 */
[----:B------:R-:W-:Y:S01]  /*39f0*/  F2FP.BF16.F32.PACK_AB R35, R28, R26 ;  /* 0x0000001a1c23723e */ /* 0x000fe200000010ff */
[----:B------:R-:W-:Y:S06]  /*3a00*/  BRA `(.L_x_85) ;  /* 0x0000000400787947 */ /* 0x000fec0003800000 */
.L_x_83:
[----:B------:R-:W-:Y:S05]  /*3a10*/  BRA.U UP2, `(.L_x_86) ;  /* 0x0000000102947547 */ /* 0x000fea000b800000 */
        /* <DEDUP_REMOVED lines=37> */
.L_x_86:
[----:B--2--5:R-:W-:Y:S01]  /*3c70*/  PRMT R19, R25, 0x7632, R19 ;  /* 0x0000763219137816 */ /* 0x024fe20000000013 */
[----:B------:R-:W-:Y:S01]  /*3c80*/  IMAD.U32 R182, R24, 0x10000, RZ ;  /* 0x0001000018b67824 */ /* 0x000fe200078e00ff */
        /* <DEDUP_REMOVED lines=12> */
[----:B------:R-:W-:Y:S01]  /*3d50*/  SHF.L.U32 R18, R18, 0x10, RZ ;  /* 0x0000001012127819 */ /* 0x000fe200000006ff */
[--C-:B------:R-:W-:Y:S01]  /*3d60*/  FADD.FTZ R183, R183, R20.reuse ;  /* 0x00000014b7b77221 */ /* 0x100fe20000010000 */
[----:B------:R-:W-:Y:S01]  /*3d70*/  PRMT R20, R26, 0x7632, R20 ;  /* 0x000076321a147816 */ /* 0x000fe20000000014 */
[----:B------:R-:W-:Y:S01]  /*3d80*/  IMAD.U32 R21, R21, 0x10000, RZ ;  /* 0x0001000015157824 */ /* 0x000fe200078e00ff */
[----:B------:R-:W-:Y:S01]  /*3d90*/  SHF.L.U32 R26, R39, 0x10, RZ ;  /* 0x00000010271a7819 */ /* 0x000fe200000006ff */
[--C-:B------:R-:W-:Y:S01]  /*3da0*/  FADD.FTZ R183, R183, R18.reuse ;  /* 0x00000012b7b77221 */ /* 0x100fe20000010000 */
[----:B------:R-:W-:Y:S02]  /*3db0*/  SHF.L.U32 R20, R20, 0x10, RZ ;  /* 0x0000001014147819 */ /* 0x000fe400000006ff */
[----:B------:R-:W-:-:S03]  /*3dc0*/  PRMT R18, R38, 0x7632, R18 ;  /* 0x0000763226127816 */ /* 0x000fc60000000012 */
[--C-:B------:R-:W-:Y:S01]  /*3dd0*/  FADD.FTZ R20, R20, R21.reuse ;  /* 0x0000001514147221 */ /* 0x100fe20000010000 */
[----:B------:R-:W-:Y:S02]  /*3de0*/  SHF.L.U32 R18, R18, 0x10, RZ ;  /* 0x0000001012127819 */ /* 0x000fe400000006ff */
[----:B------:R-:W-:-:S03]  /*3df0*/  PRMT R21, R37, 0x7632, R21 ;  /* 0x0000763225157816 */ /* 0x000fc60000000015 */
[----:B------:R-:W-:Y:S01]  /*3e00*/  FADD.FTZ R20, R20, R18 ;  /* 0x0000001214147221 */ /* 0x000fe20000010000 */
[----:B------:R-:W-:Y:S01]  /*3e10*/  SHF.L.U32 R18, R40, 0x10, RZ ;  /* 0x0000001028127819 */ /* 0x000fe200000006ff */
[----:B------:R-:W-:-:S04]  /*3e20*/  IMAD.U32 R21, R21, 0x10000, RZ ;  /* 0x0001000015157824 */ /* 0x000fc800078e00ff */
[----:B------:R-:W-:Y:S01]  /*3e30*/  FADD.FTZ R182, R18, R182 ;  /* 0x000000b612b67221 */ /* 0x000fe20000010000 */
[----:B------:R-:W-:Y:S01]  /*3e40*/  SHF.L.U32 R18, R41, 0x10, RZ ;  /* 0x0000001029127819 */ /* 0x000fe200000006ff */
[----:B------:R-:W-:Y:S01]  /*3e50*/  FADD.FTZ R19, R19, R21 ;  /* 0x0000001513137221 */ /* 0x000fe20000010000 */
[----:B------:R-:W-:-:S03]  /*3e60*/  IMAD.U32 R21, R43, 0x10000, RZ ;  /* 0x000100002b157824 */ /* 0x000fc600078e00ff */
        /* <DEDUP_REMOVED lines=8> */
[----:B------:R-:W-:-:S04]  /*3ef0*/  IMAD.U32 R18, R38, 0x10000, RZ ;  /* 0x0001000026127824 */ /* 0x000fc800078e00ff */
[----:B------:R-:W-:Y:S01]  /*3f00*/  FADD.FTZ R25, R18, R25 ;  /* 0x0000001912197221 */ /* 0x000fe20000010000 */
[----:B------:R-:W-:Y:S02]  /*3f10*/  SHF.L.U32 R18, R27, 0x10, RZ ;  /* 0x000000101b127819 */ /* 0x000fe400000006ff */
[----:B------:R-:W-:Y:S02]  /*3f20*/  F2FP.BF16.F32.PACK_AB R33, R19, R23 ;  /* 0x000000171321723e */ /* 0x000fe400000010ff */
        /* <DEDUP_REMOVED lines=10> */
[----:B------:R-:W-:-:S05]  /*3fd0*/  FADD.FTZ R28, R18, R21 ;  /* 0x00000015121c7221 */ /* 0x000fca0000010000 */
[----:B------:R-:W-:-:S07]  /*3fe0*/  F2FP.BF16.F32.PACK_AB R35, R28, R26 ;  /* 0x0000001a1c23723e */ /* 0x000fce00000010ff */
.L_x_85:
[----:B------:R-:W1:Y:S01]  /*3ff0*/  @UP0 LDCU.64 UR4, c[0x0][0x3a8] ;  /* 0x00007500ff0407ac */ /* 0x000e620008000a00 */
[----:B------:R-:W-:Y:S01]  /*4000*/  MOV R30, 0x10 ;  /* 0x00000010001e7802 */ /* 0x000fe20000000f00 */
[----:B------:R-:W2:Y:S01]  /*4010*/  @P0 LDC.64 R156, c[0x0][0x398] ;  /* 0x0000e600ff9c0b82 */ /* 0x000ea20000000a00 */
[----:B------:R-:W-:-:S03]  /*4020*/  IADD3 R18, PT, PT, R202, 0x200, RZ ;  /* 0x00000200ca127810 */ /* 0x000fc60007ffe0ff */
[----:B-1----:R-:W-:-:S05]  /*4030*/  @P2 IMAD.WIDE.U32 R30, R16, R30, UR4 ;  /* 0x00000004101e2e25 */ /* 0x002fca000f8e001e */
[----:B------:R1:W-:Y:S01]  /*4040*/  @P2 STG.E.128 desc[UR8][R30.64], R32 ;  /* 0x000000201e002986 */ /* 0x0003e2000c101d08 */
[----:B--2---:R-:W-:-:S05]  /*4050*/  @P0 IMAD.WIDE.U32 R156, R18, 0x10, R156 ;  /* 0x00000010129c0825 */ /* 0x004fca00078e009c */
[----:B------:R2:W5:Y:S01]  /*4060*/  @P0 LDG.E.128 R40, desc[UR8][R156.64] ;  /* 0x000000089c280981 */ /* 0x000562000c1e1d00 */
[----:B-1----:R-:W1:Y:S01]  /*4070*/  @P1 LDC.64 R30, c[0x0][0x3a0] ;  /* 0x0000e800ff1e1b82 */ /* 0x002e620000000a00 */
[----:B--2---:R-:W-:-:S04]  /*4080*/  IMAD.MOV.U32 R156, RZ, RZ, 0x10 ;  /* 0x00000010ff9c7424 */ /* 0x004fc800078e00ff */
[----:B------:R-:W-:-:S06]  /*4090*/  IMAD.WIDE.U32 R156, R18, R156, UR12 ;  /* 0x0000000c129c7e25 */ /* 0x000fcc000f8e009c */
[----:B------:R-:W5:Y:S01]  /*40a0*/  LDG.E.128 R156, desc[UR8][R156.64] ;  /* 0x000000089c9c7981 */ /* 0x000f62000c1e1d00 */
[----:B-1----:R-:W-:-:S05]  /*40b0*/  @P1 IMAD.WIDE.U32 R30, R18, 0x10, R30 ;  /* 0x00000010121e1825 */ /* 0x002fca00078e001e */
[----:B------:R1:W5:Y:S01]  /*40c0*/  @P1 LDG.E.128 R36, desc[UR8][R30.64] ;  /* 0x000000081e241981 */ /* 0x000362000c1e1d00 */
[----:B------:R-:W-:Y:S05]  /*40d0*/  BRA.U UP1, `(.L_x_87) ;  /* 0x0000000101cc7547 */ /* 0x000fea000b800000 */
[----:B------:R-:W-:Y:S05]  /*40e0*/  BRA.U UP2, `(.L_x_88) ;  /* 0x0000000102347547 */ /* 0x000fea000b800000 */
[----:B-----5:R-:W-:Y:S01]  /*40f0*/  PRMT R21, R157, 0x7632, R21 ;  /* 0x000076329d157816 */ /* 0x020fe20000000015 */
[----:B------:R-:W-:Y:S01]  /*4100*/  IMAD.U32 R27, R158, 0x10000, RZ ;  /* 0x000100009e1b7824 */ /* 0x000fe200078e00ff */
[----:B-1----:R-:W-:Y:S02]  /*4110*/  PRMT R30, R156, 0x7632, R30 ;  /* 0x000076329c1e7816 */ /* 0x002fe4000000001e */
[----:B------:R-:W-:Y:S01]  /*4120*/  PRMT R22, R158, 0x7632, R22 ;  /* 0x000076329e167816 */ /* 0x000fe20000000016 */
[----:B------:R-:W-:Y:S01]  /*4130*/  IMAD.U32 R21, R21, 0x10000, RZ ;  /* 0x0001000015157824 */ /* 0x000fe200078e00ff */
[----:B------:R-:W-:Y:S02]  /*4140*/  PRMT R167, R159, 0x7632, R167 ;  /* 0x000076329fa77816 */ /* 0x000fe400000000a7 */
[----:B------:R-:W-:Y:S02]  /*4150*/  SHF.L.U32 R29, R156, 0x10, RZ ;  /* 0x000000109c1d7819 */ /* 0x000fe400000006ff */
[----:B------:R-:W-:-:S02]  /*4160*/  SHF.L.U32 R24, R157, 0x10, RZ ;  /* 0x000000109d187819 */ /* 0x000fc400000006ff */
[----:B------:R-:W-:Y:S02]  /*4170*/  SHF.L.U32 R31, R159, 0x10, RZ ;  /* 0x000000109f1f7819 */ /* 0x000fe400000006ff */
[----:B------:R-:W-:Y:S02]  /*4180*/  SHF.L.U32 R30, R30, 0x10, RZ ;  /* 0x000000101e1e7819 */ /* 0x000fe400000006ff */
[----:B------:R-:W-:Y:S02]  /*4190*/  SHF.L.U32 R22, R22, 0x10, RZ ;  /* 0x0000001016167819 */ /* 0x000fe400000006ff */
[----:B------:R-:W-:Y:S01]  /*41a0*/  SHF.L.U32 R167, R167, 0x10, RZ ;  /* 0x00000010a7a77819 */ /* 0x000fe200000006ff */
[----:B------:R-:W-:Y:S06]  /*41b0*/  BRA `(.L_x_89) ;  /* 0x00000008000c7947 */ /* 0x000fec0003800000 */
.L_x_88:
[C---:B-1---5:R-:W-:Y:S01]  /*41c0*/  PRMT R30, R156.reuse, 0x7632, R30 ;  /* 0x000076329c1e7816 */ /* 0x062fe2000000001e */
[----:B------:R-:W-:Y:S01]  /*41d0*/  IMAD.U32 R29, R156, 0x10000, RZ ;  /* 0x000100009c1d7824 */ /* 0x000fe200078e00ff */
[----:B------:R-:W-:Y:S02]  /*41e0*/  PRMT R21, R36, 0x7632, R21 ;  /* 0x0000763224157816 */ /* 0x000fe40000000015 */
[----:B------:R-:W-:Y:S01]  /*41f0*/  PRMT R22, R158, 0x7632, R22 ;  /* 0x000076329e167816 */ /* 0x000fe20000000016 */
[----:B------:R-:W-:Y:S01]  /*4200*/  IMAD.U32 R30, R30, 0x10000, RZ ;  /* 0x000100001e1e7824 */ /* 0x000fe200078e00ff */
[----:B------:R-:W-:Y:S02]  /*4210*/  PRMT R24, R38, 0x7632, R24 ;  /* 0x0000763226187816 */ /* 0x000fe40000000018 */
[----:B------:R-:W-:Y:S02]  /*4220*/  SHF.L.U32 R21, R21, 0x10, RZ ;  /* 0x0000001015157819 */ /* 0x000fe400000006ff */
[----:B------:R-:W-:-:S02]  /*4230*/  SHF.L.U32 R22, R22, 0x10, RZ ;  /* 0x0000001016167819 */ /* 0x000fc400000006ff */
[----:B------:R-:W-:Y:S01]  /*4240*/  SHF.L.U32 R24, R24, 0x10, RZ ;  /* 0x0000001018187819 */ /* 0x000fe200000006ff */
[--C-:B------:R-:W-:Y:S01]  /*4250*/  FADD.FTZ R30, R30, R21.reuse ;  /* 0x000000151e1e7221 */ /* 0x100fe20000010000 */
[----:B------:R-:W-:Y:S02]  /*4260*/  PRMT R21, R157, 0x7632, R21 ;  /* 0x000076329d157816 */ /* 0x000fe40000000015 */
[----:B------:R-:W-:Y:S01]  /*4270*/  PRMT R27, R37, 0x7632, R27 ;  /* 0x00007632251b7816 */ /* 0x000fe2000000001b */
[----:B------:R-:W-:Y:S01]  /*4280*/  FADD.FTZ R22, R22, R24 ;  /* 0x0000001816167221 */ /* 0x000fe20000010000 */
[----:B------:R-:W-:Y:S02]  /*4290*/  SHF.L.U32 R24, R36, 0x10, RZ ;  /* 0x0000001024187819 */ /* 0x000fe400000006ff */
[----:B------:R-:W-:Y:S01]  /*42a0*/  SHF.L.U32 R21, R21, 0x10, RZ ;  /* 0x0000001015157819 */ /* 0x000fe200000006ff */
[----:B------:R-:W-:Y:S01]  /*42b0*/  IMAD.U32 R27, R27, 0x10000, RZ ;  /* 0x000100001b1b7824 */ /* 0x000fe200078e00ff */
[----:B------:R-:W-:Y:S01]  /*42c0*/  SHF.L.U32 R31, R38, 0x10, RZ ;  /* 0x00000010261f7819 */ /* 0x000fe200000006ff */
[----:B------:R-:W-:Y:S01]  /*42d0*/  FADD.FTZ R29, R24, R29 ;  /* 0x0000001d181d7221 */ /* 0x000fe20000010000 */
[----:B------:R-:W-:Y:S01]  /*42e0*/  SHF.L.U32 R24, R157, 0x10, RZ ;  /* 0x000000109d187819 */ /* 0x000fe200000006ff */
[----:B------:R-:W-:Y:S01]  /*42f0*/  FADD.FTZ R21, R21, R27 ;  /* 0x0000001b15157221 */ /* 0x000fe20000010000 */
[----:B------:R-:W-:Y:S01]  /*4300*/  IMAD.U32 R27, R37, 0x10000, RZ ;  /* 0x00010000251b7824 */ /* 0x000fe200078e00ff */
[----:B------:R-:W-:-:S02]  /*4310*/  SHF.L.U32 R32, R39, 0x10, RZ ;  /* 0x0000001027207819 */ /* 0x000fc400000006ff */
[----:B------:R-:W-:Y:S01]  /*4320*/  PRMT R167, R159, 0x7632, R167 ;  /* 0x000076329fa77816 */ /* 0x000fe200000000a7 */
[----:B------:R-:W-:Y:S01]  /*4330*/  FADD.FTZ R24, R27, R24 ;  /* 0x000000181b187221 */ /* 0x000fe20000010000 */
[----:B------:R-:W-:Y:S02]  /*4340*/  SHF.L.U32 R27, R158, 0x10, RZ ;  /* 0x000000109e1b7819 */ /* 0x000fe400000006ff */
[----:B------:R-:W-:Y:S02]  /*4350*/  SHF.L.U32 R167, R167, 0x10, RZ ;  /* 0x00000010a7a77819 */ /* 0x000fe400000006ff */
[----:B------:R-:W-:Y:S01]  /*4360*/  F2FP.BF16.F32.PACK_AB R33, R21, R24 ;  /* 0x000000181521723e */ /* 0x000fe200000010ff */
[----:B------:R-:W-:Y:S01]  /*4370*/  FADD.FTZ R27, R31, R27 ;  /* 0x0000001b1f1b7221 */ /* 0x000fe20000010000 */
[----:B------:R-:W-:-:S04]  /*4380*/  IMAD.U32 R31, R159, 0x10000, RZ ;  /* 0x000100009f1f7824 */ /* 0x000fc800078e00ff */
        /* <DEDUP_REMOVED lines=8> */
.L_x_87:
[----:B------:R-:W-:Y:S05]  /*4410*/  BRA.U UP2, `(.L_x_90) ;  /* 0x0000000102947547 */ /* 0x000fea000b800000 */
[----:B-1---5:R-:W-:Y:S01]  /*4420*/  PRMT R30, R156, 0x7632, R30 ;  /* 0x000076329c1e7816 */ /* 0x022fe2000000001e */
[----:B------:R-:W-:Y:S01]  /*4430*/  IMAD.U32 R31, R42, 0x10000, RZ ;  /* 0x000100002a1f7824 */ /* 0x000fe200078e00ff */
[----:B------:R-:W-:Y:S02]  /*4440*/  PRMT R21, R40, 0x7632, R21 ;  /* 0x0000763228157816 */ /* 0x000fe40000000015 */
[----:B------:R-:W-:Y:S02]  /*4450*/  SHF.L.U32 R30, R30, 0x10, RZ ;  /* 0x000000101e1e7819 */ /* 0x000fe400000006ff */
[----:B------:R-:W-:Y:S02]  /*4460*/  SHF.L.U32 R21, R21, 0x10, RZ ;  /* 0x0000001015157819 */ /* 0x000fe400000006ff */
[----:B------:R-:W-:Y:S02]  /*4470*/  PRMT R22, R158, 0x7632, R22 ;  /* 0x000076329e167816 */ /* 0x000fe40000000016 */
[----:B------:R-:W-:Y:S01]  /*4480*/  PRMT R24, R42, 0x7632, R24 ;  /* 0x000076322a187816 */ /* 0x000fe20000000018 */
[----:B------:R-:W-:Y:S01]  /*4490*/  FADD.FTZ R30, R30, R21 ;  /* 0x000000151e1e7221 */ /* 0x000fe20000010000 */
[----:B------:R-:W-:-:S02]  /*44a0*/  SHF.L.U32 R22, R22, 0x10, RZ ;  /* 0x0000001016167819 */ /* 0x000fc400000006ff */
[----:B------:R-:W-:Y:S01]  /*44b0*/  PRMT R21, R157, 0x7632, R21 ;  /* 0x000076329d157816 */ /* 0x000fe20000000015 */
[----:B------:R-:W-:Y:S01]  /*44c0*/  IMAD.U32 R24, R24, 0x10000, RZ ;  /* 0x0001000018187824 */ /* 0x000fe200078e00ff */
[----:B------:R-:W-:Y:S02]  /*44d0*/  PRMT R27, R41, 0x7632, R27 ;  /* 0x00007632291b7816 */ /* 0x000fe4000000001b */
[----:B------:R-:W-:Y:S01]  /*44e0*/  SHF.L.U32 R29, R156, 0x10, RZ ;  /* 0x000000109c1d7819 */ /* 0x000fe200000006ff */
[----:B------:R-:W-:Y:S01]  /*44f0*/  FADD.FTZ R22, R22, R24 ;  /* 0x0000001816167221 */ /* 0x000fe20000010000 */
[----:B------:R-:W-:Y:S01]  /*4500*/  SHF.L.U32 R27, R27, 0x10, RZ ;  /* 0x000000101b1b7819 */ /* 0x000fe200000006ff */
[----:B------:R-:W-:Y:S01]  /*4510*/  IMAD.U32 R21, R21, 0x10000, RZ ;  /* 0x0001000015157824 */ /* 0x000fe200078e00ff */
[----:B------:R-:W-:Y:S02]  /*4520*/  SHF.L.U32 R24, R40, 0x10, RZ ;  /* 0x0000001028187819 */ /* 0x000fe400000006ff */
[----:B------:R-:W-:Y:S01]  /*4530*/  SHF.L.U32 R32, R43, 0x10, RZ ;  /* 0x000000102b207819 */ /* 0x000fe200000006ff */
[----:B------:R-:W-:Y:S01]  /*4540*/  FADD.FTZ R21, R21, R27 ;  /* 0x0000001b15157221 */ /* 0x000fe20000010000 */
[----:B------:R-:W-:Y:S01]  /*4550*/  SHF.L.U32 R27, R41, 0x10, RZ ;  /* 0x00000010291b7819 */ /* 0x000fe200000006ff */
[----:B------:R-:W-:Y:S01]  /*4560*/  FADD.FTZ R29, R24, R29 ;  /* 0x0000001d181d7221 */ /* 0x000fe20000010000 */
[----:B------:R-:W-:Y:S01]  /*4570*/  IMAD.U32 R24, R157, 0x10000, RZ ;  /* 0x000100009d187824 */ /* 0x000fe200078e00ff */
[----:B------:R-:W-:-:S03]  /*4580*/  PRMT R167, R159, 0x7632, R167 ;  /* 0x000076329fa77816 */ /* 0x000fc600000000a7 */
[----:B------:R-:W-:Y:S01]  /*4590*/  FADD.FTZ R24, R27, R24 ;  /* 0x000000181b187221 */ /* 0x000fe20000010000 */
[----:B------:R-:W-:Y:S01]  /*45a0*/  SHF.L.U32 R27, R158, 0x10, RZ ;  /* 0x000000109e1b7819 */ /* 0x000fe200000006ff */
[----:B------:R-:W-:-:S03]  /*45b0*/  IMAD.U32 R167, R167, 0x10000, RZ ;  /* 0x00010000a7a77824 */ /* 0x000fc600078e00ff */
[----:B------:R-:W-:Y:S01]  /*45c0*/  F2FP.BF16.F32.PACK_AB R33, R21, R24 ;  /* 0x000000181521723e */ /* 0x000fe200000010ff */
[----:B------:R-:W-:Y:S01]  /*45d0*/  FADD.FTZ R27, R31, R27 ;  /* 0x0000001b1f1b7221 */ /* 0x000fe20000010000 */
[----:B------:R-:W-:-:S04]  /*45e0*/  SHF.L.U32 R31, R159, 0x10, RZ ;  /* 0x000000109f1f7819 */ /* 0x000fc800000006ff */
[----:B------:R-:W-:Y:S01]  /*45f0*/  F2FP.BF16.F32.PACK_AB R34, R22, R27 ;  /* 0x0000001b1622723e */ /* 0x000fe200000010ff */
[----:B------:R-:W-:Y:S01]  /*4600*/  FADD.FTZ R31, R32, R31 ;  /* 0x0000001f201f7221 */ /* 0x000fe20000010000 */
[----:B------:R-:W-:-:S04]  /*4610*/  PRMT R32, R43, 0x7632, R32 ;  /* 0x000076322b207816 */ /* 0x000fc80000000020 */
[----:B------:R-:W-:-:S05]  /*4620*/  SHF.L.U32 R32, R32, 0x10, RZ ;  /* 0x0000001020207819 */ /* 0x000fca00000006ff */
[----:B------:R-:W-:Y:S01]  /*4630*/  FADD.FTZ R167, R167, R32 ;  /* 0x00000020a7a77221 */ /* 0x000fe20000010000 */
[----:B------:R-:W-:-:S04]  /*4640*/  F2FP.BF16.F32.PACK_AB R32, R30, R29 ;  /* 0x0000001d1e20723e */ /* 0x000fc800000010ff */
[----:B------:R-:W-:Y:S01]  /*4650*/  F2FP.BF16.F32.PACK_AB R35, R167, R31 ;  /* 0x0000001fa723723e */ /* 0x000fe200000010ff */
[----:B------:R-:W-:Y:S06]  /*4660*/  BRA `(.L_x_89) ;  /* 0x0000000000e07947 */ /* 0x000fec0003800000 */
.L_x_90:
[----:B-1---5:R-:W-:Y:S01]  /*4670*/  PRMT R30, R156, 0x7632, R30 ;  /* 0x000076329c1e7816 */ /* 0x022fe2000000001e */
[----:B------:R-:W-:Y:S01]  /*4680*/  IMAD.U32 R32, R43, 0x10000, RZ ;  /* 0x000100002b207824 */ /* 0x000fe200078e00ff */
[----:B------:R-:W-:Y:S02]  /*4690*/  PRMT R24, R40, 0x7632, R24 ;  /* 0x0000763228187816 */ /* 0x000fe40000000018 */
[----:B------:R-:W-:Y:S02]  /*46a0*/  SHF.L.U32 R30, R30, 0x10, RZ ;  /* 0x000000101e1e7819 */ /* 0x000fe400000006ff */
[----:B------:R-:W-:Y:S01]  /*46b0*/  PRMT R21, R157, 0x7632, R21 ;  /* 0x000076329d157816 */ /* 0x000fe20000000015 */
[----:B------:R-:W-:Y:S01]  /*46c0*/  IMAD.U32 R24, R24, 0x10000, RZ ;  /* 0x0001000018187824 */ /* 0x000fe200078e00ff */
[----:B------:R-:W-:Y:S02]  /*46d0*/  PRMT R22, R41, 0x7632, R22 ;  /* 0x0000763229167816 */ /* 0x000fe40000000016 */
[----:B------:R-:W-:Y:S01]  /*46e0*/  SHF.L.U32 R21, R21, 0x10, RZ ;  /* 0x0000001015157819 */ /* 0x000fe200000006ff */
[----:B------:R-:W-:Y:S01]  /*46f0*/  FADD.FTZ R30, R30, R24 ;  /* 0x000000181e1e7221 */ /* 0x000fe20000010000 */
[----:B------:R-:W-:-:S02]  /*4700*/  SHF.L.U32 R22, R22, 0x10, RZ ;  /* 0x0000001016167819 */ /* 0x000fc400000006ff */
[----:B------:R-:W-:Y:S02]  /*4710*/  PRMT R24, R36, 0x7632, R24 ;  /* 0x0000763224187816 */ /* 0x000fe40000000018 */
[----:B------:R-:W-:Y:S01]  /*4720*/  PRMT R27, R42, 0x7632, R27 ;  /* 0x000076322a1b7816 */ /* 0x000fe2000000001b */
[--C-:B------:R-:W-:Y:S01]  /*4730*/  FADD.FTZ R21, R21, R22.reuse ;  /* 0x0000001615157221 */ /* 0x100fe20000010000 */
[----:B------:R-:W-:Y:S02]  /*4740*/  SHF.L.U32 R24, R24, 0x10, RZ ;  /* 0x0000001018187819 */ /* 0x000fe400000006ff */
[----:B------:R-:W-:Y:S02]  /*4750*/  PRMT R22, R158, 0x7632, R22 ;  /* 0x000076329e167816 */ /* 0x000fe40000000016 */
[----:B------:R-:W-:Y:S01]  /*4760*/  SHF.L.U32 R27, R27, 0x10, RZ ;  /* 0x000000101b1b7819 */ /* 0x000fe200000006ff */
[--C-:B------:R-:W-:Y:S01]  /*4770*/  FADD.FTZ R30, R30, R24.reuse ;  /* 0x000000181e1e7221 */ /* 0x100fe20000010000 */
[----:B------:R-:W-:Y:S01]  /*4780*/  PRMT R24, R38, 0x7632, R24 ;  /* 0x0000763226187816 */ /* 0x000fe20000000018 */
[----:B------:R-:W-:Y:S01]  /*4790*/  IMAD.U32 R22, R22, 0x10000, RZ ;  /* 0x0001000016167824 */ /* 0x000fe200078e00ff */
[----:B------:R-:W-:-:S02]  /*47a0*/  SHF.L.U32 R29, R156, 0x10, RZ ;  /* 0x000000109c1d7819 */ /* 0x000fc400000006ff */
[----:B------:R-:W-:Y:S01]  /*47b0*/  SHF.L.U32 R24, R24, 0x10, RZ ;  /* 0x0000001018187819 */ /* 0x000fe200000006ff */
[--C-:B------:R-:W-:Y:S01]  /*47c0*/  FADD.FTZ R22, R22, R27.reuse ;  /* 0x0000001b16167221 */ /* 0x100fe20000010000 */
[----:B------:R-:W-:Y:S02]  /*47d0*/  PRMT R27, R37, 0x7632, R27 ;  /* 0x00007632251b7816 */ /* 0x000fe4000000001b */
[----:B------:R-:W-:Y:S01]  /*47e0*/  SHF.L.U32 R31, R42, 0x10, RZ ;  /* 0x000000102a1f7819 */ /* 0x000fe200000006ff */
[----:B------:R-:W-:Y:S01]  /*47f0*/  FADD.FTZ R22, R22, R24 ;  /* 0x0000001816167221 */ /* 0x000fe20000010000 */
[----:B------:R-:W-:Y:S01]  /*4800*/  IMAD.U32 R24, R40, 0x10000, RZ ;  /* 0x0001000028187824 */ /* 0x000fe200078e00ff */
[----:B------:R-:W-:Y:S01]  /*4810*/  PRMT R33, R159, 0x7632, R33 ;  /* 0x000076329f217816 */ /* 0x000fe20000000021 */
[----:B------:R-:W-:Y:S02]  /*4820*/  IMAD.U32 R27, R27, 0x10000, RZ ;  /* 0x000100001b1b7824 */ /* 0x000fe400078e00ff */
[----:B------:R-:W-:Y:S01]  /*4830*/  FADD.FTZ R29, R24, R29 ;  /* 0x0000001d181d7221 */ /* 0x000fe20000010000 */
[----:B------:R-:W-:Y:S01]  /*4840*/  SHF.L.U32 R24, R157, 0x10, RZ ;  /* 0x000000109d187819 */ /* 0x000fe200000006ff */
[----:B------:R-:W-:Y:S01]  /*4850*/  FADD.FTZ R21, R21, R27 ;  /* 0x0000001b15157221 */ /* 0x000fe20000010000 */
[----:B------:R-:W-:-:S02]  /*4860*/  SHF.L.U32 R27, R41, 0x10, RZ ;  /* 0x00000010291b7819 */ /* 0x000fc400000006ff */
        /* <DEDUP_REMOVED lines=13> */
[----:B------:R-:W-:-:S05]  /*4940*/  SHF.L.U32 R32, R39, 0x10, RZ ;  /* 0x0000001027207819 */ /* 0x000fca00000006ff */
[----:B------:R-:W-:Y:S01]  /*4950*/  FADD.FTZ R31, R32, R31 ;  /* 0x0000001f201f7221 */ /* 0x000fe20000010000 */
[----:B------:R-:W-:-:S05]  /*4960*/  PRMT R32, R43, 0x7632, R32 ;  /* 0x000076322b207816 */ /* 0x000fca0000000020 */
        /* <DEDUP_REMOVED lines=8> */
.L_x_89:
[----:B------:R-:W1:Y:S01]  /*49f0*/  @UP0 LDCU.64 UR4, c[0x0][0x3a8] ;  /* 0x00007500ff0407ac */ /* 0x000e620008000a00 */
[----:B------:R-:W-:Y:S01]  /*4a00*/  HFMA2 R156, -RZ, RZ, 0, 9.5367431640625e-07 ;  /* 0x00000010ff9c7431 */ /* 0x000fe200000001ff */
[----:B------:R-:W2:Y:S01]  /*4a10*/  @P0 LDC.64 R158, c[0x0][0x398] ;  /* 0x0000e600ff9e0b82 */ /* 0x000ea20000000a00 */
[----:B------:R-:W-:-:S03]  /*4a20*/  VIADD R164, R202, 0x280 ;  /* 0x00000280caa47836 */ /* 0x000fc60000000000 */
[----:B-1----:R-:W-:-:S05]  /*4a30*/  @P2 IMAD.WIDE.U32 R156, R18, R156, UR4 ;  /* 0x00000004129c2e25 */ /* 0x002fca000f8e009c */
[----:B------:R1:W-:Y:S01]  /*4a40*/  @P2 STG.E.128 desc[UR8][R156.64], R32 ;  /* 0x000000209c002986 */ /* 0x0003e2000c101d08 */
[----:B--2---:R-:W-:-:S05]  /*4a50*/  @P0 IMAD.WIDE.U32 R158, R164, 0x10, R158 ;  /* 0x00000010a49e0825 */ /* 0x004fca00078e009e */
[----:B------:R-:W5:Y:S01]  /*4a60*/  @P0 LDG.E.128 R40, desc[UR8][R158.64] ;  /* 0x000000089e280981 */ /* 0x000f62000c1e1d00 */
[----:B-1----:R-:W1:Y:S02]  /*4a70*/  @P1 LDC.64 R156, c[0x0][0x3a0] ;  /* 0x0000e800ff9c1b82 */ /* 0x002e640000000a00 */
[----:B-1----:R-:W-:-:S05]  /*4a80*/  @P1 IMAD.WIDE.U32 R156, R164, 0x10, R156 ;  /* 0x00000010a49c1825 */ /* 0x002fca00078e009c */
[----:B------:R1:W5:Y:S02]  /*4a90*/  @P1 LDG.E.128 R36, desc[UR8][R156.64] ;  /* 0x000000089c241981 */ /* 0x000364000c1e1d00 */
[----:B-1----:R-:W-:-:S05]  /*4aa0*/  MOV R156, 0x10 ;  /* 0x00000010009c7802 */ /* 0x002fca0000000f00 */
[----:B------:R-:W-:-:S06]  /*4ab0*/  IMAD.WIDE.U32 R156, R164, R156, UR12 ;  /* 0x0000000ca49c7e25 */ /* 0x000fcc000f8e009c */
[----:B------:R-:W5:Y:S01]  /*4ac0*/  LDG.E.128 R156, desc[UR8][R156.64] ;  /* 0x000000089c9c7981 */ /* 0x000f62000c1e1d00 */
[----:B------:R-:W-:Y:S05]  /*4ad0*/  BRA.U UP1, `(.L_x_91) ;  /* 0x0000000101cc7547 */ /* 0x000fea000b800000 */
[----:B------:R-:W-:Y:S05]  /*4ae0*/  BRA.U UP2, `(.L_x_92) ;  /* 0x0000000102347547 */ /* 0x000fea000b800000 */
[----:B-----5:R-:W-:Y:S01]  /*4af0*/  PRMT R168, R156, 0x7632, R168 ;  /* 0x000076329ca87816 */ /* 0x020fe200000000a8 */
        /* <DEDUP_REMOVED lines=8> */
[----:B------:R-:W-:Y:S02]  /*4b80*/  SHF.L.U32 R172, R159, 0x10, RZ ;  /* 0x000000109fac7819 */ /* 0x000fe400000006ff */
[----:B------:R-:W-:Y:S02]  /*4b90*/  SHF.L.U32 R165, R165, 0x10, RZ ;  /* 0x00000010a5a57819 */ /* 0x000fe400000006ff */
[----:B------:R-:W-:Y:S01]  /*4ba0*/  SHF.L.U32 R166, R166, 0x10, RZ ;  /* 0x00000010a6a67819 */ /* 0x000fe200000006ff */
[----:B------:R-:W-:Y:S06]  /*4bb0*/  BRA `(.L_x_93) ;  /* 0x00000008000c7947 */ /* 0x000fec0003800000 */
.L_x_92:
[----:B-----5:R-:W-:Y:S01]  /*4bc0*/  PRMT R168, R156, 0x7632, R168 ;  /* 0x000076329ca87816 */ /* 0x020fe200000000a8 */
[----:B------:R-:W-:Y:S01]  /*4bd0*/  IMAD.U32 R171, R38, 0x10000, RZ ;  /* 0x0001000026ab7824 */ /* 0x000fe200078e00ff */
[----:B------:R-:W-:Y:S02]  /*4be0*/  PRMT R32, R36, 0x7632, R32 ;  /* 0x0000763224207816 */ /* 0x000fe40000000020 */
[----:B------:R-:W-:Y:S02]  /*4bf0*/  SHF.L.U32 R168, R168, 0x10, RZ ;  /* 0x00000010a8a87819 */ /* 0x000fe400000006ff */
[----:B------:R-:W-:Y:S02]  /*4c00*/  SHF.L.U32 R32, R32, 0x10, RZ ;  /* 0x0000001020207819 */ /* 0x000fe400000006ff */
[----:B------:R-:W-:Y:S02]  /*4c10*/  PRMT R166, R158, 0x7632, R166 ;  /* 0x000076329ea67816 */ /* 0x000fe400000000a6 */
[----:B------:R-:W-:Y:S01]  /*4c20*/  SHF.L.U32 R172, R159, 0x10, RZ ;  /* 0x000000109fac7819 */ /* 0x000fe200000006ff */
[--C-:B------:R-:W-:Y:S01]  /*4c30*/  FADD.FTZ R168, R168, R32.reuse ;  /* 0x00000020a8a87221 */ /* 0x100fe20000010000 */
[----:B------:R-:W-:-:S02]  /*4c40*/  PRMT R32, R38, 0x7632, R32 ;  /* 0x0000763226207816 */ /* 0x000fc40000000020 */
[----:B------:R-:W-:Y:S02]  /*4c50*/  SHF.L.U32 R166, R166, 0x10, RZ ;  /* 0x00000010a6a67819 */ /* 0x000fe400000006ff */
[----:B------:R-:W-:Y:S01]  /*4c60*/  PRMT R165, R157, 0x7632, R165 ;  /* 0x000076329da57816 */ /* 0x000fe200000000a5 */
[----:B------:R-:W-:Y:S01]  /*4c70*/  IMAD.U32 R32, R32, 0x10000, RZ ;  /* 0x0001000020207824 */ /* 0x000fe200078e00ff */
[----:B------:R-:W-:Y:S01]  /*4c80*/  PRMT R33, R37, 0x7632, R33 ;  /* 0x0000763225217816 */ /* 0x000fe20000000021 */
[----:B------:R-:W-:Y:S01]  /*4c90*/  IMAD.U32 R157, R157, 0x10000, RZ ;  /* 0x000100009d9d7824 */ /* 0x000fe200078e00ff */
[----:B------:R-:W-:Y:S01]  /*4ca0*/  PRMT R173, R159, 0x7632, R173 ;  /* 0x000076329fad7816 */ /* 0x000fe200000000ad */
[----:B------:R-:W-:Y:S01]  /*4cb0*/  FADD.FTZ R166, R166, R32 ;  /* 0x00000020a6a67221 */ /* 0x000fe20000010000 */
[----:B------:R-:W-:Y:S01]  /*4cc0*/  SHF.L.U32 R32, R39, 0x10, RZ ;  /* 0x0000001027207819 */ /* 0x000fe200000006ff */
[----:B------:R-:W-:Y:S01]  /*4cd0*/  IMAD.U32 R165, R165, 0x10000, RZ ;  /* 0x00010000a5a57824 */ /* 0x000fe200078e00ff */
[----:B------:R-:W-:Y:S01]  /*4ce0*/  SHF.L.U32 R33, R33, 0x10, RZ ;  /* 0x0000001021217819 */ /* 0x000fe200000006ff */
[----:B------:R-:W-:Y:S01]  /*4cf0*/  IMAD.U32 R173, R173, 0x10000, RZ ;  /* 0x00010000adad7824 */ /* 0x000fe200078e00ff */
[----:B------:R-:W-:Y:S01]  /*4d00*/  SHF.L.U32 R156, R156, 0x10, RZ ;  /* 0x000000109c9c7819 */ /* 0x000fe200000006ff */
[----:B------:R-:W-:Y:S01]  /*4d10*/  FADD.FTZ R172, R32, R172 ;  /* 0x000000ac20ac7221 */ /* 0x000fe20000010000 */
[----:B------:R-:W-:Y:S01]  /*4d20*/  PRMT R32, R39, 0x7632, R32 ;  /* 0x0000763227207816 */ /* 0x000fe20000000020 */
[----:B------:R-:W-:Y:S01]  /*4d30*/  FADD.FTZ R165, R165, R33 ;  /* 0x00000021a5a57221 */ /* 0x000fe20000010000 */
[----:B------:R-:W-:-:S02]  /*4d40*/  SHF.L.U32 R169, R36, 0x10, RZ ;  /* 0x0000001024a97819 */ /* 0x000fc400000006ff */
[----:B------:R-:W-:Y:S02]  /*4d50*/  SHF.L.U32 R170, R37, 0x10, RZ ;  /* 0x0000001025aa7819 */ /* 0x000fe400000006ff */
[----:B------:R-:W-:Y:S01]  /*4d60*/  SHF.L.U32 R158, R158, 0x10, RZ ;  /* 0x000000109e9e7819 */ /* 0x000fe200000006ff */
[----:B------:R-:W-:Y:S01]  /*4d70*/  FADD.FTZ R169, R169, R156 ;  /* 0x0000009ca9a97221 */ /* 0x000fe20000010000 */
[----:B------:R-:W-:Y:S01]  /*4d80*/  SHF.L.U32 R32, R32, 0x10, RZ ;  /* 0x0000001020207819 */ /* 0x000fe200000006ff */
[----:B------:R-:W-:Y:S02]  /*4d90*/  FADD.FTZ R170, R170, R157 ;  /* 0x0000009daaaa7221 */ /* 0x000fe40000010000 */
[----:B------:R-:W-:Y:S02]  /*4da0*/  FADD.FTZ R171, R171, R158 ;  /* 0x0000009eabab7221 */ /* 0x000fe40000010000 */
[----:B------:R-:W-:Y:S01]  /*4db0*/  FADD.FTZ R173, R173, R32 ;  /* 0x00000020adad7221 */ /* 0x000fe20000010000 */
[----:B------:R-:W-:-:S02]  /*4dc0*/  F2FP.BF16.F32.PACK_AB R33, R165, R170 ;  /* 0x000000aaa521723e */ /* 0x000fc400000010ff */
[----:B------:R-:W-:Y:S02]  /*4dd0*/  F2FP.BF16.F32.PACK_AB R34, R166, R171 ;  /* 0x000000aba622723e */ /* 0x000fe400000010ff */
[----:B------:R-:W-:Y:S02]  /*4de0*/  F2FP.BF16.F32.PACK_AB R35, R173, R172 ;  /* 0x000000acad23723e */ /* 0x000fe400000010ff */
[----:B------:R-:W-:Y:S01]  /*4df0*/  F2FP.BF16.F32.PACK_AB R32, R168, R169 ;  /* 0x000000a9a820723e */ /* 0x000fe200000010ff */
[----:B------:R-:W-:Y:S06]  /*4e00*/  BRA `(.L_x_93) ;  /* 0x0000000400787947 */ /* 0x000fec0003800000 */
.L_x_91:
[----:B------:R-:W-:Y:S05]  /*4e10*/  BRA.U UP2, `(.L_x_94) ;  /* 0x0000000102947547 */ /* 0x000fea000b800000 */
[----:B-----5:R-:W-:Y:S01]  /*4e20*/  PRMT R168, R156, 0x7632, R168 ;  /* 0x000076329ca87816 */ /* 0x020fe200000000a8 */
[C---:B------:R-:W-:Y:S01]  /*4e30*/  IMAD.U32 R169, R40.reuse, 0x10000, RZ ;  /* 0x0001000028a97824 */ /* 0x040fe200078e00ff */
[----:B------:R-:W-:Y:S02]  /*4e40*/  PRMT R32, R40, 0x7632, R32 ;  /* 0x0000763228207816 */ /* 0x000fe40000000020 */
[----:B------:R-:W-:Y:S02]  /*4e50*/  SHF.L.U32 R168, R168, 0x10, RZ ;  /* 0x00000010a8a87819 */ /* 0x000fe400000006ff */
[----:B------:R-:W-:Y:S01]  /*4e60*/  PRMT R166, R158, 0x7632, R166 ;  /* 0x000076329ea67816 */ /* 0x000fe200000000a6 */
[----:B------:R-:W-:Y:S01]  /*4e70*/  IMAD.U32 R32, R32, 0x10000, RZ ;  /* 0x0001000020207824 */ /* 0x000fe200078e00ff */
[----:B------:R-:W-:Y:S01]  /*4e80*/  SHF.L.U32 R172, R159, 0x10, RZ ;  /* 0x000000109fac7819 */ /* 0x000fe200000006ff */
[----:B------:R-:W-:Y:S01]  /*4e90*/  IMAD.U32 R158, R158, 0x10000, RZ ;  /* 0x000100009e9e7824 */ /* 0x000fe200078e00ff */
[----:B------:R-:W-:Y:S01]  /*4ea0*/  PRMT R165, R157, 0x7632, R165 ;  /* 0x000076329da57816 */ /* 0x000fe200000000a5 */
[--C-:B------:R-:W-:Y:S01]  /*4eb0*/  FADD.FTZ R168, R168, R32.reuse ;  /* 0x00000020a8a87221 */ /* 0x100fe20000010000 */
[----:B------:R-:W-:Y:S01]  /*4ec0*/  PRMT R32, R42, 0x7632, R32 ;  /* 0x000076322a207816 */ /* 0x000fe20000000020 */
[----:B------:R-:W-:Y:S01]  /*4ed0*/  IMAD.U32 R166, R166, 0x10000, RZ ;  /* 0x00010000a6a67824 */ /* 0x000fe200078e00ff */
[----:B------:R-:W-:-:S02]  /*4ee0*/  PRMT R33, R41, 0x7632, R33 ;  /* 0x0000763229217816 */ /* 0x000fc40000000021 */
[----:B------:R-:W-:Y:S02]  /*4ef0*/  SHF.L.U32 R32, R32, 0x10, RZ ;  /* 0x0000001020207819 */ /* 0x000fe400000006ff */
[----:B------:R-:W-:Y:S02]  /*4f00*/  PRMT R173, R159, 0x7632, R173 ;  /* 0x000076329fad7816 */ /* 0x000fe400000000ad */
[----:B------:R-:W-:Y:S01]  /*4f10*/  SHF.L.U32 R165, R165, 0x10, RZ ;  /* 0x00000010a5a57819 */ /* 0x000fe200000006ff */
[----:B------:R-:W-:Y:S01]  /*4f20*/  FADD.FTZ R166, R166, R32 ;  /* 0x00000020a6a67221 */ /* 0x000fe20000010000 */
[----:B------:R-:W-:Y:S01]  /*4f30*/  IMAD.U32 R32, R43, 0x10000, RZ ;  /* 0x000100002b207824 */ /* 0x000fe200078e00ff */
[----:B------:R-:W-:Y:S02]  /*4f40*/  SHF.L.U32 R33, R33, 0x10, RZ ;  /* 0x0000001021217819 */ /* 0x000fe400000006ff */
[----:B------:R-:W-:Y:S01]  /*4f50*/  SHF.L.U32 R156, R156, 0x10, RZ ;  /* 0x000000109c9c7819 */ /* 0x000fe200000006ff */
[----:B------:R-:W-:Y:S01]  /*4f60*/  FADD.FTZ R172, R32, R172 ;  /* 0x000000ac20ac7221 */ /* 0x000fe20000010000 */
[----:B------:R-:W-:Y:S01]  /*4f70*/  PRMT R32, R43, 0x7632, R32 ;  /* 0x000076322b207816 */ /* 0x000fe20000000020 */
[----:B------:R-:W-:Y:S01]  /*4f80*/  FADD.FTZ R165, R165, R33 ;  /* 0x00000021a5a57221 */ /* 0x000fe20000010000 */
[----:B------:R-:W-:Y:S01]  /*4f90*/  SHF.L.U32 R157, R157, 0x10, RZ ;  /* 0x000000109d9d7819 */ /* 0x000fe200000006ff */
[----:B------:R-:W-:Y:S01]  /*4fa0*/  FADD.FTZ R169, R169, R156 ;  /* 0x0000009ca9a97221 */ /* 0x000fe20000010000 */
[----:B------:R-:W-:-:S02]  /*4fb0*/  SHF.L.U32 R170, R41, 0x10, RZ ;  /* 0x0000001029aa7819 */ /* 0x000fc400000006ff */
[----:B------:R-:W-:Y:S02]  /*4fc0*/  SHF.L.U32 R171, R42, 0x10, RZ ;  /* 0x000000102aab7819 */ /* 0x000fe400000006ff */
[----:B------:R-:W-:Y:S01]  /*4fd0*/  SHF.L.U32 R173, R173, 0x10, RZ ;  /* 0x00000010adad7819 */ /* 0x000fe200000006ff */
[----:B------:R-:W-:Y:S01]  /*4fe0*/  FADD.FTZ R170, R170, R157 ;  /* 0x0000009daaaa7221 */ /* 0x000fe20000010000 */
[----:B------:R-:W-:Y:S01]  /*4ff0*/  SHF.L.U32 R32, R32, 0x10, RZ ;  /* 0x0000001020207819 */ /* 0x000fe200000006ff */
[----:B------:R-:W-:-:S03]  /*5000*/  FADD.FTZ R171, R171, R158 ;  /* 0x0000009eabab7221 */ /* 0x000fc60000010000 */
[----:B------:R-:W-:Y:S01]  /*5010*/  F2FP.BF16.F32.PACK_AB R33, R165, R170 ;  /* 0x000000aaa521723e */ /* 0x000fe200000010ff */
[----:B------:R-:W-:Y:S01]  /*5020*/  FADD.FTZ R173, R173, R32 ;  /* 0x00000020adad7221 */ /* 0x000fe20000010000 */
[----:B------:R-:W-:Y:S02]  /*5030*/  F2FP.BF16.F32.PACK_AB R34, R166, R171 ;  /* 0x000000aba622723e */ /* 0x000fe400000010ff */
[----:B------:R-:W-:Y:S02]  /*5040*/  F2FP.BF16.F32.PACK_AB R32, R168, R169 ;  /* 0x000000a9a820723e */ /* 0x000fe400000010ff */
[----:B------:R-:W-:Y:S01]  /*5050*/  F2FP.BF16.F32.PACK_AB R35, R173, R172 ;  /* 0x000000acad23723e */ /* 0x000fe200000010ff */
[----:B------:R-:W-:Y:S06]  /*5060*/  BRA `(.L_x_93) ;  /* 0x0000000000e07947 */ /* 0x000fec0003800000 */
.L_x_94:
[----:B-----5:R-:W-:Y:S01]  /*5070*/  PRMT R165, R157, 0x7632, R165 ;  /* 0x000076329da57816 */ /* 0x020fe200000000a5 */
[C---:B------:R-:W-:Y:S01]  /*5080*/  IMAD.U32 R169, R156.reuse, 0x10000, RZ ;  /* 0x000100009ca97824 */ /* 0x040fe200078e00ff */
[----:B------:R-:W-:Y:S02]  /*5090*/  PRMT R32, R41, 0x7632, R32 ;  /* 0x0000763229207816 */ /* 0x000fe40000000020 */
[----:B------:R-:W-:Y:S02]  /*50a0*/  SHF.L.U32 R165, R165, 0x10, RZ ;  /* 0x00000010a5a57819 */ /* 0x000fe400000006ff */
[----:B------:R-:W-:Y:S01]  /*50b0*/  PRMT R168, R156, 0x7632, R168 ;  /* 0x000076329ca87816 */ /* 0x000fe200000000a8 */
[----:B------:R-:W-:Y:S01]  /*50c0*/  IMAD.U32 R32, R32, 0x10000, RZ ;  /* 0x0001000020207824 */ /* 0x000fe200078e00ff */
[----:B------:R-:W-:Y:S02]  /*50d0*/  PRMT R33, R40, 0x7632, R33 ;  /* 0x0000763228217816 */ /* 0x000fe40000000021 */
[----:B------:R-:W-:Y:S01]  /*50e0*/  PRMT R166, R158, 0x7632, R166 ;  /* 0x000076329ea67816 */ /* 0x000fe200000000a6 */
[--C-:B------:R-:W-:Y:S01]  /*50f0*/  FADD.FTZ R165, R165, R32.reuse ;  /* 0x00000020a5a57221 */ /* 0x100fe20000010000 */
[----:B------:R-:W-:Y:S01]  /*5100*/  SHF.L.U32 R33, R33, 0x10, RZ ;  /* 0x0000001021217819 */ /* 0x000fe200000006ff */
[----:B------:R-:W-:Y:S01]  /*5110*/  IMAD.U32 R168, R168, 0x10000, RZ ;  /* 0x00010000a8a87824 */ /* 0x000fe200078e00ff */
[----:B------:R-:W-:-:S02]  /*5120*/  PRMT R32, R36, 0x7632, R32 ;  /* 0x0000763224207816 */ /* 0x000fc40000000020 */
[----:B------:R-:W-:Y:S01]  /*5130*/  SHF.L.U32 R166, R166, 0x10, RZ ;  /* 0x00000010a6a67819 */ /* 0x000fe200000006ff */
[--C-:B------:R-:W-:Y:S01]  /*5140*/  FADD.FTZ R168, R168, R33.reuse ;  /* 0x00000021a8a87221 */ /* 0x100fe20000010000 */
[----:B------:R-:W-:Y:S01]  /*5150*/  PRMT R33, R42, 0x7632, R33 ;  /* 0x000076322a217816 */ /* 0x000fe20000000021 */
[----:B------:R-:W-:Y:S01]  /*5160*/  IMAD.U32 R32, R32, 0x10000, RZ ;  /* 0x0001000020207824 */ /* 0x000fe200078e00ff */
[----:B------:R-:W-:Y:S02]  /*5170*/  SHF.L.U32 R170, R157, 0x10, RZ ;  /* 0x000000109daa7819 */ /* 0x000fe400000006ff */
[----:B------:R-:W-:Y:S01]  /*5180*/  SHF.L.U32 R33, R33, 0x10, RZ ;  /* 0x0000001021217819 */ /* 0x000fe200000006ff */
[--C-:B------:R-:W-:Y:S01]  /*5190*/  FADD.FTZ R168, R168, R32.reuse ;  /* 0x00000020a8a87221 */ /* 0x100fe20000010000 */
[----:B------:R-:W-:Y:S02]  /*51a0*/  PRMT R32, R38, 0x7632, R32 ;  /* 0x0000763226207816 */ /* 0x000fe40000000020 */
[----:B------:R-:W-:Y:S01]  /*51b0*/  SHF.L.U32 R171, R158, 0x10, RZ ;  /* 0x000000109eab7819 */ /* 0x000fe200000006ff */
[----:B------:R-:W-:Y:S01]  /*51c0*/  FADD.FTZ R166, R166, R33 ;  /* 0x00000021a6a67221 */ /* 0x000fe20000010000 */
[----:B------:R-:W-:-:S02]  /*51d0*/  SHF.L.U32 R32, R32, 0x10, RZ ;  /* 0x0000001020207819 */ /* 0x000fc400000006ff */
[----:B------:R-:W-:Y:S02]  /*51e0*/  PRMT R33, R37, 0x7632, R33 ;  /* 0x0000763225217816 */ /* 0x000fe40000000021 */
[----:B------:R-:W-:Y:S01]  /*51f0*/  SHF.L.U32 R172, R39, 0x10, RZ ;  /* 0x0000001027ac7819 */ /* 0x000fe200000006ff */
[----:B------:R-:W-:Y:S01]  /*5200*/  FADD.FTZ R166, R166, R32 ;  /* 0x00000020a6a67221 */ /* 0x000fe20000010000 */
[----:B------:R-:W-:Y:S02]  /*5210*/  SHF.L.U32 R32, R40, 0x10, RZ ;  /* 0x0000001028207819 */ /* 0x000fe400000006ff */
[----:B------:R-:W-:-:S03]  /*5220*/  SHF.L.U32 R33, R33, 0x10, RZ ;  /* 0x0000001021217819 */ /* 0x000fc600000006ff */
[----:B------:R-:W-:Y:S01]  /*5230*/  FADD.FTZ R169, R32, R169 ;  /* 0x000000a920a97221 */ /* 0x000fe20000010000 */
[----:B------:R-:W-:Y:S02]  /*5240*/  IMAD.U32 R32, R41, 0x10000, RZ ;  /* 0x0001000029207824 */ /* 0x000fe400078e00ff */
[----:B------:R-:W-:Y:S01]  /*5250*/  FADD.FTZ R165, R165, R33 ;  /* 0x00000021a5a57221 */ /* 0x000fe20000010000 */
[----:B------:R-:W-:Y:S01]  /*5260*/  SHF.L.U32 R33, R43, 0x10, RZ ;  /* 0x000000102b217819 */ /* 0x000fe200000006ff */
[----:B------:R-:W-:Y:S01]  /*5270*/  FADD.FTZ R170, R32, R170 ;  /* 0x000000aa20aa7221 */ /* 0x000fe20000010000 */
[----:B------:R-:W-:-:S05]  /*5280*/  SHF.L.U32 R32, R42, 0x10, RZ ;  /* 0x000000102a207819 */ /* 0x000fca00000006ff */
        /* <DEDUP_REMOVED lines=9> */
[----:B------:R-:W-:Y:S02]  /*5320*/  PRMT R33, R159, 0x7632, R33 ;  /* 0x000076329f217816 */ /* 0x000fe40000000021 */
[----:B------:R-:W-:Y:S01]  /*5330*/  F2FP.BF16.F32.PACK_AB R34, R166, R171 ;  /* 0x000000aba622723e */ /* 0x000fe200000010ff */
[--C-:B------:R-:W-:Y:S01]  /*5340*/  FADD.FTZ R172, R172, R32.reuse ;  /* 0x00000020acac7221 */ /* 0x100fe20000010000 */
[----:B------:R-:W-:Y:S01]  /*5350*/  PRMT R32, R43, 0x7632, R32 ;  /* 0x000076322b207816 */ /* 0x000fe20000000020 */
[----:B------:R-:W-:-:S03]  /*5360*/  IMAD.U32 R33, R33, 0x10000, RZ ;  /* 0x0001000021217824 */ /* 0x000fc600078e00ff */
[----:B------:R-:W-:-:S05]  /*5370*/  SHF.L.U32 R32, R32, 0x10, RZ ;  /* 0x0000001020207819 */ /* 0x000fca00000006ff */
[----:B------:R-:W-:Y:S01]  /*5380*/  FADD.FTZ R32, R33, R32 ;  /* 0x0000002021207221 */ /* 0x000fe20000010000 */
[----:B------:R-:W-:-:S04]  /*5390*/  PRMT R33, R39, 0x7632, R33 ;  /* 0x0000763227217816 */ /* 0x000fc80000000021 */
[----:B------:R-:W-:-:S05]  /*53a0*/  SHF.L.U32 R33, R33, 0x10, RZ ;  /* 0x0000001021217819 */ /* 0x000fca00000006ff */
[----:B------:R-:W-:Y:S01]  /*53b0*/  FADD.FTZ R173, R32, R33 ;  /* 0x0000002120ad7221 */ /* 0x000fe20000010000 */
[----:B------:R-:W-:Y:S02]  /*53c0*/  F2FP.BF16.F32.PACK_AB R33, R165, R170 ;  /* 0x000000aaa521723e */ /* 0x000fe400000010ff */
[----:B------:R-:W-:Y:S02]  /*53d0*/  F2FP.BF16.F32.PACK_AB R32, R168, R169 ;  /* 0x000000a9a820723e */ /* 0x000fe400000010ff */
[----:B------:R-:W-:-:S07]  /*53e0*/  F2FP.BF16.F32.PACK_AB R35, R173, R172 ;  /* 0x000000acad23723e */ /* 0x000fce00000010ff */
.L_x_93:
[----:B------:R-:W1:Y:S01]  /*53f0*/  @UP0 LDCU.64 UR4, c[0x0][0x3a8] ;  /* 0x00007500ff0407ac */ /* 0x000e620008000a00 */
[----:B------:R-:W-:Y:S01]  /*5400*/  IMAD.MOV.U32 R156, RZ, RZ, 0x10 ;  /* 0x00000010ff9c7424 */ /* 0x000fe200078e00ff */
[----:B------:R-:W2:Y:S01]  /*5410*/  @P0 LDC.64 R158, c[0x0][0x398] ;  /* 0x0000e600ff9e0b82 */ /* 0x000ea20000000a00 */
[----:B------:R-:W-:Y:S02]  /*5420*/  IADD3 R174, PT, PT, R202, 0x300, RZ ;  /* 0x00000300caae7810 */ /* 0x000fe40007ffe0ff */
[----:B-1----:R-:W-:-:S05]  /*5430*/  @P2 IMAD.WIDE.U32 R156, R164, R156, UR4 ;  /* 0x00000004a49c2e25 */ /* 0x002fca000f8e009c */
[----:B------:R1:W-:Y:S01]  /*5440*/  @P2 STG.E.128 desc[UR8][R156.64], R32 ;  /* 0x000000209c002986 */ /* 0x0003e2000c101d08 */
[----:B--2---:R-:W-:-:S05]  /*5450*/  @P0 IMAD.WIDE.U32 R158, R174, 0x10, R158 ;  /* 0x00000010ae9e0825 */ /* 0x004fca00078e009e */
[----:B------:R-:W5:Y:S01]  /*5460*/  @P0 LDG.E.128 R40, desc[UR8][R158.64] ;  /* 0x000000089e280981 */ /* 0x000f62000c1e1d00 */
[----:B-1----:R-:W1:Y:S02]  /*5470*/  @P1 LDC.64 R156, c[0x0][0x3a0] ;  /* 0x0000e800ff9c1b82 */ /* 0x002e640000000a00 */
[----:B-1----:R-:W-:-:S05]  /*5480*/  @P1 IMAD.WIDE.U32 R156, R174, 0x10, R156 ;  /* 0x00000010ae9c1825 */ /* 0x002fca00078e009c */
[----:B------:R1:W5:Y:S02]  /*5490*/  @P1 LDG.E.128 R36, desc[UR8][R156.64] ;  /* 0x000000089c241981 */ /* 0x000364000c1e1d00 */
[----:B-1----:R-:W-:-:S05]  /*54a0*/  HFMA2 R156, -RZ, RZ, 0, 9.5367431640625e-07 ;  /* 0x00000010ff9c7431 */ /* 0x002fca00000001ff */
[----:B------:R-:W-:-:S06]  /*54b0*/  IMAD.WIDE.U32 R156, R174, R156, UR12 ;  /* 0x0000000cae9c7e25 */ /* 0x000fcc000f8e009c */
[----:B------:R-:W5:Y:S01]  /*54c0*/  LDG.E.128 R156, desc[UR8][R156.64] ;  /* 0x000000089c9c7981 */ /* 0x000f62000c1e1d00 */
[----:B------:R-:W-:Y:S05]  /*54d0*/  BRA.U UP1, `(.L_x_95) ;  /* 0x0000000101cc7547 */ /* 0x000fea000b800000 */
[----:B------:R-:W-:Y:S05]  /*54e0*/  BRA.U UP2, `(.L_x_96) ;  /* 0x0000000102347547 */ /* 0x000fea000b800000 */
[----:B-----5:R-:W-:Y:S01]  /*54f0*/  PRMT R177, R158, 0x7632, R177 ;  /* 0x000076329eb17816 */ /* 0x020fe200000000b1 */
[C---:B------:R-:W-:Y:S01]  /*5500*/  IMAD.U32 R178, R156.reuse, 0x10000, RZ ;  /* 0x000100009cb27824 */ /* 0x040fe200078e00ff */
[----:B------:R-:W-:Y:S01]  /*5510*/  PRMT R175, R156, 0x7632, R175 ;  /* 0x000076329caf7816 */ /* 0x000fe200000000af */
[----:B------:R-:W-:Y:S01]  /*5520*/  IMAD.U32 R181, R159, 0x10000, RZ ;  /* 0x000100009fb57824 */ /* 0x000fe200078e00ff */
        /* <DEDUP_REMOVED lines=9> */
.L_x_96:
        /* <DEDUP_REMOVED lines=37> */
.L_x_95:
        /* <DEDUP_REMOVED lines=9> */
[----:B------:R-:W-:Y:S02]  /*58a0*/  SHF.L.U32 R177, R177, 0x10, RZ ;  /* 0x00000010b1b17819 */ /* 0x000fe400000006ff */
[----:B------:R-:W-:Y:S01]  /*58b0*/  PRMT R176, R157, 0x7632, R176 ;  /* 0x000076329db07816 */ /* 0x000fe200000000b0 */
[--C-:B------:R-:W-:Y:S01]  /*58c0*/  FADD.FTZ R175, R175, R32.reuse ;  /* 0x00000020afaf7221 */ /* 0x100fe20000010000 */
[----:B------:R-:W-:-:S02]  /*58d0*/  PRMT R32, R42, 0x7632, R32 ;  /* 0x000076322a207816 */ /* 0x000fc40000000020 */
[----:B------:R-:W-:Y:S02]  /*58e0*/  PRMT R33, R41, 0x7632, R33 ;  /* 0x0000763229217816 */ /* 0x000fe40000000021 */
[----:B------:R-:W-:Y:S02]  /*58f0*/  SHF.L.U32 R32, R32, 0x10, RZ ;  /* 0x0000001020207819 */ /* 0x000fe400000006ff */
[----:B------:R-:W-:Y:S01]  /*5900*/  PRMT R193, R159, 0x7632, R193 ;  /* 0x000076329fc17816 */ /* 0x000fe200000000c1 */
[----:B------:R-:W-:Y:S01]  /*5910*/  IMAD.U32 R33, R33, 0x10000, RZ ;  /* 0x0001000021217824 */ /* 0x000fe200078e00ff */
[----:B------:R-:W-:Y:S01]  /*5920*/  SHF.L.U32 R176, R176, 0x10, RZ ;  /* 0x00000010b0b07819 */ /* 0x000fe200000006ff */
[----:B------:R-:W-:Y:S01]  /*5930*/  FADD.FTZ R177, R177, R32 ;  /* 0x00000020b1b17221 */ /* 0x000fe20000010000 */
[----:B------:R-:W-:Y:S02]  /*5940*/  SHF.L.U32 R32, R43, 0x10, RZ ;  /* 0x000000102b207819 */ /* 0x000fe400000006ff */
[----:B------:R-:W-:Y:S01]  /*5950*/  SHF.L.U32 R178, R40, 0x10, RZ ;  /* 0x0000001028b27819 */ /* 0x000fe200000006ff */
[----:B------:R-:W-:Y:S01]  /*5960*/  FADD.FTZ R176, R176, R33 ;  /* 0x00000021b0b07221 */ /* 0x000fe20000010000 */
[----:B------:R-:W-:Y:S01]  /*5970*/  SHF.L.U32 R157, R157, 0x10, RZ ;  /* 0x000000109d9d7819 */ /* 0x000fe200000006ff */
[----:B------:R-:W-:Y:S01]  /*5980*/  FADD.FTZ R181, R32, R181 ;  /* 0x000000b520b57221 */ /* 0x000fe20000010000 */
[----:B------:R-:W-:Y:S01]  /*5990*/  PRMT R32, R43, 0x7632, R32 ;  /* 0x000076322b207816 */ /* 0x000fe20000000020 */
[----:B------:R-:W-:Y:S01]  /*59a0*/  FADD.FTZ R178, R178, R156 ;  /* 0x0000009cb2b27221 */ /* 0x000fe20000010000 */
[----:B------:R-:W-:Y:S01]  /*59b0*/  SHF.L.U32 R158, R158, 0x10, RZ ;  /* 0x000000109e9e7819 */ /* 0x000fe200000006ff */
[----:B------:R-:W-:Y:S01]  /*59c0*/  FADD.FTZ R179, R179, R157 ;  /* 0x0000009db3b37221 */ /* 0x000fe20000010000 */
[----:B------:R-:W-:Y:S01]  /*59d0*/  SHF.L.U32 R180, R42, 0x10, RZ ;  /* 0x000000102ab47819 */ /* 0x000fe200000006ff */
[----:B------:R-:W-:Y:S01]  /*59e0*/  IMAD.U32 R32, R32, 0x10000, RZ ;  /* 0x0001000020207824 */ /* 0x000fe200078e00ff */
[----:B------:R-:W-:-:S02]  /*59f0*/  SHF.L.U32 R193, R193, 0x10, RZ ;  /* 0x00000010c1c17819 */ /* 0x000fc400000006ff */
[----:B------:R-:W-:Y:S01]  /*5a00*/  F2FP.BF16.F32.PACK_AB R33, R176, R179 ;  /* 0x000000b3b021723e */ /* 0x000fe200000010ff */
[----:B------:R-:W-:Y:S02]  /*5a10*/  FADD.FTZ R180, R180, R158 ;  /* 0x0000009eb4b47221 */ /* 0x000fe40000010000 */
[----:B------:R-:W-:Y:S01]  /*5a20*/  FADD.FTZ R193, R193, R32 ;  /* 0x00000020c1c17221 */ /* 0x000fe20000010000 */
[----:B------:R-:W-:Y:S02]  /*5a30*/  F2FP.BF16.F32.PACK_AB R32, R175, R178 ;  /* 0x000000b2af20723e */ /* 0x000fe400000010ff */
[----:B------:R-:W-:Y:S02]  /*5a40*/  F2FP.BF16.F32.PACK_AB R34, R177, R180 ;  /* 0x000000b4b122723e */ /* 0x000fe400000010ff */
[----:B------:R-:W-:Y:S01]  /*5a50*/  F2FP.BF16.F32.PACK_AB R35, R193, R181 ;  /* 0x000000b5c123723e */ /* 0x000fe200000010ff */
[----:B------:R-:W-:Y:S06]  /*5a60*/  BRA `(.L_x_97) ;  /* 0x0000000000e07947 */ /* 0x000fec0003800000 */
.L_x_98:
[C---:B-----5:R-:W-:Y:S01]  /*5a70*/  PRMT R176, R157.reuse, 0x7632, R176 ;  /* 0x000076329db07816 */ /* 0x060fe200000000b0 */
[----:B------:R-:W-:Y:S01]  /*5a80*/  IMAD.U32 R179, R157, 0x10000, RZ ;  /* 0x000100009db37824 */ /* 0x000fe200078e00ff */
[----:B------:R-:W-:Y:S01]  /*5a90*/  PRMT R32, R41, 0x7632, R32 ;  /* 0x0000763229207816 */ /* 0x000fe20000000020 */
[----:B------:R-:W-:Y:S01]  /*5aa0*/  IMAD.U32 R181, R39, 0x10000, RZ ;  /* 0x0001000027b57824 */ /* 0x000fe200078e00ff */
[----:B------:R-:W-:Y:S01]  /*5ab0*/  PRMT R175, R156, 0x7632, R175 ;  /* 0x000076329caf7816 */ /* 0x000fe200000000af */
[----:B------:R-:W-:Y:S01]  /*5ac0*/  IMAD.U32 R176, R176, 0x10000, RZ ;  /* 0x00010000b0b07824 */ /* 0x000fe200078e00ff */
[----:B------:R-:W-:Y:S02]  /*5ad0*/  SHF.L.U32 R32, R32, 0x10, RZ ;  /* 0x0000001020207819 */ /* 0x000fe400000006ff */
        /* <DEDUP_REMOVED lines=16> */
[----:B------:R-:W-:Y:S01]  /*5be0*/  IMAD.U32 R32, R32, 0x10000, RZ ;  /* 0x0001000020207824 */ /* 0x000fe200078e00ff */
[----:B------:R-:W-:-:S03]  /*5bf0*/  PRMT R33, R37, 0x7632, R33 ;  /* 0x0000763225217816 */ /* 0x000fc60000000021 */
[----:B------:R-:W-:Y:S01]  /*5c00*/  FADD.FTZ R177, R177, R32 ;  /* 0x00000020b1b17221 */ /* 0x000fe20000010000 */
[----:B------:R-:W-:Y:S02]  /*5c10*/  SHF.L.U32 R32, R40, 0x10, RZ ;  /* 0x0000001028207819 */ /* 0x000fe400000006ff */
[----:B------:R-:W-:-:S03]  /*5c20*/  SHF.L.U32 R33, R33, 0x10, RZ ;  /* 0x0000001021217819 */ /* 0x000fc600000006ff */
[----:B------:R-:W-:Y:S01]  /*5c30*/  FADD.FTZ R178, R32, R178 ;  /* 0x000000b220b27221 */ /* 0x000fe20000010000 */
[----:B------:R-:W-:Y:S01]  /*5c40*/  SHF.L.U32 R32, R41, 0x10, RZ ;  /* 0x0000001029207819 */ /* 0x000fe200000006ff */
[----:B------:R-:W-:Y:S01]  /*5c50*/  FADD.FTZ R176, R176, R33 ;  /* 0x00000021b0b07221 */ /* 0x000fe20000010000 */
[----:B------:R-:W-:-:S03]  /*5c60*/  SHF.L.U32 R33, R43, 0x10, RZ ;  /* 0x000000102b217819 */ /* 0x000fc600000006ff */
        /* <DEDUP_REMOVED lines=14> */
[----:B------:R-:W-:Y:S02]  /*5d50*/  PRMT R32, R43, 0x7632, R32 ;  /* 0x000076322b207816 */ /* 0x000fe40000000020 */
[----:B------:R-:W-:Y:S02]  /*5d60*/  SHF.L.U32 R33, R33, 0x10, RZ ;  /* 0x0000001021217819 */ /* 0x000fe400000006ff */
        /* <DEDUP_REMOVED lines=8> */
.L_x_97:
[----:B------:R-:W1:Y:S01]  /*5df0*/  @UP0 LDCU.64 UR4, c[0x0][0x3a8] ;  /* 0x00007500ff0407ac */ /* 0x000e620008000a00 */
[----:B------:R-:W-:Y:S01]  /*5e00*/  MOV R156, 0x10 ;  /* 0x00000010009c7802 */ /* 0x000fe20000000f00 */
[----:B------:R-:W2:Y:S01]  /*5e10*/  S2R R250, SR_TID.X ;  /* 0x0000000000fa7919 */ /* 0x000ea20000002100 */
[----:B------:R-:W-:Y:S03]  /*5e20*/  BSSY.RECONVERGENT B0, `(.L_x_99) ;  /* 0x00000c9000007945 */ /* 0x000fe60003800200 */
[----:B-1----:R-:W-:-:S05]  /*5e30*/  @P2 IMAD.WIDE.U32 R156, R174, R156, UR4 ;  /* 0x00000004ae9c2e25 */ /* 0x002fca000f8e009c */
[----:B------:R1:W-:Y:S01]  /*5e40*/  @P2 STG.E.128 desc[UR8][R156.64], R32 ;  /* 0x000000209c002986 */ /* 0x0003e2000c101d08 */
[----:B--2---:R-:W-:Y:S01]  /*5e50*/  LOP3.LUT P1, RZ, R250, 0x1f, RZ, 0xc0, !PT ;  /* 0x0000001ffaff7812 */ /* 0x004fe2000782c0ff */
[----:B-1----:R-:W-:-:S04]  /*5e60*/  FADD.FTZ R156, RZ, R206 ;  /* 0x000000ceff9c7221 */ /* 0x002fc80000010000 */
[----:B------:R-:W-:-:S04]  /*5e70*/  FADD.FTZ R156, R156, R160 ;  /* 0x000000a09c9c7221 */ /* 0x000fc80000010000 */
        /* <DEDUP_REMOVED lines=53> */
[----:B------:R-:W-:-:S05]  /*61d0*/  FADD.FTZ R156, R156, R193 ;  /* 0x000000c19c9c7221 */ /* 0x000fca0000010000 */
        /* <DEDUP_REMOVED lines=10> */
[----:B------:R-:W-:-:S04]  /*6280*/  FMUL.FTZ R156, R156, 0.0005580357392318546772 ;  /* 0x3a1249259c9c7820 */ /* 0x000fc80000410000 */
[C---:B------:R-:W-:Y:S01]  /*6290*/  FADD.FTZ R157, -R156.reuse, R206 ;  /* 0x000000ce9c9d7221 */ /* 0x040fe20000010100 */
[----:B------:R-:W-:-:S03]  /*62a0*/  FADD.FTZ R158, -R156, R160 ;  /* 0x000000a09c9e7221 */ /* 0x000fc60000010100 */
[----:B------:R-:W-:-:S04]  /*62b0*/  FFMA.FTZ R157, R157, R157, RZ ;  /* 0x0000009d9d9d7223 */ /* 0x000fc800000100ff */
[----:B------:R-:W-:Y:S01]  /*62c0*/  FFMA.FTZ R157, R158, R158, R157 ;  /* 0x0000009e9e9d7223 */ /* 0x000fe2000001009d */
[----:B------:R-:W-:-:S04]  /*62d0*/  FADD.FTZ R158, -R156, R205 ;  /* 0x000000cd9c9e7221 */ /* 0x000fc80000010100 */
        /* <DEDUP_REMOVED lines=106> */
[----:B------:R-:W-:-:S05]  /*6980*/  FFMA.FTZ R157, R158, R158, R157 ;  /* 0x0000009e9e9d7223 */ /* 0x000fca000001009d */
        /* <DEDUP_REMOVED lines=9> */
[----:B-1----:R-:W-:Y:S01]  /*6a20*/  FADD.FTZ R157, R157, R158 ;  /* 0x0000009e9d9d7221 */ /* 0x002fe20000010000 */
[----:B------:R-:W-:Y:S06]  /*6a30*/  @P1 BRA `(.L_x_100) ;  /* 0x00000000001c1947 */ /* 0x000fec0003800000 */
[----:B------:R-:W1:Y:S01]  /*6a40*/  S2UR UR5, SR_CgaCtaId ;  /* 0x00000000000579c3 */ /* 0x000e620000008800 */
[----:B------:R-:W-:Y:S01]  /*6a50*/  UMOV UR4, 0x400 ;  /* 0x0000040000047882 */ /* 0x000fe20000000000 */
[----:B------:R-:W-:-:S04]  /*6a60*/  SHF.R.U32.HI R158, RZ, 0x2, R250 ;  /* 0x00000002ff9e7819 */ /* 0x000fc800000116fa */
[----:B------:R-:W-:Y:S01]  /*6a70*/  LOP3.LUT R158, R158, 0x18, RZ, 0xc0, !PT ;  /* 0x000000189e9e7812 */ /* 0x000fe200078ec0ff */
[----:B-1----:R-:W-:-:S04]  /*6a80*/  ULEA UR4, UR5, UR4, 0x18 ;  /* 0x0000000405047291 */ /* 0x002fc8000f8ec0ff */
[----:B------:R-:W-:-:S09]  /*6a90*/  @UP3 UIADD3 UR4, UPT, UPT, UR4, 0x20, URZ ;  /* 0x0000002004043890 */ /* 0x000fd2000fffe0ff */
[----:B------:R1:W-:Y:S03]  /*6aa0*/  STS.64 [R158+UR4], R156 ;  /* 0x0000009c9e007988 */ /* 0x0003e60008000a04 */
.L_x_100:
[----:B0-----:R-:W-:Y:S05]  /*6ab0*/  BSYNC.RECONVERGENT B0 ;  /* 0x0000000000007941 */ /* 0x001fea0003800200 */
.L_x_99:
[----:B-1----:R-:W-:Y:S01]  /*6ac0*/  LOP3.LUT R156, R250, 0x1f, RZ, 0xc0, !PT ;  /* 0x0000001ffa9c7812 */ /* 0x002fe200078ec0ff */
[----:B------:R-:W-:Y:S01]  /*6ad0*/  BAR.SYNC.DEFER_BLOCKING 0x0 ;  /* 0x0000000000007b1d */ /* 0x000fe20000010000 */
[----:B------:R-:W-:Y:S02]  /*6ae0*/  HFMA2 R159, -RZ, RZ, 0, 0 ;  /* 0x00000000ff9f7431 */ /* 0x000fe400000001ff */
[----:B------:R-:W-:Y:S02]  /*6af0*/  ISETP.GT.U32.AND P1, PT, R156, 0x3, PT ;  /* 0x000000039c00780c */ /* 0x000fe40003f24070 */
[----:B------:R-:W-:Y:S01]  /*6b00*/  CS2R R156, SRZ ;  /* 0x00000000009c7805 */ /* 0x000fe2000001ff00 */
[----:B------:R-:W-:Y:S10]  /*6b10*/  BSSY.RECONVERGENT B0, `(.L_x_101) ;  /* 0x000000a000007945 */ /* 0x000ff40003800200 */
[----:B------:R-:W-:Y:S05]  /*6b20*/  @P1 BRA `(.L_x_102) ;  /* 0x0000000000201947 */ /* 0x000fea0003800000 */
[----:B------:R-:W0:Y:S01]  /*6b30*/  S2UR UR5, SR_CgaCtaId ;  /* 0x00000000000579c3 */ /* 0x000e220000008800 */
[----:B------:R-:W-:Y:S01]  /*6b40*/  UMOV UR4, 0x400 ;  /* 0x0000040000047882 */ /* 0x000fe20000000000 */
[----:B------:R-:W-:Y:S01]  /*6b50*/  IMAD.SHL.U32 R156, R250, 0x8, RZ ;  /* 0x00000008fa9c7824 */ /* 0x000fe200078e00ff */
[----:B------:R-:W-:-:S04]  /*6b60*/  MOV R159, 0x700 ;  /* 0x00000700009f7802 */ /* 0x000fc80000000f00 */
[----:B------:R-:W-:Y:S01]  /*6b70*/  LOP3.LUT R156, R156, 0xf8, RZ, 0xc0, !PT ;  /* 0x000000f89c9c7812 */ /* 0x000fe200078ec0ff */
[----:B0-----:R-:W-:-:S04]  /*6b80*/  ULEA UR4, UR5, UR4, 0x18 ;  /* 0x0000000405047291 */ /* 0x001fc8000f8ec0ff */
[----:B------:R-:W-:-:S09]  /*6b90*/  @UP3 UIADD3 UR4, UPT, UPT, UR4, 0x20, URZ ;  /* 0x0000002004043890 */ /* 0x000fd2000fffe0ff */
[----:B------:R-:W0:Y:S03]  /*6ba0*/  LDS.64 R156, [R156+UR4] ;  /* 0x000000049c9c7984 */ /* 0x000e260008000a00 */
.L_x_102:
[----:B------:R-:W-:Y:S05]  /*6bb0*/  BSYNC.RECONVERGENT B0 ;  /* 0x0000000000007941 */ /* 0x000fea0003800200 */
.L_x_101:
[----:B------:R-:W1:Y:S01]  /*6bc0*/  SHFL.DOWN PT, R158, R159, 0x2, 0x1f ;  /* 0x08401f009f9e7f89 */ /* 0x000e6200000e0000 */
[----:B------:R-:W-:Y:S02]  /*6bd0*/  ISETP.NE.AND P1, PT, R250, RZ, PT ;  /* 0x000000fffa00720c */ /* 0x000fe40003f25270 */
[----:B------:R-:W-:Y:S01]  /*6be0*/  ISETP.NE.AND P2, PT, RZ, UR10, PT ;  /* 0x0000000aff007c0c */ /* 0x000fe2000bf45270 */
[----:B0-----:R-:W0:Y:S01]  /*6bf0*/  SHFL.DOWN PT, R248, R156, 0x2, 0x1f ;  /* 0x08401f009cf87f89 */ /* 0x001e2200000e0000 */
[----:B------:R-:W-:-:S09]  /*6c00*/  SHF.L.U32 R252, R207, 0x10, RZ ;  /* 0x00000010cffc7819 */ /* 0x000fd200000006ff */
[----:B------:R-:W2:Y:S01]  /*6c10*/  @!P1 LDC.64 R250, c[0x0][0x3c0] ;  /* 0x0000f000fffa9b82 */ /* 0x000ea20000000a00 */
[----:B-1----:R-:W-:Y:S02]  /*6c20*/  I2FP.F32.S32 R247, R158 ;  /* 0x0000009e00f77245 */ /* 0x002fe40000201400 */
[-C--:B------:R-:W-:Y:S01]  /*6c30*/  IADD3 R158, PT, PT, R158, R159.reuse, RZ ;  /* 0x0000009f9e9e7210 */ /* 0x080fe20007ffe0ff */
[C---:B0-----:R-:W-:Y:S01]  /*6c40*/  FADD.FTZ R249, -R248.reuse, R156 ;  /* 0x0000009cf8f97221 */ /* 0x041fe20000010100 */
[----:B------:R-:W-:Y:S01]  /*6c50*/  I2FP.F32.U32 R159, R159 ;  /* 0x0000009f009f7245 */ /* 0x000fe20000201000 */
[----:B------:R-:W-:Y:S02]  /*6c60*/  FMUL.FTZ R248, R248, R247 ;  /* 0x000000f7f8f87220 */ /* 0x000fe40000410000 */
[----:B------:R-:W-:Y:S02]  /*6c70*/  FMUL.FTZ R249, R249, R249 ;  /* 0x000000f9f9f97220 */ /* 0x000fe40000410000 */
[----:B------:R-:W-:Y:S01]  /*6c80*/  FFMA.FTZ R248, R159, R156, R248 ;  /* 0x0000009c9ff87223 */ /* 0x000fe200000100f8 */
[----:B------:R-:W-:Y:S01]  /*6c90*/  I2FP.F32.S32 R156, R158 ;  /* 0x0000009e009c7245 */ /* 0x000fe20000201400 */
[----:B------:R-:W-:-:S02]  /*6ca0*/  FMUL.FTZ R249, R249, R159 ;  /* 0x0000009ff9f97220 */ /* 0x000fc40000410000 */
[----:B------:R-:W0:Y:S02]  /*6cb0*/  SHFL.DOWN PT, R159, R157, 0x2, 0x1f ;  /* 0x08401f009d9f7f89 */ /* 0x000e2400000e0000 */
[----:B------:R-:W-:Y:S02]  /*6cc0*/  FMUL.FTZ R249, R249, R247 ;  /* 0x000000f7f9f97220 */ /* 0x000fe40000410000 */
[----:B------:R-:W1:Y:S02]  /*6cd0*/  MUFU.RCP R247, R156 ;  /* 0x0000009c00f77308 */ /* 0x000e640000001000 */
[----:B-1----:R-:W-:Y:S01]  /*6ce0*/  FMUL.FTZ R248, R247, R248 ;  /* 0x000000f8f7f87220 */ /* 0x002fe20000410000 */
[----:B0-----:R-:W-:-:S04]  /*6cf0*/  FADD.FTZ R157, R159, R157 ;  /* 0x0000009d9f9d7221 */ /* 0x001fc80000010000 */
[----:B------:R-:W-:Y:S01]  /*6d00*/  SHFL.DOWN PT, R159, R248, 0x1, 0x1f ;  /* 0x08201f00f89f7f89 */ /* 0x000fe200000e0000 */
[----:B------:R-:W-:-:S03]  /*6d10*/  FFMA.FTZ R157, R247, R249, R157 ;  /* 0x000000f9f79d7223 */ /* 0x000fc6000001009d */
[----:B------:R-:W0:Y:S04]  /*6d20*/  SHFL.DOWN PT, R247, R158, 0x1, 0x1f ;  /* 0x08201f009ef77f89 */ /* 0x000e2800000e0000 */
[----:B------:R-:W1:Y:S01]  /*6d30*/  SHFL.DOWN PT, R249, R157, 0x1, 0x1f ;  /* 0x08201f009df97f89 */ /* 0x000e6200000e0000 */
[----:B0-----:R-:W-:Y:S01]  /*6d40*/  IMAD.IADD R158, R158, 0x1, R247 ;  /* 0x000000019e9e7824 */ /* 0x001fe200078e02f7 */
[----:B------:R-:W-:Y:S01]  /*6d50*/  I2FP.F32.S32 R247, R247 ;  /* 0x000000f700f77245 */ /* 0x000fe20000201400 */
[----:B-1----:R-:W-:-:S03]  /*6d60*/  FADD.FTZ R249, R157, R249 ;  /* 0x000000f99df97221 */ /* 0x002fc60000010000 */
[----:B------:R-:W-:Y:S01]  /*6d70*/  I2FP.F32.S32 R158, R158 ;  /* 0x0000009e009e7245 */ /* 0x000fe20000201400 */
[----:B------:R-:W-:Y:S01]  /*6d80*/  FADD.FTZ R157, R248, -R159 ;  /* 0x8000009ff89d7221 */ /* 0x000fe20000010000 */
[----:B------:R-:W-:-:S03]  /*6d90*/  FMUL.FTZ R159, R159, R247 ;  /* 0x000000f79f9f7220 */ /* 0x000fc60000410000 */
[----:B------:R-:W-:Y:S01]  /*6da0*/  FMUL.FTZ R157, R157, R157 ;  /* 0x0000009d9d9d7220 */ /* 0x000fe20000410000 */
[----:B------:R-:W0:Y:S01]  /*6db0*/  MUFU.RCP R158, R158 ;  /* 0x0000009e009e7308 */ /* 0x000e220000001000 */
[C---:B------:R-:W-:Y:S02]  /*6dc0*/  FFMA.FTZ R159, R156.reuse, R248, R159 ;  /* 0x000000f89c9f7223 */ /* 0x040fe4000001009f */
[----:B------:R-:W-:Y:S02]  /*6dd0*/  FMUL.FTZ R157, R156, R157 ;  /* 0x0000009d9c9d7220 */ /* 0x000fe40000410000 */
[----:B------:R-:W1:Y:S02]  /*6de0*/  LDC R156, c[0x0][0x448] ;  /* 0x00011200ff9c7b82 */ /* 0x000e640000000800 */
[----:B------:R-:W-:-:S04]  /*6df0*/  FMUL.FTZ R157, R157, R247 ;  /* 0x000000f79d9d7220 */ /* 0x000fc80000410000 */
[C---:B0-----:R-:W-:Y:S01]  /*6e00*/  FFMA.FTZ R157, R158.reuse, R157, R249 ;  /* 0x0000009d9e9d7223 */ /* 0x041fe200000100f9 */
[----:B------:R-:W-:Y:S01]  /*6e10*/  FMUL.FTZ R158, R158, R159 ;  /* 0x0000009f9e9e7220 */ /* 0x000fe20000410000 */
[----:B------:R-:W0:Y:S04]  /*6e20*/  @!P1 LDC.64 R248, c[0x0][0x3c8] ;  /* 0x0000f200fff89b82 */ /* 0x000e280000000a00 */
[----:B------:R-:W1:Y:S04]  /*6e30*/  SHFL.IDX PT, R157, R157, RZ, 0x1f ;  /* 0x00001fff9d9d7589 */ /* 0x000e6800000e0000 */
[----:B------:R-:W3:Y:S01]  /*6e40*/  SHFL.IDX PT, R158, R158, RZ, 0x1f ;  /* 0x00001fff9e9e7589 */ /* 0x000ee200000e0000 */
[----:B-1----:R-:W-:Y:S01]  /*6e50*/  FFMA.FTZ R157, R157, UR11, R156 ;  /* 0x0000000b9d9d7c23 */ /* 0x002fe2000801009c */
[----:B---3--:R-:W-:-:S05]  /*6e60*/  FMUL.FTZ R156, R158, R158 ;  /* 0x0000009e9e9c7220 */ /* 0x008fca0000410000 */
[----:B------:R-:W-:-:S05]  /*6e70*/  FSEL R156, R156, RZ, P2 ;  /* 0x000000ff9c9c7208 */ /* 0x000fca0001000000 */
[----:B------:R-:W-:-:S04]  /*6e80*/  FADD.FTZ R156, R157, R156 ;  /* 0x0000009c9d9c7221 */ /* 0x000fc80000010000 */
[----:B------:R1:W3:Y:S02]  /*6e90*/  MUFU.RSQ R159, R156 ;  /* 0x0000009c009f7308 */ /* 0x0002e40000001400 */
[----:B-1----:R-:W-:-:S05]  /*6ea0*/  MOV R156, UR6 ;  /* 0x00000006009c7c02 */ /* 0x002fca0008000f00 */
[----:B--2---:R-:W-:Y:S01]  /*6eb0*/  @!P1 IMAD.WIDE R156, R156, 0x4, R250 ;  /* 0x000000049c9c9825 */ /* 0x004fe200078e02fa */
[----:B------:R-:W-:Y:S02]  /*6ec0*/  SHF.L.U32 R251, R47, 0x10, RZ ;  /* 0x000000102ffb7819 */ /* 0x000fe400000006ff */
[----:B---3--:R-:W-:Y:S01]  /*6ed0*/  R2UR UR5, R159 ;  /* 0x000000009f0572ca */ /* 0x008fe200000e0000 */
[----:B------:R-:W-:Y:S01]  /*6ee0*/  IMAD.U32 R250, R12, 0x10000, RZ ;  /* 0x000100000cfa7824 */ /* 0x000fe200078e00ff */
[----:B------:R1:W-:Y:S01]  /*6ef0*/  @!P1 STG.E desc[UR8][R156.64], R158 ;  /* 0x0000009e9c009986 */ /* 0x0003e2000c101908 */
[----:B------:R-:W-:Y:S02]  /*6f00*/  SHF.L.U32 R159, R72, 0x10, RZ ;  /* 0x00000010489f7819 */ /* 0x000fe400000006ff */
[----:B-1----:R-:W-:Y:S02]  /*6f10*/  FSEL R158, R158, RZ, !P2 ;  /* 0x000000ff9e9e7208 */ /* 0x002fe40005000000 */
[----:B------:R-:W-:-:S02]  /*6f20*/  MOV R156, UR6 ;  /* 0x00000006009c7c02 */ /* 0x000fc40008000f00 */
[----:B------:R-:W-:-:S04]  /*6f30*/  R2UR UR4, R158 ;  /* 0x000000009e0472ca */ /* 0x000fc800000e0000 */
[----:B------:R-:W-:Y:S02]  /*6f40*/  IMAD.U32 R158, RZ, RZ, UR5 ;  /* 0x00000005ff9e7e24 */ /* 0x000fe4000f8e00ff */
[----:B0-----:R-:W-:Y:S01]  /*6f50*/  @!P1 IMAD.WIDE R156, R156, 0x4, R248 ;  /* 0x000000049c9c9825 */ /* 0x001fe200078e02f8 */
[----:B------:R-:W-:Y:S02]  /*6f60*/  SHF.L.U32 R248, R73, 0x10, RZ ;  /* 0x0000001049f87819 */ /* 0x000fe400000006ff */
[----:B------:R-:W-:Y:S02]  /*6f70*/  SHF.L.U32 R249, R6, 0x10, RZ ;  /* 0x0000001006f97819 */ /* 0x000fe400000006ff */
[----:B------:R0:W-:Y:S02]  /*6f80*/  @!P1 STG.E desc[UR8][R156.64], R158 ;  /* 0x0000009e9c009986 */ /* 0x0001e4000c101908 */
[----:B------:R-:W-:Y:S01]  /*6f90*/  FADD.FTZ R206, R206, -UR4 ;  /* 0x80000004cece7e21 */ /* 0x000fe20008010000 */
[----:B------:R-:W-:Y:S01]  /*6fa0*/  FADD.FTZ R247, R160, -UR4 ;  /* 0x80000004a0f77e21 */ /* 0x000fe20008010000 */
[----:B------:R-:W-:Y:S01]  /*6fb0*/  SHF.L.U32 R160, R0, 0x10, RZ ;  /* 0x0000001000a07819 */ /* 0x000fe200000006ff */
[----:B------:R-:W-:Y:S01]  /*6fc0*/  FADD.FTZ R205, R205, -UR4 ;  /* 0x80000004cdcd7e21 */ /* 0x000fe20008010000 */
[----:B------:R-:W-:Y:S01]  /*6fd0*/  FMUL.FTZ R206, R206, UR5 ;  /* 0x00000005cece7c20 */ /* 0x000fe20008410000 */
[----:B------:R-:W-:Y:S01]  /*6fe0*/  FMUL.FTZ R247, R247, UR5 ;  /* 0x00000005f7f77c20 */ /* 0x000fe20008410000 */
[----:B------:R-:W-:Y:S01]  /*6ff0*/  FADD.FTZ R203, R203, -UR4 ;  /* 0x80000004cbcb7e21 */ /* 0x000fe20008010000 */
[----:B0-----:R-:W-:Y:S01]  /*7000*/  SHF.L.U32 R156, R152, 0x10, RZ ;  /* 0x00000010989c7819 */ /* 0x001fe200000006ff */
[----:B------:R-:W-:Y:S01]  /*7010*/  IMAD.U32 R157, R124, 0x10000, RZ ;  /* 0x000100007c9d7824 */ /* 0x000fe200078e00ff */
[----:B------:R-:W-:Y:S01]  /*7020*/  SHF.L.U32 R158, R44, 0x10, RZ ;  /* 0x000000102c9e7819 */ /* 0x000fe200000006ff */
[----:B------:R-:W-:Y:S01]  /*7030*/  FMUL.FTZ R205, R205, UR5 ;  /* 0x00000005cdcd7c20 */ /* 0x000fe20008410000 */
[----:B------:R-:W-:Y:S01]  /*7040*/  FMUL.FTZ R203, R203, UR5 ;  /* 0x00000005cbcb7c20 */ /* 0x000fe20008410000 */
[----:B------:R-:W-:Y:S01]  /*7050*/  FFMA.FTZ R156, R206, R156, R159 ;  /* 0x0000009cce9c7223 */ /* 0x000fe2000001009f */
[----:B------:R-:W-:-:S02]  /*7060*/  IMAD.U32 R159, R2, 0x10000, RZ ;  /* 0x00010000029f7824 */ /* 0x000fc400078e00ff */
[----:B------:R-:W-:Y:S01]  /*7070*/  FFMA.FTZ R206, R206, R157, R158 ;  /* 0x0000009dcece7223 */ /* 0x000fe2000001009e */
[----:B------:R-:W-:Y:S01]  /*7080*/  SHF.L.U32 R157, R3, 0x10, RZ ;  /* 0x00000010039d7819 */ /* 0x000fe200000006ff */
[----:B------:R-:W-:Y:S01]  /*7090*/  FADD.FTZ R162, R162, -UR4 ;  /* 0x80000004a2a27e21 */ /* 0x000fe20008010000 */
[----:B------:R-:W-:Y:S01]  /*70a0*/  SHF.L.U32 R158, R4, 0x10, RZ ;  /* 0x00000010049e7819 */ /* 0x000fe200000006ff */
[----:B------:R-:W-:Y:S01]  /*70b0*/  FFMA.FTZ R160, R247, R160, R159 ;  /* 0x000000a0f7a07223 */ /* 0x000fe2000001009f */
[----:B------:R-:W-:Y:S02]  /*70c0*/  IMAD.U32 R159, R45, 0x10000, RZ ;  /* 0x000100002d9f7824 */ /* 0x000fe400078e00ff */
[----:B------:R-:W-:Y:S01]  /*70d0*/  FMUL.FTZ R162, R162, UR5 ;  /* 0x00000005a2a27c20 */ /* 0x000fe20008410000 */
[----:B------:R-:W-:Y:S01]  /*70e0*/  FADD.FTZ R204, R204, -UR4 ;  /* 0x80000004cccc7e21 */ /* 0x000fe20008010000 */
[----:B------:R-:W-:Y:S01]  /*70f0*/  FFMA.FTZ R247, R247, R157, R158 ;  /* 0x0000009df7f77223 */ /* 0x000fe2000001009e */
[----:B------:R-:W-:Y:S01]  /*7100*/  IMAD.U32 R157, R153, 0x10000, RZ ;  /* 0x00010000999d7824 */ /* 0x000fe200078e00ff */
[----:B------:R-:W-:Y:S01]  /*7110*/  SHF.L.U32 R158, R125, 0x10, RZ ;  /* 0x000000107d9e7819 */ /* 0x000fe200000006ff */
[----:B------:R-:W-:Y:S01]  /*7120*/  FMUL.FTZ R204, R204, UR5 ;  /* 0x00000005cccc7c20 */ /* 0x000fe20008410000 */
[----:B------:R-:W-:Y:S01]  /*7130*/  FADD.FTZ R163, R163, -UR4 ;  /* 0x80000004a3a37e21 */ /* 0x000fe20008010000 */
[----:B------:R-:W-:Y:S01]  /*7140*/  FFMA.FTZ R157, R205, R157, R248 ;  /* 0x0000009dcd9d7223 */ /* 0x000fe200000100f8 */
[----:B------:R-:W-:Y:S01]  /*7150*/  FADD.FTZ R248, R161, -UR4 ;  /* 0x80000004a1f87e21 */ /* 0x000fe20008010000 */
[----:B------:R-:W-:Y:S01]  /*7160*/  FFMA.FTZ R205, R205, R158, R159 ;  /* 0x0000009ecdcd7223 */ /* 0x000fe2000001009f */
[----:B------:R-:W-:Y:S01]  /*7170*/  SHF.L.U32 R161, R5, 0x10, RZ ;  /* 0x0000001005a17819 */ /* 0x000fe200000006ff */
[----:B------:R-:W-:-:S02]  /*7180*/  IMAD.U32 R158, R7, 0x10000, RZ ;  /* 0x00010000079e7824 */ /* 0x000fc400078e00ff */
[----:B------:R-:W-:Y:S01]  /*7190*/  FMUL.FTZ R248, R248, UR5 ;  /* 0x00000005f8f87c20 */ /* 0x000fe20008410000 */
[----:B------:R-:W-:Y:S01]  /*71a0*/  SHF.L.U32 R159, R8, 0x10, RZ ;  /* 0x00000010089f7819 */ /* 0x000fe200000006ff */
[----:B------:R-:W-:Y:S01]  /*71b0*/  FMUL.FTZ R163, R163, UR5 ;  /* 0x00000005a3a37c20 */ /* 0x000fe20008410000 */
[----:B------:R-:W-:Y:S01]  /*71c0*/  F2FP.BF16.F32.PACK_AB R156, R160, R156 ;  /* 0x0000009ca09c723e */ /* 0x000fe200000010ff */
[----:B------:R-:W-:Y:S01]  /*71d0*/  FFMA.FTZ R161, R248, R161, R249 ;  /* 0x000000a1f8a17223 */ /* 0x000fe200000100f9 */
[----:B------:R-:W-:Y:S01]  /*71e0*/  SHF.L.U32 R249, R46, 0x10, RZ ;  /* 0x000000102ef97819 */ /* 0x000fe200000006ff */
[----:B------:R-:W-:Y:S01]  /*71f0*/  FFMA.FTZ R248, R248, R158, R159 ;  /* 0x0000009ef8f87223 */ /* 0x000fe2000001009f */
[----:B------:R-:W-:Y:S01]  /*7200*/  SHF.L.U32 R158, R154, 0x10, RZ ;  /* 0x000000109a9e7819 */ /* 0x000fe200000006ff */
[----:B------:R-:W-:Y:S01]  /*7210*/  IMAD.U32 R159, R74, 0x10000, RZ ;  /* 0x000100004a9f7824 */ /* 0x000fe200078e00ff */
[----:B------:R-:W-:-:S03]  /*7220*/  F2FP.BF16.F32.PACK_AB R157, R161, R157 ;  /* 0x0000009da19d723e */ /* 0x000fc600000010ff */
[----:B------:R-:W-:Y:S01]  /*7230*/  FFMA.FTZ R158, R203, R158, R159 ;  /* 0x0000009ecb9e7223 */ /* 0x000fe2000001009f */
[----:B------:R-:W-:-:S05]  /*7240*/  SHF.L.U32 R159, R126, 0x10, RZ ;  /* 0x000000107e9f7819 */ /* 0x000fca00000006ff */
[----:B------:R-:W-:Y:S01]  /*7250*/  FFMA.FTZ R203, R203, R159, R249 ;  /* 0x0000009fcbcb7223 */ /* 0x000fe200000100f9 */
[----:B------:R-:W-:Y:S01]  /*7260*/  SHF.L.U32 R159, R10, 0x10, RZ ;  /* 0x000000100a9f7819 */ /* 0x000fe200000006ff */
[----:B------:R-:W-:-:S04]  /*7270*/  IMAD.U32 R249, R9, 0x10000, RZ ;  /* 0x0001000009f97824 */ /* 0x000fc800078e00ff */
[----:B------:R-:W-:Y:S01]  /*7280*/  FFMA.FTZ R249, R162, R249, R159 ;  /* 0x000000f9a2f97223 */ /* 0x000fe2000001009f */
[----:B------:R-:W-:-:S04]  /*7290*/  SHF.L.U32 R159, R11, 0x10, RZ ;  /* 0x000000100b9f7819 */ /* 0x000fc800000006ff */
[----:B------:R-:W-:Y:S01]  /*72a0*/  F2FP.BF16.F32.PACK_AB R158, R249, R158 ;  /* 0x0000009ef99e723e */ /* 0x000fe200000010ff */
[----:B------:R-:W-:Y:S01]  /*72b0*/  FFMA.FTZ R162, R162, R159, R250 ;  /* 0x0000009fa2a27223 */ /* 0x000fe200000100fa */
[----:B------:R-:W-:Y:S02]  /*72c0*/  SHF.L.U32 R159, R155, 0x10, RZ ;  /* 0x000000109b9f7819 */ /* 0x000fe400000006ff */
[----:B------:R-:W-:-:S05]  /*72d0*/  SHF.L.U32 R250, R75, 0x10, RZ ;  /* 0x000000104bfa7819 */ /* 0x000fca00000006ff */
        /* <DEDUP_REMOVED lines=9> */
[----:B------:R-:W0:Y:S01]  /*7370*/  LDC.64 R250, c[0x0][0x428] ;  /* 0x00010a00fffa7b82 */ /* 0x000e220000000a00 */
[----:B------:R-:W-:Y:S01]  /*7380*/  F2FP.BF16.F32.PACK_AB R162, R162, R203 ;  /* 0x000000cba2a2723e */ /* 0x000fe200000010ff */
[----:B------:R-:W-:Y:S01]  /*7390*/  FADD.FTZ R194, R194, -UR4 ;  /* 0x80000004c2c27e21 */ /* 0x000fe20008010000 */
[----:B------:R-:W-:Y:S01]  /*73a0*/  F2FP.BF16.F32.PACK_AB R163, R163, R204 ;  /* 0x000000cca3a3723e */ /* 0x000fe200000010ff */
[----:B------:R-:W-:Y:S01]  /*73b0*/  FADD.FTZ R198, R198, -UR4 ;  /* 0x80000004c6c67e21 */ /* 0x000fe20008010000 */
[----:B------:R-:W-:Y:S01]  /*73c0*/  FADD.FTZ R195, R195, -UR4 ;  /* 0x80000004c3c37e21 */ /* 0x000fe20008010000 */
[----:B------:R-:W-:Y:S01]  /*73d0*/  FADD.FTZ R199, R199, -UR4 ;  /* 0x80000004c7c77e21 */ /* 0x000fe20008010000 */
[----:B------:R-:W-:Y:S01]  /*73e0*/  FADD.FTZ R188, R188, -UR4 ;  /* 0x80000004bcbc7e21 */ /* 0x000fe20008010000 */
[----:B------:R-:W-:Y:S01]  /*73f0*/  FADD.FTZ R186, R186, -UR4 ;  /* 0x80000004baba7e21 */ /* 0x000fe20008010000 */
[----:B------:R-:W-:Y:S01]  /*7400*/  FADD.FTZ R187, R187, -UR4 ;  /* 0x80000004bbbb7e21 */ /* 0x000fe20008010000 */
[----:B------:R-:W-:Y:S01]  /*7410*/  FADD.FTZ R183, R183, -UR4 ;  /* 0x80000004b7b77e21 */ /* 0x000fe20008010000 */
[----:B------:R-:W2:Y:S01]  /*7420*/  LDL R252, [R1+0x10] ;  /* 0x0000100001fc7983 */ /* 0x000ea20000100800 */
[----:B0-----:R-:W-:-:S04]  /*7430*/  IMAD.WIDE.U32 R160, R202, 0x10, R250 ;  /* 0x00000010caa07825 */ /* 0x001fc800078e00fa */
[----:B------:R-:W-:Y:S01]  /*7440*/  FMUL.FTZ R194, R194, UR5 ;  /* 0x00000005c2c27c20 */ /* 0x000fe20008410000 */
[----:B------:R-:W0:Y:S01]  /*7450*/  LDC.64 R250, c[0x0][0x430] ;  /* 0x00010c00fffa7b82 */ /* 0x000e220000000a00 */
[----:B------:R-:W3:Y:S04]  /*7460*/  LDL R203, [R1+0x8] ;  /* 0x0000080001cb7983 */ /* 0x000ee80000100800 */
[----:B------:R1:W-:Y:S01]  /*7470*/  STG.E.128 desc[UR8][R160.64], R156 ;  /* 0x0000009ca0007986 */ /* 0x0003e2000c101d08 */
[----:B------:R-:W-:-:S03]  /*7480*/  FMUL.FTZ R198, R198, UR5 ;  /* 0x00000005c6c67c20 */ /* 0x000fc60008410000 */
[----:B------:R-:W4:Y:S01]  /*7490*/  LDL R204, [R1+0xc] ;  /* 0x00000c0001cc7983 */ /* 0x000f220000100800 */
[----:B-1----:R-:W-:Y:S01]  /*74a0*/  F2FP.BF16.F32.PACK_AB R161, R248, R205 ;  /* 0x000000cdf8a1723e */ /* 0x002fe200000010ff */
[----:B0-----:R-:W-:Y:S01]  /*74b0*/  IMAD.WIDE.U32 R156, R202, 0x10, R250 ;  /* 0x00000010ca9c7825 */ /* 0x001fe200078e00fa */
[----:B------:R-:W-:-:S03]  /*74c0*/  F2FP.BF16.F32.PACK_AB R160, R247, R206 ;  /* 0x000000cef7a0723e */ /* 0x000fc600000010ff */
[----:B------:R-:W-:Y:S01]  /*74d0*/  FMUL.FTZ R195, R195, UR5 ;  /* 0x00000005c3c37c20 */ /* 0x000fe20008410000 */
[----:B------:R-:W-:Y:S01]  /*74e0*/  SHF.L.U32 R159, R76, 0x10, RZ ;  /* 0x000000104c9f7819 */ /* 0x000fe200000006ff */
[----:B------:R-:W-:Y:S02]  /*74f0*/  IMAD.U32 R158, R48, 0x10000, RZ ;  /* 0x00010000309e7824 */ /* 0x000fe400078e00ff */
[----:B------:R-:W-:Y:S01]  /*7500*/  FMUL.FTZ R199, R199, UR5 ;  /* 0x00000005c7c77c20 */ /* 0x000fe20008410000 */
[----:B------:R0:W-:Y:S01]  /*7510*/  STG.E.128 desc[UR8][R156.64], R160 ;  /* 0x000000a09c007986 */ /* 0x0001e2000c101d08 */
[----:B------:R-:W-:Y:S01]  /*7520*/  IMAD.U32 R202, R217, 0x10000, RZ ;  /* 0x00010000d9ca7824 */ /* 0x000fe200078e00ff */
[----:B------:R-:W1:Y:S01]  /*7530*/  LDC.64 R248, c[0x0][0x428] ;  /* 0x00010a00fff87b82 */ /* 0x000e620000000a00 */
[----:B------:R-:W-:Y:S01]  /*7540*/  FMUL.FTZ R188, R188, UR5 ;  /* 0x00000005bcbc7c20 */ /* 0x000fe20008410000 */
[----:B------:R-:W-:Y:S01]  /*7550*/  FMUL.FTZ R186, R186, UR5 ;  /* 0x00000005baba7c20 */ /* 0x000fe20008410000 */
[----:B------:R-:W-:Y:S01]  /*7560*/  FMUL.FTZ R187, R187, UR5 ;  /* 0x00000005bbbb7c20 */ /* 0x000fe20008410000 */
[----:B------:R-:W5:Y:S04]  /*7570*/  LDL R247, [R1] ;  /* 0x0000000001f77983 */ /* 0x000f680000100800 */
[----:B------:R-:W2:Y:S01]  /*7580*/  LDL R205, [R1+0x4] ;  /* 0x0000040001cd7983 */ /* 0x000ea20000100800 */
[----:B0-----:R-:W-:Y:S01]  /*7590*/  IMAD.U32 R156, R148, 0x10000, RZ ;  /* 0x00010000949c7824 */ /* 0x001fe200078e00ff */
[----:B------:R-:W-:-:S02]  /*75a0*/  SHF.L.U32 R157, R120, 0x10, RZ ;  /* 0x00000010789d7819 */ /* 0x000fc400000006ff */
[----:B------:R-:W-:Y:S01]  /*75b0*/  SHF.L.U32 R160, R208, 0x10, RZ ;  /* 0x00000010d0a07819 */ /* 0x000fe200000006ff */
[C---:B------:R-:W-:Y:S01]  /*75c0*/  FFMA.FTZ R156, R194.reuse, R156, R159 ;  /* 0x0000009cc29c7223 */ /* 0x040fe2000001009f */
[----:B------:R-:W-:Y:S01]  /*75d0*/  SHF.L.U32 R159, R209, 0x10, RZ ;  /* 0x00000010d19f7819 */ /* 0x000fe200000006ff */
[----:B------:R-:W-:Y:S01]  /*75e0*/  FFMA.FTZ R194, R194, R157, R158 ;  /* 0x0000009dc2c27223 */ /* 0x000fe2000001009e */
[----:B------:R-:W-:Y:S01]  /*75f0*/  SHF.L.U32 R158, R211, 0x10, RZ ;  /* 0x00000010d39e7819 */ /* 0x000fe200000006ff */
[----:B------:R-:W-:Y:S02]  /*7600*/  IMAD.U32 R157, R210, 0x10000, RZ ;  /* 0x00010000d29d7824 */ /* 0x000fe400078e00ff */
[C---:B------:R-:W-:Y:S02]  /*7610*/  FFMA.FTZ R160, R198.reuse, R160, R159 ;  /* 0x000000a0c6a07223 */ /* 0x040fe4000001009f */
[----:B------:R-:W-:Y:S01]  /*7620*/  FFMA.FTZ R198, R198, R157, R158 ;  /* 0x0000009dc6c67223 */ /* 0x000fe2000001009e */
[----:B------:R-:W-:Y:S01]  /*7630*/  SHF.L.U32 R157, R149, 0x10, RZ ;  /* 0x00000010959d7819 */ /* 0x000fe200000006ff */
[----:B------:R-:W-:Y:S01]  /*7640*/  IMAD.U32 R161, R77, 0x10000, RZ ;  /* 0x000100004da17824 */ /* 0x000fe200078e00ff */
[----:B------:R-:W-:-:S02]  /*7650*/  SHF.L.U32 R158, R121, 0x10, RZ ;  /* 0x00000010799e7819 */ /* 0x000fc400000006ff */
[----:B------:R-:W-:Y:S01]  /*7660*/  SHF.L.U32 R159, R49, 0x10, RZ ;  /* 0x00000010319f7819 */ /* 0x000fe200000006ff */
[----:B------:R-:W-:Y:S01]  /*7670*/  FFMA.FTZ R157, R195, R157, R161 ;  /* 0x0000009dc39d7223 */ /* 0x000fe200000100a1 */
[----:B------:R-:W-:Y:S01]  /*7680*/  SHF.L.U32 R162, R213, 0x10, RZ ;  /* 0x00000010d5a27819 */ /* 0x000fe200000006ff */
[----:B------:R-:W-:Y:S02]  /*7690*/  IMAD.U32 R161, R212, 0x10000, RZ ;  /* 0x00010000d4a17824 */ /* 0x000fe400078e00ff */
[----:B------:R-:W-:Y:S01]  /*76a0*/  FFMA.FTZ R195, R195, R158, R159 ;  /* 0x0000009ec3c37223 */ /* 0x000fe2000001009f */
[----:B------:R-:W-:Y:S01]  /*76b0*/  SHF.L.U32 R158, R214, 0x10, RZ ;  /* 0x00000010d69e7819 */ /* 0x000fe200000006ff */
[----:B------:R-:W-:Y:S02]  /*76c0*/  IMAD.U32 R159, R215, 0x10000, RZ ;  /* 0x00010000d79f7824 */ /* 0x000fe400078e00ff */
[C---:B------:R-:W-:Y:S01]  /*76d0*/  FFMA.FTZ R161, R199.reuse, R161, R162 ;  /* 0x000000a1c7a17223 */ /* 0x040fe200000100a2 */
[----:B------:R-:W-:Y:S01]  /*76e0*/  FADD.FTZ R162, R196, -UR4 ;  /* 0x80000004c4a27e21 */ /* 0x000fe20008010000 */
[----:B------:R-:W-:Y:S01]  /*76f0*/  SHF.L.U32 R196, R78, 0x10, RZ ;  /* 0x000000104ec47819 */ /* 0x000fe200000006ff */
[----:B------:R-:W-:Y:S01]  /*7700*/  FFMA.FTZ R199, R199, R158, R159 ;  /* 0x0000009ec7c77223 */ /* 0x000fe2000001009f */
[----:B------:R-:W-:Y:S01]  /*7710*/  SHF.L.U32 R158, R150, 0x10, RZ ;  /* 0x00000010969e7819 */ /* 0x000fe200000006ff */
[----:B------:R-:W-:Y:S01]  /*7720*/  FMUL.FTZ R162, R162, UR5 ;  /* 0x00000005a2a27c20 */ /* 0x000fe20008410000 */
[----:B------:R-:W-:Y:S01]  /*7730*/  SHF.L.U32 R163, R50, 0x10, RZ ;  /* 0x0000001032a37819 */ /* 0x000fe200000006ff */
[----:B------:R-:W-:-:S02]  /*7740*/  IMAD.U32 R159, R122, 0x10000, RZ ;  /* 0x000100007a9f7824 */ /* 0x000fc400078e00ff */
[----:B------:R-:W-:Y:S01]  /*7750*/  FFMA.FTZ R158, R162, R158, R196 ;  /* 0x0000009ea29e7223 */ /* 0x000fe200000100c4 */
[----:B------:R-:W-:Y:S01]  /*7760*/  FADD.FTZ R196, R200, -UR4 ;  /* 0x80000004c8c47e21 */ /* 0x000fe20008010000 */
[----:B------:R-:W-:Y:S01]  /*7770*/  FFMA.FTZ R162, R162, R159, R163 ;  /* 0x0000009fa2a27223 */ /* 0x000fe200000100a3 */
[----:B------:R-:W-:Y:S02]  /*7780*/  SHF.L.U32 R200, R216, 0x10, RZ ;  /* 0x00000010d8c87819 */ /* 0x000fe400000006ff */
[----:B------:R-:W-:Y:S01]  /*7790*/  FMUL.FTZ R196, R196, UR5 ;  /* 0x00000005c4c47c20 */ /* 0x000fe20008410000 */
[----:B------:R-:W-:Y:S02]  /*77a0*/  SHF.L.U32 R159, R218, 0x10, RZ ;  /* 0x00000010da9f7819 */ /* 0x000fe400000006ff */
[----:B------:R-:W-:Y:S01]  /*77b0*/  SHF.L.U32 R163, R219, 0x10, RZ ;  /* 0x00000010dba37819 */ /* 0x000fe200000006ff */
[----:B------:R-:W-:-:S04]  /*77c0*/  FFMA.FTZ R200, R196, R200, R202 ;  /* 0x000000c8c4c87223 */ /* 0x000fc800000100ca */
[----:B------:R-:W-:Y:S01]  /*77d0*/  FFMA.FTZ R196, R196, R159, R163 ;  /* 0x0000009fc4c47223 */ /* 0x000fe200000100a3 */
[----:B------:R-:W-:Y:S01]  /*77e0*/  FADD.FTZ R163, R197, -UR4 ;  /* 0x80000004c5a37e21 */ /* 0x000fe20008010000 */
[----:B------:R-:W-:Y:S01]  /*77f0*/  SHF.L.U32 R197, R79, 0x10, RZ ;  /* 0x000000104fc57819 */ /* 0x000fe200000006ff */
[----:B------:R-:W-:Y:S02]  /*7800*/  IMAD.U32 R159, R151, 0x10000, RZ ;  /* 0x00010000979f7824 */ /* 0x000fe400078e00ff */
[----:B------:R-:W-:Y:S01]  /*7810*/  FMUL.FTZ R163, R163, UR5 ;  /* 0x00000005a3a37c20 */ /* 0x000fe20008410000 */
[----:B------:R-:W-:-:S03]  /*7820*/  IMAD.U32 R202, R51, 0x10000, RZ ;  /* 0x0001000033ca7824 */ /* 0x000fc600078e00ff */
[----:B------:R-:W-:Y:S01]  /*7830*/  FFMA.FTZ R159, R163, R159, R197 ;  /* 0x0000009fa39f7223 */ /* 0x000fe200000100c5 */
[----:B------:R-:W-:-:S05]  /*7840*/  SHF.L.U32 R197, R123, 0x10, RZ ;  /* 0x000000107bc57819 */ /* 0x000fca00000006ff */
[----:B------:R-:W-:Y:S01]  /*7850*/  FFMA.FTZ R163, R163, R197, R202 ;  /* 0x000000c5a3a37223 */ /* 0x000fe200000100ca */
[----:B------:R-:W-:Y:S01]  /*7860*/  FADD.FTZ R197, R201, -UR4 ;  /* 0x80000004c9c57e21 */ /* 0x000fe20008010000 */
[----:B------:R-:W-:Y:S02]  /*7870*/  SHF.L.U32 R201, R220, 0x10, RZ ;  /* 0x00000010dcc97819 */ /* 0x000fe400000006ff */
[----:B------:R-:W-:Y:S01]  /*7880*/  SHF.L.U32 R202, R221, 0x10, RZ ;  /* 0x00000010ddca7819 */ /* 0x000fe200000006ff */
[----:B------:R-:W-:-:S04]  /*7890*/  FMUL.FTZ R197, R197, UR5 ;  /* 0x00000005c5c57c20 */ /* 0x000fc80008410000 */
[----:B------:R-:W-:Y:S01]  /*78a0*/  FFMA.FTZ R201, R197, R201, R202 ;  /* 0x000000c9c5c97223 */ /* 0x000fe200000100ca */
[----:B------:R-:W-:Y:S02]  /*78b0*/  F2FP.BF16.F32.PACK_AB R157, R161, R157 ;  /* 0x0000009da19d723e */ /* 0x000fe400000010ff */
[----:B------:R-:W-:Y:S01]  /*78c0*/  F2FP.BF16.F32.PACK_AB R156, R160, R156 ;  /* 0x0000009ca09c723e */ /* 0x000fe200000010ff */
[----:B-1----:R-:W-:Y:S01]  /*78d0*/  IMAD.WIDE.U32 R160, R184, 0x10, R248 ;  /* 0x00000010b8a07825 */ /* 0x002fe200078e00f8 */
[----:B------:R-:W-:Y:S02]  /*78e0*/  F2FP.BF16.F32.PACK_AB R159, R201, R159 ;  /* 0x0000009fc99f723e */ /* 0x000fe400000010ff */
[----:B------:R-:W-:Y:S02]  /*78f0*/  F2FP.BF16.F32.PACK_AB R158, R200, R158 ;  /* 0x0000009ec89e723e */ /* 0x000fe400000010ff */
[----:B------:R-:W-:Y:S01]  /*7900*/  F2FP.BF16.F32.PACK_AB R162, R196, R162 ;  /* 0x000000a2c4a2723e */ /* 0x000fe200000010ff */
[----:B------:R-:W-:Y:S01]  /*7910*/  FADD.FTZ R170, R170, -UR4 ;  /* 0x80000004aaaa7e21 */ /* 0x000fe20008010000 */
[----:B------:R-:W4:Y:S04]  /*7920*/  LDL R196, [R1+0x48] ;  /* 0x0000480001c47983 */ /* 0x000f280000100800 */
[----:B------:R0:W-:Y:S04]  /*7930*/  STG.E.128 desc[UR8][R160.64], R156 ;  /* 0x0000009ca0007986 */ /* 0x0001e8000c101d08 */
[----:B------:R-:W4:Y:S01]  /*7940*/  LDL R200, [R1+0xa4] ;  /* 0x0000a40001c87983 */ /* 0x000f220000100800 */
[----:B0-----:R-:W-:Y:S01]  /*7950*/  SHF.L.U32 R157, R223, 0x10, RZ ;  /* 0x00000010df9d7819 */ /* 0x001fe200000006ff */
[----:B------:R-:W-:-:S04]  /*7960*/  IMAD.U32 R156, R222, 0x10000, RZ ;  /* 0x00010000de9c7824 */ /* 0x000fc800078e00ff */
[----:B------:R-:W-:Y:S01]  /*7970*/  FFMA.FTZ R156, R197, R156, R157 ;  /* 0x0000009cc59c7223 */ /* 0x000fe2000001009d */
[----:B------:R-:W-:Y:S01]  /*7980*/  F2FP.BF16.F32.PACK_AB R161, R199, R195 ;  /* 0x000000c3c7a1723e */ /* 0x000fe200000010ff */
[----:B------:R-:W-:Y:S01]  /*7990*/  IMAD.U32 R159, R80, 0x10000, RZ ;  /* 0x00010000509f7824 */ /* 0x000fe200078e00ff */
[----:B------:R-:W-:Y:S01]  /*79a0*/  F2FP.BF16.F32.PACK_AB R160, R198, R194 ;  /* 0x000000c2c6a0723e */ /* 0x000fe200000010ff */
[----:B------:R-:W4:Y:S01]  /*79b0*/  LDL R195, [R1+0x24] ;  /* 0x0000240001c37983 */ /* 0x000f220000100800 */
[----:B------:R-:W-:Y:S01]  /*79c0*/  F2FP.BF16.F32.PACK_AB R163, R156, R163 ;  /* 0x000000a39ca3723e */ /* 0x000fe200000010ff */
[----:B------:R-:W-:Y:S01]  /*79d0*/  IMAD.WIDE.U32 R156, R184, 0x10, R250 ;  /* 0x00000010b89c7825 */ /* 0x000fe200078e00fa */
[----:B------:R-:W-:Y:S01]  /*79e0*/  SHF.L.U32 R158, R81, 0x10, RZ ;  /* 0x00000010519e7819 */ /* 0x000fe200000006ff */
[----:B------:R-:W4:Y:S04]  /*79f0*/  LDL R197, [R1+0x44] ;  /* 0x0000440001c57983 */ /* 0x000f280000100800 */
[----:B------:R0:W-:Y:S01]  /*7a00*/  STG.E.128 desc[UR8][R156.64], R160 ;  /* 0x000000a09c007986 */ /* 0x0001e2000c101d08 */
[----:B------:R-:W-:Y:S01]  /*7a10*/  FADD.FTZ R184, R190, -UR4 ;  /* 0x80000004beb87e21 */ /* 0x000fe20008010000 */
[----:B------:R-:W-:-:S02]  /*7a20*/  SHF.L.U32 R194, R229, 0x10, RZ ;  /* 0x00000010e5c27819 */ /* 0x000fc400000006ff */
[----:B------:R-:W4:Y:S01]  /*7a30*/  LDL R198, [R1+0x54] ;  /* 0x0000540001c67983 */ /* 0x000f220000100800 */
[----:B------:R-:W-:Y:S01]  /*7a40*/  FMUL.FTZ R184, R184, UR5 ;  /* 0x00000005b8b87c20 */ /* 0x000fe20008410000 */
[----:B------:R-:W-:Y:S02]  /*7a50*/  FMUL.FTZ R170, R170, UR5 ;  /* 0x00000005aaaa7c20 */ /* 0x000fe40008410000 */
[----:B------:R-:W4:Y:S01]  /*7a60*/  LDL R199, [R1+0xa8] ;  /* 0x0000a80001c77983 */ /* 0x000f220000100800 */
[----:B0-----:R-:W-:Y:S01]  /*7a70*/  FADD.FTZ R163, R185, -UR4 ;  /* 0x80000004b9a37e21 */ /* 0x001fe20008010000 */
[----:B------:R-:W-:Y:S01]  /*7a80*/  FADD.FTZ R162, R189, -UR4 ;  /* 0x80000004bda27e21 */ /* 0x000fe20008010000 */
[----:B------:R-:W-:Y:S02]  /*7a90*/  SHF.L.U32 R156, R144, 0x10, RZ ;  /* 0x00000010909c7819 */ /* 0x000fe400000006ff */
[----:B------:R-:W-:Y:S01]  /*7aa0*/  FMUL.FTZ R163, R163, UR5 ;  /* 0x00000005a3a37c20 */ /* 0x000fe20008410000 */
[----:B------:R-:W-:Y:S01]  /*7ab0*/  SHF.L.U32 R157, R145, 0x10, RZ ;  /* 0x00000010919d7819 */ /* 0x000fe200000006ff */
[----:B------:R-:W-:-:S02]  /*7ac0*/  FMUL.FTZ R162, R162, UR5 ;  /* 0x00000005a2a27c20 */ /* 0x000fc40008410000 */
[----:B------:R-:W-:Y:S01]  /*7ad0*/  FFMA.FTZ R156, R163, R156, R159 ;  /* 0x0000009ca39c7223 */ /* 0x000fe2000001009f */
[----:B------:R-:W-:Y:S01]  /*7ae0*/  SHF.L.U32 R159, R82, 0x10, RZ ;  /* 0x00000010529f7819 */ /* 0x000fe200000006ff */
[----:B------:R-:W-:Y:S01]  /*7af0*/  FFMA.FTZ R157, R162, R157, R158 ;  /* 0x0000009da29d7223 */ /* 0x000fe2000001009e */
[----:B------:R-:W-:Y:S02]  /*7b00*/  IMAD.U32 R158, R146, 0x10000, RZ ;  /* 0x00010000929e7824 */ /* 0x000fe400078e00ff */
[----:B------:R-:W-:Y:S01]  /*7b10*/  FADD.FTZ R185, R191, -UR4 ;  /* 0x80000004bfb97e21 */ /* 0x000fe20008010000 */
[----:B------:R-:W-:Y:S01]  /*7b20*/  SHF.L.U32 R161, R83, 0x10, RZ ;  /* 0x0000001053a17819 */ /* 0x000fe200000006ff */
[----:B------:R-:W-:Y:S01]  /*7b30*/  FFMA.FTZ R158, R184, R158, R159 ;  /* 0x0000009eb89e7223 */ /* 0x000fe2000001009f */
[----:B------:R-:W-:Y:S01]  /*7b40*/  SHF.L.U32 R159, R147, 0x10, RZ ;  /* 0x00000010939f7819 */ /* 0x000fe200000006ff */
[----:B------:R-:W-:Y:S01]  /*7b50*/  FMUL.FTZ R185, R185, UR5 ;  /* 0x00000005b9b97c20 */ /* 0x000fe20008410000 */
[----:B------:R-:W-:Y:S01]  /*7b60*/  FADD.FTZ R189, R192, -UR4 ;  /* 0x80000004c0bd7e21 */ /* 0x000fe20008010000 */
[----:B------:R-:W-:-:S02]  /*7b70*/  IMAD.U32 R191, R236, 0x10000, RZ ;  /* 0x00010000ecbf7824 */ /* 0x000fc400078e00ff */
[----:B------:R-:W-:Y:S01]  /*7b80*/  FFMA.FTZ R159, R185, R159, R161 ;  /* 0x0000009fb99f7223 */ /* 0x000fe200000100a1 */
[----:B------:R-:W-:Y:S01]  /*7b90*/  SHF.L.U32 R161, R237, 0x10, RZ ;  /* 0x00000010eda17819 */ /* 0x000fe200000006ff */
[----:B------:R-:W-:Y:S01]  /*7ba0*/  FMUL.FTZ R189, R189, UR5 ;  /* 0x00000005bdbd7c20 */ /* 0x000fe20008410000 */
[----:B------:R-:W-:Y:S01]  /*7bb0*/  SHF.L.U32 R160, R232, 0x10, RZ ;  /* 0x00000010e8a07819 */ /* 0x000fe200000006ff */
[----:B------:R-:W-:Y:S01]  /*7bc0*/  IMAD.U32 R190, R233, 0x10000, RZ ;  /* 0x00010000e9be7824 */ /* 0x000fe200078e00ff */
[----:B------:R-:W-:Y:S01]  /*7bd0*/  SHF.L.U32 R192, R225, 0x10, RZ ;  /* 0x00000010e1c07819 */ /* 0x000fe200000006ff */
[----:B------:R-:W-:Y:S01]  /*7be0*/  FFMA.FTZ R191, R189, R191, R161 ;  /* 0x000000bfbdbf7223 */ /* 0x000fe200000100a1 */
[----:B------:R-:W-:Y:S01]  /*7bf0*/  SHF.L.U32 R161, R224, 0x10, RZ ;  /* 0x00000010e0a17819 */ /* 0x000fe200000006ff */
[----:B------:R-:W-:Y:S01]  /*7c00*/  FFMA.FTZ R160, R188, R160, R190 ;  /* 0x000000a0bca07223 */ /* 0x000fe200000100be */
[----:B------:R-:W-:-:S03]  /*7c10*/  IMAD.U32 R190, R228, 0x10000, RZ ;  /* 0x00010000e4be7824 */ /* 0x000fc600078e00ff */
[----:B------:R-:W-:Y:S01]  /*7c20*/  FFMA.FTZ R161, R186, R161, R192 ;  /* 0x000000a1baa17223 */ /* 0x000fe200000100c0 */
[----:B------:R-:W-:Y:S01]  /*7c30*/  FFMA.FTZ R190, R187, R190, R194 ;  /* 0x000000bebbbe7223 */ /* 0x000fe200000100c2 */
[----:B------:R-:W-:Y:S01]  /*7c40*/  F2FP.BF16.F32.PACK_AB R158, R160, R158 ;  /* 0x0000009ea09e723e */ /* 0x000fe200000010ff */
[----:B------:R-:W4:Y:S01]  /*7c50*/  LDL R194, [R1+0x14] ;  /* 0x0000140001c27983 */ /* 0x000f220000100800 */
[----:B------:R-:W-:Y:S02]  /*7c60*/  F2FP.BF16.F32.PACK_AB R159, R191, R159 ;  /* 0x0000009fbf9f723e */ /* 0x000fe400000010ff */
[----:B------:R-:W-:Y:S01]  /*7c70*/  F2FP.BF16.F32.PACK_AB R156, R161, R156 ;  /* 0x0000009ca19c723e */ /* 0x000fe200000010ff */
[----:B------:R-:W-:Y:S01]  /*7c80*/  IMAD.WIDE.U32 R160, R17, 0x10, R248 ;  /* 0x0000001011a07825 */ /* 0x000fe200078e00f8 */
[----:B------:R-:W-:Y:S01]  /*7c90*/  F2FP.BF16.F32.PACK_AB R157, R190, R157 ;  /* 0x0000009dbe9d723e */ /* 0x000fe200000010ff */
[----:B------:R-:W4:Y:S04]  /*7ca0*/  LDL R192, [R1+0x18] ;  /* 0x0000180001c07983 */ /* 0x000f280000100800 */
[----:B------:R0:W-:Y:S04]  /*7cb0*/  STG.E.128 desc[UR8][R160.64], R156 ;  /* 0x0000009ca0007986 */ /* 0x0001e8000c101d08 */
[----:B------:R-:W4:Y:S04]  /*7cc0*/  LDL R190, [R1+0x30] ;  /* 0x0000300001be7983 */ /* 0x000f280000100800 */
[----:B------:R-:W4:Y:S01]  /*7cd0*/  LDL R191, [R1+0x2c] ;  /* 0x00002c0001bf7983 */ /* 0x000f220000100800 */
[----:B0-----:R-:W-:Y:S01]  /*7ce0*/  SHF.L.U32 R157, R52, 0x10, RZ ;  /* 0x00000010349d7819 */ /* 0x001fe200000006ff */
[----:B------:R-:W-:-:S02]  /*7cf0*/  IMAD.U32 R156, R116, 0x10000, RZ ;  /* 0x00010000749c7824 */ /* 0x000fc400078e00ff */
[----:B------:R-:W-:Y:S02]  /*7d00*/  IMAD.U32 R158, R227, 0x10000, RZ ;  /* 0x00010000e39e7824 */ /* 0x000fe400078e00ff */
[----:B------:R-:W-:Y:S01]  /*7d10*/  FFMA.FTZ R156, R163, R156, R157 ;  /* 0x0000009ca39c7223 */ /* 0x000fe2000001009d */
[----:B------:R-:W-:-:S05]  /*7d20*/  SHF.L.U32 R157, R226, 0x10, RZ ;  /* 0x00000010e29d7819 */ /* 0x000fca00000006ff */
[----:B------:R-:W-:Y:S01]  /*7d30*/  FFMA.FTZ R186, R186, R157, R158 ;  /* 0x0000009dbaba7223 */ /* 0x000fe2000001009e */
[----:B------:R-:W-:Y:S02]  /*7d40*/  SHF.L.U32 R157, R117, 0x10, RZ ;  /* 0x00000010759d7819 */ /* 0x000fe400000006ff */
[----:B------:R-:W-:Y:S02]  /*7d50*/  SHF.L.U32 R158, R53, 0x10, RZ ;  /* 0x00000010359e7819 */ /* 0x000fe400000006ff */
[----:B------:R-:W-:-:S03]  /*7d60*/  SHF.L.U32 R159, R231, 0x10, RZ ;  /* 0x00000010e79f7819 */ /* 0x000fc600000006ff */
[----:B------:R-:W-:Y:S01]  /*7d70*/  FFMA.FTZ R157, R162, R157, R158 ;  /* 0x0000009da29d7223 */ /* 0x000fe2000001009e */
[----:B------:R-:W-:-:S04]  /*7d80*/  IMAD.U32 R158, R230, 0x10000, RZ ;  /* 0x00010000e69e7824 */ /* 0x000fc800078e00ff */
[----:B------:R-:W-:Y:S01]  /*7d90*/  FFMA.FTZ R187, R187, R158, R159 ;  /* 0x0000009ebbbb7223 */ /* 0x000fe2000001009f */
[----:B------:R-:W-:Y:S01]  /*7da0*/  SHF.L.U32 R158, R118, 0x10, RZ ;  /* 0x00000010769e7819 */ /* 0x000fe200000006ff */
[----:B------:R-:W-:Y:S01]  /*7db0*/  IMAD.U32 R159, R54, 0x10000, RZ ;  /* 0x00010000369f7824 */ /* 0x000fe200078e00ff */
[----:B------:R-:W-:-:S03]  /*7dc0*/  SHF.L.U32 R160, R235, 0x10, RZ ;  /* 0x00000010eba07819 */ /* 0x000fc600000006ff */
[----:B------:R-:W-:Y:S01]  /*7dd0*/  FFMA.FTZ R158, R184, R158, R159 ;  /* 0x0000009eb89e7223 */ /* 0x000fe2000001009f */
[----:B------:R-:W-:-:S05]  /*7de0*/  SHF.L.U32 R159, R234, 0x10, RZ ;  /* 0x00000010ea9f7819 */ /* 0x000fca00000006ff */
[----:B------:R-:W-:Y:S01]  /*7df0*/  FFMA.FTZ R188, R188, R159, R160 ;  /* 0x0000009fbcbc7223 */ /* 0x000fe200000100a0 */
[----:B------:R-:W-:Y:S01]  /*7e00*/  SHF.L.U32 R160, R55, 0x10, RZ ;  /* 0x0000001037a07819 */ /* 0x000fe200000006ff */
[----:B------:R-:W-:Y:S02]  /*7e10*/  IMAD.U32 R159, R119, 0x10000, RZ ;  /* 0x00010000779f7824 */ /* 0x000fe400078e00ff */
[----:B------:R-:W-:Y:S02]  /*7e20*/  IMAD.U32 R161, R239, 0x10000, RZ ;  /* 0x00010000efa17824 */ /* 0x000fe400078e00ff */
[----:B------:R-:W-:Y:S01]  /*7e30*/  FFMA.FTZ R159, R185, R159, R160 ;  /* 0x0000009fb99f7223 */ /* 0x000fe200000100a0 */
[----:B------:R-:W-:-:S05]  /*7e40*/  SHF.L.U32 R160, R238, 0x10, RZ ;  /* 0x00000010eea07819 */ /* 0x000fca00000006ff */
[----:B------:R-:W-:-:S05]  /*7e50*/  FFMA.FTZ R189, R189, R160, R161 ;  /* 0x000000a0bdbd7223 */ /* 0x000fca00000100a1 */
[----:B------:R-:W-:Y:S02]  /*7e60*/  F2FP.BF16.F32.PACK_AB R159, R189, R159 ;  /* 0x0000009fbd9f723e */ /* 0x000fe400000010ff */
[----:B------:R-:W4:Y:S01]  /*7e70*/  LDL R189, [R1+0x1c] ;  /* 0x00001c0001bd7983 */ /* 0x000f220000100800 */
[----:B------:R-:W-:Y:S01]  /*7e80*/  FADD.FTZ R162, R182, -UR4 ;  /* 0x80000004b6a27e21 */ /* 0x000fe20008010000 */
[----:B------:R-:W-:Y:S02]  /*7e90*/  SHF.L.U32 R182, R140, 0x10, RZ ;  /* 0x000000108cb67819 */ /* 0x000fe400000006ff */
[----:B------:R-:W-:Y:S01]  /*7ea0*/  SHF.L.U32 R163, R84, 0x10, RZ ;  /* 0x0000001054a37819 */ /* 0x000fe200000006ff */
[----:B------:R-:W-:Y:S01]  /*7eb0*/  FMUL.FTZ R162, R162, UR5 ;  /* 0x00000005a2a27c20 */ /* 0x000fe20008410000 */
[----:B------:R-:W-:Y:S01]  /*7ec0*/  SHF.L.U32 R161, R56, 0x10, RZ ;  /* 0x0000001038a17819 */ /* 0x000fe200000006ff */
[----:B------:R-:W-:Y:S02]  /*7ed0*/  IMAD.U32 R160, R112, 0x10000, RZ ;  /* 0x0001000070a07824 */ /* 0x000fe400078e00ff */
[C---:B------:R-:W-:Y:S01]  /*7ee0*/  FFMA.FTZ R182, R162.reuse, R182, R163 ;  /* 0x000000b6a2b67223 */ /* 0x040fe200000100a3 */
[----:B------:R-:W-:Y:S01]  /*7ef0*/  FMUL.FTZ R163, R183, UR5 ;  /* 0x00000005b7a37c20 */ /* 0x000fe20008410000 */
[----:B------:R-:W-:Y:S01]  /*7f00*/  FFMA.FTZ R162, R162, R160, R161 ;  /* 0x000000a0a2a27223 */ /* 0x000fe200000100a1 */
[----:B------:R-:W-:Y:S01]  /*7f10*/  SHF.L.U32 R183, R240, 0x10, RZ ;  /* 0x00000010f0b77819 */ /* 0x000fe200000006ff */
[----:B------:R-:W-:Y:S01]  /*7f20*/  IMAD.U32 R184, R241, 0x10000, RZ ;  /* 0x00010000f1b87824 */ /* 0x000fe200078e00ff */
[----:B------:R-:W-:-:S02]  /*7f30*/  SHF.L.U32 R160, R242, 0x10, RZ ;  /* 0x00000010f2a07819 */ /* 0x000fc400000006ff */
[----:B------:R-:W-:Y:S01]  /*7f40*/  SHF.L.U32 R161, R243, 0x10, RZ ;  /* 0x00000010f3a17819 */ /* 0x000fe200000006ff */
[----:B------:R-:W-:Y:S01]  /*7f50*/  FFMA.FTZ R183, R163, R183, R184 ;  /* 0x000000b7a3b77223 */ /* 0x000fe200000100b8 */
[----:B------:R-:W-:Y:S01]  /*7f60*/  F2FP.BF16.F32.PACK_AB R158, R188, R158 ;  /* 0x0000009ebc9e723e */ /* 0x000fe200000010ff */
[----:B------:R-:W-:Y:S01]  /*7f70*/  FADD.FTZ R184, R23, -UR4 ;  /* 0x8000000417b87e21 */ /* 0x000fe20008010000 */
[----:B------:R-:W4:Y:S01]  /*7f80*/  LDL R188, [R1+0x20] ;  /* 0x0000200001bc7983 */ /* 0x000f220000100800 */
[----:B------:R-:W-:Y:S01]  /*7f90*/  FFMA.FTZ R163, R163, R160, R161 ;  /* 0x000000a0a3a37223 */ /* 0x000fe200000100a1 */
[----:B------:R-:W-:Y:S01]  /*7fa0*/  F2FP.BF16.F32.PACK_AB R157, R187, R157 ;  /* 0x0000009dbb9d723e */ /* 0x000fe200000010ff */
[----:B------:R-:W-:Y:S01]  /*7fb0*/  IMAD.WIDE.U32 R160, R17, 0x10, R250 ;  /* 0x0000001011a07825 */ /* 0x000fe200078e00fa */
[----:B------:R-:W-:-:S03]  /*7fc0*/  F2FP.BF16.F32.PACK_AB R156, R186, R156 ;  /* 0x0000009cba9c723e */ /* 0x000fc600000010ff */
[----:B------:R-:W-:Y:S01]  /*7fd0*/  FMUL.FTZ R184, R184, UR5 ;  /* 0x00000005b8b87c20 */ /* 0x000fe20008410000 */
[----:B------:R-:W-:Y:S01]  /*7fe0*/  SHF.L.U32 R23, R113, 0x10, RZ ;  /* 0x0000001071177819 */ /* 0x000fe200000006ff */
[----:B------:R-:W-:Y:S01]  /*7ff0*/  IMAD.U32 R185, R57, 0x10000, RZ ;  /* 0x0001000039b97824 */ /* 0x000fe200078e00ff */
[----:B------:R-:W-:Y:S01]  /*8000*/  SHF.L.U32 R186, R85, 0x10, RZ ;  /* 0x0000001055ba7819 */ /* 0x000fe200000006ff */
[----:B------:R-:W-:Y:S01]  /*8010*/  IMAD.U32 R187, R141, 0x10000, RZ ;  /* 0x000100008dbb7824 */ /* 0x000fe200078e00ff */
[----:B------:R0:W-:Y:S01]  /*8020*/  STG.E.128 desc[UR8][R160.64], R156 ;  /* 0x0000009ca0007986 */ /* 0x0001e2000c101d08 */
[C---:B------:R-:W-:Y:S01]  /*8030*/  FFMA.FTZ R17, R184.reuse, R23, R185 ;  /* 0x00000017b8117223 */ /* 0x040fe200000100b9 */
[----:B-----5:R-:W-:Y:S01]  /*8040*/  SHF.L.U32 R23, R247, 0x10, RZ ;  /* 0x00000010f7177819 */ /* 0x020fe200000006ff */
[----:B------:R-:W-:Y:S01]  /*8050*/  FFMA.FTZ R187, R184, R187, R186 ;  /* 0x000000bbb8bb7223 */ /* 0x000fe200000100ba */
[----:B------:R-:W-:Y:S01]  /*8060*/  IMAD.U32 R184, R246, 0x10000, RZ ;  /* 0x00010000f6b87824 */ /* 0x000fe200078e00ff */
[----:B------:R-:W-:Y:S01]  /*8070*/  SHF.L.U32 R185, R114, 0x10, RZ ;  /* 0x0000001072b97819 */ /* 0x000fe200000006ff */
[----:B0-----:R-:W-:Y:S01]  /*8080*/  FADD.FTZ R160, R19, -UR4 ;  /* 0x8000000413a07e21 */ /* 0x001fe20008010000 */
[----:B------:R-:W-:Y:S01]  /*8090*/  SHF.L.U32 R159, R244, 0x10, RZ ;  /* 0x00000010f49f7819 */ /* 0x000fe200000006ff */
[----:B------:R-:W-:Y:S01]  /*80a0*/  FADD.FTZ R19, R25, -UR4 ;  /* 0x8000000419137e21 */ /* 0x000fe20008010000 */
[----:B------:R-:W-:Y:S01]  /*80b0*/  SHF.L.U32 R157, R245, 0x10, RZ ;  /* 0x00000010f59d7819 */ /* 0x000fe200000006ff */
[----:B------:R-:W-:Y:S01]  /*80c0*/  FMUL.FTZ R160, R160, UR5 ;  /* 0x00000005a0a07c20 */ /* 0x000fe20008410000 */
[----:B------:R-:W-:Y:S01]  /*80d0*/  SHF.L.U32 R25, R58, 0x10, RZ ;  /* 0x000000103a197819 */ /* 0x000fe200000006ff */
[----:B------:R-:W-:Y:S01]  /*80e0*/  FMUL.FTZ R19, R19, UR5 ;  /* 0x0000000513137c20 */ /* 0x000fe20008410000 */
[----:B------:R-:W-:Y:S01]  /*80f0*/  SHF.L.U32 R158, R142, 0x10, RZ ;  /* 0x000000108e9e7819 */ /* 0x000fe200000006ff */
[----:B------:R-:W-:-:S02]  /*8100*/  IMAD.U32 R156, R86, 0x10000, RZ ;  /* 0x00010000569c7824 */ /* 0x000fc400078e00ff */
[C---:B------:R-:W-:Y:S01]  /*8110*/  FFMA.FTZ R157, R160.reuse, R159, R157 ;  /* 0x0000009fa09d7223 */ /* 0x040fe2000001009d */
[----:B------:R-:W-:Y:S01]  /*8120*/  FFMA.FTZ R184, R160, R184, R23 ;  /* 0x000000b8a0b87223 */ /* 0x000fe20000010017 */
[----:B------:R-:W-:Y:S01]  /*8130*/  FADD.FTZ R160, R20, -UR4 ;  /* 0x8000000414a07e21 */ /* 0x000fe20008010000 */
[----:B------:R-:W5:Y:S01]  /*8140*/  LDL R161, [R1+0x28] ;  /* 0x0000280001a17983 */ /* 0x000f620000100800 */
[C---:B------:R-:W-:Y:S01]  /*8150*/  FFMA.FTZ R185, R19.reuse, R185, R25 ;  /* 0x000000b913b97223 */ /* 0x040fe20000010019 */
[----:B------:R-:W-:Y:S01]  /*8160*/  FFMA.FTZ R158, R19, R158, R156 ;  /* 0x0000009e139e7223 */ /* 0x000fe2000001009c */
[----:B---3--:R-:W-:Y:S01]  /*8170*/  SHF.L.U32 R25, R203, 0x10, RZ ;  /* 0x00000010cb197819 */ /* 0x008fe200000006ff */
[----:B--2---:R-:W-:Y:S02]  /*8180*/  IMAD.U32 R156, R205, 0x10000, RZ ;  /* 0x00010000cd9c7824 */ /* 0x004fe400078e00ff */
[----:B------:R-:W-:Y:S01]  /*8190*/  FADD.FTZ R23, R26, -UR4 ;  /* 0x800000041a177e21 */ /* 0x000fe20008010000 */
[----:B------:R-:W-:Y:S01]  /*81a0*/  FMUL.FTZ R160, R160, UR5 ;  /* 0x00000005a0a07c20 */ /* 0x000fe20008410000 */
[----:B------:R-:W-:Y:S01]  /*81b0*/  SHF.L.U32 R159, R143, 0x10, RZ ;  /* 0x000000108f9f7819 */ /* 0x000fe200000006ff */
[----:B------:R-:W-:Y:S01]  /*81c0*/  FADD.FTZ R186, R28, -UR4 ;  /* 0x800000041cba7e21 */ /* 0x000fe20008010000 */
[----:B------:R-:W-:Y:S01]  /*81d0*/  SHF.L.U32 R26, R87, 0x10, RZ ;  /* 0x00000010571a7819 */ /* 0x000fe200000006ff */
[----:B------:R-:W-:Y:S01]  /*81e0*/  FMUL.FTZ R23, R23, UR5 ;  /* 0x0000000517177c20 */ /* 0x000fe20008410000 */
[----:B------:R-:W-:Y:S01]  /*81f0*/  FFMA.FTZ R25, R160, R156, R25 ;  /* 0x0000009ca0197223 */ /* 0x000fe20000010019 */
[----:B------:R-:W-:Y:S01]  /*8200*/  SHF.L.U32 R28, R59, 0x10, RZ ;  /* 0x000000103b1c7819 */ /* 0x000fe200000006ff */
[----:B------:R-:W-:-:S02]  /*8210*/  IMAD.U32 R156, R115, 0x10000, RZ ;  /* 0x00010000739c7824 */ /* 0x000fc400078e00ff */
[C---:B------:R-:W-:Y:S02]  /*8220*/  FFMA.FTZ R159, R23.reuse, R159, R26 ;  /* 0x0000009f179f7223 */ /* 0x040fe4000001001a */
[----:B------:R-:W-:Y:S01]  /*8230*/  FFMA.FTZ R23, R23, R156, R28 ;  /* 0x0000009c17177223 */ /* 0x000fe2000001001c */
[----:B----4-:R-:W-:Y:S02]  /*8240*/  SHF.L.U32 R156, R189, 0x10, RZ ;  /* 0x00000010bd9c7819 */ /* 0x010fe400000006ff */
[----:B------:R-:W2:Y:S01]  /*8250*/  LDL R189, [R1+0x3c] ;  /* 0x00003c0001bd7983 */ /* 0x000ea20000100800 */
[----:B------:R-:W-:Y:S01]  /*8260*/  SHF.L.U32 R19, R204, 0x10, RZ ;  /* 0x00000010cc137819 */ /* 0x000fe200000006ff */
[----:B------:R-:W-:Y:S02]  /*8270*/  IMAD.U32 R20, R252, 0x10000, RZ ;  /* 0x00010000fc147824 */ /* 0x000fe400078e00ff */
[----:B------:R-:W-:Y:S01]  /*8280*/  FMUL.FTZ R186, R186, UR5 ;  /* 0x00000005baba7c20 */ /* 0x000fe20008410000 */
[----:B------:R-:W-:-:S02]  /*8290*/  IMAD.U32 R26, R192, 0x10000, RZ ;  /* 0x00010000c01a7824 */ /* 0x000fc400078e00ff */
[----:B------:R-:W-:Y:S01]  /*82a0*/  FFMA.FTZ R20, R160, R19, R20 ;  /* 0x00000013a0147223 */ /* 0x000fe20000010014 */
[----:B------:R-:W-:Y:S01]  /*82b0*/  SHF.L.U32 R19, R194, 0x10, RZ ;  /* 0x00000010c2137819 */ /* 0x000fe200000006ff */
[----:B------:R-:W-:Y:S01]  /*82c0*/  FADD.FTZ R28, R29, -UR4 ;  /* 0x800000041d1c7e21 */ /* 0x000fe20008010000 */
[----:B------:R-:W3:Y:S03]  /*82d0*/  LDL R194, [R1+0x34] ;  /* 0x0000340001c27983 */ /* 0x000ee60000100800 */
[----:B------:R-:W-:Y:S01]  /*82e0*/  FFMA.FTZ R29, R186, R19, R26 ;  /* 0x00000013ba1d7223 */ /* 0x000fe2000001001a */
[----:B------:R-:W-:Y:S01]  /*82f0*/  SHF.L.U32 R26, R88, 0x10, RZ ;  /* 0x00000010581a7819 */ /* 0x000fe200000006ff */
[----:B------:R-:W4:Y:S01]  /*8300*/  LDL R192, [R1+0x38] ;  /* 0x0000380001c07983 */ /* 0x000f220000100800 */
[----:B------:R-:W-:Y:S01]  /*8310*/  SHF.L.U32 R160, R188, 0x10, RZ ;  /* 0x00000010bca07819 */ /* 0x000fe200000006ff */
[----:B------:R-:W-:-:S02]  /*8320*/  FMUL.FTZ R28, R28, UR5 ;  /* 0x000000051c1c7c20 */ /* 0x000fc40008410000 */
[----:B------:R-:W4:Y:S01]  /*8330*/  LDL R188, [R1+0x40] ;  /* 0x0000400001bc7983 */ /* 0x000f220000100800 */
[----:B------:R-:W-:Y:S02]  /*8340*/  IMAD.U32 R19, R136, 0x10000, RZ ;  /* 0x0001000088137824 */ /* 0x000fe400078e00ff */
[----:B------:R-:W-:Y:S01]  /*8350*/  FFMA.FTZ R186, R186, R156, R160 ;  /* 0x0000009cbaba7223 */ /* 0x000fe200000100a0 */
[----:B------:R-:W-:Y:S01]  /*8360*/  SHF.L.U32 R156, R108, 0x10, RZ ;  /* 0x000000106c9c7819 */ /* 0x000fe200000006ff */
[----:B------:R-:W-:Y:S02]  /*8370*/  IMAD.U32 R160, R60, 0x10000, RZ ;  /* 0x000100003ca07824 */ /* 0x000fe400078e00ff */
[----:B------:R-:W-:Y:S01]  /*8380*/  FFMA.FTZ R19, R28, R19, R26 ;  /* 0x000000131c137223 */ /* 0x000fe2000001001a */
[----:B------:R-:W-:Y:S01]  /*8390*/  FADD.FTZ R26, R30, -UR4 ;  /* 0x800000041e1a7e21 */ /* 0x000fe20008010000 */
[----:B------:R-:W-:Y:S01]  /*83a0*/  FFMA.FTZ R28, R28, R156, R160 ;  /* 0x0000009c1c1c7223 */ /* 0x000fe200000100a0 */
[----:B------:R-:W-:Y:S01]  /*83b0*/  SHF.L.U32 R156, R190, 0x10, RZ ;  /* 0x00000010be9c7819 */ /* 0x000fe200000006ff */
[----:B------:R-:W-:Y:S01]  /*83c0*/  IMAD.U32 R30, R191, 0x10000, RZ ;  /* 0x00010000bf1e7824 */ /* 0x000fe200078e00ff */
[----:B------:R-:W4:Y:S01]  /*83d0*/  LDL R190, [R1+0x50] ;  /* 0x0000500001be7983 */ /* 0x000f220000100800 */
[----:B------:R-:W-:-:S03]  /*83e0*/  SHF.L.U32 R160, R195, 0x10, RZ ;  /* 0x00000010c3a07819 */ /* 0x000fc600000006ff */
[----:B------:R-:W4:Y:S01]  /*83f0*/  LDL R191, [R1+0x4c] ;  /* 0x00004c0001bf7983 */ /* 0x000f220000100800 */
[----:B------:R-:W-:Y:S01]  /*8400*/  FMUL.FTZ R26, R26, UR5 ;  /* 0x000000051a1a7c20 */ /* 0x000fe20008410000 */
[----:B------:R-:W-:Y:S02]  /*8410*/  F2FP.BF16.F32.PACK_AB R158, R25, R158 ;  /* 0x0000009e199e723e */ /* 0x000fe400000010ff */
[----:B------:R-:W-:Y:S01]  /*8420*/  F2FP.BF16.F32.PACK_AB R159, R29, R159 ;  /* 0x0000009f1d9f723e */ /* 0x000fe200000010ff */
[----:B------:R-:W4:Y:S01]  /*8430*/  LDL R195, [R1+0x58] ;  /* 0x0000580001c37983 */ /* 0x000f220000100800 */
[----:B------:R-:W-:Y:S02]  /*8440*/  F2FP.BF16.F32.PACK_AB R157, R157, R187 ;  /* 0x000000bb9d9d723e */ /* 0x000fe400000010ff */
[----:B-----5:R-:W-:Y:S01]  /*8450*/  SHF.L.U32 R161, R161, 0x10, RZ ;  /* 0x00000010a1a17819 */ /* 0x020fe200000006ff */
[----:B------:R-:W5:Y:S04]  /*8460*/  LDL R187, [R1+0x6c] ;  /* 0x00006c0001bb7983 */ /* 0x000f680000100800 */
[C---:B------:R-:W-:Y:S01]  /*8470*/  FFMA.FTZ R160, R26.reuse, R160, R161 ;  /* 0x000000a01aa07223 */ /* 0x040fe200000100a1 */
[----:B------:R-:W-:Y:S01]  /*8480*/  FFMA.FTZ R26, R26, R30, R156 ;  /* 0x0000001e1a1a7223 */ /* 0x000fe2000001009c */
[----:B------:R-:W-:Y:S01]  /*8490*/  F2FP.BF16.F32.PACK_AB R156, R183, R182 ;  /* 0x000000b6b79c723e */ /* 0x000fe200000010ff */
[----:B------:R-:W-:Y:S01]  /*84a0*/  FADD.FTZ R182, R24, -UR4 ;  /* 0x8000000418b67e21 */ /* 0x000fe20008010000 */
[----:B------:R-:W-:-:S05]  /*84b0*/  IMAD.WIDE.U32 R24, R16, 0x10, R248 ;  /* 0x0000001010187825 */ /* 0x000fca00078e00f8 */
[----:B------:R2:W-:Y:S02]  /*84c0*/  STG.E.128 desc[UR8][R24.64], R156 ;  /* 0x0000009c18007986 */ /* 0x0005e4000c101d08 */
[----:B--2---:R-:W-:Y:S01]  /*84d0*/  SHF.L.U32 R156, R189, 0x10, RZ ;  /* 0x00000010bd9c7819 */ /* 0x004fe200000006ff */
[----:B------:R-:W-:Y:S01]  /*84e0*/  FMUL.FTZ R182, R182, UR5 ;  /* 0x00000005b6b67c20 */ /* 0x000fe20008410000 */
[----:B------:R-:W2:Y:S01]  /*84f0*/  LDL R189, [R1+0x60] ;  /* 0x0000600001bd7983 */ /* 0x000ea20000100800 */
[----:B------:R-:W-:Y:S02]  /*8500*/  SHF.L.U32 R29, R109, 0x10, RZ ;  /* 0x000000106d1d7819 */ /* 0x000fe400000006ff */
[----:B------:R-:W-:Y:S01]  /*8510*/  SHF.L.U32 R30, R61, 0x10, RZ ;  /* 0x000000103d1e7819 */ /* 0x000fe200000006ff */
[----:B------:R-:W-:Y:S01]  /*8520*/  FADD.FTZ R158, R21, -UR4 ;  /* 0x80000004159e7e21 */ /* 0x000fe20008010000 */
[----:B------:R-:W-:Y:S01]  /*8530*/  FADD.FTZ R21, R27, -UR4 ;  /* 0x800000041b157e21 */ /* 0x000fe20008010000 */
[----:B------:R-:W-:Y:S01]  /*8540*/  SHF.L.U32 R161, R137, 0x10, RZ ;  /* 0x0000001089a17819 */ /* 0x000fe200000006ff */
[----:B------:R-:W-:-:S02]  /*8550*/  IMAD.U32 R157, R110, 0x10000, RZ ;  /* 0x000100006e9d7824 */ /* 0x000fc400078e00ff */
[----:B------:R-:W-:Y:S01]  /*8560*/  FFMA.FTZ R29, R182, R29, R30 ;  /* 0x0000001db61d7223 */ /* 0x000fe2000001001e */
[----:B---3--:R-:W-:Y:S01]  /*8570*/  IMAD.U32 R30, R194, 0x10000, RZ ;  /* 0x00010000c21e7824 */ /* 0x008fe200078e00ff */
[----:B------:R-:W3:Y:S01]  /*8580*/  LDL R159, [R1+0x70] ;  /* 0x00007000019f7983 */ /* 0x000ee20000100800 */
[----:B------:R-:W-:-:S03]  /*8590*/  SHF.L.U32 R27, R90, 0x10, RZ ;  /* 0x000000105a1b7819 */ /* 0x000fc600000006ff */
[----:B------:R-:W5:Y:S01]  /*85a0*/  LDL R194, [R1+0x5c] ;  /* 0x00005c0001c27983 */ /* 0x000f620000100800 */
[----:B------:R-:W-:Y:S01]  /*85b0*/  SHF.L.U32 R25, R62, 0x10, RZ ;  /* 0x000000103e197819 */ /* 0x000fe200000006ff */
[----:B------:R-:W-:Y:S01]  /*85c0*/  FMUL.FTZ R21, R21, UR5 ;  /* 0x0000000515157c20 */ /* 0x000fe20008410000 */
[----:B----4-:R-:W-:Y:S01]  /*85d0*/  IMAD.U32 R24, R188, 0x10000, RZ ;  /* 0x00010000bc187824 */ /* 0x010fe200078e00ff */
[----:B------:R-:W-:Y:S01]  /*85e0*/  SHF.L.U32 R188, R138, 0x10, RZ ;  /* 0x000000108abc7819 */ /* 0x000fe200000006ff */
[----:B------:R-:W-:Y:S02]  /*85f0*/  IMAD.U32 R183, R89, 0x10000, RZ ;  /* 0x0001000059b77824 */ /* 0x000fe400078e00ff */
[C---:B------:R-:W-:Y:S02]  /*8600*/  FFMA.FTZ R157, R21.reuse, R157, R25 ;  /* 0x0000009d159d7223 */ /* 0x040fe40000010019 */
[----:B------:R-:W-:Y:S01]  /*8610*/  FFMA.FTZ R188, R21, R188, R27 ;  /* 0x000000bc15bc7223 */ /* 0x000fe2000001001b */
[----:B------:R-:W-:Y:S01]  /*8620*/  FFMA.FTZ R161, R182, R161, R183 ;  /* 0x000000a1b6a17223 */ /* 0x000fe200000100b7 */
[----:B------:R-:W-:Y:S01]  /*8630*/  FMUL.FTZ R158, R158, UR5 ;  /* 0x000000059e9e7c20 */ /* 0x000fe20008410000 */
[----:B------:R-:W-:-:S02]  /*8640*/  SHF.L.U32 R21, R190, 0x10, RZ ;  /* 0x00000010be157819 */ /* 0x000fc400000006ff */
[----:B------:R-:W4:Y:S01]  /*8650*/  LDL R190, [R1+0x68] ;  /* 0x0000680001be7983 */ /* 0x000f220000100800 */
[----:B------:R-:W-:-:S03]  /*8660*/  SHF.L.U32 R182, R191, 0x10, RZ ;  /* 0x00000010bfb67819 */ /* 0x000fc600000006ff */
[----:B------:R-:W4:Y:S01]  /*8670*/  LDL R191, [R1+0x64] ;  /* 0x0000640001bf7983 */ /* 0x000f220000100800 */
[----:B------:R-:W-:Y:S01]  /*8680*/  FADD.FTZ R25, R22, -UR4 ;  /* 0x8000000416197e21 */ /* 0x000fe20008010000 */
[----:B------:R-:W-:Y:S01]  /*8690*/  FFMA.FTZ R156, R158, R156, R24 ;  /* 0x0000009c9e9c7223 */ /* 0x000fe20000010018 */
[----:B------:R-:W-:Y:S01]  /*86a0*/  SHF.L.U32 R24, R197, 0x10, RZ ;  /* 0x00000010c5187819 */ /* 0x000fe200000006ff */
[----:B------:R-:W-:Y:S02]  /*86b0*/  IMAD.U32 R196, R196, 0x10000, RZ ;  /* 0x00010000c4c47824 */ /* 0x000fe400078e00ff */
[----:B------:R-:W-:Y:S01]  /*86c0*/  FMUL.FTZ R25, R25, UR5 ;  /* 0x0000000519197c20 */ /* 0x000fe20008410000 */
[----:B------:R-:W-:Y:S01]  /*86d0*/  FADD.FTZ R183, R31, -UR4 ;  /* 0x800000041fb77e21 */ /* 0x000fe20008010000 */
[----:B------:R-:W-:Y:S01]  /*86e0*/  SHF.L.U32 R22, R91, 0x10, RZ ;  /* 0x000000105b167819 */ /* 0x000fe200000006ff */
[----:B------:R-:W-:Y:S02]  /*86f0*/  IMAD.U32 R197, R139, 0x10000, RZ ;  /* 0x000100008bc57824 */ /* 0x000fe400078e00ff */
[----:B------:R-:W-:Y:S01]  /*8700*/  FFMA.FTZ R196, R25, R24, R196 ;  /* 0x0000001819c47223 */ /* 0x000fe200000100c4 */
[----:B------:R-:W-:Y:S01]  /*8710*/  FMUL.FTZ R183, R183, UR5 ;  /* 0x00000005b7b77c20 */ /* 0x000fe20008410000 */
[----:B------:R-:W-:Y:S01]  /*8720*/  FFMA.FTZ R182, R25, R182, R21 ;  /* 0x000000b619b67223 */ /* 0x000fe20000010015 */
[----:B------:R-:W-:Y:S01]  /*8730*/  SHF.L.U32 R24, R111, 0x10, RZ ;  /* 0x000000106f187819 */ /* 0x000fe200000006ff */
[----:B------:R-:W-:Y:S01]  /*8740*/  IMAD.U32 R25, R63, 0x10000, RZ ;  /* 0x000100003f197824 */ /* 0x000fe200078e00ff */
[----:B------:R-:W-:Y:S01]  /*8750*/  SHF.L.U32 R192, R192, 0x10, RZ ;  /* 0x00000010c0c07819 */ /* 0x000fe200000006ff */
[----:B------:R-:W-:Y:S01]  /*8760*/  FFMA.FTZ R197, R183, R197, R22 ;  /* 0x000000c5b7c57223 */ /* 0x000fe20000010016 */
[----:B------:R-:W-:Y:S01]  /*8770*/  FADD.FTZ R21, R167, -UR4 ;  /* 0x80000004a7157e21 */ /* 0x000fe20008010000 */
[----:B------:R-:W-:Y:S01]  /*8780*/  FFMA.FTZ R183, R183, R24, R25 ;  /* 0x00000018b7b77223 */ /* 0x000fe20000010019 */
[----:B------:R-:W-:Y:S01]  /*8790*/  SHF.L.U32 R167, R198, 0x10, RZ ;  /* 0x00000010c6a77819 */ /* 0x000fe200000006ff */
[----:B------:R-:W-:Y:S01]  /*87a0*/  FFMA.FTZ R192, R158, R30, R192 ;  /* 0x0000001e9ec07223 */ /* 0x000fe200000100c0 */
[----:B------:R-:W-:Y:S01]  /*87b0*/  SHF.L.U32 R22, R195, 0x10, RZ ;  /* 0x00000010c3167819 */ /* 0x000fe200000006ff */
[----:B------:R-:W4:Y:S04]  /*87c0*/  LDL R198, [R1+0x74] ;  /* 0x0000740001c67983 */ /* 0x000f280000100800 */
[----:B------:R-:W4:Y:S04]  /*87d0*/  LDL R195, [R1+0x78] ;  /* 0x0000780001c37983 */ /* 0x000f280000100800 */
[----:B------:R-:W4:Y:S01]  /*87e0*/  LDL R158, [R1+0x7c] ;  /* 0x00007c00019e7983 */ /* 0x000f220000100800 */
[----:B--2---:R-:W-:-:S03]  /*87f0*/  SHF.L.U32 R25, R189, 0x10, RZ ;  /* 0x00000010bd197819 */ /* 0x004fc600000006ff */
[----:B------:R-:W2:Y:S01]  /*8800*/  LDL R189, [R1+0x80] ;  /* 0x0000800001bd7983 */ /* 0x000ea20000100800 */
[----:B------:R-:W-:Y:S01]  /*8810*/  FMUL.FTZ R21, R21, UR5 ;  /* 0x0000000515157c20 */ /* 0x000fe20008410000 */
[----:B------:R-:W-:Y:S01]  /*8820*/  FADD.FTZ R24, R169, -UR4 ;  /* 0x80000004a9187e21 */ /* 0x000fe20008010000 */
[----:B------:R-:W-:Y:S02]  /*8830*/  SHF.L.U32 R27, R132, 0x10, RZ ;  /* 0x00000010841b7819 */ /* 0x000fe400000006ff */
[C---:B------:R-:W-:Y:S01]  /*8840*/  FFMA.FTZ R167, R21.reuse, R167, R22 ;  /* 0x000000a715a77223 */ /* 0x040fe20000010016 */
[----:B------:R-:W-:Y:S01]  /*8850*/  FMUL.FTZ R24, R24, UR5 ;  /* 0x0000000518187c20 */ /* 0x000fe20008410000 */
[----:B------:R-:W-:Y:S02]  /*8860*/  IMAD.U32 R22, R92, 0x10000, RZ ;  /* 0x000100005c167824 */ /* 0x000fe400078e00ff */
[----:B-----5:R-:W-:Y:S02]  /*8870*/  IMAD.U32 R169, R194, 0x10000, RZ ;  /* 0x00010000c2a97824 */ /* 0x020fe400078e00ff */
[----:B------:R-:W-:Y:S01]  /*8880*/  FFMA.FTZ R27, R24, R27, R22 ;  /* 0x0000001b181b7223 */ /* 0x000fe20000010016 */
[----:B------:R-:W-:Y:S01]  /*8890*/  SHF.L.U32 R22, R64, 0x10, RZ ;  /* 0x0000001040167819 */ /* 0x000fe200000006ff */
[----:B------:R-:W-:Y:S01]  /*88a0*/  FADD.FTZ R30, R168, -UR4 ;  /* 0x80000004a81e7e21 */ /* 0x000fe20008010000 */
[----:B------:R-:W-:Y:S01]  /*88b0*/  FFMA.FTZ R169, R21, R169, R25 ;  /* 0x000000a915a97223 */ /* 0x000fe20000010019 */
[----:B------:R-:W-:Y:S01]  /*88c0*/  SHF.L.U32 R21, R104, 0x10, RZ ;  /* 0x0000001068157819 */ /* 0x000fe200000006ff */
[----:B------:R-:W5:Y:S01]  /*88d0*/  LDL R194, [R1+0x88] ;  /* 0x0000880001c27983 */ /* 0x000f620000100800 */
[----:B------:R-:W-:-:S03]  /*88e0*/  FMUL.FTZ R30, R30, UR5 ;  /* 0x000000051e1e7c20 */ /* 0x000fc60008410000 */
[----:B------:R-:W-:Y:S01]  /*88f0*/  FFMA.FTZ R24, R24, R21, R22 ;  /* 0x0000001518187223 */ /* 0x000fe20000010016 */
[----:B------:R-:W-:Y:S01]  /*8900*/  SHF.L.U32 R21, R187, 0x10, RZ ;  /* 0x00000010bb157819 */ /* 0x000fe200000006ff */
[----:B---3--:R-:W-:Y:S01]  /*8910*/  IMAD.U32 R22, R159, 0x10000, RZ ;  /* 0x000100009f167824 */ /* 0x008fe200078e00ff */
[----:B------:R-:W3:Y:S01]  /*8920*/  LDL R168, [R1+0x9c] ;  /* 0x00009c0001a87983 */ /* 0x000ee20000100800 */
[----:B----4-:R-:W-:-:S03]  /*8930*/  SHF.L.U32 R25, R190, 0x10, RZ ;  /* 0x00000010be197819 */ /* 0x010fc600000006ff */
[----:B------:R-:W4:Y:S01]  /*8940*/  LDL R187, [R1+0x90] ;  /* 0x0000900001bb7983 */ /* 0x000f220000100800 */
[----:B------:R-:W-:Y:S01]  /*8950*/  IMAD.U32 R31, R191, 0x10000, RZ ;  /* 0x00010000bf1f7824 */ /* 0x000fe200078e00ff */
[----:B------:R-:W-:Y:S02]  /*8960*/  SHF.L.U32 R159, R133, 0x10, RZ ;  /* 0x00000010859f7819 */ /* 0x000fe400000006ff */
[----:B------:R-:W5:Y:S01]  /*8970*/  LDL R191, [R1+0x8c] ;  /* 0x00008c0001bf7983 */ /* 0x000f620000100800 */
[C---:B------:R-:W-:Y:S01]  /*8980*/  FFMA.FTZ R31, R30.reuse, R31, R25 ;  /* 0x0000001f1e1f7223 */ /* 0x040fe20000010019 */
[----:B------:R-:W-:Y:S01]  /*8990*/  FFMA.FTZ R30, R30, R21, R22 ;  /* 0x000000151e1e7223 */ /* 0x000fe20000010016 */
[----:B------:R-:W-:Y:S01]  /*89a0*/  SHF.L.U32 R22, R93, 0x10, RZ ;  /* 0x000000105d167819 */ /* 0x000fe200000006ff */
[----:B------:R-:W-:Y:S01]  /*89b0*/  IMAD.U32 R25, R105, 0x10000, RZ ;  /* 0x0001000069197824 */ /* 0x000fe200078e00ff */
[----:B------:R-:W-:Y:S01]  /*89c0*/  SHF.L.U32 R21, R65, 0x10, RZ ;  /* 0x0000001041157819 */ /* 0x000fe200000006ff */
[----:B------:R-:W3:Y:S02]  /*89d0*/  LDL R190, [R1+0x84] ;  /* 0x0000840001be7983 */ /* 0x000ee40000100800 */
[----:B------:R-:W-:Y:S01]  /*89e0*/  FFMA.FTZ R159, R170, R159, R22 ;  /* 0x0000009faa9f7223 */ /* 0x000fe20000010016 */
[----:B------:R-:W-:-:S02]  /*89f0*/  F2FP.BF16.F32.PACK_AB R22, R20, R185 ;  /* 0x000000b91416723e */ /* 0x000fc400000010ff */
[----:B------:R-:W-:Y:S01]  /*8a00*/  F2FP.BF16.F32.PACK_AB R20, R163, R162 ;  /* 0x000000a2a314723e */ /* 0x000fe200000010ff */
[----:B------:R-:W-:Y:S01]  /*8a10*/  FADD.FTZ R162, R165, -UR4 ;  /* 0x80000004a5a27e21 */ /* 0x000fe20008010000 */
[----:B------:R-:W-:Y:S01]  /*8a20*/  FFMA.FTZ R25, R170, R25, R21 ;  /* 0x00000019aa197223 */ /* 0x000fe20000010015 */
[----:B------:R-:W-:Y:S02]  /*8a30*/  F2FP.BF16.F32.PACK_AB R21, R184, R17 ;  /* 0x00000011b815723e */ /* 0x000fe400000010ff */
[----:B------:R-:W-:Y:S01]  /*8a40*/  FMUL.FTZ R162, R162, UR5 ;  /* 0x00000005a2a27c20 */ /* 0x000fe20008410000 */
[----:B------:R-:W3:Y:S01]  /*8a50*/  LDL R184, [R1+0x98] ;  /* 0x0000980001b87983 */ /* 0x000ee20000100800 */
[----:B------:R-:W-:Y:S01]  /*8a60*/  SHF.L.U32 R170, R198, 0x10, RZ ;  /* 0x00000010c6aa7819 */ /* 0x000fe200000006ff */
[----:B------:R-:W-:Y:S01]  /*8a70*/  IMAD.U32 R165, R195, 0x10000, RZ ;  /* 0x00010000c3a57824 */ /* 0x000fe200078e00ff */
[----:B------:R-:W-:Y:S01]  /*8a80*/  F2FP.BF16.F32.PACK_AB R23, R186, R23 ;  /* 0x00000017ba17723e */ /* 0x000fe200000010ff */
[----:B------:R-:W3:Y:S01]  /*8a90*/  LDL R195, [R1+0x94] ;  /* 0x0000940001c37983 */ /* 0x000ee20000100800 */
[----:B------:R-:W-:Y:S01]  /*8aa0*/  SHF.L.U32 R158, R158, 0x10, RZ ;  /* 0x000000109e9e7819 */ /* 0x000fe200000006ff */
[----:B------:R-:W-:Y:S01]  /*8ab0*/  FFMA.FTZ R170, R162, R170, R165 ;  /* 0x000000aaa2aa7223 */ /* 0x000fe200000100a5 */
[----:B--2---:R-:W-:Y:S01]  /*8ac0*/  SHF.L.U32 R163, R189, 0x10, RZ ;  /* 0x00000010bda37819 */ /* 0x004fe200000006ff */
[----:B------:R-:W-:Y:S01]  /*8ad0*/  IMAD.WIDE.U32 R16, R16, 0x10, R250 ;  /* 0x0000001010107825 */ /* 0x000fe200078e00fa */
[----:B------:R-:W2:Y:S03]  /*8ae0*/  LDL R198, [R1+0xac] ;  /* 0x0000ac0001c67983 */ /* 0x000ea60000100800 */
[----:B------:R-:W-:Y:S01]  /*8af0*/  FFMA.FTZ R158, R162, R158, R163 ;  /* 0x0000009ea29e7223 */ /* 0x000fe200000100a3 */
[----:B------:R-:W2:Y:S04]  /*8b00*/  LDL R165, [R1+0xb4] ;  /* 0x0000b40001a57983 */ /* 0x000ea80000100800 */
[----:B------:R-:W2:Y:S04]  /*8b10*/  LDL R162, [R1+0xa0] ;  /* 0x0000a00001a27983 */ /* 0x000ea80000100800 */
[----:B------:R0:W-:Y:S04]  /*8b20*/  STG.E.128 desc[UR8][R16.64], R20 ;  /* 0x0000001410007986 */ /* 0x0001e8000c101d08 */
[----:B------:R-:W2:Y:S01]  /*8b30*/  LDL R163, [R1+0xb8] ;  /* 0x0000b80001a37983 */ /* 0x000ea20000100800 */
[----:B0-----:R-:W-:Y:S01]  /*8b40*/  FADD.FTZ R17, R166, -UR4 ;  /* 0x80000004a6117e21 */ /* 0x001fe20008010000 */
[----:B----4-:R-:W-:-:S02]  /*8b50*/  SHF.L.U32 R20, R187, 0x10, RZ ;  /* 0x00000010bb147819 */ /* 0x010fc400000006ff */
[----:B------:R-:W4:Y:S01]  /*8b60*/  LDL R166, [R1+0xb0] ;  /* 0x0000b00001a67983 */ /* 0x000f220000100800 */
[----:B-----5:R-:W-:Y:S02]  /*8b70*/  IMAD.U32 R185, R191, 0x10000, RZ ;  /* 0x00010000bfb97824 */ /* 0x020fe400078e00ff */
[----:B------:R-:W-:Y:S01]  /*8b80*/  FMUL.FTZ R17, R17, UR5 ;  /* 0x0000000511117c20 */ /* 0x000fe20008410000 */
[----:B------:R-:W-:-:S03]  /*8b90*/  FADD.FTZ R191, R173, -UR4 ;  /* 0x80000004adbf7e21 */ /* 0x000fc60008010000 */
[----:B------:R-:W-:Y:S01]  /*8ba0*/  FFMA.FTZ R185, R17, R185, R20 ;  /* 0x000000b911b97223 */ /* 0x000fe20000010014 */
[----:B------:R-:W-:Y:S01]  /*8bb0*/  FMUL.FTZ R191, R191, UR5 ;  /* 0x00000005bfbf7c20 */ /* 0x000fe20008410000 */
[----:B---3--:R-:W-:Y:S01]  /*8bc0*/  SHF.L.U32 R20, R184, 0x10, RZ ;  /* 0x00000010b8147819 */ /* 0x008fe200000006ff */
[----:B------:R-:W-:-:S04]  /*8bd0*/  IMAD.U32 R195, R195, 0x10000, RZ ;  /* 0x00010000c3c37824 */ /* 0x000fc800078e00ff */
[----:B------:R-:W-:Y:S01]  /*8be0*/  FFMA.FTZ R195, R191, R195, R20 ;  /* 0x000000c3bfc37223 */ /* 0x000fe20000010014 */
[----:B--2---:R-:W-:Y:S02]  /*8bf0*/  IMAD.U32 R20, R162, 0x10000, RZ ;  /* 0x00010000a2147824 */ /* 0x004fe400078e00ff */
[----:B------:R-:W2:Y:S01]  /*8c00*/  LDL R162, [R1+0xbc] ;  /* 0x0000bc0001a27983 */ /* 0x000ea20000100800 */
[----:B------:R-:W-:Y:S02]  /*8c10*/  SHF.L.U32 R190, R190, 0x10, RZ ;  /* 0x00000010bebe7819 */ /* 0x000fe400000006ff */
[----:B------:R-:W-:Y:S01]  /*8c20*/  SHF.L.U32 R21, R194, 0x10, RZ ;  /* 0x00000010c2157819 */ /* 0x000fe200000006ff */
[----:B------:R-:W-:Y:S01]  /*8c30*/  FADD.FTZ R23, R171, -UR4 ;  /* 0x80000004ab177e21 */ /* 0x000fe20008010000 */
[----:B------:R-:W-:-:S03]  /*8c40*/  SHF.L.U32 R186, R106, 0x10, RZ ;  /* 0x000000106aba7819 */ /* 0x000fc600000006ff */
[----:B------:R-:W-:Y:S01]  /*8c50*/  FFMA.FTZ R190, R17, R190, R21 ;  /* 0x000000be11be7223 */ /* 0x000fe20000010015 */
[----:B------:R-:W-:Y:S01]  /*8c60*/  FADD.FTZ R21, R172, -UR4 ;  /* 0x80000004ac157e21 */ /* 0x000fe20008010000 */
[----:B------:R-:W-:Y:S02]  /*8c70*/  IMAD.U32 R16, R66, 0x10000, RZ ;  /* 0x0001000042107824 */ /* 0x000fe400078e00ff */
[----:B------:R-:W-:Y:S01]  /*8c80*/  FMUL.FTZ R23, R23, UR5 ;  /* 0x0000000517177c20 */ /* 0x000fe20008410000 */
[----:B------:R-:W-:Y:S01]  /*8c90*/  SHF.L.U32 R17, R135, 0x10, RZ ;  /* 0x0000001087117819 */ /* 0x000fe200000006ff */
[----:B------:R-:W-:Y:S01]  /*8ca0*/  IMAD.U32 R194, R95, 0x10000, RZ ;  /* 0x000100005fc27824 */ /* 0x000fe200078e00ff */
[----:B------:R-:W-:Y:S01]  /*8cb0*/  SHF.L.U32 R189, R94, 0x10, RZ ;  /* 0x000000105ebd7819 */ /* 0x000fe200000006ff */
[----:B------:R-:W-:Y:S01]  /*8cc0*/  FMUL.FTZ R21, R21, UR5 ;  /* 0x0000000515157c20 */ /* 0x000fe20008410000 */
[----:B------:R-:W-:Y:S02]  /*8cd0*/  IMAD.U32 R22, R134, 0x10000, RZ ;  /* 0x0001000086167824 */ /* 0x000fe400078e00ff */
[----:B------:R-:W-:Y:S01]  /*8ce0*/  FFMA.FTZ R186, R23, R186, R16 ;  /* 0x000000ba17ba7223 */ /* 0x000fe20000010010 */
[----:B------:R-:W-:Y:S01]  /*8cf0*/  SHF.L.U32 R187, R107, 0x10, RZ ;  /* 0x000000106bbb7819 */ /* 0x000fe200000006ff */
[----:B------:R-:W-:Y:S01]  /*8d00*/  FFMA.FTZ R194, R21, R17, R194 ;  /* 0x0000001115c27223 */ /* 0x000fe200000100c2 */
[----:B------:R-:W-:Y:S01]  /*8d10*/  SHF.L.U32 R16, R67, 0x10, RZ ;  /* 0x0000001043107819 */ /* 0x000fe200000006ff */
[----:B------:R-:W-:Y:S01]  /*8d20*/  FFMA.FTZ R189, R23, R22, R189 ;  /* 0x0000001617bd7223 */ /* 0x000fe200000100bd */
[----:B------:R-:W-:Y:S01]  /*8d30*/  SHF.L.U32 R17, R168, 0x10, RZ ;  /* 0x00000010a8117819 */ /* 0x000fe200000006ff */
[----:B------:R-:W-:Y:S01]  /*8d40*/  FADD.FTZ R168, R178, -UR4 ;  /* 0x80000004b2a87e21 */ /* 0x000fe20008010000 */
[----:B------:R-:W3:Y:S01]  /*8d50*/  LDL R23, [R1+0xc0] ;  /* 0x0000c00001177983 */ /* 0x000ee20000100800 */
[----:B------:R-:W-:Y:S01]  /*8d60*/  FFMA.FTZ R187, R21, R187, R16 ;  /* 0x000000bb15bb7223 */ /* 0x000fe20000010010 */
[----:B------:R-:W-:Y:S01]  /*8d70*/  SHF.L.U32 R184, R128, 0x10, RZ ;  /* 0x0000001080b87819 */ /* 0x000fe200000006ff */
[----:B------:R-:W-:Y:S01]  /*8d80*/  FMUL.FTZ R168, R168, UR5 ;  /* 0x00000005a8a87c20 */ /* 0x000fe20008410000 */
[----:B------:R-:W-:Y:S01]  /*8d90*/  SHF.L.U32 R16, R96, 0x10, RZ ;  /* 0x0000001060107819 */ /* 0x000fe200000006ff */
[----:B------:R-:W-:Y:S01]  /*8da0*/  FADD.FTZ R171, R175, -UR4 ;  /* 0x80000004afab7e21 */ /* 0x000fe20008010000 */
[----:B------:R-:W-:Y:S01]  /*8db0*/  FFMA.FTZ R191, R191, R17, R20 ;  /* 0x00000011bfbf7223 */ /* 0x000fe20000010014 */
[----:B------:R-:W-:Y:S01]  /*8dc0*/  SHF.L.U32 R20, R68, 0x10, RZ ;  /* 0x0000001044147819 */ /* 0x000fe200000006ff */
[----:B------:R-:W-:-:S02]  /*8dd0*/  IMAD.U32 R17, R100, 0x10000, RZ ;  /* 0x0001000064117824 */ /* 0x000fc400078e00ff */
[----:B------:R-:W-:Y:S01]  /*8de0*/  FFMA.FTZ R184, R168, R184, R16 ;  /* 0x000000b8a8b87223 */ /* 0x000fe20000010010 */
[----:B------:R-:W-:Y:S01]  /*8df0*/  SHF.L.U32 R178, R200, 0x10, RZ ;  /* 0x00000010c8b27819 */ /* 0x000fe200000006ff */
[----:B------:R-:W-:Y:S01]  /*8e00*/  FMUL.FTZ R171, R171, UR5 ;  /* 0x00000005abab7c20 */ /* 0x000fe20008410000 */
[----:B------:R-:W-:Y:S02]  /*8e10*/  IMAD.U32 R16, R199, 0x10000, RZ ;  /* 0x00010000c7107824 */ /* 0x000fe400078e00ff */
[----:B------:R-:W-:Y:S01]  /*8e20*/  FFMA.FTZ R168, R168, R17, R20 ;  /* 0x00000011a8a87223 */ /* 0x000fe20000010014 */
[----:B----4-:R-:W-:Y:S01]  /*8e30*/  SHF.L.U32 R17, R166, 0x10, RZ ;  /* 0x00000010a6117819 */ /* 0x010fe200000006ff */
[----:B------:R-:W-:Y:S01]  /*8e40*/  FADD.FTZ R172, R179, -UR4 ;  /* 0x80000004b3ac7e21 */ /* 0x000fe20008010000 */
[----:B------:R-:W-:Y:S01]  /*8e50*/  FFMA.FTZ R178, R171, R178, R16 ;  /* 0x000000b2abb27223 */ /* 0x000fe20000010010 */
[----:B------:R-:W-:Y:S01]  /*8e60*/  SHF.L.U32 R16, R198, 0x10, RZ ;  /* 0x00000010c6107819 */ /* 0x000fe200000006ff */
[----:B------:R-:W-:Y:S01]  /*8e70*/  IMAD.U32 R21, R129, 0x10000, RZ ;  /* 0x0001000081157824 */ /* 0x000fe200078e00ff */
[----:B------:R-:W-:Y:S01]  /*8e80*/  SHF.L.U32 R22, R97, 0x10, RZ ;  /* 0x0000001061167819 */ /* 0x000fe200000006ff */
[----:B------:R-:W-:Y:S01]  /*8e90*/  FMUL.FTZ R172, R172, UR5 ;  /* 0x00000005acac7c20 */ /* 0x000fe20008410000 */
[----:B------:R-:W4:Y:S01]  /*8ea0*/  LDL R199, [R1+0xc8] ;  /* 0x0000c80001c77983 */ /* 0x000f220000100800 */
[----:B------:R-:W-:Y:S01]  /*8eb0*/  FFMA.FTZ R171, R171, R16, R17 ;  /* 0x00000010abab7223 */ /* 0x000fe20000010011 */
[----:B------:R-:W-:Y:S01]  /*8ec0*/  SHF.L.U32 R16, R101, 0x10, RZ ;  /* 0x0000001065107819 */ /* 0x000fe200000006ff */
[----:B------:R-:W-:Y:S01]  /*8ed0*/  IMAD.U32 R17, R69, 0x10000, RZ ;  /* 0x0001000045117824 */ /* 0x000fe200078e00ff */
[----:B------:R-:W5:Y:S01]  /*8ee0*/  LDL R198, [R1+0xcc] ;  /* 0x0000cc0001c67983 */ /* 0x000f620000100800 */
[----:B------:R-:W-:Y:S01]  /*8ef0*/  FADD.FTZ R20, R176, -UR4 ;  /* 0x80000004b0147e21 */ /* 0x000fe20008010000 */
[----:B------:R-:W-:-:S02]  /*8f00*/  FFMA.FTZ R176, R172, R21, R22 ;  /* 0x00000015acb07223 */ /* 0x000fc40000010016 */
[----:B------:R-:W5:Y:S01]  /*8f10*/  LDL R200, [R1+0xc4] ;  /* 0x0000c40001c87983 */ /* 0x000f620000100800 */
[----:B------:R-:W-:-:S03]  /*8f20*/  FFMA.FTZ R172, R172, R16, R17 ;  /* 0x00000010acac7223 */ /* 0x000fc60000010011 */
[----:B------:R-:W5:Y:S01]  /*8f30*/  LDL R175, [R1+0xd0] ;  /* 0x0000d00001af7983 */ /* 0x000f620000100800 */
[----:B------:R-:W-:Y:S02]  /*8f40*/  SHF.L.U32 R179, R165, 0x10, RZ ;  /* 0x00000010a5b37819 */ /* 0x000fe400000006ff */
[----:B------:R-:W-:Y:S01]  /*8f50*/  SHF.L.U32 R17, R163, 0x10, RZ ;  /* 0x00000010a3117819 */ /* 0x000fe200000006ff */
[----:B------:R-:W5:Y:S04]  /*8f60*/  LDL R166, [R1+0xd4] ;  /* 0x0000d40001a67983 */ /* 0x000f680000100800 */
[----:B------:R-:W5:Y:S04]  /*8f70*/  LDL R165, [R1+0xd8] ;  /* 0x0000d80001a57983 */ /* 0x000f680000100800 */
[----:B------:R-:W5:Y:S01]  /*8f80*/  LDL R163, [R1+0xdc] ;  /* 0x0000dc0001a37983 */ /* 0x000f620000100800 */
[----:B--2---:R-:W-:-:S03]  /*8f90*/  IMAD.U32 R173, R162, 0x10000, RZ ;  /* 0x00010000a2ad7824 */ /* 0x004fc600078e00ff */
[----:B------:R-:W2:Y:S01]  /*8fa0*/  LDL R162, [R1+0xe0] ;  /* 0x0000e00001a27983 */ /* 0x000ea20000100800 */
[----:B------:R-:W-:Y:S01]  /*8fb0*/  FMUL.FTZ R20, R20, UR5 ;  /* 0x0000000514147c20 */ /* 0x000fe20008410000 */
[----:B------:R-:W-:-:S03]  /*8fc0*/  FADD.FTZ R180, R180, -UR4 ;  /* 0x80000004b4b47e21 */ /* 0x000fc60008010000 */
[----:B------:R-:W-:Y:S01]  /*8fd0*/  FFMA.FTZ R179, R20, R179, R17 ;  /* 0x000000b314b37223 */ /* 0x000fe20000010011 */
[----:B------:R-:W-:Y:S01]  /*8fe0*/  FMUL.FTZ R180, R180, UR5 ;  /* 0x00000005b4b47c20 */ /* 0x000fe20008410000 */
[----:B------:R-:W-:Y:S01]  /*8ff0*/  IMAD.U32 R17, R98, 0x10000, RZ ;  /* 0x0001000062117824 */ /* 0x000fe200078e00ff */
[----:B------:R-:W-:Y:S02]  /*9000*/  F2FP.BF16.F32.PACK_AB R22, R196, R188 ;  /* 0x000000bcc416723e */ /* 0x000fe400000010ff */
[----:B------:R-:W-:Y:S02]  /*9010*/  F2FP.BF16.F32.PACK_AB R21, R192, R161 ;  /* 0x000000a1c015723e */ /* 0x000fe400000010ff */
[----:B---3--:R-:W-:-:S05]  /*9020*/  SHF.L.U32 R16, R23, 0x10, RZ ;  /* 0x0000001017107819 */ /* 0x008fca00000006ff */
[----:B------:R-:W-:Y:S01]  /*9030*/  FFMA.FTZ R173, R20, R173, R16 ;  /* 0x000000ad14ad7223 */ /* 0x000fe20000010010 */
[----:B------:R-:W-:Y:S02]  /*9040*/  SHF.L.U32 R16, R130, 0x10, RZ ;  /* 0x0000001082107819 */ /* 0x000fe400000006ff */
[----:B------:R-:W-:Y:S02]  /*9050*/  F2FP.BF16.F32.PACK_AB R23, R167, R197 ;  /* 0x000000c5a717723e */ /* 0x000fe400000010ff */
[----:B------:R-:W-:Y:S01]  /*9060*/  F2FP.BF16.F32.PACK_AB R20, R160, R19 ;  /* 0x00000013a014723e */ /* 0x000fe200000010ff */
[----:B------:R-:W-:Y:S01]  /*9070*/  FFMA.FTZ R188, R180, R16, R17 ;  /* 0x00000010b4bc7223 */ /* 0x000fe20000010011 */
[----:B------:R-:W-:Y:S01]  /*9080*/  IMAD.WIDE.U32 R16, R18, 0x10, R248 ;  /* 0x0000001012107825 */ /* 0x000fe200078e00f8 */
[----:B------:R-:W-:Y:S02]  /*9090*/  SHF.L.U32 R19, R102, 0x10, RZ ;  /* 0x0000001066137819 */ /* 0x000fe400000006ff */
[----:B------:R-:W-:-:S02]  /*90a0*/  SHF.L.U32 R160, R70, 0x10, RZ ;  /* 0x0000001046a07819 */ /* 0x000fc400000006ff */
[----:B------:R0:W-:Y:S01]  /*90b0*/  STG.E.128 desc[UR8][R16.64], R20 ;  /* 0x0000001410007986 */ /* 0x0001e2000c101d08 */
[----:B------:R-:W-:Y:S01]  /*90c0*/  FADD.FTZ R181, R181, -UR4 ;  /* 0x80000004b5b57e21 */ /* 0x000fe20008010000 */
[----:B------:R-:W-:Y:S01]  /*90d0*/  SHF.L.U32 R197, R131, 0x10, RZ ;  /* 0x0000001083c57819 */ /* 0x000fe200000006ff */
[----:B------:R-:W-:Y:S01]  /*90e0*/  FFMA.FTZ R180, R180, R19, R160 ;  /* 0x00000013b4b47223 */ /* 0x000fe200000100a0 */
[----:B----4-:R-:W-:Y:S01]  /*90f0*/  SHF.L.U32 R196, R199, 0x10, RZ ;  /* 0x00000010c7c47819 */ /* 0x010fe200000006ff */
[----:B------:R-:W-:Y:S01]  /*9100*/  FMUL.FTZ R181, R181, UR5 ;  /* 0x00000005b5b57c20 */ /* 0x000fe20008410000 */
[----:B------:R-:W-:Y:S01]  /*9110*/  SHF.L.U32 R19, R99, 0x10, RZ ;  /* 0x0000001063137819 */ /* 0x000fe200000006ff */
[----:B------:R-:W-:Y:S01]  /*9120*/  FADD.FTZ R192, R193, -UR4 ;  /* 0x80000004c1c07e21 */ /* 0x000fe20008010000 */
[----:B0-----:R-:W-:Y:S01]  /*9130*/  FADD.FTZ R20, R177, -UR4 ;  /* 0x80000004b1147e21 */ /* 0x001fe20008010000 */
[----:B-----5:R-:W-:Y:S01]  /*9140*/  SHF.L.U32 R16, R198, 0x10, RZ ;  /* 0x00000010c6107819 */ /* 0x020fe200000006ff */
[----:B------:R-:W-:-:S02]  /*9150*/  IMAD.U32 R17, R200, 0x10000, RZ ;  /* 0x00010000c8117824 */ /* 0x000fc400078e00ff */
[----:B------:R-:W-:Y:S02]  /*9160*/  IMAD.U32 R177, R175, 0x10000, RZ ;  /* 0x00010000afb17824 */ /* 0x000fe400078e00ff */
[----:B------:R-:W-:Y:S01]  /*9170*/  FMUL.FTZ R20, R20, UR5 ;  /* 0x0000000514147c20 */ /* 0x000fe20008410000 */
[----:B------:R-:W-:Y:S01]  /*9180*/  SHF.L.U32 R193, R166, 0x10, RZ ;  /* 0x00000010a6c17819 */ /* 0x000fe200000006ff */
[----:B------:R-:W-:Y:S01]  /*9190*/  FFMA.FTZ R197, R181, R197, R19 ;  /* 0x000000c5b5c57223 */ /* 0x000fe20000010013 */
[----:B------:R-:W-:Y:S01]  /*91a0*/  SHF.L.U32 R21, R71, 0x10, RZ ;  /* 0x0000001047157819 */ /* 0x000fe200000006ff */
[C---:B------:R-:W-:Y:S01]  /*91b0*/  FFMA.FTZ R196, R20.reuse, R17, R196 ;  /* 0x0000001114c47223 */ /* 0x040fe200000100c4 */
[----:B------:R-:W-:Y:S01]  /*91c0*/  FFMA.FTZ R177, R20, R16, R177 ;  /* 0x0000001014b17223 */ /* 0x000fe200000100b1 */
[----:B------:R-:W-:Y:S02]  /*91d0*/  IMAD.U32 R20, R165, 0x10000, RZ ;  /* 0x00010000a5147824 */ /* 0x000fe400078e00ff */
[----:B------:R-:W-:Y:S01]  /*91e0*/  FMUL.FTZ R192, R192, UR5 ;  /* 0x00000005c0c07c20 */ /* 0x000fe20008410000 */
[----:B------:R-:W-:Y:S01]  /*91f0*/  SHF.L.U32 R16, R163, 0x10, RZ ;  /* 0x00000010a3107819 */ /* 0x000fe200000006ff */
[----:B------:R-:W-:-:S02]  /*9200*/  IMAD.U32 R19, R103, 0x10000, RZ ;  /* 0x0001000067137824 */ /* 0x000fc400078e00ff */
[----:B------:R-:W-:Y:S01]  /*9210*/  FFMA.FTZ R193, R192, R193, R20 ;  /* 0x000000c1c0c17223 */ /* 0x000fe20000010014 */
[----:B------:R-:W-:-:S04]  /*9220*/  IMAD.WIDE.U32 R166, R18, 0x10, R250 ;  /* 0x0000001012a67825 */ /* 0x000fc800078e00fa */
[----:B------:R-:W-:Y:S01]  /*9230*/  FFMA.FTZ R181, R181, R19, R21 ;  /* 0x00000013b5b57223 */ /* 0x000fe20000010015 */
[----:B------:R-:W-:Y:S02]  /*9240*/  F2FP.BF16.F32.PACK_AB R19, R169, R183 ;  /* 0x000000b7a913723e */ /* 0x000fe400000010ff */
[----:B------:R-:W-:Y:S02]  /*9250*/  F2FP.BF16.F32.PACK_AB R18, R182, R157 ;  /* 0x0000009db612723e */ /* 0x000fe400000010ff */
[----:B------:R-:W-:Y:S02]  /*9260*/  F2FP.BF16.F32.PACK_AB R23, R195, R194 ;  /* 0x000000c2c317723e */ /* 0x000fe400000010ff */
[----:B------:R-:W-:Y:S02]  /*9270*/  F2FP.BF16.F32.PACK_AB R22, R190, R189 ;  /* 0x000000bdbe16723e */ /* 0x000fe400000010ff */
[----:B------:R-:W-:Y:S02]  /*9280*/  F2FP.BF16.F32.PACK_AB R21, R170, R159 ;  /* 0x0000009faa15723e */ /* 0x000fe400000010ff */
[----:B------:R-:W-:Y:S01]  /*9290*/  F2FP.BF16.F32.PACK_AB R20, R31, R27 ;  /* 0x0000001b1f14723e */ /* 0x000fe200000010ff */
[----:B------:R-:W-:Y:S01]  /*92a0*/  IMAD.WIDE.U32 R160, R174, 0x10, R248 ;  /* 0x00000010aea07825 */ /* 0x000fe200078e00f8 */
[----:B------:R-:W-:-:S02]  /*92b0*/  F2FP.BF16.F32.PACK_AB R27, R191, R187 ;  /* 0x000000bbbf1b723e */ /* 0x000fc400000010ff */
[----:B------:R-:W-:Y:S02]  /*92c0*/  F2FP.BF16.F32.PACK_AB R25, R158, R25 ;  /* 0x000000199e19723e */ /* 0x000fe400000010ff */
[----:B------:R-:W-:Y:S01]  /*92d0*/  F2FP.BF16.F32.PACK_AB R24, R30, R24 ;  /* 0x000000181e18723e */ /* 0x000fe200000010ff */
[----:B------:R-:W-:Y:S01]  /*92e0*/  IMAD.WIDE.U32 R174, R174, 0x10, R250 ;  /* 0x00000010aeae7825 */ /* 0x000fe200078e00fa */
[----:B------:R-:W-:Y:S02]  /*92f0*/  F2FP.BF16.F32.PACK_AB R31, R193, R197 ;  /* 0x000000c5c11f723e */ /* 0x000fe400000010ff */
[----:B------:R-:W-:Y:S02]  /*9300*/  F2FP.BF16.F32.PACK_AB R30, R196, R188 ;  /* 0x000000bcc41e723e */ /* 0x000fe400000010ff */
[----:B------:R-:W-:Y:S02]  /*9310*/  F2FP.BF16.F32.PACK_AB R158, R177, R180 ;  /* 0x000000b4b19e723e */ /* 0x000fe400000010ff */
[----:B------:R-:W-:Y:S01]  /*9320*/  F2FP.BF16.F32.PACK_AB R157, R173, R172 ;  /* 0x000000acad9d723e */ /* 0x000fe200000010ff */
[----:B------:R-:W-:-:S04]  /*9330*/  UIADD3 UR6, UPT, UPT, UR6, UR14, URZ ;  /* 0x0000000e06067290 */ /* 0x000fc8000fffe0ff */
[----:B------:R-:W-:Y:S02]  /*9340*/  UISETP.GE.AND UP1, UPT, UR6, UR15, UPT ;  /* 0x0000000f0600728c */ /* 0x000fe4000bf26270 */
[----:B------:R-:W-:Y:S01]  /*9350*/  UPLOP3.LUT UP3, UPT, UPT, UPT, UP3, 0x40, 0x4 ;  /* 0x000000000004789c */ /* 0x000fe20003f6e830 */
[----:B--2---:R-:W-:Y:S01]  /*9360*/  SHF.L.U32 R17, R162, 0x10, RZ ;  /* 0x00000010a2117819 */ /* 0x004fe200000006ff */
[----:B------:R-:W-:-:S04]  /*9370*/  IMAD.WIDE.U32 R162, R164, 0x10, R248 ;  /* 0x00000010a4a27825 */ /* 0x000fc800078e00f8 */
[----:B------:R-:W-:Y:S01]  /*9380*/  FFMA.FTZ R192, R192, R16, R17 ;  /* 0x00000010c0c07223 */ /* 0x000fe20000010011 */
[----:B------:R-:W-:Y:S02]  /*9390*/  F2FP.BF16.F32.PACK_AB R17, R156, R29 ;  /* 0x0000001d9c11723e */ /* 0x000fe400000010ff */
[----:B------:R-:W-:Y:S01]  /*93a0*/  F2FP.BF16.F32.PACK_AB R16, R26, R28 ;  /* 0x0000001c1a10723e */ /* 0x000fe200000010ff */
[----:B------:R-:W-:Y:S01]  /*93b0*/  IMAD.WIDE.U32 R164, R164, 0x10, R250 ;  /* 0x00000010a4a47825 */ /* 0x000fe200078e00fa */
[----:B------:R-:W-:Y:S02]  /*93c0*/  F2FP.BF16.F32.PACK_AB R26, R185, R186 ;  /* 0x000000bab91a723e */ /* 0x000fe400000010ff */
[----:B------:R-:W-:Y:S02]  /*93d0*/  F2FP.BF16.F32.PACK_AB R29, R179, R176 ;  /* 0x000000b0b31d723e */ /* 0x000fe400000010ff */
[----:B------:R-:W-:Y:S01]  /*93e0*/  F2FP.BF16.F32.PACK_AB R28, R178, R184 ;  /* 0x000000b8b21c723e */ /* 0x000fe200000010ff */
[----:B------:R1:W-:Y:S01]  /*93f0*/  STG.E.128 desc[UR8][R166.64], R16 ;  /* 0x00000010a6007986 */ /* 0x0003e2000c101d08 */
[----:B------:R-:W-:-:S02]  /*9400*/  F2FP.BF16.F32.PACK_AB R159, R192, R181 ;  /* 0x000000b5c09f723e */ /* 0x000fc400000010ff */
[----:B------:R-:W-:Y:S01]  /*9410*/  F2FP.BF16.F32.PACK_AB R156, R171, R168 ;  /* 0x000000a8ab9c723e */ /* 0x000fe200000010ff */
[----:B------:R1:W-:Y:S04]  /*9420*/  STG.E.128 desc[UR8][R162.64], R20 ;  /* 0x00000014a2007986 */ /* 0x0003e8000c101d08 */
[----:B------:R1:W-:Y:S04]  /*9430*/  STG.E.128 desc[UR8][R164.64], R24 ;  /* 0x00000018a4007986 */ /* 0x0003e8000c101d08 */
[----:B------:R1:W-:Y:S04]  /*9440*/  STG.E.128 desc[UR8][R160.64], R28 ;  /* 0x0000001ca0007986 */ /* 0x0003e8000c101d08 */
[----:B------:R1:W-:Y:S01]  /*9450*/  STG.E.128 desc[UR8][R174.64], R156 ;  /* 0x0000009cae007986 */ /* 0x0003e2000c101d08 */
[----:B------:R-:W-:Y:S05]  /*9460*/  BRA.U !UP1, `(.L_x_103) ;  /* 0xffffff8109b07547 */ /* 0x000fea000b83ffff */
[----:B------:R-:W-:Y:S05]  /*9470*/  EXIT ;  /* 0x000000000000794d */ /* 0x000fea0003800000 */
.L_x_104:
        /* <DEDUP_REMOVED lines=16> */
.L_x_27845:


//--------------------- .text._ZN10layer_norm31ln_parallel_residual_fwd_kernelINS_13Kernel_traitsI13__nv_bfloat16S2_S2_S2_fjLj7168ELj1ELj1ELj4ELj16ENS_18Kernel_traits_baseILj7168ES2_S2_S2_S2_fjLj128EEEEELb0ELb1ELb0EEEvNS_9FwdParamsE --------------------------
	.section	.text._ZN10layer_norm31ln_parallel_residual_fwd_kernelINS_13Kernel_traitsI13__nv_bfloat16S2_S2_S2_fjLj7168ELj1ELj1ELj4ELj16ENS_18Kernel_traits_baseILj7168ES2_S2_S2_S2_fjLj128EEEEELb0ELb1ELb0EEEvNS_9FwdParamsE,"ax",@progbits
	.align	128
        .global         _ZN10layer_norm31ln_parallel_residual_fwd_kernelINS_13Kernel_traitsI13__nv_bfloat16S2_S2_S2_fjLj7168ELj1ELj1ELj4ELj16ENS_18Kernel_traits_baseILj7168ES2_S2_S2_S2_fjLj128EEEEELb0ELb1ELb0EEEvNS_9FwdParamsE
        .type           _ZN10layer_norm31ln_parallel_residual_fwd_kernelINS_13Kernel_traitsI13__nv_bfloat16S2_S2_S2_fjLj7168ELj1ELj1ELj4ELj16ENS_18Kernel_traits_baseILj7168ES2_S2_S2_S2_fjLj128EEEEELb0ELb1ELb0EEEvNS_9FwdParamsE,@function
        .size           _ZN10layer_norm31ln_parallel_residual_fwd_kernelINS_13Kernel_traitsI13__nv_bfloat16S2_S2_S2_fjLj7168ELj1ELj1ELj4ELj16ENS_18Kernel_traits_baseILj7168ES2_S2_S2_S2_fjLj128EEEEELb0ELb1ELb0EEEvNS_9FwdParamsE,(.L_x_27846 - _ZN10layer_norm31ln_parallel_residual_fwd_kernelINS_13Kernel_traitsI13__nv_bfloat16S2_S2_S2_fjLj7168ELj1ELj1ELj4ELj16ENS_18Kernel_traits_baseILj7168ES2_S2_S2_S2_fjLj128EEEEELb0ELb1ELb0EEEvNS_9FwdParamsE)
        .other          _ZN10layer_norm31ln_parallel_residual_fwd_kernelINS_13Kernel_traitsI13__nv_bfloat16S2_S2_S2_fjLj7168ELj1ELj1ELj4ELj16ENS_18Kernel_traits_baseILj7168ES2_S2_S2_S2_fjLj128EEEEELb0ELb1ELb0EEEvNS_9FwdParamsE,@"STO_CUDA_ENTRY STV_DEFAULT"
_ZN10layer_norm31ln_parallel_residual_fwd_kernelINS_13Kernel_traitsI13__nv_bfloat16S2_S2_S2_fjLj7168ELj1ELj1ELj4ELj16ENS_18Kernel_traits_baseILj7168ES2_S2_S2_S2_fjLj128EEEEELb0ELb1ELb0EEEvNS_9FwdParamsE:
.text._ZN10layer_norm31ln_parallel_residual_fwd_kernelINS_13Kernel_traitsI13__nv_bfloat16S2_S2_S2_fjLj7168ELj1ELj1ELj4ELj16ENS_18Kernel_traits_baseILj7168ES2_S2_S2_S2_fjLj128EEEEELb0ELb1ELb0EEEvNS_9FwdParamsE:
[----:B------:R-:W-:Y:S01]  /*0000*/  LDC R1, c[0x0][0x37c] ;  /* 0x0000df00ff017b82 */ /* 0x000fe20000000800 */
[----:B------:R-:W0:Y:S01]  /*0010*/  S2R R192, SR_TID.X ;  /* 0x0000000000c07919 */ /* 0x000e220000002100 */
[----:B------:R-:W1:Y:S06]  /*0020*/  LDCU.64 UR8, c[0x0][0x438] ;  /* 0x00008700ff0877ac */ /* 0x000e6c0008000a00 */
[----:B------:R-:W2:Y:S01]  /*0030*/  LDC R3, c[0x0][0x388] ;  /* 0x0000e200ff037b82 */ /* 0x000ea20000000800 */
[----:B------:R-:W-:Y:S01]  /*0040*/  BSSY.RECONVERGENT B0, `(.L_x_105) ;  /* 0x000008a000007945 */ /* 0x000fe20003800200 */
[----:B------:R-:W3:Y:S06]  /*0050*/  LDCU.64 UR6, c[0x0][0x358] ;  /* 0x00006b00ff0677ac */ /* 0x000eec0008000a00 */
[----:B------:R-:W4:Y:S01]  /*0060*/  S2UR UR4, SR_CTAID.X ;  /* 0x00000000000479c3 */ /* 0x000f220000002500 */
[----:B-1----:R-:W-:-:S04]  /*0070*/  UISETP.NE.U32.AND UP0, UPT, UR8, URZ, UPT ;  /* 0x000000ff0800728c */ /* 0x002fc8000bf05070 */
[----:B------:R-:W-:Y:S01]  /*0080*/  UISETP.NE.AND.EX UP0, UPT, UR9, URZ, UPT, UP0 ;  /* 0x000000ff0900728c */ /* 0x000fe2000bf05300 */
[----:B--2---:R-:W-:-:S04]  /*0090*/  SHF.R.S32.HI R2, RZ, 0x1f, R3 ;  /* 0x0000001fff027819 */ /* 0x004fc80000011403 */
[----:B------:R-:W-:Y:S02]  /*00a0*/  LEA.HI R26, R2, R3, RZ, 0x3 ;  /* 0x00000003021a7211 */ /* 0x000fe400078f18ff */
[C---:B0-----:R-:W-:Y:S02]  /*00b0*/  LOP3.LUT R0, R192.reuse, 0x1f, RZ, 0xc0, !PT ;  /* 0x0000001fc0007812 */ /* 0x041fe400078ec0ff */
[----:B------:R-:W-:Y:S02]  /*00c0*/  LOP3.LUT R27, R192, 0x60, RZ, 0xc0, !PT ;  /* 0x00000060c01b7812 */ /* 0x000fe400078ec0ff */
[----:B----4-:R-:W-:Y:S02]  /*00d0*/  MOV R132, UR4 ;  /* 0x0000000400847c02 */ /* 0x010fe40008000f00 */
[C---:B------:R-:W-:Y:S02]  /*00e0*/  LOP3.LUT R131, R27.reuse, 0x7f, R0, 0x36, !PT ;  /* 0x0000007f1b837812 */ /* 0x040fe400078e3600 */
[----:B------:R-:W-:-:S02]  /*00f0*/  LOP3.LUT R29, R27, R0, RZ, 0xfc, !PT ;  /* 0x000000001b1d7212 */ /* 0x000fc400078efcff */
[----:B------:R-:W-:Y:S01]  /*0100*/  LEA.HI.SX32 R131, R26, R131, 0x1d ;  /* 0x000000831a837211 */ /* 0x000fe200078feaff */
[----:B---3--:R-:W-:Y:S06]  /*0110*/  BRA.U !UP0, `(.L_x_106) ;  /* 0x0000000108e47547 */ /* 0x008fec000b800000 */
[C---:B------:R-:W-:Y:S02]  /*0120*/  ISETP.GE.U32.AND P0, PT, R131.reuse, 0x80, PT ;  /* 0x000000808300780c */ /* 0x040fe40003f06070 */
[C---:B------:R-:W-:Y:S02]  /*0130*/  ISETP.GE.U32.AND P1, PT, R131.reuse, 0x100, PT ;  /* 0x000001008300780c */ /* 0x040fe40003f26070 */
[C---:B------:R-:W-:Y:S02]  /*0140*/  ISETP.GE.U32.AND P2, PT, R131.reuse, 0x180, PT ;  /* 0x000001808300780c */ /* 0x040fe40003f46070 */
[C---:B------:R-:W-:Y:S02]  /*0150*/  ISETP.GE.U32.AND P3, PT, R131.reuse, 0x200, PT ;  /* 0x000002008300780c */ /* 0x040fe40003f66070 */
[C---:B------:R-:W-:Y:S02]  /*0160*/  ISETP.GE.U32.AND P4, PT, R131.reuse, 0x280, PT ;  /* 0x000002808300780c */ /* 0x040fe40003f86070 */
[----:B------:R-:W-:-:S03]  /*0170*/  ISETP.GE.U32.AND P5, PT, R131, 0x300, PT ;  /* 0x000003008300780c */ /* 0x000fc60003fa6070 */
[----:B------:R-:W0:Y:S08]  /*0180*/  @P0 LDC.64 R2, c[0x0][0x3d0] ;  /* 0x0000f400ff020b82 */ /* 0x000e300000000a00 */
[----:B------:R-:W1:Y:S08]  /*0190*/  @P0 LDC.64 R4, c[0x0][0x438] ;  /* 0x00010e00ff040b82 */ /* 0x000e700000000a00 */
[----:B------:R-:W2:Y:S08]  /*01a0*/  @P1 LDC.64 R6, c[0x0][0x3d0] ;  /* 0x0000f400ff061b82 */ /* 0x000eb00000000a00 */
[----:B------:R-:W3:Y:S01]  /*01b0*/  @P1 LDC.64 R8, c[0x0][0x438] ;  /* 0x00010e00ff081b82 */ /* 0x000ee20000000a00 */
[----:B0-----:R-:W-:-:S05]  /*01c0*/  @P0 IMAD.WIDE.U32 R2, R29, 0x10, R2 ;  /* 0x000000101d020825 */ /* 0x001fca00078e0002 */
[----:B------:R0:W5:Y:S02]  /*01d0*/  @P0 LDG.E.128 R112, desc[UR6][R2.64] ;  /* 0x0000000602700981 */ /* 0x000164000c1e1d00 */
[----:B------:R-:W4:Y:S01]  /*01e0*/  @P2 LDC.64 R10, c[0x0][0x3d0] ;  /* 0x0000f400ff0a2b82 */ /* 0x000f220000000a00 */
[C---:B-1----:R-:W-:Y:S01]  /*01f0*/  @P0 IMAD.WIDE.U32 R4, R29.reuse, 0x10, R4 ;  /* 0x000000101d040825 */ /* 0x042fe200078e0004 */
[----:B------:R-:W-:-:S04]  /*0200*/  @P0 LOP3.LUT R29, R29, 0x80, RZ, 0xfc, !PT ;  /* 0x000000801d1d0812 */ /* 0x000fc800078efcff */
[----:B------:R0:W5:Y:S02]  /*0210*/  @P0 LD.E.128 R108, desc[UR6][R4.64] ;  /* 0x00000006046c0980 */ /* 0x000164000c101d00 */
[----:B------:R-:W1:Y:S01]  /*0220*/  @P2 LDC.64 R12, c[0x0][0x438] ;  /* 0x00010e00ff0c2b82 */ /* 0x000e620000000a00 */
[----:B--2---:R-:W-:-:S05]  /*0230*/  @P1 IMAD.WIDE.U32 R6, R29, 0x10, R6 ;  /* 0x000000101d061825 */ /* 0x004fca00078e0006 */
[----:B------:R0:W5:Y:S02]  /*0240*/  @P1 LDG.E.128 R104, desc[UR6][R6.64] ;  /* 0x0000000606681981 */ /* 0x000164000c1e1d00 */
[----:B------:R-:W2:Y:S01]  /*0250*/  @P3 LDC.64 R14, c[0x0][0x3d0] ;  /* 0x0000f400ff0e3b82 */ /* 0x000ea20000000a00 */
[----:B---3--:R-:W-:-:S04]  /*0260*/  @P1 IMAD.WIDE.U32 R8, R29, 0x10, R8 ;  /* 0x000000101d081825 */ /* 0x008fc800078e0008 */
[----:B------:R-:W-:Y:S01]  /*0270*/  @P1 VIADD R29, R29, 0x80 ;  /* 0x000000801d1d1836 */ /* 0x000fe20000000000 */
[----:B------:R0:W5:Y:S02]  /*0280*/  @P1 LD.E.128 R100, desc[UR6][R8.64] ;  /* 0x0000000608641980 */ /* 0x000164000c101d00 */
[----:B------:R-:W3:Y:S01]  /*0290*/  @P3 LDC.64 R16, c[0x0][0x438] ;  /* 0x00010e00ff103b82 */ /* 0x000ee20000000a00 */
[----:B----4-:R-:W-:-:S05]  /*02a0*/  @P2 IMAD.WIDE.U32 R10, R29, 0x10, R10 ;  /* 0x000000101d0a2825 */ /* 0x010fca00078e000a */
[----:B------:R0:W5:Y:S02]  /*02b0*/  @P2 LDG.E.128 R96, desc[UR6][R10.64] ;  /* 0x000000060a602981 */ /* 0x000164000c1e1d00 */
[----:B------:R-:W4:Y:S01]  /*02c0*/  @P4 LDC.64 R18, c[0x0][0x3d0] ;  /* 0x0000f400ff124b82 */ /* 0x000f220000000a00 */
[C---:B-1----:R-:W-:Y:S01]  /*02d0*/  @P2 IMAD.WIDE.U32 R12, R29.reuse, 0x10, R12 ;  /* 0x000000101d0c2825 */ /* 0x042fe200078e000c */
[----:B------:R-:W-:-:S04]  /*02e0*/  @P2 IADD3 R29, PT, PT, R29, 0x80, RZ ;  /* 0x000000801d1d2810 */ /* 0x000fc80007ffe0ff */
        /* <DEDUP_REMOVED lines=10> */
[----:B------:R0:W5:Y:S01]  /*0390*/  @P4 LDG.E.128 R80, desc[UR6][R18.64] ;  /* 0x0000000612504981 */ /* 0x000162000c1e1d00 */
[C---:B-1----:R-:W-:Y:S01]  /*03a0*/  @P4 IMAD.WIDE.U32 R20, R29.reuse, 0x10, R20 ;  /* 0x000000101d144825 */ /* 0x042fe200078e0014 */
[----:B------:R-:W-:-:S04]  /*03b0*/  @P4 IADD3 R29, PT, PT, R29, 0x80, RZ ;  /* 0x000000801d1d4810 */ /* 0x000fc80007ffe0ff */
[----:B------:R0:W5:Y:S01]  /*03c0*/  @P4 LD.E.128 R76, desc[UR6][R20.64] ;  /* 0x00000006144c4980 */ /* 0x000162000c101d00 */
[----:B--2---:R-:W-:-:S05]  /*03d0*/  @P5 IMAD.WIDE.U32 R22, R29, 0x10, R22 ;  /* 0x000000101d165825 */ /* 0x004fca00078e0016 */
[----:B------:R0:W5:Y:S01]  /*03e0*/  @P5 LDG.E.128 R72, desc[UR6][R22.64] ;  /* 0x0000000616485981 */ /* 0x000162000c1e1d00 */
[----:B---3--:R-:W-:-:S05]  /*03f0*/  @P5 IMAD.WIDE.U32 R24, R29, 0x10, R24 ;  /* 0x000000101d185825 */ /* 0x008fca00078e0018 */
[----:B------:R0:W5:Y:S01]  /*0400*/  @P5 LD.E.128 R68, desc[UR6][R24.64] ;  /* 0x0000000618445980 */ /* 0x000162000c101d00 */
[----:B------:R-:W-:Y:S01]  /*0410*/  ISETP.GE.U32.AND P1, PT, R131, 0x380, PT ;  /* 0x000003808300780c */ /* 0x000fe20003f26070 */
[----:B------:R-:W-:-:S12]  /*0420*/  @P5 VIADD R29, R29, 0x80 ;  /* 0x000000801d1d5836 */ /* 0x000fd80000000000 */
[----:B0-----:R-:W-:Y:S05]  /*0430*/  @!P1 BRA `(.L_x_107) ;  /* 0x0000000400289947 */ /* 0x001fea0003800000 */
[----:B------:R-:W0:Y:S08]  /*0440*/  LDC.64 R64, c[0x0][0x3d0] ;  /* 0x0000f400ff407b82 */ /* 0x000e300000000a00 */
[----:B------:R-:W1:Y:S01]  /*0450*/  LDC.64 R60, c[0x0][0x438] ;  /* 0x00010e00ff3c7b82 */ /* 0x000e620000000a00 */
[----:B0-----:R-:W-:-:S06]  /*0460*/  IMAD.WIDE.U32 R64, R29, 0x10, R64 ;  /* 0x000000101d407825 */ /* 0x001fcc00078e0040 */
[----:B------:R-:W5:Y:S01]  /*0470*/  LDG.E.128 R64, desc[UR6][R64.64] ;  /* 0x0000000640407981 */ /* 0x000f62000c1e1d00 */
[----:B-1----:R-:W-:-:S06]  /*0480*/  IMAD.WIDE.U32 R60, R29, 0x10, R60 ;  /* 0x000000101d3c7825 */ /* 0x002fcc00078e003c */
[----:B------:R-:W5:Y:S01]  /*0490*/  LD.E.128 R60, desc[UR6][R60.64] ;  /* 0x000000063c3c7980 */ /* 0x000f62000c101d00 */
[----:B------:R-:W-:Y:S05]  /*04a0*/  BRA `(.L_x_107) ;  /* 0x00000004000c7947 */ /* 0x000fea0003800000 */
.L_x_106:
        /* <DEDUP_REMOVED lines=10> */
[C---:B0-----:R-:W-:Y:S01]  /*0550*/  @P0 IMAD.WIDE.U32 R2, R29.reuse, 0x10, R2 ;  /* 0x000000101d020825 */ /* 0x041fe200078e0002 */
[----:B------:R-:W-:-:S04]  /*0560*/  @P0 LOP3.LUT R29, R29, 0x80, RZ, 0xfc, !PT ;  /* 0x000000801d1d0812 */ /* 0x000fc800078efcff */
[----:B------:R0:W5:Y:S02]  /*0570*/  @P0 LDG.E.128 R112, desc[UR6][R2.64] ;  /* 0x0000000602700981 */ /* 0x000164000c1e1d00 */
[----:B------:R-:W4:Y:S01]  /*0580*/  @P4 LDC.64 R10, c[0x0][0x3d0] ;  /* 0x0000f400ff0a4b82 */ /* 0x000f220000000a00 */
[C---:B-1----:R-:W-:Y:S01]  /*0590*/  @P1 IMAD.WIDE.U32 R4, R29.reuse, 0x10, R4 ;  /* 0x000000101d041825 */ /* 0x042fe200078e0004 */
[----:B------:R-:W-:-:S04]  /*05a0*/  @P1 IADD3 R29, PT, PT, R29, 0x80, RZ ;  /* 0x000000801d1d1810 */ /* 0x000fc80007ffe0ff */
[----:B------:R0:W5:Y:S02]  /*05b0*/  @P1 LDG.E.128 R104, desc[UR6][R4.64] ;  /* 0x0000000604681981 */ /* 0x000164000c1e1d00 */
[----:B------:R-:W1:Y:S01]  /*05c0*/  @P5 LDC.64 R12, c[0x0][0x3d0] ;  /* 0x0000f400ff0c5b82 */ /* 0x000e620000000a00 */
[----:B--2---:R-:W-:-:S04]  /*05d0*/  @P2 IMAD.WIDE.U32 R6, R29, 0x10, R6 ;  /* 0x000000101d062825 */ /* 0x004fc800078e0006 */
[----:B------:R-:W-:Y:S01]  /*05e0*/  @P2 VIADD R29, R29, 0x80 ;  /* 0x000000801d1d2836 */ /* 0x000fe20000000000 */
[----:B------:R0:W5:Y:S03]  /*05f0*/  @P2 LDG.E.128 R96, desc[UR6][R6.64] ;  /* 0x0000000606602981 */ /* 0x000166000c1e1d00 */
[C---:B---3--:R-:W-:Y:S01]  /*0600*/  @P3 IMAD.WIDE.U32 R8, R29.reuse, 0x10, R8 ;  /* 0x000000101d083825 */ /* 0x048fe200078e0008 */
[----:B------:R-:W-:-:S04]  /*0610*/  @P3 IADD3 R29, PT, PT, R29, 0x80, RZ ;  /* 0x000000801d1d3810 */ /* 0x000fc80007ffe0ff */
[----:B------:R0:W5:Y:S01]  /*0620*/  @P3 LDG.E.128 R88, desc[UR6][R8.64] ;  /* 0x0000000608583981 */ /* 0x000162000c1e1d00 */
[----:B----4-:R-:W-:-:S04]  /*0630*/  @P4 IMAD.WIDE.U32 R10, R29, 0x10, R10 ;  /* 0x000000101d0a4825 */ /* 0x010fc800078e000a */
[----:B------:R-:W-:Y:S01]  /*0640*/  @P4 VIADD R29, R29, 0x80 ;  /* 0x000000801d1d4836 */ /* 0x000fe20000000000 */
[----:B------:R0:W5:Y:S03]  /*0650*/  @P4 LDG.E.128 R80, desc[UR6][R10.64] ;  /* 0x000000060a504981 */ /* 0x000166000c1e1d00 */
[----:B-1----:R-:W-:-:S05]  /*0660*/  @P5 IMAD.WIDE.U32 R12, R29, 0x10, R12 ;  /* 0x000000101d0c5825 */ /* 0x002fca00078e000c */
[----:B------:R0:W5:Y:S01]  /*0670*/  @P5 LDG.E.128 R72, desc[UR6][R12.64] ;  /* 0x000000060c485981 */ /* 0x000162000c1e1d00 */
[----:B------:R-:W-:Y:S01]  /*0680*/  ISETP.GE.U32.AND P6, PT, R131, 0x380, PT ;  /* 0x000003808300780c */ /* 0x000fe20003fc6070 */
[----:B------:R-:W-:Y:S02]  /*0690*/  HFMA2 R70, -RZ, RZ, 0, 0 ;  /* 0x00000000ff467431 */ /* 0x000fe400000001ff */
[----:B------:R-:W-:Y:S01]  /*06a0*/  HFMA2 R102, -RZ, RZ, 0, 0 ;  /* 0x00000000ff667431 */ /* 0x000fe200000001ff */
[----:B------:R-:W-:Y:S01]  /*06b0*/  CS2R R68, SRZ ;  /* 0x0000000000447805 */ /* 0x000fe2000001ff00 */
[----:B------:R-:W-:Y:S01]  /*06c0*/  IMAD.MOV.U32 R78, RZ, RZ, RZ ;  /* 0x000000ffff4e7224 */ /* 0x000fe200078e00ff */
[----:B------:R-:W-:Y:S02]  /*06d0*/  CS2R R76, SRZ ;  /* 0x00000000004c7805 */ /* 0x000fe4000001ff00 */
[----:B------:R-:W-:Y:S02]  /*06e0*/  MOV R86, RZ ;  /* 0x000000ff00567202 */ /* 0x000fe40000000f00 */
[----:B------:R-:W-:Y:S01]  /*06f0*/  CS2R R84, SRZ ;  /* 0x0000000000547805 */ /* 0x000fe2000001ff00 */
[----:B------:R-:W-:Y:S01]  /*0700*/  IMAD.MOV.U32 R94, RZ, RZ, RZ ;  /* 0x000000ffff5e7224 */ /* 0x000fe200078e00ff */
[----:B------:R-:W-:-:S02]  /*0710*/  CS2R R92, SRZ ;  /* 0x00000000005c7805 */ /* 0x000fc4000001ff00 */
[----:B------:R-:W-:Y:S01]  /*0720*/  CS2R R100, SRZ ;  /* 0x0000000000647805 */ /* 0x000fe2000001ff00 */
[----:B------:R-:W-:Y:S01]  /*0730*/  IMAD.MOV.U32 R110, RZ, RZ, RZ ;  /* 0x000000ffff6e7224 */ /* 0x000fe200078e00ff */
[----:B------:R-:W-:Y:S02]  /*0740*/  CS2R R108, SRZ ;  /* 0x00000000006c7805 */ /* 0x000fe4000001ff00 */
[----:B------:R-:W-:Y:S01]  /*0750*/  @P0 MOV R111, RZ ;  /* 0x000000ff006f0202 */ /* 0x000fe20000000f00 */
[----:B------:R-:W-:Y:S01]  /*0760*/  @P1 IMAD.MOV.U32 R103, RZ, RZ, RZ ;  /* 0x000000ffff671224 */ /* 0x000fe200078e00ff */
[----:B------:R-:W-:Y:S01]  /*0770*/  @P2 MOV R95, RZ ;  /* 0x000000ff005f2202 */ /* 0x000fe20000000f00 */
[----:B------:R-:W-:Y:S01]  /*0780*/  @P3 IMAD.MOV.U32 R87, RZ, RZ, RZ ;  /* 0x000000ffff573224 */ /* 0x000fe200078e00ff */
[----:B------:R-:W-:Y:S01]  /*0790*/  @P4 MOV R79, RZ ;  /* 0x000000ff004f4202 */ /* 0x000fe20000000f00 */
[----:B------:R-:W-:Y:S01]  /*07a0*/  @P5 IMAD.MOV.U32 R71, RZ, RZ, RZ ;  /* 0x000000ffff475224 */ /* 0x000fe200078e00ff */
[----:B------:R-:W-:Y:S01]  /*07b0*/  @P5 IADD3 R29, PT, PT, R29, 0x80, RZ ;  /* 0x000000801d1d5810 */ /* 0x000fe20007ffe0ff */
[----:B0-----:R-:W-:Y:S06]  /*07c0*/  @!P6 BRA `(.L_x_107) ;  /* 0x000000000044e947 */ /* 0x001fec0003800000 */
[----:B------:R-:W0:Y:S02]  /*07d0*/  LDC.64 R64, c[0x0][0x3d0] ;  /* 0x0000f400ff407b82 */ /* 0x000e240000000a00 */
[----:B0-----:R-:W-:-:S06]  /*07e0*/  IMAD.WIDE.U32 R64, R29, 0x10, R64 ;  /* 0x000000101d407825 */ /* 0x001fcc00078e0040 */
        /* <DEDUP_REMOVED lines=15> */
.L_x_107:
[----:B------:R-:W-:Y:S05]  /*08e0*/  BSYNC.RECONVERGENT B0 ;  /* 0x0000000000007941 */ /* 0x000fea0003800200 */
.L_x_105:
[----:B------:R-:W0:Y:S02]  /*08f0*/  LDCU UR4, c[0x0][0x384] ;  /* 0x00007080ff0477ac */ /* 0x000e240008000800 */
[----:B0-----:R-:W-:-:S13]  /*0900*/  ISETP.GE.AND P1, PT, R132, UR4, PT ;  /* 0x0000000484007c0c */ /* 0x001fda000bf26270 */
[----:B------:R-:W-:Y:S05]  /*0910*/  @P1 EXIT ;  /* 0x000000000000194d */ /* 0x000fea0003800000 */
[----:B------:R-:W-:Y:S01]  /*0920*/  SHF.R.S32.HI R26, RZ, 0x3, R26 ;  /* 0x00000003ff1a7819 */ /* 0x000fe2000001141a */
[----:B------:R-:W0:Y:S01]  /*0930*/  LDC.64 R4, c[0x0][0x398] ;  /* 0x0000e600ff047b82 */ /* 0x000e220000000a00 */
[----:B------:R-:W0:Y:S01]  /*0940*/  LDCU.64 UR4, c[0x0][0x3a0] ;  /* 0x00007400ff0477ac */ /* 0x000e220008000a00 */
[----:B-----5:R-:W-:Y:S02]  /*0950*/  PRMT R129, R63, 0x7632, R129 ;  /* 0x000076323f817816 */ /* 0x020fe40000000081 */
[C---:B------:R-:W-:Y:S01]  /*0960*/  LOP3.LUT R2, R26.reuse, 0x7f, RZ, 0xc0, !PT ;  /* 0x0000007f1a027812 */ /* 0x040fe200078ec0ff */
[----:B------:R-:W-:Y:S01]  /*0970*/  IMAD.SHL.U32 R26, R26, 0x2, RZ ;  /* 0x000000021a1a7824 */ /* 0x000fe200078e00ff */
[----:B------:R-:W-:Y:S01]  /*0980*/  PRMT R128, R67, 0x7632, R128 ;  /* 0x0000763243807816 */ /* 0x000fe20000000080 */
[----:B------:R-:W-:Y:S01]  /*0990*/  UPLOP3.LUT UP1, UPT, UPT, UPT, UPT, 0x40, 0x4 ;  /* 0x000000000004789c */ /* 0x000fe20003f2e870 */
[----:B------:R-:W-:Y:S01]  /*09a0*/  PRMT R127, R62, 0x7632, R127 ;  /* 0x000076323e7f7816 */ /* 0x000fe2000000007f */
[----:B------:R-:W-:Y:S01]  /*09b0*/  IMAD R0, R0, -0x20, R2 ;  /* 0xffffffe000007824 */ /* 0x000fe200078e0202 */
[----:B------:R-:W-:Y:S01]  /*09c0*/  VIADDMNMX R2, R2, -R27, RZ, !PT ;  /* 0x8000001b02027246 */ /* 0x000fe200078001ff */
[----:B------:R-:W1:Y:S01]  /*09d0*/  LDCU UR10, c[0x0][0x388] ;  /* 0x00007100ff0a77ac */ /* 0x000e620008000800 */
[----:B------:R-:W-:-:S02]  /*09e0*/  LOP3.LUT R3, R26, 0xffffff00, RZ, 0xc0, !PT ;  /* 0xffffff001a037812 */ /* 0x000fc400078ec0ff */
[----:B------:R-:W-:Y:S01]  /*09f0*/  VIMNMX R2, PT, PT, R2, 0x20, PT ;  /* 0x0000002002027848 */ /* 0x000fe20003fe0100 */
[----:B------:R-:W2:Y:S01]  /*0a00*/  LDCU.U8 UR8, c[0x0][0x410] ;  /* 0x00008200ff0877ac */ /* 0x000ea20008000000 */
[----:B------:R-:W-:Y:S02]  /*0a10*/  VIMNMX R0, PT, PT, RZ, R0, !PT ;  /* 0x00000000ff007248 */ /* 0x000fe40007fe0100 */
[----:B------:R-:W-:Y:S01]  /*0a20*/  LEA R2, R2, R3, 0x3 ;  /* 0x0000000302027211 */ /* 0x000fe200078e18ff */
[----:B------:R-:W3:Y:S01]  /*0a30*/  LDCU UR9, c[0x0][0x400] ;  /* 0x00008000ff0977ac */ /* 0x000ee20008000800 */
[----:B------:R-:W-:Y:S02]  /*0a40*/  VIMNMX R0, PT, PT, R0, 0x20, PT ;  /* 0x0000002000007848 */ /* 0x000fe40003fe0100 */
[----:B------:R-:W-:Y:S01]  /*0a50*/  I2FP.F32.U32 R11, R2 ;  /* 0x00000002000b7245 */ /* 0x000fe20000201000 */
[----:B------:R-:W4:Y:S01]  /*0a60*/  LDCU.64 UR12, c[0x0][0x398] ;  /* 0x00007300ff0c77ac */ /* 0x000f220008000a00 */
[----:B0-----:R-:W-:Y:S01]  /*0a70*/  LOP3.LUT P1, RZ, R4, UR4, RZ, 0xfc, !PT ;  /* 0x0000000404ff7c12 */ /* 0x001fe2000f82fcff */
[----:B------:R-:W-:Y:S01]  /*0a80*/  IMAD R130, R0, 0x8, R3 ;  /* 0x0000000800827824 */ /* 0x000fe200078e0203 */
[----:B------:R-:W-:Y:S01]  /*0a90*/  PRMT R126, R66, 0x7632, R126 ;  /* 0x00007632427e7816 */ /* 0x000fe2000000007e */
[----:B------:R-:W0:Y:S01]  /*0aa0*/  LDCU.64 UR14, c[0x0][0x3a0] ;  /* 0x00007400ff0e77ac */ /* 0x000e220008000a00 */
[----:B------:R-:W0:Y:S01]  /*0ab0*/  MUFU.RCP R11, R11 ;  /* 0x0000000b000b7308 */ /* 0x000e220000001000 */
[----:B------:R-:W-:-:S02]  /*0ac0*/  LOP3.LUT P1, RZ, R5, UR5, RZ, 0xfc, P1 ;  /* 0x0000000505ff7c12 */ /* 0x000fc4000882fcff */
[----:B------:R-:W-:Y:S02]  /*0ad0*/  PRMT R125, R61, 0x7632, R125 ;  /* 0x000076323d7d7816 */ /* 0x000fe4000000007d */
[----:B------:R-:W-:Y:S02]  /*0ae0*/  PRMT R124, R65, 0x7632, R124 ;  /* 0x00007632417c7816 */ /* 0x000fe4000000007c */
[----:B------:R-:W-:Y:S02]  /*0af0*/  PRMT R123, R60, 0x7632, R123 ;  /* 0x000076323c7b7816 */ /* 0x000fe4000000007b */
[----:B------:R-:W-:Y:S02]  /*0b00*/  PRMT R122, R64, 0x7632, R122 ;  /* 0x00007632407a7816 */ /* 0x000fe4000000007a */
[----:B------:R-:W-:Y:S02]  /*0b10*/  PRMT R121, R71, 0x7632, R121 ;  /* 0x0000763247797816 */ /* 0x000fe40000000079 */
[----:B------:R-:W-:-:S02]  /*0b20*/  PRMT R120, R75, 0x7632, R120 ;  /* 0x000076324b787816 */ /* 0x000fc40000000078 */
        /* <DEDUP_REMOVED lines=45> */
[----:B01234-:R-:W-:-:S07]  /*0e00*/  PRMT R0, R112, 0x7632, R0 ;  /* 0x0000763270007816 */ /* 0x01ffce0000000000 */
.L_x_168:
[----:B------:R-:W-:Y:S01]  /*0e10*/  IMAD R116, R132, UR10, RZ ;  /* 0x0000000a84747c24 */ /* 0x000fe2000f8e02ff */
[----:B------:R-:W-:Y:S04]  /*0e20*/  BSSY.RECONVERGENT B0, `(.L_x_108) ;  /* 0x00000a9000007945 */ /* 0x000fe80003800200 */
[----:B------:R-:W-:-:S04]  /*0e30*/  SHF.R.S32.HI R117, RZ, 0x1f, R116 ;  /* 0x0000001fff757819 */ /* 0x000fc80000011474 */
[----:B------:R-:W-:-:S04]  /*0e40*/  LEA.HI R117, R117, R116, RZ, 0x3 ;  /* 0x0000007475757211 */ /* 0x000fc800078f18ff */
[----:B------:R-:W-:-:S04]  /*0e50*/  LEA.HI.SX32 R191, R117, R192, 0x1d ;  /* 0x000000c075bf7211 */ /* 0x000fc800078feaff */
[----:B------:R-:W-:Y:S01]  /*0e60*/  MOV R195, R191 ;  /* 0x000000bf00c37202 */ /* 0x000fe20000000f00 */
[----:B------:R-:W-:Y:S06]  /*0e70*/  @!P0 BRA `(.L_x_109) ;  /* 0x00000008008c8947 */ /* 0x000fec0003800000 */
[----:B------:R-:W-:Y:S01]  /*0e80*/  ISETP.NE.U32.AND P0, PT, RZ, UR12, PT ;  /* 0x0000000cff007c0c */ /* 0x000fe2000bf05070 */
[----:B------:R-:W0:Y:S01]  /*0e90*/  LDC.64 R116, c[0x0][0x390] ;  /* 0x0000e400ff747b82 */ /* 0x000e220000000a00 */
[----:B------:R-:W-:Y:S02]  /*0ea0*/  ISETP.NE.U32.AND P2, PT, RZ, UR14, PT ;  /* 0x0000000eff007c0c */ /* 0x000fe4000bf45070 */
[----:B------:R-:W-:Y:S02]  /*0eb0*/  ISETP.NE.AND.EX P0, PT, RZ, UR13, PT, P0 ;  /* 0x0000000dff007c0c */ /* 0x000fe4000bf05300 */
[----:B------:R-:W-:-:S11]  /*0ec0*/  ISETP.NE.AND.EX P2, PT, RZ, UR15, PT, P2 ;  /* 0x0000000fff007c0c */ /* 0x000fd6000bf45320 */
[----:B------:R-:W1:Y:S08]  /*0ed0*/  @P0 LDC.64 R192, c[0x0][0x398] ;  /* 0x0000e600ffc00b82 */ /* 0x000e700000000a00 */
[----:B------:R-:W2:Y:S01]  /*0ee0*/  @P2 LDC.64 R178, c[0x0][0x3a0] ;  /* 0x0000e800ffb22b82 */ /* 0x000ea20000000a00 */
[----:B0-----:R-:W-:-:S06]  /*0ef0*/  IMAD.WIDE.U32 R116, R191, 0x10, R116 ;  /* 0x00000010bf747825 */ /* 0x001fcc00078e0074 */
[----:B------:R-:W5:Y:S01]  /*0f00*/  LDG.E.128 R116, desc[UR6][R116.64] ;  /* 0x0000000674747981 */ /* 0x000f62000c1e1d00 */
[----:B-1----:R-:W-:-:S05]  /*0f10*/  @P0 IMAD.WIDE.U32 R192, R191, 0x10, R192 ;  /* 0x00000010bfc00825 */ /* 0x002fca00078e00c0 */
[----:B------:R0:W5:Y:S01]  /*0f20*/  @P0 LDG.E.128 R56, desc[UR6][R192.64] ;  /* 0x00000006c0380981 */ /* 0x000162000c1e1d00 */
[----:B--2---:R-:W-:-:S05]  /*0f30*/  @P2 IMAD.WIDE.U32 R178, R191, 0x10, R178 ;  /* 0x00000010bfb22825 */ /* 0x004fca00078e00b2 */
[----:B------:R0:W5:Y:S01]  /*0f40*/  @P2 LDG.E.128 R52, desc[UR6][R178.64] ;  /* 0x00000006b2342981 */ /* 0x000162000c1e1d00 */
[----:B------:R-:W-:Y:S05]  /*0f50*/  @!P0 BRA `(.L_x_110) ;  /* 0x00000004007c8947 */ /* 0x000fea0003800000 */
[----:B------:R-:W-:Y:S05]  /*0f60*/  @!P2 BRA `(.L_x_111) ;  /* 0x0000000000e4a947 */ /* 0x000fea0003800000 */
[C---:B-----5:R-:W-:Y:S01]  /*0f70*/  PRMT R48, R116.reuse, 0x7632, R48 ;  /* 0x0000763274307816 */ /* 0x060fe20000000030 */
[----:B------:R-:W-:Y:S01]  /*0f80*/  IMAD.U32 R116, R116, 0x10000, RZ ;  /* 0x0001000074747824 */ /* 0x000fe200078e00ff */
[----:B------:R-:W-:Y:S01]  /*0f90*/  SHF.L.U32 R145, R52, 0x10, RZ ;  /* 0x0000001034917819 */ /* 0x000fe200000006ff */
[----:B------:R-:W-:Y:S01]  /*0fa0*/  IMAD.U32 R49, R56, 0x10000, RZ ;  /* 0x0001000038317824 */ /* 0x000fe200078e00ff */
[----:B------:R-:W-:Y:S01]  /*0fb0*/  SHF.L.U32 R48, R48, 0x10, RZ ;  /* 0x0000001030307819 */ /* 0x000fe200000006ff */
[----:B------:R-:W-:Y:S01]  /*0fc0*/  IMAD.U32 R140, R59, 0x10000, RZ ;  /* 0x000100003b8c7824 */ /* 0x000fe200078e00ff */
[C---:B------:R-:W-:Y:S01]  /*0fd0*/  PRMT R50, R117.reuse, 0x7632, R50 ;  /* 0x0000763275327816 */ /* 0x040fe20000000032 */
[--C-:B------:R-:W-:Y:S01]  /*0fe0*/  FADD.FTZ R116, R116, R49.reuse ;  /* 0x0000003174747221 */ /* 0x100fe20000010000 */
[----:B------:R-:W-:Y:S01]  /*0ff0*/  PRMT R49, R56, 0x7632, R49 ;  /* 0x0000763238317816 */ /* 0x000fe20000000031 */
[----:B------:R-:W-:Y:S01]  /*1000*/  IMAD.U32 R173, R54, 0x10000, RZ ;  /* 0x0001000036ad7824 */ /* 0x000fe200078e00ff */
[----:B------:R-:W-:Y:S01]  /*1010*/  SHF.L.U32 R117, R117, 0x10, RZ ;  /* 0x0000001075757819 */ /* 0x000fe200000006ff */
[----:B------:R-:W-:Y:S01]  /*1020*/  FADD.FTZ R145, R116, R145 ;  /* 0x0000009174917221 */ /* 0x000fe20000010000 */
[C---:B------:R-:W-:Y:S01]  /*1030*/  PRMT R134, R118.reuse, 0x7632, R134 ;  /* 0x0000763276867816 */ /* 0x040fe20000000086 */
[----:B------:R-:W-:Y:S01]  /*1040*/  IMAD.U32 R49, R49, 0x10000, RZ ;  /* 0x0001000031317824 */ /* 0x000fe200078e00ff */
[----:B------:R-:W-:Y:S01]  /*1050*/  SHF.L.U32 R51, R118, 0x10, RZ ;  /* 0x0000001076337819 */ /* 0x000fe200000006ff */
[----:B------:R-:W-:Y:S01]  /*1060*/  IMAD.U32 R118, R57, 0x10000, RZ ;  /* 0x0001000039767824 */ /* 0x000fe200078e00ff */
[C---:B------:R-:W-:Y:S01]  /*1070*/  PRMT R138, R119.reuse, 0x7632, R138 ;  /* 0x00007632778a7816 */ /* 0x040fe2000000008a */
[----:B------:R-:W-:Y:S01]  /*1080*/  FADD.FTZ R49, R48, R49 ;  /* 0x0000003130317221 */ /* 0x000fe20000010000 */
[----:B------:R-:W-:Y:S01]  /*1090*/  SHF.L.U32 R136, R58, 0x10, RZ ;  /* 0x000000103a887819 */ /* 0x000fe200000006ff */
[----:B------:R-:W-:Y:S01]  /*10a0*/  IMAD.U32 R119, R119, 0x10000, RZ ;  /* 0x0001000077777824 */ /* 0x000fe200078e00ff */
[----:B------:R-:W-:Y:S01]  /*10b0*/  PRMT R48, R57, 0x7632, R48 ;  /* 0x0000763239307816 */ /* 0x000fe20000000030 */
[----:B------:R-:W-:Y:S01]  /*10c0*/  FADD.FTZ R117, R117, R118 ;  /* 0x0000007675757221 */ /* 0x000fe20000010000 */
[----:B------:R-:W-:Y:S01]  /*10d0*/  SHF.L.U32 R116, R53, 0x10, RZ ;  /* 0x0000001035747819 */ /* 0x000fe200000006ff */
[----:B------:R-:W-:Y:S01]  /*10e0*/  FADD.FTZ R136, R51, R136 ;  /* 0x0000008833887221 */ /* 0x000fe20000010000 */
[--C-:B------:R-:W-:Y:S01]  /*10f0*/  FADD.FTZ R175, R119, R140.reuse ;  /* 0x0000008c77af7221 */ /* 0x100fe20000010000 */
[----:B------:R-:W-:Y:S01]  /*1100*/  SHF.L.U32 R50, R50, 0x10, RZ ;  /* 0x0000001032327819 */ /* 0x000fe200000006ff */
[----:B------:R-:W-:Y:S01]  /*1110*/  IMAD.U32 R51, R48, 0x10000, RZ ;  /* 0x0001000030337824 */ /* 0x000fe200078e00ff */
[----:B------:R-:W-:Y:S01]  /*1120*/  PRMT R140, R59, 0x7632, R140 ;  /* 0x000076323b8c7816 */ /* 0x000fe2000000008c */
[----:B------:R-:W-:Y:S01]  /*1130*/  FADD.FTZ R159, R117, R116 ;  /* 0x00000074759f7221 */ /* 0x000fe20000010000 */
[----:B------:R-:W-:Y:S01]  /*1140*/  PRMT R118, R58, 0x7632, R118 ;  /* 0x000076323a767816 */ /* 0x000fe20000000076 */
[----:B------:R-:W-:Y:S01]  /*1150*/  FADD.FTZ R51, R50, R51 ;  /* 0x0000003332337221 */ /* 0x000fe20000010000 */
[----:B------:R-:W-:Y:S01]  /*1160*/  SHF.L.U32 R138, R138, 0x10, RZ ;  /* 0x000000108a8a7819 */ /* 0x000fe200000006ff */
[----:B0-----:R-:W-:Y:S01]  /*1170*/  IMAD.U32 R179, R140, 0x10000, RZ ;  /* 0x000100008cb37824 */ /* 0x001fe200078e00ff */
[----:B------:R-:W-:Y:S01]  /*1180*/  PRMT R117, R55, 0x7632, R117 ;  /* 0x0000763237757816 */ /* 0x000fe20000000075 */
[----:B------:R-:W-:Y:S01]  /*1190*/  IMAD.U32 R119, R118, 0x10000, RZ ;  /* 0x0001000076777824 */ /* 0x000fe200078e00ff */
[----:B------:R-:W-:Y:S01]  /*11a0*/  SHF.L.U32 R134, R134, 0x10, RZ ;  /* 0x0000001086867819 */ /* 0x000fe200000006ff */
[----:B------:R-:W-:Y:S01]  /*11b0*/  FADD.FTZ R138, R138, R179 ;  /* 0x000000b38a8a7221 */ /* 0x000fe20000010000 */
[----:B------:R-:W-:Y:S01]  /*11c0*/  PRMT R48, R52, 0x7632, R48 ;  /* 0x0000763234307816 */ /* 0x000fe20000000030 */
[----:B------:R-:W-:Y:S01]  /*11d0*/  IMAD.U32 R117, R117, 0x10000, RZ ;  /* 0x0001000075757824 */ /* 0x000fe200078e00ff */
[----:B------:R-:W-:Y:S01]  /*11e0*/  PRMT R116, R54, 0x7632, R116 ;  /* 0x0000763236747816 */ /* 0x000fe20000000074 */
[----:B------:R-:W-:Y:S01]  /*11f0*/  FADD.FTZ R119, R134, R119 ;  /* 0x0000007786777221 */ /* 0x000fe20000010000 */
[----:B------:R-:W-:Y:S01]  /*1200*/  PRMT R50, R53, 0x7632, R50 ;  /* 0x0000763235327816 */ /* 0x000fe20000000032 */
[----:B------:R-:W-:Y:S01]  /*1210*/  FADD.FTZ R173, R136, R173 ;  /* 0x000000ad88ad7221 */ /* 0x000fe20000010000 */
[----:B------:R-:W-:Y:S01]  /*1220*/  SHF.L.U32 R118, R55, 0x10, RZ ;  /* 0x0000001037767819 */ /* 0x000fe200000006ff */
[----:B------:R-:W-:Y:S01]  /*1230*/  FADD.FTZ R134, R138, R117 ;  /* 0x000000758a867221 */ /* 0x000fe20000010000 */
[----:B------:R-:W-:Y:S01]  /*1240*/  SHF.L.U32 R116, R116, 0x10, RZ ;  /* 0x0000001074747819 */ /* 0x000fe200000006ff */
[----:B------:R-:W-:Y:S01]  /*1250*/  IMAD.U32 R50, R50, 0x10000, RZ ;  /* 0x0001000032327824 */ /* 0x000fe200078e00ff */
[----:B------:R-:W-:Y:S01]  /*1260*/  SHF.L.U32 R48, R48, 0x10, RZ ;  /* 0x0000001030307819 */ /* 0x000fe200000006ff */
[----:B------:R-:W-:-:S02]  /*1270*/  FADD.FTZ R175, R175, R118 ;  /* 0x00000076afaf7221 */ /* 0x000fc40000010000 */
[----:B------:R-:W-:Y:S01]  /*1280*/  FADD.FTZ R136, R119, R116 ;  /* 0x0000007477887221 */ /* 0x000fe20000010000 */
[----:B------:R-:W-:Y:S01]  /*1290*/  FADD.FTZ R138, R51, R50 ;  /* 0x00000032338a7221 */ /* 0x000fe20000010000 */
[----:B------:R-:W-:Y:S01]  /*12a0*/  FADD.FTZ R140, R49, R48 ;  /* 0x00000030318c7221 */ /* 0x000fe20000010000 */
[----:B------:R-:W-:Y:S02]  /*12b0*/  F2FP.BF16.F32.PACK_AB R51, R134, R175 ;  /* 0x000000af8633723e */ /* 0x000fe400000010ff */
[----:B------:R-:W-:Y:S02]  /*12c0*/  F2FP.BF16.F32.PACK_AB R50, R136, R173 ;  /* 0x000000ad8832723e */ /* 0x000fe400000010ff */
[----:B------:R-:W-:Y:S02]  /*12d0*/  F2FP.BF16.F32.PACK_AB R49, R138, R159 ;  /* 0x0000009f8a31723e */ /* 0x000fe400000010ff */
[----:B------:R-:W-:Y:S01]  /*12e0*/  F2FP.BF16.F32.PACK_AB R48, R140, R145 ;  /* 0x000000918c30723e */ /* 0x000fe200000010ff */
[----:B------:R-:W-:Y:S06]  /*12f0*/  BRA `(.L_x_112) ;  /* 0x00000004005c7947 */ /* 0x000fec0003800000 */
.L_x_111:
[----:B-----5:R-:W-:Y:S01]  /*1300*/  PRMT R136, R117, 0x7632, R136 ;  /* 0x0000763275887816 */ /* 0x020fe20000000088 */
[----:B------:R-:W-:Y:S01]  /*1310*/  IMAD.U32 R48, R57, 0x10000, RZ ;  /* 0x0001000039307824 */ /* 0x000fe200078e00ff */
[----:B------:R-:W-:Y:S01]  /*1320*/  SHF.L.U32 R117, R117, 0x10, RZ ;  /* 0x0000001075757819 */ /* 0x000fe200000006ff */
[----:B0-----:R-:W-:Y:S01]  /*1330*/  IMAD.U32 R178, R119, 0x10000, RZ ;  /* 0x0001000077b27824 */ /* 0x001fe200078e00ff */
[C---:B------:R-:W-:Y:S01]  /*1340*/  PRMT R134, R116.reuse, 0x7632, R134 ;  /* 0x0000763274867816 */ /* 0x040fe20000000086 */
[----:B------:R-:W-:Y:S01]  /*1350*/  IMAD.U32 R116, R116, 0x10000, RZ ;  /* 0x0001000074747824 */ /* 0x000fe200078e00ff */
[----:B------:R-:W-:Y:S01]  /*1360*/  PRMT R140, R118, 0x7632, R140 ;  /* 0x00007632768c7816 */ /* 0x000fe2000000008c */
[--C-:B------:R-:W-:Y:S01]  /*1370*/  FADD.FTZ R159, R117, R48.reuse ;  /* 0x00000030759f7221 */ /* 0x100fe20000010000 */
[----:B------:R-:W-:Y:S01]  /*1380*/  PRMT R175, R119, 0x7632, R175 ;  /* 0x0000763277af7816 */ /* 0x000fe200000000af */
[----:B------:R-:W-:Y:S01]  /*1390*/  IMAD.U32 R117, R134, 0x10000, RZ ;  /* 0x0001000086757824 */ /* 0x000fe200078e00ff */
[----:B------:R-:W-:Y:S01]  /*13a0*/  PRMT R48, R56, 0x7632, R48 ;  /* 0x0000763238307816 */ /* 0x000fe20000000030 */
[----:B------:R-:W-:Y:S01]  /*13b0*/  IMAD.U32 R118, R118, 0x10000, RZ ;  /* 0x0001000076767824 */ /* 0x000fe200078e00ff */
[----:B------:R-:W-:Y:S01]  /*13c0*/  PRMT R49, R57, 0x7632, R49 ;  /* 0x0000763239317816 */ /* 0x000fe20000000031 */
[----:B------:R-:W-:Y:S01]  /*13d0*/  IMAD.U32 R119, R140, 0x10000, RZ ;  /* 0x000100008c777824 */ /* 0x000fe200078e00ff */
[----:B------:R-:W-:-:S02]  /*13e0*/  PRMT R50, R58, 0x7632, R50 ;  /* 0x000076323a327816 */ /* 0x000fc40000000032 */
[----:B------:R-:W-:Y:S01]  /*13f0*/  PRMT R51, R59, 0x7632, R51 ;  /* 0x000076323b337816 */ /* 0x000fe20000000033 */
[----:B------:R-:W-:Y:S01]  /*1400*/  IMAD.U32 R49, R49, 0x10000, RZ ;  /* 0x0001000031317824 */ /* 0x000fe200078e00ff */
[----:B------:R-:W-:Y:S02]  /*1410*/  SHF.L.U32 R145, R56, 0x10, RZ ;  /* 0x0000001038917819 */ /* 0x000fe400000006ff */
        /* <DEDUP_REMOVED lines=10> */
[----:B------:R-:W-:Y:S01]  /*14c0*/  SHF.L.U32 R48, R48, 0x10, RZ ;  /* 0x0000001030307819 */ /* 0x000fe200000006ff */
[----:B------:R-:W-:-:S02]  /*14d0*/  FADD.FTZ R134, R134, R51 ;  /* 0x0000003386867221 */ /* 0x000fc40000010000 */
[----:B------:R-:W-:Y:S01]  /*14e0*/  FADD.FTZ R136, R119, R50 ;  /* 0x0000003277887221 */ /* 0x000fe20000010000 */
[----:B------:R-:W-:Y:S01]  /*14f0*/  F2FP.BF16.F32.PACK_AB R49, R138, R159 ;  /* 0x0000009f8a31723e */ /* 0x000fe200000010ff */
[----:B------:R-:W-:Y:S01]  /*1500*/  FADD.FTZ R140, R117, R48 ;  /* 0x00000030758c7221 */ /* 0x000fe20000010000 */
[----:B------:R-:W-:Y:S02]  /*1510*/  F2FP.BF16.F32.PACK_AB R51, R134, R175 ;  /* 0x000000af8633723e */ /* 0x000fe400000010ff */
[----:B------:R-:W-:Y:S02]  /*1520*/  F2FP.BF16.F32.PACK_AB R50, R136, R173 ;  /* 0x000000ad8832723e */ /* 0x000fe400000010ff */
[----:B------:R-:W-:Y:S01]  /*1530*/  F2FP.BF16.F32.PACK_AB R48, R140, R145 ;  /* 0x000000918c30723e */ /* 0x000fe200000010ff */
[----:B------:R-:W-:Y:S06]  /*1540*/  BRA `(.L_x_112) ;  /* 0x0000000000c87947 */ /* 0x000fec0003800000 */
.L_x_110:
[----:B------:R-:W-:Y:S05]  /*1550*/  @!P2 BRA `(.L_x_113) ;  /* 0x000000000094a947 */ /* 0x000fea0003800000 */
        /* <DEDUP_REMOVED lines=37> */
.L_x_113:
        /* <DEDUP_REMOVED lines=12> */
.L_x_112:
[----:B------:R-:W1:Y:S01]  /*1870*/  @P1 LDC.64 R116, c[0x0][0x3a8] ;  /* 0x0000ea00ff741b82 */ /* 0x000e620000000a00 */
[C---:B------:R-:W-:Y:S02]  /*1880*/  VIADD R195, R191.reuse, 0x80 ;  /* 0x00000080bfc37836 */ /* 0x040fe40000000000 */
[----:B-1----:R-:W-:-:S05]  /*1890*/  @P1 IMAD.WIDE.U32 R116, R191, 0x10, R116 ;  /* 0x00000010bf741825 */ /* 0x002fca00078e0074 */
[----:B------:R1:W-:Y:S02]  /*18a0*/  @P1 STG.E.128 desc[UR6][R116.64], R48 ;  /* 0x0000003074001986 */ /* 0x0003e4000c101d06 */
.L_x_109:
[----:B------:R-:W-:Y:S05]  /*18b0*/  BSYNC.RECONVERGENT B0 ;  /* 0x0000000000007941 */ /* 0x000fea0003800200 */
.L_x_108:
[----:B------:R-:W-:Y:S01]  /*18c0*/  ISETP.GE.U32.AND P0, PT, R131, 0x100, PT ;  /* 0x000001008300780c */ /* 0x000fe20003f06070 */
[----:B------:R-:W-:Y:S03]  /*18d0*/  BSSY.RECONVERGENT B0, `(.L_x_114) ;  /* 0x00000ac000007945 */ /* 0x000fe60003800200 */
[----:B-1----:R-:W-:-:S09]  /*18e0*/  P2R R116, PR, RZ, 0x1 ;  /* 0x00000001ff747803 */ /* 0x002fd20000000000 */
[----:B------:R-:W-:Y:S05]  /*18f0*/  @!P0 BRA `(.L_x_115) ;  /* 0x0000000800a48947 */ /* 0x000fea0003800000 */
[----:B------:R-:W-:Y:S01]  /*1900*/  ISETP.NE.U32.AND P0, PT, RZ, UR12, PT ;  /* 0x0000000cff007c0c */ /* 0x000fe2000bf05070 */
[----:B------:R-:W1:Y:S01]  /*1910*/  LDC.64 R116, c[0x0][0x390] ;  /* 0x0000e400ff747b82 */ /* 0x000e620000000a00 */
[----:B------:R-:W-:Y:S02]  /*1920*/  ISETP.NE.U32.AND P2, PT, RZ, UR14, PT ;  /* 0x0000000eff007c0c */ /* 0x000fe4000bf45070 */
[----:B------:R-:W-:Y:S02]  /*1930*/  ISETP.NE.AND.EX P0, PT, RZ, UR13, PT, P0 ;  /* 0x0000000dff007c0c */ /* 0x000fe4000bf05300 */
[----:B------:R-:W-:-:S11]  /*1940*/  ISETP.NE.AND.EX P2, PT, RZ, UR15, PT, P2 ;  /* 0x0000000fff007c0c */ /* 0x000fd6000bf45320 */
[----:B0-----:R-:W0:Y:S08]  /*1950*/  @P0 LDC.64 R178, c[0x0][0x398] ;  /* 0x0000e600ffb20b82 */ /* 0x001e300000000a00 */
[----:B------:R-:W2:Y:S01]  /*1960*/  @P2 LDC.64 R142, c[0x0][0x3a0] ;  /* 0x0000e800ff8e2b82 */ /* 0x000ea20000000a00 */
[----:B-1----:R-:W-:-:S06]  /*1970*/  IMAD.WIDE.U32 R116, R195, 0x10, R116 ;  /* 0x00000010c3747825 */ /* 0x002fcc00078e0074 */
[----:B------:R-:W5:Y:S01]  /*1980*/  LDG.E.128 R116, desc[UR6][R116.64] ;  /* 0x0000000674747981 */ /* 0x000f62000c1e1d00 */
[----:B0-----:R-:W-:-:S05]  /*1990*/  @P0 IMAD.WIDE.U32 R178, R195, 0x10, R178 ;  /* 0x00000010c3b20825 */ /* 0x001fca00078e00b2 */
[----:B------:R0:W5:Y:S01]  /*19a0*/  @P0 LDG.E.128 R56, desc[UR6][R178.64] ;  /* 0x00000006b2380981 */ /* 0x000162000c1e1d00 */
[----:B--2---:R-:W-:-:S05]  /*19b0*/  @P2 IMAD.WIDE.U32 R142, R195, 0x10, R142 ;  /* 0x00000010c38e2825 */ /* 0x004fca00078e008e */
        /* <DEDUP_REMOVED lines=20> */
.L_x_117:
[C---:B-----5:R-:W-:Y:S01]  /*1b00*/  PRMT R144, R117.reuse, 0x7632, R144 ;  /* 0x0000763275907816 */ /* 0x060fe20000000090 */
[----:B------:R-:W-:Y:S01]  /*1b10*/  IMAD.U32 R117, R117, 0x10000, RZ ;  /* 0x0001000075757824 */ /* 0x000fe200078e00ff */
[----:B------:R-:W-:Y:S01]  /*1b20*/  SHF.L.U32 R48, R53, 0x10, RZ ;  /* 0x0000001035307819 */ /* 0x000fe200000006ff */
[----:B------:R-:W-:Y:S01]  /*1b30*/  IMAD.U32 R143, R52, 0x10000, RZ ;  /* 0x00010000348f7824 */ /* 0x000fe200078e00ff */
        /* <DEDUP_REMOVED lines=9> */
[----:B------:R-:W-:Y:S01]  /*1bd0*/  IMAD.U32 R116, R55, 0x10000, RZ ;  /* 0x0001000037747824 */ /* 0x000fe200078e00ff */
[----:B------:R-:W-:Y:S01]  /*1be0*/  PRMT R49, R53, 0x7632, R49 ;  /* 0x0000763235317816 */ /* 0x000fe20000000031 */
[----:B------:R-:W-:Y:S01]  /*1bf0*/  IMAD.U32 R148, R148, 0x10000, RZ ;  /* 0x0001000094947824 */ /* 0x000fe200078e00ff */
[----:B------:R-:W-:Y:S01]  /*1c00*/  PRMT R50, R54, 0x7632, R50 ;  /* 0x0000763236327816 */ /* 0x000fe20000000032 */
[----:B------:R-:W-:Y:S01]  /*1c10*/  IMAD.U32 R48, R48, 0x10000, RZ ;  /* 0x0001000030307824 */ /* 0x000fe200078e00ff */
[----:B------:R-:W-:-:S02]  /*1c20*/  PRMT R51, R55, 0x7632, R51 ;  /* 0x0000763237337816 */ /* 0x000fc40000000033 */
[----:B------:R-:W-:Y:S01]  /*1c30*/  SHF.L.U32 R177, R119, 0x10, RZ ;  /* 0x0000001077b17819 */ /* 0x000fe200000006ff */
[----:B------:R-:W-:Y:S01]  /*1c40*/  IMAD.U32 R50, R50, 0x10000, RZ ;  /* 0x0001000032327824 */ /* 0x000fe200078e00ff */
[----:B------:R-:W-:Y:S02]  /*1c50*/  SHF.L.U32 R118, R118, 0x10, RZ ;  /* 0x0000001076767819 */ /* 0x000fe400000006ff */
        /* <DEDUP_REMOVED lines=15> */
.L_x_116:
[----:B------:R-:W-:-:S04]  /*1d50*/  UISETP.NE.U32.AND UP0, UPT, UR14, URZ, UPT ;  /* 0x000000ff0e00728c */ /* 0x000fc8000bf05070 */
[----:B------:R-:W-:-:S09]  /*1d60*/  UISETP.NE.AND.EX UP0, UPT, UR15, URZ, UPT, UP0 ;  /* 0x000000ff0f00728c */ /* 0x000fd2000bf05300 */
[----:B------:R-:W-:Y:S05]  /*1d70*/  BRA.U UP0, `(.L_x_119) ;  /* 0x0000000100947547 */ /* 0x000fea000b800000 */
        /* <DEDUP_REMOVED lines=37> */
.L_x_119:
[----:B-----5:R-:W-:Y:S01]  /*1fd0*/  PRMT R49, R116, 0x7632, R49 ;  /* 0x0000763274317816 */ /* 0x020fe20000000031 */
[----:B------:R-:W-:Y:S01]  /*1fe0*/  IMAD.U32 R50, R52, 0x10000, RZ ;  /* 0x0001000034327824 */ /* 0x000fe200078e00ff */
[----:B------:R-:W-:Y:S01]  /*1ff0*/  PRMT R48, R56, 0x7632, R48 ;  /* 0x0000763238307816 */ /* 0x000fe20000000030 */
[----:B------:R-:W-:Y:S01]  /*2000*/  IMAD.U32 R157, R53, 0x10000, RZ ;  /* 0x00010000359d7824 */ /* 0x000fe200078e00ff */
[----:B------:R-:W-:Y:S01]  /*2010*/  SHF.L.U32 R116, R116, 0x10, RZ ;  /* 0x0000001074747819 */ /* 0x000fe200000006ff */
[----:B------:R-:W-:Y:S01]  /*2020*/  IMAD.U32 R49, R49, 0x10000, RZ ;  /* 0x0001000031317824 */ /* 0x000fe200078e00ff */
[----:B------:R-:W-:Y:S02]  /*2030*/  SHF.L.U32 R51, R56, 0x10, RZ ;  /* 0x0000001038337819 */ /* 0x000fe400000006ff */
[----:B------:R-:W-:Y:S02]  /*2040*/  SHF.L.U32 R142, R119, 0x10, RZ ;  /* 0x00000010778e7819 */ /* 0x000fe400000006ff */
[----:B------:R-:W-:Y:S01]  /*2050*/  SHF.L.U32 R143, R59, 0x10, RZ ;  /* 0x000000103b8f7819 */ /* 0x000fe200000006ff */
[----:B------:R-:W-:Y:S01]  /*2060*/  FADD.FTZ R51, R51, R116 ;  /* 0x0000007433337221 */ /* 0x000fe20000010000 */
[----:B------:R-:W-:-:S02]  /*2070*/  SHF.L.U32 R48, R48, 0x10, RZ ;  /* 0x0000001030307819 */ /* 0x000fc400000006ff */
[----:B------:R-:W-:Y:S01]  /*2080*/  PRMT R144, R117, 0x7632, R144 ;  /* 0x0000763275907816 */ /* 0x000fe20000000090 */
[----:B------:R-:W-:Y:S01]  /*2090*/  FADD.FTZ R177, R143, R142 ;  /* 0x0000008e8fb17221 */ /* 0x000fe20000010000 */
[----:B------:R-:W-:Y:S01]  /*20a0*/  SHF.L.U32 R116, R57, 0x10, RZ ;  /* 0x0000001039747819 */ /* 0x000fe200000006ff */
[--C-:B------:R-:W-:Y:S01]  /*20b0*/  FADD.FTZ R142, R49, R48.reuse ;  /* 0x00000030318e7221 */ /* 0x100fe20000010000 */
[----:B------:R-:W-:Y:S01]  /*20c0*/  FADD.FTZ R143, R50, R51 ;  /* 0x00000033328f7221 */ /* 0x000fe20000010000 */
[----:B------:R-:W-:Y:S01]  /*20d0*/  PRMT R48, R57, 0x7632, R48 ;  /* 0x0000763239307816 */ /* 0x000fe20000000030 */
[----:B------:R-:W-:Y:S01]  /*20e0*/  IMAD.U32 R117, R117, 0x10000, RZ ;  /* 0x0001000075757824 */ /* 0x000fe200078e00ff */
        /* <DEDUP_REMOVED lines=8> */
[----:B------:R-:W-:Y:S01]  /*2170*/  SHF.L.U32 R48, R48, 0x10, RZ ;  /* 0x0000001030307819 */ /* 0x000fe200000006ff */
[----:B------:R-:W-:Y:S01]  /*2180*/  IMAD.U32 R118, R118, 0x10000, RZ ;  /* 0x0001000076767824 */ /* 0x000fe200078e00ff */
[----:B------:R-:W-:Y:S01]  /*2190*/  SHF.L.U32 R49, R49, 0x10, RZ ;  /* 0x0000001031317819 */ /* 0x000fe200000006ff */
[----:B------:R-:W-:Y:S01]  /*21a0*/  IMAD.U32 R119, R58, 0x10000, RZ ;  /* 0x000100003a777824 */ /* 0x000fe200078e00ff */
[----:B------:R-:W-:Y:S01]  /*21b0*/  SHF.L.U32 R50, R50, 0x10, RZ ;  /* 0x0000001032327819 */ /* 0x000fe200000006ff */
[--C-:B------:R-:W-:Y:S01]  /*21c0*/  FADD.FTZ R144, R51, R48.reuse ;  /* 0x0000003033907221 */ /* 0x100fe20000010000 */
[----:B------:R-:W-:Y:S01]  /*21d0*/  PRMT R51, R55, 0x7632, R51 ;  /* 0x0000763237337816 */ /* 0x000fe20000000033 */
[--C-:B------:R-:W-:Y:S01]  /*21e0*/  FADD.FTZ R146, R146, R49.reuse ;  /* 0x0000003192927221 */ /* 0x100fe20000010000 */
[----:B------:R-:W-:Y:S01]  /*21f0*/  PRMT R48, R52, 0x7632, R48 ;  /* 0x0000763234307816 */ /* 0x000fe20000000030 */
[--C-:B------:R-:W-:Y:S01]  /*2200*/  FADD.FTZ R148, R117, R50.reuse ;  /* 0x0000003275947221 */ /* 0x100fe20000010000 */
[C---:B------:R-:W-:Y:S01]  /*2210*/  PRMT R50, R54.reuse, 0x7632, R50 ;  /* 0x0000763236327816 */ /* 0x040fe20000000032 */
[----:B------:R-:W-:Y:S01]  /*2220*/  FADD.FTZ R118, R119, R118 ;  /* 0x0000007677767221 */ /* 0x000fe20000010000 */
[----:B------:R-:W-:Y:S01]  /*2230*/  PRMT R49, R53, 0x7632, R49 ;  /* 0x0000763235317816 */ /* 0x000fe20000000031 */
[----:B------:R-:W-:Y:S01]  /*2240*/  FADD.FTZ R157, R157, R116 ;  /* 0x000000749d9d7221 */ /* 0x000fe20000010000 */
[----:B------:R-:W-:Y:S01]  /*2250*/  SHF.L.U32 R119, R51, 0x10, RZ ;  /* 0x0000001033777819 */ /* 0x000fe200000006ff */
[----:B------:R-:W-:Y:S01]  /*2260*/  IMAD.U32 R116, R55, 0x10000, RZ ;  /* 0x0001000037747824 */ /* 0x000fe200078e00ff */
[----:B------:R-:W-:Y:S01]  /*2270*/  SHF.L.U32 R171, R54, 0x10, RZ ;  /* 0x0000001036ab7819 */ /* 0x000fe200000006ff */
[----:B------:R-:W-:Y:S01]  /*2280*/  IMAD.U32 R117, R50, 0x10000, RZ ;  /* 0x0001000032757824 */ /* 0x000fe200078e00ff */
[----:B------:R-:W-:Y:S01]  /*2290*/  SHF.L.U32 R51, R49, 0x10, RZ ;  /* 0x0000001031337819 */ /* 0x000fe200000006ff */
[----:B------:R-:W-:-:S02]  /*22a0*/  IMAD.U32 R49, R48, 0x10000, RZ ;  /* 0x0001000030317824 */ /* 0x000fc400078e00ff */
[----:B------:R-:W-:Y:S01]  /*22b0*/  FADD.FTZ R177, R116, R177 ;  /* 0x000000b174b17221 */ /* 0x000fe20000010000 */
[----:B------:R-:W-:Y:S01]  /*22c0*/  FADD.FTZ R171, R171, R118 ;  /* 0x00000076abab7221 */ /* 0x000fe20000010000 */
[----:B------:R-:W-:Y:S01]  /*22d0*/  FADD.FTZ R148, R148, R119 ;  /* 0x0000007794947221 */ /* 0x000fe20000010000 */
[----:B------:R-:W-:Y:S01]  /*22e0*/  FADD.FTZ R146, R146, R117 ;  /* 0x0000007592927221 */ /* 0x000fe20000010000 */
[----:B------:R-:W-:Y:S01]  /*22f0*/  FADD.FTZ R144, R144, R51 ;  /* 0x0000003390907221 */ /* 0x000fe20000010000 */
[----:B------:R-:W-:Y:S02]  /*2300*/  FADD.FTZ R142, R142, R49 ;  /* 0x000000318e8e7221 */ /* 0x000fe40000010000 */
[----:B------:R-:W-:Y:S02]  /*2310*/  F2FP.BF16.F32.PACK_AB R51, R148, R177 ;  /* 0x000000b19433723e */ /* 0x000fe400000010ff */
[----:B------:R-:W-:Y:S02]  /*2320*/  F2FP.BF16.F32.PACK_AB R50, R146, R171 ;  /* 0x000000ab9232723e */ /* 0x000fe400000010ff */
[----:B------:R-:W-:-:S02]  /*2330*/  F2FP.BF16.F32.PACK_AB R49, R144, R157 ;  /* 0x0000009d9031723e */ /* 0x000fc400000010ff */
[----:B------:R-:W-:-:S07]  /*2340*/  F2FP.BF16.F32.PACK_AB R48, R142, R143 ;  /* 0x0000008f8e30723e */ /* 0x000fce00000010ff */
.L_x_118:
[----:B------:R-:W0:Y:S02]  /*2350*/  @P1 LDC.64 R116, c[0x0][0x3a8] ;  /* 0x0000ea00ff741b82 */ /* 0x000e240000000a00 */
[C---:B0-----:R-:W-:Y:S01]  /*2360*/  @P1 IMAD.WIDE.U32 R116, R195.reuse, 0x10, R116 ;  /* 0x00000010c3741825 */ /* 0x041fe200078e0074 */
[----:B------:R-:W-:-:S04]  /*2370*/  IADD3 R195, PT, PT, R195, 0x80, RZ ;  /* 0x00000080c3c37810 */ /* 0x000fc80007ffe0ff */
[----:B------:R1:W-:Y:S03]  /*2380*/  @P1 STG.E.128 desc[UR6][R116.64], R48 ;  /* 0x0000003074001986 */ /* 0x0003e6000c101d06 */
.L_x_115:
[----:B------:R-:W-:Y:S05]  /*2390*/  BSYNC.RECONVERGENT B0 ;  /* 0x0000000000007941 */ /* 0x000fea0003800200 */
.L_x_114:
        /* <DEDUP_REMOVED lines=36> */
.L_x_123:
[----:B-----5:R-:W-:Y:S01]  /*25e0*/  PRMT R152, R117, 0x7632, R152 ;  /* 0x0000763275987816 */ /* 0x020fe20000000098 */
[----:B------:R-:W-:Y:S01]  /*25f0*/  IMAD.U32 R48, R53, 0x10000, RZ ;  /* 0x0001000035307824 */ /* 0x000fe200078e00ff */
[----:B------:R-:W-:Y:S01]  /*2600*/  SHF.L.U32 R117, R117, 0x10, RZ ;  /* 0x0000001075757819 */ /* 0x000fe200000006ff */
[C---:B------:R-:W-:Y:S01]  /*2610*/  IMAD.U32 R181, R119.reuse, 0x10000, RZ ;  /* 0x0001000077b57824 */ /* 0x040fe200078e00ff */
[C---:B------:R-:W-:Y:S01]  /*2620*/  PRMT R150, R116.reuse, 0x7632, R150 ;  /* 0x0000763274967816 */ /* 0x040fe20000000096 */
[----:B------:R-:W-:Y:S01]  /*2630*/  IMAD.U32 R116, R116, 0x10000, RZ ;  /* 0x0001000074747824 */ /* 0x000fe200078e00ff */
[----:B------:R-:W-:Y:S01]  /*2640*/  SHF.L.U32 R141, R52, 0x10, RZ ;  /* 0x00000010348d7819 */ /* 0x000fe200000006ff */
[----:B------:R-:W-:Y:S01]  /*2650*/  FADD.FTZ R155, R48, R117 ;  /* 0x00000075309b7221 */ /* 0x000fe20000010000 */
[C---:B------:R-:W-:Y:S01]  /*2660*/  PRMT R154, R118.reuse, 0x7632, R154 ;  /* 0x00007632769a7816 */ /* 0x040fe2000000009a */
[----:B------:R-:W-:Y:S01]  /*2670*/  IMAD.U32 R118, R118, 0x10000, RZ ;  /* 0x0001000076767824 */ /* 0x000fe200078e00ff */
[----:B------:R-:W-:Y:S01]  /*2680*/  PRMT R156, R119, 0x7632, R156 ;  /* 0x00007632779c7816 */ /* 0x000fe2000000009c */
[----:B------:R-:W-:Y:S01]  /*2690*/  FADD.FTZ R141, R141, R116 ;  /* 0x000000748d8d7221 */ /* 0x000fe20000010000 */
        /* <DEDUP_REMOVED lines=25> */
.L_x_122:
[----:B------:R-:W-:-:S04]  /*2830*/  UISETP.NE.U32.AND UP0, UPT, UR14, URZ, UPT ;  /* 0x000000ff0e00728c */ /* 0x000fc8000bf05070 */
[----:B------:R-:W-:-:S09]  /*2840*/  UISETP.NE.AND.EX UP0, UPT, UR15, URZ, UPT, UP0 ;  /* 0x000000ff0f00728c */ /* 0x000fd2000bf05300 */
[----:B------:R-:W-:Y:S05]  /*2850*/  BRA.U UP0, `(.L_x_125) ;  /* 0x0000000100947547 */ /* 0x000fea000b800000 */
        /* <DEDUP_REMOVED lines=17> */
[C---:B------:R-:W-:Y:S02]  /*2970*/  PRMT R51, R59.reuse, 0x7632, R51 ;  /* 0x000076323b337816 */ /* 0x040fe40000000033 */
        /* <DEDUP_REMOVED lines=9> */
[----:B------:R-:W-:-:S02]  /*2a10*/  SHF.L.U32 R49, R49, 0x10, RZ ;  /* 0x0000001031317819 */ /* 0x000fc400000006ff */
[----:B------:R-:W-:Y:S01]  /*2a20*/  SHF.L.U32 R48, R48, 0x10, RZ ;  /* 0x0000001030307819 */ /* 0x000fe200000006ff */
[----:B------:R-:W-:Y:S01]  /*2a30*/  FADD.FTZ R156, R156, R51 ;  /* 0x000000339c9c7221 */ /* 0x000fe20000010000 */
[----:B------:R-:W-:Y:S01]  /*2a40*/  F2FP.BF16.F32.PACK_AB R50, R154, R169 ;  /* 0x000000a99a32723e */ /* 0x000fe200000010ff */
[----:B------:R-:W-:Y:S02]  /*2a50*/  FADD.FTZ R152, R152, R49 ;  /* 0x0000003198987221 */ /* 0x000fe40000010000 */
[----:B------:R-:W-:Y:S01]  /*2a60*/  FADD.FTZ R150, R117, R48 ;  /* 0x0000003075967221 */ /* 0x000fe20000010000 */
[----:B------:R-:W-:Y:S02]  /*2a70*/  F2FP.BF16.F32.PACK_AB R51, R156, R181 ;  /* 0x000000b59c33723e */ /* 0x000fe400000010ff */
[----:B------:R-:W-:Y:S02]  /*2a80*/  F2FP.BF16.F32.PACK_AB R49, R152, R155 ;  /* 0x0000009b9831723e */ /* 0x000fe400000010ff */
[----:B------:R-:W-:Y:S01]  /*2a90*/  F2FP.BF16.F32.PACK_AB R48, R150, R141 ;  /* 0x0000008d9630723e */ /* 0x000fe200000010ff */
[----:B------:R-:W-:Y:S06]  /*2aa0*/  BRA `(.L_x_124) ;  /* 0x0000000000e07947 */ /* 0x000fec0003800000 */
.L_x_125:
[C---:B-----5:R-:W-:Y:S01]  /*2ab0*/  PRMT R49, R116.reuse, 0x7632, R49 ;  /* 0x0000763274317816 */ /* 0x060fe20000000031 */
[----:B------:R-:W-:Y:S01]  /*2ac0*/  IMAD.U32 R116, R116, 0x10000, RZ ;  /* 0x0001000074747824 */ /* 0x000fe200078e00ff */
[----:B------:R-:W-:Y:S01]  /*2ad0*/  PRMT R48, R56, 0x7632, R48 ;  /* 0x0000763238307816 */ /* 0x000fe20000000030 */
[----:B------:R-:W-:Y:S01]  /*2ae0*/  IMAD.U32 R169, R54, 0x10000, RZ ;  /* 0x0001000036a97824 */ /* 0x000fe200078e00ff */
[----:B------:R-:W-:Y:S01]  /*2af0*/  SHF.L.U32 R51, R56, 0x10, RZ ;  /* 0x0000001038337819 */ /* 0x000fe200000006ff */
[----:B------:R-:W-:Y:S01]  /*2b00*/  IMAD.U32 R49, R49, 0x10000, RZ ;  /* 0x0001000031317824 */ /* 0x000fe200078e00ff */
[----:B------:R-:W-:Y:S02]  /*2b10*/  SHF.L.U32 R141, R119, 0x10, RZ ;  /* 0x00000010778d7819 */ /* 0x000fe400000006ff */
[----:B------:R-:W-:Y:S01]  /*2b20*/  SHF.L.U32 R150, R59, 0x10, RZ ;  /* 0x000000103b967819 */ /* 0x000fe200000006ff */
[----:B------:R-:W-:Y:S01]  /*2b30*/  FADD.FTZ R51, R51, R116 ;  /* 0x0000007433337221 */ /* 0x000fe20000010000 */
[----:B------:R-:W-:Y:S01]  /*2b40*/  SHF.L.U32 R48, R48, 0x10, RZ ;  /* 0x0000001030307819 */ /* 0x000fe200000006ff */
[----:B------:R-:W-:Y:S01]  /*2b50*/  IMAD.U32 R116, R57, 0x10000, RZ ;  /* 0x0001000039747824 */ /* 0x000fe200078e00ff */
[----:B------:R-:W-:Y:S01]  /*2b60*/  SHF.L.U32 R50, R52, 0x10, RZ ;  /* 0x0000001034327819 */ /* 0x000fe200000006ff */
[----:B------:R-:W-:Y:S01]  /*2b70*/  FADD.FTZ R181, R150, R141 ;  /* 0x0000008d96b57221 */ /* 0x000fe20000010000 */
[----:B------:R-:W-:Y:S01]  /*2b80*/  PRMT R152, R117, 0x7632, R152 ;  /* 0x0000763275987816 */ /* 0x000fe20000000098 */
[--C-:B------:R-:W-:Y:S01]  /*2b90*/  FADD.FTZ R150, R49, R48.reuse ;  /* 0x0000003031967221 */ /* 0x100fe20000010000 */
[----:B------:R-:W-:Y:S01]  /*2ba0*/  SHF.L.U32 R117, R117, 0x10, RZ ;  /* 0x0000001075757819 */ /* 0x000fe200000006ff */
[----:B------:R-:W-:Y:S01]  /*2bb0*/  FADD.FTZ R141, R50, R51 ;  /* 0x00000033328d7221 */ /* 0x000fe20000010000 */
[----:B------:R-:W-:-:S02]  /*2bc0*/  PRMT R48, R57, 0x7632, R48 ;  /* 0x0000763239307816 */ /* 0x000fc40000000030 */
[----:B------:R-:W-:Y:S01]  /*2bd0*/  PRMT R154, R118, 0x7632, R154 ;  /* 0x00007632769a7816 */ /* 0x000fe2000000009a */
[----:B------:R-:W-:Y:S01]  /*2be0*/  FADD.FTZ R116, R116, R117 ;  /* 0x0000007574747221 */ /* 0x000fe20000010000 */
[----:B------:R-:W-:Y:S01]  /*2bf0*/  PRMT R49, R58, 0x7632, R49 ;  /* 0x000076323a317816 */ /* 0x000fe20000000031 */
[----:B------:R-:W-:Y:S01]  /*2c00*/  IMAD.U32 R118, R118, 0x10000, RZ ;  /* 0x0001000076767824 */ /* 0x000fe200078e00ff */
[----:B------:R-:W-:Y:S01]  /*2c10*/  PRMT R156, R119, 0x7632, R156 ;  /* 0x00007632779c7816 */ /* 0x000fe2000000009c */
[----:B------:R-:W-:Y:S01]  /*2c20*/  IMAD.U32 R154, R154, 0x10000, RZ ;  /* 0x000100009a9a7824 */ /* 0x000fe200078e00ff */
[----:B------:R-:W-:Y:S02]  /*2c30*/  PRMT R50, R59, 0x7632, R50 ;  /* 0x000076323b327816 */ /* 0x000fe40000000032 */
[----:B------:R-:W-:Y:S02]  /*2c40*/  SHF.L.U32 R51, R152, 0x10, RZ ;  /* 0x0000001098337819 */ /* 0x000fe400000006ff */
[----:B------:R-:W-:Y:S01]  /*2c50*/  SHF.L.U32 R48, R48, 0x10, RZ ;  /* 0x0000001030307819 */ /* 0x000fe200000006ff */
        /* <DEDUP_REMOVED lines=10> */
[----:B------:R-:W-:Y:S01]  /*2d00*/  PRMT R49, R53, 0x7632, R49 ;  /* 0x0000763235317816 */ /* 0x000fe20000000031 */
[----:B------:R-:W-:Y:S01]  /*2d10*/  FADD.FTZ R155, R155, R116 ;  /* 0x000000749b9b7221 */ /* 0x000fe20000010000 */
[----:B------:R-:W-:Y:S01]  /*2d20*/  PRMT R48, R52, 0x7632, R48 ;  /* 0x0000763234307816 */ /* 0x000fe20000000030 */
[----:B------:R-:W-:Y:S01]  /*2d30*/  FADD.FTZ R169, R169, R118 ;  /* 0x00000076a9a97221 */ /* 0x000fe20000010000 */
[----:B------:R-:W-:-:S02]  /*2d40*/  PRMT R50, R54, 0x7632, R50 ;  /* 0x0000763236327816 */ /* 0x000fc40000000032 */
[----:B------:R-:W-:Y:S02]  /*2d50*/  SHF.L.U32 R119, R51, 0x10, RZ ;  /* 0x0000001033777819 */ /* 0x000fe400000006ff */
[----:B------:R-:W-:Y:S01]  /*2d60*/  SHF.L.U32 R51, R49, 0x10, RZ ;  /* 0x0000001031337819 */ /* 0x000fe200000006ff */
[----:B------:R-:W-:Y:S01]  /*2d70*/  IMAD.U32 R117, R50, 0x10000, RZ ;  /* 0x0001000032757824 */ /* 0x000fe200078e00ff */
[----:B------:R-:W-:Y:S01]  /*2d80*/  SHF.L.U32 R116, R55, 0x10, RZ ;  /* 0x0000001037747819 */ /* 0x000fe200000006ff */
[----:B------:R-:W-:Y:S01]  /*2d90*/  FADD.FTZ R156, R156, R119 ;  /* 0x000000779c9c7221 */ /* 0x000fe20000010000 */
[----:B------:R-:W-:Y:S01]  /*2da0*/  SHF.L.U32 R49, R48, 0x10, RZ ;  /* 0x0000001030317819 */ /* 0x000fe200000006ff */
[----:B------:R-:W-:Y:S01]  /*2db0*/  FADD.FTZ R154, R154, R117 ;  /* 0x000000759a9a7221 */ /* 0x000fe20000010000 */
[----:B------:R-:W-:Y:S01]  /*2dc0*/  FADD.FTZ R152, R152, R51 ;  /* 0x0000003398987221 */ /* 0x000fe20000010000 */
[----:B------:R-:W-:Y:S02]  /*2dd0*/  FADD.FTZ R181, R116, R181 ;  /* 0x000000b574b57221 */ /* 0x000fe40000010000 */
[----:B------:R-:W-:Y:S01]  /*2de0*/  FADD.FTZ R150, R150, R49 ;  /* 0x0000003196967221 */ /* 0x000fe20000010000 */
[----:B------:R-:W-:-:S02]  /*2df0*/  F2FP.BF16.F32.PACK_AB R50, R154, R169 ;  /* 0x000000a99a32723e */ /* 0x000fc400000010ff */
[----:B------:R-:W-:Y:S02]  /*2e00*/  F2FP.BF16.F32.PACK_AB R51, R156, R181 ;  /* 0x000000b59c33723e */ /* 0x000fe400000010ff */
[----:B------:R-:W-:Y:S02]  /*2e10*/  F2FP.BF16.F32.PACK_AB R49, R152, R155 ;  /* 0x0000009b9831723e */ /* 0x000fe400000010ff */
[----:B------:R-:W-:-:S07]  /*2e20*/  F2FP.BF16.F32.PACK_AB R48, R150, R141 ;  /* 0x0000008d9630723e */ /* 0x000fce00000010ff */
.L_x_124:
[----:B------:R-:W0:Y:S02]  /*2e30*/  @P1 LDC.64 R116, c[0x0][0x3a8] ;  /* 0x0000ea00ff741b82 */ /* 0x000e240000000a00 */
[----:B0-----:R-:W-:-:S04]  /*2e40*/  @P1 IMAD.WIDE.U32 R116, R195, 0x10, R116 ;  /* 0x00000010c3741825 */ /* 0x001fc800078e0074 */
[----:B------:R-:W-:Y:S01]  /*2e50*/  VIADD R195, R195, 0x80 ;  /* 0x00000080c3c37836 */ /* 0x000fe20000000000 */
[----:B------:R1:W-:Y:S06]  /*2e60*/  @P1 STG.E.128 desc[UR6][R116.64], R48 ;  /* 0x0000003074001986 */ /* 0x0003ec000c101d06 */
.L_x_121:
[----:B------:R-:W-:Y:S05]  /*2e70*/  BSYNC.RECONVERGENT B0 ;  /* 0x0000000000007941 */ /* 0x000fea0003800200 */
.L_x_120:
[----:B------:R-:W-:Y:S01]  /*2e80*/  ISETP.GE.U32.AND P2, PT, R131, 0x200, PT ;  /* 0x000002008300780c */ /* 0x000fe20003f46070 */
[----:B------:R-:W-:-:S12]  /*2e90*/  BSSY.RECONVERGENT B0, `(.L_x_126) ;  /* 0x00000ab000007945 */ /* 0x000fd80003800200 */
[----:B------:R-:W-:Y:S05]  /*2ea0*/  @!P2 BRA `(.L_x_127) ;  /* 0x0000000800a4a947 */ /* 0x000fea0003800000 */
[----:B------:R-:W-:Y:S01]  /*2eb0*/  ISETP.NE.U32.AND P0, PT, RZ, UR12, PT ;  /* 0x0000000cff007c0c */ /* 0x000fe2000bf05070 */
[----:B-1----:R-:W1:Y:S01]  /*2ec0*/  LDC.64 R116, c[0x0][0x390] ;  /* 0x0000e400ff747b82 */ /* 0x002e620000000a00 */
        /* <DEDUP_REMOVED lines=17> */
[----:B-----5:R-:W-:Y:S01]  /*2fe0*/  PRMT R160, R117, 0x7632, R160 ;  /* 0x0000763275a07816 */ /* 0x020fe200000000a0 */
[----:B------:R-:W-:Y:S01]  /*2ff0*/  IMAD.U32 R167, R118, 0x10000, RZ ;  /* 0x0001000076a77824 */ /* 0x000fe200078e00ff */
[----:B------:R-:W-:Y:S02]  /*3000*/  PRMT R158, R116, 0x7632, R158 ;  /* 0x00007632749e7816 */ /* 0x000fe4000000009e */
        /* <DEDUP_REMOVED lines=10> */
.L_x_129:
[C---:B-----5:R-:W-:Y:S01]  /*30b0*/  PRMT R160, R117.reuse, 0x7632, R160 ;  /* 0x0000763275a07816 */ /* 0x060fe200000000a0 */
[----:B------:R-:W-:Y:S01]  /*30c0*/  IMAD.U32 R139, R52, 0x10000, RZ ;  /* 0x00010000348b7824 */ /* 0x000fe200078e00ff */
[----:B------:R-:W-:Y:S01]  /*30d0*/  SHF.L.U32 R117, R117, 0x10, RZ ;  /* 0x0000001075757819 */ /* 0x000fe200000006ff */
[----:B------:R-:W-:Y:S01]  /*30e0*/  IMAD.U32 R183, R119, 0x10000, RZ ;  /* 0x0001000077b77824 */ /* 0x000fe200078e00ff */
[----:B------:R-:W-:Y:S01]  /*30f0*/  SHF.L.U32 R48, R53, 0x10, RZ ;  /* 0x0000001035307819 */ /* 0x000fe200000006ff */
[----:B------:R-:W-:Y:S01]  /*3100*/  IMAD.U32 R160, R160, 0x10000, RZ ;  /* 0x00010000a0a07824 */ /* 0x000fe200078e00ff */
[C---:B------:R-:W-:Y:S01]  /*3110*/  PRMT R158, R116.reuse, 0x7632, R158 ;  /* 0x00007632749e7816 */ /* 0x040fe2000000009e */
[----:B------:R-:W-:Y:S01]  /*3120*/  IMAD.U32 R116, R116, 0x10000, RZ ;  /* 0x0001000074747824 */ /* 0x000fe200078e00ff */
[----:B------:R-:W-:Y:S01]  /*3130*/  PRMT R162, R118, 0x7632, R162 ;  /* 0x0000763276a27816 */ /* 0x000fe200000000a2 */
[----:B------:R-:W-:Y:S01]  /*3140*/  FADD.FTZ R153, R48, R117 ;  /* 0x0000007530997221 */ /* 0x000fe20000010000 */
[----:B------:R-:W-:Y:S01]  /*3150*/  PRMT R164, R119, 0x7632, R164 ;  /* 0x0000763277a47816 */ /* 0x000fe200000000a4 */
[----:B------:R-:W-:Y:S01]  /*3160*/  FADD.FTZ R139, R139, R116 ;  /* 0x000000748b8b7221 */ /* 0x000fe20000010000 */
[----:B------:R-:W-:-:S02]  /*3170*/  PRMT R48, R52, 0x7632, R48 ;  /* 0x0000763234307816 */ /* 0x000fc40000000030 */
[----:B------:R-:W-:Y:S02]  /*3180*/  PRMT R49, R53, 0x7632, R49 ;  /* 0x0000763235317816 */ /* 0x000fe40000000031 */
        /* <DEDUP_REMOVED lines=13> */
[----:B------:R-:W-:Y:S02]  /*3260*/  SHF.L.U32 R50, R50, 0x10, RZ ;  /* 0x0000001032327819 */ /* 0x000fe400000006ff */
[----:B------:R-:W-:Y:S01]  /*3270*/  SHF.L.U32 R49, R49, 0x10, RZ ;  /* 0x0000001031317819 */ /* 0x000fe200000006ff */
[----:B------:R-:W-:Y:S01]  /*3280*/  FADD.FTZ R164, R164, R51 ;  /* 0x00000033a4a47221 */ /* 0x000fe20000010000 */
[----:B------:R-:W-:Y:S01]  /*3290*/  F2FP.BF16.F32.PACK_AB R48, R158, R139 ;  /* 0x0000008b9e30723e */ /* 0x000fe200000010ff */
[----:B------:R-:W-:-:S02]  /*32a0*/  FADD.FTZ R162, R119, R50 ;  /* 0x0000003277a27221 */ /* 0x000fc40000010000 */
[----:B------:R-:W-:Y:S01]  /*32b0*/  FADD.FTZ R160, R160, R49 ;  /* 0x00000031a0a07221 */ /* 0x000fe20000010000 */
[----:B------:R-:W-:Y:S02]  /*32c0*/  F2FP.BF16.F32.PACK_AB R51, R164, R183 ;  /* 0x000000b7a433723e */ /* 0x000fe400000010ff */
[----:B------:R-:W-:Y:S02]  /*32d0*/  F2FP.BF16.F32.PACK_AB R50, R162, R167 ;  /* 0x000000a7a232723e */ /* 0x000fe400000010ff */
[----:B------:R-:W-:Y:S01]  /*32e0*/  F2FP.BF16.F32.PACK_AB R49, R160, R153 ;  /* 0x00000099a031723e */ /* 0x000fe200000010ff */
[----:B------:R-:W-:Y:S06]  /*32f0*/  BRA `(.L_x_130) ;  /* 0x0000000400807947 */ /* 0x000fec0003800000 */
.L_x_128:
[----:B------:R-:W-:-:S04]  /*3300*/  UISETP.NE.U32.AND UP0, UPT, UR14, URZ, UPT ;  /* 0x000000ff0e00728c */ /* 0x000fc8000bf05070 */
[----:B------:R-:W-:-:S09]  /*3310*/  UISETP.NE.AND.EX UP0, UPT, UR15, URZ, UPT, UP0 ;  /* 0x000000ff0f00728c */ /* 0x000fd2000bf05300 */
[----:B------:R-:W-:Y:S05]  /*3320*/  BRA.U UP0, `(.L_x_131) ;  /* 0x0000000100947547 */ /* 0x000fea000b800000 */
[C---:B-----5:R-:W-:Y:S01]  /*3330*/  PRMT R160, R117.reuse, 0x7632, R160 ;  /* 0x0000763275a07816 */ /* 0x060fe200000000a0 */
[----:B------:R-:W-:Y:S01]  /*3340*/  IMAD.U32 R167, R58, 0x10000, RZ ;  /* 0x000100003aa77824 */ /* 0x000fe200078e00ff */
[----:B------:R-:W-:Y:S02]  /*3350*/  SHF.L.U32 R117, R117, 0x10, RZ ;  /* 0x0000001075757819 */ /* 0x000fe400000006ff */
[----:B------:R-:W-:Y:S02]  /*3360*/  SHF.L.U32 R48, R57, 0x10, RZ ;  /* 0x0000001039307819 */ /* 0x000fe400000006ff */
[C---:B------:R-:W-:Y:S02]  /*3370*/  PRMT R158, R116.reuse, 0x7632, R158 ;  /* 0x00007632749e7816 */ /* 0x040fe4000000009e */
[----:B------:R-:W-:Y:S01]  /*3380*/  SHF.L.U32 R116, R116, 0x10, RZ ;  /* 0x0000001074747819 */ /* 0x000fe200000006ff */
[----:B------:R-:W-:Y:S01]  /*3390*/  FADD.FTZ R153, R48, R117 ;  /* 0x0000007530997221 */ /* 0x000fe20000010000 */
        /* <DEDUP_REMOVED lines=8> */
[----:B------:R-:W-:Y:S01]  /*3420*/  PRMT R49, R57, 0x7632, R49 ;  /* 0x0000763239317816 */ /* 0x000fe20000000031 */
[----:B------:R-:W-:Y:S01]  /*3430*/  IMAD.U32 R164, R164, 0x10000, RZ ;  /* 0x00010000a4a47824 */ /* 0x000fe200078e00ff */
[----:B------:R-:W-:-:S02]  /*3440*/  PRMT R50, R58, 0x7632, R50 ;  /* 0x000076323a327816 */ /* 0x000fc40000000032 */
[----:B------:R-:W-:Y:S01]  /*3450*/  PRMT R51, R59, 0x7632, R51 ;  /* 0x000076323b337816 */ /* 0x000fe20000000033 */
[----:B------:R-:W-:Y:S01]  /*3460*/  IMAD.U32 R49, R49, 0x10000, RZ ;  /* 0x0001000031317824 */ /* 0x000fe200078e00ff */
[----:B------:R-:W-:Y:S02]  /*3470*/  SHF.L.U32 R183, R119, 0x10, RZ ;  /* 0x0000001077b77819 */ /* 0x000fe400000006ff */
[----:B------:R-:W-:Y:S02]  /*3480*/  SHF.L.U32 R116, R59, 0x10, RZ ;  /* 0x000000103b747819 */ /* 0x000fe400000006ff */
[----:B------:R-:W-:Y:S02]  /*3490*/  SHF.L.U32 R160, R160, 0x10, RZ ;  /* 0x00000010a0a07819 */ /* 0x000fe400000006ff */
        /* <DEDUP_REMOVED lines=14> */
.L_x_131:
[----:B-----5:R-:W-:Y:S01]  /*3580*/  PRMT R49, R116, 0x7632, R49 ;  /* 0x0000763274317816 */ /* 0x020fe20000000031 */
[----:B------:R-:W-:Y:S01]  /*3590*/  IMAD.U32 R139, R119, 0x10000, RZ ;  /* 0x00010000778b7824 */ /* 0x000fe200078e00ff */
[----:B------:R-:W-:Y:S02]  /*35a0*/  PRMT R48, R56, 0x7632, R48 ;  /* 0x0000763238307816 */ /* 0x000fe40000000030 */
[----:B------:R-:W-:Y:S02]  /*35b0*/  SHF.L.U32 R116, R116, 0x10, RZ ;  /* 0x0000001074747819 */ /* 0x000fe400000006ff */
[----:B------:R-:W-:Y:S01]  /*35c0*/  SHF.L.U32 R51, R56, 0x10, RZ ;  /* 0x0000001038337819 */ /* 0x000fe200000006ff */
[----:B------:R-:W-:Y:S01]  /*35d0*/  IMAD.U32 R48, R48, 0x10000, RZ ;  /* 0x0001000030307824 */ /* 0x000fe200078e00ff */
[----:B------:R-:W-:Y:S02]  /*35e0*/  SHF.L.U32 R158, R59, 0x10, RZ ;  /* 0x000000103b9e7819 */ /* 0x000fe400000006ff */
[----:B------:R-:W-:Y:S01]  /*35f0*/  SHF.L.U32 R49, R49, 0x10, RZ ;  /* 0x0000001031317819 */ /* 0x000fe200000006ff */
[----:B------:R-:W-:Y:S01]  /*3600*/  FADD.FTZ R51, R51, R116 ;  /* 0x0000007433337221 */ /* 0x000fe20000010000 */
[----:B------:R-:W-:Y:S01]  /*3610*/  SHF.L.U32 R50, R52, 0x10, RZ ;  /* 0x0000001034327819 */ /* 0x000fe200000006ff */
[----:B------:R-:W-:Y:S01]  /*3620*/  FADD.FTZ R183, R158, R139 ;  /* 0x0000008b9eb77221 */ /* 0x000fe20000010000 */
[C---:B------:R-:W-:Y:S01]  /*3630*/  PRMT R160, R118.reuse, 0x7632, R160 ;  /* 0x0000763276a07816 */ /* 0x040fe200000000a0 */
[----:B------:R-:W-:Y:S01]  /*3640*/  FADD.FTZ R158, R49, R48 ;  /* 0x00000030319e7221 */ /* 0x000fe20000010000 */
[C---:B------:R-:W-:Y:S01]  /*3650*/  PRMT R153, R117.reuse, 0x7632, R153 ;  /* 0x0000763275997816 */ /* 0x040fe20000000099 */
[----:B------:R-:W-:Y:S01]  /*3660*/  IMAD.U32 R117, R117, 0x10000, RZ ;  /* 0x0001000075757824 */ /* 0x000fe200078e00ff */
[----:B------:R-:W-:Y:S01]  /*3670*/  SHF.L.U32 R118, R118, 0x10, RZ ;  /* 0x0000001076767819 */ /* 0x000fe200000006ff */
[----:B------:R-:W-:Y:S01]  /*3680*/  FADD.FTZ R139, R50, R51 ;  /* 0x00000033328b7221 */ /* 0x000fe20000010000 */
[----:B------:R-:W-:Y:S01]  /*3690*/  PRMT R164, R119, 0x7632, R164 ;  /* 0x0000763277a47816 */ /* 0x000fe200000000a4 */
[----:B------:R-:W-:Y:S01]  /*36a0*/  IMAD.U32 R119, R58, 0x10000, RZ ;  /* 0x000100003a777824 */ /* 0x000fe200078e00ff */
[----:B------:R-:W-:-:S02]  /*36b0*/  SHF.L.U32 R116, R57, 0x10, RZ ;  /* 0x0000001039747819 */ /* 0x000fc400000006ff */
        /* <DEDUP_REMOVED lines=15> */
[C---:B------:R-:W-:Y:S01]  /*37b0*/  PRMT R51, R55.reuse, 0x7632, R51 ;  /* 0x0000763237337816 */ /* 0x040fe20000000033 */
[----:B------:R-:W-:Y:S01]  /*37c0*/  IMAD.U32 R116, R55, 0x10000, RZ ;  /* 0x0001000037747824 */ /* 0x000fe200078e00ff */
[----:B------:R-:W-:Y:S01]  /*37d0*/  PRMT R49, R53, 0x7632, R49 ;  /* 0x0000763235317816 */ /* 0x000fe20000000031 */
[----:B------:R-:W-:Y:S01]  /*37e0*/  FADD.FTZ R164, R119, R50 ;  /* 0x0000003277a47221 */ /* 0x000fe20000010000 */
[----:B------:R-:W-:Y:S01]  /*37f0*/  PRMT R48, R52, 0x7632, R48 ;  /* 0x0000763234307816 */ /* 0x000fe20000000030 */
[----:B------:R-:W-:Y:S01]  /*3800*/  FADD.FTZ R183, R116, R183 ;  /* 0x000000b774b77221 */ /* 0x000fe20000010000 */
        /* <DEDUP_REMOVED lines=8> */
[----:B------:R-:W-:Y:S01]  /*3890*/  FADD.FTZ R160, R160, R51 ;  /* 0x00000033a0a07221 */ /* 0x000fe20000010000 */
[----:B------:R-:W-:Y:S01]  /*38a0*/  FADD.FTZ R162, R162, R117 ;  /* 0x00000075a2a27221 */ /* 0x000fe20000010000 */
[----:B------:R-:W-:Y:S01]  /*38b0*/  F2FP.BF16.F32.PACK_AB R51, R164, R183 ;  /* 0x000000b7a433723e */ /* 0x000fe200000010ff */
[----:B------:R-:W-:-:S02]  /*38c0*/  FADD.FTZ R158, R158, R49 ;  /* 0x000000319e9e7221 */ /* 0x000fc40000010000 */
[----:B------:R-:W-:Y:S02]  /*38d0*/  F2FP.BF16.F32.PACK_AB R49, R160, R153 ;  /* 0x00000099a031723e */ /* 0x000fe400000010ff */
[----:B------:R-:W-:Y:S02]  /*38e0*/  F2FP.BF16.F32.PACK_AB R50, R162, R167 ;  /* 0x000000a7a232723e */ /* 0x000fe400000010ff */
[----:B------:R-:W-:-:S07]  /*38f0*/  F2FP.BF16.F32.PACK_AB R48, R158, R139 ;  /* 0x0000008b9e30723e */ /* 0x000fce00000010ff */
.L_x_130:
[----:B------:R-:W0:Y:S02]  /*3900*/  @P1 LDC.64 R116, c[0x0][0x3a8] ;  /* 0x0000ea00ff741b82 */ /* 0x000e240000000a00 */
[C---:B0-----:R-:W-:Y:S01]  /*3910*/  @P1 IMAD.WIDE.U32 R116, R195.reuse, 0x10, R116 ;  /* 0x00000010c3741825 */ /* 0x041fe200078e0074 */
[----:B------:R-:W-:-:S04]  /*3920*/  IADD3 R195, PT, PT, R195, 0x80, RZ ;  /* 0x00000080c3c37810 */ /* 0x000fc80007ffe0ff */
[----:B------:R2:W-:Y:S03]  /*3930*/  @P1 STG.E.128 desc[UR6][R116.64], R48 ;  /* 0x0000003074001986 */ /* 0x0005e6000c101d06 */
.L_x_127:
[----:B------:R-:W-:Y:S05]  /*3940*/  BSYNC.RECONVERGENT B0 ;  /* 0x0000000000007941 */ /* 0x000fea0003800200 */
.L_x_126:
[----:B------:R-:W-:Y:S01]  /*3950*/  ISETP.GE.U32.AND P3, PT, R131, 0x280, PT ;  /* 0x000002808300780c */ /* 0x000fe20003f66070 */
[----:B------:R-:W-:-:S12]  /*3960*/  BSSY.RECONVERGENT B0, `(.L_x_132) ;  /* 0x00000ab000007945 */ /* 0x000fd80003800200 */
[----:B------:R-:W-:Y:S05]  /*3970*/  @!P3 BRA `(.L_x_133) ;  /* 0x0000000800a4b947 */ /* 0x000fea0003800000 */
[----:B------:R-:W-:Y:S01]  /*3980*/  ISETP.NE.U32.AND P4, PT, RZ, UR12, PT ;  /* 0x0000000cff007c0c */ /* 0x000fe2000bf85070 */
[----:B-12---:R-:W1:Y:S01]  /*3990*/  LDC.64 R116, c[0x0][0x390] ;  /* 0x0000e400ff747b82 */ /* 0x006e620000000a00 */
        /* <DEDUP_REMOVED lines=30> */
.L_x_135:
[C---:B-----5:R-:W-:Y:S01]  /*3b80*/  PRMT R168, R117.reuse, 0x7632, R168 ;  /* 0x0000763275a87816 */ /* 0x060fe200000000a8 */
[----:B------:R-:W-:Y:S01]  /*3b90*/  IMAD.U32 R117, R117, 0x10000, RZ ;  /* 0x0001000075757824 */ /* 0x000fe200078e00ff */
[C---:B------:R-:W-:Y:S01]  /*3ba0*/  PRMT R166, R116.reuse, 0x7632, R166 ;  /* 0x0000763274a67816 */ /* 0x040fe200000000a6 */
[----:B------:R-:W-:Y:S01]  /*3bb0*/  IMAD.U32 R48, R53, 0x10000, RZ ;  /* 0x0001000035307824 */ /* 0x000fe200078e00ff */
[----:B------:R-:W-:Y:S02]  /*3bc0*/  SHF.L.U32 R116, R116, 0x10, RZ ;  /* 0x0000001074747819 */ /* 0x000fe400000006ff */
[----:B------:R-:W-:Y:S01]  /*3bd0*/  SHF.L.U32 R137, R52, 0x10, RZ ;  /* 0x0000001034897819 */ /* 0x000fe200000006ff */
[----:B------:R-:W-:Y:S01]  /*3be0*/  FADD.FTZ R151, R48, R117 ;  /* 0x0000007530977221 */ /* 0x000fe20000010000 */
[----:B------:R-:W-:Y:S02]  /*3bf0*/  PRMT R170, R118, 0x7632, R170 ;  /* 0x0000763276aa7816 */ /* 0x000fe400000000aa */
[----:B------:R-:W-:Y:S01]  /*3c00*/  PRMT R172, R119, 0x7632, R172 ;  /* 0x0000763277ac7816 */ /* 0x000fe200000000ac */
[----:B------:R-:W-:Y:S01]  /*3c10*/  FADD.FTZ R137, R137, R116 ;  /* 0x0000007489897221 */ /* 0x000fe20000010000 */
[----:B------:R-:W-:Y:S01]  /*3c20*/  PRMT R48, R52, 0x7632, R48 ;  /* 0x0000763234307816 */ /* 0x000fe20000000030 */
[----:B------:R-:W-:Y:S01]  /*3c30*/  IMAD.U32 R116, R55, 0x10000, RZ ;  /* 0x0001000037747824 */ /* 0x000fe200078e00ff */
[----:B------:R-:W-:-:S02]  /*3c40*/  PRMT R49, R53, 0x7632, R49 ;  /* 0x0000763235317816 */ /* 0x000fc40000000031 */
[----:B------:R-:W-:Y:S02]  /*3c50*/  PRMT R50, R54, 0x7632, R50 ;  /* 0x0000763236327816 */ /* 0x000fe40000000032 */
[----:B------:R-:W-:Y:S02]  /*3c60*/  PRMT R51, R55, 0x7632, R51 ;  /* 0x0000763237337816 */ /* 0x000fe40000000033 */
[----:B------:R-:W-:Y:S01]  /*3c70*/  SHF.L.U32 R118, R118, 0x10, RZ ;  /* 0x0000001076767819 */ /* 0x000fe200000006ff */
        /* <DEDUP_REMOVED lines=10> */
[----:B------:R-:W-:-:S02]  /*3d20*/  SHF.L.U32 R51, R51, 0x10, RZ ;  /* 0x0000001033337819 */ /* 0x000fc400000006ff */
[----:B------:R-:W-:Y:S02]  /*3d30*/  SHF.L.U32 R49, R49, 0x10, RZ ;  /* 0x0000001031317819 */ /* 0x000fe400000006ff */
[----:B------:R-:W-:Y:S01]  /*3d40*/  SHF.L.U32 R48, R48, 0x10, RZ ;  /* 0x0000001030307819 */ /* 0x000fe200000006ff */
[----:B------:R-:W-:Y:S01]  /*3d50*/  FADD.FTZ R172, R172, R51 ;  /* 0x00000033acac7221 */ /* 0x000fe20000010000 */
[----:B------:R-:W-:Y:S01]  /*3d60*/  F2FP.BF16.F32.PACK_AB R50, R170, R165 ;  /* 0x000000a5aa32723e */ /* 0x000fe200000010ff */
[----:B------:R-:W-:Y:S02]  /*3d70*/  FADD.FTZ R168, R168, R49 ;  /* 0x00000031a8a87221 */ /* 0x000fe40000010000 */
[----:B------:R-:W-:Y:S01]  /*3d80*/  FADD.FTZ R166, R117, R48 ;  /* 0x0000003075a67221 */ /* 0x000fe20000010000 */
[----:B------:R-:W-:Y:S02]  /*3d90*/  F2FP.BF16.F32.PACK_AB R51, R172, R185 ;  /* 0x000000b9ac33723e */ /* 0x000fe400000010ff */
[----:B------:R-:W-:-:S02]  /*3da0*/  F2FP.BF16.F32.PACK_AB R49, R168, R151 ;  /* 0x00000097a831723e */ /* 0x000fc400000010ff */
[----:B------:R-:W-:Y:S01]  /*3db0*/  F2FP.BF16.F32.PACK_AB R48, R166, R137 ;  /* 0x00000089a630723e */ /* 0x000fe200000010ff */
[----:B------:R-:W-:Y:S06]  /*3dc0*/  BRA `(.L_x_136) ;  /* 0x0000000400807947 */ /* 0x000fec0003800000 */
.L_x_134:
[----:B------:R-:W-:-:S04]  /*3dd0*/  UISETP.NE.U32.AND UP0, UPT, UR14, URZ, UPT ;  /* 0x000000ff0e00728c */ /* 0x000fc8000bf05070 */
[----:B------:R-:W-:-:S09]  /*3de0*/  UISETP.NE.AND.EX UP0, UPT, UR15, URZ, UPT, UP0 ;  /* 0x000000ff0f00728c */ /* 0x000fd2000bf05300 */
[----:B------:R-:W-:Y:S05]  /*3df0*/  BRA.U UP0, `(.L_x_137) ;  /* 0x0000000100947547 */ /* 0x000fea000b800000 */
        /* <DEDUP_REMOVED lines=37> */
.L_x_137:
[----:B-----5:R-:W-:Y:S01]  /*4050*/  PRMT R49, R116, 0x7632, R49 ;  /* 0x0000763274317816 */ /* 0x020fe20000000031 */
[----:B------:R-:W-:Y:S01]  /*4060*/  IMAD.U32 R51, R56, 0x10000, RZ ;  /* 0x0001000038337824 */ /* 0x000fe200078e00ff */
[----:B------:R-:W-:Y:S01]  /*4070*/  SHF.L.U32 R116, R116, 0x10, RZ ;  /* 0x0000001074747819 */ /* 0x000fe200000006ff */
[----:B------:R-:W-:Y:S01]  /*4080*/  IMAD.U32 R166, R59, 0x10000, RZ ;  /* 0x000100003ba67824 */ /* 0x000fe200078e00ff */
[----:B------:R-:W-:Y:S01]  /*4090*/  PRMT R48, R56, 0x7632, R48 ;  /* 0x0000763238307816 */ /* 0x000fe20000000030 */
[----:B------:R-:W-:Y:S01]  /*40a0*/  IMAD.U32 R50, R52, 0x10000, RZ ;  /* 0x0001000034327824 */ /* 0x000fe200078e00ff */
[----:B------:R-:W-:Y:S01]  /*40b0*/  SHF.L.U32 R137, R119, 0x10, RZ ;  /* 0x0000001077897819 */ /* 0x000fe200000006ff */
[----:B------:R-:W-:Y:S01]  /*40c0*/  FADD.FTZ R51, R51, R116 ;  /* 0x0000007433337221 */ /* 0x000fe20000010000 */
[----:B------:R-:W-:Y:S02]  /*40d0*/  SHF.L.U32 R49, R49, 0x10, RZ ;  /* 0x0000001031317819 */ /* 0x000fe400000006ff */
[----:B------:R-:W-:Y:S01]  /*40e0*/  SHF.L.U32 R48, R48, 0x10, RZ ;  /* 0x0000001030307819 */ /* 0x000fe200000006ff */
[----:B------:R-:W-:Y:S01]  /*40f0*/  FADD.FTZ R185, R166, R137 ;  /* 0x00000089a6b97221 */ /* 0x000fe20000010000 */
[C---:B------:R-:W-:Y:S01]  /*4100*/  PRMT R151, R117.reuse, 0x7632, R151 ;  /* 0x0000763275977816 */ /* 0x040fe20000000097 */
[----:B------:R-:W-:Y:S01]  /*4110*/  FADD.FTZ R137, R50, R51 ;  /* 0x0000003332897221 */ /* 0x000fe20000010000 */
[----:B------:R-:W-:Y:S01]  /*4120*/  SHF.L.U32 R117, R117, 0x10, RZ ;  /* 0x0000001075757819 */ /* 0x000fe200000006ff */
[----:B------:R-:W-:Y:S01]  /*4130*/  FADD.FTZ R166, R49, R48 ;  /* 0x0000003031a67221 */ /* 0x000fe20000010000 */
[----:B------:R-:W-:Y:S01]  /*4140*/  SHF.L.U32 R116, R57, 0x10, RZ ;  /* 0x0000001039747819 */ /* 0x000fe200000006ff */
[----:B------:R-:W-:Y:S01]  /*4150*/  IMAD.U32 R51, R53, 0x10000, RZ ;  /* 0x0001000035337824 */ /* 0x000fe200078e00ff */
[----:B------:R-:W-:-:S02]  /*4160*/  PRMT R165, R118, 0x7632, R165 ;  /* 0x0000763276a57816 */ /* 0x000fc400000000a5 */
[----:B------:R-:W-:Y:S01]  /*4170*/  PRMT R168, R119, 0x7632, R168 ;  /* 0x0000763277a87816 */ /* 0x000fe200000000a8 */
[----:B------:R-:W-:Y:S01]  /*4180*/  FADD.FTZ R116, R116, R117 ;  /* 0x0000007574747221 */ /* 0x000fe20000010000 */
[----:B------:R-:W-:Y:S02]  /*4190*/  PRMT R48, R57, 0x7632, R48 ;  /* 0x0000763239307816 */ /* 0x000fe40000000030 */
[----:B------:R-:W-:Y:S01]  /*41a0*/  PRMT R49, R58, 0x7632, R49 ;  /* 0x000076323a317816 */ /* 0x000fe20000000031 */
[----:B------:R-:W-:Y:S01]  /*41b0*/  IMAD.U32 R179, R168, 0x10000, RZ ;  /* 0x00010000a8b37824 */ /* 0x000fe200078e00ff */
[----:B------:R-:W-:Y:S01]  /*41c0*/  PRMT R50, R59, 0x7632, R50 ;  /* 0x000076323b327816 */ /* 0x000fe20000000032 */
[----:B------:R-:W-:Y:S01]  /*41d0*/  IMAD.U32 R48, R48, 0x10000, RZ ;  /* 0x0001000030307824 */ /* 0x000fe200078e00ff */
[----:B------:R-:W-:Y:S02]  /*41e0*/  SHF.L.U32 R118, R118, 0x10, RZ ;  /* 0x0000001076767819 */ /* 0x000fe400000006ff */
        /* <DEDUP_REMOVED lines=10> */
[----:B------:R-:W-:Y:S01]  /*4290*/  PRMT R51, R55, 0x7632, R51 ;  /* 0x0000763237337816 */ /* 0x000fe20000000033 */
[----:B------:R-:W-:Y:S01]  /*42a0*/  FADD.FTZ R172, R179, R50 ;  /* 0x00000032b3ac7221 */ /* 0x000fe20000010000 */
[----:B------:R-:W-:Y:S01]  /*42b0*/  PRMT R48, R52, 0x7632, R48 ;  /* 0x0000763234307816 */ /* 0x000fe20000000030 */
[----:B------:R-:W-:Y:S01]  /*42c0*/  FADD.FTZ R165, R119, R118 ;  /* 0x0000007677a57221 */ /* 0x000fe20000010000 */
[----:B------:R-:W-:Y:S01]  /*42d0*/  PRMT R50, R54, 0x7632, R50 ;  /* 0x0000763236327816 */ /* 0x000fe20000000032 */
[----:B------:R-:W-:Y:S01]  /*42e0*/  IMAD.U32 R119, R51, 0x10000, RZ ;  /* 0x0001000033777824 */ /* 0x000fe200078e00ff */
[----:B------:R-:W-:-:S02]  /*42f0*/  PRMT R49, R53, 0x7632, R49 ;  /* 0x0000763235317816 */ /* 0x000fc40000000031 */
[----:B------:R-:W-:Y:S01]  /*4300*/  SHF.L.U32 R116, R55, 0x10, RZ ;  /* 0x0000001037747819 */ /* 0x000fe200000006ff */
[----:B------:R-:W-:Y:S01]  /*4310*/  FADD.FTZ R172, R172, R119 ;  /* 0x00000077acac7221 */ /* 0x000fe20000010000 */
[----:B------:R-:W-:Y:S02]  /*4320*/  SHF.L.U32 R117, R50, 0x10, RZ ;  /* 0x0000001032757819 */ /* 0x000fe400000006ff */
[----:B------:R-:W-:Y:S01]  /*4330*/  SHF.L.U32 R51, R49, 0x10, RZ ;  /* 0x0000001031337819 */ /* 0x000fe200000006ff */
[----:B------:R-:W-:Y:S02]  /*4340*/  IMAD.U32 R49, R48, 0x10000, RZ ;  /* 0x0001000030317824 */ /* 0x000fe400078e00ff */
[----:B------:R-:W-:Y:S01]  /*4350*/  FADD.FTZ R185, R116, R185 ;  /* 0x000000b974b97221 */ /* 0x000fe20000010000 */
[----:B------:R-:W-:Y:S01]  /*4360*/  FADD.FTZ R170, R170, R117 ;  /* 0x00000075aaaa7221 */ /* 0x000fe20000010000 */
[----:B------:R-:W-:Y:S01]  /*4370*/  FADD.FTZ R168, R168, R51 ;  /* 0x00000033a8a87221 */ /* 0x000fe20000010000 */
[----:B------:R-:W-:-:S02]  /*4380*/  FADD.FTZ R166, R166, R49 ;  /* 0x00000031a6a67221 */ /* 0x000fc40000010000 */
[----:B------:R-:W-:Y:S02]  /*4390*/  F2FP.BF16.F32.PACK_AB R51, R172, R185 ;  /* 0x000000b9ac33723e */ /* 0x000fe400000010ff */
[----:B------:R-:W-:Y:S02]  /*43a0*/  F2FP.BF16.F32.PACK_AB R50, R170, R165 ;  /* 0x000000a5aa32723e */ /* 0x000fe400000010ff */
[----:B------:R-:W-:Y:S02]  /*43b0*/  F2FP.BF16.F32.PACK_AB R49, R168, R151 ;  /* 0x00000097a831723e */ /* 0x000fe400000010ff */
[----:B------:R-:W-:-:S07]  /*43c0*/  F2FP.BF16.F32.PACK_AB R48, R166, R137 ;  /* 0x00000089a630723e */ /* 0x000fce00000010ff */
.L_x_136:
[----:B------:R-:W0:Y:S02]  /*43d0*/  @P1 LDC.64 R116, c[0x0][0x3a8] ;  /* 0x0000ea00ff741b82 */ /* 0x000e240000000a00 */
[C---:B0-----:R-:W-:Y:S01]  /*43e0*/  @P1 IMAD.WIDE.U32 R116, R195.reuse, 0x10, R116 ;  /* 0x00000010c3741825 */ /* 0x041fe200078e0074 */
[----:B------:R-:W-:-:S04]  /*43f0*/  IADD3 R195, PT, PT, R195, 0x80, RZ ;  /* 0x00000080c3c37810 */ /* 0x000fc80007ffe0ff */
[----:B------:R3:W-:Y:S03]  /*4400*/  @P1 STG.E.128 desc[UR6][R116.64], R48 ;  /* 0x0000003074001986 */ /* 0x0007e6000c101d06 */
.L_x_133:
[----:B------:R-:W-:Y:S05]  /*4410*/  BSYNC.RECONVERGENT B0 ;  /* 0x0000000000007941 */ /* 0x000fea0003800200 */
.L_x_132:
[----:B------:R-:W-:Y:S01]  /*4420*/  ISETP.GE.U32.AND P4, PT, R131, 0x300, PT ;  /* 0x000003008300780c */ /* 0x000fe20003f86070 */
[----:B------:R-:W-:-:S12]  /*4430*/  BSSY.RECONVERGENT B0, `(.L_x_138) ;  /* 0x00000ab000007945 */ /* 0x000fd80003800200 */
[----:B------:R-:W-:Y:S05]  /*4440*/  @!P4 BRA `(.L_x_139) ;  /* 0x0000000800a4c947 */ /* 0x000fea0003800000 */
[----:B------:R-:W-:Y:S01]  /*4450*/  ISETP.NE.U32.AND P0, PT, RZ, UR12, PT ;  /* 0x0000000cff007c0c */ /* 0x000fe2000bf05070 */
[----:B-123--:R-:W1:Y:S03]  /*4460*/  LDC.64 R116, c[0x0][0x390] ;  /* 0x0000e400ff747b82 */ /* 0x00ee660000000a00 */
[----:B------:R-:W-:-:S13]  /*4470*/  ISETP.NE.AND.EX P0, PT, RZ, UR13, PT, P0 ;  /* 0x0000000dff007c0c */ /* 0x000fda000bf05300 */
[----:B0-----:R-:W0:Y:S02]  /*4480*/  @P0 LDC.64 R192, c[0x0][0x398] ;  /* 0x0000e600ffc00b82 */ /* 0x001e240000000a00 */
[----:B0-----:R-:W-:-:S05]  /*4490*/  @P0 IMAD.WIDE.U32 R192, R195, 0x10, R192 ;  /* 0x00000010c3c00825 */ /* 0x001fca00078e00c0 */
[----:B------:R0:W5:Y:S01]  /*44a0*/  @P0 LDG.E.128 R56, desc[UR6][R192.64] ;  /* 0x00000006c0380981 */ /* 0x000162000c1e1d00 */
[----:B------:R-:W-:Y:S01]  /*44b0*/  ISETP.NE.U32.AND P0, PT, RZ, UR14, PT ;  /* 0x0000000eff007c0c */ /* 0x000fe2000bf05070 */
[----:B-1----:R-:W-:-:S03]  /*44c0*/  IMAD.WIDE.U32 R116, R195, 0x10, R116 ;  /* 0x00000010c3747825 */ /* 0x002fc600078e0074 */
[----:B------:R-:W-:-:S03]  /*44d0*/  ISETP.NE.AND.EX P0, PT, RZ, UR15, PT, P0 ;  /* 0x0000000fff007c0c */ /* 0x000fc6000bf05300 */
[----:B------:R-:W5:Y:S10]  /*44e0*/  LDG.E.128 R116, desc[UR6][R116.64] ;  /* 0x0000000674747981 */ /* 0x000f74000c1e1d00 */
[----:B------:R-:W1:Y:S02]  /*44f0*/  @P0 LDC.64 R178, c[0x0][0x3a0] ;  /* 0x0000e800ffb20b82 */ /* 0x000e640000000a00 */
        /* <DEDUP_REMOVED lines=21> */
.L_x_141:
        /* <DEDUP_REMOVED lines=37> */
.L_x_140:
[----:B------:R-:W-:-:S04]  /*48a0*/  UISETP.NE.U32.AND UP0, UPT, UR14, URZ, UPT ;  /* 0x000000ff0e00728c */ /* 0x000fc8000bf05070 */
[----:B------:R-:W-:-:S09]  /*48b0*/  UISETP.NE.AND.EX UP0, UPT, UR15, URZ, UPT, UP0 ;  /* 0x000000ff0f00728c */ /* 0x000fd2000bf05300 */
[----:B------:R-:W-:Y:S05]  /*48c0*/  BRA.U UP0, `(.L_x_143) ;  /* 0x0000000100947547 */ /* 0x000fea000b800000 */
        /* <DEDUP_REMOVED lines=37> */
.L_x_143:
[C---:B-----5:R-:W-:Y:S01]  /*4b20*/  PRMT R49, R116.reuse, 0x7632, R49 ;  /* 0x0000763274317816 */ /* 0x060fe20000000031 */
[----:B------:R-:W-:Y:S01]  /*4b30*/  IMAD.U32 R116, R116, 0x10000, RZ ;  /* 0x0001000074747824 */ /* 0x000fe200078e00ff */
[C---:B------:R-:W-:Y:S02]  /*4b40*/  PRMT R48, R56.reuse, 0x7632, R48 ;  /* 0x0000763238307816 */ /* 0x040fe40000000030 */
        /* <DEDUP_REMOVED lines=19> */
[----:B------:R-:W-:-:S02]  /*4c80*/  PRMT R48, R57, 0x7632, R48 ;  /* 0x0000763239307816 */ /* 0x000fc40000000030 */
[----:B------:R-:W-:Y:S02]  /*4c90*/  PRMT R50, R59, 0x7632, R50 ;  /* 0x000076323b327816 */ /* 0x000fe40000000032 */
[----:B------:R-:W-:Y:S02]  /*4ca0*/  SHF.L.U32 R119, R58, 0x10, RZ ;  /* 0x000000103a777819 */ /* 0x000fe400000006ff */
[----:B------:R-:W-:Y:S01]  /*4cb0*/  SHF.L.U32 R51, R53, 0x10, RZ ;  /* 0x0000001035337819 */ /* 0x000fe200000006ff */
[----:B------:R-:W-:Y:S01]  /*4cc0*/  IMAD.U32 R50, R50, 0x10000, RZ ;  /* 0x0001000032327824 */ /* 0x000fe200078e00ff */
        /* <DEDUP_REMOVED lines=29> */
.L_x_142:
[----:B------:R-:W0:Y:S02]  /*4ea0*/  @P1 LDC.64 R116, c[0x0][0x3a8] ;  /* 0x0000ea00ff741b82 */ /* 0x000e240000000a00 */
[----:B0-----:R-:W-:-:S04]  /*4eb0*/  @P1 IMAD.WIDE.U32 R116, R195, 0x10, R116 ;  /* 0x00000010c3741825 */ /* 0x001fc800078e0074 */
[----:B------:R-:W-:Y:S01]  /*4ec0*/  VIADD R195, R195, 0x80 ;  /* 0x00000080c3c37836 */ /* 0x000fe20000000000 */
[----:B------:R4:W-:Y:S06]  /*4ed0*/  @P1 STG.E.128 desc[UR6][R116.64], R48 ;  /* 0x0000003074001986 */ /* 0x0009ec000c101d06 */
.L_x_139:
[----:B------:R-:W-:Y:S05]  /*4ee0*/  BSYNC.RECONVERGENT B0 ;  /* 0x0000000000007941 */ /* 0x000fea0003800200 */
.L_x_138:
[----:B------:R-:W-:Y:S01]  /*4ef0*/  ISETP.GE.U32.AND P5, PT, R131, 0x380, PT ;  /* 0x000003808300780c */ /* 0x000fe20003fa6070 */
[----:B------:R-:W-:-:S12]  /*4f00*/  BSSY.RECONVERGENT B0, `(.L_x_144) ;  /* 0x00000aa000007945 */ /* 0x000fd80003800200 */
[----:B------:R-:W-:Y:S05]  /*4f10*/  @!P5 BRA `(.L_x_145) ;  /* 0x0000000800a0d947 */ /* 0x000fea0003800000 */
[----:B------:R-:W-:-:S04]  /*4f20*/  ISETP.NE.U32.AND P0, PT, RZ, UR12, PT ;  /* 0x0000000cff007c0c */ /* 0x000fc8000bf05070 */
[----:B------:R-:W-:-:S13]  /*4f30*/  ISETP.NE.AND.EX P0, PT, RZ, UR13, PT, P0 ;  /* 0x0000000dff007c0c */ /* 0x000fda000bf05300 */
[----:B-1234-:R-:W1:Y:S02]  /*4f40*/  @P0 LDC.64 R116, c[0x0][0x398] ;  /* 0x0000e600ff740b82 */ /* 0x01ee640000000a00 */
[----:B-1----:R-:W-:-:S05]  /*4f50*/  @P0 IMAD.WIDE.U32 R188, R195, 0x10, R116 ;  /* 0x00000010c3bc0825 */ /* 0x002fca00078e0074 */
[----:B------:R1:W5:Y:S01]  /*4f60*/  @P0 LDG.E.128 R56, desc[UR6][R188.64] ;  /* 0x00000006bc380981 */ /* 0x000362000c1e1d00 */
[----:B------:R-:W-:-:S04]  /*4f70*/  ISETP.NE.U32.AND P0, PT, RZ, UR14, PT ;  /* 0x0000000eff007c0c */ /* 0x000fc8000bf05070 */
[----:B------:R-:W-:-:S13]  /*4f80*/  ISETP.NE.AND.EX P0, PT, RZ, UR15, PT, P0 ;  /* 0x0000000fff007c0c */ /* 0x000fda000bf05300 */
[----:B------:R-:W0:Y:S02]  /*4f90*/  @P0 LDC.64 R116, c[0x0][0x3a0] ;  /* 0x0000e800ff740b82 */ /* 0x000e240000000a00 */
[----:B0-----:R-:W-:-:S06]  /*4fa0*/  @P0 IMAD.WIDE.U32 R178, R195, 0x10, R116 ;  /* 0x00000010c3b20825 */ /* 0x001fcc00078e0074 */
[----:B------:R-:W0:Y:S01]  /*4fb0*/  LDC.64 R116, c[0x0][0x390] ;  /* 0x0000e400ff747b82 */ /* 0x000e220000000a00 */
[----:B------:R1:W5:Y:S01]  /*4fc0*/  @P0 LDG.E.128 R52, desc[UR6][R178.64] ;  /* 0x00000006b2340981 */ /* 0x000362000c1e1d00 */
[----:B0-----:R-:W-:-:S06]  /*4fd0*/  IMAD.WIDE.U32 R116, R195, 0x10, R116 ;  /* 0x00000010c3747825 */ /* 0x001fcc00078e0074 */
[----:B------:R-:W5:Y:S01]  /*4fe0*/  LDG.E.128 R116, desc[UR6][R116.64] ;  /* 0x0000000674747981 */ /* 0x000f62000c1e1d00 */
[----:B------:R-:W-:-:S04]  /*4ff0*/  UISETP.NE.U32.AND UP0, UPT, UR12, URZ, UPT ;  /* 0x000000ff0c00728c */ /* 0x000fc8000bf05070 */
[----:B------:R-:W-:-:S09]  /*5000*/  UISETP.NE.AND.EX UP0, UPT, UR13, URZ, UPT, UP0 ;  /* 0x000000ff0d00728c */ /* 0x000fd2000bf05300 */
[----:B-1----:R-:W-:Y:S05]  /*5010*/  BRA.U UP0, `(.L_x_146) ;  /* 0x0000000100d47547 */ /* 0x002fea000b800000 */
        /* <DEDUP_REMOVED lines=16> */
.L_x_147:
        /* <DEDUP_REMOVED lines=13> */
[----:B------:R-:W-:Y:S01]  /*51f0*/  PRMT R48, R52, 0x7632, R48 ;  /* 0x0000763234307816 */ /* 0x000fe20000000030 */
[----:B------:R-:W-:Y:S01]  /*5200*/  IMAD.U32 R51, R51, 0x10000, RZ ;  /* 0x0001000033337824 */ /* 0x000fe200078e00ff */
[----:B------:R-:W-:Y:S02]  /*5210*/  PRMT R49, R53, 0x7632, R49 ;  /* 0x0000763235317816 */ /* 0x000fe40000000031 */
[----:B------:R-:W-:Y:S01]  /*5220*/  PRMT R50, R54, 0x7632, R50 ;  /* 0x0000763236327816 */ /* 0x000fe20000000032 */
[----:B------:R-:W-:Y:S01]  /*5230*/  IMAD.U32 R48, R48, 0x10000, RZ ;  /* 0x0001000030307824 */ /* 0x000fe200078e00ff */
[----:B------:R-:W-:Y:S02]  /*5240*/  SHF.L.U32 R188, R188, 0x10, RZ ;  /* 0x00000010bcbc7819 */ /* 0x000fe400000006ff */
[----:B------:R-:W-:Y:S02]  /*5250*/  SHF.L.U32 R118, R118, 0x10, RZ ;  /* 0x0000001076767819 */ /* 0x000fe400000006ff */
[----:B------:R-:W-:Y:S01]  /*5260*/  SHF.L.U32 R161, R54, 0x10, RZ ;  /* 0x0000001036a17819 */ /* 0x000fe200000006ff */
[----:B------:R-:W-:Y:S01]  /*5270*/  FADD.FTZ R190, R188, R51 ;  /* 0x00000033bcbe7221 */ /* 0x000fe20000010000 */
        /* <DEDUP_REMOVED lines=15> */
.L_x_146:
        /* <DEDUP_REMOVED lines=20> */
[----:B------:R-:W-:Y:S01]  /*54b0*/  PRMT R50, R58, 0x7632, R50 ;  /* 0x000076323a327816 */ /* 0x000fe20000000032 */
[----:B------:R-:W-:Y:S01]  /*54c0*/  FADD.FTZ R161, R161, R118 ;  /* 0x00000076a1a17221 */ /* 0x000fe20000010000 */
[----:B------:R-:W-:Y:S01]  /*54d0*/  SHF.L.U32 R189, R119, 0x10, RZ ;  /* 0x0000001077bd7819 */ /* 0x000fe200000006ff */
[----:B------:R-:W-:Y:S01]  /*54e0*/  IMAD.U32 R49, R49, 0x10000, RZ ;  /* 0x0001000031317824 */ /* 0x000fe200078e00ff */
[----:B------:R-:W-:-:S02]  /*54f0*/  SHF.L.U32 R51, R51, 0x10, RZ ;  /* 0x0000001033337819 */ /* 0x000fc400000006ff */
[----:B------:R-:W-:Y:S02]  /*5500*/  SHF.L.U32 R116, R59, 0x10, RZ ;  /* 0x000000103b747819 */ /* 0x000fe400000006ff */
        /* <DEDUP_REMOVED lines=14> */
.L_x_149:
        /* <DEDUP_REMOVED lines=11> */
[----:B------:R-:W-:Y:S01]  /*56a0*/  PRMT R147, R117, 0x7632, R147 ;  /* 0x0000763275937816 */ /* 0x000fe20000000093 */
[----:B------:R-:W-:Y:S01]  /*56b0*/  FADD.FTZ R184, R49, R48 ;  /* 0x0000003031b87221 */ /* 0x000fe20000010000 */
[----:B------:R-:W-:Y:S01]  /*56c0*/  PRMT R161, R118, 0x7632, R161 ;  /* 0x0000763276a17816 */ /* 0x000fe200000000a1 */
[----:B------:R-:W-:Y:S01]  /*56d0*/  IMAD.U32 R117, R117, 0x10000, RZ ;  /* 0x0001000075757824 */ /* 0x000fe200078e00ff */
[----:B------:R-:W-:Y:S01]  /*56e0*/  SHF.L.U32 R116, R57, 0x10, RZ ;  /* 0x0000001039747819 */ /* 0x000fe200000006ff */
[----:B------:R-:W-:Y:S01]  /*56f0*/  FADD.FTZ R133, R50, R51 ;  /* 0x0000003332857221 */ /* 0x000fe20000010000 */
[----:B------:R-:W-:-:S02]  /*5700*/  PRMT R49, R58, 0x7632, R49 ;  /* 0x000076323a317816 */ /* 0x000fc40000000031 */
[----:B------:R-:W-:Y:S01]  /*5710*/  SHF.L.U32 R118, R118, 0x10, RZ ;  /* 0x0000001076767819 */ /* 0x000fe200000006ff */
[----:B------:R-:W-:Y:S01]  /*5720*/  FADD.FTZ R116, R116, R117 ;  /* 0x0000007574747221 */ /* 0x000fe20000010000 */
        /* <DEDUP_REMOVED lines=16> */
[C---:B------:R-:W-:Y:S01]  /*5830*/  IMAD.U32 R116, R55.reuse, 0x10000, RZ ;  /* 0x0001000037747824 */ /* 0x040fe200078e00ff */
[----:B------:R-:W-:Y:S01]  /*5840*/  PRMT R51, R55, 0x7632, R51 ;  /* 0x0000763237337816 */ /* 0x000fe20000000033 */
[----:B------:R-:W-:Y:S01]  /*5850*/  FADD.FTZ R190, R179, R50 ;  /* 0x00000032b3be7221 */ /* 0x000fe20000010000 */
        /* <DEDUP_REMOVED lines=17> */
.L_x_148:
[----:B------:R-:W0:Y:S02]  /*5970*/  @P1 LDC.64 R116, c[0x0][0x3a8] ;  /* 0x0000ea00ff741b82 */ /* 0x000e240000000a00 */
[----:B0-----:R-:W-:-:S05]  /*5980*/  @P1 IMAD.WIDE.U32 R116, R195, 0x10, R116 ;  /* 0x00000010c3741825 */ /* 0x001fca00078e0074 */
[----:B------:R0:W-:Y:S02]  /*5990*/  @P1 STG.E.128 desc[UR6][R116.64], R48 ;  /* 0x0000003074001986 */ /* 0x0001e4000c101d06 */
.L_x_145:
[----:B------:R-:W-:Y:S05]  /*59a0*/  BSYNC.RECONVERGENT B0 ;  /* 0x0000000000007941 */ /* 0x000fea0003800200 */
.L_x_144:
[----:B01234-:R-:W-:Y:S01]  /*59b0*/  FADD.FTZ R117, RZ, R145 ;  /* 0x00000091ff757221 */ /* 0x01ffe20000010000 */
[C---:B------:R-:W-:Y:S01]  /*59c0*/  ISETP.GE.U32.AND P0, PT, R131.reuse, 0x80, PT ;  /* 0x000000808300780c */ /* 0x040fe20003f06070 */
[----:B------:R-:W-:Y:S01]  /*59d0*/  BSSY.RECONVERGENT B0, `(.L_x_150) ;  /* 0x00000d8000007945 */ /* 0x000fe20003800200 */
[C---:B------:R-:W-:Y:S01]  /*59e0*/  ISETP.GT.U32.AND P6, PT, R131.reuse, 0xff, PT ;  /* 0x000000ff8300780c */ /* 0x040fe20003fc4070 */
[----:B------:R-:W-:Y:S01]  /*59f0*/  FADD.FTZ R116, R140, R117 ;  /* 0x000000758c747221 */ /* 0x000fe20000010000 */
[----:B------:R-:W-:Y:S01]  /*5a00*/  P2R R119, PR, RZ, 0x2 ;  /* 0x00000002ff777803 */ /* 0x000fe20000000000 */
[----:B------:R-:W-:Y:S01]  /*5a10*/  HFMA2 R193, -RZ, RZ, 0, 0 ;  /* 0x00000000ffc17431 */ /* 0x000fe200000001ff */
[----:B------:R-:W-:Y:S01]  /*5a20*/  ISETP.GT.U32.AND P1, PT, R131, 0x17f, PT ;  /* 0x0000017f8300780c */ /* 0x000fe20003f24070 */
[----:B------:R-:W-:-:S04]  /*5a30*/  FADD.FTZ R117, R159, R116 ;  /* 0x000000749f757221 */ /* 0x000fc80000010000 */
        /* <DEDUP_REMOVED lines=58> */
[----:B------:R-:W-:-:S04]  /*5de0*/  ISETP.NE.AND P1, PT, R119, RZ, PT ;  /* 0x000000ff7700720c */ /* 0x000fc80003f25270 */
        /* <DEDUP_REMOVED lines=9> */
[----:B0-----:R-:W-:Y:S02]  /*5e80*/  FADD.FTZ R116, R192, R117 ;  /* 0x00000075c0747221 */ /* 0x001fe40000010000 */
[----:B------:R-:W0:Y:S02]  /*5e90*/  S2R R192, SR_TID.X ;  /* 0x0000000000c07919 */ /* 0x000e240000002100 */
[----:B------:R-:W-:-:S04]  /*5ea0*/  FMUL.FTZ R116, R11, R116 ;  /* 0x000000740b747220 */ /* 0x000fc80000410000 */
[--C-:B------:R-:W-:Y:S01]  /*5eb0*/  FADD.FTZ R117, R145, -R116.reuse ;  /* 0x8000007491757221 */ /* 0x100fe20000010000 */
[--C-:B------:R-:W-:Y:S01]  /*5ec0*/  FADD.FTZ R118, R140, -R116.reuse ;  /* 0x800000748c767221 */ /* 0x100fe20000010000 */
[--C-:B------:R-:W-:Y:S01]  /*5ed0*/  FADD.FTZ R194, R159, -R116.reuse ;  /* 0x800000749fc27221 */ /* 0x100fe20000010000 */
[--C-:B------:R-:W-:Y:S01]  /*5ee0*/  FADD.FTZ R178, R173, -R116.reuse ;  /* 0x80000074adb27221 */ /* 0x100fe20000010000 */
[----:B------:R-:W-:Y:S01]  /*5ef0*/  FFMA.FTZ R117, R117, R117, RZ ;  /* 0x0000007575757223 */ /* 0x000fe200000100ff */
[--C-:B------:R-:W-:Y:S01]  /*5f00*/  FADD.FTZ R119, R142, -R116.reuse ;  /* 0x800000748e777221 */ /* 0x100fe20000010000 */
[--C-:B------:R-:W-:Y:S02]  /*5f10*/  FADD.FTZ R179, R157, -R116.reuse ;  /* 0x800000749db37221 */ /* 0x100fe40000010000 */
[----:B------:R-:W-:Y:S01]  /*5f20*/  FFMA.FTZ R117, R118, R118, R117 ;  /* 0x0000007676757223 */ /* 0x000fe20000010075 */
[----:B------:R-:W-:-:S03]  /*5f30*/  FADD.FTZ R118, R138, -R116 ;  /* 0x800000748a767221 */ /* 0x000fc60000010000 */
[----:B------:R-:W-:-:S04]  /*5f40*/  FFMA.FTZ R117, R194, R194, R117 ;  /* 0x000000c2c2757223 */ /* 0x000fc80000010075 */
[----:B------:R-:W-:Y:S01]  /*5f50*/  FFMA.FTZ R117, R118, R118, R117 ;  /* 0x0000007676757223 */ /* 0x000fe20000010075 */
[----:B------:R-:W-:-:S03]  /*5f60*/  FADD.FTZ R118, R136, -R116 ;  /* 0x8000007488767221 */ /* 0x000fc60000010000 */
[----:B------:R-:W-:Y:S01]  /*5f70*/  FFMA.FTZ R117, R178, R178, R117 ;  /* 0x000000b2b2757223 */ /* 0x000fe20000010075 */
[----:B------:R-:W-:-:S03]  /*5f80*/  FADD.FTZ R178, R175, -R116 ;  /* 0x80000074afb27221 */ /* 0x000fc60000010000 */
[----:B------:R-:W-:Y:S01]  /*5f90*/  FFMA.FTZ R117, R118, R118, R117 ;  /* 0x0000007676757223 */ /* 0x000fe20000010075 */
[----:B------:R-:W-:Y:S01]  /*5fa0*/  FADD.FTZ R118, R134, -R116 ;  /* 0x8000007486767221 */ /* 0x000fe20000010000 */
[----:B0-----:R-:W-:Y:S02]  /*5fb0*/  LOP3.LUT R195, R192, 0x1f, RZ, 0xc0, !PT ;  /* 0x0000001fc0c37812 */ /* 0x001fe400078ec0ff */
[----:B------:R-:W-:-:S04]  /*5fc0*/  FFMA.FTZ R117, R178, R178, R117 ;  /* 0x000000b2b2757223 */ /* 0x000fc80000010075 */
[----:B------:R-:W-:Y:S01]  /*5fd0*/  FFMA.FTZ R117, R118, R118, R117 ;  /* 0x0000007676757223 */ /* 0x000fe20000010075 */
[----:B------:R-:W-:-:S04]  /*5fe0*/  FADD.FTZ R118, R143, -R116 ;  /* 0x800000748f767221 */ /* 0x000fc80000010000 */
[----:B------:R-:W-:-:S05]  /*5ff0*/  FSEL R117, R117, RZ, P0 ;  /* 0x000000ff75757208 */ /* 0x000fca0000000000 */
[----:B------:R-:W-:-:S04]  /*6000*/  FFMA.FTZ R118, R118, R118, R117 ;  /* 0x0000007676767223 */ /* 0x000fc80000010075 */
[----:B------:R-:W-:Y:S01]  /*6010*/  FFMA.FTZ R118, R119, R119, R118 ;  /* 0x0000007777767223 */ /* 0x000fe20000010076 */
[----:B------:R-:W-:-:S03]  /*6020*/  FADD.FTZ R119, R144, -R116 ;  /* 0x8000007490777221 */ /* 0x000fc60000010000 */
        /* <DEDUP_REMOVED lines=10> */
[----:B------:R-:W-:Y:S01]  /*60d0*/  @P6 FFMA.FTZ R117, R119, R119, R118 ;  /* 0x0000007777756223 */ /* 0x000fe20000010076 */
[--C-:B------:R-:W-:Y:S01]  /*60e0*/  FADD.FTZ R118, R141, -R116.reuse ;  /* 0x800000748d767221 */ /* 0x100fe20000010000 */
[----:B------:R-:W-:Y:S01]  /*60f0*/  FADD.FTZ R119, R150, -R116 ;  /* 0x8000007496777221 */ /* 0x000fe20000010000 */
[----:B------:R-:W-:Y:S02]  /*6100*/  ISETP.GT.U32.AND P6, PT, R131, 0x17f, PT ;  /* 0x0000017f8300780c */ /* 0x000fe40003fc4070 */
        /* <DEDUP_REMOVED lines=79> */
[----:B------:R-:W-:-:S04]  /*6600*/  FFMA.FTZ R118, R179, R179, R118 ;  /* 0x000000b3b3767223 */ /* 0x000fc80000010076 */
[----:B------:R-:W-:Y:S01]  /*6610*/  @P6 FFMA.FTZ R117, R119, R119, R118 ;  /* 0x0000007777756223 */ /* 0x000fe20000010076 */
[----:B------:R-:W-:-:S04]  /*6620*/  LOP3.LUT P6, RZ, R192, 0x1f, RZ, 0xc0, !PT ;  /* 0x0000001fc0ff7812 */ /* 0x000fc800078cc0ff */
        /* <DEDUP_REMOVED lines=18> */
.L_x_151:
[----:B------:R-:W-:Y:S05]  /*6750*/  BSYNC.RECONVERGENT B0 ;  /* 0x0000000000007941 */ /* 0x000fea0003800200 */
.L_x_150:
[----:B------:R-:W-:Y:S01]  /*6760*/  BAR.SYNC.DEFER_BLOCKING 0x0 ;  /* 0x0000000000007b1d */ /* 0x000fe20000010000 */
[----:B------:R-:W-:Y:S02]  /*6770*/  ISETP.GT.U32.AND P6, PT, R195, 0x3, PT ;  /* 0x00000003c300780c */ /* 0x000fe40003fc4070 */
[----:B0-----:R-:W-:-:S03]  /*6780*/  CS2R R116, SRZ ;  /* 0x0000000000747805 */ /* 0x001fc6000001ff00 */
[----:B------:R-:W-:Y:S08]  /*6790*/  BSSY.RECONVERGENT B0, `(.L_x_152) ;  /* 0x000000a000007945 */ /* 0x000ff00003800200 */
[----:B------:R-:W-:Y:S05]  /*67a0*/  @P6 BRA `(.L_x_153) ;  /* 0x0000000000206947 */ /* 0x000fea0003800000 */
[----:B------:R-:W0:Y:S01]  /*67b0*/  S2UR UR5, SR_CgaCtaId ;  /* 0x00000000000579c3 */ /* 0x000e220000008800 */
[----:B------:R-:W-:Y:S01]  /*67c0*/  UMOV UR4, 0x400 ;  /* 0x0000040000047882 */ /* 0x000fe20000000000 */
[----:B------:R-:W-:Y:S01]  /*67d0*/  IMAD.SHL.U32 R116, R192, 0x8, RZ ;  /* 0x00000008c0747824 */ /* 0x000fe200078e00ff */
[----:B------:R-:W-:-:S04]  /*67e0*/  MOV R193, R130 ;  /* 0x0000008200c17202 */ /* 0x000fc80000000f00 */
[----:B------:R-:W-:Y:S01]  /*67f0*/  LOP3.LUT R116, R116, 0xf8, RZ, 0xc0, !PT ;  /* 0x000000f874747812 */ /* 0x000fe200078ec0ff */
[----:B0-----:R-:W-:-:S04]  /*6800*/  ULEA UR4, UR5, UR4, 0x18 ;  /* 0x0000000405047291 */ /* 0x001fc8000f8ec0ff */
[----:B------:R-:W-:-:S09]  /*6810*/  @UP1 UIADD3 UR4, UPT, UPT, UR4, 0x20, URZ ;  /* 0x0000002004041890 */ /* 0x000fd2000fffe0ff */
[----:B------:R-:W0:Y:S03]  /*6820*/  LDS.64 R116, [R116+UR4] ;  /* 0x0000000474747984 */ /* 0x000e260008000a00 */
.L_x_153:
[----:B------:R-:W-:Y:S05]  /*6830*/  BSYNC.RECONVERGENT B0 ;  /* 0x0000000000007941 */ /* 0x000fea0003800200 */
.L_x_152:
[----:B------:R-:W1:Y:S01]  /*6840*/  SHFL.DOWN PT, R118, R193, 0x2, 0x1f ;  /* 0x08401f00c1767f89 */ /* 0x000e6200000e0000 */
[-C--:B------:R-:W-:Y:S01]  /*6850*/  I2FP.F32.S32 R195, R193.reuse ;  /* 0x000000c100c37245 */ /* 0x080fe20000201400 */
[----:B------:R-:W-:Y:S01]  /*6860*/  BSSY.RECONVERGENT B0, `(.L_x_154) ;  /* 0x0000062000007945 */ /* 0x000fe20003800200 */
[----:B------:R-:W-:Y:S01]  /*6870*/  ISETP.NE.AND P6, PT, RZ, UR8, PT ;  /* 0x00000008ff007c0c */ /* 0x000fe2000bfc5270 */
[----:B0-----:R-:W0:Y:S01]  /*6880*/  SHFL.DOWN PT, R119, R116, 0x2, 0x1f ;  /* 0x08401f0074777f89 */ /* 0x001e2200000e0000 */
[----:B-1----:R-:W-:Y:S02]  /*6890*/  IADD3 R178, PT, PT, R118, R193, RZ ;  /* 0x000000c176b27210 */ /* 0x002fe40007ffe0ff */
[----:B------:R-:W-:Y:S02]  /*68a0*/  I2FP.F32.S32 R196, R118 ;  /* 0x0000007600c47245 */ /* 0x000fe40000201400 */
[----:B------:R-:W-:Y:S01]  /*68b0*/  I2FP.F32.S32 R179, R178 ;  /* 0x000000b200b37245 */ /* 0x000fe20000201400 */
[----:B------:R-:W1:Y:S02]  /*68c0*/  SHFL.DOWN PT, R199, R178, 0x1, 0x1f ;  /* 0x08201f00b2c77f89 */ /* 0x000e6400000e0000 */
[----:B0-----:R-:W-:Y:S01]  /*68d0*/  FMUL.FTZ R118, R119, R196 ;  /* 0x000000c477767220 */ /* 0x001fe20000410000 */
[----:B------:R-:W0:Y:S03]  /*68e0*/  MUFU.RCP R194, R179 ;  /* 0x000000b300c27308 */ /* 0x000e260000001000 */
[----:B------:R-:W-:Y:S01]  /*68f0*/  FFMA.FTZ R197, R195, R116, R118 ;  /* 0x00000074c3c57223 */ /* 0x000fe20000010076 */
[----:B------:R-:W-:-:S04]  /*6900*/  FADD.FTZ R116, -R119, R116 ;  /* 0x0000007477747221 */ /* 0x000fc80000010100 */
[----:B------:R-:W-:-:S04]  /*6910*/  FMUL.FTZ R116, R116, R116 ;  /* 0x0000007474747220 */ /* 0x000fc80000410000 */
[----:B------:R-:W-:-:S04]  /*6920*/  FMUL.FTZ R116, R116, R195 ;  /* 0x000000c374747220 */ /* 0x000fc80000410000 */
[----:B------:R-:W-:Y:S01]  /*6930*/  FMUL.FTZ R116, R116, R196 ;  /* 0x000000c474747220 */ /* 0x000fe20000410000 */
[----:B0-----:R-:W-:Y:S01]  /*6940*/  FMUL.FTZ R198, R194, R197 ;  /* 0x000000c5c2c67220 */ /* 0x001fe20000410000 */
[----:B-1----:R-:W-:-:S04]  /*6950*/  IMAD.IADD R118, R178, 0x1, R199 ;  /* 0x00000001b2767824 */ /* 0x002fc800078e02c7 */
[----:B------:R-:W0:Y:S01]  /*6960*/  SHFL.DOWN PT, R197, R198, 0x1, 0x1f ;  /* 0x08201f00c6c57f89 */ /* 0x000e2200000e0000 */
[----:B------:R-:W-:Y:S02]  /*6970*/  I2FP.F32.S32 R199, R199 ;  /* 0x000000c700c77245 */ /* 0x000fe40000201400 */
[----:B------:R-:W-:-:S06]  /*6980*/  I2FP.F32.S32 R200, R118 ;  /* 0x0000007600c87245 */ /* 0x000fcc0000201400 */
[----:B------:R-:W1:Y:S01]  /*6990*/  MUFU.RCP R200, R200 ;  /* 0x000000c800c87308 */ /* 0x000e620000001000 */
[----:B0-----:R-:W-:Y:S01]  /*69a0*/  FMUL.FTZ R118, R197, R199 ;  /* 0x000000c7c5767220 */ /* 0x001fe20000410000 */
[----:B------:R-:W-:-:S03]  /*69b0*/  FADD.FTZ R197, R198, -R197 ;  /* 0x800000c5c6c57221 */ /* 0x000fc60000010000 */
[----:B------:R-:W-:-:S04]  /*69c0*/  FFMA.FTZ R193, R179, R198, R118 ;  /* 0x000000c6b3c17223 */ /* 0x000fc80000010076 */
[----:B-1----:R-:W-:-:S05]  /*69d0*/  FMUL.FTZ R178, R200, R193 ;  /* 0x000000c1c8b27220 */ /* 0x002fca0000410000 */
[----:B------:R0:W1:Y:S02]  /*69e0*/  SHFL.IDX PT, R203, R178, RZ, 0x1f ;  /* 0x00001fffb2cb7589 */ /* 0x00006400000e0000 */
[----:B0-----:R-:W0:Y:S01]  /*69f0*/  LDC R178, c[0x0][0x448] ;  /* 0x00011200ffb27b82 */ /* 0x001e220000000800 */
[C---:B-1----:R-:W-:Y:S01]  /*6a00*/  FMUL.FTZ R118, R203.reuse, R203 ;  /* 0x000000cbcb767220 */ /* 0x042fe20000410000 */
[----:B------:R-:W-:-:S04]  /*6a10*/  FSEL R193, R203, RZ, !P6 ;  /* 0x000000ffcbc17208 */ /* 0x000fc80007000000 */
[----:B------:R-:W-:Y:S02]  /*6a20*/  FSEL R201, R118, RZ, P6 ;  /* 0x000000ff76c97208 */ /* 0x000fe40003000000 */
[----:B------:R-:W1:Y:S01]  /*6a30*/  SHFL.DOWN PT, R118, R117, 0x2, 0x1f ;  /* 0x08401f0075767f89 */ /* 0x000e6200000e0000 */
[----:B------:R-:W-:Y:S01]  /*6a40*/  ISETP.NE.AND P6, PT, R192, RZ, PT ;  /* 0x000000ffc000720c */ /* 0x000fe20003fc5270 */
[----:B-1----:R-:W-:Y:S01]  /*6a50*/  FADD.FTZ R119, R118, R117 ;  /* 0x0000007576777221 */ /* 0x002fe20000010000 */
[----:B------:R-:W-:-:S03]  /*6a60*/  FMUL.FTZ R118, R197, R197 ;  /* 0x000000c5c5767220 */ /* 0x000fc60000410000 */
[----:B------:R-:W-:Y:S01]  /*6a70*/  FFMA.FTZ R116, R194, R116, R119 ;  /* 0x00000074c2747223 */ /* 0x000fe20000010077 */
[----:B------:R-:W-:-:S04]  /*6a80*/  FMUL.FTZ R118, R179, R118 ;  /* 0x00000076b3767220 */ /* 0x000fc80000410000 */
[----:B------:R-:W1:Y:S01]  /*6a90*/  SHFL.DOWN PT, R119, R116, 0x1, 0x1f ;  /* 0x08201f0074777f89 */ /* 0x000e6200000e0000 */
[----:B------:R-:W-:Y:S01]  /*6aa0*/  FMUL.FTZ R118, R118, R199 ;  /* 0x000000c776767220 */ /* 0x000fe20000410000 */
[----:B-1----:R-:W-:Y:S02]  /*6ab0*/  FADD.FTZ R119, R116, R119 ;  /* 0x0000007774777221 */ /* 0x002fe40000010000 */
[----:B------:R-:W1:Y:S02]  /*6ac0*/  @!P6 LDC.64 R116, c[0x0][0x3c8] ;  /* 0x0000f200ff74eb82 */ /* 0x000e640000000a00 */
[----:B------:R-:W-:-:S05]  /*6ad0*/  FFMA.FTZ R200, R200, R118, R119 ;  /* 0x00000076c8c87223 */ /* 0x000fca0000010077 */
[----:B------:R-:W0:Y:S01]  /*6ae0*/  SHFL.IDX PT, R179, R200, RZ, 0x1f ;  /* 0x00001fffc8b37589 */ /* 0x000e2200000e0000 */
[----:B------:R-:W2:Y:S01]  /*6af0*/  @!P6 LDC.64 R118, c[0x0][0x3c0] ;  /* 0x0000f000ff76eb82 */ /* 0x000ea20000000a00 */
[----:B-1----:R-:W-:-:S04]  /*6b00*/  @!P6 IMAD.WIDE R116, R132, 0x4, R116 ;  /* 0x000000048474e825 */ /* 0x002fc800078e0274 */
[----:B0-----:R-:W-:Y:S01]  /*6b10*/  FFMA.FTZ R178, R179, UR9, R178 ;  /* 0x00000009b3b27c23 */ /* 0x001fe200080100b2 */
[----:B--2---:R-:W-:-:S04]  /*6b20*/  @!P6 IMAD.WIDE R118, R132, 0x4, R118 ;  /* 0x000000048476e825 */ /* 0x004fc800078e0276 */
[----:B------:R-:W-:Y:S01]  /*6b30*/  FADD.FTZ R178, R178, R201 ;  /* 0x000000c9b2b27221 */ /* 0x000fe20000010000 */
[----:B------:R0:W-:Y:S03]  /*6b40*/  @!P6 STG.E desc[UR6][R118.64], R203 ;  /* 0x000000cb7600e986 */ /* 0x0001e6000c101906 */
[----:B------:R-:W1:Y:S02]  /*6b50*/  MUFU.RSQ R195, R178 ;  /* 0x000000b200c37308 */ /* 0x000e640000001400 */
[----:B-1----:R0:W-:Y:S01]  /*6b60*/  @!P6 STG.E desc[UR6][R116.64], R195 ;  /* 0x000000c37400e986 */ /* 0x0021e2000c101906 */
[----:B------:R-:W-:Y:S05]  /*6b70*/  @!P0 BRA `(.L_x_155) ;  /* 0x0000000000c08947 */ /* 0x000fea0003800000 */
[--C-:B------:R-:W-:Y:S01]  /*6b80*/  FADD.FTZ R178, R173, -R193.reuse ;  /* 0x800000c1adb27221 */ /* 0x100fe20000010000 */
[--C-:B0-----:R-:W-:Y:S01]  /*6b90*/  FADD.FTZ R118, R159, -R193.reuse ;  /* 0x800000c19f767221 */ /* 0x101fe20000010000 */
[----:B------:R-:W-:Y:S01]  /*6ba0*/  IMAD.U32 R179, R113, 0x10000, RZ ;  /* 0x0001000071b37824 */ /* 0x000fe200078e00ff */
[----:B------:R-:W-:Y:S01]  /*6bb0*/  SHF.L.U32 R197, R109, 0x10, RZ ;  /* 0x000000106dc57819 */ /* 0x000fe200000006ff */
[----:B------:R-:W-:Y:S01]  /*6bc0*/  FADD.FTZ R194, R175, -R193 ;  /* 0x800000c1afc27221 */ /* 0x000fe20000010000 */
[----:B------:R-:W-:Y:S01]  /*6bd0*/  SHF.L.U32 R199, R114, 0x10, RZ ;  /* 0x0000001072c77819 */ /* 0x000fe200000006ff */
[C---:B------:R-:W-:Y:S01]  /*6be0*/  FMUL.FTZ R178, R195.reuse, R178 ;  /* 0x000000b2c3b27220 */ /* 0x040fe20000410000 */
[----:B------:R-:W-:Y:S02]  /*6bf0*/  IMAD.U32 R201, R110, 0x10000, RZ ;  /* 0x000100006ec97824 */ /* 0x000fe400078e00ff */
[C---:B------:R-:W-:Y:S01]  /*6c00*/  FMUL.FTZ R118, R195.reuse, R118 ;  /* 0x00000076c3767220 */ /* 0x040fe20000410000 */
[----:B------:R-:W-:Y:S01]  /*6c10*/  FMUL.FTZ R196, R195, R194 ;  /* 0x000000c2c3c47220 */ /* 0x000fe20000410000 */
[----:B------:R-:W-:Y:S01]  /*6c20*/  SHF.L.U32 R203, R115, 0x10, RZ ;  /* 0x0000001073cb7819 */ /* 0x000fe200000006ff */
[----:B------:R-:W-:Y:S01]  /*6c30*/  FFMA.FTZ R201, R178, R199, R201 ;  /* 0x000000c7b2c97223 */ /* 0x000fe200000100c9 */
[----:B------:R-:W-:Y:S01]  /*6c40*/  FFMA.FTZ R194, R118, R179, R197 ;  /* 0x000000b376c27223 */ /* 0x000fe200000100c5 */
[----:B------:R-:W-:Y:S01]  /*6c50*/  SHF.L.U32 R205, R111, 0x10, RZ ;  /* 0x000000106fcd7819 */ /* 0x000fe200000006ff */
[----:B------:R-:W0:Y:S01]  /*6c60*/  LDC.64 R178, c[0x0][0x428] ;  /* 0x00010a00ffb27b82 */ /* 0x000e220000000a00 */
[--C-:B------:R-:W-:Y:S01]  /*6c70*/  FADD.FTZ R116, R145, -R193.reuse ;  /* 0x800000c191747221 */ /* 0x100fe20000010000 */
[----:B------:R-:W-:Y:S01]  /*6c80*/  SHF.L.U32 R117, R112, 0x10, RZ ;  /* 0x0000001070757819 */ /* 0x000fe200000006ff */
[----:B------:R-:W-:Y:S01]  /*6c90*/  FADD.FTZ R118, R140, -R193 ;  /* 0x800000c18c767221 */ /* 0x000fe20000010000 */
[----:B------:R-:W-:Y:S01]  /*6ca0*/  SHF.L.U32 R119, R108, 0x10, RZ ;  /* 0x000000106c777819 */ /* 0x000fe200000006ff */
[----:B------:R-:W-:Y:S01]  /*6cb0*/  FMUL.FTZ R116, R195, R116 ;  /* 0x00000074c3747220 */ /* 0x000fe20000410000 */
[----:B------:R-:W-:Y:S01]  /*6cc0*/  FFMA.FTZ R200, R196, R203, R205 ;  /* 0x000000cbc4c87223 */ /* 0x000fe200000100cd */
[--C-:B------:R-:W-:Y:S01]  /*6cd0*/  FADD.FTZ R196, R138, -R193.reuse ;  /* 0x800000c18ac47221 */ /* 0x100fe20000010000 */
[--C-:B------:R-:W-:Y:S01]  /*6ce0*/  FADD.FTZ R198, R136, -R193.reuse ;  /* 0x800000c188c67221 */ /* 0x100fe20000010000 */
[----:B------:R-:W-:Y:S01]  /*6cf0*/  FADD.FTZ R202, R134, -R193 ;  /* 0x800000c186ca7221 */ /* 0x000fe20000010000 */
[----:B------:R-:W-:Y:S01]  /*6d00*/  FFMA.FTZ R116, R116, R117, R119 ;  /* 0x0000007574747223 */ /* 0x000fe20000010077 */
[----:B------:R-:W-:Y:S01]  /*6d10*/  SHF.L.U32 R197, R3, 0x10, RZ ;  /* 0x0000001003c57819 */ /* 0x000fe200000006ff */
[----:B------:R-:W-:Y:S01]  /*6d20*/  IMAD.U32 R199, R4, 0x10000, RZ ;  /* 0x0001000004c77824 */ /* 0x000fe200078e00ff */
[----:B------:R-:W-:Y:S01]  /*6d30*/  SHF.L.U32 R119, R2, 0x10, RZ ;  /* 0x0000001002777819 */ /* 0x000fe200000006ff */
[----:B------:R-:W-:Y:S01]  /*6d40*/  FMUL.FTZ R196, R195, R196 ;  /* 0x000000c4c3c47220 */ /* 0x000fe20000410000 */
[----:B------:R-:W-:Y:S01]  /*6d50*/  SHF.L.U32 R203, R5, 0x10, RZ ;  /* 0x0000001005cb7819 */ /* 0x000fe200000006ff */
[----:B------:R-:W-:Y:S01]  /*6d60*/  IMAD.U32 R117, R0, 0x10000, RZ ;  /* 0x0001000000757824 */ /* 0x000fe200078e00ff */
[----:B------:R-:W-:Y:S01]  /*6d70*/  SHF.L.U32 R205, R6, 0x10, RZ ;  /* 0x0000001006cd7819 */ /* 0x000fe200000006ff */
[----:B------:R-:W-:Y:S01]  /*6d80*/  IMAD.U32 R207, R7, 0x10000, RZ ;  /* 0x0001000007cf7824 */ /* 0x000fe200078e00ff */
[----:B------:R-:W-:Y:S01]  /*6d90*/  SHF.L.U32 R209, R8, 0x10, RZ ;  /* 0x0000001008d17819 */ /* 0x000fe200000006ff */
[C---:B------:R-:W-:Y:S01]  /*6da0*/  FMUL.FTZ R202, R195.reuse, R202 ;  /* 0x000000cac3ca7220 */ /* 0x040fe20000410000 */
[C---:B------:R-:W-:Y:S01]  /*6db0*/  FMUL.FTZ R198, R195.reuse, R198 ;  /* 0x000000c6c3c67220 */ /* 0x040fe20000410000 */
[----:B------:R-:W-:Y:S01]  /*6dc0*/  FMUL.FTZ R118, R195, R118 ;  /* 0x00000076c3767220 */ /* 0x000fe20000410000 */
[----:B------:R-:W-:Y:S01]  /*6dd0*/  FFMA.FTZ R199, R196, R197, R199 ;  /* 0x000000c5c4c77223 */ /* 0x000fe200000100c7 */
[----:B------:R-:W-:Y:S01]  /*6de0*/  FFMA.FTZ R207, R202, R207, R209 ;  /* 0x000000cfcacf7223 */ /* 0x000fe200000100d1 */
[----:B------:R-:W-:Y:S01]  /*6df0*/  FFMA.FTZ R198, R198, R203, R205 ;  /* 0x000000cbc6c67223 */ /* 0x000fe200000100cd */
[----:B------:R-:W-:Y:S01]  /*6e00*/  FFMA.FTZ R197, R118, R117, R119 ;  /* 0x0000007576c57223 */ /* 0x000fe20000010077 */
[----:B0-----:R-:W-:Y:S01]  /*6e10*/  IMAD.WIDE.U32 R178, R191, 0x10, R178 ;  /* 0x00000010bfb27825 */ /* 0x001fe200078e00b2 */
[----:B------:R-:W-:-:S02]  /*6e20*/  F2FP.BF16.F32.PACK_AB R117, R199, R194 ;  /* 0x000000c2c775723e */ /* 0x000fc400000010ff */
[----:B------:R-:W-:Y:S02]  /*6e30*/  F2FP.BF16.F32.PACK_AB R119, R207, R200 ;  /* 0x000000c8cf77723e */ /* 0x000fe400000010ff */
[----:B------:R-:W-:Y:S02]  /*6e40*/  F2FP.BF16.F32.PACK_AB R118, R198, R201 ;  /* 0x000000c9c676723e */ /* 0x000fe400000010ff */
[----:B------:R-:W-:Y:S02]  /*6e50*/  F2FP.BF16.F32.PACK_AB R116, R197, R116 ;  /* 0x00000074c574723e */ /* 0x000fe400000010ff */
[----:B------:R-:W-:-:S03]  /*6e60*/  IADD3 R191, PT, PT, R191, 0x80, RZ ;  /* 0x00000080bfbf7810 */ /* 0x000fc60007ffe0ff */
[----:B------:R1:W-:Y:S04]  /*6e70*/  STG.E.128 desc[UR6][R178.64], R116 ;  /* 0x00000074b2007986 */ /* 0x0003e8000c101d06 */
.L_x_155:
[----:B------:R-:W-:Y:S05]  /*6e80*/  BSYNC.RECONVERGENT B0 ;  /* 0x0000000000007941 */ /* 0x000fea0003800200 */
.L_x_154:
[----:B------:R-:W-:Y:S01]  /*6e90*/  ISETP.GE.U32.AND P6, PT, R131, 0x100, PT ;  /* 0x000001008300780c */ /* 0x000fe20003fc6070 */
[----:B------:R-:W-:-:S12]  /*6ea0*/  BSSY.RECONVERGENT B0, `(.L_x_156) ;  /* 0x0000032000007945 */ /* 0x000fd80003800200 */
[----:B------:R-:W-:Y:S05]  /*6eb0*/  @!P6 BRA `(.L_x_157) ;  /* 0x0000000000c0e947 */ /* 0x000fea0003800000 */
[--C-:B-1----:R-:W-:Y:S01]  /*6ec0*/  FADD.FTZ R178, R171, -R193.reuse ;  /* 0x800000c1abb27221 */ /* 0x102fe20000010000 */
[--C-:B0-----:R-:W-:Y:S01]  /*6ed0*/  FADD.FTZ R118, R157, -R193.reuse ;  /* 0x800000c19d767221 */ /* 0x101fe20000010000 */
[----:B------:R-:W-:Y:S01]  /*6ee0*/  SHF.L.U32 R179, R105, 0x10, RZ ;  /* 0x0000001069b37819 */ /* 0x000fe200000006ff */
[----:B------:R-:W-:Y:S01]  /*6ef0*/  FADD.FTZ R194, R177, -R193 ;  /* 0x800000c1b1c27221 */ /* 0x000fe20000010000 */
[----:B------:R-:W-:Y:S01]  /*6f00*/  SHF.L.U32 R199, R106, 0x10, RZ ;  /* 0x000000106ac77819 */ /* 0x000fe200000006ff */
[----:B------:R-:W-:Y:S01]  /*6f10*/  FMUL.FTZ R178, R195, R178 ;  /* 0x000000b2c3b27220 */ /* 0x000fe20000410000 */
[----:B------:R-:W-:Y:S01]  /*6f20*/  SHF.L.U32 R201, R102, 0x10, RZ ;  /* 0x0000001066c97819 */ /* 0x000fe200000006ff */
[----:B------:R-:W-:Y:S02]  /*6f30*/  IMAD.U32 R197, R101, 0x10000, RZ ;  /* 0x0001000065c57824 */ /* 0x000fe400078e00ff */
[C---:B------:R-:W-:Y:S01]  /*6f40*/  FMUL.FTZ R118, R195.reuse, R118 ;  /* 0x00000076c3767220 */ /* 0x040fe20000410000 */
[----:B------:R-:W-:Y:S01]  /*6f50*/  FMUL.FTZ R196, R195, R194 ;  /* 0x000000c2c3c47220 */ /* 0x000fe20000410000 */
[----:B------:R-:W-:Y:S01]  /*6f60*/  SHF.L.U32 R205, R103, 0x10, RZ ;  /* 0x0000001067cd7819 */ /* 0x000fe200000006ff */
[----:B------:R-:W-:Y:S01]  /*6f70*/  FFMA.FTZ R201, R178, R199, R201 ;  /* 0x000000c7b2c97223 */ /* 0x000fe200000100c9 */
[----:B------:R-:W-:Y:S01]  /*6f80*/  FFMA.FTZ R194, R118, R179, R197 ;  /* 0x000000b376c27223 */ /* 0x000fe200000100c5 */
[----:B------:R-:W-:Y:S01]  /*6f90*/  FADD.FTZ R116, R143, -R193 ;  /* 0x800000c18f747221 */ /* 0x000fe20000010000 */
[----:B------:R-:W0:Y:S01]  /*6fa0*/  LDC.64 R178, c[0x0][0x428] ;  /* 0x00010a00ffb27b82 */ /* 0x000e220000000a00 */
[----:B------:R-:W-:Y:S01]  /*6fb0*/  IMAD.U32 R203, R107, 0x10000, RZ ;  /* 0x000100006bcb7824 */ /* 0x000fe200078e00ff */
[----:B------:R-:W-:Y:S01]  /*6fc0*/  SHF.L.U32 R119, R100, 0x10, RZ ;  /* 0x0000001064777819 */ /* 0x000fe200000006ff */
[----:B------:R-:W-:-:S02]  /*6fd0*/  IMAD.U32 R117, R104, 0x10000, RZ ;  /* 0x0001000068757824 */ /* 0x000fc400078e00ff */
[C---:B------:R-:W-:Y:S01]  /*6fe0*/  FMUL.FTZ R116, R195.reuse, R116 ;  /* 0x00000074c3747220 */ /* 0x040fe20000410000 */
[----:B------:R-:W-:Y:S01]  /*6ff0*/  FFMA.FTZ R200, R196, R203, R205 ;  /* 0x000000cbc4c87223 */ /* 0x000fe200000100cd */
[--C-:B------:R-:W-:Y:S01]  /*7000*/  FADD.FTZ R196, R144, -R193.reuse ;  /* 0x800000c190c47221 */ /* 0x100fe20000010000 */
[--C-:B------:R-:W-:Y:S01]  /*7010*/  FADD.FTZ R118, R142, -R193.reuse ;  /* 0x800000c18e767221 */ /* 0x100fe20000010000 */
[--C-:B------:R-:W-:Y:S01]  /*7020*/  FADD.FTZ R198, R146, -R193.reuse ;  /* 0x800000c192c67221 */ /* 0x100fe20000010000 */
[----:B------:R-:W-:Y:S01]  /*7030*/  FADD.FTZ R202, R148, -R193 ;  /* 0x800000c194ca7221 */ /* 0x000fe20000010000 */
[----:B------:R-:W-:Y:S01]  /*7040*/  FFMA.FTZ R116, R116, R117, R119 ;  /* 0x0000007574747223 */ /* 0x000fe20000010077 */
[----:B------:R-:W-:Y:S01]  /*7050*/  SHF.L.U32 R197, R12, 0x10, RZ ;  /* 0x000000100cc57819 */ /* 0x000fe200000006ff */
[----:B------:R-:W-:Y:S01]  /*7060*/  FMUL.FTZ R196, R195, R196 ;  /* 0x000000c4c3c47220 */ /* 0x000fe20000410000 */
[----:B------:R-:W-:Y:S01]  /*7070*/  SHF.L.U32 R199, R13, 0x10, RZ ;  /* 0x000000100dc77819 */ /* 0x000fe200000006ff */
[----:B------:R-:W-:Y:S01]  /*7080*/  IMAD.U32 R119, R10, 0x10000, RZ ;  /* 0x000100000a777824 */ /* 0x000fe200078e00ff */
        /* <DEDUP_REMOVED lines=19> */
.L_x_157:
[----:B------:R-:W-:Y:S05]  /*71c0*/  BSYNC.RECONVERGENT B0 ;  /* 0x0000000000007941 */ /* 0x000fea0003800200 */
.L_x_156:
[----:B------:R-:W-:Y:S01]  /*71d0*/  ISETP.GE.U32.AND P6, PT, R131, 0x180, PT ;  /* 0x000001808300780c */ /* 0x000fe20003fc6070 */
[----:B------:R-:W-:-:S12]  /*71e0*/  BSSY.RECONVERGENT B0, `(.L_x_158) ;  /* 0x0000032000007945 */ /* 0x000fd80003800200 */
[----:B------:R-:W-:Y:S05]  /*71f0*/  @!P6 BRA `(.L_x_159) ;  /* 0x0000000000c0e947 */ /* 0x000fea0003800000 */
[--C-:B-12---:R-:W-:Y:S01]  /*7200*/  FADD.FTZ R178, R169, -R193.reuse ;  /* 0x800000c1a9b27221 */ /* 0x106fe20000010000 */
[--C-:B0-----:R-:W-:Y:S01]  /*7210*/  FADD.FTZ R118, R155, -R193.reuse ;  /* 0x800000c19b767221 */ /* 0x101fe20000010000 */
[----:B------:R-:W-:Y:S01]  /*7220*/  SHF.L.U32 R179, R97, 0x10, RZ ;  /* 0x0000001061b37819 */ /* 0x000fe200000006ff */
[----:B------:R-:W-:Y:S01]  /*7230*/  FADD.FTZ R194, R181, -R193 ;  /* 0x800000c1b5c27221 */ /* 0x000fe20000010000 */
[----:B------:R-:W-:Y:S01]  /*7240*/  SHF.L.U32 R197, R93, 0x10, RZ ;  /* 0x000000105dc57819 */ /* 0x000fe200000006ff */
[C---:B------:R-:W-:Y:S01]  /*7250*/  FMUL.FTZ R178, R195.reuse, R178 ;  /* 0x000000b2c3b27220 */ /* 0x040fe20000410000 */
        /* <DEDUP_REMOVED lines=12> */
[----:B------:R-:W-:Y:S01]  /*7320*/  FMUL.FTZ R116, R195, R116 ;  /* 0x00000074c3747220 */ /* 0x000fe20000410000 */
[----:B------:R-:W-:Y:S01]  /*7330*/  FFMA.FTZ R200, R196, R203, R205 ;  /* 0x000000cbc4c87223 */ /* 0x000fe200000100cd */
[--C-:B------:R-:W-:Y:S01]  /*7340*/  FADD.FTZ R196, R152, -R193.reuse ;  /* 0x800000c198c47221 */ /* 0x100fe20000010000 */
        /* <DEDUP_REMOVED lines=11> */
[C---:B------:R-:W-:Y:S01]  /*7400*/  FMUL.FTZ R202, R195.reuse, R202 ;  /* 0x000000cac3ca7220 */ /* 0x040fe20000410000 */
[----:B------:R-:W-:Y:S01]  /*7410*/  SHF.L.U32 R207, R24, 0x10, RZ ;  /* 0x0000001018cf7819 */ /* 0x000fe200000006ff */
[----:B------:R-:W-:Y:S01]  /*7420*/  FMUL.FTZ R198, R195, R198 ;  /* 0x000000c6c3c67220 */ /* 0x000fe20000410000 */
[----:B------:R-:W-:Y:S01]  /*7430*/  SHF.L.U32 R209, R25, 0x10, RZ ;  /* 0x0000001019d17819 */ /* 0x000fe200000006ff */
[----:B------:R-:W-:Y:S01]  /*7440*/  FMUL.FTZ R118, R195, R118 ;  /* 0x00000076c3767220 */ /* 0x000fe20000410000 */
[----:B------:R-:W-:Y:S01]  /*7450*/  FFMA.FTZ R199, R196, R197, R199 ;  /* 0x000000c5c4c77223 */ /* 0x000fe200000100c7 */
[----:B------:R-:W-:Y:S01]  /*7460*/  FFMA.FTZ R198, R198, R203, R205 ;  /* 0x000000cbc6c67223 */ /* 0x000fe200000100cd */
[----:B0-----:R-:W-:-:S04]  /*7470*/  IMAD.WIDE.U32 R178, R191, 0x10, R178 ;  /* 0x00000010bfb27825 */ /* 0x001fc800078e00b2 */
[----:B------:R-:W-:Y:S01]  /*7480*/  FFMA.FTZ R207, R202, R207, R209 ;  /* 0x000000cfcacf7223 */ /* 0x000fe200000100d1 */
[----:B------:R-:W-:Y:S01]  /*7490*/  FFMA.FTZ R197, R118, R117, R119 ;  /* 0x0000007576c57223 */ /* 0x000fe20000010077 */
[----:B------:R-:W-:Y:S01]  /*74a0*/  F2FP.BF16.F32.PACK_AB R117, R199, R194 ;  /* 0x000000c2c775723e */ /* 0x000fe200000010ff */
[----:B------:R-:W-:Y:S01]  /*74b0*/  VIADD R191, R191, 0x80 ;  /* 0x00000080bfbf7836 */ /* 0x000fe20000000000 */
[----:B------:R-:W-:Y:S02]  /*74c0*/  F2FP.BF16.F32.PACK_AB R118, R198, R201 ;  /* 0x000000c9c676723e */ /* 0x000fe400000010ff */
[----:B------:R-:W-:Y:S02]  /*74d0*/  F2FP.BF16.F32.PACK_AB R119, R207, R200 ;  /* 0x000000c8cf77723e */ /* 0x000fe400000010ff */
[----:B------:R-:W-:-:S05]  /*74e0*/  F2FP.BF16.F32.PACK_AB R116, R197, R116 ;  /* 0x00000074c574723e */ /* 0x000fca00000010ff */
[----:B------:R3:W-:Y:S02]  /*74f0*/  STG.E.128 desc[UR6][R178.64], R116 ;  /* 0x00000074b2007986 */ /* 0x0007e4000c101d06 */
.L_x_159:
[----:B------:R-:W-:Y:S05]  /*7500*/  BSYNC.RECONVERGENT B0 ;  /* 0x0000000000007941 */ /* 0x000fea0003800200 */
.L_x_158:
[----:B------:R-:W-:Y:S04]  /*7510*/  BSSY.RECONVERGENT B0, `(.L_x_160) ;  /* 0x0000032000007945 */ /* 0x000fe80003800200 */
[----:B------:R-:W-:Y:S05]  /*7520*/  @!P2 BRA `(.L_x_161) ;  /* 0x0000000000c0a947 */ /* 0x000fea0003800000 */
[--C-:B-123--:R-:W-:Y:S01]  /*7530*/  FADD.FTZ R178, R167, -R193.reuse ;  /* 0x800000c1a7b27221 */ /* 0x10efe20000010000 */
        /* <DEDUP_REMOVED lines=47> */
.L_x_161:
[----:B------:R-:W-:Y:S05]  /*7830*/  BSYNC.RECONVERGENT B0 ;  /* 0x0000000000007941 */ /* 0x000fea0003800200 */
.L_x_160:
[----:B------:R-:W-:Y:S04]  /*7840*/  BSSY.RECONVERGENT B0, `(.L_x_162) ;  /* 0x0000032000007945 */ /* 0x000fe80003800200 */
[----:B------:R-:W-:Y:S05]  /*7850*/  @!P3 BRA `(.L_x_163) ;  /* 0x0000000000c0b947 */ /* 0x000fea0003800000 */
[--C-:B-1234-:R-:W-:Y:S01]  /*7860*/  FADD.FTZ R178, R165, -R193.reuse ;  /* 0x800000c1a5b27221 */ /* 0x11efe20000010000 */
        /* <DEDUP_REMOVED lines=47> */
.L_x_163:
[----:B------:R-:W-:Y:S05]  /*7b60*/  BSYNC.RECONVERGENT B0 ;  /* 0x0000000000007941 */ /* 0x000fea0003800200 */
.L_x_162:
[----:B------:R-:W-:Y:S04]  /*7b70*/  BSSY.RECONVERGENT B0, `(.L_x_164) ;  /* 0x0000032000007945 */ /* 0x000fe80003800200 */
[----:B------:R-:W-:Y:S05]  /*7b80*/  @!P4 BRA `(.L_x_165) ;  /* 0x0000000000c0c947 */ /* 0x000fea0003800000 */
[--C-:B01234-:R-:W-:Y:S01]  /*7b90*/  FADD.FTZ R178, R163, -R193.reuse ;  /* 0x800000c1a3b27221 */ /* 0x11ffe20000010000 */
[--C-:B------:R-:W-:Y:S01]  /*7ba0*/  FADD.FTZ R118, R149, -R193.reuse ;  /* 0x800000c195767221 */ /* 0x100fe20000010000 */
        /* <DEDUP_REMOVED lines=46> */
.L_x_165:
[----:B------:R-:W-:Y:S05]  /*7e90*/  BSYNC.RECONVERGENT B0 ;  /* 0x0000000000007941 */ /* 0x000fea0003800200 */
.L_x_164:
[----:B------:R-:W-:Y:S04]  /*7ea0*/  BSSY.RECONVERGENT B0, `(.L_x_166) ;  /* 0x0000031000007945 */ /* 0x000fe80003800200 */
[----:B------:R-:W-:Y:S05]  /*7eb0*/  @!P5 BRA `(.L_x_167) ;  /* 0x0000000000bcd947 */ /* 0x000fea0003800000 */
[----:B01234-:R-:W0:Y:S01]  /*7ec0*/  LDC.64 R178, c[0x0][0x428] ;  /* 0x00010a00ffb27b82 */ /* 0x01fe220000000a00 */
[--C-:B------:R-:W-:Y:S01]  /*7ed0*/  FADD.FTZ R194, R147, -R193.reuse ;  /* 0x800000c193c27221 */ /* 0x100fe20000010000 */
[--C-:B------:R-:W-:Y:S01]  /*7ee0*/  FADD.FTZ R116, R133, -R193.reuse ;  /* 0x800000c185747221 */ /* 0x100fe20000010000 */
[--C-:B------:R-:W-:Y:S01]  /*7ef0*/  FADD.FTZ R198, R161, -R193.reuse ;  /* 0x800000c1a1c67221 */ /* 0x100fe20000010000 */
[--C-:B------:R-:W-:Y:S01]  /*7f00*/  FADD.FTZ R118, R184, -R193.reuse ;  /* 0x800000c1b8767221 */ /* 0x100fe20000010000 */
[--C-:B------:R-:W-:Y:S01]  /*7f10*/  FADD.FTZ R196, R186, -R193.reuse ;  /* 0x800000c1bac47221 */ /* 0x100fe20000010000 */
[--C-:B------:R-:W-:Y:S01]  /*7f20*/  FADD.FTZ R200, R188, -R193.reuse ;  /* 0x800000c1bcc87221 */ /* 0x100fe20000010000 */
[--C-:B------:R-:W-:Y:S01]  /*7f30*/  FADD.FTZ R202, R189, -R193.reuse ;  /* 0x800000c1bdca7221 */ /* 0x100fe20000010000 */
[----:B------:R-:W-:Y:S01]  /*7f40*/  FADD.FTZ R204, R190, -R193 ;  /* 0x800000c1becc7221 */ /* 0x000fe20000010000 */
[----:B------:R-:W-:Y:S01]  /*7f50*/  SHF.L.U32 R197, R61, 0x10, RZ ;  /* 0x000000103dc57819 */ /* 0x000fe200000006ff */
[----:B------:R-:W-:Y:S01]  /*7f60*/  IMAD.U32 R193, R65, 0x10000, RZ ;  /* 0x0001000041c17824 */ /* 0x000fe200078e00ff */
[----:B------:R-:W-:Y:S01]  /*7f70*/  SHF.L.U32 R117, R64, 0x10, RZ ;  /* 0x0000001040757819 */ /* 0x000fe200000006ff */
[C---:B------:R-:W-:Y:S01]  /*7f80*/  FMUL.FTZ R194, R195.reuse, R194 ;  /* 0x000000c2c3c27220 */ /* 0x040fe20000410000 */
[----:B------:R-:W-:Y:S01]  /*7f90*/  SHF.L.U32 R119, R60, 0x10, RZ ;  /* 0x000000103c777819 */ /* 0x000fe200000006ff */
[----:B------:R-:W-:Y:S01]  /*7fa0*/  IMAD.U32 R201, R62, 0x10000, RZ ;  /* 0x000100003ec97824 */ /* 0x000fe200078e00ff */
[----:B------:R-:W-:Y:S01]  /*7fb0*/  SHF.L.U32 R199, R66, 0x10, RZ ;  /* 0x0000001042c77819 */ /* 0x000fe200000006ff */
[C---:B------:R-:W-:Y:S01]  /*7fc0*/  FMUL.FTZ R116, R195.reuse, R116 ;  /* 0x00000074c3747220 */ /* 0x040fe20000410000 */
[C---:B------:R-:W-:Y:S01]  /*7fd0*/  FMUL.FTZ R198, R195.reuse, R198 ;  /* 0x000000c6c3c67220 */ /* 0x040fe20000410000 */
[----:B------:R-:W-:Y:S01]  /*7fe0*/  FFMA.FTZ R194, R194, R193, R197 ;  /* 0x000000c1c2c27223 */ /* 0x000fe200000100c5 */
[C---:B------:R-:W-:Y:S01]  /*7ff0*/  FMUL.FTZ R118, R195.reuse, R118 ;  /* 0x00000076c3767220 */ /* 0x040fe20000410000 */
[C---:B------:R-:W-:Y:S01]  /*8000*/  FMUL.FTZ R196, R195.reuse, R196 ;  /* 0x000000c4c3c47220 */ /* 0x040fe20000410000 */
[C---:B------:R-:W-:Y:S01]  /*8010*/  FMUL.FTZ R200, R195.reuse, R200 ;  /* 0x000000c8c3c87220 */ /* 0x040fe20000410000 */
[C---:B------:R-:W-:Y:S01]  /*8020*/  FMUL.FTZ R202, R195.reuse, R202 ;  /* 0x000000cac3ca7220 */ /* 0x040fe20000410000 */
[----:B------:R-:W-:Y:S01]  /*8030*/  FMUL.FTZ R204, R195, R204 ;  /* 0x000000ccc3cc7220 */ /* 0x000fe20000410000 */
[----:B------:R-:W-:Y:S01]  /*8040*/  FFMA.FTZ R116, R116, R117, R119 ;  /* 0x0000007574747223 */ /* 0x000fe20000010077 */
[----:B------:R-:W-:Y:S01]  /*8050*/  FFMA.FTZ R198, R198, R199, R201 ;  /* 0x000000c7c6c67223 */ /* 0x000fe200000100c9 */
[----:B------:R-:W-:Y:S01]  /*8060*/  SHF.L.U32 R193, R124, 0x10, RZ ;  /* 0x000000107cc17819 */ /* 0x000fe200000006ff */
[----:B------:R-:W-:Y:S01]  /*8070*/  IMAD.U32 R195, R125, 0x10000, RZ ;  /* 0x000100007dc37824 */ /* 0x000fe200078e00ff */
[----:B------:R-:W-:Y:S01]  /*8080*/  SHF.L.U32 R117, R122, 0x10, RZ ;  /* 0x000000107a757819 */ /* 0x000fe200000006ff */
[----:B------:R-:W-:Y:S01]  /*8090*/  IMAD.U32 R197, R126, 0x10000, RZ ;  /* 0x000100007ec57824 */ /* 0x000fe200078e00ff */
[----:B------:R-:W-:Y:S01]  /*80a0*/  SHF.L.U32 R201, R67, 0x10, RZ ;  /* 0x0000001043c97819 */ /* 0x000fe200000006ff */
[----:B------:R-:W-:Y:S01]  /*80b0*/  IMAD.U32 R205, R128, 0x10000, RZ ;  /* 0x0001000080cd7824 */ /* 0x000fe200078e00ff */
[----:B------:R-:W-:Y:S01]  /*80c0*/  SHF.L.U32 R203, R63, 0x10, RZ ;  /* 0x000000103fcb7819 */ /* 0x000fe200000006ff */
[----:B------:R-:W-:Y:S01]  /*80d0*/  FFMA.FTZ R195, R196, R193, R195 ;  /* 0x000000c1c4c37223 */ /* 0x000fe200000100c3 */
[----:B------:R-:W-:Y:S01]  /*80e0*/  SHF.L.U32 R207, R129, 0x10, RZ ;  /* 0x0000001081cf7819 */ /* 0x000fe200000006ff */
[----:B0-----:R-:W-:Y:S01]  /*80f0*/  IMAD.WIDE.U32 R178, R191, 0x10, R178 ;  /* 0x00000010bfb27825 */ /* 0x001fe200078e00b2 */
[----:B------:R-:W-:-:S03]  /*8100*/  SHF.L.U32 R199, R127, 0x10, RZ ;  /* 0x000000107fc77819 */ /* 0x000fc600000006ff */
[----:B------:R-:W-:Y:S01]  /*8110*/  FFMA.FTZ R201, R202, R201, R203 ;  /* 0x000000c9cac97223 */ /* 0x000fe200000100cb */
[----:B------:R-:W-:Y:S01]  /*8120*/  SHF.L.U32 R119, R123, 0x10, RZ ;  /* 0x000000107b777819 */ /* 0x000fe200000006ff */
[----:B------:R-:W-:Y:S01]  /*8130*/  FFMA.FTZ R204, R204, R205, R207 ;  /* 0x000000cdcccc7223 */ /* 0x000fe200000100cf */
[----:B------:R-:W-:-:S03]  /*8140*/  FFMA.FTZ R197, R200, R197, R199 ;  /* 0x000000c5c8c57223 */ /* 0x000fc600000100c7 */
[----:B------:R-:W-:Y:S01]  /*8150*/  FFMA.FTZ R193, R118, R117, R119 ;  /* 0x0000007576c17223 */ /* 0x000fe20000010077 */
[----:B------:R-:W-:Y:S02]  /*8160*/  F2FP.BF16.F32.PACK_AB R119, R204, R201 ;  /* 0x000000c9cc77723e */ /* 0x000fe400000010ff */
[----:B------:R-:W-:Y:S02]  /*8170*/  F2FP.BF16.F32.PACK_AB R118, R197, R198 ;  /* 0x000000c6c576723e */ /* 0x000fe400000010ff */
[----:B------:R-:W-:Y:S02]  /*8180*/  F2FP.BF16.F32.PACK_AB R117, R195, R194 ;  /* 0x000000c2c375723e */ /* 0x000fe400000010ff */
[----:B------:R-:W-:-:S05]  /*8190*/  F2FP.BF16.F32.PACK_AB R116, R193, R116 ;  /* 0x00000074c174723e */ /* 0x000fca00000010ff */
[----:B------:R0:W-:Y:S02]  /*81a0*/  STG.E.128 desc[UR6][R178.64], R116 ;  /* 0x00000074b2007986 */ /* 0x0001e4000c101d06 */
.L_x_167:
[----:B------:R-:W-:Y:S05]  /*81b0*/  BSYNC.RECONVERGENT B0 ;  /* 0x0000000000007941 */ /* 0x000fea0003800200 */
.L_x_166:
[----:B01234-:R-:W0:Y:S01]  /*81c0*/  LDC.64 R116, c[0x0][0x380] ;  /* 0x0000e000ff747b82 */ /* 0x01fe220000000a00 */
[----:B------:R-:W-:Y:S01]  /*81d0*/  UPLOP3.LUT UP1, UPT, UPT, UPT, UP1, 0x40, 0x4 ;  /* 0x000000000004789c */ /* 0x000fe20003f2e810 */
[----:B0-----:R-:W-:-:S04]  /*81e0*/  IADD3 R132, PT, PT, R132, R116, RZ ;  /* 0x0000007484847210 */ /* 0x001fc80007ffe0ff */
[----:B------:R-:W-:-:S13]  /*81f0*/  ISETP.GE.AND P2, PT, R132, R117, PT ;  /* 0x000000758400720c */ /* 0x000fda0003f46270 */
[----:B------:R-:W-:Y:S05]  /*8200*/  @!P2 BRA `(.L_x_168) ;  /* 0xffffff8c0000a947 */ /* 0x000fea000383ffff */
[----:B------:R-:W-:Y:S05]  /*8210*/  EXIT ;  /* 0x000000000000794d */ /* 0x000fea0003800000 */
.L_x_169:
        /* <DEDUP_REMOVED lines=14> */
.L_x_27846:


//--------------------- .text._ZN10layer_norm31ln_parallel_residual_fwd_kernelINS_13Kernel_traitsI13__nv_bfloat16S2_S2_S2_fjLj7168ELj1ELj1ELj4ELj16ENS_18Kernel_traits_baseILj7168ES2_S2_S2_S2_fjLj128EEEEELb0ELb1ELb1EEEvNS_9FwdParamsE --------------------------
	.section	.text._ZN10layer_norm31ln_parallel_residual_fwd_kernelINS_13Kernel_traitsI13__nv_bfloat16S2_S2_S2_fjLj7168ELj1ELj1ELj4ELj16ENS_18Kernel_traits_baseILj7168ES2_S2_S2_S2_fjLj128EEEEELb0ELb1ELb1EEEvNS_9FwdParamsE,"ax",@progbits
	.align	128
        .global         _ZN10layer_norm31ln_parallel_residual_fwd_kernelINS_13Kernel_traitsI13__nv_bfloat16S2_S2_S2_fjLj7168ELj1ELj1ELj4ELj16ENS_18Kernel_traits_baseILj7168ES2_S2_S2_S2_fjLj128EEEEELb0ELb1ELb1EEEvNS_9FwdParamsE
        .type           _ZN10layer_norm31ln_parallel_residual_fwd_kernelINS_13Kernel_traitsI13__nv_bfloat16S2_S2_S2_fjLj7168ELj1ELj1ELj4ELj16ENS_18Kernel_traits_baseILj7168ES2_S2_S2_S2_fjLj128EEEEELb0ELb1ELb1EEEvNS_9FwdParamsE,@function
        .size           _ZN10layer_norm31ln_parallel_residual_fwd_kernelINS_13Kernel_traitsI13__nv_bfloat16S2_S2_S2_fjLj7168ELj1ELj1ELj4ELj16ENS_18Kernel_traits_baseILj7168ES2_S2_S2_S2_fjLj128EEEEELb0ELb1ELb1EEEvNS_9FwdParamsE,(.L_x_27847 - _ZN10layer_norm31ln_parallel_residual_fwd_kernelINS_13Kernel_traitsI13__nv_bfloat16S2_S2_S2_fjLj7168ELj1ELj1ELj4ELj16ENS_18Kernel_traits_baseILj7168ES2_S2_S2_S2_fjLj128EEEEELb0ELb1ELb1EEEvNS_9FwdParamsE)
        .other          _ZN10layer_norm31ln_parallel_residual_fwd_kernelINS_13Kernel_traitsI13__nv_bfloat16S2_S2_S2_fjLj7168ELj1ELj1ELj4ELj16ENS_18Kernel_traits_baseILj7168ES2_S2_S2_S2_fjLj128EEEEELb0ELb1ELb1EEEvNS_9FwdParamsE,@"STO_CUDA_ENTRY STV_DEFAULT"
_ZN10layer_norm31ln_parallel_residual_fwd_kernelINS_13Kernel_traitsI13__nv_bfloat16S2_S2_S2_fjLj7168ELj1ELj1ELj4ELj16ENS_18Kernel_traits_baseILj7168ES2_S2_S2_S2_fjLj128EEEEELb0ELb1ELb1EEEvNS_9FwdParamsE:
.text._ZN10layer_norm31ln_parallel_residual_fwd_kernelINS_13Kernel_traitsI13__nv_bfloat16S2_S2_S2_fjLj7168ELj1ELj1ELj4ELj16ENS_18Kernel_traits_baseILj7168ES2_S2_S2_S2_fjLj128EEEEELb0ELb1ELb1EEEvNS_9FwdParamsE:
[----:B------:R-:W-:Y:S01]  /*0000*/  LDC R1, c[0x0][0x37c] ;  /* 0x0000df00ff017b82 */ /* 0x000fe20000000800 */
[----:B------:R-:W0:Y:S01]  /*0010*/  LDCU.64 UR4, c[0x0][0x438] ;  /* 0x00008700ff0477ac */ /* 0x000e220008000a00 */
[----:B------:R-:W1:Y:S06]  /*0020*/  S2R R0, SR_TID.X ;  /* 0x0000000000007919 */ /* 0x000e6c0000002100 */
[----:B------:R-:W2:Y:S01]  /*0030*/  LDC.64 R6, c[0x0][0x398] ;  /* 0x0000e600ff067b82 */ /* 0x000ea20000000a00 */
[----:B------:R-:W3:Y:S01]  /*0040*/  LDCU.64 UR6, c[0x0][0x358] ;  /* 0x00006b00ff0677ac */ /* 0x000ee20008000a00 */
[----:B------:R-:W4:Y:S01]  /*0050*/  LDCU.64 UR8, c[0x0][0x3a0] ;  /* 0x00007400ff0877ac */ /* 0x000f220008000a00 */
[----:B0-----:R-:W-:-:S04]  /*0060*/  ISETP.NE.U32.AND P0, PT, RZ, UR4, PT ;  /* 0x00000004ff007c0c */ /* 0x001fc8000bf05070 */
[----:B------:R-:W-:Y:S01]  /*0070*/  ISETP.NE.AND.EX P0, PT, RZ, UR5, PT, P0 ;  /* 0x00000005ff007c0c */ /* 0x000fe2000bf05300 */
[----:B------:R-:W0:Y:S01]  /*0080*/  S2UR UR4, SR_CTAID.X ;  /* 0x00000000000479c3 */ /* 0x000e220000002500 */
[----:B------:R-:W4:Y:S11]  /*0090*/  LDCU UR5, c[0x0][0x384] ;  /* 0x00007080ff0577ac */ /* 0x000f360008000800 */
[----:B------:R-:W1:Y:S08]  /*00a0*/  @P0 LDC.64 R2, c[0x0][0x3d0] ;  /* 0x0000f400ff020b82 */ /* 0x000e700000000a00 */
[----:B------:R-:W4:Y:S01]  /*00b0*/  @P0 LDC.64 R4, c[0x0][0x438] ;  /* 0x00010e00ff040b82 */ /* 0x000f220000000a00 */
[----:B-1----:R-:W-:-:S05]  /*00c0*/  @P0 IMAD.WIDE.U32 R2, R0, 0x10, R2 ;  /* 0x0000001000020825 */ /* 0x002fca00078e0002 */
[----:B---3--:R1:W5:Y:S01]  /*00d0*/  @P0 LDG.E.128 R92, desc[UR6][R2.64] ;  /* 0x00000006025c0981 */ /* 0x008362000c1e1d00 */
[----:B----4-:R-:W-:-:S03]  /*00e0*/  @P0 IMAD.WIDE.U32 R4, R0, 0x10, R4 ;  /* 0x0000001000040825 */ /* 0x010fc600078e0004 */
[----:B------:R1:W5:Y:S04]  /*00f0*/  @P0 LDG.E.128 R64, desc[UR6][R2.64+0x800] ;  /* 0x0008000602400981 */ /* 0x000368000c1e1d00 */
        /* <DEDUP_REMOVED lines=11> */
[----:B------:R1:W5:Y:S01]  /*01b0*/  @P0 LDG.E.128 R16, desc[UR6][R4.64+0x3000] ;  /* 0x0030000604100981 */ /* 0x000362000c1e1d00 */
[----:B0-----:R-:W-:-:S04]  /*01c0*/  MOV R88, UR4 ;  /* 0x0000000400587c02 */ /* 0x001fc80008000f00 */
[----:B------:R-:W-:Y:S01]  /*01d0*/  ISETP.GE.AND P1, PT, R88, UR5, PT ;  /* 0x0000000558007c0c */ /* 0x000fe2000bf26270 */
[----:B--2---:R-:W-:-:S12]  /*01e0*/  @P0 BRA `(.L_x_170) ;  /* 0x00000000005c0947 */ /* 0x004fd80003800000 */
[----:B-1----:R-:W0:Y:S02]  /*01f0*/  LDC.64 R2, c[0x0][0x3d0] ;  /* 0x0000f400ff027b82 */ /* 0x002e240000000a00 */
[----:B0-----:R-:W-:-:S05]  /*0200*/  IMAD.WIDE.U32 R2, R0, 0x10, R2 ;  /* 0x0000001000027825 */ /* 0x001fca00078e0002 */
[----:B-----5:R0:W5:Y:S04]  /*0210*/  LDG.E.128 R92, desc[UR6][R2.64] ;  /* 0x00000006025c7981 */ /* 0x020168000c1e1d00 */
        /* <DEDUP_REMOVED lines=20> */
.L_x_170:
[----:B------:R-:W-:Y:S05]  /*0360*/  @P1 EXIT ;  /* 0x000000000000194d */ /* 0x000fea0003800000 */
[C---:B------:R-:W-:Y:S01]  /*0370*/  ISETP.NE.U32.AND P1, PT, R6.reuse, RZ, PT ;  /* 0x000000ff0600720c */ /* 0x040fe20003f25070 */
[----:B------:R-:W-:Y:S01]  /*0380*/  UPLOP3.LUT UP1, UPT, UPT, UPT, UPT, 0x40, 0x4 ;  /* 0x000000000004789c */ /* 0x000fe20003f2e870 */
[----:B------:R-:W-:Y:S01]  /*0390*/  LOP3.LUT P0, RZ, R6, UR8, RZ, 0xfc, !PT ;  /* 0x0000000806ff7c12 */ /* 0x000fe2000f80fcff */
[----:B------:R-:W0:Y:S01]  /*03a0*/  LDCU UR10, c[0x0][0x388] ;  /* 0x00007100ff0a77ac */ /* 0x000e220008000800 */
[----:B------:R-:W-:Y:S02]  /*03b0*/  ISETP.NE.AND.EX P1, PT, R7, RZ, PT, P1 ;  /* 0x000000ff0700720c */ /* 0x000fe40003f25310 */
[----:B-----5:R-:W-:Y:S01]  /*03c0*/  PRMT R153, R19, 0x7632, R153 ;  /* 0x0000763213997816 */ /* 0x020fe20000000099 */
[----:B------:R-:W2:Y:S01]  /*03d0*/  LDCU.U8 UR8, c[0x0][0x410] ;  /* 0x00008200ff0877ac */ /* 0x000ea20008000000 */
[----:B------:R-:W-:Y:S02]  /*03e0*/  PRMT R152, R47, 0x7632, R152 ;  /* 0x000076322f987816 */ /* 0x000fe40000000098 */
[----:B------:R-:W-:Y:S01]  /*03f0*/  PRMT R151, R18, 0x7632, R151 ;  /* 0x0000763212977816 */ /* 0x000fe20000000097 */
[----:B------:R-:W3:Y:S01]  /*0400*/  LDCU.64 UR12, c[0x0][0x3a0] ;  /* 0x00007400ff0c77ac */ /* 0x000ee20008000a00 */
        /* <DEDUP_REMOVED lines=53> */
[----:B------:R-:W-:Y:S01]  /*0760*/  LOP3.LUT P0, RZ, R7, UR9, RZ, 0xfc, P0 ;  /* 0x0000000907ff7c12 */ /* 0x000fe2000800fcff */
[----:B0-23--:R-:W4:-:S12]  /*0770*/  LDCU UR9, c[0x0][0x400] ;  /* 0x00008000ff0977ac */ /* 0x00df180008000800 */
.L_x_203:
[----:B------:R-:W-:Y:S01]  /*0780*/  ISETP.NE.U32.AND P2, PT, RZ, UR12, PT ;  /* 0x0000000cff007c0c */ /* 0x000fe2000bf45070 */
[----:B-1-3--:R-:W0:Y:S01]  /*0790*/  LDC.64 R2, c[0x0][0x390] ;  /* 0x0000e400ff027b82 */ /* 0x00ae220000000a00 */
[----:B------:R-:W-:Y:S02]  /*07a0*/  IMAD R68, R88, UR10, RZ ;  /* 0x0000000a58447c24 */ /* 0x000fe4000f8e02ff */
[----:B------:R-:W-:-:S03]  /*07b0*/  ISETP.NE.AND.EX P2, PT, RZ, UR13, PT, P2 ;  /* 0x0000000dff007c0c */ /* 0x000fc6000bf45320 */
[----:B------:R-:W-:Y:S02]  /*07c0*/  SHF.R.S32.HI R69, RZ, 0x1f, R68 ;  /* 0x0000001fff457819 */ /* 0x000fe40000011444 */
[----:B------:R-:W1:Y:S02]  /*07d0*/  @P1 LDC.64 R72, c[0x0][0x398] ;  /* 0x0000e600ff481b82 */ /* 0x000e640000000a00 */
[----:B------:R-:W-:-:S04]  /*07e0*/  LEA.HI R69, R69, R68, RZ, 0x3 ;  /* 0x0000004445457211 */ /* 0x000fc800078f18ff */
[----:B------:R-:W-:Y:S02]  /*07f0*/  LEA.HI.SX32 R79, R69, R0, 0x1d ;  /* 0x00000000454f7211 */ /* 0x000fe400078feaff */
[----:B------:R-:W2:Y:S03]  /*0800*/  @P2 LDC.64 R74, c[0x0][0x3a0] ;  /* 0x0000e800ff4a2b82 */ /* 0x000ea60000000a00 */
[----:B0-----:R-:W-:-:S06]  /*0810*/  IMAD.WIDE.U32 R68, R79, 0x10, R2 ;  /* 0x000000104f447825 */ /* 0x001fcc00078e0002 */
[----:B------:R-:W5:Y:S01]  /*0820*/  LDG.E.128 R68, desc[UR6][R68.64] ;  /* 0x0000000644447981 */ /* 0x000f62000c1e1d00 */
[----:B-1----:R-:W-:-:S05]  /*0830*/  @P1 IMAD.WIDE.U32 R72, R79, 0x10, R72 ;  /* 0x000000104f481825 */ /* 0x002fca00078e0048 */
[----:B------:R0:W5:Y:S01]  /*0840*/  @P1 LDG.E.128 R8, desc[UR6][R72.64] ;  /* 0x0000000648081981 */ /* 0x000162000c1e1d00 */
[----:B--2---:R-:W-:-:S05]  /*0850*/  @P2 IMAD.WIDE.U32 R74, R79, 0x10, R74 ;  /* 0x000000104f4a2825 */ /* 0x004fca00078e004a */
[----:B------:R-:W2:Y:S02]  /*0860*/  @P2 LDG.E.128 R12, desc[UR6][R74.64] ;  /* 0x000000064a0c2981 */ /* 0x000ea4000c1e1d00 */
[----:B--2---:R-:W-:Y:S02]  /*0870*/  PRMT R0, R15, 0x7632, R0 ;  /* 0x000076320f007816 */ /* 0x004fe40000000000 */
[----:B------:R-:W-:Y:S02]  /*0880*/  PRMT R76, R14, 0x7632, R76 ;  /* 0x000076320e4c7816 */ /* 0x000fe4000000004c */
[----:B------:R-:W-:Y:S02]  /*0890*/  PRMT R77, R13, 0x7632, R77 ;  /* 0x000076320d4d7816 */ /* 0x000fe4000000004d */
[----:B------:R-:W-:Y:S01]  /*08a0*/  PRMT R78, R12, 0x7632, R78 ;  /* 0x000076320c4e7816 */ /* 0x000fe2000000004e */
[----:B0-----:R-:W-:Y:S06]  /*08b0*/  @!P1 BRA `(.L_x_171) ;  /* 0x00000004006c9947 */ /* 0x001fec0003800000 */
[----:B------:R-:W-:Y:S05]  /*08c0*/  @!P2 BRA `(.L_x_172) ;  /* 0x0000000000d4a947 */ /* 0x000fea0003800000 */
[----:B-----5:R-:W-:Y:S01]  /*08d0*/  PRMT R4, R68, 0x7632, R4 ;  /* 0x0000763244047816 */ /* 0x020fe20000000004 */
[----:B------:R-:W-:Y:S01]  /*08e0*/  IMAD.U32 R85, R12, 0x10000, RZ ;  /* 0x000100000c557824 */ /* 0x000fe200078e00ff */
[----:B------:R-:W-:Y:S01]  /*08f0*/  SHF.L.U32 R68, R68, 0x10, RZ ;  /* 0x0000001044447819 */ /* 0x000fe200000006ff */
[----:B------:R-:W-:Y:S01]  /*0900*/  IMAD.U32 R84, R15, 0x10000, RZ ;  /* 0x000100000f547824 */ /* 0x000fe200078e00ff */
[----:B------:R-:W-:Y:S01]  /*0910*/  SHF.L.U32 R5, R8, 0x10, RZ ;  /* 0x0000001008057819 */ /* 0x000fe200000006ff */
[----:B------:R-:W-:Y:S01]  /*0920*/  IMAD.U32 R80, R77, 0x10000, RZ ;  /* 0x000100004d507824 */ /* 0x000fe200078e00ff */
[C---:B------:R-:W-:Y:S01]  /*0930*/  PRMT R6, R69.reuse, 0x7632, R6 ;  /* 0x0000763245067816 */ /* 0x040fe20000000006 */
[----:B------:R-:W-:Y:S01]  /*0940*/  IMAD.U32 R69, R69, 0x10000, RZ ;  /* 0x0001000045457824 */ /* 0x000fe200078e00ff */
[C---:B------:R-:W-:Y:S01]  /*0950*/  PRMT R7, R9.reuse, 0x7632, R7 ;  /* 0x0000763209077816 */ /* 0x040fe20000000007 */
[--C-:B------:R-:W-:Y:S01]  /*0960*/  FADD.FTZ R68, R68, R5.reuse ;  /* 0x0000000544447221 */ /* 0x100fe20000010000 */
[----:B------:R-:W-:Y:S01]  /*0970*/  PRMT R5, R8, 0x7632, R5 ;  /* 0x0000763208057816 */ /* 0x000fe20000000005 */
[----:B------:R-:W-:Y:S01]  /*0980*/  IMAD.U32 R6, R6, 0x10000, RZ ;  /* 0x0001000006067824 */ /* 0x000fe200078e00ff */
[----:B------:R-:W-:Y:S01]  /*0990*/  SHF.L.U32 R72, R9, 0x10, RZ ;  /* 0x0000001009487819 */ /* 0x000fe200000006ff */
[----:B------:R-:W-:Y:S01]  /*09a0*/  FADD.FTZ R85, R68, R85 ;  /* 0x0000005544557221 */ /* 0x000fe20000010000 */
[----:B------:R-:W-:-:S02]  /*09b0*/  SHF.L.U32 R4, R4, 0x10, RZ ;  /* 0x0000001004047819 */ /* 0x000fc400000006ff */
[----:B------:R-:W-:Y:S01]  /*09c0*/  SHF.L.U32 R5, R5, 0x10, RZ ;  /* 0x0000001005057819 */ /* 0x000fe200000006ff */
[----:B------:R-:W-:Y:S01]  /*09d0*/  FADD.FTZ R69, R69, R72 ;  /* 0x0000004845457221 */ /* 0x000fe20000010000 */
[----:B------:R-:W-:Y:S01]  /*09e0*/  SHF.L.U32 R7, R7, 0x10, RZ ;  /* 0x0000001007077819 */ /* 0x000fe200000006ff */
[----:B------:R-:W-:Y:S01]  /*09f0*/  IMAD.U32 R72, R11, 0x10000, RZ ;  /* 0x000100000b487824 */ /* 0x000fe200078e00ff */
[----:B------:R-:W-:Y:S01]  /*0a00*/  SHF.L.U32 R75, R71, 0x10, RZ ;  /* 0x00000010474b7819 */ /* 0x000fe200000006ff */
[--C-:B------:R-:W-:Y:S01]  /*0a10*/  FADD.FTZ R4, R4, R5.reuse ;  /* 0x0000000504047221 */ /* 0x100fe20000010000 */
[----:B------:R-:W-:Y:S01]  /*0a20*/  PRMT R5, R10, 0x7632, R5 ;  /* 0x000076320a057816 */ /* 0x000fe20000000005 */
[----:B------:R-:W-:Y:S01]  /*0a30*/  FADD.FTZ R7, R6, R7 ;  /* 0x0000000706077221 */ /* 0x000fe20000010000 */
[----:B------:R-:W-:Y:S01]  /*0a40*/  PRMT R6, R11, 0x7632, R6 ;  /* 0x000076320b067816 */ /* 0x000fe20000000006 */
[----:B------:R-:W-:Y:S01]  /*0a50*/  FADD.FTZ R75, R75, R72 ;  /* 0x000000484b4b7221 */ /* 0x000fe20000010000 */
[----:B------:R-:W-:Y:S01]  /*0a60*/  PRMT R74, R71, 0x7632, R74 ;  /* 0x00007632474a7816 */ /* 0x000fe2000000004a */
[----:B------:R-:W-:Y:S01]  /*0a70*/  IMAD.U32 R72, R5, 0x10000, RZ ;  /* 0x0001000005487824 */ /* 0x000fe200078e00ff */
[C---:B------:R-:W-:Y:S01]  /*0a80*/  PRMT R73, R70.reuse, 0x7632, R73 ;  /* 0x0000763246497816 */ /* 0x040fe20000000049 */
[----:B------:R-:W-:Y:S01]  /*0a90*/  IMAD.U32 R70, R70, 0x10000, RZ ;  /* 0x0001000046467824 */ /* 0x000fe200078e00ff */
[----:B------:R-:W-:Y:S01]  /*0aa0*/  SHF.L.U32 R5, R6, 0x10, RZ ;  /* 0x0000001006057819 */ /* 0x000fe200000006ff */
[----:B------:R-:W-:Y:S01]  /*0ab0*/  FADD.FTZ R84, R75, R84 ;  /* 0x000000544b547221 */ /* 0x000fe20000010000 */
        /* <DEDUP_REMOVED lines=15> */
[----:B------:R-:W-:Y:S02]  /*0bb0*/  FADD.FTZ R82, R72, R69 ;  /* 0x0000004548527221 */ /* 0x000fe40000010000 */
[----:B------:R-:W-:Y:S01]  /*0bc0*/  FADD.FTZ R78, R4, R5 ;  /* 0x00000005044e7221 */ /* 0x000fe20000010000 */
[----:B------:R-:W-:Y:S02]  /*0bd0*/  F2FP.BF16.F32.PACK_AB R7, R97, R84 ;  /* 0x000000546107723e */ /* 0x000fe400000010ff */
[----:B------:R-:W-:Y:S02]  /*0be0*/  F2FP.BF16.F32.PACK_AB R6, R82, R89 ;  /* 0x000000595206723e */ /* 0x000fe400000010ff */
[----:B------:R-:W-:Y:S02]  /*0bf0*/  F2FP.BF16.F32.PACK_AB R5, R80, R87 ;  /* 0x000000575005723e */ /* 0x000fe400000010ff */
[----:B------:R-:W-:Y:S01]  /*0c00*/  F2FP.BF16.F32.PACK_AB R4, R78, R85 ;  /* 0x000000554e04723e */ /* 0x000fe200000010ff */
[----:B------:R-:W-:Y:S06]  /*0c10*/  BRA `(.L_x_173) ;  /* 0x00000004004c7947 */ /* 0x000fec0003800000 */
.L_x_172:
[C---:B-----5:R-:W-:Y:S01]  /*0c20*/  PRMT R72, R69.reuse, 0x7632, R72 ;  /* 0x0000763245487816 */ /* 0x060fe20000000048 */
[----:B------:R-:W-:Y:S01]  /*0c30*/  IMAD.U32 R69, R69, 0x10000, RZ ;  /* 0x0001000045457824 */ /* 0x000fe200078e00ff */
[----:B------:R-:W-:Y:S01]  /*0c40*/  PRMT R7, R68, 0x7632, R7 ;  /* 0x0000763244077816 */ /* 0x000fe20000000007 */
[----:B------:R-:W-:Y:S01]  /*0c50*/  IMAD.U32 R0, R9, 0x10000, RZ ;  /* 0x0001000009007824 */ /* 0x000fe200078e00ff */
[----:B------:R-:W-:Y:S01]  /*0c60*/  PRMT R73, R70, 0x7632, R73 ;  /* 0x0000763246497816 */ /* 0x000fe20000000049 */
[----:B------:R-:W-:Y:S01]  /*0c70*/  IMAD.U32 R84, R11, 0x10000, RZ ;  /* 0x000100000b547824 */ /* 0x000fe200078e00ff */
[----:B------:R-:W-:Y:S01]  /*0c80*/  PRMT R74, R71, 0x7632, R74 ;  /* 0x00007632474a7816 */ /* 0x000fe2000000004a */
[--C-:B------:R-:W-:Y:S01]  /*0c90*/  FADD.FTZ R87, R69, R0.reuse ;  /* 0x0000000045577221 */ /* 0x100fe20000010000 */
        /* <DEDUP_REMOVED lines=18> */
[----:B------:R-:W-:Y:S02]  /*0dc0*/  SHF.L.U32 R6, R6, 0x10, RZ ;  /* 0x0000001006067819 */ /* 0x000fe400000006ff */
        /* <DEDUP_REMOVED lines=10> */
.L_x_171:
[----:B------:R-:W-:Y:S05]  /*0e70*/  @!P2 BRA `(.L_x_174) ;  /* 0x000000000084a947 */ /* 0x000fea0003800000 */
[C---:B-----5:R-:W-:Y:S01]  /*0e80*/  PRMT R4, R68.reuse, 0x7632, R4 ;  /* 0x0000763244047816 */ /* 0x060fe20000000004 */
[----:B------:R-:W-:Y:S01]  /*0e90*/  IMAD.U32 R68, R68, 0x10000, RZ ;  /* 0x0001000044447824 */ /* 0x000fe200078e00ff */
[----:B------:R-:W-:Y:S01]  /*0ea0*/  PRMT R6, R69, 0x7632, R6 ;  /* 0x0000763245067816 */ /* 0x000fe20000000006 */
[----:B------:R-:W-:Y:S01]  /*0eb0*/  IMAD.U32 R85, R12, 0x10000, RZ ;  /* 0x000100000c557824 */ /* 0x000fe200078e00ff */
[----:B------:R-:W-:Y:S01]  /*0ec0*/  PRMT R7, R70, 0x7632, R7 ;  /* 0x0000763246077816 */ /* 0x000fe20000000007 */
[----:B------:R-:W-:Y:S01]  /*0ed0*/  IMAD.U32 R76, R76, 0x10000, RZ ;  /* 0x000100004c4c7824 */ /* 0x000fe200078e00ff */
[C---:B------:R-:W-:Y:S01]  /*0ee0*/  PRMT R73, R71.reuse, 0x7632, R73 ;  /* 0x0000763247497816 */ /* 0x040fe20000000049 */
[----:B------:R-:W-:Y:S01]  /*0ef0*/  IMAD.U32 R71, R71, 0x10000, RZ ;  /* 0x0001000047477824 */ /* 0x000fe200078e00ff */
[----:B------:R-:W-:Y:S01]  /*0f00*/  SHF.L.U32 R89, R70, 0x10, RZ ;  /* 0x0000001046597819 */ /* 0x000fe200000006ff */
[----:B------:R-:W-:Y:S01]  /*0f10*/  IMAD.U32 R4, R4, 0x10000, RZ ;  /* 0x0001000004047824 */ /* 0x000fe200078e00ff */
[----:B------:R-:W-:Y:S01]  /*0f20*/  SHF.L.U32 R69, R69, 0x10, RZ ;  /* 0x0000001045457819 */ /* 0x000fe200000006ff */
[----:B------:R-:W-:Y:S01]  /*0f30*/  IMAD.U32 R73, R73, 0x10000, RZ ;  /* 0x0001000049497824 */ /* 0x000fe200078e00ff */
        /* <DEDUP_REMOVED lines=21> */
.L_x_174:
        /* <DEDUP_REMOVED lines=11> */
[----:B------:R-:W-:-:S07]  /*1140*/  SHF.L.U32 R97, R97, 0x10, RZ ;  /* 0x0000001061617819 */ /* 0x000fce00000006ff */
.L_x_173:
[----:B------:R-:W0:Y:S01]  /*1150*/  LDC.64 R154, c[0x0][0x398] ;  /* 0x0000e600ff9a7b82 */ /* 0x000e220000000a00 */
[----:B------:R-:W-:-:S04]  /*1160*/  VIADD R81, R79, 0x80 ;  /* 0x000000804f517836 */ /* 0x000fc80000000000 */
[----:B------:R-:W-:-:S03]  /*1170*/  IMAD.WIDE.U32 R68, R81, 0x10, R2 ;  /* 0x0000001051447825 */ /* 0x000fc600078e0002 */
[----:B------:R-:W1:Y:S08]  /*1180*/  @P0 LDC.64 R72, c[0x0][0x3a8] ;  /* 0x0000ea00ff480b82 */ /* 0x000e700000000a00 */
[----:B------:R-:W2:Y:S01]  /*1190*/  @P2 LDC.64 R76, c[0x0][0x3a0] ;  /* 0x0000e800ff4c2b82 */ /* 0x000ea20000000a00 */
[----:B0-----:R-:W-:-:S04]  /*11a0*/  ISETP.NE.U32.AND P1, PT, R154, RZ, PT ;  /* 0x000000ff9a00720c */ /* 0x001fc80003f25070 */
[----:B------:R-:W-:Y:S01]  /*11b0*/  ISETP.NE.AND.EX P1, PT, R155, RZ, PT, P1 ;  /* 0x000000ff9b00720c */ /* 0x000fe20003f25310 */
[----:B-1----:R-:W-:-:S05]  /*11c0*/  @P0 IMAD.WIDE.U32 R72, R79, 0x10, R72 ;  /* 0x000000104f480825 */ /* 0x002fca00078e0048 */
[----:B------:R0:W-:Y:S01]  /*11d0*/  @P0 STG.E.128 desc[UR6][R72.64], R4 ;  /* 0x0000000448000986 */ /* 0x0001e2000c101d06 */
[----:B--2---:R-:W-:-:S06]  /*11e0*/  @P2 IMAD.WIDE.U32 R76, R81, 0x10, R76 ;  /* 0x00000010514c2825 */ /* 0x004fcc00078e004c */
[----:B------:R-:W1:Y:S01]  /*11f0*/  @P1 LDC.64 R74, c[0x0][0x398] ;  /* 0x0000e600ff4a1b82 */ /* 0x000e620000000a00 */
[----:B------:R-:W5:Y:S04]  /*1200*/  LDG.E.128 R68, desc[UR6][R68.64] ;  /* 0x0000000644447981 */ /* 0x000f68000c1e1d00 */
[----:B------:R0:W5:Y:S01]  /*1210*/  @P2 LDG.E.128 R12, desc[UR6][R76.64] ;  /* 0x000000064c0c2981 */ /* 0x000162000c1e1d00 */
[----:B-1----:R-:W-:-:S05]  /*1220*/  @P1 IMAD.WIDE.U32 R74, R81, 0x10, R74 ;  /* 0x00000010514a1825 */ /* 0x002fca00078e004a */
[----:B------:R0:W5:Y:S01]  /*1230*/  @P1 LDG.E.128 R8, desc[UR6][R74.64] ;  /* 0x000000064a081981 */ /* 0x000162000c1e1d00 */
[----:B------:R-:W-:-:S04]  /*1240*/  ISETP.NE.U32.AND P3, PT, R154, RZ, PT ;  /* 0x000000ff9a00720c */ /* 0x000fc80003f65070 */
[----:B------:R-:W-:-:S13]  /*1250*/  ISETP.NE.AND.EX P3, PT, R155, RZ, PT, P3 ;  /* 0x000000ff9b00720c */ /* 0x000fda0003f65330 */
[----:B0-----:R-:W-:Y:S05]  /*1260*/  @P3 BRA `(.L_x_175) ;  /* 0x0000000000d43947 */ /* 0x001fea0003800000 */
        /* <DEDUP_REMOVED lines=16> */
.L_x_176:
[C---:B-----5:R-:W-:Y:S01]  /*1370*/  PRMT R72, R69.reuse, 0x7632, R72 ;  /* 0x0000763245487816 */ /* 0x060fe20000000048 */
[----:B------:R-:W-:Y:S01]  /*1380*/  IMAD.U32 R99, R12, 0x10000, RZ ;  /* 0x000100000c637824 */ /* 0x000fe200078e00ff */
[----:B------:R-:W-:Y:S02]  /*1390*/  SHF.L.U32 R69, R69, 0x10, RZ ;  /* 0x0000001045457819 */ /* 0x000fe400000006ff */
[----:B------:R-:W-:Y:S02]  /*13a0*/  SHF.L.U32 R0, R13, 0x10, RZ ;  /* 0x000000100d007819 */ /* 0x000fe400000006ff */
[C---:B------:R-:W-:Y:S01]  /*13b0*/  PRMT R7, R68.reuse, 0x7632, R7 ;  /* 0x0000763244077816 */ /* 0x040fe20000000007 */
[----:B------:R-:W-:Y:S01]  /*13c0*/  IMAD.U32 R68, R68, 0x10000, RZ ;  /* 0x0001000044447824 */ /* 0x000fe200078e00ff */
[----:B------:R-:W-:Y:S01]  /*13d0*/  PRMT R73, R70, 0x7632, R73 ;  /* 0x0000763246497816 */ /* 0x000fe20000000049 */
[----:B------:R-:W-:Y:S01]  /*13e0*/  FADD.FTZ R101, R0, R69 ;  /* 0x0000004500657221 */ /* 0x000fe20000010000 */
[C---:B------:R-:W-:Y:S01]  /*13f0*/  PRMT R74, R71.reuse, 0x7632, R74 ;  /* 0x00007632474a7816 */ /* 0x040fe2000000004a */
[----:B------:R-:W-:Y:S01]  /*1400*/  IMAD.U32 R71, R71, 0x10000, RZ ;  /* 0x0001000047477824 */ /* 0x000fe200078e00ff */
[----:B------:R-:W-:Y:S01]  /*1410*/  PRMT R0, R12, 0x7632, R0 ;  /* 0x000076320c007816 */ /* 0x000fe20000000000 */
[----:B------:R-:W-:Y:S01]  /*1420*/  IMAD.U32 R69, R72, 0x10000, RZ ;  /* 0x0001000048457824 */ /* 0x000fe200078e00ff */
[----:B------:R-:W-:Y:S01]  /*1430*/  PRMT R4, R13, 0x7632, R4 ;  /* 0x000076320d047816 */ /* 0x000fe20000000004 */
[----:B------:R-:W-:Y:S01]  /*1440*/  FADD.FTZ R99, R99, R68 ;  /* 0x0000004463637221 */ /* 0x000fe20000010000 */
[----:B------:R-:W-:Y:S01]  /*1450*/  PRMT R5, R14, 0x7632, R5 ;  /* 0x000076320e057816 */ /* 0x000fe20000000005 */
[----:B------:R-:W-:Y:S01]  /*1460*/  IMAD.U32 R0, R0, 0x10000, RZ ;  /* 0x0001000000007824 */ /* 0x000fe200078e00ff */
[----:B------:R-:W-:-:S02]  /*1470*/  PRMT R6, R15, 0x7632, R6 ;  /* 0x000076320f067816 */ /* 0x000fc40000000006 */
        /* <DEDUP_REMOVED lines=12> */
[----:B------:R-:W-:Y:S02]  /*1540*/  FADD.FTZ R159, R159, R6 ;  /* 0x000000069f9f7221 */ /* 0x000fe40000010000 */
[----:B------:R-:W-:Y:S02]  /*1550*/  FADD.FTZ R86, R86, R5 ;  /* 0x0000000556567221 */ /* 0x000fe40000010000 */
[----:B------:R-:W-:Y:S01]  /*1560*/  FADD.FTZ R154, R69, R4 ;  /* 0x00000004459a7221 */ /* 0x000fe20000010000 */
[----:B------:R-:W-:Y:S02]  /*1570*/  F2FP.BF16.F32.PACK_AB R7, R159, R158 ;  /* 0x0000009e9f07723e */ /* 0x000fe400000010ff */
[----:B------:R-:W-:Y:S02]  /*1580*/  F2FP.BF16.F32.PACK_AB R6, R86, R155 ;  /* 0x0000009b5606723e */ /* 0x000fe400000010ff */
[----:B------:R-:W-:-:S02]  /*1590*/  F2FP.BF16.F32.PACK_AB R5, R154, R101 ;  /* 0x000000659a05723e */ /* 0x000fc400000010ff */
[----:B------:R-:W-:Y:S01]  /*15a0*/  F2FP.BF16.F32.PACK_AB R4, R156, R99 ;  /* 0x000000639c04723e */ /* 0x000fe200000010ff */
[----:B------:R-:W-:Y:S06]  /*15b0*/  BRA `(.L_x_177) ;  /* 0x0000000400807947 */ /* 0x000fec0003800000 */
.L_x_175:
[----:B------:R-:W-:-:S04]  /*15c0*/  UISETP.NE.U32.AND UP0, UPT, UR12, URZ, UPT ;  /* 0x000000ff0c00728c */ /* 0x000fc8000bf05070 */
[----:B------:R-:W-:-:S09]  /*15d0*/  UISETP.NE.AND.EX UP0, UPT, UR13, URZ, UPT, UP0 ;  /* 0x000000ff0d00728c */ /* 0x000fd2000bf05300 */
[----:B------:R-:W-:Y:S05]  /*15e0*/  BRA.U UP0, `(.L_x_178) ;  /* 0x0000000100947547 */ /* 0x000fea000b800000 */
[C---:B-----5:R-:W-:Y:S01]  /*15f0*/  PRMT R72, R69.reuse, 0x7632, R72 ;  /* 0x0000763245487816 */ /* 0x060fe20000000048 */
[----:B------:R-:W-:Y:S01]  /*1600*/  IMAD.U32 R155, R10, 0x10000, RZ ;  /* 0x000100000a9b7824 */ /* 0x000fe200078e00ff */
[----:B------:R-:W-:Y:S02]  /*1610*/  SHF.L.U32 R69, R69, 0x10, RZ ;  /* 0x0000001045457819 */ /* 0x000fe400000006ff */
[----:B------:R-:W-:Y:S02]  /*1620*/  SHF.L.U32 R0, R9, 0x10, RZ ;  /* 0x0000001009007819 */ /* 0x000fe400000006ff */
[----:B------:R-:W-:Y:S02]  /*1630*/  PRMT R7, R68, 0x7632, R7 ;  /* 0x0000763244077816 */ /* 0x000fe40000000007 */
        /* <DEDUP_REMOVED lines=12> */
[----:B------:R-:W-:-:S02]  /*1700*/  SHF.L.U32 R68, R68, 0x10, RZ ;  /* 0x0000001044447819 */ /* 0x000fc400000006ff */
[----:B------:R-:W-:Y:S02]  /*1710*/  SHF.L.U32 R99, R8, 0x10, RZ ;  /* 0x0000001008637819 */ /* 0x000fe400000006ff */
[----:B------:R-:W-:Y:S02]  /*1720*/  SHF.L.U32 R71, R71, 0x10, RZ ;  /* 0x0000001047477819 */ /* 0x000fe400000006ff */
[----:B------:R-:W-:Y:S01]  /*1730*/  SHF.L.U32 R158, R11, 0x10, RZ ;  /* 0x000000100b9e7819 */ /* 0x000fe200000006ff */
[----:B------:R-:W-:Y:S01]  /*1740*/  FADD.FTZ R99, R99, R68 ;  /* 0x0000004463637221 */ /* 0x000fe20000010000 */
[----:B------:R-:W-:Y:S02]  /*1750*/  SHF.L.U32 R69, R72, 0x10, RZ ;  /* 0x0000001048457819 */ /* 0x000fe400000006ff */
[----:B------:R-:W-:Y:S01]  /*1760*/  SHF.L.U32 R86, R73, 0x10, RZ ;  /* 0x0000001049567819 */ /* 0x000fe200000006ff */
[----:B------:R-:W-:Y:S01]  /*1770*/  FADD.FTZ R158, R158, R71 ;  /* 0x000000479e9e7221 */ /* 0x000fe20000010000 */
[----:B------:R-:W-:Y:S01]  /*1780*/  SHF.L.U32 R6, R6, 0x10, RZ ;  /* 0x0000001006067819 */ /* 0x000fe200000006ff */
[----:B------:R-:W-:Y:S01]  /*1790*/  FADD.FTZ R154, R69, R4 ;  /* 0x00000004459a7221 */ /* 0x000fe20000010000 */
[----:B------:R-:W-:-:S02]  /*17a0*/  SHF.L.U32 R5, R5, 0x10, RZ ;  /* 0x0000001005057819 */ /* 0x000fc400000006ff */
[----:B------:R-:W-:Y:S01]  /*17b0*/  SHF.L.U32 R0, R0, 0x10, RZ ;  /* 0x0000001000007819 */ /* 0x000fe200000006ff */
[----:B------:R-:W-:Y:S02]  /*17c0*/  FADD.FTZ R159, R159, R6 ;  /* 0x000000069f9f7221 */ /* 0x000fe40000010000 */
[----:B------:R-:W-:Y:S01]  /*17d0*/  FADD.FTZ R86, R86, R5 ;  /* 0x0000000556567221 */ /* 0x000fe20000010000 */
[----:B------:R-:W-:Y:S01]  /*17e0*/  F2FP.BF16.F32.PACK_AB R5, R154, R101 ;  /* 0x000000659a05723e */ /* 0x000fe200000010ff */
[----:B------:R-:W-:Y:S01]  /*17f0*/  FADD.FTZ R156, R7, R0 ;  /* 0x00000000079c7221 */ /* 0x000fe20000010000 */
[----:B------:R-:W-:Y:S02]  /*1800*/  F2FP.BF16.F32.PACK_AB R7, R159, R158 ;  /* 0x0000009e9f07723e */ /* 0x000fe400000010ff */
[----:B------:R-:W-:Y:S02]  /*1810*/  F2FP.BF16.F32.PACK_AB R6, R86, R155 ;  /* 0x0000009b5606723e */ /* 0x000fe400000010ff */
[----:B------:R-:W-:Y:S01]  /*1820*/  F2FP.BF16.F32.PACK_AB R4, R156, R99 ;  /* 0x000000639c04723e */ /* 0x000fe200000010ff */
[----:B------:R-:W-:Y:S06]  /*1830*/  BRA `(.L_x_177) ;  /* 0x0000000000e07947 */ /* 0x000fec0003800000 */
.L_x_178:
[C---:B-----5:R-:W-:Y:S01]  /*1840*/  PRMT R4, R68.reuse, 0x7632, R4 ;  /* 0x0000763244047816 */ /* 0x060fe20000000004 */
[----:B------:R-:W-:Y:S01]  /*1850*/  IMAD.U32 R75, R71, 0x10000, RZ ;  /* 0x00010000474b7824 */ /* 0x000fe200078e00ff */
[----:B------:R-:W-:Y:S01]  /*1860*/  SHF.L.U32 R68, R68, 0x10, RZ ;  /* 0x0000001044447819 */ /* 0x000fe200000006ff */
[----:B------:R-:W-:Y:S01]  /*1870*/  IMAD.U32 R158, R15, 0x10000, RZ ;  /* 0x000100000f9e7824 */ /* 0x000fe200078e00ff */
[C---:B------:R-:W-:Y:S02]  /*1880*/  SHF.L.U32 R5, R8.reuse, 0x10, RZ ;  /* 0x0000001008057819 */ /* 0x040fe400000006ff */
[----:B------:R-:W-:Y:S02]  /*1890*/  PRMT R0, R8, 0x7632, R0 ;  /* 0x0000763208007816 */ /* 0x000fe40000000000 */
[----:B------:R-:W-:Y:S01]  /*18a0*/  SHF.L.U32 R6, R12, 0x10, RZ ;  /* 0x000000100c067819 */ /* 0x000fe200000006ff */
[----:B------:R-:W-:Y:S01]  /*18b0*/  FADD.FTZ R5, R5, R68 ;  /* 0x0000004405057221 */ /* 0x000fe20000010000 */
[----:B------:R-:W-:Y:S01]  /*18c0*/  SHF.L.U32 R7, R4, 0x10, RZ ;  /* 0x0000001004077819 */ /* 0x000fe200000006ff */
[----:B------:R-:W-:Y:S01]  /*18d0*/  IMAD.U32 R0, R0, 0x10000, RZ ;  /* 0x0001000000007824 */ /* 0x000fe200078e00ff */
[----:B------:R-:W-:Y:S01]  /*18e0*/  PRMT R74, R71, 0x7632, R74 ;  /* 0x00007632474a7816 */ /* 0x000fe2000000004a */
[--C-:B------:R-:W-:Y:S01]  /*18f0*/  FADD.FTZ R99, R6, R5.reuse ;  /* 0x0000000506637221 */ /* 0x100fe20000010000 */
[----:B------:R-:W-:Y:S01]  /*1900*/  PRMT R5, R11, 0x7632, R5 ;  /* 0x000076320b057816 */ /* 0x000fe20000000005 */
[----:B------:R-:W-:Y:S01]  /*1910*/  FADD.FTZ R156, R7, R0 ;  /* 0x00000000079c7221 */ /* 0x000fe20000010000 */
[C---:B------:R-:W-:Y:S01]  /*1920*/  PRMT R72, R69.reuse, 0x7632, R72 ;  /* 0x0000763245487816 */ /* 0x040fe20000000048 */
[----:B------:R-:W-:Y:S01]  /*1930*/  IMAD.U32 R69, R69, 0x10000, RZ ;  /* 0x0001000045457824 */ /* 0x000fe200078e00ff */
[----:B------:R-:W-:Y:S01]  /*1940*/  PRMT R73, R70, 0x7632, R73 ;  /* 0x0000763246497816 */ /* 0x000fe20000000049 */
[----:B------:R-:W-:Y:S01]  /*1950*/  IMAD.U32 R71, R10, 0x10000, RZ ;  /* 0x000100000a477824 */ /* 0x000fe200078e00ff */
        /* <DEDUP_REMOVED lines=8> */
[--C-:B------:R-:W-:Y:S01]  /*19e0*/  FADD.FTZ R159, R74, R5.reuse ;  /* 0x000000054a9f7221 */ /* 0x100fe20000010000 */
[----:B------:R-:W-:Y:S01]  /*19f0*/  SHF.L.U32 R68, R9, 0x10, RZ ;  /* 0x0000001009447819 */ /* 0x000fe200000006ff */
[----:B------:R-:W-:Y:S01]  /*1a00*/  FADD.FTZ R154, R7, R0 ;  /* 0x00000000079a7221 */ /* 0x000fe20000010000 */
[----:B------:R-:W-:Y:S01]  /*1a10*/  PRMT R5, R14, 0x7632, R5 ;  /* 0x000076320e057816 */ /* 0x000fe20000000005 */
[----:B------:R-:W-:Y:S01]  /*1a20*/  FADD.FTZ R86, R73, R4 ;  /* 0x0000000449567221 */ /* 0x000fe20000010000 */
[----:B------:R-:W-:Y:S01]  /*1a30*/  SHF.L.U32 R70, R70, 0x10, RZ ;  /* 0x0000001046467819 */ /* 0x000fe200000006ff */
[----:B------:R-:W-:Y:S01]  /*1a40*/  FADD.FTZ R68, R68, R69 ;  /* 0x0000004544447221 */ /* 0x000fe20000010000 */
[----:B------:R-:W-:-:S02]  /*1a50*/  SHF.L.U32 R76, R11, 0x10, RZ ;  /* 0x000000100b4c7819 */ /* 0x000fc400000006ff */
[----:B------:R-:W-:Y:S01]  /*1a60*/  PRMT R0, R12, 0x7632, R0 ;  /* 0x000076320c007816 */ /* 0x000fe20000000000 */
[----:B------:R-:W-:Y:S01]  /*1a70*/  FADD.FTZ R70, R71, R70 ;  /* 0x0000004647467221 */ /* 0x000fe20000010000 */
[----:B------:R-:W-:Y:S01]  /*1a80*/  PRMT R6, R15, 0x7632, R6 ;  /* 0x000076320f067816 */ /* 0x000fe20000000006 */
[----:B------:R-:W-:Y:S01]  /*1a90*/  FADD.FTZ R75, R76, R75 ;  /* 0x0000004b4c4b7221 */ /* 0x000fe20000010000 */
[----:B------:R-:W-:Y:S02]  /*1aa0*/  PRMT R4, R13, 0x7632, R4 ;  /* 0x000076320d047816 */ /* 0x000fe40000000004 */
        /* <DEDUP_REMOVED lines=11> */
[----:B------:R-:W-:-:S02]  /*1b60*/  FADD.FTZ R159, R159, R6 ;  /* 0x000000069f9f7221 */ /* 0x000fc40000010000 */
[----:B------:R-:W-:Y:S01]  /*1b70*/  FADD.FTZ R156, R156, R5 ;  /* 0x000000059c9c7221 */ /* 0x000fe20000010000 */
[----:B------:R-:W-:Y:S02]  /*1b80*/  F2FP.BF16.F32.PACK_AB R6, R86, R155 ;  /* 0x0000009b5606723e */ /* 0x000fe400000010ff */
[----:B------:R-:W-:Y:S02]  /*1b90*/  F2FP.BF16.F32.PACK_AB R7, R159, R158 ;  /* 0x0000009e9f07723e */ /* 0x000fe400000010ff */
[----:B------:R-:W-:Y:S02]  /*1ba0*/  F2FP.BF16.F32.PACK_AB R5, R154, R101 ;  /* 0x000000659a05723e */ /* 0x000fe400000010ff */
[----:B------:R-:W-:-:S07]  /*1bb0*/  F2FP.BF16.F32.PACK_AB R4, R156, R99 ;  /* 0x000000639c04723e */ /* 0x000fce00000010ff */
.L_x_177:
[----:B------:R-:W0:Y:S01]  /*1bc0*/  @P0 LDC.64 R72, c[0x0][0x3a8] ;  /* 0x0000ea00ff480b82 */ /* 0x000e220000000a00 */
[----:B------:R-:W-:-:S05]  /*1bd0*/  IADD3 R83, PT, PT, R79, 0x100, RZ ;  /* 0x000001004f537810 */ /* 0x000fca0007ffe0ff */
[----:B------:R-:W-:Y:S02]  /*1be0*/  IMAD.WIDE.U32 R68, R83, 0x10, R2 ;  /* 0x0000001053447825 */ /* 0x000fe400078e0002 */
[----:B------:R-:W1:Y:S08]  /*1bf0*/  @P1 LDC.64 R74, c[0x0][0x398] ;  /* 0x0000e600ff4a1b82 */ /* 0x000e700000000a00 */
[----:B------:R-:W2:Y:S01]  /*1c00*/  @P2 LDC.64 R76, c[0x0][0x3a0] ;  /* 0x0000e800ff4c2b82 */ /* 0x000ea20000000a00 */
[----:B0-----:R-:W-:-:S05]  /*1c10*/  @P0 IMAD.WIDE.U32 R72, R81, 0x10, R72 ;  /* 0x0000001051480825 */ /* 0x001fca00078e0048 */
[----:B------:R0:W-:Y:S01]  /*1c20*/  @P0 STG.E.128 desc[UR6][R72.64], R4 ;  /* 0x0000000448000986 */ /* 0x0001e2000c101d06 */
[----:B-1----:R-:W-:-:S03]  /*1c30*/  @P1 IMAD.WIDE.U32 R74, R83, 0x10, R74 ;  /* 0x00000010534a1825 */ /* 0x002fc600078e004a */
[----:B------:R-:W5:Y:S04]  /*1c40*/  LDG.E.128 R68, desc[UR6][R68.64] ;  /* 0x0000000644447981 */ /* 0x000f68000c1e1d00 */
[----:B------:R0:W5:Y:S01]  /*1c50*/  @P1 LDG.E.128 R8, desc[UR6][R74.64] ;  /* 0x000000064a081981 */ /* 0x000162000c1e1d00 */
[----:B--2---:R-:W-:-:S05]  /*1c60*/  @P2 IMAD.WIDE.U32 R76, R83, 0x10, R76 ;  /* 0x00000010534c2825 */ /* 0x004fca00078e004c */
[----:B------:R0:W5:Y:S01]  /*1c70*/  @P2 LDG.E.128 R12, desc[UR6][R76.64] ;  /* 0x000000064c0c2981 */ /* 0x000162000c1e1d00 */
[----:B------:R-:W-:Y:S05]  /*1c80*/  @P3 BRA `(.L_x_179) ;  /* 0x0000000000cc3947 */ /* 0x000fea0003800000 */
        /* <DEDUP_REMOVED lines=14> */
.L_x_180:
[C---:B0----5:R-:W-:Y:S01]  /*1d70*/  PRMT R72, R69.reuse, 0x7632, R72 ;  /* 0x0000763245487816 */ /* 0x061fe20000000048 */
        /* <DEDUP_REMOVED lines=36> */
.L_x_179:
[----:B------:R-:W-:Y:S05]  /*1fc0*/  BRA.U UP0, `(.L_x_182) ;  /* 0x0000000100947547 */ /* 0x000fea000b800000 */
[C---:B0----5:R-:W-:Y:S01]  /*1fd0*/  PRMT R72, R69.reuse, 0x7632, R72 ;  /* 0x0000763245487816 */ /* 0x061fe20000000048 */
        /* <DEDUP_REMOVED lines=36> */
.L_x_182:
[----:B0----5:R-:W-:Y:S01]  /*2220*/  PRMT R4, R68, 0x7632, R4 ;  /* 0x0000763244047816 */ /* 0x021fe20000000004 */
[----:B------:R-:W-:Y:S01]  /*2230*/  IMAD.U32 R5, R8, 0x10000, RZ ;  /* 0x0001000008057824 */ /* 0x000fe200078e00ff */
[----:B------:R-:W-:Y:S01]  /*2240*/  SHF.L.U32 R68, R68, 0x10, RZ ;  /* 0x0000001044447819 */ /* 0x000fe200000006ff */
[----:B------:R-:W-:Y:S01]  /*2250*/  IMAD.U32 R6, R12, 0x10000, RZ ;  /* 0x000100000c067824 */ /* 0x000fe200078e00ff */
[----:B------:R-:W-:Y:S01]  /*2260*/  PRMT R0, R8, 0x7632, R0 ;  /* 0x0000763208007816 */ /* 0x000fe20000000000 */
[----:B------:R-:W-:Y:S01]  /*2270*/  IMAD.U32 R76, R11, 0x10000, RZ ;  /* 0x000100000b4c7824 */ /* 0x000fe200078e00ff */
[----:B------:R-:W-:Y:S01]  /*2280*/  SHF.L.U32 R7, R4, 0x10, RZ ;  /* 0x0000001004077819 */ /* 0x000fe200000006ff */
[----:B------:R-:W-:Y:S01]  /*2290*/  FADD.FTZ R5, R5, R68 ;  /* 0x0000004405057221 */ /* 0x000fe20000010000 */
[----:B------:R-:W-:Y:S01]  /*22a0*/  SHF.L.U32 R0, R0, 0x10, RZ ;  /* 0x0000001000007819 */ /* 0x000fe200000006ff */
        /* <DEDUP_REMOVED lines=29> */
[----:B------:R-:W-:-:S02]  /*2480*/  PRMT R5, R14, 0x7632, R5 ;  /* 0x000076320e057816 */ /* 0x000fc40000000005 */
[----:B------:R-:W-:Y:S01]  /*2490*/  PRMT R4, R13, 0x7632, R4 ;  /* 0x000076320d047816 */ /* 0x000fe20000000004 */
        /* <DEDUP_REMOVED lines=16> */
.L_x_181:
[----:B0-----:R-:W0:Y:S01]  /*25a0*/  @P0 LDC.64 R72, c[0x0][0x3a8] ;  /* 0x0000ea00ff480b82 */ /* 0x001e220000000a00 */
        /* <DEDUP_REMOVED lines=26> */
.L_x_184:
[C---:B0----5:R-:W-:Y:S01]  /*2750*/  PRMT R72, R69.reuse, 0x7632, R72 ;  /* 0x0000763245487816 */ /* 0x061fe20000000048 */
        /* <DEDUP_REMOVED lines=36> */
.L_x_183:
[----:B------:R-:W-:Y:S05]  /*29a0*/  BRA.U UP0, `(.L_x_186) ;  /* 0x0000000100947547 */ /* 0x000fea000b800000 */
        /* <DEDUP_REMOVED lines=37> */
.L_x_186:
[C---:B0----5:R-:W-:Y:S01]  /*2c00*/  PRMT R4, R68.reuse, 0x7632, R4 ;  /* 0x0000763244047816 */ /* 0x061fe20000000004 */
        /* <DEDUP_REMOVED lines=13> */
[----:B------:R-:W-:-:S02]  /*2ce0*/  PRMT R72, R69, 0x7632, R72 ;  /* 0x0000763245487816 */ /* 0x000fc40000000048 */
[C---:B------:R-:W-:Y:S01]  /*2cf0*/  PRMT R73, R70.reuse, 0x7632, R73 ;  /* 0x0000763246497816 */ /* 0x040fe20000000049 */
[----:B------:R-:W-:Y:S01]  /*2d00*/  IMAD.U32 R5, R5, 0x10000, RZ ;  /* 0x0001000005057824 */ /* 0x000fe200078e00ff */
        /* <DEDUP_REMOVED lines=17> */
[----:B------:R-:W-:Y:S02]  /*2e20*/  SHF.L.U32 R76, R11, 0x10, RZ ;  /* 0x000000100b4c7819 */ /* 0x000fe400000006ff */
[----:B------:R-:W-:Y:S01]  /*2e30*/  PRMT R0, R12, 0x7632, R0 ;  /* 0x000076320c007816 */ /* 0x000fe20000000000 */
[----:B------:R-:W-:Y:S01]  /*2e40*/  FADD.FTZ R70, R71, R70 ;  /* 0x0000004647467221 */ /* 0x000fe20000010000 */
[----:B------:R-:W-:Y:S01]  /*2e50*/  PRMT R6, R15, 0x7632, R6 ;  /* 0x000076320f067816 */ /* 0x000fe20000000006 */
[----:B------:R-:W-:Y:S01]  /*2e60*/  FADD.FTZ R75, R76, R75 ;  /* 0x0000004b4c4b7221 */ /* 0x000fe20000010000 */
[----:B------:R-:W-:Y:S01]  /*2e70*/  PRMT R4, R13, 0x7632, R4 ;  /* 0x000076320d047816 */ /* 0x000fe20000000004 */
        /* <DEDUP_REMOVED lines=10> */
[----:B------:R-:W-:Y:S01]  /*2f20*/  F2FP.BF16.F32.PACK_AB R6, R168, R173 ;  /* 0x000000ada806723e */ /* 0x000fe200000010ff */
[----:B------:R-:W-:Y:S02]  /*2f30*/  FADD.FTZ R170, R170, R7 ;  /* 0x00000007aaaa7221 */ /* 0x000fe40000010000 */
[----:B------:R-:W-:Y:S01]  /*2f40*/  FADD.FTZ R172, R172, R5 ;  /* 0x00000005acac7221 */ /* 0x000fe20000010000 */
[----:B------:R-:W-:-:S02]  /*2f50*/  F2FP.BF16.F32.PACK_AB R7, R175, R174 ;  /* 0x000000aeaf07723e */ /* 0x000fc400000010ff */
[----:B------:R-:W-:Y:S02]  /*2f60*/  F2FP.BF16.F32.PACK_AB R5, R170, R171 ;  /* 0x000000abaa05723e */ /* 0x000fe400000010ff */
[----:B------:R-:W-:-:S07]  /*2f70*/  F2FP.BF16.F32.PACK_AB R4, R172, R169 ;  /* 0x000000a9ac04723e */ /* 0x000fce00000010ff */
.L_x_185:
[----:B------:R-:W1:Y:S01]  /*2f80*/  @P2 LDC.64 R68, c[0x0][0x3a0] ;  /* 0x0000e800ff442b82 */ /* 0x000e620000000a00 */
[----:B------:R-:W-:-:S07]  /*2f90*/  VIADD R157, R79, 0x200 ;  /* 0x000002004f9d7836 */ /* 0x000fce0000000000 */
[----:B0-----:R-:W0:Y:S08]  /*2fa0*/  @P0 LDC.64 R72, c[0x0][0x3a8] ;  /* 0x0000ea00ff480b82 */ /* 0x001e300000000a00 */
[----:B------:R-:W2:Y:S01]  /*2fb0*/  @P1 LDC.64 R74, c[0x0][0x398] ;  /* 0x0000e600ff4a1b82 */ /* 0x000ea20000000a00 */
[----:B-1----:R-:W-:-:S04]  /*2fc0*/  @P2 IMAD.WIDE.U32 R76, R157, 0x10, R68 ;  /* 0x000000109d4c2825 */ /* 0x002fc800078e0044 */
[----:B------:R-:W-:-:S04]  /*2fd0*/  IMAD.WIDE.U32 R68, R157, 0x10, R2 ;  /* 0x000000109d447825 */ /* 0x000fc800078e0002 */
[----:B0-----:R-:W-:-:S05]  /*2fe0*/  @P0 IMAD.WIDE.U32 R72, R91, 0x10, R72 ;  /* 0x000000105b480825 */ /* 0x001fca00078e0048 */
[----:B------:R0:W-:Y:S01]  /*2ff0*/  @P0 STG.E.128 desc[UR6][R72.64], R4 ;  /* 0x0000000448000986 */ /* 0x0001e2000c101d06 */
[----:B--2---:R-:W-:-:S03]  /*3000*/  @P1 IMAD.WIDE.U32 R74, R157, 0x10, R74 ;  /* 0x000000109d4a1825 */ /* 0x004fc600078e004a */
[----:B------:R0:W5:Y:S04]  /*3010*/  @P2 LDG.E.128 R12, desc[UR6][R76.64] ;  /* 0x000000064c0c2981 */ /* 0x000168000c1e1d00 */
[----:B------:R0:W5:Y:S04]  /*3020*/  @P1 LDG.E.128 R8, desc[UR6][R74.64] ;  /* 0x000000064a081981 */ /* 0x000168000c1e1d00 */
[----:B------:R-:W5:Y:S01]  /*3030*/  LDG.E.128 R68, desc[UR6][R68.64] ;  /* 0x0000000644447981 */ /* 0x000f62000c1e1d00 */
[----:B------:R-:W-:Y:S05]  /*3040*/  @P3 BRA `(.L_x_187) ;  /* 0x0000000000cc3947 */ /* 0x000fea0003800000 */
        /* <DEDUP_REMOVED lines=14> */
.L_x_188:
[C---:B0----5:R-:W-:Y:S01]  /*3130*/  PRMT R72, R69.reuse, 0x7632, R72 ;  /* 0x0000763245487816 */ /* 0x061fe20000000048 */
[----:B------:R-:W-:Y:S01]  /*3140*/  IMAD.U32 R183, R12, 0x10000, RZ ;  /* 0x000100000cb77824 */ /* 0x000fe200078e00ff */
[C---:B------:R-:W-:Y:S02]  /*3150*/  PRMT R73, R70.reuse, 0x7632, R73 ;  /* 0x0000763246497816 */ /* 0x040fe40000000049 */
[----:B------:R-:W-:Y:S02]  /*3160*/  SHF.L.U32 R69, R69, 0x10, RZ ;  /* 0x0000001045457819 */ /* 0x000fe400000006ff */
[----:B------:R-:W-:Y:S02]  /*3170*/  SHF.L.U32 R70, R70, 0x10, RZ ;  /* 0x0000001046467819 */ /* 0x000fe400000006ff */
[----:B------:R-:W-:Y:S02]  /*3180*/  SHF.L.U32 R0, R13, 0x10, RZ ;  /* 0x000000100d007819 */ /* 0x000fe400000006ff */
[----:B------:R-:W-:-:S02]  /*3190*/  SHF.L.U32 R5, R14, 0x10, RZ ;  /* 0x000000100e057819 */ /* 0x000fc400000006ff */
[C---:B------:R-:W-:Y:S01]  /*31a0*/  PRMT R7, R68.reuse, 0x7632, R7 ;  /* 0x0000763244077816 */ /* 0x040fe20000000007 */
[----:B------:R-:W-:Y:S02]  /*31b0*/  IMAD.U32 R68, R68, 0x10000, RZ ;  /* 0x0001000044447824 */ /* 0x000fe400078e00ff */
[----:B------:R-:W-:Y:S01]  /*31c0*/  FADD.FTZ R181, R0, R69 ;  /* 0x0000004500b57221 */ /* 0x000fe20000010000 */
[----:B------:R-:W-:Y:S01]  /*31d0*/  FADD.FTZ R178, R5, R70 ;  /* 0x0000004605b27221 */ /* 0x000fe20000010000 */
        /* <DEDUP_REMOVED lines=26> */
.L_x_187:
[----:B------:R-:W-:Y:S05]  /*3380*/  BRA.U UP0, `(.L_x_190) ;  /* 0x0000000100947547 */ /* 0x000fea000b800000 */
[C---:B0----5:R-:W-:Y:S01]  /*3390*/  PRMT R72, R69.reuse, 0x7632, R72 ;  /* 0x0000763245487816 */ /* 0x061fe20000000048 */
[----:B------:R-:W-:Y:S01]  /*33a0*/  IMAD.U32 R5, R10, 0x10000, RZ ;  /* 0x000100000a057824 */ /* 0x000fe200078e00ff */
[----:B------:R-:W-:Y:S02]  /*33b0*/  SHF.L.U32 R69, R69, 0x10, RZ ;  /* 0x0000001045457819 */ /* 0x000fe400000006ff */
[C---:B------:R-:W-:Y:S01]  /*33c0*/  PRMT R73, R70.reuse, 0x7632, R73 ;  /* 0x0000763246497816 */ /* 0x040fe20000000049 */
[----:B------:R-:W-:Y:S01]  /*33d0*/  IMAD.U32 R70, R70, 0x10000, RZ ;  /* 0x0001000046467824 */ /* 0x000fe200078e00ff */
[----:B------:R-:W-:Y:S02]  /*33e0*/  SHF.L.U32 R0, R9, 0x10, RZ ;  /* 0x0000001009007819 */ /* 0x000fe400000006ff */
        /* <DEDUP_REMOVED lines=10> */
[----:B------:R-:W-:Y:S02]  /*3490*/  PRMT R5, R10, 0x7632, R5 ;  /* 0x000076320a057816 */ /* 0x000fe40000000005 */
[----:B------:R-:W-:Y:S01]  /*34a0*/  PRMT R6, R11, 0x7632, R6 ;  /* 0x000076320b067816 */ /* 0x000fe20000000006 */
[----:B------:R-:W-:Y:S01]  /*34b0*/  IMAD.U32 R4, R4, 0x10000, RZ ;  /* 0x0001000004047824 */ /* 0x000fe200078e00ff */
[----:B------:R-:W-:Y:S02]  /*34c0*/  SHF.L.U32 R71, R71, 0x10, RZ ;  /* 0x0000001047477819 */ /* 0x000fe400000006ff */
[----:B------:R-:W-:-:S02]  /*34d0*/  SHF.L.U32 R70, R11, 0x10, RZ ;  /* 0x000000100b467819 */ /* 0x000fc400000006ff */
        /* <DEDUP_REMOVED lines=8> */
[----:B------:R-:W-:Y:S02]  /*3560*/  FADD.FTZ R176, R73, R6 ;  /* 0x0000000649b07221 */ /* 0x000fe40000010000 */
[----:B------:R-:W-:Y:S01]  /*3570*/  FADD.FTZ R185, R68, R5 ;  /* 0x0000000544b97221 */ /* 0x000fe20000010000 */
[----:B------:R-:W-:Y:S01]  /*3580*/  F2FP.BF16.F32.PACK_AB R5, R180, R181 ;  /* 0x000000b5b405723e */ /* 0x000fe200000010ff */
[----:B------:R-:W-:Y:S01]  /*3590*/  FADD.FTZ R182, R7, R0 ;  /* 0x0000000007b67221 */ /* 0x000fe20000010000 */
[----:B------:R-:W-:-:S02]  /*35a0*/  F2FP.BF16.F32.PACK_AB R7, R176, R187 ;  /* 0x000000bbb007723e */ /* 0x000fc400000010ff */
[----:B------:R-:W-:Y:S02]  /*35b0*/  F2FP.BF16.F32.PACK_AB R6, R185, R178 ;  /* 0x000000b2b906723e */ /* 0x000fe400000010ff */
[----:B------:R-:W-:Y:S01]  /*35c0*/  F2FP.BF16.F32.PACK_AB R4, R182, R183 ;  /* 0x000000b7b604723e */ /* 0x000fe200000010ff */
[----:B------:R-:W-:Y:S06]  /*35d0*/  BRA `(.L_x_189) ;  /* 0x0000000000e07947 */ /* 0x000fec0003800000 */
.L_x_190:
[C---:B0----5:R-:W-:Y:S01]  /*35e0*/  PRMT R4, R68.reuse, 0x7632, R4 ;  /* 0x0000763244047816 */ /* 0x061fe20000000004 */
[----:B------:R-:W-:Y:S01]  /*35f0*/  IMAD.U32 R75, R71, 0x10000, RZ ;  /* 0x00010000474b7824 */ /* 0x000fe200078e00ff */
[----:B------:R-:W-:Y:S02]  /*3600*/  SHF.L.U32 R68, R68, 0x10, RZ ;  /* 0x0000001044447819 */ /* 0x000fe400000006ff */
        /* <DEDUP_REMOVED lines=14> */
[C---:B------:R-:W-:Y:S01]  /*36f0*/  SHF.L.U32 R68, R9.reuse, 0x10, RZ ;  /* 0x0000001009447819 */ /* 0x040fe200000006ff */
[----:B------:R-:W-:Y:S01]  /*3700*/  IMAD.U32 R7, R72, 0x10000, RZ ;  /* 0x0001000048077824 */ /* 0x000fe200078e00ff */
[----:B------:R-:W-:-:S02]  /*3710*/  PRMT R0, R9, 0x7632, R0 ;  /* 0x0000763209007816 */ /* 0x000fc40000000000 */
[----:B------:R-:W-:Y:S01]  /*3720*/  PRMT R4, R10, 0x7632, R4 ;  /* 0x000076320a047816 */ /* 0x000fe20000000004 */
[----:B------:R-:W-:Y:S01]  /*3730*/  FADD.FTZ R68, R68, R69 ;  /* 0x0000004544447221 */ /* 0x000fe20000010000 */
[----:B------:R-:W-:Y:S02]  /*3740*/  SHF.L.U32 R70, R70, 0x10, RZ ;  /* 0x0000001046467819 */ /* 0x000fe400000006ff */
[----:B------:R-:W-:Y:S01]  /*3750*/  SHF.L.U32 R74, R74, 0x10, RZ ;  /* 0x000000104a4a7819 */ /* 0x000fe200000006ff */
[----:B------:R-:W-:Y:S01]  /*3760*/  IMAD.U32 R4, R4, 0x10000, RZ ;  /* 0x0001000004047824 */ /* 0x000fe200078e00ff */
[----:B------:R-:W-:Y:S01]  /*3770*/  SHF.L.U32 R5, R5, 0x10, RZ ;  /* 0x0000001005057819 */ /* 0x000fe200000006ff */
[----:B------:R-:W-:Y:S01]  /*3780*/  FADD.FTZ R70, R71, R70 ;  /* 0x0000004647467221 */ /* 0x000fe20000010000 */
[----:B------:R-:W-:Y:S02]  /*3790*/  SHF.L.U32 R0, R0, 0x10, RZ ;  /* 0x0000001000007819 */ /* 0x000fe400000006ff */
[----:B------:R-:W-:Y:S01]  /*37a0*/  SHF.L.U32 R73, R73, 0x10, RZ ;  /* 0x0000001049497819 */ /* 0x000fe200000006ff */
[--C-:B------:R-:W-:Y:S01]  /*37b0*/  FADD.FTZ R176, R74, R5.reuse ;  /* 0x000000054ab07221 */ /* 0x100fe20000010000 */
[C---:B------:R-:W-:Y:S01]  /*37c0*/  SHF.L.U32 R69, R14.reuse, 0x10, RZ ;  /* 0x000000100e457819 */ /* 0x040fe200000006ff */
[----:B------:R-:W-:Y:S01]  /*37d0*/  FADD.FTZ R180, R7, R0 ;  /* 0x0000000007b47221 */ /* 0x000fe20000010000 */
[----:B------:R-:W-:Y:S01]  /*37e0*/  PRMT R6, R15, 0x7632, R6 ;  /* 0x000076320f067816 */ /* 0x000fe20000000006 */
[----:B------:R-:W-:Y:S01]  /*37f0*/  FADD.FTZ R185, R73, R4 ;  /* 0x0000000449b97221 */ /* 0x000fe20000010000 */
        /* <DEDUP_REMOVED lines=8> */
[----:B------:R-:W-:Y:S01]  /*3880*/  FADD.FTZ R75, R76, R75 ;  /* 0x0000004b4c4b7221 */ /* 0x000fe20000010000 */
[----:B------:R-:W-:Y:S02]  /*3890*/  SHF.L.U32 R69, R6, 0x10, RZ ;  /* 0x0000001006457819 */ /* 0x000fe400000006ff */
        /* <DEDUP_REMOVED lines=12> */
.L_x_189:
[----:B------:R-:W1:Y:S01]  /*3960*/  @P2 LDC.64 R68, c[0x0][0x3a0] ;  /* 0x0000e800ff442b82 */ /* 0x000e620000000a00 */
[----:B------:R-:W-:-:S07]  /*3970*/  IADD3 R177, PT, PT, R79, 0x280, RZ ;  /* 0x000002804fb17810 */ /* 0x000fce0007ffe0ff */
        /* <DEDUP_REMOVED lines=25> */
.L_x_192:
        /* <DEDUP_REMOVED lines=37> */
.L_x_191:
        /* <DEDUP_REMOVED lines=38> */
.L_x_194:
        /* <DEDUP_REMOVED lines=56> */
.L_x_193:
        /* <DEDUP_REMOVED lines=14> */
[----:B0----5:R-:W-:Y:S01]  /*4420*/  PRMT R76, R68, 0x7632, R76 ;  /* 0x00007632444c7816 */ /* 0x021fe2000000004c */
[----:B------:R-:W-:Y:S01]  /*4430*/  IMAD.U32 R75, R69, 0x10000, RZ ;  /* 0x00010000454b7824 */ /* 0x000fe200078e00ff */
[----:B------:R-:W-:Y:S02]  /*4440*/  PRMT R0, R71, 0x7632, R0 ;  /* 0x0000763247007816 */ /* 0x000fe40000000000 */
[----:B------:R-:W-:Y:S01]  /*4450*/  PRMT R74, R69, 0x7632, R74 ;  /* 0x00007632454a7816 */ /* 0x000fe2000000004a */
[----:B------:R-:W-:Y:S01]  /*4460*/  IMAD.U32 R76, R76, 0x10000, RZ ;  /* 0x000100004c4c7824 */ /* 0x000fe200078e00ff */
[C---:B------:R-:W-:Y:S02]  /*4470*/  PRMT R73, R70.reuse, 0x7632, R73 ;  /* 0x0000763246497816 */ /* 0x040fe40000000049 */
[----:B------:R-:W-:Y:S02]  /*4480*/  SHF.L.U32 R72, R70, 0x10, RZ ;  /* 0x0000001046487819 */ /* 0x000fe400000006ff */
[----:B------:R-:W-:Y:S01]  /*4490*/  SHF.L.U32 R70, R71, 0x10, RZ ;  /* 0x0000001047467819 */ /* 0x000fe200000006ff */
[----:B------:R-:W-:Y:S01]  /*44a0*/  IMAD.U32 R71, R0, 0x10000, RZ ;  /* 0x0001000000477824 */ /* 0x000fe200078e00ff */
[----:B------:R-:W-:-:S02]  /*44b0*/  SHF.L.U32 R77, R68, 0x10, RZ ;  /* 0x00000010444d7819 */ /* 0x000fc400000006ff */
[----:B------:R-:W-:Y:S02]  /*44c0*/  SHF.L.U32 R74, R74, 0x10, RZ ;  /* 0x000000104a4a7819 */ /* 0x000fe400000006ff */
[----:B------:R-:W-:Y:S01]  /*44d0*/  SHF.L.U32 R73, R73, 0x10, RZ ;  /* 0x0000001049497819 */ /* 0x000fe200000006ff */
[----:B------:R-:W-:Y:S06]  /*44e0*/  BRA `(.L_x_197) ;  /* 0x00000008000c7947 */ /* 0x000fec0003800000 */
.L_x_196:
[C---:B0----5:R-:W-:Y:S01]  /*44f0*/  PRMT R6, R69.reuse, 0x7632, R6 ;  /* 0x0000763245067816 */ /* 0x061fe20000000006 */
[----:B------:R-:W-:Y:S01]  /*4500*/  IMAD.U32 R3, R14, 0x10000, RZ ;  /* 0x000100000e037824 */ /* 0x000fe200078e00ff */
[----:B------:R-:W-:Y:S02]  /*4510*/  SHF.L.U32 R69, R69, 0x10, RZ ;  /* 0x0000001045457819 */ /* 0x000fe400000006ff */
[C---:B------:R-:W-:Y:S01]  /*4520*/  PRMT R73, R70.reuse, 0x7632, R73 ;  /* 0x0000763246497816 */ /* 0x040fe20000000049 */
        /* <DEDUP_REMOVED lines=23> */
[----:B------:R-:W-:Y:S02]  /*46a0*/  SHF.L.U32 R3, R3, 0x10, RZ ;  /* 0x0000001003037819 */ /* 0x000fe400000006ff */
        /* <DEDUP_REMOVED lines=9> */
.L_x_195:
[----:B------:R-:W-:Y:S05]  /*4740*/  BRA.U UP0, `(.L_x_198) ;  /* 0x0000000100947547 */ /* 0x000fea000b800000 */
[C---:B0----5:R-:W-:Y:S01]  /*4750*/  PRMT R73, R70.reuse, 0x7632, R73 ;  /* 0x0000763246497816 */ /* 0x061fe20000000049 */
        /* <DEDUP_REMOVED lines=21> */
[----:B------:R-:W-:Y:S01]  /*48b0*/  IMAD.U32 R6, R73, 0x10000, RZ ;  /* 0x0001000049067824 */ /* 0x000fe200078e00ff */
        /* <DEDUP_REMOVED lines=14> */
.L_x_198:
[C---:B-----5:R-:W-:Y:S01]  /*49a0*/  PRMT R2, R68.reuse, 0x7632, R2 ;  /* 0x0000763244027816 */ /* 0x060fe20000000002 */
[----:B------:R-:W-:Y:S01]  /*49b0*/  IMAD.U32 R68, R68, 0x10000, RZ ;  /* 0x0001000044447824 */ /* 0x000fe200078e00ff */
[C---:B------:R-:W-:Y:S02]  /*49c0*/  SHF.L.U32 R3, R8.reuse, 0x10, RZ ;  /* 0x0000001008037819 */ /* 0x040fe400000006ff */
[----:B------:R-:W-:Y:S01]  /*49d0*/  PRMT R0, R8, 0x7632, R0 ;  /* 0x0000763208007816 */ /* 0x000fe20000000000 */
[----:B0-----:R-:W-:Y:S01]  /*49e0*/  IMAD.U32 R5, R2, 0x10000, RZ ;  /* 0x0001000002057824 */ /* 0x001fe200078e00ff */
        /* <DEDUP_REMOVED lines=11> */
[----:B------:R-:W-:Y:S01]  /*4aa0*/  SHF.L.U32 R73, R71, 0x10, RZ ;  /* 0x0000001047497819 */ /* 0x000fe200000006ff */
[----:B------:R-:W-:Y:S01]  /*4ab0*/  IMAD.U32 R3, R3, 0x10000, RZ ;  /* 0x0001000003037824 */ /* 0x000fe200078e00ff */
[----:B------:R-:W-:Y:S01]  /*4ac0*/  PRMT R0, R9, 0x7632, R0 ;  /* 0x0000763209007816 */ /* 0x000fe20000000000 */
[----:B------:R-:W-:Y:S01]  /*4ad0*/  IMAD.U32 R7, R7, 0x10000, RZ ;  /* 0x0001000007077824 */ /* 0x000fe200078e00ff */
[C---:B------:R-:W-:Y:S02]  /*4ae0*/  PRMT R2, R10.reuse, 0x7632, R2 ;  /* 0x000076320a027816 */ /* 0x040fe40000000002 */
        /* <DEDUP_REMOVED lines=35> */
.L_x_197:
[----:B------:R-:W-:Y:S01]  /*4d20*/  FADD.FTZ R3, RZ, R85 ;  /* 0x00000055ff037221 */ /* 0x000fe20000010000 */
[----:B------:R-:W-:Y:S03]  /*4d30*/  BSSY.RECONVERGENT B0, `(.L_x_199) ;  /* 0x00000ca000007945 */ /* 0x000fe60003800200 */
        /* <DEDUP_REMOVED lines=64> */
[----:B0-----:R-:W-:-:S04]  /*5140*/  FADD.FTZ R2, R192, R197 ;  /* 0x000000c5c0027221 */ /* 0x001fc80000010000 */
[----:B------:R-:W-:-:S04]  /*5150*/  FMUL.FTZ R2, R2, 0.0005580357392318546772 ;  /* 0x3a12492502027820 */ /* 0x000fc80000410000 */
[C---:B------:R-:W-:Y:S01]  /*5160*/  FADD.FTZ R0, -R2.reuse, R85 ;  /* 0x0000005502007221 */ /* 0x040fe20000010100 */
[C---:B------:R-:W-:Y:S01]  /*5170*/  FADD.FTZ R197, -R2.reuse, R78 ;  /* 0x0000004e02c57221 */ /* 0x040fe20000010100 */
[C---:B------:R-:W-:Y:S01]  /*5180*/  FADD.FTZ R3, -R2.reuse, R87 ;  /* 0x0000005702037221 */ /* 0x040fe20000010100 */
[----:B------:R-:W-:Y:S01]  /*5190*/  FADD.FTZ R69, -R2, R82 ;  /* 0x0000005202457221 */ /* 0x000fe20000010100 */
[----:B------:R-:W-:-:S04]  /*51a0*/  FFMA.FTZ R0, R0, R0, RZ ;  /* 0x0000000000007223 */ /* 0x000fc800000100ff */
[----:B------:R-:W-:Y:S01]  /*51b0*/  FFMA.FTZ R0, R197, R197, R0 ;  /* 0x000000c5c5007223 */ /* 0x000fe20000010000 */
[----:B------:R-:W-:-:S03]  /*51c0*/  FADD.FTZ R197, -R2, R80 ;  /* 0x0000005002c57221 */ /* 0x000fc60000010100 */
[----:B------:R-:W-:Y:S01]  /*51d0*/  FFMA.FTZ R0, R3, R3, R0 ;  /* 0x0000000303007223 */ /* 0x000fe20000010000 */
[----:B------:R-:W-:-:S03]  /*51e0*/  FADD.FTZ R3, -R2, R89 ;  /* 0x0000005902037221 */ /* 0x000fc60000010100 */
[----:B------:R-:W-:-:S04]  /*51f0*/  FFMA.FTZ R0, R197, R197, R0 ;  /* 0x000000c5c5007223 */ /* 0x000fc80000010000 */
[----:B------:R-:W-:Y:S01]  /*5200*/  FFMA.FTZ R0, R3, R3, R0 ;  /* 0x0000000303007223 */ /* 0x000fe20000010000 */
[----:B------:R-:W-:-:S03]  /*5210*/  FADD.FTZ R3, -R2, R84 ;  /* 0x0000005402037221 */ /* 0x000fc60000010100 */
        /* <DEDUP_REMOVED lines=98> */
[----:B------:R-:W-:-:S04]  /*5840*/  FFMA.FTZ R0, R3, R3, R0 ;  /* 0x0000000303007223 */ /* 0x000fc80000010000 */
[----:B------:R-:W-:-:S05]  /*5850*/  FFMA.FTZ R3, R69, R69, R0 ;  /* 0x0000004545037223 */ /* 0x000fca0000010000 */
[----:B------:R-:W0:Y:S02]  /*5860*/  SHFL.BFLY PT, R0, R3, 0x1, 0x1f ;  /* 0x0c201f0003007f89 */ /* 0x000e2400000e0000 */
[----:B0-----:R-:W-:Y:S02]  /*5870*/  FADD.FTZ R192, R3, R0 ;  /* 0x0000000003c07221 */ /* 0x001fe40000010000 */
[----:B------:R-:W0:Y:S03]  /*5880*/  S2R R0, SR_TID.X ;  /* 0x0000000000007919 */ /* 0x000e260000002100 */
[----:B------:R-:W1:Y:S02]  /*5890*/  SHFL.BFLY PT, R69, R192, 0x2, 0x1f ;  /* 0x0c401f00c0457f89 */ /* 0x000e6400000e0000 */
[----:B-1----:R-:W-:Y:S01]  /*58a0*/  FADD.FTZ R194, R192, R69 ;  /* 0x00000045c0c27221 */ /* 0x002fe20000010000 */
[----:B0-----:R-:W-:-:S04]  /*58b0*/  LOP3.LUT P2, RZ, R0, 0x1f, RZ, 0xc0, !PT ;  /* 0x0000001f00ff7812 */ /* 0x001fc8000784c0ff */
[----:B------:R-:W0:Y:S02]  /*58c0*/  SHFL.BFLY PT, R69, R194, 0x4, 0x1f ;  /* 0x0c801f00c2457f89 */ /* 0x000e2400000e0000 */
[----:B0-----:R-:W-:Y:S02]  /*58d0*/  FADD.FTZ R196, R194, R69 ;  /* 0x00000045c2c47221 */ /* 0x001fe40000010000 */
[----:B------:R-:W0:Y:S03]  /*58e0*/  @P0 LDC.64 R68, c[0x0][0x3a8] ;  /* 0x0000ea00ff440b82 */ /* 0x000e260000000a00 */
[----:B------:R-:W1:Y:S01]  /*58f0*/  SHFL.BFLY PT, R197, R196, 0x8, 0x1f ;  /* 0x0d001f00c4c57f89 */ /* 0x000e6200000e0000 */
[----:B0-----:R-:W-:-:S04]  /*5900*/  @P0 IMAD.WIDE.U32 R68, R179, 0x10, R68 ;  /* 0x00000010b3440825 */ /* 0x001fc800078e0044 */
[----:B-1----:R-:W-:Y:S01]  /*5910*/  FADD.FTZ R197, R196, R197 ;  /* 0x000000c5c4c57221 */ /* 0x002fe20000010000 */
[----:B------:R-:W-:Y:S04]  /*5920*/  @P0 STG.E.128 desc[UR6][R68.64], R4 ;  /* 0x0000000444000986 */ /* 0x000fe8000c101d06 */
        /* <DEDUP_REMOVED lines=10> */
.L_x_200:
[----:B----4-:R-:W-:Y:S05]  /*59d0*/  BSYNC.RECONVERGENT B0 ;  /* 0x0000000000007941 */ /* 0x010fea0003800200 */
.L_x_199:
[----:B0-----:R-:W-:Y:S01]  /*59e0*/  LOP3.LUT R2, R0, 0x1f, RZ, 0xc0, !PT ;  /* 0x0000001f00027812 */ /* 0x001fe200078ec0ff */
[----:B------:R-:W-:Y:S01]  /*59f0*/  BAR.SYNC.DEFER_BLOCKING 0x0 ;  /* 0x0000000000007b1d */ /* 0x000fe20000010000 */
[----:B------:R-:W-:Y:S02]  /*5a00*/  IMAD.MOV.U32 R68, RZ, RZ, RZ ;  /* 0x000000ffff447224 */ /* 0x000fe400078e00ff */
[----:B------:R-:W-:Y:S02]  /*5a10*/  ISETP.GT.U32.AND P2, PT, R2, 0x3, PT ;  /* 0x000000030200780c */ /* 0x000fe40003f44070 */
[----:B------:R-:W-:Y:S01]  /*5a20*/  CS2R R2, SRZ ;  /* 0x0000000000027805 */ /* 0x000fe2000001ff00 */
[----:B------:R-:W-:Y:S10]  /*5a30*/  BSSY.RECONVERGENT B0, `(.L_x_201) ;  /* 0x000000a000007945 */ /* 0x000ff40003800200 */
[----:B------:R-:W-:Y:S05]  /*5a40*/  @P2 BRA `(.L_x_202) ;  /* 0x0000000000202947 */ /* 0x000fea0003800000 */
[----:B------:R-:W0:Y:S01]  /*5a50*/  S2UR UR5, SR_CgaCtaId ;  /* 0x00000000000579c3 */ /* 0x000e220000008800 */
[----:B------:R-:W-:Y:S01]  /*5a60*/  UMOV UR4, 0x400 ;  /* 0x0000040000047882 */ /* 0x000fe20000000000 */
[----:B------:R-:W-:Y:S01]  /*5a70*/  SHF.L.U32 R2, R0, 0x3, RZ ;  /* 0x0000000300027819 */ /* 0x000fe200000006ff */
[----:B------:R-:W-:-:S03]  /*5a80*/  HFMA2 R68, -RZ, RZ, 0, 0.0001068115234375 ;  /* 0x00000700ff447431 */ /* 0x000fc600000001ff */
[----:B------:R-:W-:Y:S01]  /*5a90*/  LOP3.LUT R2, R2, 0xf8, RZ, 0xc0, !PT ;  /* 0x000000f802027812 */ /* 0x000fe200078ec0ff */
[----:B0-----:R-:W-:-:S04]  /*5aa0*/  ULEA UR4, UR5, UR4, 0x18 ;  /* 0x0000000405047291 */ /* 0x001fc8000f8ec0ff */
[----:B------:R-:W-:-:S09]  /*5ab0*/  @UP1 UIADD3 UR4, UPT, UPT, UR4, 0x20, URZ ;  /* 0x0000002004041890 */ /* 0x000fd2000fffe0ff */
[----:B------:R-:W0:Y:S03]  /*5ac0*/  LDS.64 R2, [R2+UR4] ;  /* 0x0000000402027984 */ /* 0x000e260008000a00 */
.L_x_202:
[----:B------:R-:W-:Y:S05]  /*5ad0*/  BSYNC.RECONVERGENT B0 ;  /* 0x0000000000007941 */ /* 0x000fea0003800200 */
.L_x_201:
[----:B------:R-:W1:Y:S01]  /*5ae0*/  SHFL.DOWN PT, R69, R68, 0x2, 0x1f ;  /* 0x08401f0044457f89 */ /* 0x000e6200000e0000 */
[----:B------:R-:W-:Y:S01]  /*5af0*/  ISETP.NE.AND P2, PT, R0, RZ, PT ;  /* 0x000000ff0000720c */ /* 0x000fe20003f45270 */
[----:B------:R-:W-:Y:S01]  /*5b00*/  IMAD.U32 R248, R40, 0x10000, RZ ;  /* 0x0001000028f87824 */ /* 0x000fe200078e00ff */
[----:B------:R-:W-:Y:S01]  /*5b10*/  ISETP.NE.AND P3, PT, RZ, UR8, PT ;  /* 0x00000008ff007c0c */ /* 0x000fe2000bf65270 */
[----:B0-----:R-:W0:Y:S01]  /*5b20*/  SHFL.DOWN PT, R197, R2, 0x2, 0x1f ;  /* 0x08401f0002c57f89 */ /* 0x001e2200000e0000 */
[----:B------:R-:W-:Y:S01]  /*5b30*/  SHF.L.U32 R203, R149, 0x10, RZ ;  /* 0x0000001095cb7819 */ /* 0x000fe200000006ff */
[----:B------:R-:W-:Y:S01]  /*5b40*/  IMAD.U32 R207, R19, 0x10000, RZ ;  /* 0x0001000013cf7824 */ /* 0x000fe200078e00ff */
[----:B------:R-:W-:Y:S01]  /*5b50*/  SHF.L.U32 R205, R47, 0x10, RZ ;  /* 0x000000102fcd7819 */ /* 0x000fe200000006ff */
[----:B------:R-:W2:Y:S01]  /*5b60*/  SHFL.DOWN PT, R192, R3, 0x2, 0x1f ;  /* 0x08401f0003c07f89 */ /* 0x000ea200000e0000 */
[----:B------:R-:W-:Y:S01]  /*5b70*/  SHF.L.U32 R209, R152, 0x10, RZ ;  /* 0x0000001098d17819 */ /* 0x000fe200000006ff */
[----:B------:R-:W-:Y:S01]  /*5b80*/  UPLOP3.LUT UP1, UPT, UPT, UPT, UP1, 0x40, 0x4 ;  /* 0x000000000004789c */ /* 0x000fe20003f2e810 */
[----:B------:R-:W-:Y:S01]  /*5b90*/  SHF.L.U32 R211, R153, 0x10, RZ ;  /* 0x0000001099d37819 */ /* 0x000fe200000006ff */
[----:B-1----:R-:W-:Y:S01]  /*5ba0*/  IMAD.IADD R194, R69, 0x1, R68 ;  /* 0x0000000145c27824 */ /* 0x002fe200078e0244 */
[----:B------:R-:W-:-:S02]  /*5bb0*/  I2FP.F32.S32 R200, R69 ;  /* 0x0000004500c87245 */ /* 0x000fc40000201400 */
[----:B------:R-:W-:Y:S02]  /*5bc0*/  I2FP.F32.U32 R69, R68 ;  /* 0x0000004400457245 */ /* 0x000fe40000201000 */
[----:B------:R-:W-:Y:S01]  /*5bd0*/  I2FP.F32.S32 R196, R194 ;  /* 0x000000c200c47245 */ /* 0x000fe20000201400 */
[----:B------:R-:W1:Y:S01]  /*5be0*/  SHFL.DOWN PT, R201, R194, 0x1, 0x1f ;  /* 0x08201f00c2c97f89 */ /* 0x000e6200000e0000 */
[C---:B0-----:R-:W-:Y:S01]  /*5bf0*/  FMUL.FTZ R202, R197.reuse, R200 ;  /* 0x000000c8c5ca7220 */ /* 0x041fe20000410000 */
[----:B------:R-:W-:Y:S01]  /*5c00*/  FADD.FTZ R197, -R197, R2 ;  /* 0x00000002c5c57221 */ /* 0x000fe20000010100 */
[----:B------:R-:W0:Y:S01]  /*5c10*/  MUFU.RCP R198, R196 ;  /* 0x000000c400c67308 */ /* 0x000e220000001000 */
[----:B--2---:R-:W-:Y:S01]  /*5c20*/  FADD.FTZ R3, R192, R3 ;  /* 0x00000003c0037221 */ /* 0x004fe20000010000 */
[----:B------:R-:W-:Y:S01]  /*5c30*/  FFMA.FTZ R199, R69, R2, R202 ;  /* 0x0000000245c77223 */ /* 0x000fe200000100ca */
[----:B------:R-:W-:-:S04]  /*5c40*/  FMUL.FTZ R197, R197, R197 ;  /* 0x000000c5c5c57220 */ /* 0x000fc80000410000 */
[----:B------:R-:W-:-:S04]  /*5c50*/  FMUL.FTZ R197, R197, R69 ;  /* 0x00000045c5c57220 */ /* 0x000fc80000410000 */
[----:B------:R-:W-:Y:S01]  /*5c60*/  FMUL.FTZ R197, R197, R200 ;  /* 0x000000c8c5c57220 */ /* 0x000fe20000410000 */
[----:B0-----:R-:W-:-:S03]  /*5c70*/  FMUL.FTZ R199, R198, R199 ;  /* 0x000000c7c6c77220 */ /* 0x001fc60000410000 */
[----:B------:R-:W-:Y:S01]  /*5c80*/  FFMA.FTZ R3, R198, R197, R3 ;  /* 0x000000c5c6037223 */ /* 0x000fe20000010003 */
[-C--:B-1----:R-:W-:Y:S01]  /*5c90*/  IADD3 R194, PT, PT, R194, R201.reuse, RZ ;  /* 0x000000c9c2c27210 */ /* 0x082fe20007ffe0ff */
[----:B------:R-:W0:Y:S01]  /*5ca0*/  SHFL.DOWN PT, R2, R199, 0x1, 0x1f ;  /* 0x08201f00c7027f89 */ /* 0x000e2200000e0000 */
[----:B------:R-:W-:Y:S02]  /*5cb0*/  I2FP.F32.S32 R201, R201 ;  /* 0x000000c900c97245 */ /* 0x000fe40000201400 */
[----:B------:R-:W-:Y:S01]  /*5cc0*/  I2FP.F32.S32 R194, R194 ;  /* 0x000000c200c27245 */ /* 0x000fe20000201400 */
[----:B------:R-:W1:Y:S05]  /*5cd0*/  SHFL.DOWN PT, R68, R3, 0x1, 0x1f ;  /* 0x08201f0003447f89 */ /* 0x000e6a00000e0000 */
[----:B------:R-:W2:Y:S01]  /*5ce0*/  MUFU.RCP R194, R194 ;  /* 0x000000c200c27308 */ /* 0x000ea20000001000 */
[----:B0-----:R-:W-:Y:S01]  /*5cf0*/  FADD.FTZ R69, R199, -R2 ;  /* 0x80000002c7457221 */ /* 0x001fe20000010000 */
[----:B------:R-:W-:-:S03]  /*5d00*/  FMUL.FTZ R197, R2, R201 ;  /* 0x000000c902c57220 */ /* 0x000fc60000410000 */
[----:B------:R-:W-:Y:S01]  /*5d10*/  FMUL.FTZ R69, R69, R69 ;  /* 0x0000004545457220 */ /* 0x000fe20000410000 */
[C---:B------:R-:W-:Y:S01]  /*5d20*/  FFMA.FTZ R197, R196.reuse, R199, R197 ;  /* 0x000000c7c4c57223 */ /* 0x040fe200000100c5 */
[----:B-1----:R-:W-:Y:S02]  /*5d30*/  FADD.FTZ R3, R3, R68 ;  /* 0x0000004403037221 */ /* 0x002fe40000010000 */
[----:B------:R-:W-:Y:S01]  /*5d40*/  FMUL.FTZ R69, R196, R69 ;  /* 0x00000045c4457220 */ /* 0x000fe20000410000 */
[----:B--2---:R-:W-:-:S03]  /*5d50*/  FMUL.FTZ R197, R194, R197 ;  /* 0x000000c5c2c57220 */ /* 0x004fc60000410000 */
[----:B------:R-:W-:Y:S02]  /*5d60*/  FMUL.FTZ R201, R69, R201 ;  /* 0x000000c945c97220 */ /* 0x000fe40000410000 */
[----:B------:R0:W1:Y:S02]  /*5d70*/  SHFL.IDX PT, R69, R197, RZ, 0x1f ;  /* 0x00001fffc5457589 */ /* 0x00006400000e0000 */
[----:B------:R-:W-:Y:S02]  /*5d80*/  FFMA.FTZ R201, R194, R201, R3 ;  /* 0x000000c9c2c97223 */ /* 0x000fe40000010003 */
[----:B------:R-:W2:Y:S04]  /*5d90*/  LDC R194, c[0x0][0x448] ;  /* 0x00011200ffc27b82 */ /* 0x000ea80000000800 */
[----:B------:R-:W2:Y:S01]  /*5da0*/  SHFL.IDX PT, R201, R201, RZ, 0x1f ;  /* 0x00001fffc9c97589 */ /* 0x000ea200000e0000 */
[----:B0-----:R-:W-:-:S03]  /*5db0*/  SHF.L.U32 R197, R146, 0x10, RZ ;  /* 0x0000001092c57819 */ /* 0x001fc600000006ff */
[----:B------:R-:W0:Y:S01]  /*5dc0*/  @!P2 LDC.64 R2, c[0x0][0x3c0] ;  /* 0x0000f000ff02ab82 */ /* 0x000e220000000a00 */
[C---:B-1----:R-:W-:Y:S01]  /*5dd0*/  FMUL.FTZ R192, R69.reuse, R69 ;  /* 0x0000004545c07220 */ /* 0x042fe20000410000 */
[----:B------:R-:W-:-:S04]  /*5de0*/  FSEL R68, R69, RZ, !P3 ;  /* 0x000000ff45447208 */ /* 0x000fc80005800000 */
[----:B------:R-:W-:Y:S01]  /*5df0*/  FSEL R199, R192, RZ, P3 ;  /* 0x000000ffc0c77208 */ /* 0x000fe20001800000 */
[C---:B------:R-:W-:Y:S01]  /*5e00*/  FADD.FTZ R198, -R68.reuse, R89 ;  /* 0x0000005944c67221 */ /* 0x040fe20000010100 */
[C---:B------:R-:W-:Y:S01]  /*5e10*/  FADD.FTZ R192, -R68.reuse, R85 ;  /* 0x0000005544c07221 */ /* 0x040fe20000010100 */
[----:B--2---:R-:W-:Y:S01]  /*5e20*/  FFMA.FTZ R194, R201, UR9, R194 ;  /* 0x00000009c9c27c23 */ /* 0x004fe200080100c2 */
[C---:B------:R-:W-:Y:S01]  /*5e30*/  FADD.FTZ R218, -R68.reuse, R78 ;  /* 0x0000004e44da7221 */ /* 0x040fe20000010100 */
[C---:B------:R-:W-:Y:S01]  /*5e40*/  FADD.FTZ R212, -R68.reuse, R174 ;  /* 0x000000ae44d47221 */ /* 0x040fe20000010100 */
[----:B------:R-:W-:Y:S01]  /*5e50*/  FADD.FTZ R224, -R68, R87 ;  /* 0x0000005744e07221 */ /* 0x000fe20000010100 */
[----:B------:R-:W-:Y:S01]  /*5e60*/  FADD.FTZ R199, R194, R199 ;  /* 0x000000c7c2c77221 */ /* 0x000fe20000010000 */
[C---:B------:R-:W-:Y:S01]  /*5e70*/  FADD.FTZ R206, -R68.reuse, R82 ;  /* 0x0000005244ce7221 */ /* 0x040fe20000010100 */
[C---:B------:R-:W-:Y:S01]  /*5e80*/  FADD.FTZ R216, -R68.reuse, R166 ;  /* 0x000000a644d87221 */ /* 0x040fe20000010100 */
[C---:B------:R-:W-:Y:S01]  /*5e90*/  FADD.FTZ R174, -R68.reuse, R74 ;  /* 0x0000004a44ae7221 */ /* 0x040fe20000010100 */
[----:B------:R-:W1:Y:S01]  /*5ea0*/  MUFU.RSQ R89, R199 ;  /* 0x000000c700597308 */ /* 0x000e620000001400 */
[C---:B------:R-:W-:Y:S01]  /*5eb0*/  FADD.FTZ R246, -R68.reuse, R80 ;  /* 0x0000005044f67221 */ /* 0x040fe20000010100 */
[C---:B------:R-:W-:Y:S01]  /*5ec0*/  FADD.FTZ R166, -R68.reuse, R75 ;  /* 0x0000004b44a67221 */ /* 0x040fe20000010100 */
[C---:B------:R-:W-:Y:S01]  /*5ed0*/  FADD.FTZ R74, -R68.reuse, R73 ;  /* 0x00000049444a7221 */ /* 0x040fe20000010100 */
[----:B------:R-:W-:Y:S01]  /*5ee0*/  FADD.FTZ R82, -R68, R71 ;  /* 0x0000004744527221 */ /* 0x000fe20000010100 */
[----:B------:R-:W-:Y:S01]  /*5ef0*/  SHF.L.U32 R71, R90, 0x10, RZ ;  /* 0x000000105a477819 */ /* 0x000fe200000006ff */
[----:B------:R-:W-:Y:S01]  /*5f00*/  FADD.FTZ R78, -R68, R77 ;  /* 0x0000004d444e7221 */ /* 0x000fe20000010100 */
[----:B------:R-:W-:Y:S01]  /*5f10*/  SHF.L.U32 R75, R96, 0x10, RZ ;  /* 0x00000010604b7819 */ /* 0x000fe200000006ff */
[----:B------:R-:W-:Y:S01]  /*5f20*/  FADD.FTZ R244, -R68, R97 ;  /* 0x0000006144f47221 */ /* 0x000fe20000010100 */
[----:B------:R-:W-:Y:S01]  /*5f30*/  SHF.L.U32 R85, R41, 0x10, RZ ;  /* 0x0000001029557819 */ /* 0x000fe200000006ff */
[----:B------:R-:W-:Y:S01]  /*5f40*/  IMAD.U32 R77, R93, 0x10000, RZ ;  /* 0x000100005d4d7824 */ /* 0x000fe200078e00ff */
[----:B------:R-:W-:Y:S01]  /*5f50*/  SHF.L.U32 R87, R98, 0x10, RZ ;  /* 0x0000001062577819 */ /* 0x000fe200000006ff */
[----:B0-----:R-:W-:-:S04]  /*5f60*/  @!P2 IMAD.WIDE R2, R88, 0x4, R2 ;  /* 0x000000045802a825 */ /* 0x001fc800078e0202 */
[C---:B------:R-:W-:Y:S01]  /*5f70*/  FADD.FTZ R226, -R68.reuse, R84 ;  /* 0x0000005444e27221 */ /* 0x040fe20000010100 */
[C---:B------:R-:W-:Y:S01]  /*5f80*/  FADD.FTZ R202, -R68.reuse, R156 ;  /* 0x0000009c44ca7221 */ /* 0x040fe20000010100 */
[----:B------:R-:W-:Y:S01]  /*5f90*/  FADD.FTZ R228, -R68, R154 ;  /* 0x0000009a44e47221 */ /* 0x000fe20000010100 */
[----:B------:R-:W-:Y:S02]  /*5fa0*/  IMAD.U32 R97, R100, 0x10000, RZ ;  /* 0x0001000064617824 */ /* 0x000fe400078e00ff */
[C---:B-1----:R-:W-:Y:S01]  /*5fb0*/  FMUL.FTZ R73, R89.reuse, R192 ;  /* 0x000000c059497220 */ /* 0x042fe20000410000 */
[C---:B------:R-:W-:Y:S01]  /*5fc0*/  FMUL.FTZ R192, R89.reuse, R218 ;  /* 0x000000da59c07220 */ /* 0x040fe20000410000 */
[C---:B------:R-:W-:Y:S01]  /*5fd0*/  FMUL.FTZ R224, R89.reuse, R224 ;  /* 0x000000e059e07220 */ /* 0x040fe20000410000 */
[C---:B------:R-:W-:Y:S01]  /*5fe0*/  FMUL.FTZ R218, R89.reuse, R246 ;  /* 0x000000f659da7220 */ /* 0x040fe20000410000 */
[C---:B------:R-:W-:Y:S01]  /*5ff0*/  FADD.FTZ R204, -R68.reuse, R86 ;  /* 0x0000005644cc7221 */ /* 0x040fe20000010100 */
        /* <DEDUP_REMOVED lines=37> */
[----:B------:R-:W-:Y:S01]  /*6250*/  FADD.FTZ R70, -R68, R70 ;  /* 0x0000004644467221 */ /* 0x000fe20000010100 */
[----:B------:R-:W-:Y:S01]  /*6260*/  FFMA.FTZ R192, R192, R71, R75 ;  /* 0x00000047c0c07223 */ /* 0x000fe2000001004b */
[----:B------:R-:W-:Y:S01]  /*6270*/  SHF.L.U32 R68, R92, 0x10, RZ ;  /* 0x000000105c447819 */ /* 0x000fe200000006ff */
[----:B------:R-:W-:Y:S01]  /*6280*/  FFMA.FTZ R75, R224, R77, R85 ;  /* 0x0000004de04b7223 */ /* 0x000fe20000010055 */
[----:B------:R-:W-:Y:S01]  /*6290*/  FFMA.FTZ R218, R218, R87, R97 ;  /* 0x00000057dada7223 */ /* 0x000fe20000010061 */
[C---:B------:R-:W-:Y:S01]  /*62a0*/  FMUL.FTZ R85, R89.reuse, R198 ;  /* 0x000000c659557220 */ /* 0x040fe20000410000 */
[----:B------:R0:W-:Y:S01]  /*62b0*/  @!P2 STG.E desc[UR6][R2.64], R69 ;  /* 0x000000450200a986 */ /* 0x0001e2000c101906 */
[----:B------:R-:W-:Y:S01]  /*62c0*/  SHF.L.U32 R77, R104, 0x10, RZ ;  /* 0x00000010684d7819 */ /* 0x000fe200000006ff */
[----:B------:R-:W-:Y:S01]  /*62d0*/  FMUL.FTZ R198, R89, R206 ;  /* 0x000000ce59c67220 */ /* 0x000fe20000410000 */
[----:B------:R-:W-:Y:S01]  /*62e0*/  SHF.L.U32 R87, R105, 0x10, RZ ;  /* 0x0000001069577819 */ /* 0x000fe200000006ff */
[----:B------:R-:W-:Y:S01]  /*62f0*/  FMUL.FTZ R206, R89, R244 ;  /* 0x000000f459ce7220 */ /* 0x000fe20000410000 */
[----:B------:R-:W-:Y:S01]  /*6300*/  FFMA.FTZ R73, R73, R68, R248 ;  /* 0x0000004449497223 */ /* 0x000fe200000100f8 */
[----:B------:R-:W-:Y:S01]  /*6310*/  SHF.L.U32 R68, R42, 0x10, RZ ;  /* 0x000000102a447819 */ /* 0x000fe200000006ff */
[C---:B------:R-:W-:Y:S01]  /*6320*/  FMUL.FTZ R101, R89.reuse, R196 ;  /* 0x000000c459657220 */ /* 0x040fe20000410000 */
[----:B------:R-:W-:Y:S01]  /*6330*/  FFMA.FTZ R206, R206, R77, R87 ;  /* 0x0000004dcece7223 */ /* 0x000fe20000010057 */
[----:B------:R-:W-:Y:S01]  /*6340*/  FMUL.FTZ R87, R89, R194 ;  /* 0x000000c259577220 */ /* 0x000fe20000410000 */
[----:B------:R-:W-:Y:S01]  /*6350*/  SHF.L.U32 R97, R109, 0x10, RZ ;  /* 0x000000106d617819 */ /* 0x000fe200000006ff */
[----:B------:R-:W-:Y:S01]  /*6360*/  FMUL.FTZ R194, R89, R202 ;  /* 0x000000ca59c27220 */ /* 0x000fe20000410000 */
[----:B0-----:R-:W-:Y:S01]  /*6370*/  SHF.L.U32 R69, R103, 0x10, RZ ;  /* 0x0000001067457819 */ /* 0x001fe200000006ff */
[----:B------:R-:W-:Y:S01]  /*6380*/  IMAD.U32 R3, R102, 0x10000, RZ ;  /* 0x0001000066037824 */ /* 0x000fe200078e00ff */
[----:B------:R-:W-:Y:S01]  /*6390*/  SHF.L.U32 R2, R94, 0x10, RZ ;  /* 0x000000105e027819 */ /* 0x000fe200000006ff */
[----:B------:R-:W-:-:S02]  /*63a0*/  IMAD.U32 R77, R108, 0x10000, RZ ;  /* 0x000100006c4d7824 */ /* 0x000fc400078e00ff */
[----:B------:R-:W-:Y:S01]  /*63b0*/  FMUL.FTZ R202, R89, R228 ;  /* 0x000000e459ca7220 */ /* 0x000fe20000410000 */
[----:B------:R-:W-:Y:S01]  /*63c0*/  FFMA.FTZ R198, R198, R3, R69 ;  /* 0x00000003c6c67223 */ /* 0x000fe20000010045 */
[----:B------:R-:W-:Y:S01]  /*63d0*/  SHF.L.U32 R3, R106, 0x10, RZ ;  /* 0x000000106a037819 */ /* 0x000fe200000006ff */
[----:B------:R-:W-:Y:S02]  /*63e0*/  IMAD.U32 R69, R107, 0x10000, RZ ;  /* 0x000100006b457824 */ /* 0x000fe400078e00ff */
[----:B------:R-:W-:Y:S01]  /*63f0*/  FFMA.FTZ R85, R85, R2, R68 ;  /* 0x0000000255557223 */ /* 0x000fe20000010044 */
[----:B------:R-:W-:Y:S01]  /*6400*/  SHF.L.U32 R68, R36, 0x10, RZ ;  /* 0x0000001024447819 */ /* 0x000fe200000006ff */
[----:B------:R-:W-:Y:S02]  /*6410*/  IMAD.U32 R2, R64, 0x10000, RZ ;  /* 0x0001000040027824 */ /* 0x000fe400078e00ff */
[----:B------:R-:W-:Y:S01]  /*6420*/  FFMA.FTZ R194, R194, R3, R69 ;  /* 0x00000003c2c27223 */ /* 0x000fe20000010045 */
[----:B------:R-:W-:Y:S01]  /*6430*/  FFMA.FTZ R202, R202, R77, R97 ;  /* 0x0000004dcaca7223 */ /* 0x000fe20000010061 */
[----:B------:R-:W-:Y:S01]  /*6440*/  SHF.L.U32 R3, R110, 0x10, RZ ;  /* 0x000000106e037819 */ /* 0x000fe200000006ff */
[----:B------:R-:W-:Y:S01]  /*6450*/  FMUL.FTZ R196, R89, R204 ;  /* 0x000000cc59c47220 */ /* 0x000fe20000410000 */
[----:B------:R-:W-:Y:S01]  /*6460*/  SHF.L.U32 R69, R111, 0x10, RZ ;  /* 0x000000106f457819 */ /* 0x000fe200000006ff */
[----:B------:R-:W-:Y:S01]  /*6470*/  IMAD.U32 R97, R113, 0x10000, RZ ;  /* 0x0001000071617824 */ /* 0x000fe200078e00ff */
[----:B------:R-:W-:Y:S01]  /*6480*/  SHF.L.U32 R77, R112, 0x10, RZ ;  /* 0x00000010704d7819 */ /* 0x000fe200000006ff */
[----:B------:R-:W-:Y:S01]  /*6490*/  FMUL.FTZ R204, R89, R240 ;  /* 0x000000f059cc7220 */ /* 0x000fe20000410000 */
[----:B------:R-:W-:Y:S01]  /*64a0*/  FFMA.FTZ R87, R87, R2, R68 ;  /* 0x0000000257577223 */ /* 0x000fe20000010044 */
[----:B------:R-:W-:Y:S01]  /*64b0*/  SHF.L.U32 R2, R66, 0x10, RZ ;  /* 0x0000001042027819 */ /* 0x000fe200000006ff */
[----:B------:R-:W-:-:S02]  /*64c0*/  IMAD.U32 R68, R38, 0x10000, RZ ;  /* 0x0001000026447824 */ /* 0x000fc400078e00ff */
[----:B------:R-:W-:Y:S01]  /*64d0*/  FFMA.FTZ R196, R196, R3, R69 ;  /* 0x00000003c4c47223 */ /* 0x000fe20000010045 */
[----:B------:R-:W-:Y:S01]  /*64e0*/  FFMA.FTZ R204, R204, R77, R97 ;  /* 0x0000004dcccc7223 */ /* 0x000fe20000010061 */
[----:B------:R-:W-:Y:S01]  /*64f0*/  SHF.L.U32 R97, R60, 0x10, RZ ;  /* 0x000000103c617819 */ /* 0x000fe200000006ff */
[----:B------:R-:W-:Y:S01]  /*6500*/  FMUL.FTZ R80, R89, R80 ;  /* 0x0000005059507220 */ /* 0x000fe20000410000 */
[----:B------:R-:W-:Y:S01]  /*6510*/  SHF.L.U32 R3, R32, 0x10, RZ ;  /* 0x0000001020037819 */ /* 0x000fe200000006ff */
[----:B------:R-:W-:Y:S01]  /*6520*/  FFMA.FTZ R101, R101, R2, R68 ;  /* 0x0000000265657223 */ /* 0x000fe20000010044 */
[----:B------:R-:W-:Y:S01]  /*6530*/  SHF.L.U32 R77, R115, 0x10, RZ ;  /* 0x00000010734d7819 */ /* 0x000fe200000006ff */
[----:B------:R-:W-:Y:S01]  /*6540*/  IMAD.U32 R69, R114, 0x10000, RZ ;  /* 0x0001000072457824 */ /* 0x000fe200078e00ff */
[----:B------:R-:W-:Y:S01]  /*6550*/  SHF.L.U32 R159, R116, 0x10, RZ ;  /* 0x00000010749f7819 */ /* 0x000fe200000006ff */
[----:B------:R-:W-:Y:S01]  /*6560*/  FMUL.FTZ R164, R89, R164 ;  /* 0x000000a459a47220 */ /* 0x000fe20000410000 */
[----:B------:R-:W-:Y:S01]  /*6570*/  SHF.L.U32 R161, R117, 0x10, RZ ;  /* 0x0000001075a17819 */ /* 0x000fe200000006ff */
[----:B------:R-:W-:Y:S01]  /*6580*/  FMUL.FTZ R242, R89, R242 ;  /* 0x000000f259f27220 */ /* 0x000fe20000410000 */
[----:B------:R-:W-:Y:S01]  /*6590*/  SHF.L.U32 R2, R61, 0x10, RZ ;  /* 0x000000103d027819 */ /* 0x000fe200000006ff */
[----:B------:R-:W-:-:S02]  /*65a0*/  IMAD.U32 R68, R33, 0x10000, RZ ;  /* 0x0001000021447824 */ /* 0x000fc400078e00ff */
[----:B------:R-:W-:Y:S01]  /*65b0*/  FMUL.FTZ R163, R89, R214 ;  /* 0x000000d659a37220 */ /* 0x000fe20000410000 */
[----:B------:R-:W-:Y:S01]  /*65c0*/  FFMA.FTZ R97, R80, R97, R3 ;  /* 0x0000006150617223 */ /* 0x000fe20000010003 */
[----:B------:R-:W-:Y:S01]  /*65d0*/  FFMA.FTZ R80, R164, R69, R77 ;  /* 0x00000045a4507223 */ /* 0x000fe2000001004d */
[----:B------:R-:W-:Y:S01]  /*65e0*/  FFMA.FTZ R164, R242, R159, R161 ;  /* 0x0000009ff2a47223 */ /* 0x000fe200000100a1 */
[----:B------:R-:W-:Y:S01]  /*65f0*/  FFMA.FTZ R163, R163, R2, R68 ;  /* 0x00000002a3a37223 */ /* 0x000fe20000010044 */
[----:B------:R-:W-:Y:S01]  /*6600*/  SHF.L.U32 R69, R34, 0x10, RZ ;  /* 0x0000001022457819 */ /* 0x000fe200000006ff */
[----:B------:R-:W-:Y:S01]  /*6610*/  FMUL.FTZ R165, R89, R200 ;  /* 0x000000c859a57220 */ /* 0x000fe20000410000 */
[----:B------:R-:W-:Y:S01]  /*6620*/  SHF.L.U32 R159, R121, 0x10, RZ ;  /* 0x00000010799f7819 */ /* 0x000fe200000006ff */
[----:B------:R-:W-:Y:S01]  /*6630*/  IMAD.U32 R3, R62, 0x10000, RZ ;  /* 0x000100003e037824 */ /* 0x000fe200078e00ff */
[----:B------:R-:W-:Y:S01]  /*6640*/  SHF.L.U32 R2, R118, 0x10, RZ ;  /* 0x0000001076027819 */ /* 0x000fe200000006ff */
[----:B------:R-:W-:-:S02]  /*6650*/  IMAD.U32 R77, R120, 0x10000, RZ ;  /* 0x00010000784d7824 */ /* 0x000fc400078e00ff */
[C---:B------:R-:W-:Y:S01]  /*6660*/  FMUL.FTZ R162, R89.reuse, R162 ;  /* 0x000000a259a27220 */ /* 0x040fe20000410000 */
[----:B------:R-:W-:Y:S01]  /*6670*/  FMUL.FTZ R200, R89, R236 ;  /* 0x000000ec59c87220 */ /* 0x000fe20000410000 */
[----:B------:R-:W-:Y:S01]  /*6680*/  IMAD.U32 R68, R119, 0x10000, RZ ;  /* 0x0001000077447824 */ /* 0x000fe200078e00ff */
[----:B------:R-:W-:Y:S01]  /*6690*/  SHF.L.U32 R169, R56, 0x10, RZ ;  /* 0x0000001038a97819 */ /* 0x000fe200000006ff */
[----:B------:R-:W-:Y:S01]  /*66a0*/  FFMA.FTZ R162, R162, R3, R69 ;  /* 0x00000003a2a27223 */ /* 0x000fe20000010045 */
[----:B------:R-:W-:Y:S01]  /*66b0*/  FFMA.FTZ R200, R200, R77, R159 ;  /* 0x0000004dc8c87223 */ /* 0x000fe2000001009f */
[----:B------:R-:W-:Y:S01]  /*66c0*/  FFMA.FTZ R165, R165, R2, R68 ;  /* 0x00000002a5a57223 */ /* 0x000fe20000010044 */
[----:B------:R-:W-:Y:S01]  /*66d0*/  SHF.L.U32 R69, R122, 0x10, RZ ;  /* 0x000000107a457819 */ /* 0x000fe200000006ff */
[----:B------:R-:W-:Y:S01]  /*66e0*/  IMAD.U32 R3, R28, 0x10000, RZ ;  /* 0x000100001c037824 */ /* 0x000fe200078e00ff */
[----:B------:R-:W-:Y:S01]  /*66f0*/  SHF.L.U32 R77, R123, 0x10, RZ ;  /* 0x000000107b4d7819 */ /* 0x000fe200000006ff */
[----:B------:R-:W-:Y:S01]  /*6700*/  FMUL.FTZ R156, R89, R156 ;  /* 0x0000009c599c7220 */ /* 0x000fe20000410000 */
[----:B------:R-:W-:Y:S01]  /*6710*/  SHF.L.U32 R68, R29, 0x10, RZ ;  /* 0x000000101d447819 */ /* 0x000fe200000006ff */
[----:B------:R-:W-:Y:S01]  /*6720*/  FMUL.FTZ R172, R89, R172 ;  /* 0x000000ac59ac7220 */ /* 0x000fe20000410000 */
[----:B------:R-:W-:Y:S01]  /*6730*/  IMAD.U32 R2, R57, 0x10000, RZ ;  /* 0x0001000039027824 */ /* 0x000fe200078e00ff */
[----:B------:R-:W-:Y:S01]  /*6740*/  SHF.L.U32 R159, R124, 0x10, RZ ;  /* 0x000000107c9f7819 */ /* 0x000fe200000006ff */
[----:B------:R-:W-:Y:S01]  /*6750*/  FMUL.FTZ R171, R89, R210 ;  /* 0x000000d259ab7220 */ /* 0x000fe20000410000 */
[----:B------:R-:W-:-:S02]  /*6760*/  IMAD.U32 R161, R125, 0x10000, RZ ;  /* 0x000100007da17824 */ /* 0x000fc400078e00ff */
[----:B------:R-:W-:Y:S01]  /*6770*/  FMUL.FTZ R210, R89, R238 ;  /* 0x000000ee59d27220 */ /* 0x000fe20000410000 */
[----:B------:R-:W-:Y:S01]  /*6780*/  FFMA.FTZ R169, R156, R169, R3 ;  /* 0x000000a99ca97223 */ /* 0x000fe20000010003 */
[----:B------:R-:W-:Y:S01]  /*6790*/  FFMA.FTZ R172, R172, R69, R77 ;  /* 0x00000045acac7223 */ /* 0x000fe2000001004d */
[----:B------:R-:W-:Y:S01]  /*67a0*/  FFMA.FTZ R171, R171, R2, R68 ;  /* 0x00000002abab7223 */ /* 0x000fe20000010044 */
[----:B------:R-:W-:Y:S01]  /*67b0*/  SHF.L.U32 R3, R58, 0x10, RZ ;  /* 0x000000103a037819 */ /* 0x000fe200000006ff */
[----:B------:R-:W-:Y:S01]  /*67c0*/  FFMA.FTZ R210, R210, R159, R161 ;  /* 0x0000009fd2d27223 */ /* 0x000fe200000100a1 */
[----:B------:R-:W-:Y:S01]  /*67d0*/  SHF.L.U32 R69, R30, 0x10, RZ ;  /* 0x000000101e457819 */ /* 0x000fe200000006ff */
[----:B------:R-:W-:Y:S01]  /*67e0*/  FMUL.FTZ R158, R89, R158 ;  /* 0x0000009e599e7220 */ /* 0x000fe20000410000 */
[----:B------:R-:W-:Y:S01]  /*67f0*/  SHF.L.U32 R68, R127, 0x10, RZ ;  /* 0x000000107f447819 */ /* 0x000fe200000006ff */
[----:B------:R-:W-:Y:S01]  /*6800*/  IMAD.U32 R2, R126, 0x10000, RZ ;  /* 0x000100007e027824 */ /* 0x000fe200078e00ff */
[----:B------:R-:W-:Y:S01]  /*6810*/  SHF.L.U32 R77, R128, 0x10, RZ ;  /* 0x00000010804d7819 */ /* 0x000fe200000006ff */
[----:B------:R-:W-:Y:S01]  /*6820*/  FMUL.FTZ R173, R89, R168 ;  /* 0x000000a859ad7220 */ /* 0x000fe20000410000 */
[----:B------:R-:W-:Y:S01]  /*6830*/  SHF.L.U32 R159, R129, 0x10, RZ ;  /* 0x00000010819f7819 */ /* 0x000fe200000006ff */
[----:B------:R-:W-:Y:S01]  /*6840*/  FMUL.FTZ R175, R89, R212 ;  /* 0x000000d459af7220 */ /* 0x000fe20000410000 */
[----:B------:R-:W-:Y:S01]  /*6850*/  SHF.L.U32 R224, R95, 0x10, RZ ;  /* 0x000000105fe07819 */ /* 0x000fe200000006ff */
[----:B------:R-:W-:Y:S01]  /*6860*/  FMUL.FTZ R212, R89, R232 ;  /* 0x000000e859d47220 */ /* 0x000fe20000410000 */
[----:B------:R-:W-:-:S02]  /*6870*/  IMAD.U32 R246, R43, 0x10000, RZ ;  /* 0x000100002bf67824 */ /* 0x000fc400078e00ff */
[----:B------:R-:W-:Y:S01]  /*6880*/  FMUL.FTZ R71, R89, R226 ;  /* 0x000000e259477220 */ /* 0x000fe20000410000 */
[----:B------:R-:W-:Y:S01]  /*6890*/  FFMA.FTZ R168, R158, R3, R69 ;  /* 0x000000039ea87223 */ /* 0x000fe20000010045 */
[----:B------:R-:W-:Y:S01]  /*68a0*/  FFMA.FTZ R173, R173, R2, R68 ;  /* 0x00000002adad7223 */ /* 0x000fe20000010044 */
[----:B------:R-:W-:Y:S01]  /*68b0*/  SHF.L.U32 R3, R24, 0x10, RZ ;  /* 0x0000001018037819 */ /* 0x000fe200000006ff */
[----:B------:R-:W-:Y:S01]  /*68c0*/  FFMA.FTZ R212, R212, R77, R159 ;  /* 0x0000004dd4d47223 */ /* 0x000fe2000001009f */
[----:B------:R-:W-:Y:S01]  /*68d0*/  IMAD.U32 R181, R52, 0x10000, RZ ;  /* 0x0001000034b57824 */ /* 0x000fe200078e00ff */
[----:B------:R-:W-:Y:S01]  /*68e0*/  SHF.L.U32 R69, R130, 0x10, RZ ;  /* 0x0000001082457819 */ /* 0x000fe200000006ff */
[----:B------:R-:W-:Y:S01]  /*68f0*/  FMUL.FTZ R154, R89, R154 ;  /* 0x0000009a599a7220 */ /* 0x000fe20000410000 */
[----:B------:R-:W-:Y:S01]  /*6900*/  SHF.L.U32 R2, R53, 0x10, RZ ;  /* 0x0000001035027819 */ /* 0x000fe200000006ff */
[----:B------:R-:W-:Y:S01]  /*6910*/  FMUL.FTZ R183, R89, R208 ;  /* 0x000000d059b77220 */ /* 0x000fe20000410000 */
[----:B------:R-:W-:Y:S01]  /*6920*/  SHF.L.U32 R68, R25, 0x10, RZ ;  /* 0x0000001019447819 */ /* 0x000fe200000006ff */
[----:B------:R-:W-:Y:S01]  /*6930*/  FFMA.FTZ R71, R71, R224, R246 ;  /* 0x000000e047477223 */ /* 0x000fe200000100f6 */
[----:B------:R-:W-:Y:S01]  /*6940*/  SHF.L.U32 R161, R133, 0x10, RZ ;  /* 0x0000001085a17819 */ /* 0x000fe200000006ff */
[----:B------:R-:W-:-:S02]  /*6950*/  IMAD.U32 R77, R131, 0x10000, RZ ;  /* 0x00010000834d7824 */ /* 0x000fc400078e00ff */
[C---:B------:R-:W-:Y:S01]  /*6960*/  FMUL.FTZ R182, R89.reuse, R182 ;  /* 0x000000b659b67220 */ /* 0x040fe20000410000 */
[----:B------:R-:W-:Y:S02]  /*6970*/  IMAD.U32 R159, R132, 0x10000, RZ ;  /* 0x00010000849f7824 */ /* 0x000fe400078e00ff */
[----:B------:R-:W-:Y:S01]  /*6980*/  FMUL.FTZ R208, R89, R234 ;  /* 0x000000ea59d07220 */ /* 0x000fe20000410000 */
[----:B------:R-:W-:Y:S01]  /*6990*/  SHF.L.U32 R224, R65, 0x10, RZ ;  /* 0x0000001041e07819 */ /* 0x000fe200000006ff */
[----:B------:R-:W-:Y:S01]  /*69a0*/  FMUL.FTZ R99, R89, R220 ;  /* 0x000000dc59637220 */ /* 0x000fe20000410000 */
[----:B------:R-:W-:Y:S01]  /*69b0*/  SHF.L.U32 R226, R37, 0x10, RZ ;  /* 0x0000001025e27819 */ /* 0x000fe200000006ff */
[----:B------:R-:W-:Y:S01]  /*69c0*/  FFMA.FTZ R181, R154, R181, R3 ;  /* 0x000000b59ab57223 */ /* 0x000fe20000010003 */
        /* <DEDUP_REMOVED lines=8> */
[----:B------:R-:W-:Y:S01]  /*6a50*/  FFMA.FTZ R99, R99, R224, R226 ;  /* 0x000000e063637223 */ /* 0x000fe200000100e2 */
[----:B------:R-:W-:Y:S01]  /*6a60*/  SHF.L.U32 R154, R137, 0x10, RZ ;  /* 0x00000010899a7819 */ /* 0x000fe200000006ff */
[----:B------:R-:W-:-:S02]  /*6a70*/  IMAD.U32 R161, R27, 0x10000, RZ ;  /* 0x000100001ba17824 */ /* 0x000fc400078e00ff */
[C---:B------:R-:W-:Y:S01]  /*6a80*/  FMUL.FTZ R2, R89.reuse, R170 ;  /* 0x000000aa59027220 */ /* 0x040fe20000410000 */
[----:B------:R-:W-:Y:S01]  /*6a90*/  FMUL.FTZ R187, R89, R230 ;  /* 0x000000e659bb7220 */ /* 0x000fe20000410000 */
[----:B------:R-:W-:Y:S01]  /*6aa0*/  SHF.L.U32 R224, R39, 0x10, RZ ;  /* 0x0000001027e07819 */ /* 0x000fe200000006ff */
[----:B------:R-:W-:Y:S02]  /*6ab0*/  IMAD.U32 R220, R67, 0x10000, RZ ;  /* 0x0001000043dc7824 */ /* 0x000fe400078e00ff */
[----:B------:R-:W-:Y:S01]  /*6ac0*/  FMUL.FTZ R155, R89, R222 ;  /* 0x000000de599b7220 */ /* 0x000fe20000410000 */
[----:B------:R-:W-:Y:S01]  /*6ad0*/  SHF.L.U32 R185, R134, 0x10, RZ ;  /* 0x0000001086b97819 */ /* 0x000fe200000006ff */
[----:B------:R-:W-:Y:S01]  /*6ae0*/  FFMA.FTZ R170, R178, R3, R69 ;  /* 0x00000003b2aa7223 */ /* 0x000fe20000010045 */
[----:B------:R-:W-:Y:S01]  /*6af0*/  SHF.L.U32 R77, R135, 0x10, RZ ;  /* 0x00000010874d7819 */ /* 0x000fe200000006ff */
[----:B------:R-:W-:Y:S01]  /*6b00*/  FMUL.FTZ R160, R89, R160 ;  /* 0x000000a059a07220 */ /* 0x000fe20000410000 */
[----:B------:R-:W-:Y:S01]  /*6b10*/  FFMA.FTZ R178, R2, R159, R161 ;  /* 0x0000009f02b27223 */ /* 0x000fe200000100a1 */
[----:B------:R-:W-:Y:S01]  /*6b20*/  FFMA.FTZ R187, R187, R68, R154 ;  /* 0x00000044bbbb7223 */ /* 0x000fe2000001009a */
[----:B------:R-:W-:Y:S01]  /*6b30*/  SHF.L.U32 R3, R48, 0x10, RZ ;  /* 0x0000001030037819 */ /* 0x000fe200000006ff */
[----:B------:R-:W-:Y:S01]  /*6b40*/  FFMA.FTZ R155, R155, R220, R224 ;  /* 0x000000dc9b9b7223 */ /* 0x000fe200000100e0 */
[----:B------:R-:W-:Y:S01]  /*6b50*/  SHF.L.U32 R2, R138, 0x10, RZ ;  /* 0x000000108a027819 */ /* 0x000fe200000006ff */
[----:B------:R-:W-:Y:S01]  /*6b60*/  IMAD.U32 R69, R20, 0x10000, RZ ;  /* 0x0001000014457824 */ /* 0x000fe200078e00ff */
[----:B------:R-:W-:Y:S01]  /*6b70*/  SHF.L.U32 R68, R139, 0x10, RZ ;  /* 0x000000108b447819 */ /* 0x000fe200000006ff */
[C---:B------:R-:W-:Y:S01]  /*6b80*/  FMUL.FTZ R84, R89.reuse, R84 ;  /* 0x0000005459547220 */ /* 0x040fe20000410000 */
[----:B------:R-:W-:Y:S01]  /*6b90*/  FMUL.FTZ R189, R89, R190 ;  /* 0x000000be59bd7220 */ /* 0x000fe20000410000 */
[----:B------:R-:W-:Y:S01]  /*6ba0*/  SHF.L.U32 R214, R63, 0x10, RZ ;  /* 0x000000103fd67819 */ /* 0x000fe200000006ff */
[----:B------:R-:W-:Y:S01]  /*6bb0*/  FMUL.FTZ R167, R89, R216 ;  /* 0x000000d859a77220 */ /* 0x000fe20000410000 */
[----:B------:R-:W-:Y:S01]  /*6bc0*/  SHF.L.U32 R220, R35, 0x10, RZ ;  /* 0x0000001023dc7819 */ /* 0x000fe200000006ff */
[----:B------:R-:W-:Y:S01]  /*6bd0*/  FFMA.FTZ R185, R160, R185, R77 ;  /* 0x000000b9a0b97223 */ /* 0x000fe2000001004d */
[----:B------:R-:W-:Y:S01]  /*6be0*/  FMUL.FTZ R77, R89, R176 ;  /* 0x000000b0594d7220 */ /* 0x000fe20000410000 */
[----:B------:R-:W-:Y:S01]  /*6bf0*/  FFMA.FTZ R176, R84, R3, R69 ;  /* 0x0000000354b07223 */ /* 0x000fe20000010045 */
[----:B------:R-:W-:Y:S01]  /*6c00*/  FFMA.FTZ R189, R189, R2, R68 ;  /* 0x00000002bdbd7223 */ /* 0x000fe20000010044 */
[----:B------:R-:W-:Y:S01]  /*6c10*/  SHF.L.U32 R3, R50, 0x10, RZ ;  /* 0x0000001032037819 */ /* 0x000fe200000006ff */
[----:B------:R-:W-:Y:S01]  /*6c20*/  IMAD.U32 R69, R22, 0x10000, RZ ;  /* 0x0001000016457824 */ /* 0x000fe200078e00ff */
[----:B------:R-:W-:Y:S01]  /*6c30*/  SHF.L.U32 R2, R144, 0x10, RZ ;  /* 0x0000001090027819 */ /* 0x000fe200000006ff */
[----:B------:R-:W-:Y:S01]  /*6c40*/  FFMA.FTZ R167, R167, R214, R220 ;  /* 0x000000d6a7a77223 */ /* 0x000fe200000100dc */
[----:B------:R-:W-:Y:S01]  /*6c50*/  SHF.L.U32 R68, R145, 0x10, RZ ;  /* 0x0000001091447819 */ /* 0x000fe200000006ff */
[----:B------:R-:W-:Y:S01]  /*6c60*/  FMUL.FTZ R86, R89, R86 ;  /* 0x0000005659567220 */ /* 0x000fe20000410000 */
[----:B------:R-:W-:Y:S01]  /*6c70*/  SHF.L.U32 R156, R59, 0x10, RZ ;  /* 0x000000103b9c7819 */ /* 0x000fe200000006ff */
[----:B------:R-:W-:Y:S01]  /*6c80*/  FMUL.FTZ R195, R89, R180 ;  /* 0x000000b459c37220 */ /* 0x000fe20000410000 */
[----:B------:R-:W-:-:S02]  /*6c90*/  IMAD.U32 R214, R31, 0x10000, RZ ;  /* 0x000100001fd67824 */ /* 0x000fc400078e00ff */
[----:B------:R-:W-:Y:S01]  /*6ca0*/  FFMA.FTZ R180, R86, R3, R69 ;  /* 0x0000000356b47223 */ /* 0x000fe20000010045 */
[----:B------:R-:W-:Y:S01]  /*6cb0*/  SHF.L.U32 R154, R49, 0x10, RZ ;  /* 0x00000010319a7819 */ /* 0x000fe200000006ff */
[----:B------:R-:W-:Y:S01]  /*6cc0*/  FFMA.FTZ R195, R195, R2, R68 ;  /* 0x00000002c3c37223 */ /* 0x000fe20000010044 */
[----:B------:R-:W-:Y:S01]  /*6cd0*/  FFMA.FTZ R175, R175, R156, R214 ;  /* 0x0000009cafaf7223 */ /* 0x000fe200000100d6 */
[----:B------:R-:W0:Y:S01]  /*6ce0*/  @!P2 LDC.64 R68, c[0x0][0x3c8] ;  /* 0x0000f200ff44ab82 */ /* 0x000e220000000a00 */
[----:B------:R-:W-:Y:S02]  /*6cf0*/  IMAD.U32 R156, R21, 0x10000, RZ ;  /* 0x00010000159c7824 */ /* 0x000fe400078e00ff */
[----:B------:R-:W-:Y:S01]  /*6d00*/  FMUL.FTZ R191, R89, R188 ;  /* 0x000000bc59bf7220 */ /* 0x000fe20000410000 */
[----:B------:R-:W-:Y:S01]  /*6d10*/  SHF.L.U32 R159, R51, 0x10, RZ ;  /* 0x00000010339f7819 */ /* 0x000fe200000006ff */
[----:B------:R-:W-:Y:S02]  /*6d20*/  IMAD.U32 R161, R23, 0x10000, RZ ;  /* 0x0001000017a17824 */ /* 0x000fe400078e00ff */
[----:B------:R-:W-:Y:S01]  /*6d30*/  FFMA.FTZ R188, R77, R154, R156 ;  /* 0x0000009a4dbc7223 */ /* 0x000fe2000001009c */
[----:B------:R-:W-:Y:S01]  /*6d40*/  SHF.L.U32 R193, R142, 0x10, RZ ;  /* 0x000000108ec17819 */ /* 0x000fe200000006ff */
[----:B------:R-:W-:Y:S01]  /*6d50*/  FMUL.FTZ R184, R89, R184 ;  /* 0x000000b859b87220 */ /* 0x000fe20000410000 */
[----:B------:R-:W-:Y:S01]  /*6d60*/  SHF.L.U32 R77, R143, 0x10, RZ ;  /* 0x000000108f4d7819 */ /* 0x000fe200000006ff */
[----:B------:R-:W-:Y:S01]  /*6d70*/  FMUL.FTZ R186, R89, R186 ;  /* 0x000000ba59ba7220 */ /* 0x000fe20000410000 */
[----:B------:R-:W-:Y:S01]  /*6d80*/  SHF.L.U32 R3, R44, 0x10, RZ ;  /* 0x000000102c037819 */ /* 0x000fe200000006ff */
[----:B------:R-:W-:Y:S01]  /*6d90*/  FFMA.FTZ R184, R184, R159, R161 ;  /* 0x0000009fb8b87223 */ /* 0x000fe200000100a1 */
[----:B------:R-:W-:Y:S01]  /*6da0*/  SHF.L.U32 R161, R45, 0x10, RZ ;  /* 0x000000102da17819 */ /* 0x000fe200000006ff */
[----:B------:R-:W-:Y:S01]  /*6db0*/  FFMA.FTZ R193, R186, R193, R77 ;  /* 0x000000c1bac17223 */ /* 0x000fe2000001004d */
[----:B------:R-:W-:Y:S01]  /*6dc0*/  FMUL.FTZ R2, R89, R166 ;  /* 0x000000a659027220 */ /* 0x000fe20000410000 */
[----:B------:R-:W-:-:S02]  /*6dd0*/  IMAD.U32 R77, R16, 0x10000, RZ ;  /* 0x00010000104d7824 */ /* 0x000fc400078e00ff */
[----:B------:R-:W-:Y:S01]  /*6de0*/  FMUL.FTZ R78, R89, R78 ;  /* 0x0000004e594e7220 */ /* 0x000fe20000410000 */
[----:B------:R-:W-:Y:S02]  /*6df0*/  IMAD.U32 R199, R17, 0x10000, RZ ;  /* 0x0001000011c77824 */ /* 0x000fe400078e00ff */
[----:B------:R-:W-:Y:S01]  /*6e00*/  FMUL.FTZ R84, R89, R174 ;  /* 0x000000ae59547220 */ /* 0x000fe20000410000 */
[----:B------:R-:W-:Y:S01]  /*6e10*/  SHF.L.U32 R159, R147, 0x10, RZ ;  /* 0x00000010939f7819 */ /* 0x000fe200000006ff */
[----:B------:R-:W-:Y:S01]  /*6e20*/  FFMA.FTZ R166, R78, R3, R77 ;  /* 0x000000034ea67223 */ /* 0x000fe2000001004d */
[----:B------:R-:W-:Y:S01]  /*6e30*/  FFMA.FTZ R174, R2, R161, R199 ;  /* 0x000000a102ae7223 */ /* 0x000fe200000100c7 */
[C---:B------:R-:W-:Y:S01]  /*6e40*/  FMUL.FTZ R76, R89.reuse, R76 ;  /* 0x0000004c594c7220 */ /* 0x040fe20000410000 */
[----:B------:R-:W1:Y:S01]  /*6e50*/  LDC.64 R2, c[0x0][0x428] ;  /* 0x00010a00ff027b82 */ /* 0x000e620000000a00 */
[----:B------:R-:W-:Y:S01]  /*6e60*/  SHF.L.U32 R201, R148, 0x10, RZ ;  /* 0x0000001094c97819 */ /* 0x000fe200000006ff */
[----:B------:R-:W-:Y:S01]  /*6e70*/  FMUL.FTZ R70, R89, R70 ;  /* 0x0000004659467220 */ /* 0x000fe20000410000 */
[----:B------:R-:W-:Y:S01]  /*6e80*/  FFMA.FTZ R197, R76, R197, R159 ;  /* 0x000000c54cc57223 */ /* 0x000fe2000001009f */
[----:B0-----:R-:W-:Y:S01]  /*6e90*/  @!P2 IMAD.WIDE R76, R88, 0x4, R68 ;  /* 0x00000004584ca825 */ /* 0x001fe200078e0244 */
[----:B------:R-:W-:-:S03]  /*6ea0*/  F2FP.BF16.F32.PACK_AB R78, R165, R162 ;  /* 0x000000a2a54e723e */ /* 0x000fc600000010ff */
[----:B------:R-:W-:Y:S01]  /*6eb0*/  FFMA.FTZ R199, R84, R201, R203 ;  /* 0x000000c954c77223 */ /* 0x000fe200000100cb */
[----:B------:R-:W-:Y:S01]  /*6ec0*/  SHF.L.U32 R159, R46, 0x10, RZ ;  /* 0x000000102e9f7819 */ /* 0x000fe200000006ff */
[----:B------:R-:W-:Y:S01]  /*6ed0*/  IMAD.U32 R161, R18, 0x10000, RZ ;  /* 0x0001000012a17824 */ /* 0x000fe200078e00ff */
[----:B------:R0:W-:Y:S01]  /*6ee0*/  @!P2 STG.E desc[UR6][R76.64], R89 ;  /* 0x000000594c00a986 */ /* 0x0001e2000c101906 */
[----:B------:R-:W-:Y:S01]  /*6ef0*/  SHF.L.U32 R201, R150, 0x10, RZ ;  /* 0x0000001096c97819 */ /* 0x000fe200000006ff */
[----:B------:R-:W-:Y:S01]  /*6f00*/  FMUL.FTZ R72, R89, R72 ;  /* 0x0000004859487220 */ /* 0x000fe20000410000 */
[----:B------:R-:W-:Y:S01]  /*6f10*/  SHF.L.U32 R203, R151, 0x10, RZ ;  /* 0x0000001097cb7819 */ /* 0x000fe200000006ff */
[----:B------:R-:W-:Y:S01]  /*6f20*/  FMUL.FTZ R74, R89, R74 ;  /* 0x0000004a594a7220 */ /* 0x000fe20000410000 */
[----:B------:R-:W-:Y:S01]  /*6f30*/  SHF.L.U32 R158, R140, 0x10, RZ ;  /* 0x000000108c9e7819 */ /* 0x000fe200000006ff */
[----:B------:R-:W-:Y:S01]  /*6f40*/  FFMA.FTZ R205, R70, R205, R207 ;  /* 0x000000cd46cd7223 */ /* 0x000fe200000100cf */
[----:B------:R-:W-:Y:S01]  /*6f50*/  SHF.L.U32 R160, R141, 0x10, RZ ;  /* 0x000000108da07819 */ /* 0x000fe200000006ff */
[----:B------:R-:W-:Y:S01]  /*6f60*/  FMUL.FTZ R82, R89, R82 ;  /* 0x0000005259527220 */ /* 0x000fe20000410000 */
[----:B------:R-:W-:Y:S01]  /*6f70*/  FFMA.FTZ R186, R72, R159, R161 ;  /* 0x0000009f48ba7223 */ /* 0x000fe200000100a1 */
[----:B------:R-:W-:Y:S01]  /*6f80*/  F2FP.BF16.F32.PACK_AB R70, R198, R85 ;  /* 0x00000055c646723e */ /* 0x000fe200000010ff */
[----:B------:R-:W-:Y:S01]  /*6f90*/  FFMA.FTZ R201, R74, R201, R203 ;  /* 0x000000c94ac97223 */ /* 0x000fe200000100cb */
[----:B0-----:R-:W-:Y:S01]  /*6fa0*/  F2FP.BF16.F32.PACK_AB R77, R164, R163 ;  /* 0x000000a3a44d723e */ /* 0x001fe200000010ff */
[----:B------:R-:W-:Y:S01]  /*6fb0*/  FFMA.FTZ R191, R191, R158, R160 ;  /* 0x0000009ebfbf7223 */ /* 0x000fe200000100a0 */
[----:B------:R-:W0:Y:S01]  /*6fc0*/  LDC.64 R162, c[0x0][0x380] ;  /* 0x0000e000ffa27b82 */ /* 0x000e220000000a00 */
[----:B------:R-:W-:Y:S01]  /*6fd0*/  F2FP.BF16.F32.PACK_AB R71, R206, R71 ;  /* 0x00000047ce47723e */ /* 0x000fe200000010ff */
[----:B-1----:R-:W-:Y:S01]  /*6fe0*/  IMAD.WIDE.U32 R84, R79, 0x10, R2 ;  /* 0x000000104f547825 */ /* 0x002fe200078e0002 */
[----:B------:R-:W-:-:S03]  /*6ff0*/  F2FP.BF16.F32.PACK_AB R69, R218, R75 ;  /* 0x0000004bda45723e */ /* 0x000fc600000010ff */
[----:B------:R-:W-:Y:S01]  /*7000*/  FFMA.FTZ R190, R82, R209, R211 ;  /* 0x000000d152be7223 */ /* 0x000fe200000100d3 */
[----:B------:R-:W-:Y:S01]  /*7010*/  F2FP.BF16.F32.PACK_AB R68, R192, R73 ;  /* 0x00000049c044723e */ /* 0x000fe200000010ff */
[--C-:B------:R-:W-:Y:S01]  /*7020*/  IMAD.WIDE.U32 R158, R91, 0x10, R2.reuse ;  /* 0x000000105b9e7825 */ /* 0x100fe200078e0002 */
[----:B------:R-:W-:Y:S02]  /*7030*/  F2FP.BF16.F32.PACK_AB R72, R194, R87 ;  /* 0x00000057c248723e */ /* 0x000fe400000010ff */
[----:B------:R-:W-:Y:S01]  /*7040*/  F2FP.BF16.F32.PACK_AB R75, R204, R155 ;  /* 0x0000009bcc4b723e */ /* 0x000fe200000010ff */
[--C-:B------:R-:W-:Y:S01]  /*7050*/  IMAD.WIDE.U32 R86, R81, 0x10, R2.reuse ;  /* 0x0000001051567825 */ /* 0x100fe200078e0002 */
[----:B------:R-:W-:Y:S01]  /*7060*/  F2FP.BF16.F32.PACK_AB R74, R196, R101 ;  /* 0x00000065c44a723e */ /* 0x000fe200000010ff */
[----:B------:R1:W-:Y:S01]  /*7070*/  STG.E.128 desc[UR6][R84.64], R68 ;  /* 0x0000004454007986 */ /* 0x0003e2000c101d06 */
[----:B------:R-:W-:Y:S01]  /*7080*/  F2FP.BF16.F32.PACK_AB R73, R202, R99 ;  /* 0x00000063ca49723e */ /* 0x000fe200000010ff */
[----:B------:R-:W-:Y:S01]  /*7090*/  IMAD.WIDE.U32 R154, R83, 0x10, R2 ;  /* 0x00000010539a7825 */ /* 0x000fe200078e0002 */
[----:B------:R-:W-:-:S02]  /*70a0*/  F2FP.BF16.F32.PACK_AB R79, R200, R167 ;  /* 0x000000a7c84f723e */ /* 0x000fc400000010ff */
[----:B------:R-:W-:Y:S01]  /*70b0*/  F2FP.BF16.F32.PACK_AB R76, R80, R97 ;  /* 0x00000061504c723e */ /* 0x000fe200000010ff */
[--C-:B------:R-:W-:Y:S01]  /*70c0*/  IMAD.WIDE.U32 R156, R157, 0x10, R2.reuse ;  /* 0x000000109d9c7825 */ /* 0x100fe200078e0002 */
[----:B------:R-:W-:Y:S01]  /*70d0*/  F2FP.BF16.F32.PACK_AB R83, R212, R175 ;  /* 0x000000afd453723e */ /* 0x000fe200000010ff */
[----:B------:R2:W-:Y:S01]  /*70e0*/  STG.E.128 desc[UR6][R86.64], R72 ;  /* 0x0000004856007986 */ /* 0x0005e2000c101d06 */
[----:B------:R-:W-:Y:S01]  /*70f0*/  F2FP.BF16.F32.PACK_AB R82, R173, R168 ;  /* 0x000000a8ad52723e */ /* 0x000fe200000010ff */
[--C-:B------:R-:W-:Y:S01]  /*7100*/  IMAD.WIDE.U32 R160, R177, 0x10, R2.reuse ;  /* 0x00000010b1a07825 */ /* 0x100fe200078e0002 */
[----:B------:R-:W-:Y:S01]  /*7110*/  F2FP.BF16.F32.PACK_AB R81, R210, R171 ;  /* 0x000000abd251723e */ /* 0x000fe200000010ff */
[----:B------:R3:W-:Y:S01]  /*7120*/  STG.E.128 desc[UR6][R154.64], R76 ;  /* 0x0000004c9a007986 */ /* 0x0007e2000c101d06 */
[----:B------:R-:W-:Y:S01]  /*7130*/  F2FP.BF16.F32.PACK_AB R80, R172, R169 ;  /* 0x000000a9ac50723e */ /* 0x000fe200000010ff */
[----:B------:R-:W-:Y:S01]  /*7140*/  IMAD.WIDE.U32 R2, R179, 0x10, R2 ;  /* 0x00000010b3027825 */ /* 0x000fe200078e0002 */
[----:B0-----:R-:W-:-:S02]  /*7150*/  IADD3 R88, PT, PT, R88, R162, RZ ;  /* 0x000000a258587210 */ /* 0x001fc40007ffe0ff */
[----:B-1----:R-:W-:Y:S01]  /*7160*/  F2FP.BF16.F32.PACK_AB R71, R187, R178 ;  /* 0x000000b2bb47723e */ /* 0x002fe200000010ff */
[----:B------:R3:W-:Y:S01]  /*7170*/  STG.E.128 desc[UR6][R158.64], R80 ;  /* 0x000000509e007986 */ /* 0x0007e2000c101d06 */
[----:B------:R-:W-:Y:S02]  /*7180*/  F2FP.BF16.F32.PACK_AB R70, R185, R170 ;  /* 0x000000aab946723e */ /* 0x000fe400000010ff */
[----:B------:R-:W-:Y:S02]  /*7190*/  F2FP.BF16.F32.PACK_AB R69, R208, R183 ;  /* 0x000000b7d045723e */ /* 0x000fe400000010ff */
[----:B------:R-:W-:Y:S02]  /*71a0*/  F2FP.BF16.F32.PACK_AB R68, R182, R181 ;  /* 0x000000b5b644723e */ /* 0x000fe400000010ff */
[----:B--2---:R-:W-:Y:S02]  /*71b0*/  F2FP.BF16.F32.PACK_AB R75, R195, R184 ;  /* 0x000000b8c34b723e */ /* 0x004fe400000010ff */
[----:B------:R-:W-:Y:S01]  /*71c0*/  F2FP.BF16.F32.PACK_AB R74, R193, R180 ;  /* 0x000000b4c14a723e */ /* 0x000fe200000010ff */
[----:B------:R3:W-:Y:S01]  /*71d0*/  STG.E.128 desc[UR6][R156.64], R68 ;  /* 0x000000449c007986 */ /* 0x0007e2000c101d06 */
[----:B------:R-:W-:-:S02]  /*71e0*/  F2FP.BF16.F32.PACK_AB R73, R191, R188 ;  /* 0x000000bcbf49723e */ /* 0x000fc400000010ff */
[----:B------:R-:W-:Y:S02]  /*71f0*/  F2FP.BF16.F32.PACK_AB R72, R189, R176 ;  /* 0x000000b0bd48723e */ /* 0x000fe400000010ff */
[----:B------:R-:W-:Y:S02]  /*7200*/  F2FP.BF16.F32.PACK_AB R87, R190, R205 ;  /* 0x000000cdbe57723e */ /* 0x000fe400000010ff */
[----:B------:R-:W-:Y:S01]  /*7210*/  F2FP.BF16.F32.PACK_AB R86, R201, R186 ;  /* 0x000000bac956723e */ /* 0x000fe200000010ff */
[----:B------:R3:W-:Y:S01]  /*7220*/  STG.E.128 desc[UR6][R160.64], R72 ;  /* 0x00000048a0007986 */ /* 0x0007e2000c101d06 */
[----:B------:R-:W-:Y:S02]  /*7230*/  F2FP.BF16.F32.PACK_AB R85, R199, R174 ;  /* 0x000000aec755723e */ /* 0x000fe400000010ff */
[----:B------:R-:W-:Y:S02]  /*7240*/  F2FP.BF16.F32.PACK_AB R84, R197, R166 ;  /* 0x000000a6c554723e */ /* 0x000fe400000010ff */
[----:B------:R-:W-:-:S03]  /*7250*/  ISETP.GE.AND P2, PT, R88, R163, PT ;  /* 0x000000a35800720c */ /* 0x000fc60003f46270 */
[----:B------:R3:W-:Y:S10]  /*7260*/  STG.E.128 desc[UR6][R2.64], R84 ;  /* 0x0000005402007986 */ /* 0x0007f4000c101d06 */
[----:B------:R-:W-:Y:S05]  /*7270*/  @!P2 BRA `(.L_x_203) ;  /* 0xffffff940040a947 */ /* 0x000fea000383ffff */
[----:B------:R-:W-:Y:S05]  /*7280*/  EXIT ;  /* 0x000000000000794d */ /* 0x000fea0003800000 */
.L_x_204:
        /* <DEDUP_REMOVED lines=15> */
.L_x_27847:


//--------------------- .text._ZN10layer_norm31ln_parallel_residual_fwd_kernelINS_13Kernel_traitsI13__nv_bfloat16S2_S2_S2_fjLj7168ELj1ELj1ELj4ELj16ENS_18Kernel_traits_baseILj7168ES2_S2_S2_S2_fjLj128EEEEELb1ELb0ELb0EEEvNS_9FwdParamsE --------------------------
	.section	.text._ZN10layer_norm31ln_parallel_residual_fwd_kernelINS_13Kernel_traitsI13__nv_bfloat16S2_S2_S2_fjLj7168ELj1ELj1ELj4ELj16ENS_18Kernel_traits_baseILj7168ES2_S2_S2_S2_fjLj128EEEEELb1ELb0ELb0EEEvNS_9FwdParamsE,"ax",@progbits
	.align	128
        .global         _ZN10layer_norm31ln_parallel_residual_fwd_kernelINS_13Kernel_traitsI13__nv_bfloat16S2_S2_S2_fjLj7168ELj1ELj1ELj4ELj16ENS_18Kernel_traits_baseILj7168ES2_S2_S2_S2_fjLj128EEEEELb1ELb0ELb0EEEvNS_9FwdParamsE
        .type           _ZN10layer_norm31ln_parallel_residual_fwd_kernelINS_13Kernel_traitsI13__nv_bfloat16S2_S2_S2_fjLj7168ELj1ELj1ELj4ELj16ENS_18Kernel_traits_baseILj7168ES2_S2_S2_S2_fjLj128EEEEELb1ELb0ELb0EEEvNS_9FwdParamsE,@function
        .size           _ZN10layer_norm31ln_parallel_residual_fwd_kernelINS_13Kernel_traitsI13__nv_bfloat16S2_S2_S2_fjLj7168ELj1ELj1ELj4ELj16ENS_18Kernel_traits_baseILj7168ES2_S2_S2_S2_fjLj128EEEEELb1ELb0ELb0EEEvNS_9FwdParamsE,(.L_x_27848 - _ZN10layer_norm31ln_parallel_residual_fwd_kernelINS_13Kernel_traitsI13__nv_bfloat16S2_S2_S2_fjLj7168ELj1ELj1ELj4ELj16ENS_18Kernel_traits_baseILj7168ES2_S2_S2_S2_fjLj128EEEEELb1ELb0ELb0EEEvNS_9FwdParamsE)
        .other          _ZN10layer_norm31ln_parallel_residual_fwd_kernelINS_13Kernel_traitsI13__nv_bfloat16S2_S2_S2_fjLj7168ELj1ELj1ELj4ELj16ENS_18Kernel_traits_baseILj7168ES2_S2_S2_S2_fjLj128EEEEELb1ELb0ELb0EEEvNS_9FwdParamsE,@"STO_CUDA_ENTRY STV_DEFAULT"
_ZN10layer_norm31ln_parallel_residual_fwd_kernelINS_13Kernel_traitsI13__nv_bfloat16S2_S2_S2_fjLj7168ELj1ELj1ELj4ELj16ENS_18Kernel_traits_baseILj7168ES2_S2_S2_S2_fjLj128EEEEELb1ELb0ELb0EEEvNS_9FwdParamsE:
.text._ZN10layer_norm31ln_parallel_residual_fwd_kernelINS_13Kernel_traitsI13__nv_bfloat16S2_S2_S2_fjLj7168ELj1ELj1ELj4ELj16ENS_18Kernel_traits_baseILj7168ES2_S2_S2_S2_fjLj128EEEEELb1ELb0ELb0EEEvNS_9FwdParamsE:
[----:B------:R-:W0:Y:S01]  /*0000*/  LDC R1, c[0x0][0x37c] ;  /* 0x0000df00ff017b82 */ /* 0x000e220000000800 */
[----:B------:R-:W1:Y:S07]  /*0010*/  LDCU.U8 UR4, c[0x0][0x464] ;  /* 0x00008c80ff0477ac */ /* 0x000e6e0008000000 */
[----:B------:R-:W2:Y:S01]  /*0020*/  LDC R18, c[0x0][0x458] ;  /* 0x00011600ff127b82 */ /* 0x000ea20000000800 */
[----:B0-----:R-:W-:Y:S01]  /*0030*/  VIADD R1, R1, 0xfffffec8 ;  /* 0xfffffec801017836 */ /* 0x001fe20000000000 */
[----:B------:R-:W0:Y:S01]  /*0040*/  LDCU.64 UR10, c[0x0][0x450] ;  /* 0x00008a00ff0a77ac */ /* 0x000e220008000a00 */
[----:B------:R-:W3:Y:S05]  /*0050*/  LDCU.64 UR8, c[0x0][0x358] ;  /* 0x00006b00ff0877ac */ /* 0x000eea0008000a00 */
[----:B------:R-:W4:Y:S01]  /*0060*/  LDC R7, c[0x0][0x45c] ;  /* 0x00011700ff077b82 */ /* 0x000f220000000800 */
[----:B------:R-:W5:Y:S07]  /*0070*/  S2R R173, SR_TID.X ;  /* 0x0000000000ad7919 */ /* 0x000f6e0000002100 */
[----:B------:R-:W5:Y:S01]  /*0080*/  LDC R11, c[0x0][0x388] ;  /* 0x0000e200ff0b7b82 */ /* 0x000f620000000800 */
[----:B-1----:R-:W-:Y:S01]  /*0090*/  ISETP.NE.AND P0, PT, RZ, UR4, PT ;  /* 0x00000004ff007c0c */ /* 0x002fe2000bf05270 */
[----:B------:R-:W1:Y:S01]  /*00a0*/  LDCU.64 UR4, c[0x0][0x438] ;  /* 0x00008700ff0477ac */ /* 0x000e620008000a00 */
[----:B0-----:R-:W-:-:S02]  /*00b0*/  IMAD.U32 R4, RZ, RZ, UR10 ;  /* 0x0000000aff047e24 */ /* 0x001fc4000f8e00ff */
[----:B------:R-:W-:-:S09]  /*00c0*/  IMAD.U32 R5, RZ, RZ, UR11 ;  /* 0x0000000bff057e24 */ /* 0x000fd2000f8e00ff */
[----:B--2---:R-:W-:Y:S01]  /*00d0*/  @P0 MOV R6, R18 ;  /* 0x0000001200060202 */ /* 0x004fe20000000f00 */
[----:B---3--:R-:W2:Y:S01]  /*00e0*/  @P0 LDG.E.64 R4, desc[UR8][R4.64] ;  /* 0x0000000804040981 */ /* 0x008ea2000c1e1b00 */
[----:B------:R-:W0:Y:S03]  /*00f0*/  @P0 LDC R9, c[0x0][0x460] ;  /* 0x00011800ff090b82 */ /* 0x000e260000000800 */
[----:B----4-:R-:W0:Y:S01]  /*0100*/  @P0 LDG.E.64 R2, desc[UR8][R6.64] ;  /* 0x0000000806020981 */ /* 0x010e22000c1e1b00 */
[----:B-1----:R-:W-:-:S04]  /*0110*/  UISETP.NE.U32.AND UP0, UPT, UR4, URZ, UPT ;  /* 0x000000ff0400728c */ /* 0x002fc8000bf05070 */
[----:B------:R-:W-:Y:S01]  /*0120*/  UISETP.NE.AND.EX UP0, UPT, UR5, URZ, UPT, UP0 ;  /* 0x000000ff0500728c */ /* 0x000fe2000bf05300 */
[----:B-----5:R-:W-:Y:S01]  /*0130*/  SHF.R.S32.HI R0, RZ, 0x1f, R11 ;  /* 0x0000001fff007819 */ /* 0x020fe2000001140b */
[----:B------:R-:W-:Y:S03]  /*0140*/  BSSY.RECONVERGENT B0, `(.L_x_205) ;  /* 0x00001cd000007945 */ /* 0x000fe60003800200 */
[----:B------:R-:W-:Y:S02]  /*0150*/  LEA.HI R0, R0, R11, RZ, 0x3 ;  /* 0x0000000b00007211 */ /* 0x000fe400078f18ff */
[----:B--2---:R-:W-:Y:S02]  /*0160*/  @P0 R2UR UR10, R4 ;  /* 0x00000000040a02ca */ /* 0x004fe400000e0000 */
[----:B0-----:R-:W-:Y:S01]  /*0170*/  @P0 IADD3 R18, P1, PT, R2, R9, RZ ;  /* 0x0000000902120210 */ /* 0x001fe20007f3e0ff */
[----:B------:R-:W-:Y:S01]  /*0180*/  IMAD.MOV.U32 R2, RZ, RZ, R173 ;  /* 0x000000ffff027224 */ /* 0x000fe200078e00ad */
[----:B------:R-:W-:-:S03]  /*0190*/  @P0 R2UR UR11, R5 ;  /* 0x00000000050b02ca */ /* 0x000fc600000e0000 */
[----:B------:R-:W-:Y:S01]  /*01a0*/  @P0 IMAD.X R7, RZ, RZ, R3, P1 ;  /* 0x000000ffff070224 */ /* 0x000fe200008e0603 */
[----:B------:R-:W-:-:S04]  /*01b0*/  LOP3.LUT R5, R2, 0x7f, RZ, 0x3c, !PT ;  /* 0x0000007f02057812 */ /* 0x000fc800078e3cff */
[----:B------:R-:W-:Y:S02]  /*01c0*/  LEA.HI.SX32 R24, R0, R5, 0x1d ;  /* 0x0000000500187211 */ /* 0x000fe400078feaff */
[--C-:B------:R-:W-:Y:S02]  /*01d0*/  SHF.R.U64 R23, R18, 0x2, R7.reuse ;  /* 0x0000000212177819 */ /* 0x100fe40000001207 */
[----:B------:R-:W-:Y:S01]  /*01e0*/  SHF.R.U32.HI R17, RZ, 0x2, R7 ;  /* 0x00000002ff117819 */ /* 0x000fe20000011607 */
[----:B------:R-:W-:Y:S06]  /*01f0*/  BRA.U UP0, `(.L_x_206) ;  /* 0x0000000d00a47547 */ /* 0x000fec000b800000 */
        /* <DEDUP_REMOVED lines=11> */
[----:B------:R-:W-:-:S02]  /*02b0*/  ISETP.GE.U32.AND P4, PT, R24, 0x300, PT ;  /* 0x000003001800780c */ /* 0x000fc40003f86070 */
[----:B------:R-:W-:-:S03]  /*02c0*/  LOP3.LUT R22, R22, 0xfffffbff, RZ, 0xc0, !PT ;  /* 0xfffffbff16167812 */ /* 0x000fc600078ec0ff */
[----:B------:R-:W2:Y:S08]  /*02d0*/  LDC.64 R8, c[0x0][0x3d0] ;  /* 0x0000f400ff087b82 */ /* 0x000eb00000000a00 */
[----:B------:R-:W3:Y:S01]  /*02e0*/  LDC.64 R10, c[0x0][0x3d8] ;  /* 0x0000f600ff0a7b82 */ /* 0x000ee20000000a00 */
[----:B0-----:R-:W-:-:S07]  /*02f0*/  @P6 IMAD.WIDE.U32 R4, R2, 0x10, R4 ;  /* 0x0000001002046825 */ /* 0x001fce00078e0004 */
[----:B------:R-:W0:Y:S01]  /*0300*/  LDC.64 R12, c[0x0][0x3d0] ;  /* 0x0000f400ff0c7b82 */ /* 0x000e220000000a00 */
[C---:B-1----:R-:W-:Y:S01]  /*0310*/  @P6 IMAD.WIDE.U32 R6, R2.reuse, 0x10, R6 ;  /* 0x0000001002066825 */ /* 0x042fe200078e0006 */
[----:B------:R-:W-:Y:S01]  /*0320*/  @P6 LOP3.LUT R2, R2, 0x80, RZ, 0xfc, !PT ;  /* 0x0000008002026812 */ /* 0x000fe200078efcff */
[----:B------:R1:W5:Y:S05]  /*0330*/  @P6 LDG.E.128 R208, desc[UR8][R4.64] ;  /* 0x0000000804d06981 */ /* 0x00036a000c1e1d00 */
[----:B------:R-:W4:Y:S01]  /*0340*/  LDC.64 R14, c[0x0][0x3d8] ;  /* 0x0000f600ff0e7b82 */ /* 0x000f220000000a00 */
[C---:B--2---:R-:W-:Y:S01]  /*0350*/  @P0 IMAD.WIDE.U32 R8, R2.reuse, 0x10, R8 ;  /* 0x0000001002080825 */ /* 0x044fe200078e0008 */
[----:B------:R1:W5:Y:S06]  /*0360*/  @P6 LDG.E.128 R204, desc[UR8][R6.64] ;  /* 0x0000000806cc6981 */ /* 0x00036c000c1e1d00 */
[----:B------:R-:W2:Y:S01]  /*0370*/  LDC.64 R20, c[0x0][0x3d0] ;  /* 0x0000f400ff147b82 */ /* 0x000ea20000000a00 */
[C---:B---3--:R-:W-:Y:S01]  /*0380*/  @P0 IMAD.WIDE.U32 R10, R2.reuse, 0x10, R10 ;  /* 0x00000010020a0825 */ /* 0x048fe200078e000a */
[----:B------:R1:W5:Y:S06]  /*0390*/  @P0 LDG.E.128 R200, desc[UR8][R8.64] ;  /* 0x0000000808c80981 */ /* 0x00036c000c1e1d00 */
[----:B------:R-:W3:Y:S01]  /*03a0*/  LDC.64 R26, c[0x0][0x3d8] ;  /* 0x0000f600ff1a7b82 */ /* 0x000ee20000000a00 */
[----:B------:R-:W-:Y:S01]  /*03b0*/  @P0 VIADD R2, R2, 0x80 ;  /* 0x0000008002020836 */ /* 0x000fe20000000000 */
[----:B------:R1:W5:Y:S06]  /*03c0*/  @P0 LDG.E.128 R196, desc[UR8][R10.64] ;  /* 0x000000080ac40981 */ /* 0x00036c000c1e1d00 */
[----:B------:R-:W1:Y:S01]  /*03d0*/  LDC.64 R28, c[0x0][0x3d0] ;  /* 0x0000f400ff1c7b82 */ /* 0x000e620000000a00 */
[----:B0-----:R-:W-:-:S07]  /*03e0*/  @P1 IMAD.WIDE.U32 R12, R2, 0x10, R12 ;  /* 0x00000010020c1825 */ /* 0x001fce00078e000c */
[----:B------:R-:W0:Y:S01]  /*03f0*/  LDC.64 R30, c[0x0][0x3d8] ;  /* 0x0000f600ff1e7b82 */ /* 0x000e220000000a00 */
[C---:B----4-:R-:W-:Y:S01]  /*0400*/  @P1 IMAD.WIDE.U32 R14, R2.reuse, 0x10, R14 ;  /* 0x00000010020e1825 */ /* 0x050fe200078e000e */
[----:B------:R-:W-:Y:S01]  /*0410*/  @P1 IADD3 R2, PT, PT, R2, 0x80, RZ ;  /* 0x0000008002021810 */ /* 0x000fe20007ffe0ff */
[----:B------:R4:W5:Y:S05]  /*0420*/  @P1 LDG.E.128 R192, desc[UR8][R12.64] ;  /* 0x000000080cc01981 */ /* 0x00096a000c1e1d00 */
[----:B------:R-:W4:Y:S01]  /*0430*/  LDC.64 R32, c[0x0][0x3d0] ;  /* 0x0000f400ff207b82 */ /* 0x000f220000000a00 */
[C---:B--2---:R-:W-:Y:S01]  /*0440*/  @P2 IMAD.WIDE.U32 R20, R2.reuse, 0x10, R20 ;  /* 0x0000001002142825 */ /* 0x044fe200078e0014 */
[----:B------:R2:W5:Y:S06]  /*0450*/  @P1 LDG.E.128 R188, desc[UR8][R14.64] ;  /* 0x000000080ebc1981 */ /* 0x00056c000c1e1d00 */
[----:B------:R-:W2:Y:S01]  /*0460*/  LDC.64 R34, c[0x0][0x3d8] ;  /* 0x0000f600ff227b82 */ /* 0x000ea20000000a00 */
[----:B---3--:R-:W-:Y:S01]  /*0470*/  @P2 IMAD.WIDE.U32 R26, R2, 0x10, R26 ;  /* 0x00000010021a2825 */ /* 0x008fe200078e001a */
[----:B------:R3:W5:Y:S01]  /*0480*/  @P2 LDG.E.128 R184, desc[UR8][R20.64] ;  /* 0x0000000814b82981 */ /* 0x000762000c1e1d00 */
[----:B------:R-:W-:-:S02]  /*0490*/  ISETP.GE.U32.AND P5, PT, R24, 0x380, PT ;  /* 0x000003801800780c */ /* 0x000fc40003fa6070 */
[----:B------:R-:W-:Y:S01]  /*04a0*/  @P2 VIADD R2, R2, 0x80 ;  /* 0x0000008002022836 */ /* 0x000fe20000000000 */
[----:B------:R3:W5:Y:S01]  /*04b0*/  @P2 LDG.E.128 R180, desc[UR8][R26.64] ;  /* 0x000000081ab42981 */ /* 0x000762000c1e1d00 */
[----:B------:R-:W-:Y:S01]  /*04c0*/  HFMA2 R110, -RZ, RZ, 0, 0 ;  /* 0x00000000ff6e7431 */ /* 0x000fe200000001ff */
[----:B------:R-:W-:Y:S01]  /*04d0*/  @P6 LOP3.LUT R22, R22, 0x400, RZ, 0xfc, !PT ;  /* 0x0000040016166812 */ /* 0x000fe200078efcff */
[----:B-1----:R-:W-:-:S04]  /*04e0*/  @P3 IMAD.WIDE.U32 R28, R2, 0x10, R28 ;  /* 0x00000010021c3825 */ /* 0x002fc800078e001c */
[C---:B0-----:R-:W-:Y:S01]  /*04f0*/  @P3 IMAD.WIDE.U32 R30, R2.reuse, 0x10, R30 ;  /* 0x00000010021e3825 */ /* 0x041fe200078e001e */
[----:B------:R3:W5:Y:S03]  /*0500*/  @P3 LDG.E.128 R168, desc[UR8][R28.64] ;  /* 0x000000081ca83981 */ /* 0x000766000c1e1d00 */
[----:B------:R-:W-:Y:S01]  /*0510*/  @P3 VIADD R2, R2, 0x80 ;  /* 0x0000008002023836 */ /* 0x000fe20000000000 */
[----:B------:R3:W5:Y:S03]  /*0520*/  @P3 LDG.E.128 R164, desc[UR8][R30.64] ;  /* 0x000000081ea43981 */ /* 0x000766000c1e1d00 */
[----:B----4-:R-:W-:-:S04]  /*0530*/  @P4 IMAD.WIDE.U32 R32, R2, 0x10, R32 ;  /* 0x0000001002204825 */ /* 0x010fc800078e0020 */
[----:B--2---:R-:W-:Y:S01]  /*0540*/  @P4 IMAD.WIDE.U32 R34, R2, 0x10, R34 ;  /* 0x0000001002224825 */ /* 0x004fe200078e0022 */
[----:B------:R3:W5:Y:S04]  /*0550*/  @P4 LDG.E.128 R160, desc[UR8][R32.64] ;  /* 0x0000000820a04981 */ /* 0x000768000c1e1d00 */
[----:B------:R3:W5:Y:S01]  /*0560*/  @P4 LDG.E.128 R156, desc[UR8][R34.64] ;  /* 0x00000008229c4981 */ /* 0x000762000c1e1d00 */
[----:B------:R-:W-:Y:S01]  /*0570*/  IMAD.MOV.U32 R114, RZ, RZ, RZ ;  /* 0x000000ffff727224 */ /* 0x000fe200078e00ff */
[----:B------:R-:W-:Y:S02]  /*0580*/  CS2R R112, SRZ ;  /* 0x0000000000707805 */ /* 0x000fe4000001ff00 */
[----:B------:R-:W-:Y:S01]  /*0590*/  CS2R R108, SRZ ;  /* 0x00000000006c7805 */ /* 0x000fe2000001ff00 */
[----:B------:R-:W-:Y:S01]  /*05a0*/  IMAD.MOV.U32 R106, RZ, RZ, RZ ;  /* 0x000000ffff6a7224 */ /* 0x000fe200078e00ff */
[----:B------:R-:W-:Y:S01]  /*05b0*/  CS2R R104, SRZ ;  /* 0x0000000000687805 */ /* 0x000fe2000001ff00 */
[----:B------:R-:W-:Y:S01]  /*05c0*/  IMAD.MOV.U32 R102, RZ, RZ, RZ ;  /* 0x000000ffff667224 */ /* 0x000fe200078e00ff */
[----:B------:R-:W-:Y:S01]  /*05d0*/  CS2R R100, SRZ ;  /* 0x0000000000647805 */ /* 0x000fe2000001ff00 */
[----:B------:R-:W-:Y:S01]  /*05e0*/  IMAD.MOV.U32 R98, RZ, RZ, RZ ;  /* 0x000000ffff627224 */ /* 0x000fe200078e00ff */
[----:B------:R-:W-:-:S02]  /*05f0*/  CS2R R96, SRZ ;  /* 0x0000000000607805 */ /* 0x000fc4000001ff00 */
[----:B------:R-:W-:Y:S02]  /*0600*/  MOV R94, RZ ;  /* 0x000000ff005e7202 */ /* 0x000fe40000000f00 */
        /* <DEDUP_REMOVED lines=12> */
[----:B------:R-:W-:Y:S01]  /*06d0*/  CS2R R68, SRZ ;  /* 0x0000000000447805 */ /* 0x000fe2000001ff00 */
[----:B------:R-:W-:Y:S01]  /*06e0*/  @P6 IMAD.MOV.U32 R95, RZ, RZ, RZ ;  /* 0x000000ffff5f6224 */ /* 0x000fe200078e00ff */
[----:B------:R-:W-:Y:S01]  /*06f0*/  @P2 MOV R107, RZ ;  /* 0x000000ff006b2202 */ /* 0x000fe20000000f00 */
[----:B------:R-:W-:Y:S02]  /*0700*/  @P0 IMAD.MOV.U32 R99, RZ, RZ, RZ ;  /* 0x000000ffff630224 */ /* 0x000fe400078e00ff */
[----:B------:R-:W-:Y:S02]  /*0710*/  @P1 IMAD.MOV.U32 R103, RZ, RZ, RZ ;  /* 0x000000ffff671224 */ /* 0x000fe400078e00ff */
[----:B------:R-:W-:Y:S02]  /*0720*/  @P3 IMAD.MOV.U32 R111, RZ, RZ, RZ ;  /* 0x000000ffff6f3224 */ /* 0x000fe400078e00ff */
[----:B------:R-:W-:-:S02]  /*0730*/  @P4 IMAD.MOV.U32 R115, RZ, RZ, RZ ;  /* 0x000000ffff734224 */ /* 0x000fc400078e00ff */
[----:B------:R-:W-:Y:S01]  /*0740*/  @P4 VIADD R2, R2, 0x80 ;  /* 0x0000008002024836 */ /* 0x000fe20000000000 */
[----:B---3--:R-:W-:Y:S06]  /*0750*/  @!P5 BRA `(.L_x_208) ;  /* 0x0000001400acd947 */ /* 0x008fec0003800000 */
        /* <DEDUP_REMOVED lines=33> */
[----:B------:R-:W-:Y:S01]  /*0970*/  CS2R R68, SRZ ;  /* 0x0000000000447805 */ /* 0x000fe2000001ff00 */
[----:B------:R-:W-:Y:S06]  /*0980*/  BRA `(.L_x_208) ;  /* 0x0000001400207947 */ /* 0x000fec0003800000 */
.L_x_207:
[C---:B------:R-:W-:Y:S01]  /*0990*/  ISETP.GE.U32.AND P6, PT, R24.reuse, 0x80, PT ;  /* 0x000000801800780c */ /* 0x040fe20003fc6070 */
[----:B------:R-:W0:Y:S01]  /*09a0*/  LDC.64 R6, c[0x0][0x3d0] ;  /* 0x0000f400ff067b82 */ /* 0x000e220000000a00 */
[C---:B------:R-:W-:Y:S02]  /*09b0*/  ISETP.GE.U32.AND P0, PT, R24.reuse, 0x100, PT ;  /* 0x000001001800780c */ /* 0x040fe40003f06070 */
[C---:B------:R-:W-:Y:S02]  /*09c0*/  ISETP.GE.U32.AND P1, PT, R24.reuse, 0x180, PT ;  /* 0x000001801800780c */ /* 0x040fe40003f26070 */
[C---:B------:R-:W-:Y:S02]  /*09d0*/  ISETP.GE.U32.AND P2, PT, R24.reuse, 0x200, PT ;  /* 0x000002001800780c */ /* 0x040fe40003f46070 */
[C---:B------:R-:W-:Y:S01]  /*09e0*/  ISETP.GE.U32.AND P3, PT, R24.reuse, 0x280, PT ;  /* 0x000002801800780c */ /* 0x040fe20003f66070 */
[----:B------:R-:W1:Y:S01]  /*09f0*/  LDC.64 R8, c[0x0][0x3d8] ;  /* 0x0000f600ff087b82 */ /* 0x000e620000000a00 */
[----:B------:R-:W-:-:S02]  /*0a00*/  ISETP.GE.U32.AND P4, PT, R24, 0x300, PT ;  /* 0x000003001800780c */ /* 0x000fc40003f86070 */
[----:B------:R-:W-:-:S05]  /*0a10*/  LOP3.LUT R22, R22, 0xfffffbff, RZ, 0xc0, !PT ;  /* 0xfffffbff16167812 */ /* 0x000fca00078ec0ff */
[----:B------:R-:W2:Y:S08]  /*0a20*/  @P6 LDC.64 R4, c[0x0][0x440] ;  /* 0x00011000ff046b82 */ /* 0x000eb00000000a00 */
[----:B------:R-:W3:Y:S01]  /*0a30*/  LDC.64 R10, c[0x0][0x3d0] ;  /* 0x0000f400ff0a7b82 */ /* 0x000ee20000000a00 */
[----:B0-----:R-:W-:-:S07]  /*0a40*/  @P6 IMAD.WIDE.U32 R6, R2, 0x10, R6 ;  /* 0x0000001002066825 */ /* 0x001fce00078e0006 */
[----:B------:R-:W0:Y:S01]  /*0a50*/  LDC.64 R12, c[0x0][0x3d8] ;  /* 0x0000f600ff0c7b82 */ /* 0x000e220000000a00 */
[C---:B-1----:R-:W-:Y:S01]  /*0a60*/  @P6 IMAD.WIDE.U32 R8, R2.reuse, 0x10, R8 ;  /* 0x0000001002086825 */ /* 0x042fe200078e0008 */
[----:B------:R1:W5:Y:S06]  /*0a70*/  @P6 LDG.E.128 R208, desc[UR8][R6.64] ;  /* 0x0000000806d06981 */ /* 0x00036c000c1e1d00 */
[----:B------:R-:W4:Y:S01]  /*0a80*/  LDC.64 R20, c[0x0][0x3d0] ;  /* 0x0000f400ff147b82 */ /* 0x000f220000000a00 */
[C---:B--2---:R-:W-:Y:S01]  /*0a90*/  @P6 IMAD.WIDE.U32 R4, R2.reuse, 0x10, R4 ;  /* 0x0000001002046825 */ /* 0x044fe200078e0004 */
[----:B------:R-:W-:Y:S01]  /*0aa0*/  @P6 LOP3.LUT R2, R2, 0x80, RZ, 0xfc, !PT ;  /* 0x0000008002026812 */ /* 0x000fe200078efcff */
[----:B------:R1:W5:Y:S05]  /*0ab0*/  @P6 LDG.E.128 R204, desc[UR8][R8.64] ;  /* 0x0000000808cc6981 */ /* 0x00036a000c1e1d00 */
[----:B------:R-:W2:Y:S01]  /*0ac0*/  LDC.64 R26, c[0x0][0x3d8] ;  /* 0x0000f600ff1a7b82 */ /* 0x000ea20000000a00 */
[C---:B---3--:R-:W-:Y:S01]  /*0ad0*/  @P0 IMAD.WIDE.U32 R10, R2.reuse, 0x10, R10 ;  /* 0x00000010020a0825 */ /* 0x048fe200078e000a */
[----:B------:R1:W5:Y:S06]  /*0ae0*/  @P6 LD.E.128 R68, desc[UR8][R4.64] ;  /* 0x0000000804446980 */ /* 0x00036c000c101d00 */
[----:B------:R-:W3:Y:S01]  /*0af0*/  LDC.64 R30, c[0x0][0x3d0] ;  /* 0x0000f400ff1e7b82 */ /* 0x000ee20000000a00 */
[----:B0-----:R-:W-:Y:S01]  /*0b00*/  @P0 IMAD.WIDE.U32 R12, R2, 0x10, R12 ;  /* 0x00000010020c0825 */ /* 0x001fe200078e000c */
[----:B------:R1:W5:Y:S06]  /*0b10*/  @P0 LDG.E.128 R200, desc[UR8][R10.64] ;  /* 0x000000080ac80981 */ /* 0x00036c000c1e1d00 */
[----:B------:R-:W0:Y:S01]  /*0b20*/  LDC.64 R32, c[0x0][0x3d8] ;  /* 0x0000f600ff207b82 */ /* 0x000e220000000a00 */
[----:B------:R1:W5:Y:S07]  /*0b30*/  @P0 LDG.E.128 R196, desc[UR8][R12.64] ;  /* 0x000000080cc40981 */ /* 0x00036e000c1e1d00 */
[----:B------:R-:W1:Y:S08]  /*0b40*/  LDC.64 R36, c[0x0][0x3d0] ;  /* 0x0000f400ff247b82 */ /* 0x000e700000000a00 */
[----:B------:R-:W1:Y:S08]  /*0b50*/  LDC.64 R38, c[0x0][0x3d8] ;  /* 0x0000f600ff267b82 */ /* 0x000e700000000a00 */
[----:B------:R-:W1:Y:S08]  /*0b60*/  LDC.64 R42, c[0x0][0x3d0] ;  /* 0x0000f400ff2a7b82 */ /* 0x000e700000000a00 */
[----:B------:R-:W1:Y:S01]  /*0b70*/  LDC.64 R44, c[0x0][0x3d8] ;  /* 0x0000f600ff2c7b82 */ /* 0x000e620000000a00 */
[----:B------:R-:W-:-:S07]  /*0b80*/  ISETP.GE.U32.AND P5, PT, R24, 0x380, PT ;  /* 0x000003801800780c */ /* 0x000fce0003fa6070 */
[----:B------:R-:W4:Y:S01]  /*0b90*/  @P0 LDC.64 R14, c[0x0][0x440] ;  /* 0x00011000ff0e0b82 */ /* 0x000f220000000a00 */
[----:B------:R-:W-:Y:S01]  /*0ba0*/  HFMA2 R106, -RZ, RZ, 0, 0 ;  /* 0x00000000ff6a7431 */ /* 0x000fe200000001ff */
[----:B------:R-:W-:-:S06]  /*0bb0*/  @P6 LOP3.LUT R22, R22, 0x400, RZ, 0xfc, !PT ;  /* 0x0000040016166812 */ /* 0x000fcc00078efcff */
[----:B------:R-:W3:Y:S08]  /*0bc0*/  @P1 LDC.64 R28, c[0x0][0x440] ;  /* 0x00011000ff1c1b82 */ /* 0x000ef00000000a00 */
[----:B------:R-:W1:Y:S08]  /*0bd0*/  @P2 LDC.64 R34, c[0x0][0x440] ;  /* 0x00011000ff222b82 */ /* 0x000e700000000a00 */
[----:B------:R-:W1:Y:S01]  /*0be0*/  @P3 LDC.64 R40, c[0x0][0x440] ;  /* 0x00011000ff283b82 */ /* 0x000e620000000a00 */
[----:B----4-:R-:W-:-:S04]  /*0bf0*/  @P0 IMAD.WIDE.U32 R14, R2, 0x10, R14 ;  /* 0x00000010020e0825 */ /* 0x010fc800078e000e */
[----:B------:R-:W-:Y:S01]  /*0c00*/  @P0 VIADD R2, R2, 0x80 ;  /* 0x0000008002020836 */ /* 0x000fe20000000000 */
[----:B------:R4:W5:Y:S02]  /*0c10*/  @P0 LD.E.128 R72, desc[UR8][R14.64] ;  /* 0x000000080e480980 */ /* 0x000964000c101d00 */
[----:B------:R-:W4:Y:S01]  /*0c20*/  @P4 LDC.64 R46, c[0x0][0x440] ;  /* 0x00011000ff2e4b82 */ /* 0x000f220000000a00 */
[----:B------:R-:W-:-:S04]  /*0c30*/  @P1 IMAD.WIDE.U32 R20, R2, 0x10, R20 ;  /* 0x0000001002141825 */ /* 0x000fc800078e0014 */
[C---:B--2---:R-:W-:Y:S01]  /*0c40*/  @P1 IMAD.WIDE.U32 R26, R2.reuse, 0x10, R26 ;  /* 0x00000010021a1825 */ /* 0x044fe200078e001a */
[----:B------:R2:W5:Y:S03]  /*0c50*/  @P1 LDG.E.128 R192, desc[UR8][R20.64] ;  /* 0x0000000814c01981 */ /* 0x000566000c1e1d00 */
[C---:B---3--:R-:W-:Y:S01]  /*0c60*/  @P1 IMAD.WIDE.U32 R28, R2.reuse, 0x10, R28 ;  /* 0x00000010021c1825 */ /* 0x048fe200078e001c */
[----:B------:R2:W5:Y:S03]  /*0c70*/  @P1 LDG.E.128 R188, desc[UR8][R26.64] ;  /* 0x000000081abc1981 */ /* 0x000566000c1e1d00 */
[----:B------:R-:W-:Y:S01]  /*0c80*/  @P1 VIADD R2, R2, 0x80 ;  /* 0x0000008002021836 */ /* 0x000fe20000000000 */
[----:B------:R2:W5:Y:S03]  /*0c90*/  @P1 LD.E.128 R76, desc[UR8][R28.64] ;  /* 0x000000081c4c1980 */ /* 0x000566000c101d00 */
[----:B------:R-:W-:-:S04]  /*0ca0*/  @P2 IMAD.WIDE.U32 R30, R2, 0x10, R30 ;  /* 0x00000010021e2825 */ /* 0x000fc800078e001e */
[C---:B0-----:R-:W-:Y:S01]  /*0cb0*/  @P2 IMAD.WIDE.U32 R32, R2.reuse, 0x10, R32 ;  /* 0x0000001002202825 */ /* 0x041fe200078e0020 */
[----:B------:R2:W5:Y:S03]  /*0cc0*/  @P2 LDG.E.128 R184, desc[UR8][R30.64] ;  /* 0x000000081eb82981 */ /* 0x000566000c1e1d00 */
[C---:B-1----:R-:W-:Y:S01]  /*0cd0*/  @P2 IMAD.WIDE.U32 R34, R2.reuse, 0x10, R34 ;  /* 0x0000001002222825 */ /* 0x042fe200078e0022 */
        /* <DEDUP_REMOVED lines=13> */
[----:B----4-:R-:W-:Y:S01]  /*0db0*/  @P4 IMAD.WIDE.U32 R46, R2, 0x10, R46 ;  /* 0x00000010022e4825 */ /* 0x010fe200078e002e */
[----:B------:R2:W5:Y:S04]  /*0dc0*/  @P4 LDG.E.128 R156, desc[UR8][R44.64] ;  /* 0x000000082c9c4981 */ /* 0x000568000c1e1d00 */
[----:B------:R2:W5:Y:S01]  /*0dd0*/  @P4 LD.E.128 R88, desc[UR8][R46.64] ;  /* 0x000000082e584980 */ /* 0x000562000c101d00 */
[----:B------:R-:W-:Y:S01]  /*0de0*/  IMAD.MOV.U32 R114, RZ, RZ, RZ ;  /* 0x000000ffff727224 */ /* 0x000fe200078e00ff */
[----:B------:R-:W-:Y:S01]  /*0df0*/  CS2R R112, SRZ ;  /* 0x0000000000707805 */ /* 0x000fe2000001ff00 */
[----:B------:R-:W-:Y:S01]  /*0e00*/  IMAD.MOV.U32 R110, RZ, RZ, RZ ;  /* 0x000000ffff6e7224 */ /* 0x000fe200078e00ff */
[----:B------:R-:W-:-:S02]  /*0e10*/  CS2R R108, SRZ ;  /* 0x00000000006c7805 */ /* 0x000fc4000001ff00 */
[----:B------:R-:W-:Y:S01]  /*0e20*/  CS2R R104, SRZ ;  /* 0x0000000000687805 */ /* 0x000fe2000001ff00 */
[----:B------:R-:W-:Y:S01]  /*0e30*/  IMAD.MOV.U32 R102, RZ, RZ, RZ ;  /* 0x000000ffff667224 */ /* 0x000fe200078e00ff */
[----:B------:R-:W-:Y:S01]  /*0e40*/  CS2R R100, SRZ ;  /* 0x0000000000647805 */ /* 0x000fe2000001ff00 */
[----:B------:R-:W-:Y:S01]  /*0e50*/  IMAD.MOV.U32 R98, RZ, RZ, RZ ;  /* 0x000000ffff627224 */ /* 0x000fe200078e00ff */
[----:B------:R-:W-:Y:S01]  /*0e60*/  CS2R R96, SRZ ;  /* 0x0000000000607805 */ /* 0x000fe2000001ff00 */
[----:B------:R-:W-:Y:S01]  /*0e70*/  IMAD.MOV.U32 R94, RZ, RZ, RZ ;  /* 0x000000ffff5e7224 */ /* 0x000fe200078e00ff */
[----:B------:R-:W-:Y:S02]  /*0e80*/  CS2R R92, SRZ ;  /* 0x00000000005c7805 */ /* 0x000fe4000001ff00 */
[----:B------:R-:W-:Y:S01]  /*0e90*/  @P6 MOV R95, RZ ;  /* 0x000000ff005f6202 */ /* 0x000fe20000000f00 */
[----:B------:R-:W-:Y:S01]  /*0ea0*/  @P0 IMAD.MOV.U32 R99, RZ, RZ, RZ ;  /* 0x000000ffff630224 */ /* 0x000fe200078e00ff */
[----:B------:R-:W-:Y:S01]  /*0eb0*/  @P3 MOV R111, RZ ;  /* 0x000000ff006f3202 */ /* 0x000fe20000000f00 */
[----:B------:R-:W-:-:S02]  /*0ec0*/  @P1 IMAD.MOV.U32 R103, RZ, RZ, RZ ;  /* 0x000000ffff671224 */ /* 0x000fc400078e00ff */
[----:B------:R-:W-:Y:S02]  /*0ed0*/  @P2 IMAD.MOV.U32 R107, RZ, RZ, RZ ;  /* 0x000000ffff6b2224 */ /* 0x000fe400078e00ff */
[----:B------:R-:W-:Y:S02]  /*0ee0*/  @P4 IMAD.MOV.U32 R115, RZ, RZ, RZ ;  /* 0x000000ffff734224 */ /* 0x000fe400078e00ff */
[----:B------:R-:W-:Y:S01]  /*0ef0*/  @P4 VIADD R2, R2, 0x80 ;  /* 0x0000008002024836 */ /* 0x000fe20000000000 */
        /* <DEDUP_REMOVED lines=24> */
[----:B------:R-:W-:Y:S06]  /*1080*/  BRA `(.L_x_208) ;  /* 0x0000000c00607947 */ /* 0x000fec0003800000 */
.L_x_206:
        /* <DEDUP_REMOVED lines=8> */
[----:B------:R-:W-:Y:S02]  /*1110*/  ISETP.GE.U32.AND P2, PT, R24, 0x200, PT ;  /* 0x000002001800780c */ /* 0x000fe40003f46070 */
[----:B------:R-:W-:Y:S01]  /*1120*/  LOP3.LUT R22, R22, 0xfffffbff, RZ, 0xc0, !PT ;  /* 0xfffffbff16167812 */ /* 0x000fe200078ec0ff */
[----:B------:R-:W1:Y:S08]  /*1130*/  LDC.64 R8, c[0x0][0x3d8] ;  /* 0x0000f600ff087b82 */ /* 0x000e700000000a00 */
[----:B------:R-:W2:Y:S08]  /*1140*/  LDC.64 R12, c[0x0][0x3d0] ;  /* 0x0000f400ff0c7b82 */ /* 0x000eb00000000a00 */
[----:B------:R-:W3:Y:S01]  /*1150*/  LDC.64 R20, c[0x0][0x3d8] ;  /* 0x0000f600ff147b82 */ /* 0x000ee20000000a00 */
[----:B------:R-:W-:Y:S01]  /*1160*/  ISETP.GE.U32.AND P3, PT, R24, 0x280, PT ;  /* 0x000002801800780c */ /* 0x000fe20003f66070 */
[----:B0-----:R-:W-:Y:S01]  /*1170*/  @P5 IMAD.WIDE.U32 R6, R2, 0x10, R6 ;  /* 0x0000001002065825 */ /* 0x001fe200078e0006 */
[----:B------:R-:W-:-:S02]  /*1180*/  ISETP.GE.U32.AND P4, PT, R24, 0x300, PT ;  /* 0x000003001800780c */ /* 0x000fc40003f86070 */
[----:B------:R-:W-:Y:S02]  /*1190*/  @P5 LOP3.LUT R22, R22, 0x400, RZ, 0xfc, !PT ;  /* 0x0000040016165812 */ /* 0x000fe400078efcff */
[----:B------:R0:W5:Y:S01]  /*11a0*/  @P5 LDG.E.128 R208, desc[UR8][R6.64] ;  /* 0x0000000806d05981 */ /* 0x000162000c1e1d00 */
[----:B------:R-:W4:Y:S01]  /*11b0*/  @P5 LDC.64 R4, c[0x0][0x438] ;  /* 0x00010e00ff045b82 */ /* 0x000f220000000a00 */
[----:B-1----:R-:W-:-:S05]  /*11c0*/  @P5 IMAD.WIDE.U32 R8, R2, 0x10, R8 ;  /* 0x0000001002085825 */ /* 0x002fca00078e0008 */
[----:B------:R-:W5:Y:S02]  /*11d0*/  @P5 LDG.E.128 R204, desc[UR8][R8.64] ;  /* 0x0000000808cc5981 */ /* 0x000f64000c1e1d00 */
[----:B------:R-:W1:Y:S08]  /*11e0*/  @P5 LDC.64 R10, c[0x0][0x440] ;  /* 0x00011000ff0a5b82 */ /* 0x000e700000000a00 */
[----:B------:R-:W0:Y:S08]  /*11f0*/  @P0 LDC.64 R14, c[0x0][0x438] ;  /* 0x00010e00ff0e0b82 */ /* 0x000e300000000a00 */
[----:B------:R-:W3:Y:S01]  /*1200*/  @P0 LDC.64 R26, c[0x0][0x440] ;  /* 0x00011000ff1a0b82 */ /* 0x000ee20000000a00 */
[----:B----4-:R-:W-:-:S05]  /*1210*/  @P5 IMAD.WIDE.U32 R4, R2, 0x10, R4 ;  /* 0x0000001002045825 */ /* 0x010fca00078e0004 */
[----:B------:R4:W5:Y:S02]  /*1220*/  @P5 LD.E.128 R92, desc[UR8][R4.64] ;  /* 0x00000008045c5980 */ /* 0x000964000c101d00 */
[----:B------:R-:W4:Y:S01]  /*1230*/  LDC.64 R28, c[0x0][0x3d0] ;  /* 0x0000f400ff1c7b82 */ /* 0x000f220000000a00 */
[C---:B-1----:R-:W-:Y:S01]  /*1240*/  @P5 IMAD.WIDE.U32 R10, R2.reuse, 0x10, R10 ;  /* 0x00000010020a5825 */ /* 0x042fe200078e000a */
[----:B------:R-:W-:-:S04]  /*1250*/  @P5 LOP3.LUT R2, R2, 0x80, RZ, 0xfc, !PT ;  /* 0x0000008002025812 */ /* 0x000fc800078efcff */
[----:B------:R1:W5:Y:S02]  /*1260*/  @P5 LD.E.128 R68, desc[UR8][R10.64] ;  /* 0x000000080a445980 */ /* 0x000364000c101d00 */
[----:B------:R-:W1:Y:S08]  /*1270*/  LDC.64 R32, c[0x0][0x3d8] ;  /* 0x0000f600ff207b82 */ /* 0x000e700000000a00 */
[----:B------:R-:W1:Y:S08]  /*1280*/  @P1 LDC.64 R30, c[0x0][0x438] ;  /* 0x00010e00ff1e1b82 */ /* 0x000e700000000a00 */
[----:B------:R-:W1:Y:S01]  /*1290*/  @P1 LDC.64 R34, c[0x0][0x440] ;  /* 0x00011000ff221b82 */ /* 0x000e620000000a00 */
[----:B--2---:R-:W-:-:S07]  /*12a0*/  @P0 IMAD.WIDE.U32 R12, R2, 0x10, R12 ;  /* 0x00000010020c0825 */ /* 0x004fce00078e000c */
[----:B------:R-:W2:Y:S01]  /*12b0*/  LDC.64 R36, c[0x0][0x3d0] ;  /* 0x0000f400ff247b82 */ /* 0x000ea20000000a00 */
[C---:B0-----:R-:W-:Y:S01]  /*12c0*/  @P0 IMAD.WIDE.U32 R14, R2.reuse, 0x10, R14 ;  /* 0x00000010020e0825 */ /* 0x041fe200078e000e */
[----:B------:R0:W5:Y:S06]  /*12d0*/  @P0 LDG.E.128 R200, desc[UR8][R12.64] ;  /* 0x000000080cc80981 */ /* 0x00016c000c1e1d00 */
[----:B------:R-:W2:Y:S01]  /*12e0*/  LDC.64 R6, c[0x0][0x3d8] ;  /* 0x0000f600ff067b82 */ /* 0x000ea20000000a00 */
[C---:B---3--:R-:W-:Y:S01]  /*12f0*/  @P0 IMAD.WIDE.U32 R20, R2.reuse, 0x10, R20 ;  /* 0x0000001002140825 */ /* 0x048fe200078e0014 */
[----:B------:R3:W5:Y:S04]  /*1300*/  @P0 LD.E.128 R96, desc[UR8][R14.64] ;  /* 0x000000080e600980 */ /* 0x000768000c101d00 */
[----:B------:R3:W5:Y:S02]  /*1310*/  @P0 LDG.E.128 R196, desc[UR8][R20.64] ;  /* 0x0000000814c40981 */ /* 0x000764000c1e1d00 */
[----:B----4-:R-:W4:Y:S08]  /*1320*/  @P2 LDC.64 R4, c[0x0][0x438] ;  /* 0x00010e00ff042b82 */ /* 0x010f300000000a00 */
[----:B------:R-:W4:Y:S08]  /*1330*/  @P2 LDC.64 R8, c[0x0][0x440] ;  /* 0x00011000ff082b82 */ /* 0x000f300000000a00 */
[----:B-1----:R-:W1:Y:S08]  /*1340*/  LDC.64 R10, c[0x0][0x3d0] ;  /* 0x0000f400ff0a7b82 */ /* 0x002e700000000a00 */
[----:B------:R-:W1:Y:S08]  /*1350*/  @P3 LDC.64 R38, c[0x0][0x438] ;  /* 0x00010e00ff263b82 */ /* 0x000e700000000a00 */
[----:B------:R-:W1:Y:S08]  /*1360*/  LDC.64 R40, c[0x0][0x3d8] ;  /* 0x0000f600ff287b82 */ /* 0x000e700000000a00 */
[----:B------:R-:W1:Y:S01]  /*1370*/  @P3 LDC.64 R42, c[0x0][0x440] ;  /* 0x00011000ff2a3b82 */ /* 0x000e620000000a00 */
[----:B------:R-:W-:-:S07]  /*1380*/  @P0 IMAD.WIDE.U32 R26, R2, 0x10, R26 ;  /* 0x00000010021a0825 */ /* 0x000fce00078e001a */
[----:B------:R-:W1:Y:S01]  /*1390*/  LDC.64 R44, c[0x0][0x3d0] ;  /* 0x0000f400ff2c7b82 */ /* 0x000e620000000a00 */
[----:B------:R-:W-:Y:S01]  /*13a0*/  @P0 VIADD R2, R2, 0x80 ;  /* 0x0000008002020836 */ /* 0x000fe20000000000 */
[----:B------:R1:W5:Y:S06]  /*13b0*/  @P0 LD.E.128 R72, desc[UR8][R26.64] ;  /* 0x000000081a480980 */ /* 0x00036c000c101d00 */
[----:B0-----:R-:W0:Y:S08]  /*13c0*/  @P4 LDC.64 R12, c[0x0][0x438] ;  /* 0x00010e00ff0c4b82 */ /* 0x001e300000000a00 */
[----:B---3--:R-:W3:Y:S08]  /*13d0*/  LDC.64 R14, c[0x0][0x3d8] ;  /* 0x0000f600ff0e7b82 */ /* 0x008ef00000000a00 */
[----:B------:R-:W3:Y:S01]  /*13e0*/  @P4 LDC.64 R20, c[0x0][0x440] ;  /* 0x00011000ff144b82 */ /* 0x000ee20000000a00 */
[----:B------:R-:W-:-:S04]  /*13f0*/  @P1 IMAD.WIDE.U32 R28, R2, 0x10, R28 ;  /* 0x00000010021c1825 */ /* 0x000fc800078e001c */
[C---:B------:R-:W-:Y:S01]  /*1400*/  @P1 IMAD.WIDE.U32 R30, R2.reuse, 0x10, R30 ;  /* 0x00000010021e1825 */ /* 0x040fe200078e001e */
[----:B------:R0:W5:Y:S03]  /*1410*/  @P1 LDG.E.128 R192, desc[UR8][R28.64] ;  /* 0x000000081cc01981 */ /* 0x000166000c1e1d00 */
[C---:B------:R-:W-:Y:S01]  /*1420*/  @P1 IMAD.WIDE.U32 R32, R2.reuse, 0x10, R32 ;  /* 0x0000001002201825 */ /* 0x040fe200078e0020 */
[----:B------:R0:W5:Y:S03]  /*1430*/  @P1 LD.E.128 R100, desc[UR8][R30.64] ;  /* 0x000000081e641980 */ /* 0x000166000c101d00 */
[C---:B------:R-:W-:Y:S01]  /*1440*/  @P1 IMAD.WIDE.U32 R34, R2.reuse, 0x10, R34 ;  /* 0x0000001002221825 */ /* 0x040fe200078e0022 */
[----:B------:R0:W5:Y:S03]  /*1450*/  @P1 LDG.E.128 R188, desc[UR8][R32.64] ;  /* 0x0000000820bc1981 */ /* 0x000166000c1e1d00 */
[----:B------:R-:W-:Y:S01]  /*1460*/  @P1 VIADD R2, R2, 0x80 ;  /* 0x0000008002021836 */ /* 0x000fe20000000000 */
[----:B------:R0:W5:Y:S03]  /*1470*/  @P1 LD.E.128 R76, desc[UR8][R34.64] ;  /* 0x00000008224c1980 */ /* 0x000166000c101d00 */
[----:B--2---:R-:W-:-:S04]  /*1480*/  @P2 IMAD.WIDE.U32 R36, R2, 0x10, R36 ;  /* 0x0000001002242825 */ /* 0x004fc800078e0024 */
[C---:B----4-:R-:W-:Y:S01]  /*1490*/  @P2 IMAD.WIDE.U32 R4, R2.reuse, 0x10, R4 ;  /* 0x0000001002042825 */ /* 0x050fe200078e0004 */
[----:B------:R2:W5:Y:S03]  /*14a0*/  @P2 LDG.E.128 R184, desc[UR8][R36.64] ;  /* 0x0000000824b82981 */ /* 0x000566000c1e1d00 */
[C---:B------:R-:W-:Y:S01]  /*14b0*/  @P2 IMAD.WIDE.U32 R6, R2.reuse, 0x10, R6 ;  /* 0x0000001002062825 */ /* 0x040fe200078e0006 */
[----:B------:R2:W5:Y:S03]  /*14c0*/  @P2 LD.E.128 R104, desc[UR8][R4.64] ;  /* 0x0000000804682980 */ /* 0x000566000c101d00 */
[C---:B------:R-:W-:Y:S01]  /*14d0*/  @P2 IMAD.WIDE.U32 R8, R2.reuse, 0x10, R8 ;  /* 0x0000001002082825 */ /* 0x040fe200078e0008 */
[----:B------:R2:W5:Y:S03]  /*14e0*/  @P2 LDG.E.128 R180, desc[UR8][R6.64] ;  /* 0x0000000806b42981 */ /* 0x000566000c1e1d00 */
[----:B------:R-:W-:Y:S01]  /*14f0*/  @P2 VIADD R2, R2, 0x80 ;  /* 0x0000008002022836 */ /* 0x000fe20000000000 */
[----:B------:R2:W5:Y:S03]  /*1500*/  @P2 LD.E.128 R80, desc[UR8][R8.64] ;  /* 0x0000000808502980 */ /* 0x000566000c101d00 */
[----:B-1----:R-:W-:-:S04]  /*1510*/  @P3 IMAD.WIDE.U32 R10, R2, 0x10, R10 ;  /* 0x00000010020a3825 */ /* 0x002fc800078e000a */
[C---:B------:R-:W-:Y:S01]  /*1520*/  @P3 IMAD.WIDE.U32 R38, R2.reuse, 0x10, R38 ;  /* 0x0000001002263825 */ /* 0x040fe200078e0026 */
[----:B------:R2:W5:Y:S03]  /*1530*/  @P3 LDG.E.128 R168, desc[UR8][R10.64] ;  /* 0x000000080aa83981 */ /* 0x000566000c1e1d00 */
[C---:B------:R-:W-:Y:S01]  /*1540*/  @P3 IMAD.WIDE.U32 R40, R2.reuse, 0x10, R40 ;  /* 0x0000001002283825 */ /* 0x040fe200078e0028 */
[----:B------:R2:W5:Y:S03]  /*1550*/  @P3 LD.E.128 R108, desc[UR8][R38.64] ;  /* 0x00000008266c3980 */ /* 0x000566000c101d00 */
[C---:B------:R-:W-:Y:S01]  /*1560*/  @P3 IMAD.WIDE.U32 R42, R2.reuse, 0x10, R42 ;  /* 0x00000010022a3825 */ /* 0x040fe200078e002a */
[----:B------:R-:W-:Y:S01]  /*1570*/  @P3 IADD3 R2, PT, PT, R2, 0x80, RZ ;  /* 0x0000008002023810 */ /* 0x000fe20007ffe0ff */
[----:B------:R2:W5:Y:S04]  /*1580*/  @P3 LDG.E.128 R164, desc[UR8][R40.64] ;  /* 0x0000000828a43981 */ /* 0x000568000c1e1d00 */
[C---:B------:R-:W-:Y:S01]  /*1590*/  @P4 IMAD.WIDE.U32 R44, R2.reuse, 0x10, R44 ;  /* 0x00000010022c4825 */ /* 0x040fe200078e002c */
[----:B------:R2:W5:Y:S03]  /*15a0*/  @P3 LD.E.128 R84, desc[UR8][R42.64] ;  /* 0x000000082a543980 */ /* 0x000566000c101d00 */
[C---:B0-----:R-:W-:Y:S01]  /*15b0*/  @P4 IMAD.WIDE.U32 R12, R2.reuse, 0x10, R12 ;  /* 0x00000010020c4825 */ /* 0x041fe200078e000c */
[----:B------:R2:W5:Y:S03]  /*15c0*/  @P4 LDG.E.128 R160, desc[UR8][R44.64] ;  /* 0x000000082ca04981 */ /* 0x000566000c1e1d00 */
[C---:B---3--:R-:W-:Y:S01]  /*15d0*/  @P4 IMAD.WIDE.U32 R14, R2.reuse, 0x10, R14 ;  /* 0x00000010020e4825 */ /* 0x048fe200078e000e */
[----:B------:R2:W5:Y:S03]  /*15e0*/  @P4 LD.E.128 R112, desc[UR8][R12.64] ;  /* 0x000000080c704980 */ /* 0x000566000c101d00 */
[----:B------:R-:W-:Y:S01]  /*15f0*/  @P4 IMAD.WIDE.U32 R20, R2, 0x10, R20 ;  /* 0x0000001002144825 */ /* 0x000fe200078e0014 */
[----:B------:R2:W5:Y:S04]  /*1600*/  @P4 LDG.E.128 R156, desc[UR8][R14.64] ;  /* 0x000000080e9c4981 */ /* 0x000568000c1e1d00 */
[----:B------:R2:W5:Y:S01]  /*1610*/  @P4 LD.E.128 R88, desc[UR8][R20.64] ;  /* 0x0000000814584980 */ /* 0x000562000c101d00 */
[----:B------:R-:W-:Y:S01]  /*1620*/  ISETP.GE.U32.AND P0, PT, R24, 0x380, PT ;  /* 0x000003801800780c */ /* 0x000fe20003f06070 */
[----:B------:R-:W-:-:S12]  /*1630*/  @P4 VIADD R2, R2, 0x80 ;  /* 0x0000008002024836 */ /* 0x000fd80000000000 */
[----:B--2---:R-:W-:Y:S05]  /*1640*/  @!P0 BRA `(.L_x_208) ;  /* 0x0000000400f08947 */ /* 0x004fea0003800000 */
        /* <DEDUP_REMOVED lines=13> */
.L_x_209:
        /* <DEDUP_REMOVED lines=35> */
[----:B------:R-:W2:Y:S08]  /*1950*/  @P1 LDC.64 R26, c[0x0][0x438] ;  /* 0x00010e00ff1a1b82 */ /* 0x000eb00000000a00 */
[----:B------:R-:W0:Y:S08]  /*1960*/  @P2 LDC.64 R32, c[0x0][0x438] ;  /* 0x00010e00ff202b82 */ /* 0x000e300000000a00 */
        /* <DEDUP_REMOVED lines=8> */
[C---:B------:R-:W-:Y:S01]  /*19f0*/  @P1 IMAD.WIDE.U32 R28, R2.reuse, 0x10, R28 ;  /* 0x00000010021c1825 */ /* 0x040fe200078e001c */
[----:B------:R2:W5:Y:S03]  /*1a00*/  @P1 LD.E.128 R100, desc[UR8][R26.64] ;  /* 0x000000081a641980 */ /* 0x000566000c101d00 */
[----:B------:R-:W-:Y:S01]  /*1a10*/  @P1 VIADD R2, R2, 0x80 ;  /* 0x0000008002021836 */ /* 0x000fe20000000000 */
[----:B------:R2:W5:Y:S03]  /*1a20*/  @P1 LDG.E.128 R188, desc[UR8][R28.64] ;  /* 0x000000081cbc1981 */ /* 0x000566000c1e1d00 */
[----:B---3--:R-:W-:-:S04]  /*1a30*/  @P2 IMAD.WIDE.U32 R30, R2, 0x10, R30 ;  /* 0x00000010021e2825 */ /* 0x008fc800078e001e */
[C---:B0-----:R-:W-:Y:S01]  /*1a40*/  @P2 IMAD.WIDE.U32 R32, R2.reuse, 0x10, R32 ;  /* 0x0000001002202825 */ /* 0x041fe200078e0020 */
[----:B------:R2:W5:Y:S03]  /*1a50*/  @P2 LDG.E.128 R184, desc[UR8][R30.64] ;  /* 0x000000081eb82981 */ /* 0x000566000c1e1d00 */
[C---:B------:R-:W-:Y:S01]  /*1a60*/  @P2 IMAD.WIDE.U32 R34, R2.reuse, 0x10, R34 ;  /* 0x0000001002222825 */ /* 0x040fe200078e0022 */
[----:B------:R-:W-:Y:S01]  /*1a70*/  @P2 IADD3 R2, PT, PT, R2, 0x80, RZ ;  /* 0x0000008002022810 */ /* 0x000fe20007ffe0ff */
[----:B------:R2:W5:Y:S04]  /*1a80*/  @P2 LD.E.128 R104, desc[UR8][R32.64] ;  /* 0x0000000820682980 */ /* 0x000568000c101d00 */
[C---:B-1----:R-:W-:Y:S01]  /*1a90*/  @P3 IMAD.WIDE.U32 R36, R2.reuse, 0x10, R36 ;  /* 0x0000001002243825 */ /* 0x042fe200078e0024 */
        /* <DEDUP_REMOVED lines=8> */
[C---:B----4-:R-:W-:Y:S01]  /*1b20*/  @P4 IMAD.WIDE.U32 R44, R2.reuse, 0x10, R44 ;  /* 0x00000010022c4825 */ /* 0x050fe200078e002c */
[----:B------:R2:W5:Y:S03]  /*1b30*/  @P4 LDG.E.128 R160, desc[UR8][R42.64] ;  /* 0x000000082aa04981 */ /* 0x000566000c1e1d00 */
[----:B------:R-:W-:Y:S01]  /*1b40*/  @P4 IMAD.WIDE.U32 R46, R2, 0x10, R46 ;  /* 0x00000010022e4825 */ /* 0x000fe200078e002e */
[----:B------:R2:W5:Y:S04]  /*1b50*/  @P4 LD.E.128 R112, desc[UR8][R44.64] ;  /* 0x000000082c704980 */ /* 0x000568000c101d00 */
[----:B------:R2:W5:Y:S01]  /*1b60*/  @P4 LDG.E.128 R156, desc[UR8][R46.64] ;  /* 0x000000082e9c4981 */ /* 0x000562000c1e1d00 */
        /* <DEDUP_REMOVED lines=41> */
[----:B------:R-:W-:-:S07]  /*1e00*/  CS2R R68, SRZ ;  /* 0x0000000000447805 */ /* 0x000fce000001ff00 */
.L_x_208:
[----:B------:R-:W-:Y:S05]  /*1e10*/  BSYNC.RECONVERGENT B0 ;  /* 0x0000000000007941 */ /* 0x000fea0003800200 */
.L_x_205:
[----:B------:R-:W0:Y:S08]  /*1e20*/  S2UR UR4, SR_CTAID.X ;  /* 0x00000000000479c3 */ /* 0x000e300000002500 */
[----:B------:R-:W0:Y:S02]  /*1e30*/  LDC R2, c[0x0][0x384] ;  /* 0x0000e100ff027b82 */ /* 0x000e240000000800 */
[----:B0-----:R-:W-:-:S13]  /*1e40*/  ISETP.LE.AND P0, PT, R2, UR4, PT ;  /* 0x0000000402007c0c */ /* 0x001fda000bf03270 */
[----:B------:R-:W-:Y:S05]  /*1e50*/  @P0 EXIT ;  /* 0x000000000000094d */ /* 0x000fea0003800000 */
[----:B------:R-:W0:Y:S01]  /*1e60*/  LDC R4, c[0x0][0x360] ;  /* 0x0000d800ff047b82 */ /* 0x000e220000000800 */
[----:B------:R-:W-:Y:S01]  /*1e70*/  IMAD.HI.U32 R2, R23, -0x2daee0ad, RZ ;  /* 0xd2511f5317027827 */ /* 0x000fe200078e00ff */
[----:B------:R-:W-:Y:S01]  /*1e80*/  UIADD3 UR5, UPT, UPT, UR10, -0x61c88647, URZ ;  /* 0x9e3779b90a057890 */ /* 0x000fe2000fffe0ff */
[----:B-----5:R-:W-:Y:S01]  /*1e90*/  PRMT R148, R59, 0x7632, R148 ;  /* 0x000076323b947816 */ /* 0x020fe20000000094 */
[----:B------:R-:W-:Y:S01]  /*1ea0*/  UIADD3 UR6, UPT, UPT, UR11, -0x4498517b, URZ ;  /* 0xbb67ae850b067890 */ /* 0x000fe2000fffe0ff */
[----:B------:R-:W-:Y:S01]  /*1eb0*/  IMAD R6, R23, -0x2daee0ad, RZ ;  /* 0xd2511f5317067824 */ /* 0x000fe200078e02ff */
[----:B------:R-:W-:Y:S01]  /*1ec0*/  LOP3.LUT R3, R2, UR11, RZ, 0x3c, !PT ;  /* 0x0000000b02037c12 */ /* 0x000fe2000f8e3cff */
[----:B------:R-:W-:Y:S01]  /*1ed0*/  UIADD3 UR7, UPT, UPT, UR11, 0x76cf5d0a, URZ ;  /* 0x76cf5d0a0b077890 */ /* 0x000fe2000fffe0ff */
[----:B------:R-:W-:Y:S01]  /*1ee0*/  PRMT R147, R67, 0x7632, R147 ;  /* 0x0000763243937816 */ /* 0x000fe20000000093 */
[----:B------:R-:W-:Y:S01]  /*1ef0*/  STL.S16 [R1+0x130], R148 ;  /* 0x0001309401007387 */ /* 0x000fe20000100600 */
[----:B------:R-:W-:Y:S01]  /*1f00*/  PRMT R146, R63, 0x7632, R146 ;  /* 0x000076323f927816 */ /* 0x000fe20000000092 */
[----:B------:R-:W-:Y:S01]  /*1f10*/  UIADD3 UR13, UPT, UPT, UR10, -0x700cb87f, URZ ;  /* 0x8ff347810a0d7890 */ /* 0x000fe2000fffe0ff */
[----:B------:R-:W-:Y:S01]  /*1f20*/  PRMT R145, R155, 0x7632, R145 ;  /* 0x000076329b917816 */ /* 0x000fe20000000091 */
[----:B------:R-:W-:Y:S01]  /*1f30*/  STL.S16 [R1+0x12c], R147 ;  /* 0x00012c9301007387 */ /* 0x000fe20000100600 */
[----:B------:R-:W-:Y:S01]  /*1f40*/  PRMT R144, R58, 0x7632, R144 ;  /* 0x000076323a907816 */ /* 0x000fe20000000090 */
[----:B------:R-:W-:Y:S01]  /*1f50*/  UIADD3 UR12, UPT, UPT, UR11, -0x695add53, URZ ;  /* 0x96a522ad0b0c7890 */ /* 0x000fe2000fffe0ff */
[----:B------:R-:W-:Y:S01]  /*1f60*/  PRMT R143, R66, 0x7632, R143 ;  /* 0x00007632428f7816 */ /* 0x000fe2000000008f */
[----:B------:R-:W-:Y:S01]  /*1f70*/  STL.S16 [R1+0x128], R146 ;  /* 0x0001289201007387 */ /* 0x000fe20000100600 */
[----:B------:R-:W-:Y:S01]  /*1f80*/  PRMT R142, R62, 0x7632, R142 ;  /* 0x000076323e8e7816 */ /* 0x000fe2000000008e */
[----:B------:R-:W-:Y:S01]  /*1f90*/  UPLOP3.LUT UP1, UPT, UPT, UPT, UPT, 0x40, 0x4 ;  /* 0x000000000004789c */ /* 0x000fe20003f2e870 */
[----:B------:R-:W-:Y:S01]  /*1fa0*/  PRMT R141, R154, 0x7632, R141 ;  /* 0x000076329a8d7816 */ /* 0x000fe2000000008d */
[----:B------:R-:W-:Y:S01]  /*1fb0*/  STL.S16 [R1+0x124], R145 ;  /* 0x0001249101007387 */ /* 0x000fe20000100600 */
[----:B------:R-:W-:Y:S01]  /*1fc0*/  PRMT R140, R57, 0x7632, R140 ;  /* 0x00007632398c7816 */ /* 0x000fe2000000008c */
[----:B------:R-:W1:Y:S01]  /*1fd0*/  LDCU.U8 UR18, c[0x0][0x410] ;  /* 0x00008200ff1277ac */ /* 0x000e620008000000 */
[----:B0-----:R-:W-:Y:S01]  /*1fe0*/  IMAD R21, R4, UR4, R173 ;  /* 0x0000000404157c24 */ /* 0x001fe2000f8e02ad */
[----:B------:R-:W-:Y:S01]  /*1ff0*/  STL.S16 [R1+0x120], R144 ;  /* 0x0001209001007387 */ /* 0x000fe20000100600 */
[----:B------:R-:W-:Y:S01]  /*2000*/  IMAD.HI.U32 R4, R3, -0x326172a9, RZ ;  /* 0xcd9e8d5703047827 */ /* 0x000fe200078e00ff */
[----:B------:R-:W-:Y:S01]  /*2010*/  PRMT R139, R65, 0x7632, R139 ;  /* 0x00007632418b7816 */ /* 0x000fe2000000008b */
[----:B------:R-:W0:Y:S01]  /*2020*/  LDCU UR19, c[0x0][0x400] ;  /* 0x00008000ff1377ac */ /* 0x000e220008000800 */
[----:B------:R-:W-:Y:S01]  /*2030*/  STL.S16 [R1+0x11c], R143 ;  /* 0x00011c8f01007387 */ /* 0x000fe20000100600 */
[----:B------:R-:W-:Y:S01]  /*2040*/  IMAD.HI.U32 R2, R21, -0x326172a9, RZ ;  /* 0xcd9e8d5715027827 */ /* 0x000fe200078e00ff */
[----:B------:R-:W-:Y:S01]  /*2050*/  PRMT R138, R61, 0x7632, R138 ;  /* 0x000076323d8a7816 */ /* 0x000fe2000000008a */
[----:B------:R-:W2:Y:S01]  /*2060*/  LDCU.64 UR14, c[0x0][0x3a0] ;  /* 0x00007400ff0e77ac */ /* 0x000ea20008000a00 */
[----:B------:R-:W-:Y:S01]  /*2070*/  STL.S16 [R1+0x118], R142 ;  /* 0x0001188e01007387 */ /* 0x000fe20000100600 */
[----:B------:R-:W-:Y:S01]  /*2080*/  IMAD R5, R21, -0x326172a9, RZ ;  /* 0xcd9e8d5715057824 */ /* 0x000fe200078e02ff */
[----:B------:R-:W-:Y:S01]  /*2090*/  LOP3.LUT R2, R17, UR10, R2, 0x96, !PT ;  /* 0x0000000a11027c12 */ /* 0x000fe2000f8e9602 */
[----:B------:R-:W-:Y:S01]  /*20a0*/  IMAD R3, R3, -0x326172a9, RZ ;  /* 0xcd9e8d5703037824 */ /* 0x000fe200078e02ff */
[----:B------:R-:W-:Y:S01]  /*20b0*/  PRMT R137, R153, 0x7632, R137 ;  /* 0x0000763299897816 */ /* 0x000fe20000000089 */
[----:B------:R-:W-:Y:S01]  /*20c0*/  STL.S16 [R1+0x114], R141 ;  /* 0x0001148d01007387 */ /* 0x000fe20000100600 */
[----:B------:R-:W-:Y:S01]  /*20d0*/  LOP3.LUT R4, R5, UR5, R4, 0x96, !PT ;  /* 0x0000000505047c12 */ /* 0x000fe2000f8e9604 */
[----:B------:R-:W-:Y:S01]  /*20e0*/  IMAD.HI.U32 R5, R2, -0x2daee0ad, RZ ;  /* 0xd2511f5302057827 */ /* 0x000fe200078e00ff */
[----:B------:R-:W-:Y:S01]  /*20f0*/  UIADD3 UR5, UPT, UPT, UR10, 0x3c6ef372, URZ ;  /* 0x3c6ef3720a057890 */ /* 0x000fe2000fffe0ff */
[----:B------:R-:W-:Y:S01]  /*2100*/  PRMT R136, R56, 0x7632, R136 ;  /* 0x0000763238887816 */ /* 0x000fe20000000088 */
[----:B------:R-:W-:Y:S01]  /*2110*/  STL.S16 [R1+0x110], R140 ;  /* 0x0001108c01007387 */ /* 0x000fe20000100600 */
[----:B------:R-:W-:Y:S01]  /*2120*/  IMAD R7, R2, -0x2daee0ad, RZ ;  /* 0xd2511f5302077824 */ /* 0x000fe200078e02ff */
[----:B------:R-:W-:Y:S01]  /*2130*/  LOP3.LUT R5, R6, UR6, R5, 0x96, !PT ;  /* 0x0000000606057c12 */ /* 0x000fe2000f8e9605 */
[----:B------:R-:W-:Y:S01]  /*2140*/  IMAD.HI.U32 R2, R4, -0x2daee0ad, RZ ;  /* 0xd2511f5304027827 */ /* 0x000fe200078e00ff */
[----:B------:R-:W-:Y:S01]  /*2150*/  UIADD3 UR6, UPT, UPT, UR10, -0x255992d5, URZ ;  /* 0xdaa66d2b0a067890 */ /* 0x000fe2000fffe0ff */
[----:B------:R-:W-:Y:S01]  /*2160*/  PRMT R135, R64, 0x7632, R135 ;  /* 0x0000763240877816 */ /* 0x000fe20000000087 */
[----:B------:R-:W-:Y:S01]  /*2170*/  STL.S16 [R1+0x10c], R139 ;  /* 0x00010c8b01007387 */ /* 0x000fe20000100600 */
[----:B------:R-:W-:Y:S01]  /*2180*/  IMAD R6, R5, -0x326172a9, RZ ;  /* 0xcd9e8d5705067824 */ /* 0x000fe200078e02ff */
[----:B------:R-:W-:Y:S01]  /*2190*/  LOP3.LUT R7, R7, UR7, R2, 0x96, !PT ;  /* 0x0000000707077c12 */ /* 0x000fe2000f8e9602 */
[----:B------:R-:W-:Y:S01]  /*21a0*/  IMAD.HI.U32 R2, R5, -0x326172a9, RZ ;  /* 0xcd9e8d5705027827 */ /* 0x000fe200078e00ff */
[----:B------:R-:W-:Y:S01]  /*21b0*/  PRMT R134, R60, 0x7632, R134 ;  /* 0x000076323c867816 */ /* 0x000fe20000000086 */
[----:B------:R-:W-:Y:S01]  /*21c0*/  STL.S16 [R1+0x108], R138 ;  /* 0x0001088a01007387 */ /* 0x000fe20000100600 */
[----:B------:R-:W-:Y:S01]  /*21d0*/  PRMT R133, R152, 0x7632, R133 ;  /* 0x0000763298857816 */ /* 0x000fe20000000085 */
[----:B------:R-:W-:Y:S01]  /*21e0*/  IMAD.HI.U32 R5, R7, -0x326172a9, RZ ;  /* 0xcd9e8d5707057827 */ /* 0x000fe200078e00ff */
[----:B------:R-:W-:Y:S01]  /*21f0*/  LOP3.LUT R2, R3, UR5, R2, 0x96, !PT ;  /* 0x0000000503027c12 */ /* 0x000fe2000f8e9602 */
[----:B------:R-:W-:Y:S01]  /*2200*/  UIADD3 UR5, UPT, UPT, UR11, 0x32370b8f, URZ ;  /* 0x32370b8f0b057890 */ /* 0x000fe2000fffe0ff */
[----:B------:R-:W-:Y:S01]  /*2210*/  STL.S16 [R1+0x104], R137 ;  /* 0x0001048901007387 */ /* 0x000fe20000100600 */
[----:B------:R-:W-:Y:S01]  /*2220*/  IMAD R4, R4, -0x2daee0ad, RZ ;  /* 0xd2511f5304047824 */ /* 0x000fe200078e02ff */
[----:B------:R-:W-:Y:S01]  /*2230*/  LOP3.LUT R5, R6, UR6, R5, 0x96, !PT ;  /* 0x0000000606057c12 */ /* 0x000fe2000f8e9605 */
[C---:B------:R-:W-:Y:S01]  /*2240*/  IMAD.HI.U32 R3, R2.reuse, -0x2daee0ad, RZ ;  /* 0xd2511f5302037827 */ /* 0x040fe200078e00ff */
[----:B------:R-:W-:Y:S01]  /*2250*/  UIADD3 UR6, UPT, UPT, UR11, -0x126145ec, URZ ;  /* 0xed9eba140b067890 */ /* 0x000fe2000fffe0ff */
[----:B------:R-:W-:Y:S01]  /*2260*/  PRMT R132, R91, 0x7632, R132 ;  /* 0x000076325b847816 */ /* 0x000fe20000000084 */
[----:B------:R-:W-:Y:S01]  /*2270*/  STL.S16 [R1+0x100], R136 ;  /* 0x0001008801007387 */ /* 0x000fe20000100600 */
[----:B------:R-:W-:Y:S01]  /*2280*/  IMAD R9, R2, -0x2daee0ad, RZ ;  /* 0xd2511f5302097824 */ /* 0x000fe200078e02ff */
[----:B------:R-:W-:Y:S01]  /*2290*/  LOP3.LUT R3, R4, UR5, R3, 0x96, !PT ;  /* 0x0000000504037c12 */ /* 0x000fe2000f8e9603 */
[----:B------:R-:W-:Y:S01]  /*22a0*/  IMAD.HI.U32 R2, R5, -0x2daee0ad, RZ ;  /* 0xd2511f5305027827 */ /* 0x000fe200078e00ff */
[----:B------:R-:W-:Y:S01]  /*22b0*/  PRMT R131, R159, 0x7632, R131 ;  /* 0x000076329f837816 */ /* 0x000fe20000000083 */
[----:B------:R-:W-:Y:S01]  /*22c0*/  UIADD3 UR5, UPT, UPT, UR10, 0x78dde6e4, URZ ;  /* 0x78dde6e40a057890 */ /* 0x000fe2000fffe0ff */
[----:B------:R-:W-:Y:S01]  /*22d0*/  STL.S16 [R1+0xfc], R135 ;  /* 0x0000fc8701007387 */ /* 0x000fe20000100600 */
[----:B------:R-:W-:Y:S01]  /*22e0*/  PRMT R130, R115, 0x7632, R130 ;  /* 0x0000763273827816 */ /* 0x000fe20000000082 */
[----:B------:R-:W-:Y:S01]  /*22f0*/  IMAD R7, R7, -0x326172a9, RZ ;  /* 0xcd9e8d5707077824 */ /* 0x000fe200078e02ff */
[----:B------:R-:W-:Y:S01]  /*2300*/  LOP3.LUT R9, R9, UR6, R2, 0x96, !PT ;  /* 0x0000000609097c12 */ /* 0x000fe2000f8e9602 */
[----:B------:R-:W-:Y:S01]  /*2310*/  IMAD.HI.U32 R2, R3, -0x326172a9, RZ ;  /* 0xcd9e8d5703027827 */ /* 0x000fe200078e00ff */
[----:B------:R-:W-:Y:S01]  /*2320*/  STL.S16 [R1+0xf8], R134 ;  /* 0x0000f88601007387 */ /* 0x000fe20000100600 */
[----:B------:R-:W-:Y:S01]  /*2330*/  PRMT R129, R163, 0x7632, R129 ;  /* 0x00007632a3817816 */ /* 0x000fe20000000081 */
[----:B------:R-:W-:Y:S01]  /*2340*/  UIADD3 UR6, UPT, UPT, UR10, 0x1715609d, URZ ;  /* 0x1715609d0a067890 */ /* 0x000fe2000fffe0ff */
[----:B------:R-:W-:Y:S01]  /*2350*/  PRMT R128, R90, 0x7632, R128 ;  /* 0x000076325a807816 */ /* 0x000fe20000000080 */
[----:B------:R-:W-:Y:S01]  /*2360*/  STL.S16 [R1+0xf4], R133 ;  /* 0x0000f48501007387 */ /* 0x000fe20000100600 */
[----:B------:R-:W-:Y:S01]  /*2370*/  IMAD R4, R3, -0x326172a9, RZ ;  /* 0xcd9e8d5703047824 */ /* 0x000fe200078e02ff */
[----:B------:R-:W-:Y:S01]  /*2380*/  PRMT R127, R158, 0x7632, R127 ;  /* 0x000076329e7f7816 */ /* 0x000fe2000000007f */
[----:B------:R-:W-:Y:S01]  /*2390*/  IMAD.HI.U32 R3, R9, -0x326172a9, RZ ;  /* 0xcd9e8d5709037827 */ /* 0x000fe200078e00ff */
[----:B------:R-:W-:Y:S01]  /*23a0*/  STL.S16 [R1+0xf0], R132 ;  /* 0x0000f08401007387 */ /* 0x000fe20000100600 */
[----:B------:R-:W-:Y:S01]  /*23b0*/  PRMT R126, R114, 0x7632, R126 ;  /* 0x00007632727e7816 */ /* 0x000fe2000000007e */
[----:B------:R-:W-:Y:S01]  /*23c0*/  UIADD3 UR7, UPT, UPT, UR11, 0x1fd5c5a3, URZ ;  /* 0x1fd5c5a30b077890 */ /* 0x000fe2000fffe0ff */
[----:B------:R-:W-:Y:S01]  /*23d0*/  PRMT R125, R162, 0x7632, R125 ;  /* 0x00007632a27d7816 */ /* 0x000fe2000000007d */
[----:B------:R-:W-:Y:S01]  /*23e0*/  STL.S16 [R1+0xec], R131 ;  /* 0x0000ec8301007387 */ /* 0x000fe20000100600 */
[----:B------:R-:W-:Y:S01]  /*23f0*/  LOP3.LUT R2, R7, UR5, R2, 0x96, !PT ;  /* 0x0000000507027c12 */ /* 0x000fe2000f8e9602 */
[----:B------:R-:W-:Y:S01]  /*2400*/  UIADD3 UR5, UPT, UPT, UR11, -0x56f99767, URZ ;  /* 0xa90668990b057890 */ /* 0x000fe2000fffe0ff */
[----:B------:R-:W-:Y:S01]  /*2410*/  PRMT R124, R89, 0x7632, R124 ;  /* 0x00007632597c7816 */ /* 0x000fe2000000007c */
[----:B------:R-:W-:Y:S01]  /*2420*/  STL.S16 [R1+0xe8], R130 ;  /* 0x0000e88201007387 */ /* 0x000fe20000100600 */
[----:B------:R-:W-:Y:S01]  /*2430*/  PRMT R123, R157, 0x7632, R123 ;  /* 0x000076329d7b7816 */ /* 0x000fe2000000007b */
[----:B------:R-:W-:Y:S01]  /*2440*/  IMAD R5, R5, -0x2daee0ad, RZ ;  /* 0xd2511f5305057824 */ /* 0x000fe200078e02ff */
[----:B------:R-:W-:Y:S01]  /*2450*/  PRMT R122, R113, 0x7632, R122 ;  /* 0x00007632717a7816 */ /* 0x000fe2000000007a */
[----:B------:R-:W-:Y:S01]  /*2460*/  STL.S16 [R1+0xe4], R129 ;  /* 0x0000e48101007387 */ /* 0x000fe20000100600 */
[----:B------:R-:W-:Y:S01]  /*2470*/  LOP3.LUT R3, R4, UR6, R3, 0x96, !PT ;  /* 0x0000000604037c12 */ /* 0x000fe2000f8e9603 */
[----:B------:R-:W-:Y:S01]  /*2480*/  IMAD.HI.U32 R4, R2, -0x2daee0ad, RZ ;  /* 0xd2511f5302047827 */ /* 0x000fe200078e00ff */
[----:B------:R-:W-:Y:S01]  /*2490*/  PRMT R121, R161, 0x7632, R121 ;  /* 0x00007632a1797816 */ /* 0x000fe20000000079 */
[----:B------:R-:W-:Y:S01]  /*24a0*/  STL.S16 [R1+0xe0], R128 ;  /* 0x0000e08001007387 */ /* 0x000fe20000100600 */
[----:B------:R-:W-:Y:S01]  /*24b0*/  PRMT R120, R88, 0x7632, R120 ;  /* 0x0000763258787816 */ /* 0x000fe20000000078 */
[----:B------:R-:W-:Y:S01]  /*24c0*/  UIADD3 UR6, UPT, UPT, UR11, 0x646e171e, URZ ;  /* 0x646e171e0b067890 */ /* 0x000fe2000fffe0ff */
[----:B------:R-:W-:Y:S01]  /*24d0*/  PRMT R119, R156, 0x7632, R119 ;  /* 0x000076329c777816 */ /* 0x000fe20000000077 */
[----:B------:R-:W-:Y:S01]  /*24e0*/  STL.S16 [R1+0xdc], R127 ;  /* 0x0000dc7f01007387 */ /* 0x000fe20000100600 */
[----:B------:R-:W-:Y:S01]  /*24f0*/  PRMT R118, R112, 0x7632, R118 ;  /* 0x0000763270767816 */ /* 0x000fe20000000076 */
[----:B------:R-:W-:Y:S01]  /*2500*/  IMAD R7, R2, -0x2daee0ad, RZ ;  /* 0xd2511f5302077824 */ /* 0x000fe200078e02ff */
[----:B------:R-:W-:Y:S01]  /*2510*/  PRMT R117, R160, 0x7632, R117 ;  /* 0x00007632a0757816 */ /* 0x000fe20000000075 */
[----:B------:R-:W-:Y:S01]  /*2520*/  STL.S16 [R1+0xd8], R126 ;  /* 0x0000d87e01007387 */ /* 0x000fe20000100600 */
[----:B------:R-:W-:Y:S01]  /*2530*/  IMAD.HI.U32 R2, R3, -0x2daee0ad, RZ ;  /* 0xd2511f5303027827 */ /* 0x000fe200078e00ff */
[----:B------:R-:W-:Y:S01]  /*2540*/  PRMT R116, R87, 0x7632, R116 ;  /* 0x0000763257747816 */ /* 0x000fe20000000074 */
[----:B------:R-:W3:Y:S01]  /*2550*/  LDCU.64 UR16, c[0x0][0x380] ;  /* 0x00007000ff1077ac */ /* 0x000ee20008000a00 */
[----:B------:R-:W-:Y:S01]  /*2560*/  STL.S16 [R1+0xd4], R125 ;  /* 0x0000d47d01007387 */ /* 0x000fe20000100600 */
[----:B------:R-:W-:Y:S01]  /*2570*/  PRMT R55, R167, 0x7632, R55 ;  /* 0x00007632a7377816 */ /* 0x000fe20000000037 */
[----:B------:R-:W-:Y:S01]  /*2580*/  IMAD R9, R9, -0x326172a9, RZ ;  /* 0xcd9e8d5709097824 */ /* 0x000fe200078e02ff */
[----:B------:R-:W-:Y:S01]  /*2590*/  LOP3.LUT R4, R5, UR5, R4, 0x96, !PT ;  /* 0x0000000505047c12 */ /* 0x000fe2000f8e9604 */
[----:B------:R-:W-:Y:S01]  /*25a0*/  STL.S16 [R1+0xd0], R124 ;  /* 0x0000d07c01007387 */ /* 0x000fe20000100600 */
[----:B------:R-:W-:Y:S01]  /*25b0*/  PRMT R54, R111, 0x7632, R54 ;  /* 0x000076326f367816 */ /* 0x000fe20000000036 */
[----:B------:R-:W-:Y:S01]  /*25c0*/  UIADD3 UR5, UPT, UPT, UR10, -0x4ab325aa, URZ ;  /* 0xb54cda560a057890 */ /* 0x000fe2000fffe0ff */
[----:B------:R-:W-:Y:S01]  /*25d0*/  PRMT R53, R171, 0x7632, R53 ;  /* 0x00007632ab357816 */ /* 0x000fe20000000035 */
[----:B------:R-:W-:Y:S01]  /*25e0*/  STL.S16 [R1+0xcc], R123 ;  /* 0x0000cc7b01007387 */ /* 0x000fe20000100600 */
[----:B------:R-:W-:Y:S01]  /*25f0*/  PRMT R52, R86, 0x7632, R52 ;  /* 0x0000763256347816 */ /* 0x000fe20000000034 */
[----:B------:R-:W-:Y:S01]  /*2600*/  IMAD R5, R4, -0x326172a9, RZ ;  /* 0xcd9e8d5704057824 */ /* 0x000fe200078e02ff */
[----:B------:R-:W-:Y:S01]  /*2610*/  LOP3.LUT R7, R7, UR6, R2, 0x96, !PT ;  /* 0x0000000607077c12 */ /* 0x000fe2000f8e9602 */
[----:B------:R-:W-:Y:S01]  /*2620*/  STL.S16 [R1+0xc8], R122 ;  /* 0x0000c87a01007387 */ /* 0x000fe20000100600 */
[----:B------:R-:W-:Y:S01]  /*2630*/  PRMT R51, R166, 0x7632, R51 ;  /* 0x00007632a6337816 */ /* 0x000fe20000000033 */
        /* <DEDUP_REMOVED lines=8> */
[----:B------:R-:W-:Y:S01]  /*26c0*/  IMAD.HI.U32 R4, R7, -0x326172a9, RZ ;  /* 0xcd9e8d5707047827 */ /* 0x000fe200078e00ff */
[----:B------:R-:W-:Y:S01]  /*26d0*/  PRMT R46, R109, 0x7632, R46 ;  /* 0x000076326d2e7816 */ /* 0x000fe2000000002e */
[----:B------:R-:W-:Y:S01]  /*26e0*/  STL.S16 [R1+0xbc], R119 ;  /* 0x0000bc7701007387 */ /* 0x000fe20000100600 */
[----:B------:R-:W-:Y:S01]  /*26f0*/  PRMT R45, R169, 0x7632, R45 ;  /* 0x00007632a92d7816 */ /* 0x000fe2000000002d */
[----:B------:R-:W-:Y:S01]  /*2700*/  IMAD R3, R3, -0x2daee0ad, RZ ;  /* 0xd2511f5303037824 */ /* 0x000fe200078e02ff */
[----:B------:R-:W-:Y:S01]  /*2710*/  LOP3.LUT R2, R9, UR5, R2, 0x96, !PT ;  /* 0x0000000509027c12 */ /* 0x000fe2000f8e9602 */
[----:B------:R-:W-:Y:S01]  /*2720*/  STL.S16 [R1+0xb8], R118 ;  /* 0x0000b87601007387 */ /* 0x000fe20000100600 */
[----:B------:R-:W-:Y:S01]  /*2730*/  PRMT R44, R84, 0x7632, R44 ;  /* 0x00007632542c7816 */ /* 0x000fe2000000002c */
[----:B------:R-:W-:Y:S01]  /*2740*/  IMAD.SHL.U32 R6, R173, 0x20, RZ ;  /* 0x00000020ad067824 */ /* 0x000fe200078e00ff */
[----:B------:R-:W-:Y:S01]  /*2750*/  PRMT R43, R164, 0x7632, R43 ;  /* 0x00007632a42b7816 */ /* 0x000fe2000000002b */
[----:B------:R-:W-:Y:S01]  /*2760*/  STL.S16 [R1+0xb4], R117 ;  /* 0x0000b47501007387 */ /* 0x000fe20000100600 */
[----:B------:R-:W-:Y:S01]  /*2770*/  PRMT R42, R108, 0x7632, R42 ;  /* 0x000076326c2a7816 */ /* 0x000fe2000000002a */
[----:B------:R-:W-:Y:S01]  /*2780*/  UIADD3 UR5, UPT, UPT, UR10, -0xe443238, URZ ;  /* 0xf1bbcdc80a057890 */ /* 0x000fe2000fffe0ff */
[----:B------:R-:W-:Y:S01]  /*2790*/  LOP3.LUT R4, R5, UR6, R4, 0x96, !PT ;  /* 0x0000000605047c12 */ /* 0x000fe2000f8e9604 */
[----:B------:R-:W-:Y:S01]  /*27a0*/  STL.S16 [R1+0xb0], R116 ;  /* 0x0000b07401007387 */ /* 0x000fe20000100600 */
[----:B------:R-:W-:Y:S01]  /*27b0*/  PRMT R41, R168, 0x7632, R41 ;  /* 0x00007632a8297816 */ /* 0x000fe20000000029 */
[----:B------:R-:W-:Y:S01]  /*27c0*/  UIADD3 UR6, UPT, UPT, UR11, -0x24c28bd8, URZ ;  /* 0xdb3d74280b067890 */ /* 0x000fe2000fffe0ff */
[----:B------:R-:W-:Y:S01]  /*27d0*/  SHF.R.S32.HI R5, RZ, 0x3, R0 ;  /* 0x00000003ff057819 */ /* 0x000fe20000011400 */
[----:B------:R-:W-:Y:S01]  /*27e0*/  STL.S16 [R1+0xac], R55 ;  /* 0x0000ac3701007387 */ /* 0x000fe20000100600 */
[----:B------:R-:W-:Y:S01]  /*27f0*/  PRMT R40, R83, 0x7632, R40 ;  /* 0x0000763253287816 */ /* 0x000fe20000000028 */
[----:B------:R-:W-:Y:S01]  /*2800*/  IMAD.HI.U32 R0, R2, -0x2daee0ad, RZ ;  /* 0xd2511f5302007827 */ /* 0x000fe200078e00ff */
[----:B------:R-:W-:Y:S01]  /*2810*/  PRMT R39, R183, 0x7632, R39 ;  /* 0x00007632b7277816 */ /* 0x000fe20000000027 */
[----:B------:R-:W-:Y:S01]  /*2820*/  STL.S16 [R1+0xa8], R54 ;  /* 0x0000a83601007387 */ /* 0x000fe20000100600 */
[----:B------:R-:W-:Y:S01]  /*2830*/  PRMT R38, R107, 0x7632, R38 ;  /* 0x000076326b267816 */ /* 0x000fe20000000026 */
[----:B------:R-:W-:Y:S01]  /*2840*/  IMAD R7, R7, -0x326172a9, RZ ;  /* 0xcd9e8d5707077824 */ /* 0x000fe200078e02ff */
[----:B------:R-:W-:Y:S01]  /*2850*/  PRMT R37, R187, 0x7632, R37 ;  /* 0x00007632bb257816 */ /* 0x000fe20000000025 */
[----:B------:R-:W-:Y:S01]  /*2860*/  STL.S16 [R1+0xa4], R53 ;  /* 0x0000a43501007387 */ /* 0x000fe20000100600 */
[----:B------:R-:W-:-:S02]  /*2870*/  PRMT R36, R82, 0x7632, R36 ;  /* 0x0000763252247816 */ /* 0x000fc40000000024 */
[----:B------:R-:W-:Y:S01]  /*2880*/  PRMT R35, R182, 0x7632, R35 ;  /* 0x00007632b6237816 */ /* 0x000fe20000000023 */
[----:B------:R-:W-:Y:S01]  /*2890*/  STL.S16 [R1+0xa0], R52 ;  /* 0x0000a03401007387 */ /* 0x000fe20000100600 */
[----:B------:R-:W-:Y:S02]  /*28a0*/  LOP3.LUT R9, R173, 0x60, RZ, 0xc0, !PT ;  /* 0x00000060ad097812 */ /* 0x000fe400078ec0ff */
[----:B------:R-:W-:Y:S01]  /*28b0*/  LOP3.LUT R8, R5, 0x7f, RZ, 0xc0, !PT ;  /* 0x0000007f05087812 */ /* 0x000fe200078ec0ff */
[----:B------:R-:W-:Y:S01]  /*28c0*/  STL.S16 [R1+0x9c], R51 ;  /* 0x00009c3301007387 */ /* 0x000fe20000100600 */
[----:B------:R-:W-:Y:S01]  /*28d0*/  LOP3.LUT R0, R3, UR7, R0, 0x96, !PT ;  /* 0x0000000703007c12 */ /* 0x000fe2000f8e9600 */
[----:B------:R-:W-:Y:S01]  /*28e0*/  IMAD.SHL.U32 R5, R5, 0x2, RZ ;  /* 0x0000000205057824 */ /* 0x000fe200078e00ff */
[----:B------:R-:W-:Y:S01]  /*28f0*/  PRMT R34, R106, 0x7632, R34 ;  /* 0x000076326a227816 */ /* 0x000fe20000000022 */
[----:B------:R-:W-:Y:S01]  /*2900*/  STL.S16 [R1+0x98], R50 ;  /* 0x0000983201007387 */ /* 0x000fe20000100600 */
[----:B------:R-:W-:Y:S01]  /*2910*/  PRMT R33, R186, 0x7632, R33 ;  /* 0x00007632ba217816 */ /* 0x000fe20000000021 */
[----:B------:R-:W-:Y:S01]  /*2920*/  IMAD.HI.U32 R3, R4, -0x2daee0ad, RZ ;  /* 0xd2511f5304037827 */ /* 0x000fe200078e00ff */
[----:B------:R-:W-:Y:S01]  /*2930*/  LOP3.LUT R11, R6, 0x3e0, RZ, 0xc0, !PT ;  /* 0x000003e0060b7812 */ /* 0x000fe200078ec0ff */
[----:B------:R-:W-:Y:S01]  /*2940*/  STL.S16 [R1+0x94], R49 ;  /* 0x0000943101007387 */ /* 0x000fe20000100600 */
[----:B------:R-:W-:Y:S01]  /*2950*/  PRMT R32, R81, 0x7632, R32 ;  /* 0x0000763251207816 */ /* 0x000fe20000000020 */
[----:B------:R-:W-:Y:S01]  /*2960*/  IMAD R6, R2, -0x2daee0ad, RZ ;  /* 0xd2511f5302067824 */ /* 0x000fe200078e02ff */
[----:B------:R-:W-:Y:S01]  /*2970*/  PRMT R31, R181, 0x7632, R31 ;  /* 0x00007632b51f7816 */ /* 0x000fe2000000001f */
[----:B------:R-:W-:Y:S01]  /*2980*/  STL.S16 [R1+0x90], R48 ;  /* 0x0000903001007387 */ /* 0x000fe20000100600 */
[----:B------:R-:W-:Y:S01]  /*2990*/  VIADDMNMX R9, R8, -R9, RZ, !PT ;  /* 0x8000000908097246 */ /* 0x000fe200078001ff */
[----:B------:R-:W-:Y:S01]  /*29a0*/  IMAD.HI.U32 R2, R0, -0x326172a9, RZ ;  /* 0xcd9e8d5700027827 */ /* 0x000fe200078e00ff */
[----:B------:R-:W-:Y:S01]  /*29b0*/  PRMT R30, R105, 0x7632, R30 ;  /* 0x00007632691e7816 */ /* 0x000fe2000000001e */
[----:B------:R-:W-:Y:S01]  /*29c0*/  STL.S16 [R1+0x8c], R47 ;  /* 0x00008c2f01007387 */ /* 0x000fe20000100600 */
[----:B------:R-:W-:Y:S01]  /*29d0*/  PRMT R29, R185, 0x7632, R29 ;  /* 0x00007632b91d7816 */ /* 0x000fe2000000001d */
[----:B------:R-:W-:Y:S01]  /*29e0*/  IMAD R4, R4, -0x2daee0ad, RZ ;  /* 0xd2511f5304047824 */ /* 0x000fe200078e02ff */
[----:B------:R-:W-:Y:S01]  /*29f0*/  VIADDMNMX R11, R8, -R11, RZ, !PT ;  /* 0x8000000b080b7246 */ /* 0x000fe200078001ff */
[----:B------:R-:W-:Y:S01]  /*2a00*/  STL.S16 [R1+0x88], R46 ;  /* 0x0000882e01007387 */ /* 0x000fe20000100600 */
[----:B------:R-:W-:Y:S01]  /*2a10*/  PRMT R28, R80, 0x7632, R28 ;  /* 0x00007632501c7816 */ /* 0x000fe2000000001c */
[----:B------:R-:W4:Y:S01]  /*2a20*/  LDCU UR7, c[0x0][0x388] ;  /* 0x00007100ff0777ac */ /* 0x000f220008000800 */
[----:B------:R-:W-:Y:S01]  /*2a30*/  PRMT R27, R180, 0x7632, R27 ;  /* 0x00007632b41b7816 */ /* 0x000fe2000000001b */
[----:B------:R-:W-:Y:S01]  /*2a40*/  STL.S16 [R1+0x84], R45 ;  /* 0x0000842d01007387 */ /* 0x000fe20000100600 */
[----:B------:R-:W-:Y:S01]  /*2a50*/  LOP3.LUT R212, R5, 0xffffff00, RZ, 0xc0, !PT ;  /* 0xffffff0005d47812 */ /* 0x000fe200078ec0ff */
[----:B------:R-:W-:Y:S01]  /*2a60*/  IMAD R5, R0, -0x326172a9, RZ ;  /* 0xcd9e8d5700057824 */ /* 0x000fe200078e02ff */
[----:B------:R-:W-:Y:S01]  /*2a70*/  VIMNMX R9, PT, PT, R9, 0x20, PT ;  /* 0x0000002009097848 */ /* 0x000fe20003fe0100 */
[----:B------:R-:W-:Y:S01]  /*2a80*/  STL.S16 [R1+0x80], R44 ;  /* 0x0000802c01007387 */ /* 0x000fe20000100600 */
[----:B------:R-:W-:-:S02]  /*2a90*/  PRMT R26, R104, 0x7632, R26 ;  /* 0x00007632681a7816 */ /* 0x000fc4000000001a */
[----:B------:R-:W-:Y:S01]  /*2aa0*/  LOP3.LUT R3, R6, UR6, R3, 0x96, !PT ;  /* 0x0000000606037c12 */ /* 0x000fe2000f8e9603 */
[----:B------:R-:W-:Y:S01]  /*2ab0*/  STL.S16 [R1+0x7c], R43 ;  /* 0x00007c2b01007387 */ /* 0x000fe20000100600 */
[----:B------:R-:W-:Y:S01]  /*2ac0*/  PRMT R25, R184, 0x7632, R25 ;  /* 0x00007632b8197816 */ /* 0x000fe20000000019 */
[----:B------:R-:W-:Y:S01]  /*2ad0*/  IMAD R9, R9, 0x8, R212 ;  /* 0x0000000809097824 */ /* 0x000fe200078e02d4 */
[----:B------:R-:W-:Y:S01]  /*2ae0*/  LOP3.LUT R2, R7, UR5, R2, 0x96, !PT ;  /* 0x0000000507027c12 */ /* 0x000fe2000f8e9602 */
[----:B------:R-:W-:Y:S01]  /*2af0*/  STL.S16 [R1+0x78], R42 ;  /* 0x0000782a01007387 */ /* 0x000fe20000100600 */
[----:B------:R-:W-:Y:S01]  /*2b00*/  VIMNMX R11, PT, PT, R11, 0x20, PT ;  /* 0x000000200b0b7848 */ /* 0x000fe20003fe0100 */
[----:B------:R-:W-:Y:S01]  /*2b10*/  IMAD.HI.U32 R20, R3, -0x326172a9, RZ ;  /* 0xcd9e8d5703147827 */ /* 0x000fe200078e00ff */
[----:B------:R-:W-:Y:S01]  /*2b20*/  PRMT R16, R79, 0x7632, R16 ;  /* 0x000076324f107816 */ /* 0x000fe20000000010 */
[----:B------:R-:W-:Y:S01]  /*2b30*/  STL.S16 [R1+0x74], R41 ;  /* 0x0000742901007387 */ /* 0x000fe20000100600 */
[----:B------:R-:W-:Y:S01]  /*2b40*/  PRMT R15, R191, 0x7632, R15 ;  /* 0x00007632bf0f7816 */ /* 0x000fe2000000000f */
[C---:B------:R-:W-:Y:S01]  /*2b50*/  IMAD.HI.U32 R19, R2.reuse, -0x2daee0ad, RZ ;  /* 0xd2511f5302137827 */ /* 0x040fe200078e00ff */
[----:B------:R-:W-:Y:S01]  /*2b60*/  PRMT R14, R103, 0x7632, R14 ;  /* 0x00007632670e7816 */ /* 0x000fe2000000000e */
[----:B------:R-:W-:Y:S01]  /*2b70*/  STL.S16 [R1+0x70], R40 ;  /* 0x0000702801007387 */ /* 0x000fe20000100600 */
[----:B------:R-:W-:Y:S01]  /*2b80*/  PRMT R13, R195, 0x7632, R13 ;  /* 0x00007632c30d7816 */ /* 0x000fe2000000000d */
[----:B------:R-:W-:Y:S01]  /*2b90*/  IMAD R172, R2, -0x2daee0ad, RZ ;  /* 0xd2511f5302ac7824 */ /* 0x000fe200078e02ff */
[----:B------:R-:W-:Y:S01]  /*2ba0*/  LEA R212, R11, R212, 0x3 ;  /* 0x000000d40bd47211 */ /* 0x000fe200078e18ff */
[----:B------:R-:W-:Y:S01]  /*2bb0*/  STL.S16 [R1+0x6c], R39 ;  /* 0x00006c2701007387 */ /* 0x000fe20000100600 */
[----:B------:R-:W-:-:S02]  /*2bc0*/  PRMT R12, R78, 0x7632, R12 ;  /* 0x000076324e0c7816 */ /* 0x000fc4000000000c */
[----:B------:R-:W-:Y:S01]  /*2bd0*/  PRMT R11, R190, 0x7632, R11 ;  /* 0x00007632be0b7816 */ /* 0x000fe2000000000b */
[----:B------:R-:W-:Y:S01]  /*2be0*/  STL.S16 [R1+0x68], R38 ;  /* 0x0000682601007387 */ /* 0x000fe20000100600 */
[----:B------:R-:W-:Y:S02]  /*2bf0*/  PRMT R10, R102, 0x7632, R10 ;  /* 0x00007632660a7816 */ /* 0x000fe4000000000a */
[----:B------:R-:W-:Y:S01]  /*2c00*/  PRMT R8, R194, 0x7632, R8 ;  /* 0x00007632c2087816 */ /* 0x000fe20000000008 */
[----:B------:R-:W-:Y:S01]  /*2c10*/  STL.S16 [R1+0x64], R37 ;  /* 0x0000642501007387 */ /* 0x000fe20000100600 */
[----:B------:R-:W-:Y:S02]  /*2c20*/  PRMT R7, R77, 0x7632, R7 ;  /* 0x000076324d077816 */ /* 0x000fe40000000007 */
[----:B------:R-:W-:Y:S01]  /*2c30*/  LOP3.LUT R20, R5, UR13, R20, 0x96, !PT ;  /* 0x0000000d05147c12 */ /* 0x000fe2000f8e9614 */
[----:B------:R-:W-:Y:S01]  /*2c40*/  STL.S16 [R1+0x60], R36 ;  /* 0x0000602401007387 */ /* 0x000fe20000100600 */
[----:B------:R-:W-:-:S02]  /*2c50*/  PRMT R6, R189, 0x7632, R6 ;  /* 0x00007632bd067816 */ /* 0x000fc40000000006 */
[----:B------:R-:W-:Y:S01]  /*2c60*/  LOP3.LUT R19, R4, UR12, R19, 0x96, !PT ;  /* 0x0000000c04137c12 */ /* 0x000fe2000f8e9613 */
[----:B------:R-:W-:Y:S01]  /*2c70*/  STL.S16 [R1+0x5c], R35 ;  /* 0x00005c2301007387 */ /* 0x000fe20000100600 */
[----:B------:R-:W-:Y:S01]  /*2c80*/  PRMT R5, R101, 0x7632, R5 ;  /* 0x0000763265057816 */ /* 0x000fe20000000005 */
[----:B------:R-:W0:Y:S01]  /*2c90*/  LDCU.64 UR12, c[0x0][0x398] ;  /* 0x00007300ff0c77ac */ /* 0x000e220008000a00 */
[----:B------:R-:W-:Y:S01]  /*2ca0*/  PRMT R4, R193, 0x7632, R4 ;  /* 0x00007632c1047816 */ /* 0x000fe20000000004 */
[----:B------:R-:W-:Y:S01]  /*2cb0*/  STL.S16 [R1+0x58], R34 ;  /* 0x0000582201007387 */ /* 0x000fe20000100600 */
[----:B------:R-:W-:Y:S02]  /*2cc0*/  PRMT R0, R76, 0x7632, R0 ;  /* 0x000076324c007816 */ /* 0x000fe40000000000 */
[----:B------:R-:W-:Y:S01]  /*2cd0*/  I2FP.F32.U32 R9, R9 ;  /* 0x0000000900097245 */ /* 0x000fe20000201000 */
[----:B------:R-:W-:Y:S01]  /*2ce0*/  STL.S16 [R1+0x54], R33 ;  /* 0x0000542101007387 */ /* 0x000fe20000100600 */
[----:B------:R-:W-:-:S02]  /*2cf0*/  LOP3.LUT R18, R18, 0x3, RZ, 0xc0, !PT ;  /* 0x0000000312127812 */ /* 0x000fc400078ec0ff */
[----:B------:R0:W0:Y:S01]  /*2d00*/  MUFU.RCP R213, R9 ;  /* 0x0000000900d57308 */ /* 0x0000220000001000 */
[----:B------:R-:W-:Y:S01]  /*2d10*/  STL.S16 [R1+0x50], R32 ;  /* 0x0000502001007387 */ /* 0x000fe20000100600 */
[----:B------:R-:W-:Y:S02]  /*2d20*/  PRMT R248, R188, 0x7632, R248 ;  /* 0x00007632bcf87816 */ /* 0x000fe400000000f8 */
[----:B------:R-:W-:Y:S01]  /*2d30*/  PRMT R247, R100, 0x7632, R247 ;  /* 0x0000763264f77816 */ /* 0x000fe200000000f7 */
[----:B------:R-:W-:Y:S01]  /*2d40*/  STL.S16 [R1+0x4c], R31 ;  /* 0x00004c1f01007387 */ /* 0x000fe20000100600 */
[----:B------:R-:W-:Y:S02]  /*2d50*/  PRMT R246, R192, 0x7632, R246 ;  /* 0x00007632c0f67816 */ /* 0x000fe400000000f6 */
[----:B------:R-:W-:Y:S01]  /*2d60*/  PRMT R245, R75, 0x7632, R245 ;  /* 0x000076324bf57816 */ /* 0x000fe200000000f5 */
        /* <DEDUP_REMOVED lines=25> */
[----:B------:R-:W-:Y:S01]  /*2f00*/  PRMT R228, R207, 0x7632, R228 ;  /* 0x00007632cfe47816 */ /* 0x000fe200000000e4 */
[----:B-1----:R-:W-:Y:S01]  /*2f10*/  IMAD R16, R3, -0x326172a9, RZ ;  /* 0xcd9e8d5703107824 */ /* 0x002fe200078e02ff */
[----:B------:R-:W-:Y:S01]  /*2f20*/  PRMT R227, R95, 0x7632, R227 ;  /* 0x000076325fe37816 */ /* 0x000fe200000000e3 */
[----:B------:R1:W-:Y:S01]  /*2f30*/  STL.S16 [R1+0x24], R13 ;  /* 0x0000240d01007387 */ /* 0x0003e20000100600 */
[----:B------:R-:W-:Y:S01]  /*2f40*/  PRMT R226, R211, 0x7632, R226 ;  /* 0x00007632d3e27816 */ /* 0x000fe200000000e2 */
[----:B--2---:R-:W-:Y:S01]  /*2f50*/  IMAD.MOV.U32 R15, RZ, RZ, RZ ;  /* 0x000000ffff0f7224 */ /* 0x004fe200078e00ff */
        /* <DEDUP_REMOVED lines=17> */
[----:B------:R-:W-:-:S03]  /*3070*/  PRMT R214, R208, 0x7632, R214 ;  /* 0x00007632d0d67816 */ /* 0x000fc600000000d6 */
[----:B------:R1:W-:Y:S04]  /*3080*/  STL.S16 [R1+0x8], R5 ;  /* 0x0000080501007387 */ /* 0x0003e80000100600 */
[----:B------:R1:W-:Y:S04]  /*3090*/  STL.S16 [R1+0x4], R4 ;  /* 0x0000040401007387 */ /* 0x0003e80000100600 */
[----:B0--34-:R1:W-:Y:S02]  /*30a0*/  STL.S16 [R1], R0 ;  /* 0x0000000001007387 */ /* 0x0193e40000100600 */
.L_x_1102:
[----:B------:R-:W-:Y:S01]  /*30b0*/  UIMAD UR5, UR4, UR7, URZ ;  /* 0x00000007040572a4 */ /* 0x000fe2000f8e02ff */
[----:B------:R-:W-:Y:S01]  /*30c0*/  LOP3.LUT P0, RZ, R22, 0x400, RZ, 0xc0, !PT ;  /* 0x0000040016ff7812 */ /* 0x000fe2000780c0ff */
[----:B------:R-:W-:Y:S02]  /*30d0*/  BSSY.RECONVERGENT B0, `(.L_x_210) ;  /* 0x00009bf000007945 */ /* 0x000fe40003800200 */
[----:B------:R-:W-:-:S04]  /*30e0*/  USHF.R.S32.HI UR6, URZ, 0x1f, UR5 ;  /* 0x0000001fff067899 */ /* 0x000fc80008011405 */
[----:B------:R-:W-:-:S06]  /*30f0*/  ULEA.HI UR6, UR6, UR5, URZ, 0x3 ;  /* 0x0000000506067291 */ /* 0x000fcc000f8f18ff */
[----:B------:R-:W-:-:S05]  /*3100*/  IMAD.U32 R14, RZ, RZ, UR6 ;  /* 0x00000006ff0e7e24 */ /* 0x000fca000f8e00ff */
[----:B------:R-:W-:-:S05]  /*3110*/  LEA.HI.SX32 R14, R14, R173, 0x1d ;  /* 0x000000ad0e0e7211 */ /* 0x000fca00078feaff */
[----:B01234-:R-:W-:Y:S01]  /*3120*/  IMAD.MOV.U32 R120, RZ, RZ, R14 ;  /* 0x000000ffff787224 */ /* 0x01ffe200078e000e */
[----:B------:R-:W-:Y:S06]  /*3130*/  @!P0 BRA `(.L_x_211) ;  /* 0x0000009800e08947 */ /* 0x000fec0003800000 */
[----:B------:R-:W-:Y:S01]  /*3140*/  ISETP.NE.U32.AND P0, PT, RZ, UR12, PT ;  /* 0x0000000cff007c0c */ /* 0x000fe2000bf05070 */
[----:B------:R-:W0:Y:S01]  /*3150*/  LDC.64 R118, c[0x0][0x390] ;  /* 0x0000e400ff767b82 */ /* 0x000e220000000a00 */
[----:B------:R-:W-:Y:S02]  /*3160*/  ISETP.NE.U32.AND P1, PT, RZ, UR14, PT ;  /* 0x0000000eff007c0c */ /* 0x000fe4000bf25070 */
[----:B------:R-:W-:Y:S02]  /*3170*/  ISETP.NE.AND.EX P0, PT, RZ, UR13, PT, P0 ;  /* 0x0000000dff007c0c */ /* 0x000fe4000bf05300 */
[----:B------:R-:W-:-:S11]  /*3180*/  ISETP.NE.AND.EX P1, PT, RZ, UR15, PT, P1 ;  /* 0x0000000fff007c0c */ /* 0x000fd6000bf25310 */
[----:B------:R-:W2:Y:S02]  /*3190*/  @P0 LDC.64 R116, c[0x0][0x398] ;  /* 0x0000e600ff740b82 */ /* 0x000ea40000000a00 */
[----:B--2---:R-:W-:-:S05]  /*31a0*/  @P0 IMAD.WIDE.U32 R116, R14, 0x10, R116 ;  /* 0x000000100e740825 */ /* 0x004fca00078e0074 */
[----:B------:R2:W5:Y:S02]  /*31b0*/  @P0 LDG.E.128 R52, desc[UR8][R116.64] ;  /* 0x0000000874340981 */ /* 0x000564000c1e1d00 */
[----:B--2---:R-:W2:Y:S02]  /*31c0*/  @P1 LDC.64 R116, c[0x0][0x3a0] ;  /* 0x0000e800ff741b82 */ /* 0x004ea40000000a00 */
[----:B--2---:R-:W-:-:S05]  /*31d0*/  @P1 IMAD.WIDE.U32 R116, R14, 0x10, R116 ;  /* 0x000000100e741825 */ /* 0x004fca00078e0074 */
[----:B------:R0:W5:Y:S02]  /*31e0*/  @P1 LDG.E.128 R48, desc[UR8][R116.64] ;  /* 0x0000000874301981 */ /* 0x000164000c1e1d00 */
[----:B0-----:R-:W-:-:S06]  /*31f0*/  IMAD.WIDE.U32 R116, R14, 0x10, R118 ;  /* 0x000000100e747825 */ /* 0x001fcc00078e0076 */
[----:B------:R-:W5:Y:S01]  /*3200*/  LDG.E.128 R116, desc[UR8][R116.64] ;  /* 0x0000000874747981 */ /* 0x000f62000c1e1d00 */
[----:B------:R-:W-:-:S04]  /*3210*/  UISETP.NE.U32.AND UP0, UPT, UR12, URZ, UPT ;  /* 0x000000ff0c00728c */ /* 0x000fc8000bf05070 */
[----:B------:R-:W-:-:S09]  /*3220*/  UISETP.NE.AND.EX UP0, UPT, UR13, URZ, UPT, UP0 ;  /* 0x000000ff0d00728c */ /* 0x000fd2000bf05300 */
[----:B------:R-:W-:Y:S05]  /*3230*/  BRA.U UP0, `(.L_x_212) ;  /* 0x0000003100c87547 */ /* 0x000fea000b800000 */
[----:B------:R-:W-:Y:S01]  /*3240*/  ISETP.NE.AND P2, PT, R18, 0x1, PT ;  /* 0x000000011200780c */ /* 0x000fe20003f45270 */
[----:B------:R-:W-:Y:S01]  /*3250*/  BSSY.RECONVERGENT B1, `(.L_x_213) ;  /* 0x0000059000017945 */ /* 0x000fe20003800200 */
[----:B------:R-:W-:Y:S02]  /*3260*/  HFMA2 R38, -RZ, RZ, 0, 1.1920928955078125e-07 ;  /* 0x00000002ff267431 */ /* 0x000fe400000001ff */
[----:B-1----:R-:W-:Y:S02]  /*3270*/  IMAD.MOV.U32 R13, RZ, RZ, R16 ;  /* 0x000000ffff0d7224 */ /* 0x002fe400078e0010 */
[----:B------:R-:W-:-:S07]  /*3280*/  IMAD.MOV.U32 R120, RZ, RZ, R172 ;  /* 0x000000ffff787224 */ /* 0x000fce00078e00ac */
[----:B------:R-:W-:Y:S05]  /*3290*/  @!P2 BRA `(.L_x_214) ;  /* 0x000000040050a947 */ /* 0x000fea0003800000 */
[----:B------:R-:W-:-:S13]  /*32a0*/  ISETP.NE.AND P2, PT, R18, 0x3, PT ;  /* 0x000000031200780c */ /* 0x000fda0003f45270 */
[----:B------:R-:W-:Y:S05]  /*32b0*/  @!P2 BRA `(.L_x_215) ;  /* 0x000000000020a947 */ /* 0x000fea0003800000 */
[----:B------:R-:W-:-:S13]  /*32c0*/  ISETP.NE.AND P2, PT, R18, 0x2, PT ;  /* 0x000000021200780c */ /* 0x000fda0003f45270 */
[----:B------:R-:W-:Y:S01]  /*32d0*/  @!P2 IMAD.MOV.U32 R38, RZ, RZ, 0x3 ;  /* 0x00000003ff26a424 */ /* 0x000fe200078e00ff */
[----:B------:R-:W-:Y:S01]  /*32e0*/  @P2 IADD3 R38, PT, PT, R18, 0x1, RZ ;  /* 0x0000000112262810 */ /* 0x000fe20007ffe0ff */
[--C-:B------:R-:W-:Y:S02]  /*32f0*/  @!P2 IMAD.MOV.U32 R120, RZ, RZ, R172.reuse ;  /* 0x000000ffff78a224 */ /* 0x100fe400078e00ac */
[----:B------:R-:W-:Y:S01]  /*3300*/  @!P2 IMAD.MOV.U32 R13, RZ, RZ, R19 ;  /* 0x000000ffff0da224 */ /* 0x000fe200078e0013 */
[----:B------:R-:W-:Y:S01]  /*3310*/  @P2 MOV R13, R20 ;  /* 0x00000014000d2202 */ /* 0x000fe20000000f00 */
[----:B------:R-:W-:Y:S01]  /*3320*/  @P2 IMAD.MOV.U32 R120, RZ, RZ, R172 ;  /* 0x000000ffff782224 */ /* 0x000fe200078e00ac */
[----:B------:R-:W-:Y:S06]  /*3330*/  BRA `(.L_x_214) ;  /* 0x0000000400287947 */ /* 0x000fec0003800000 */
.L_x_215:
[----:B------:R-:W-:Y:S01]  /*3340*/  VIADD R23, R23, 0x1 ;  /* 0x0000000117177836 */ /* 0x000fe20000000000 */
[----:B------:R-:W-:Y:S04]  /*3350*/  BSSY.RECONVERGENT B2, `(.L_x_216) ;  /* 0x000000b000027945 */ /* 0x000fe80003800200 */
[----:B------:R-:W-:-:S13]  /*3360*/  ISETP.NE.AND P2, PT, R23, RZ, PT ;  /* 0x000000ff1700720c */ /* 0x000fda0003f45270 */
[----:B------:R-:W-:Y:S05]  /*3370*/  @P2 BRA `(.L_x_217) ;  /* 0x0000000000202947 */ /* 0x000fea0003800000 */
[----:B------:R-:W-:-:S05]  /*3380*/  VIADD R17, R17, 0x1 ;  /* 0x0000000111117836 */ /* 0x000fca0000000000 */
[----:B------:R-:W-:-:S13]  /*3390*/  ISETP.NE.AND P2, PT, R17, RZ, PT ;  /* 0x000000ff1100720c */ /* 0x000fda0003f45270 */
[----:B------:R-:W-:Y:S01]  /*33a0*/  @!P2 VIADD R21, R21, 0x1 ;  /* 0x000000011515a836 */ /* 0x000fe20000000000 */
[----:B------:R-:W-:Y:S01]  /*33b0*/  @!P2 IADD3 R13, PT, PT, R15, 0x1, RZ ;  /* 0x000000010f0da810 */ /* 0x000fe20007ffe0ff */
[----:B------:R-:W-:-:S03]  /*33c0*/  @!P2 IMAD.MOV.U32 R17, RZ, RZ, RZ ;  /* 0x000000ffff11a224 */ /* 0x000fc600078e00ff */
[----:B------:R-:W-:-:S13]  /*33d0*/  ISETP.NE.AND P3, PT, R21, RZ, !P2 ;  /* 0x000000ff1500720c */ /* 0x000fda0005765270 */
[----:B------:R-:W-:-:S04]  /*33e0*/  @P3 IMAD.MOV R13, RZ, RZ, R15 ;  /* 0x000000ffff0d3224 */ /* 0x000fc800078e020f */
[----:B------:R-:W-:-:S07]  /*33f0*/  @!P2 IMAD.MOV.U32 R15, RZ, RZ, R13 ;  /* 0x000000ffff0fa224 */ /* 0x000fce00078e000d */
.L_x_217:
[----:B------:R-:W-:Y:S05]  /*3400*/  BSYNC.RECONVERGENT B2 ;  /* 0x0000000000027941 */ /* 0x000fea0003800200 */
.L_x_216:
[----:B------:R-:W-:Y:S01]  /*3410*/  IMAD.WIDE.U32 R122, R23, -0x2daee0ad, RZ ;  /* 0xd2511f53177a7825 */ /* 0x000fe200078e00ff */
[----:B------:R-:W-:-:S03]  /*3420*/  UIADD3 UR5, UPT, UPT, UR10, -0x61c88647, URZ ;  /* 0x9e3779b90a057890 */ /* 0x000fc6000fffe0ff */
[----:B------:R-:W-:Y:S01]  /*3430*/  IMAD.WIDE.U32 R18, R21, -0x326172a9, RZ ;  /* 0xcd9e8d5715127825 */ /* 0x000fe200078e00ff */
[----:B------:R-:W-:-:S03]  /*3440*/  LOP3.LUT R120, R15, UR11, R123, 0x96, !PT ;  /* 0x0000000b0f787c12 */ /* 0x000fc6000f8e967b */
[----:B------:R-:W-:Y:S01]  /*3450*/  IMAD.MOV.U32 R13, RZ, RZ, R172 ;  /* 0x000000ffff0d7224 */ /* 0x000fe200078e00ac */
[----:B------:R-:W-:Y:S01]  /*3460*/  LOP3.LUT R19, R17, UR10, R19, 0x96, !PT ;  /* 0x0000000a11137c12 */ /* 0x000fe2000f8e9613 */
[----:B------:R-:W-:-:S04]  /*3470*/  IMAD.WIDE.U32 R120, R120, -0x326172a9, RZ ;  /* 0xcd9e8d5778787825 */ /* 0x000fc800078e00ff */
[----:B------:R-:W-:Y:S01]  /*3480*/  IMAD.MOV.U32 R38, RZ, RZ, RZ ;  /* 0x000000ffff267224 */ /* 0x000fe200078e00ff */
[----:B------:R-:W-:Y:S01]  /*3490*/  LOP3.LUT R123, R18, UR5, R121, 0x96, !PT ;  /* 0x00000005127b7c12 */ /* 0x000fe2000f8e9679 */
[----:B------:R-:W-:Y:S01]  /*34a0*/  UIADD3 UR5, UPT, UPT, UR11, -0x4498517b, URZ ;  /* 0xbb67ae850b057890 */ /* 0x000fe2000fffe0ff */
[----:B------:R-:W-:-:S05]  /*34b0*/  IMAD.WIDE.U32 R18, R19, -0x2daee0ad, RZ ;  /* 0xd2511f5313127825 */ /* 0x000fca00078e00ff */
[----:B------:R-:W-:Y:S01]  /*34c0*/  LOP3.LUT R19, R122, UR5, R19, 0x96, !PT ;  /* 0x000000057a137c12 */ /* 0x000fe2000f8e9613 */
[----:B------:R-:W-:Y:S01]  /*34d0*/  UIADD3 UR5, UPT, UPT, UR11, 0x76cf5d0a, URZ ;  /* 0x76cf5d0a0b057890 */ /* 0x000fe2000fffe0ff */
[----:B------:R-:W-:-:S05]  /*34e0*/  IMAD.WIDE.U32 R122, R123, -0x2daee0ad, RZ ;  /* 0xd2511f537b7a7825 */ /* 0x000fca00078e00ff */
[----:B------:R-:W-:Y:S01]  /*34f0*/  LOP3.LUT R123, R18, UR5, R123, 0x96, !PT ;  /* 0x00000005127b7c12 */ /* 0x000fe2000f8e967b */
[----:B------:R-:W-:Y:S01]  /*3500*/  UIADD3 UR5, UPT, UPT, UR10, 0x3c6ef372, URZ ;  /* 0x3c6ef3720a057890 */ /* 0x000fe2000fffe0ff */
[----:B------:R-:W-:-:S05]  /*3510*/  IMAD.WIDE.U32 R18, R19, -0x326172a9, RZ ;  /* 0xcd9e8d5713127825 */ /* 0x000fca00078e00ff */
[----:B------:R-:W-:Y:S01]  /*3520*/  LOP3.LUT R120, R120, UR5, R19, 0x96, !PT ;  /* 0x0000000578787c12 */ /* 0x000fe2000f8e9613 */
[----:B------:R-:W-:-:S04]  /*3530*/  UIADD3 UR5, UPT, UPT, UR11, 0x32370b8f, URZ ;  /* 0x32370b8f0b057890 */ /* 0x000fc8000fffe0ff */
[----:B------:R-:W-:-:S05]  /*3540*/  IMAD.WIDE.U32 R120, R120, -0x2daee0ad, RZ ;  /* 0xd2511f5378787825 */ /* 0x000fca00078e00ff */
[----:B------:R-:W-:Y:S01]  /*3550*/  LOP3.LUT R121, R122, UR5, R121, 0x96, !PT ;  /* 0x000000057a797c12 */ /* 0x000fe2000f8e9679 */
[----:B------:R-:W-:Y:S01]  /*3560*/  UIADD3 UR5, UPT, UPT, UR10, -0x255992d5, URZ ;  /* 0xdaa66d2b0a057890 */ /* 0x000fe2000fffe0ff */
[----:B------:R-:W-:-:S05]  /*3570*/  IMAD.WIDE.U32 R122, R123, -0x326172a9, RZ ;  /* 0xcd9e8d577b7a7825 */ /* 0x000fca00078e00ff */
[----:B------:R-:W-:Y:S01]  /*3580*/  LOP3.LUT R18, R18, UR5, R123, 0x96, !PT ;  /* 0x0000000512127c12 */ /* 0x000fe2000f8e967b */
[----:B------:R-:W-:-:S04]  /*3590*/  UIADD3 UR5, UPT, UPT, UR11, -0x126145ec, URZ ;  /* 0xed9eba140b057890 */ /* 0x000fc8000fffe0ff */
[----:B------:R-:W-:-:S05]  /*35a0*/  IMAD.WIDE.U32 R18, R18, -0x2daee0ad, RZ ;  /* 0xd2511f5312127825 */ /* 0x000fca00078e00ff */
[----:B------:R-:W-:Y:S01]  /*35b0*/  LOP3.LUT R19, R120, UR5, R19, 0x96, !PT ;  /* 0x0000000578137c12 */ /* 0x000fe2000f8e9613 */
[----:B------:R-:W-:Y:S01]  /*35c0*/  UIADD3 UR5, UPT, UPT, UR10, 0x78dde6e4, URZ ;  /* 0x78dde6e40a057890 */ /* 0x000fe2000fffe0ff */
        /* <DEDUP_REMOVED lines=14> */
[----:B------:R-:W-:-:S04]  /*36b0*/  UIADD3 UR5, UPT, UPT, UR11, 0x1fd5c5a3, URZ ;  /* 0x1fd5c5a30b057890 */ /* 0x000fc8000fffe0ff */
        /* <DEDUP_REMOVED lines=14> */
[----:B------:R-:W-:Y:S01]  /*37a0*/  UIADD3 UR5, UPT, UPT, UR10, -0x700cb87f, URZ ;  /* 0x8ff347810a057890 */ /* 0x000fe2000fffe0ff */
[----:B------:R-:W-:-:S05]  /*37b0*/  IMAD.WIDE.U32 R122, R123, -0x326172a9, RZ ;  /* 0xcd9e8d577b7a7825 */ /* 0x000fca00078e00ff */
[----:B------:R-:W-:Y:S02]  /*37c0*/  LOP3.LUT R20, R18, UR5, R123, 0x96, !PT ;  /* 0x0000000512147c12 */ /* 0x000fe4000f8e967b */
[----:B------:R-:W-:-:S07]  /*37d0*/  MOV R16, R122 ;  /* 0x0000007a00107202 */ /* 0x000fce0000000f00 */
.L_x_214:
[----:B------:R-:W-:Y:S05]  /*37e0*/  BSYNC.RECONVERGENT B1 ;  /* 0x0000000000017941 */ /* 0x000fea0003800200 */
.L_x_213:
[----:B------:R-:W0:Y:S01]  /*37f0*/  LDC R176, c[0x0][0x404] ;  /* 0x00010100ffb07b82 */ /* 0x000e220000000800 */
[----:B------:R-:W-:Y:S01]  /*3800*/  I2FP.F32.U32 R13, R13 ;  /* 0x0000000d000d7245 */ /* 0x000fe20000201000 */
[----:B------:R-:W-:Y:S01]  /*3810*/  IMAD.MOV.U32 R177, RZ, RZ, 0x2f800000 ;  /* 0x2f800000ffb17424 */ /* 0x000fe200078e00ff */
[----:B------:R-:W-:Y:S01]  /*3820*/  ISETP.NE.AND P3, PT, R38, 0x1, PT ;  /* 0x000000012600780c */ /* 0x000fe20003f65270 */
[----:B-----5:R-:W-:Y:S01]  /*3830*/  @P1 IMAD.U32 R18, R48, 0x10000, RZ ;  /* 0x0001000030121824 */ /* 0x020fe200078e00ff */
[----:B------:R-:W-:Y:S01]  /*3840*/  LOP3.LUT R22, R22, 0xffffffef, RZ, 0xc0, !PT ;  /* 0xffffffef16167812 */ /* 0x000fe200078ec0ff */
[----:B------:R-:W-:Y:S01]  /*3850*/  FFMA.FTZ R13, R13, R177, 1.1641532182693481445e-10 ;  /* 0x2f0000000d0d7423 */ /* 0x000fe200000100b1 */
[----:B------:R-:W-:Y:S01]  /*3860*/  BSSY.RECONVERGENT B1, `(.L_x_218) ;  /* 0x0000061000017945 */ /* 0x000fe20003800200 */
[----:B------:R-:W1:Y:S01]  /*3870*/  LDC R146, c[0x0][0x408] ;  /* 0x00010200ff927b82 */ /* 0x000e620000000800 */
[----:B------:R-:W-:Y:S02]  /*3880*/  IMAD.MOV.U32 R37, RZ, RZ, R16 ;  /* 0x000000ffff257224 */ /* 0x000fe400078e0010 */
[----:B0-----:R-:W-:-:S02]  /*3890*/  FSETP.GTU.FTZ.AND P2, PT, R13, R176, PT ;  /* 0x000000b00d00720b */ /* 0x001fc40003f5c000 */
[C---:B------:R-:W-:Y:S02]  /*38a0*/  SHF.L.U32 R13, R116.reuse, 0x10, RZ ;  /* 0x00000010740d7819 */ /* 0x040fe400000006ff */
[----:B------:R-:W-:-:S03]  /*38b0*/  PRMT R116, R116, 0x7632, R116 ;  /* 0x0000763274747816 */ /* 0x000fc60000000074 */
[----:B-1----:R-:W-:-:S05]  /*38c0*/  FMUL.FTZ R13, R13, R146 ;  /* 0x000000920d0d7220 */ /* 0x002fca0000410000 */
[----:B------:R-:W-:Y:S02]  /*38d0*/  FSEL R13, R13, RZ, !P2 ;  /* 0x000000ff0d0d7208 */ /* 0x000fe40005000000 */
[----:B------:R-:W-:-:S03]  /*38e0*/  PLOP3.LUT P2, PT, P2, PT, PT, 0x8, 0x80 ;  /* 0x000000000080781c */ /* 0x000fc6000174e170 */
[----:B------:R-:W-:Y:S01]  /*38f0*/  @P1 FADD.FTZ R13, R18, R13 ;  /* 0x0000000d120d1221 */ /* 0x000fe20000010000 */
[----:B------:R-:W-:-:S04]  /*3900*/  IMAD.MOV.U32 R18, RZ, RZ, 0x2 ;  /* 0x00000002ff127424 */ /* 0x000fc800078e00ff */
[----:B------:R-:W-:-:S05]  /*3910*/  F2FP.BF16.F32.PACK_AB R121, RZ, R13 ;  /* 0x0000000dff79723e */ /* 0x000fca00000010ff */
[----:B------:R-:W-:Y:S01]  /*3920*/  @P2 LOP3.LUT R22, R22, 0x10, RZ, 0xfc, !PT ;  /* 0x0000001016162812 */ /* 0x000fe200078efcff */
[----:B------:R-:W-:Y:S06]  /*3930*/  @!P3 BRA `(.L_x_219) ;  /* 0x00000004004cb947 */ /* 0x000fec0003800000 */
[----:B------:R-:W-:-:S13]  /*3940*/  ISETP.NE.AND P2, PT, R38, 0x3, PT ;  /* 0x000000032600780c */ /* 0x000fda0003f45270 */
[----:B------:R-:W-:Y:S05]  /*3950*/  @!P2 BRA `(.L_x_220) ;  /* 0x000000000018a947 */ /* 0x000fea0003800000 */
[----:B------:R-:W-:-:S13]  /*3960*/  ISETP.NE.AND P2, PT, R38, 0x2, PT ;  /* 0x000000022600780c */ /* 0x000fda0003f45270 */
[----:B------:R-:W-:Y:S01]  /*3970*/  @!P2 MOV R18, 0x3 ;  /* 0x000000030012a802 */ /* 0x000fe20000000f00 */
[----:B------:R-:W-:Y:S02]  /*3980*/  @!P2 IMAD.MOV.U32 R37, RZ, RZ, R19 ;  /* 0x000000ffff25a224 */ /* 0x000fe400078e0013 */
[----:B------:R-:W-:Y:S02]  /*3990*/  @P2 VIADD R18, R38, 0x1 ;  /* 0x0000000126122836 */ /* 0x000fe40000000000 */
[----:B------:R-:W-:Y:S01]  /*39a0*/  @P2 IMAD.MOV.U32 R37, RZ, RZ, R20 ;  /* 0x000000ffff252224 */ /* 0x000fe200078e0014 */
[----:B------:R-:W-:Y:S06]  /*39b0*/  BRA `(.L_x_219) ;  /* 0x00000004002c7947 */ /* 0x000fec0003800000 */
.L_x_220:
[----:B------:R-:W-:Y:S01]  /*39c0*/  IADD3 R23, PT, PT, R23, 0x1, RZ ;  /* 0x0000000117177810 */ /* 0x000fe20007ffe0ff */
[----:B------:R-:W-:Y:S03]  /*39d0*/  BSSY.RECONVERGENT B2, `(.L_x_221) ;  /* 0x000000b000027945 */ /* 0x000fe60003800200 */
[----:B------:R-:W-:-:S13]  /*39e0*/  ISETP.NE.AND P2, PT, R23, RZ, PT ;  /* 0x000000ff1700720c */ /* 0x000fda0003f45270 */
[----:B------:R-:W-:Y:S05]  /*39f0*/  @P2 BRA `(.L_x_222) ;  /* 0x0000000000202947 */ /* 0x000fea0003800000 */
[----:B------:R-:W-:-:S05]  /*3a00*/  VIADD R17, R17, 0x1 ;  /* 0x0000000111117836 */ /* 0x000fca0000000000 */
[----:B------:R-:W-:-:S13]  /*3a10*/  ISETP.NE.AND P2, PT, R17, RZ, PT ;  /* 0x000000ff1100720c */ /* 0x000fda0003f45270 */
[----:B------:R-:W-:Y:S02]  /*3a20*/  @!P2 VIADD R21, R21, 0x1 ;  /* 0x000000011515a836 */ /* 0x000fe40000000000 */
[----:B------:R-:W-:Y:S02]  /*3a30*/  @!P2 VIADD R16, R15, 0x1 ;  /* 0x000000010f10a836 */ /* 0x000fe40000000000 */
[----:B------:R-:W-:Y:S01]  /*3a40*/  @!P2 IMAD.MOV.U32 R17, RZ, RZ, RZ ;  /* 0x000000ffff11a224 */ /* 0x000fe200078e00ff */
[----:B------:R-:W-:-:S13]  /*3a50*/  ISETP.NE.AND P3, PT, R21, RZ, !P2 ;  /* 0x000000ff1500720c */ /* 0x000fda0005765270 */
[----:B------:R-:W-:-:S05]  /*3a60*/  @P3 IADD3 R16, PT, PT, R15, RZ, RZ ;  /* 0x000000ff0f103210 */ /* 0x000fca0007ffe0ff */
[----:B------:R-:W-:-:S07]  /*3a70*/  @!P2 IMAD.MOV.U32 R15, RZ, RZ, R16 ;  /* 0x000000ffff0fa224 */ /* 0x000fce00078e0010 */
.L_x_222:
[----:B------:R-:W-:Y:S05]  /*3a80*/  BSYNC.RECONVERGENT B2 ;  /* 0x0000000000027941 */ /* 0x000fea0003800200 */
.L_x_221:
[----:B------:R-:W-:Y:S01]  /*3a90*/  IMAD.WIDE.U32 R132, R23, -0x2daee0ad, RZ ;  /* 0xd2511f5317847825 */ /* 0x000fe200078e00ff */
[----:B------:R-:W-:-:S03]  /*3aa0*/  UIADD3 UR5, UPT, UPT, UR10, -0x61c88647, URZ ;  /* 0x9e3779b90a057890 */ /* 0x000fc6000fffe0ff */
[----:B------:R-:W-:Y:S01]  /*3ab0*/  IMAD.WIDE.U32 R18, R21, -0x326172a9, RZ ;  /* 0xcd9e8d5715127825 */ /* 0x000fe200078e00ff */
[----:B------:R-:W-:-:S03]  /*3ac0*/  LOP3.LUT R122, R15, UR11, R133, 0x96, !PT ;  /* 0x0000000b0f7a7c12 */ /* 0x000fc6000f8e9685 */
[----:B------:R-:W-:Y:S01]  /*3ad0*/  IMAD.MOV.U32 R37, RZ, RZ, R120 ;  /* 0x000000ffff257224 */ /* 0x000fe200078e0078 */
[----:B------:R-:W-:Y:S01]  /*3ae0*/  LOP3.LUT R19, R17, UR10, R19, 0x96, !PT ;  /* 0x0000000a11137c12 */ /* 0x000fe2000f8e9613 */
[----:B------:R-:W-:-:S05]  /*3af0*/  IMAD.WIDE.U32 R122, R122, -0x326172a9, RZ ;  /* 0xcd9e8d577a7a7825 */ /* 0x000fca00078e00ff */
        /* <DEDUP_REMOVED lines=50> */
[----:B------:R-:W-:Y:S01]  /*3e20*/  MOV R120, R122 ;  /* 0x0000007a00787202 */ /* 0x000fe20000000f00 */
[----:B------:R-:W-:-:S04]  /*3e30*/  IMAD.WIDE.U32 R122, R16, -0x326172a9, RZ ;  /* 0xcd9e8d57107a7825 */ /* 0x000fc800078e00ff */
[----:B------:R-:W-:Y:S01]  /*3e40*/  IMAD.MOV.U32 R16, RZ, RZ, R122 ;  /* 0x000000ffff107224 */ /* 0x000fe200078e007a */
[----:B------:R-:W-:Y:S01]  /*3e50*/  LOP3.LUT R20, R18, UR5, R123, 0x96, !PT ;  /* 0x0000000512147c12 */ /* 0x000fe2000f8e967b */
[----:B------:R-:W-:-:S07]  /*3e60*/  IMAD.MOV.U32 R18, RZ, RZ, RZ ;  /* 0x000000ffff127224 */ /* 0x000fce00078e00ff */
.L_x_219:
[----:B------:R-:W-:Y:S05]  /*3e70*/  BSYNC.RECONVERGENT B1 ;  /* 0x0000000000017941 */ /* 0x000fea0003800200 */
.L_x_218:
[----:B------:R-:W-:Y:S01]  /*3e80*/  I2FP.F32.U32 R37, R37 ;  /* 0x0000002500257245 */ /* 0x000fe20000201000 */
[----:B------:R-:W-:Y:S01]  /*3e90*/  IMAD.U32 R38, R116, 0x10000, RZ ;  /* 0x0001000074267824 */ /* 0x000fe200078e00ff */
[----:B------:R-:W-:Y:S01]  /*3ea0*/  ISETP.NE.AND P3, PT, R18, 0x1, PT ;  /* 0x000000011200780c */ /* 0x000fe20003f65270 */
[----:B------:R-:W-:Y:S01]  /*3eb0*/  BSSY.RECONVERGENT B1, `(.L_x_223) ;  /* 0x0000062000017945 */ /* 0x000fe20003800200 */
[----:B------:R-:W-:Y:S01]  /*3ec0*/  LOP3.LUT R22, R22, 0xfffffff7, RZ, 0xc0, !PT ;  /* 0xfffffff716167812 */ /* 0x000fe200078ec0ff */
[----:B------:R-:W-:Y:S01]  /*3ed0*/  FFMA.FTZ R37, R37, R177, 1.1641532182693481445e-10 ;  /* 0x2f00000025257423 */ /* 0x000fe200000100b1 */
[----:B------:R-:W-:Y:S01]  /*3ee0*/  FMUL.FTZ R38, R38, R146 ;  /* 0x0000009226267220 */ /* 0x000fe20000410000 */
[----:B------:R-:W-:-:S03]  /*3ef0*/  IMAD.MOV.U32 R132, RZ, RZ, 0x2 ;  /* 0x00000002ff847424 */ /* 0x000fc600078e00ff */
[----:B------:R-:W-:Y:S02]  /*3f00*/  FSETP.GTU.FTZ.AND P2, PT, R37, R176, PT ;  /* 0x000000b02500720b */ /* 0x000fe40003f5c000 */
[----:B------:R-:W-:Y:S02]  /*3f10*/  @P1 PRMT R37, R48, 0x7632, R37 ;  /* 0x0000763230251816 */ /* 0x000fe40000000025 */
[----:B------:R-:W-:Y:S02]  /*3f20*/  FSEL R38, R38, RZ, !P2 ;  /* 0x000000ff26267208 */ /* 0x000fe40005000000 */
[----:B------:R-:W-:Y:S02]  /*3f30*/  PLOP3.LUT P2, PT, P2, PT, PT, 0x8, 0x80 ;  /* 0x000000000080781c */ /* 0x000fe4000174e170 */
[----:B------:R-:W-:-:S05]  /*3f40*/  @P1 SHF.L.U32 R37, R37, 0x10, RZ ;  /* 0x0000001025251819 */ /* 0x000fca00000006ff */
[----:B------:R-:W-:Y:S01]  /*3f50*/  @P1 FADD.FTZ R38, R37, R38 ;  /* 0x0000002625261221 */ /* 0x000fe20000010000 */
[----:B------:R-:W-:-:S04]  /*3f60*/  IMAD.MOV.U32 R37, RZ, RZ, R16 ;  /* 0x000000ffff257224 */ /* 0x000fc800078e0010 */
[----:B------:R-:W-:Y:S02]  /*3f70*/  F2FP.BF16.F32.PACK_AB R116, RZ, R38 ;  /* 0x00000026ff74723e */ /* 0x000fe400000010ff */
[----:B------:R-:W-:Y:S01]  /*3f80*/  @P2 LOP3.LUT R22, R22, 0x8, RZ, 0xfc, !PT ;  /* 0x0000000816162812 */ /* 0x000fe200078efcff */
[----:B------:R-:W-:Y:S06]  /*3f90*/  @!P3 BRA `(.L_x_224) ;  /* 0x00000004004cb947 */ /* 0x000fec0003800000 */
[----:B------:R-:W-:-:S13]  /*3fa0*/  ISETP.NE.AND P2, PT, R18, 0x3, PT ;  /* 0x000000031200780c */ /* 0x000fda0003f45270 */
[----:B------:R-:W-:Y:S05]  /*3fb0*/  @!P2 BRA `(.L_x_225) ;  /* 0x000000000018a947 */ /* 0x000fea0003800000 */
[----:B------:R-:W-:-:S13]  /*3fc0*/  ISETP.NE.AND P2, PT, R18, 0x2, PT ;  /* 0x000000021200780c */ /* 0x000fda0003f45270 */
[----:B------:R-:W-:Y:S01]  /*3fd0*/  @!P2 IMAD.MOV.U32 R132, RZ, RZ, 0x3 ;  /* 0x00000003ff84a424 */ /* 0x000fe200078e00ff */
[----:B------:R-:W-:Y:S01]  /*3fe0*/  @P2 IADD3 R132, PT, PT, R18, 0x1, RZ ;  /* 0x0000000112842810 */ /* 0x000fe20007ffe0ff */
[----:B------:R-:W-:Y:S02]  /*3ff0*/  @!P2 IMAD.MOV.U32 R37, RZ, RZ, R19 ;  /* 0x000000ffff25a224 */ /* 0x000fe400078e0013 */
[----:B------:R-:W-:Y:S01]  /*4000*/  @P2 IMAD.MOV.U32 R37, RZ, RZ, R20 ;  /* 0x000000ffff252224 */ /* 0x000fe200078e0014 */
[----:B------:R-:W-:Y:S06]  /*4010*/  BRA `(.L_x_224) ;  /* 0x00000004002c7947 */ /* 0x000fec0003800000 */
.L_x_225:
[----:B------:R-:W-:Y:S01]  /*4020*/  VIADD R23, R23, 0x1 ;  /* 0x0000000117177836 */ /* 0x000fe20000000000 */
[----:B------:R-:W-:Y:S04]  /*4030*/  BSSY.RECONVERGENT B2, `(.L_x_226) ;  /* 0x000000b000027945 */ /* 0x000fe80003800200 */
[----:B------:R-:W-:-:S13]  /*4040*/  ISETP.NE.AND P2, PT, R23, RZ, PT ;  /* 0x000000ff1700720c */ /* 0x000fda0003f45270 */
[----:B------:R-:W-:Y:S05]  /*4050*/  @P2 BRA `(.L_x_227) ;  /* 0x0000000000202947 */ /* 0x000fea0003800000 */
[----:B------:R-:W-:-:S04]  /*4060*/  IADD3 R17, PT, PT, R17, 0x1, RZ ;  /* 0x0000000111117810 */ /* 0x000fc80007ffe0ff */
[----:B------:R-:W-:-:S13]  /*4070*/  ISETP.NE.AND P2, PT, R17, RZ, PT ;  /* 0x000000ff1100720c */ /* 0x000fda0003f45270 */
[----:B------:R-:W-:Y:S02]  /*4080*/  @!P2 VIADD R21, R21, 0x1 ;  /* 0x000000011515a836 */ /* 0x000fe40000000000 */
[----:B------:R-:W-:Y:S02]  /*4090*/  @!P2 VIADD R16, R15, 0x1 ;  /* 0x000000010f10a836 */ /* 0x000fe40000000000 */
[----:B------:R-:W-:Y:S01]  /*40a0*/  @!P2 IMAD.MOV.U32 R17, RZ, RZ, RZ ;  /* 0x000000ffff11a224 */ /* 0x000fe200078e00ff */
[----:B------:R-:W-:-:S13]  /*40b0*/  ISETP.NE.AND P3, PT, R21, RZ, !P2 ;  /* 0x000000ff1500720c */ /* 0x000fda0005765270 */
[----:B------:R-:W-:-:S05]  /*40c0*/  @P3 IMAD.MOV R16, RZ, RZ, R15 ;  /* 0x000000ffff103224 */ /* 0x000fca00078e020f */
[----:B------:R-:W-:-:S07]  /*40d0*/  @!P2 MOV R15, R16 ;  /* 0x00000010000fa202 */ /* 0x000fce0000000f00 */
.L_x_227:
[----:B------:R-:W-:Y:S05]  /*40e0*/  BSYNC.RECONVERGENT B2 ;  /* 0x0000000000027941 */ /* 0x000fea0003800200 */
.L_x_226:
        /* <DEDUP_REMOVED lines=54> */
[----:B------:R-:W-:-:S04]  /*4450*/  IMAD.WIDE.U32 R122, R122, -0x2daee0ad, RZ ;  /* 0xd2511f537a7a7825 */ /* 0x000fc800078e00ff */
[----:B------:R-:W-:Y:S01]  /*4460*/  IMAD.MOV.U32 R120, RZ, RZ, R122 ;  /* 0x000000ffff787224 */ /* 0x000fe200078e007a */
[----:B------:R-:W-:Y:S01]  /*4470*/  LOP3.LUT R19, R132, UR5, R123, 0x96, !PT ;  /* 0x0000000584137c12 */ /* 0x000fe2000f8e967b */
[----:B------:R-:W-:Y:S01]  /*4480*/  UIADD3 UR5, UPT, UPT, UR10, -0x700cb87f, URZ ;  /* 0x8ff347810a057890 */ /* 0x000fe2000fffe0ff */
[----:B------:R-:W-:-:S04]  /*4490*/  IMAD.WIDE.U32 R122, R16, -0x326172a9, RZ ;  /* 0xcd9e8d57107a7825 */ /* 0x000fc800078e00ff */
[----:B------:R-:W-:Y:S01]  /*44a0*/  IMAD.MOV.U32 R132, RZ, RZ, RZ ;  /* 0x000000ffff847224 */ /* 0x000fe200078e00ff */
[----:B------:R-:W-:Y:S02]  /*44b0*/  LOP3.LUT R20, R18, UR5, R123, 0x96, !PT ;  /* 0x0000000512147c12 */ /* 0x000fe4000f8e967b */
[----:B------:R-:W-:-:S07]  /*44c0*/  MOV R16, R122 ;  /* 0x0000007a00107202 */ /* 0x000fce0000000f00 */
.L_x_224:
[----:B------:R-:W-:Y:S05]  /*44d0*/  BSYNC.RECONVERGENT B1 ;  /* 0x0000000000017941 */ /* 0x000fea0003800200 */
.L_x_223:
[----:B------:R-:W-:Y:S01]  /*44e0*/  I2FP.F32.U32 R18, R37 ;  /* 0x0000002500127245 */ /* 0x000fe20000201000 */
[----:B------:R-:W-:Y:S01]  /*44f0*/  BSSY.RECONVERGENT B1, `(.L_x_228) ;  /* 0x0000064000017945 */ /* 0x000fe20003800200 */
[----:B------:R-:W-:Y:S01]  /*4500*/  ISETP.NE.AND P2, PT, R132, 0x1, PT ;  /* 0x000000018400780c */ /* 0x000fe20003f45270 */
[----:B------:R-:W-:Y:S01]  /*4510*/  IMAD.MOV.U32 R123, RZ, RZ, R16 ;  /* 0x000000ffff7b7224 */ /* 0x000fe200078e0010 */
[----:B------:R-:W-:Y:S01]  /*4520*/  LOP3.LUT R22, R22, 0xfffffffb, RZ, 0xc0, !PT ;  /* 0xfffffffb16167812 */ /* 0x000fe200078ec0ff */
[----:B------:R-:W-:-:S05]  /*4530*/  FFMA.FTZ R18, R18, R177, 1.1641532182693481445e-10 ;  /* 0x2f00000012127423 */ /* 0x000fca00000100b1 */
[----:B------:R-:W-:Y:S01]  /*4540*/  FSETP.GTU.FTZ.AND P3, PT, R18, R176, PT ;  /* 0x000000b01200720b */ /* 0x000fe20003f7c000 */
[C---:B------:R-:W-:Y:S01]  /*4550*/  IMAD.U32 R18, R117.reuse, 0x10000, RZ ;  /* 0x0001000075127824 */ /* 0x040fe200078e00ff */
[----:B------:R-:W-:-:S03]  /*4560*/  PRMT R117, R117, 0x7632, R117 ;  /* 0x0000763275757816 */ /* 0x000fc60000000075 */
[----:B------:R-:W-:-:S05]  /*4570*/  FMUL.FTZ R18, R18, R146 ;  /* 0x0000009212127220 */ /* 0x000fca0000410000 */
[----:B------:R-:W-:Y:S01]  /*4580*/  FSEL R37, R18, RZ, !P3 ;  /* 0x000000ff12257208 */ /* 0x000fe20005800000 */
[----:B------:R-:W-:Y:S01]  /*4590*/  @P1 IMAD.U32 R18, R49, 0x10000, RZ ;  /* 0x0001000031121824 */ /* 0x000fe200078e00ff */
[----:B------:R-:W-:-:S03]  /*45a0*/  PLOP3.LUT P3, PT, P3, PT, PT, 0x8, 0x80 ;  /* 0x000000000080781c */ /* 0x000fc60001f6e170 */
[----:B------:R-:W-:Y:S01]  /*45b0*/  @P1 FADD.FTZ R37, R18, R37 ;  /* 0x0000002512251221 */ /* 0x000fe20000010000 */
[----:B------:R-:W-:-:S04]  /*45c0*/  HFMA2 R18, -RZ, RZ, 0, 1.1920928955078125e-07 ;  /* 0x00000002ff127431 */ /* 0x000fc800000001ff */
[----:B------:R-:W-:-:S05]  /*45d0*/  F2FP.BF16.F32.PACK_AB R122, RZ, R37 ;  /* 0x00000025ff7a723e */ /* 0x000fca00000010ff */
[----:B------:R-:W-:Y:S01]  /*45e0*/  @P3 LOP3.LUT R22, R22, 0x4, RZ, 0xfc, !PT ;  /* 0x0000000416163812 */ /* 0x000fe200078efcff */
[----:B------:R-:W-:Y:S06]  /*45f0*/  @!P2 BRA `(.L_x_229) ;  /* 0x00000004004ca947 */ /* 0x000fec0003800000 */
[----:B------:R-:W-:-:S13]  /*4600*/  ISETP.NE.AND P2, PT, R132, 0x3, PT ;  /* 0x000000038400780c */ /* 0x000fda0003f45270 */
[----:B------:R-:W-:Y:S05]  /*4610*/  @!P2 BRA `(.L_x_230) ;  /* 0x000000000018a947 */ /* 0x000fea0003800000 */
[----:B------:R-:W-:-:S13]  /*4620*/  ISETP.NE.AND P2, PT, R132, 0x2, PT ;  /* 0x000000028400780c */ /* 0x000fda0003f45270 */
[----:B------:R-:W-:Y:S01]  /*4630*/  @!P2 IMAD.MOV.U32 R18, RZ, RZ, 0x3 ;  /* 0x00000003ff12a424 */ /* 0x000fe200078e00ff */
[----:B------:R-:W-:Y:S01]  /*4640*/  @!P2 MOV R123, R19 ;  /* 0x00000013007ba202 */ /* 0x000fe20000000f00 */
[----:B------:R-:W-:Y:S02]  /*4650*/  @P2 VIADD R18, R132, 0x1 ;  /* 0x0000000184122836 */ /* 0x000fe40000000000 */
[----:B------:R-:W-:Y:S01]  /*4660*/  @P2 IMAD.MOV.U32 R123, RZ, RZ, R20 ;  /* 0x000000ffff7b2224 */ /* 0x000fe200078e0014 */
[----:B------:R-:W-:Y:S06]  /*4670*/  BRA `(.L_x_229) ;  /* 0x00000004002c7947 */ /* 0x000fec0003800000 */
.L_x_230:
[----:B------:R-:W-:Y:S01]  /*4680*/  VIADD R23, R23, 0x1 ;  /* 0x0000000117177836 */ /* 0x000fe20000000000 */
[----:B------:R-:W-:Y:S04]  /*4690*/  BSSY.RECONVERGENT B2, `(.L_x_231) ;  /* 0x000000b000027945 */ /* 0x000fe80003800200 */
[----:B------:R-:W-:-:S13]  /*46a0*/  ISETP.NE.AND P2, PT, R23, RZ, PT ;  /* 0x000000ff1700720c */ /* 0x000fda0003f45270 */
[----:B------:R-:W-:Y:S05]  /*46b0*/  @P2 BRA `(.L_x_232) ;  /* 0x0000000000202947 */ /* 0x000fea0003800000 */
[----:B------:R-:W-:-:S05]  /*46c0*/  VIADD R17, R17, 0x1 ;  /* 0x0000000111117836 */ /* 0x000fca0000000000 */
[----:B------:R-:W-:-:S13]  /*46d0*/  ISETP.NE.AND P2, PT, R17, RZ, PT ;  /* 0x000000ff1100720c */ /* 0x000fda0003f45270 */
[----:B------:R-:W-:Y:S01]  /*46e0*/  @!P2 IADD3 R21, PT, PT, R21, 0x1, RZ ;  /* 0x000000011515a810 */ /* 0x000fe20007ffe0ff */
[----:B------:R-:W-:Y:S01]  /*46f0*/  @!P2 VIADD R16, R15, 0x1 ;  /* 0x000000010f10a836 */ /* 0x000fe20000000000 */
[----:B------:R-:W-:Y:S02]  /*4700*/  @!P2 MOV R17, RZ ;  /* 0x000000ff0011a202 */ /* 0x000fe40000000f00 */
[----:B------:R-:W-:-:S13]  /*4710*/  ISETP.NE.AND P3, PT, R21, RZ, !P2 ;  /* 0x000000ff1500720c */ /* 0x000fda0005765270 */
[----:B------:R-:W-:-:S04]  /*4720*/  @P3 IMAD.MOV R16, RZ, RZ, R15 ;  /* 0x000000ffff103224 */ /* 0x000fc800078e020f */
[----:B------:R-:W-:-:S07]  /*4730*/  @!P2 IMAD.MOV.U32 R15, RZ, RZ, R16 ;  /* 0x000000ffff0fa224 */ /* 0x000fce00078e0010 */
.L_x_232:
[----:B------:R-:W-:Y:S05]  /*4740*/  BSYNC.RECONVERGENT B2 ;  /* 0x0000000000027941 */ /* 0x000fea0003800200 */
.L_x_231:
        /* <DEDUP_REMOVED lines=59> */
[----:B------:R-:W-:Y:S01]  /*4b00*/  IMAD.MOV.U32 R16, RZ, RZ, R132 ;  /* 0x000000ffff107224 */ /* 0x000fe200078e0084 */
[----:B------:R-:W-:Y:S01]  /*4b10*/  LOP3.LUT R20, R18, UR5, R133, 0x96, !PT ;  /* 0x0000000512147c12 */ /* 0x000fe2000f8e9685 */
[----:B------:R-:W-:-:S07]  /*4b20*/  HFMA2 R18, -RZ, RZ, 0, 0 ;  /* 0x00000000ff127431 */ /* 0x000fce00000001ff */
.L_x_229:
[----:B------:R-:W-:Y:S05]  /*4b30*/  BSYNC.RECONVERGENT B1 ;  /* 0x0000000000017941 */ /* 0x000fea0003800200 */
.L_x_228:
[----:B------:R-:W-:Y:S01]  /*4b40*/  I2FP.F32.U32 R123, R123 ;  /* 0x0000007b007b7245 */ /* 0x000fe20000201000 */
[----:B------:R-:W-:Y:S01]  /*4b50*/  IMAD.U32 R117, R117, 0x10000, RZ ;  /* 0x0001000075757824 */ /* 0x000fe200078e00ff */
[----:B------:R-:W-:Y:S01]  /*4b60*/  LOP3.LUT R22, R22, 0xfffffffd, RZ, 0xc0, !PT ;  /* 0xfffffffd16167812 */ /* 0x000fe200078ec0ff */
[----:B------:R-:W-:Y:S01]  /*4b70*/  BSSY.RECONVERGENT B1, `(.L_x_233) ;  /* 0x0000062000017945 */ /* 0x000fe20003800200 */
[----:B------:R-:W-:Y:S02]  /*4b80*/  IMAD.MOV.U32 R134, RZ, RZ, 0x2 ;  /* 0x00000002ff867424 */ /* 0x000fe400078e00ff */
[----:B------:R-:W-:Y:S01]  /*4b90*/  FFMA.FTZ R123, R123, R177, 1.1641532182693481445e-10 ;  /* 0x2f0000007b7b7423 */ /* 0x000fe200000100b1 */
[----:B------:R-:W-:Y:S01]  /*4ba0*/  FMUL.FTZ R133, R117, R146 ;  /* 0x0000009275857220 */ /* 0x000fe20000410000 */
[----:B------:R-:W-:-:S03]  /*4bb0*/  @P1 PRMT R117, R49, 0x7632, R117 ;  /* 0x0000763231751816 */ /* 0x000fc60000000075 */
[----:B------:R-:W-:Y:S02]  /*4bc0*/  FSETP.GTU.FTZ.AND P2, PT, R123, R176, PT ;  /* 0x000000b07b00720b */ /* 0x000fe40003f5c000 */
[----:B------:R-:W-:Y:S01]  /*4bd0*/  @P1 IMAD.U32 R117, R117, 0x10000, RZ ;  /* 0x0001000075751824 */ /* 0x000fe200078e00ff */
[----:B------:R-:W-:Y:S02]  /*4be0*/  MOV R123, R16 ;  /* 0x00000010007b7202 */ /* 0x000fe40000000f00 */
[----:B------:R-:W-:Y:S02]  /*4bf0*/  FSEL R133, R133, RZ, !P2 ;  /* 0x000000ff85857208 */ /* 0x000fe40005000000 */
[----:B------:R-:W-:-:S03]  /*4c00*/  PLOP3.LUT P2, PT, P2, PT, PT, 0x8, 0x80 ;  /* 0x000000000080781c */ /* 0x000fc6000174e170 */
[----:B------:R-:W-:-:S05]  /*4c10*/  @P1 FADD.FTZ R133, R117, R133 ;  /* 0x0000008575851221 */ /* 0x000fca0000010000 */
[----:B------:R-:W-:-:S05]  /*4c20*/  F2FP.BF16.F32.PACK_AB R117, RZ, R133 ;  /* 0x00000085ff75723e */ /* 0x000fca00000010ff */
[----:B------:R-:W-:Y:S02]  /*4c30*/  @P2 LOP3.LUT R22, R22, 0x2, RZ, 0xfc, !PT ;  /* 0x0000000216162812 */ /* 0x000fe400078efcff */
[----:B------:R-:W-:-:S13]  /*4c40*/  ISETP.NE.AND P2, PT, R18, 0x1, PT ;  /* 0x000000011200780c */ /* 0x000fda0003f45270 */
[----:B------:R-:W-:Y:S05]  /*4c50*/  @!P2 BRA `(.L_x_234) ;  /* 0x00000004004ca947 */ /* 0x000fea0003800000 */
[----:B------:R-:W-:-:S13]  /*4c60*/  ISETP.NE.AND P2, PT, R18, 0x3, PT ;  /* 0x000000031200780c */ /* 0x000fda0003f45270 */
[----:B------:R-:W-:Y:S05]  /*4c70*/  @!P2 BRA `(.L_x_235) ;  /* 0x000000000018a947 */ /* 0x000fea0003800000 */
[----:B------:R-:W-:-:S13]  /*4c80*/  ISETP.NE.AND P2, PT, R18, 0x2, PT ;  /* 0x000000021200780c */ /* 0x000fda0003f45270 */
[----:B------:R-:W-:Y:S02]  /*4c90*/  @!P2 IMAD.MOV.U32 R134, RZ, RZ, 0x3 ;  /* 0x00000003ff86a424 */ /* 0x000fe400078e00ff */
[----:B------:R-:W-:Y:S01]  /*4ca0*/  @!P2 IMAD.MOV.U32 R123, RZ, RZ, R19 ;  /* 0x000000ffff7ba224 */ /* 0x000fe200078e0013 */
[----:B------:R-:W-:Y:S01]  /*4cb0*/  @P2 MOV R123, R20 ;  /* 0x00000014007b2202 */ /* 0x000fe20000000f00 */
[----:B------:R-:W-:Y:S01]  /*4cc0*/  @P2 VIADD R134, R18, 0x1 ;  /* 0x0000000112862836 */ /* 0x000fe20000000000 */
[----:B------:R-:W-:Y:S06]  /*4cd0*/  BRA `(.L_x_234) ;  /* 0x00000004002c7947 */ /* 0x000fec0003800000 */
.L_x_235:
        /* <DEDUP_REMOVED lines=12> */
.L_x_237:
[----:B------:R-:W-:Y:S05]  /*4da0*/  BSYNC.RECONVERGENT B2 ;  /* 0x0000000000027941 */ /* 0x000fea0003800200 */
.L_x_236:
[----:B------:R-:W-:Y:S01]  /*4db0*/  IMAD.WIDE.U32 R172, R23, -0x2daee0ad, RZ ;  /* 0xd2511f5317ac7825 */ /* 0x000fe200078e00ff */
[----:B------:R-:W-:Y:S01]  /*4dc0*/  UIADD3 UR5, UPT, UPT, UR10, -0x61c88647, URZ ;  /* 0x9e3779b90a057890 */ /* 0x000fe2000fffe0ff */
[----:B------:R-:W-:Y:S02]  /*4dd0*/  MOV R123, R120 ;  /* 0x00000078007b7202 */ /* 0x000fe40000000f00 */
[----:B------:R-:W-:Y:S01]  /*4de0*/  IMAD.WIDE.U32 R18, R21, -0x326172a9, RZ ;  /* 0xcd9e8d5715127825 */ /* 0x000fe200078e00ff */
[----:B------:R-:W-:-:S04]  /*4df0*/  LOP3.LUT R134, R15, UR11, R173, 0x96, !PT ;  /* 0x0000000b0f867c12 */ /* 0x000fc8000f8e96ad */
        /* <DEDUP_REMOVED lines=56> */
[----:B------:R-:W-:-:S07]  /*5180*/  IMAD.MOV.U32 R134, RZ, RZ, RZ ;  /* 0x000000ffff867224 */ /* 0x000fce00078e00ff */
.L_x_234:
[----:B------:R-:W-:Y:S05]  /*5190*/  BSYNC.RECONVERGENT B1 ;  /* 0x0000000000017941 */ /* 0x000fea0003800200 */
.L_x_233:
[----:B------:R-:W-:Y:S01]  /*51a0*/  I2FP.F32.U32 R18, R123 ;  /* 0x0000007b00127245 */ /* 0x000fe20000201000 */
[----:B------:R-:W-:Y:S01]  /*51b0*/  BSSY.RECONVERGENT B1, `(.L_x_238) ;  /* 0x0000062000017945 */ /* 0x000fe20003800200 */
[----:B------:R-:W-:Y:S01]  /*51c0*/  SHF.L.U32 R123, R118, 0x10, RZ ;  /* 0x00000010767b7819 */ /* 0x000fe200000006ff */
[----:B------:R-:W-:Y:S01]  /*51d0*/  IMAD.MOV.U32 R172, RZ, RZ, R16 ;  /* 0x000000ffffac7224 */ /* 0x000fe200078e0010 */
[----:B------:R-:W-:Y:S01]  /*51e0*/  ISETP.NE.AND P3, PT, R134, 0x1, PT ;  /* 0x000000018600780c */ /* 0x000fe20003f65270 */
[----:B------:R-:W-:Y:S02]  /*51f0*/  FFMA.FTZ R18, R18, R177, 1.1641532182693481445e-10 ;  /* 0x2f00000012127423 */ /* 0x000fe400000100b1 */
[----:B------:R-:W-:-:S03]  /*5200*/  FMUL.FTZ R123, R123, R146 ;  /* 0x000000927b7b7220 */ /* 0x000fc60000410000 */
[----:B------:R-:W-:Y:S01]  /*5210*/  FSETP.GTU.FTZ.AND P2, PT, R18, R176, PT ;  /* 0x000000b01200720b */ /* 0x000fe20003f5c000 */
[----:B------:R-:W-:-:S03]  /*5220*/  @P1 IMAD.U32 R18, R50, 0x10000, RZ ;  /* 0x0001000032121824 */ /* 0x000fc600078e00ff */
[----:B------:R-:W-:Y:S02]  /*5230*/  FSEL R132, R123, RZ, !P2 ;  /* 0x000000ff7b847208 */ /* 0x000fe40005000000 */
[----:B------:R-:W-:Y:S02]  /*5240*/  PRMT R123, R118, 0x7632, R123 ;  /* 0x00007632767b7816 */ /* 0x000fe4000000007b */
[----:B------:R-:W-:Y:S01]  /*5250*/  PLOP3.LUT P2, PT, P2, PT, PT, 0x8, 0x80 ;  /* 0x000000000080781c */ /* 0x000fe2000174e170 */
[----:B------:R-:W-:Y:S01]  /*5260*/  @P1 FADD.FTZ R132, R18, R132 ;  /* 0x0000008412841221 */ /* 0x000fe20000010000 */
[----:B------:R-:W-:-:S04]  /*5270*/  IMAD.MOV.U32 R18, RZ, RZ, 0x2 ;  /* 0x00000002ff127424 */ /* 0x000fc800078e00ff */
[----:B------:R-:W-:Y:S01]  /*5280*/  F2FP.BF16.F32.PACK_AB R118, RZ, R132 ;  /* 0x00000084ff76723e */ /* 0x000fe200000010ff */
        /* <DEDUP_REMOVED lines=9> */
.L_x_240:
        /* <DEDUP_REMOVED lines=12> */
.L_x_242:
[----:B------:R-:W-:Y:S05]  /*53e0*/  BSYNC.RECONVERGENT B2 ;  /* 0x0000000000027941 */ /* 0x000fea0003800200 */
.L_x_241:
[----:B------:R-:W-:Y:S01]  /*53f0*/  IMAD.WIDE.U32 R172, R23, -0x2daee0ad, RZ ;  /* 0xd2511f5317ac7825 */ /* 0x000fe200078e00ff */
[----:B------:R-:W-:-:S03]  /*5400*/  UIADD3 UR5, UPT, UPT, UR10, -0x61c88647, URZ ;  /* 0x9e3779b90a057890 */ /* 0x000fc6000fffe0ff */
        /* <DEDUP_REMOVED lines=53> */
[----:B------:R-:W-:Y:S01]  /*5760*/  IMAD.MOV.U32 R172, RZ, RZ, R120 ;  /* 0x000000ffffac7224 */ /* 0x000fe200078e0078 */
[----:B------:R-:W-:Y:S01]  /*5770*/  MOV R120, R134 ;  /* 0x0000008600787202 */ /* 0x000fe20000000f00 */
[----:B------:R-:W-:Y:S01]  /*5780*/  UIADD3 UR5, UPT, UPT, UR10, -0x700cb87f, URZ ;  /* 0x8ff347810a057890 */ /* 0x000fe2000fffe0ff */
[----:B------:R-:W-:-:S04]  /*5790*/  IMAD.WIDE.U32 R134, R16, -0x326172a9, RZ ;  /* 0xcd9e8d5710867825 */ /* 0x000fc800078e00ff */
[----:B------:R-:W-:Y:S01]  /*57a0*/  IMAD.MOV.U32 R16, RZ, RZ, R134 ;  /* 0x000000ffff107224 */ /* 0x000fe200078e0086 */
[----:B------:R-:W-:Y:S01]  /*57b0*/  LOP3.LUT R20, R18, UR5, R135, 0x96, !PT ;  /* 0x0000000512147c12 */ /* 0x000fe2000f8e9687 */
[----:B------:R-:W-:-:S07]  /*57c0*/  IMAD.MOV.U32 R18, RZ, RZ, RZ ;  /* 0x000000ffff127224 */ /* 0x000fce00078e00ff */
.L_x_239:
[----:B------:R-:W-:Y:S05]  /*57d0*/  BSYNC.RECONVERGENT B1 ;  /* 0x0000000000017941 */ /* 0x000fea0003800200 */
.L_x_238:
[----:B------:R-:W-:Y:S01]  /*57e0*/  I2FP.F32.U32 R134, R172 ;  /* 0x000000ac00867245 */ /* 0x000fe20000201000 */
[----:B------:R-:W-:Y:S01]  /*57f0*/  IMAD.U32 R123, R123, 0x10000, RZ ;  /* 0x000100007b7b7824 */ /* 0x000fe200078e00ff */
[----:B------:R-:W-:Y:S01]  /*5800*/  ISETP.NE.AND P4, PT, R18, 0x1, PT ;  /* 0x000000011200780c */ /* 0x000fe20003f85270 */
[----:B------:R-:W-:Y:S01]  /*5810*/  BSSY.RECONVERGENT B1, `(.L_x_243) ;  /* 0x0000060000017945 */ /* 0x000fe20003800200 */
[----:B------:R-:W-:Y:S02]  /*5820*/  IMAD.MOV.U32 R172, RZ, RZ, 0x2 ;  /* 0x00000002ffac7424 */ /* 0x000fe400078e00ff */
[----:B------:R-:W-:Y:S01]  /*5830*/  FFMA.FTZ R134, R134, R177, 1.1641532182693481445e-10 ;  /* 0x2f00000086867423 */ /* 0x000fe200000100b1 */
[----:B------:R-:W-:-:S04]  /*5840*/  IMAD.MOV.U32 R135, RZ, RZ, R16 ;  /* 0x000000ffff877224 */ /* 0x000fc800078e0010 */
[----:B------:R-:W-:Y:S01]  /*5850*/  FSETP.GTU.FTZ.AND P3, PT, R134, R176, PT ;  /* 0x000000b08600720b */ /* 0x000fe20003f7c000 */
[----:B------:R-:W-:Y:S01]  /*5860*/  FMUL.FTZ R134, R123, R146 ;  /* 0x000000927b867220 */ /* 0x000fe20000410000 */
[----:B------:R-:W-:-:S04]  /*5870*/  @P1 PRMT R123, R50, 0x7632, R123 ;  /* 0x00007632327b1816 */ /* 0x000fc8000000007b */
[----:B------:R-:W-:Y:S02]  /*5880*/  @P1 SHF.L.U32 R123, R123, 0x10, RZ ;  /* 0x000000107b7b1819 */ /* 0x000fe400000006ff */
[----:B------:R-:W-:Y:S02]  /*5890*/  FSEL R134, R134, RZ, !P3 ;  /* 0x000000ff86867208 */ /* 0x000fe40005800000 */
[----:B------:R-:W-:-:S03]  /*58a0*/  PLOP3.LUT P3, PT, P3, PT, PT, 0x8, 0x80 ;  /* 0x000000000080781c */ /* 0x000fc60001f6e170 */
[----:B------:R-:W-:-:S05]  /*58b0*/  @P1 FADD.FTZ R134, R123, R134 ;  /* 0x000000867b861221 */ /* 0x000fca0000010000 */
[----:B------:R-:W-:Y:S01]  /*58c0*/  F2FP.BF16.F32.PACK_AB R123, RZ, R134 ;  /* 0x00000086ff7b723e */ /* 0x000fe200000010ff */
        /* <DEDUP_REMOVED lines=9> */
.L_x_245:
        /* <DEDUP_REMOVED lines=12> */
.L_x_247:
[----:B------:R-:W-:Y:S05]  /*5a20*/  BSYNC.RECONVERGENT B2 ;  /* 0x0000000000027941 */ /* 0x000fea0003800200 */
.L_x_246:
        /* <DEDUP_REMOVED lines=58> */
[----:B------:R-:W-:-:S03]  /*5dd0*/  IMAD.WIDE.U32 R172, R16, -0x326172a9, RZ ;  /* 0xcd9e8d5710ac7825 */ /* 0x000fc600078e00ff */
[----:B------:R-:W-:Y:S01]  /*5de0*/  MOV R16, R172 ;  /* 0x000000ac00107202 */ /* 0x000fe20000000f00 */
[----:B------:R-:W-:Y:S01]  /*5df0*/  IMAD.MOV.U32 R172, RZ, RZ, RZ ;  /* 0x000000ffffac7224 */ /* 0x000fe200078e00ff */
[----:B------:R-:W-:-:S07]  /*5e00*/  LOP3.LUT R20, R18, UR5, R173, 0x96, !PT ;  /* 0x0000000512147c12 */ /* 0x000fce000f8e96ad */
.L_x_244:
[----:B------:R-:W-:Y:S05]  /*5e10*/  BSYNC.RECONVERGENT B1 ;  /* 0x0000000000017941 */ /* 0x000fea0003800200 */
.L_x_243:
[----:B------:R-:W-:Y:S01]  /*5e20*/  I2FP.F32.U32 R18, R135 ;  /* 0x0000008700127245 */ /* 0x000fe20000201000 */
[C---:B------:R-:W-:Y:S01]  /*5e30*/  IMAD.U32 R135, R119.reuse, 0x10000, RZ ;  /* 0x0001000077877824 */ /* 0x040fe200078e00ff */
[----:B------:R-:W-:Y:S01]  /*5e40*/  ISETP.NE.AND P5, PT, R172, 0x1, PT ;  /* 0x00000001ac00780c */ /* 0x000fe20003fa5270 */
[----:B------:R-:W-:Y:S01]  /*5e50*/  BSSY.RECONVERGENT B1, `(.L_x_248) ;  /* 0x0000060000017945 */ /* 0x000fe20003800200 */
[----:B------:R-:W-:Y:S01]  /*5e60*/  PRMT R178, R119, 0x7632, R178 ;  /* 0x0000763277b27816 */ /* 0x000fe200000000b2 */
[----:B------:R-:W-:Y:S01]  /*5e70*/  FFMA.FTZ R18, R18, R177, 1.1641532182693481445e-10 ;  /* 0x2f00000012127423 */ /* 0x000fe200000100b1 */
[----:B------:R-:W-:Y:S01]  /*5e80*/  FMUL.FTZ R135, R135, R146 ;  /* 0x0000009287877220 */ /* 0x000fe20000410000 */
[----:B------:R-:W-:-:S03]  /*5e90*/  IMAD.MOV.U32 R174, RZ, RZ, R16 ;  /* 0x000000ffffae7224 */ /* 0x000fc600078e0010 */
[----:B------:R-:W-:Y:S01]  /*5ea0*/  FSETP.GTU.FTZ.AND P4, PT, R18, R176, PT ;  /* 0x000000b01200720b */ /* 0x000fe20003f9c000 */
[----:B------:R-:W-:-:S03]  /*5eb0*/  @P1 IMAD.U32 R18, R51, 0x10000, RZ ;  /* 0x0001000033121824 */ /* 0x000fc600078e00ff */
[----:B------:R-:W-:Y:S02]  /*5ec0*/  FSEL R135, R135, RZ, !P4 ;  /* 0x000000ff87877208 */ /* 0x000fe40006000000 */
[----:B------:R-:W-:-:S03]  /*5ed0*/  PLOP3.LUT P4, PT, P4, PT, PT, 0x8, 0x80 ;  /* 0x000000000080781c */ /* 0x000fc6000278e170 */
[----:B------:R-:W-:Y:S01]  /*5ee0*/  @P1 FADD.FTZ R135, R18, R135 ;  /* 0x0000008712871221 */ /* 0x000fe20000010000 */
[----:B------:R-:W-:-:S04]  /*5ef0*/  HFMA2 R18, -RZ, RZ, 0, 1.1920928955078125e-07 ;  /* 0x00000002ff127431 */ /* 0x000fc800000001ff */
[----:B------:R-:W-:Y:S01]  /*5f00*/  F2FP.BF16.F32.PACK_AB R119, RZ, R135 ;  /* 0x00000087ff77723e */ /* 0x000fe200000010ff */
        /* <DEDUP_REMOVED lines=9> */
.L_x_250:
        /* <DEDUP_REMOVED lines=12> */
.L_x_252:
[----:B------:R-:W-:Y:S05]  /*6060*/  BSYNC.RECONVERGENT B2 ;  /* 0x0000000000027941 */ /* 0x000fea0003800200 */
.L_x_251:
        /* <DEDUP_REMOVED lines=56> */
[----:B------:R-:W-:Y:S01]  /*63f0*/  UIADD3 UR5, UPT, UPT, UR10, -0x700cb87f, URZ ;  /* 0x8ff347810a057890 */ /* 0x000fe2000fffe0ff */
[----:B------:R-:W-:Y:S02]  /*6400*/  IMAD.MOV.U32 R120, RZ, RZ, R172 ;  /* 0x000000ffff787224 */ /* 0x000fe400078e00ac */
[----:B------:R-:W-:-:S04]  /*6410*/  IMAD.WIDE.U32 R172, R16, -0x326172a9, RZ ;  /* 0xcd9e8d5710ac7825 */ /* 0x000fc800078e00ff */
[----:B------:R-:W-:Y:S01]  /*6420*/  IMAD.MOV.U32 R16, RZ, RZ, R172 ;  /* 0x000000ffff107224 */ /* 0x000fe200078e00ac */
[----:B------:R-:W-:Y:S01]  /*6430*/  LOP3.LUT R20, R18, UR5, R173, 0x96, !PT ;  /* 0x0000000512147c12 */ /* 0x000fe2000f8e96ad */
[----:B------:R-:W-:-:S07]  /*6440*/  HFMA2 R18, -RZ, RZ, 0, 0 ;  /* 0x00000000ff127431 */ /* 0x000fce00000001ff */
.L_x_249:
[----:B------:R-:W-:Y:S05]  /*6450*/  BSYNC.RECONVERGENT B1 ;  /* 0x0000000000017941 */ /* 0x000fea0003800200 */
.L_x_248:
[----:B------:R-:W-:Y:S01]  /*6460*/  I2FP.F32.U32 R172, R174 ;  /* 0x000000ae00ac7245 */ /* 0x000fe20000201000 */
[----:B------:R-:W-:Y:S01]  /*6470*/  IMAD.U32 R178, R178, 0x10000, RZ ;  /* 0x00010000b2b27824 */ /* 0x000fe200078e00ff */
[----:B------:R-:W-:Y:S02]  /*6480*/  PRMT R118, R118, 0x5410, R123 ;  /* 0x0000541076767816 */ /* 0x000fe4000000007b */
[----:B------:R-:W-:Y:S01]  /*6490*/  PRMT R117, R122, 0x5410, R117 ;  /* 0x000054107a757816 */ /* 0x000fe20000000075 */
[----:B------:R-:W-:Y:S01]  /*64a0*/  FFMA.FTZ R172, R172, R177, 1.1641532182693481445e-10 ;  /* 0x2f000000acac7423 */ /* 0x000fe200000100b1 */
[----:B------:R-:W-:Y:S01]  /*64b0*/  FMUL.FTZ R146, R178, R146 ;  /* 0x00000092b2927220 */ /* 0x000fe20000410000 */
[----:B------:R-:W-:-:S03]  /*64c0*/  PRMT R116, R121, 0x5410, R116 ;  /* 0x0000541079747816 */ /* 0x000fc60000000074 */
[----:B------:R-:W-:Y:S02]  /*64d0*/  FSETP.GTU.FTZ.AND P5, PT, R172, R176, PT ;  /* 0x000000b0ac00720b */ /* 0x000fe40003fbc000 */
[----:B------:R-:W-:Y:S02]  /*64e0*/  @P1 PRMT R172, R51, 0x7632, R172 ;  /* 0x0000763233ac1816 */ /* 0x000fe400000000ac */
[----:B------:R-:W-:Y:S02]  /*64f0*/  FSEL R146, R146, RZ, !P5 ;  /* 0x000000ff92927208 */ /* 0x000fe40006800000 */
[----:B------:R-:W-:Y:S01]  /*6500*/  PLOP3.LUT P5, PT, P5, PT, PT, 0x8, 0x80 ;  /* 0x000000000080781c */ /* 0x000fe20002fae170 */
[----:B------:R-:W-:-:S04]  /*6510*/  @P1 IMAD.U32 R172, R172, 0x10000, RZ ;  /* 0x00010000acac1824 */ /* 0x000fc800078e00ff */
[----:B------:R-:W-:-:S05]  /*6520*/  @P1 FADD.FTZ R146, R172, R146 ;  /* 0x00000092ac921221 */ /* 0x000fca0000010000 */
[----:B------:R-:W-:-:S04]  /*6530*/  F2FP.BF16.F32.PACK_AB R172, RZ, R146 ;  /* 0x00000092ffac723e */ /* 0x000fc800000010ff */
[----:B------:R-:W-:Y:S01]  /*6540*/  PRMT R119, R119, 0x5410, R172 ;  /* 0x0000541077777816 */ /* 0x000fe200000000ac */
[----:B------:R-:W-:Y:S06]  /*6550*/  BRA `(.L_x_253) ;  /* 0x0000006400247947 */ /* 0x000fec0003800000 */
.L_x_212:
[----:B------:R-:W-:Y:S01]  /*6560*/  ISETP.NE.AND P2, PT, R18, 0x1, PT ;  /* 0x000000011200780c */ /* 0x000fe20003f45270 */
[----:B------:R-:W-:Y:S01]  /*6570*/  BSSY.RECONVERGENT B1, `(.L_x_254) ;  /* 0x0000059000017945 */ /* 0x000fe20003800200 */
[----:B-1----:R-:W-:Y:S01]  /*6580*/  IMAD.MOV.U32 R7, RZ, RZ, 0x2 ;  /* 0x00000002ff077424 */ /* 0x002fe200078e00ff */
[----:B------:R-:W-:Y:S01]  /*6590*/  MOV R5, R16 ;  /* 0x0000001000057202 */ /* 0x000fe20000000f00 */
[----:B------:R-:W-:-:S09]  /*65a0*/  IMAD.MOV.U32 R120, RZ, RZ, R172 ;  /* 0x000000ffff787224 */ /* 0x000fd200078e00ac */
[----:B------:R-:W-:Y:S05]  /*65b0*/  @!P2 BRA `(.L_x_255) ;  /* 0x000000040050a947 */ /* 0x000fea0003800000 */
[----:B------:R-:W-:-:S13]  /*65c0*/  ISETP.NE.AND P2, PT, R18, 0x3, PT ;  /* 0x000000031200780c */ /* 0x000fda0003f45270 */
[----:B------:R-:W-:Y:S05]  /*65d0*/  @!P2 BRA `(.L_x_256) ;  /* 0x000000000020a947 */ /* 0x000fea0003800000 */
[----:B------:R-:W-:-:S13]  /*65e0*/  ISETP.NE.AND P2, PT, R18, 0x2, PT ;  /* 0x000000021200780c */ /* 0x000fda0003f45270 */
[----:B------:R-:W-:Y:S01]  /*65f0*/  @!P2 IMAD.MOV.U32 R7, RZ, RZ, 0x3 ;  /* 0x00000003ff07a424 */ /* 0x000fe200078e00ff */
[----:B------:R-:W-:Y:S01]  /*6600*/  @!P2 MOV R120, R172 ;  /* 0x000000ac0078a202 */ /* 0x000fe20000000f00 */
[----:B------:R-:W-:Y:S02]  /*6610*/  @!P2 IMAD.MOV.U32 R5, RZ, RZ, R19 ;  /* 0x000000ffff05a224 */ /* 0x000fe400078e0013 */
[----:B------:R-:W-:Y:S02]  /*6620*/  @P2 VIADD R7, R18, 0x1 ;  /* 0x0000000112072836 */ /* 0x000fe40000000000 */
[----:B------:R-:W-:Y:S02]  /*6630*/  @P2 IMAD.MOV.U32 R120, RZ, RZ, R172 ;  /* 0x000000ffff782224 */ /* 0x000fe400078e00ac */
[----:B------:R-:W-:Y:S01]  /*6640*/  @P2 IMAD.MOV.U32 R5, RZ, RZ, R20 ;  /* 0x000000ffff052224 */ /* 0x000fe200078e0014 */
[----:B------:R-:W-:Y:S06]  /*6650*/  BRA `(.L_x_255) ;  /* 0x0000000400287947 */ /* 0x000fec0003800000 */
.L_x_256:
        /* <DEDUP_REMOVED lines=12> */
.L_x_258:
[----:B------:R-:W-:Y:S05]  /*6720*/  BSYNC.RECONVERGENT B2 ;  /* 0x0000000000027941 */ /* 0x000fea0003800200 */
.L_x_257:
        /* <DEDUP_REMOVED lines=57> */
[----:B------:R-:W-:-:S04]  /*6ac0*/  IMAD.WIDE.U32 R6, R7, -0x326172a9, RZ ;  /* 0xcd9e8d5707067825 */ /* 0x000fc800078e00ff */
[----:B------:R-:W-:Y:S01]  /*6ad0*/  IMAD.MOV.U32 R16, RZ, RZ, R6 ;  /* 0x000000ffff107224 */ /* 0x000fe200078e0006 */
[----:B------:R-:W-:Y:S01]  /*6ae0*/  LOP3.LUT R20, R8, UR5, R7, 0x96, !PT ;  /* 0x0000000508147c12 */ /* 0x000fe2000f8e9607 */
[----:B------:R-:W-:-:S07]  /*6af0*/  IMAD.MOV.U32 R7, RZ, RZ, RZ ;  /* 0x000000ffff077224 */ /* 0x000fce00078e00ff */
.L_x_255:
[----:B------:R-:W-:Y:S05]  /*6b00*/  BSYNC.RECONVERGENT B1 ;  /* 0x0000000000017941 */ /* 0x000fea0003800200 */
.L_x_254:
[----:B------:R-:W0:Y:S01]  /*6b10*/  LDC R176, c[0x0][0x404] ;  /* 0x00010100ffb07b82 */ /* 0x000e220000000800 */
[----:B------:R-:W-:Y:S01]  /*6b20*/  I2FP.F32.U32 R5, R5 ;  /* 0x0000000500057245 */ /* 0x000fe20000201000 */
[----:B------:R-:W-:Y:S01]  /*6b30*/  IMAD.MOV.U32 R177, RZ, RZ, 0x2f800000 ;  /* 0x2f800000ffb17424 */ /* 0x000fe200078e00ff */
[----:B------:R-:W-:Y:S01]  /*6b40*/  ISETP.NE.AND P3, PT, R7, 0x1, PT ;  /* 0x000000010700780c */ /* 0x000fe20003f65270 */
[----:B-----5:R-:W-:Y:S01]  /*6b50*/  IMAD.U32 R12, R116, 0x10000, RZ ;  /* 0x00010000740c7824 */ /* 0x020fe200078e00ff */
[----:B------:R-:W-:Y:S01]  /*6b60*/  LOP3.LUT R22, R22, 0xffffffef, RZ, 0xc0, !PT ;  /* 0xffffffef16167812 */ /* 0x000fe200078ec0ff */
[----:B------:R-:W-:Y:S01]  /*6b70*/  FFMA.FTZ R5, R5, R177, 1.1641532182693481445e-10 ;  /* 0x2f00000005057423 */ /* 0x000fe200000100b1 */
[----:B------:R-:W-:Y:S01]  /*6b80*/  BSSY.RECONVERGENT B1, `(.L_x_259) ;  /* 0x000005e000017945 */ /* 0x000fe20003800200 */
[----:B------:R-:W1:Y:S01]  /*6b90*/  LDC R146, c[0x0][0x408] ;  /* 0x00010200ff927b82 */ /* 0x000e620000000800 */
[----:B------:R-:W-:Y:S02]  /*6ba0*/  HFMA2 R6, -RZ, RZ, 0, 1.1920928955078125e-07 ;  /* 0x00000002ff067431 */ /* 0x000fe400000001ff */
[----:B------:R-:W-:Y:S01]  /*6bb0*/  IMAD.MOV.U32 R9, RZ, RZ, R16 ;  /* 0x000000ffff097224 */ /* 0x000fe200078e0010 */
[----:B0-----:R-:W-:-:S02]  /*6bc0*/  FSETP.GTU.FTZ.AND P2, PT, R5, R176, PT ;  /* 0x000000b00500720b */ /* 0x001fc40003f5c000 */
[----:B------:R-:W-:Y:S02]  /*6bd0*/  PRMT R5, R116, 0x7632, R5 ;  /* 0x0000763274057816 */ /* 0x000fe40000000005 */
[----:B------:R-:W-:Y:S01]  /*6be0*/  PLOP3.LUT P4, PT, P2, PT, PT, 0x8, 0x80 ;  /* 0x000000000080781c */ /* 0x000fe2000178e170 */
[----:B-1----:R-:W-:-:S05]  /*6bf0*/  FMUL.FTZ R12, R12, R146 ;  /* 0x000000920c0c7220 */ /* 0x002fca0000410000 */
[----:B------:R-:W-:-:S07]  /*6c00*/  FSEL R12, R12, RZ, !P2 ;  /* 0x000000ff0c0c7208 */ /* 0x000fce0005000000 */
        /* <DEDUP_REMOVED lines=10> */
.L_x_261:
        /* <DEDUP_REMOVED lines=12> */
.L_x_263:
[----:B------:R-:W-:Y:S05]  /*6d70*/  BSYNC.RECONVERGENT B2 ;  /* 0x0000000000027941 */ /* 0x000fea0003800200 */
.L_x_262:
        /* <DEDUP_REMOVED lines=52> */
[----:B------:R-:W-:Y:S01]  /*70c0*/  UIADD3 UR5, UPT, UPT, UR11, -0x695add53, URZ ;  /* 0x96a522ad0b057890 */ /* 0x000fe2000fffe0ff */
[----:B------:R-:W-:-:S03]  /*70d0*/  IMAD.MOV.U32 R9, RZ, RZ, R120 ;  /* 0x000000ffff097224 */ /* 0x000fc600078e0078 */
[----:B------:R-:W-:-:S04]  /*70e0*/  IMAD.WIDE.U32 R6, R6, -0x2daee0ad, RZ ;  /* 0xd2511f5306067825 */ /* 0x000fc800078e00ff */
[----:B------:R-:W-:Y:S01]  /*70f0*/  IMAD.MOV.U32 R120, RZ, RZ, R6 ;  /* 0x000000ffff787224 */ /* 0x000fe200078e0006 */
[----:B------:R-:W-:Y:S01]  /*7100*/  LOP3.LUT R19, R10, UR5, R7, 0x96, !PT ;  /* 0x000000050a137c12 */ /* 0x000fe2000f8e9607 */
[----:B------:R-:W-:Y:S01]  /*7110*/  IMAD.WIDE.U32 R6, R11, -0x326172a9, RZ ;  /* 0xcd9e8d570b067825 */ /* 0x000fe200078e00ff */
[----:B------:R-:W-:-:S03]  /*7120*/  UIADD3 UR5, UPT, UPT, UR10, -0x700cb87f, URZ ;  /* 0x8ff347810a057890 */ /* 0x000fc6000fffe0ff */
[----:B------:R-:W-:Y:S02]  /*7130*/  IMAD.MOV.U32 R16, RZ, RZ, R6 ;  /* 0x000000ffff107224 */ /* 0x000fe400078e0006 */
[----:B------:R-:W-:Y:S01]  /*7140*/  HFMA2 R6, -RZ, RZ, 0, 0 ;  /* 0x00000000ff067431 */ /* 0x000fe200000001ff */
[----:B------:R-:W-:-:S07]  /*7150*/  LOP3.LUT R20, R8, UR5, R7, 0x96, !PT ;  /* 0x0000000508147c12 */ /* 0x000fce000f8e9607 */
.L_x_260:
[----:B------:R-:W-:Y:S05]  /*7160*/  BSYNC.RECONVERGENT B1 ;  /* 0x0000000000017941 */ /* 0x000fea0003800200 */
.L_x_259:
[----:B------:R-:W-:Y:S01]  /*7170*/  I2FP.F32.U32 R7, R9 ;  /* 0x0000000900077245 */ /* 0x000fe20000201000 */
[----:B------:R-:W-:Y:S01]  /*7180*/  @P1 IMAD.U32 R13, R48, 0x10000, RZ ;  /* 0x00010000300d1824 */ /* 0x000fe200078e00ff */
[----:B------:R-:W-:Y:S01]  /*7190*/  ISETP.NE.AND P3, PT, R6, 0x1, PT ;  /* 0x000000010600780c */ /* 0x000fe20003f65270 */
[----:B------:R-:W-:Y:S01]  /*71a0*/  BSSY.RECONVERGENT B1, `(.L_x_264) ;  /* 0x0000061000017945 */ /* 0x000fe20003800200 */
[----:B------:R-:W-:Y:S02]  /*71b0*/  IMAD.MOV.U32 R9, RZ, RZ, R16 ;  /* 0x000000ffff097224 */ /* 0x000fe400078e0010 */
[----:B------:R-:W-:-:S05]  /*71c0*/  FFMA.FTZ R7, R7, R177, 1.1641532182693481445e-10 ;  /* 0x2f00000007077423 */ /* 0x000fca00000100b1 */
[----:B------:R-:W-:Y:S01]  /*71d0*/  FSETP.GTU.FTZ.AND P2, PT, R7, R176, PT ;  /* 0x000000b00700720b */ /* 0x000fe20003f5c000 */
[----:B------:R-:W-:-:S04]  /*71e0*/  IMAD.U32 R7, R52, 0x10000, RZ ;  /* 0x0001000034077824 */ /* 0x000fc800078e00ff */
[----:B------:R-:W-:-:S05]  /*71f0*/  FMUL.FTZ R7, R7, R146 ;  /* 0x0000009207077220 */ /* 0x000fca0000410000 */
[----:B------:R-:W-:-:S05]  /*7200*/  FSEL R7, R7, RZ, !P2 ;  /* 0x000000ff07077208 */ /* 0x000fca0005000000 */
[----:B------:R-:W-:Y:S01]  /*7210*/  FADD.FTZ R12, R12, R7 ;  /* 0x000000070c0c7221 */ /* 0x000fe20000010000 */
[----:B------:R-:W-:-:S03]  /*7220*/  MOV R7, 0x2 ;  /* 0x0000000200077802 */ /* 0x000fc60000000f00 */
[--C-:B------:R-:W-:Y:S01]  /*7230*/  @P1 FADD.FTZ R13, R13, R12.reuse ;  /* 0x0000000c0d0d1221 */ /* 0x100fe20000010000 */
[----:B------:R-:W-:Y:S01]  /*7240*/  @!P1 IMAD.MOV.U32 R13, RZ, RZ, R12 ;  /* 0x000000ffff0d9224 */ /* 0x000fe200078e000c */
[----:B------:R-:W-:-:S04]  /*7250*/  SEL R12, RZ, 0x1, P2 ;  /* 0x00000001ff0c7807 */ /* 0x000fc80001000000 */
        /* <DEDUP_REMOVED lines=10> */
.L_x_266:
        /* <DEDUP_REMOVED lines=12> */
.L_x_268:
[----:B------:R-:W-:Y:S05]  /*73c0*/  BSYNC.RECONVERGENT B2 ;  /* 0x0000000000027941 */ /* 0x000fea0003800200 */
.L_x_267:
        /* <DEDUP_REMOVED lines=62> */
.L_x_265:
[----:B------:R-:W-:Y:S05]  /*77b0*/  BSYNC.RECONVERGENT B1 ;  /* 0x0000000000017941 */ /* 0x000fea0003800200 */
.L_x_264:
[----:B------:R-:W-:Y:S01]  /*77c0*/  I2FP.F32.U32 R6, R9 ;  /* 0x0000000900067245 */ /* 0x000fe20000201000 */
[----:B------:R-:W-:Y:S01]  /*77d0*/  IMAD.U32 R5, R5, 0x10000, RZ ;  /* 0x0001000005057824 */ /* 0x000fe200078e00ff */
[----:B------:R-:W-:Y:S01]  /*77e0*/  ISETP.NE.AND P3, PT, R7, 0x1, PT ;  /* 0x000000010700780c */ /* 0x000fe20003f65270 */
[----:B------:R-:W-:Y:S01]  /*77f0*/  BSSY.RECONVERGENT B1, `(.L_x_269) ;  /* 0x000005e000017945 */ /* 0x000fe20003800200 */
[----:B------:R-:W-:Y:S01]  /*7800*/  LOP3.LUT R22, R22, 0xfffffff7, RZ, 0xc0, !PT ;  /* 0xfffffff716167812 */ /* 0x000fe200078ec0ff */
[----:B------:R-:W-:Y:S01]  /*7810*/  FFMA.FTZ R6, R6, R177, 1.1641532182693481445e-10 ;  /* 0x2f00000006067423 */ /* 0x000fe200000100b1 */
[----:B------:R-:W-:Y:S01]  /*7820*/  FMUL.FTZ R5, R5, R146 ;  /* 0x0000009205057220 */ /* 0x000fe20000410000 */
[----:B------:R-:W-:-:S03]  /*7830*/  IMAD.MOV.U32 R9, RZ, RZ, R16 ;  /* 0x000000ffff097224 */ /* 0x000fc600078e0010 */
[----:B------:R-:W-:Y:S01]  /*7840*/  FSETP.GTU.FTZ.AND P2, PT, R6, R176, PT ;  /* 0x000000b00600720b */ /* 0x000fe20003f5c000 */
[----:B------:R-:W-:-:S03]  /*7850*/  IMAD.MOV.U32 R6, RZ, RZ, 0x2 ;  /* 0x00000002ff067424 */ /* 0x000fc600078e00ff */
[----:B------:R-:W-:Y:S02]  /*7860*/  PLOP3.LUT P4, PT, P2, PT, PT, 0x8, 0x80 ;  /* 0x000000000080781c */ /* 0x000fe4000178e170 */
[----:B------:R-:W-:-:S11]  /*7870*/  FSEL R5, R5, RZ, !P2 ;  /* 0x000000ff05057208 */ /* 0x000fd60005000000 */
        /* <DEDUP_REMOVED lines=10> */
.L_x_271:
        /* <DEDUP_REMOVED lines=12> */
.L_x_273:
[----:B------:R-:W-:Y:S05]  /*79e0*/  BSYNC.RECONVERGENT B2 ;  /* 0x0000000000027941 */ /* 0x000fea0003800200 */
.L_x_272:
        /* <DEDUP_REMOVED lines=62> */
.L_x_270:
[----:B------:R-:W-:Y:S05]  /*7dd0*/  BSYNC.RECONVERGENT B1 ;  /* 0x0000000000017941 */ /* 0x000fea0003800200 */
.L_x_269:
[----:B------:R-:W-:Y:S01]  /*7de0*/  I2FP.F32.U32 R7, R9 ;  /* 0x0000000900077245 */ /* 0x000fe20000201000 */
[----:B------:R-:W-:Y:S01]  /*7df0*/  BSSY.RECONVERGENT B1, `(.L_x_274) ;  /* 0x0000065000017945 */ /* 0x000fe20003800200 */
[----:B------:R-:W-:-:S03]  /*7e00*/  ISETP.NE.AND P3, PT, R6, 0x1, PT ;  /* 0x000000010600780c */ /* 0x000fc60003f65270 */
[----:B------:R-:W-:-:S05]  /*7e10*/  FFMA.FTZ R7, R7, R177, 1.1641532182693481445e-10 ;  /* 0x2f00000007077423 */ /* 0x000fca00000100b1 */
[----:B------:R-:W-:Y:S02]  /*7e20*/  FSETP.GTU.FTZ.AND P2, PT, R7, R176, PT ;  /* 0x000000b00700720b */ /* 0x000fe40003f5c000 */
[----:B------:R-:W-:Y:S02]  /*7e30*/  PRMT R7, R52, 0x7632, R7 ;  /* 0x0000763234077816 */ /* 0x000fe40000000007 */
[----:B------:R-:W-:-:S03]  /*7e40*/  SEL R11, RZ, 0x1, P2 ;  /* 0x00000001ff0b7807 */ /* 0x000fc60001000000 */
[----:B------:R-:W-:-:S04]  /*7e50*/  IMAD.U32 R7, R7, 0x10000, RZ ;  /* 0x0001000007077824 */ /* 0x000fc800078e00ff */
[----:B------:R-:W-:-:S05]  /*7e60*/  FMUL.FTZ R7, R7, R146 ;  /* 0x0000009207077220 */ /* 0x000fca0000410000 */
[----:B------:R-:W-:-:S05]  /*7e70*/  FSEL R7, R7, RZ, !P2 ;  /* 0x000000ff07077208 */ /* 0x000fca0005000000 */
[--C-:B------:R-:W-:Y:S01]  /*7e80*/  FADD.FTZ R5, R5, R7.reuse ;  /* 0x0000000705057221 */ /* 0x100fe20000010000 */
[----:B------:R-:W-:-:S04]  /*7e90*/  @P1 PRMT R7, R48, 0x7632, R7 ;  /* 0x0000763230071816 */ /* 0x000fc80000000007 */
[----:B------:R-:W-:-:S05]  /*7ea0*/  @P1 SHF.L.U32 R7, R7, 0x10, RZ ;  /* 0x0000001007071819 */ /* 0x000fca00000006ff */
[----:B------:R-:W-:Y:S01]  /*7eb0*/  @P1 FADD.FTZ R38, R5, R7 ;  /* 0x0000000705261221 */ /* 0x000fe20000010000 */
[----:B------:R-:W-:Y:S02]  /*7ec0*/  @!P1 IMAD.MOV.U32 R38, RZ, RZ, R5 ;  /* 0x000000ffff269224 */ /* 0x000fe400078e0005 */
[----:B------:R-:W-:Y:S02]  /*7ed0*/  IMAD.MOV.U32 R7, RZ, RZ, 0x2 ;  /* 0x00000002ff077424 */ /* 0x000fe400078e00ff */
[----:B------:R-:W-:Y:S01]  /*7ee0*/  IMAD.MOV.U32 R5, RZ, RZ, R16 ;  /* 0x000000ffff057224 */ /* 0x000fe200078e0010 */
        /* <DEDUP_REMOVED lines=10> */
.L_x_276:
        /* <DEDUP_REMOVED lines=12> */
.L_x_278:
[----:B------:R-:W-:Y:S05]  /*8050*/  BSYNC.RECONVERGENT B2 ;  /* 0x0000000000027941 */ /* 0x000fea0003800200 */
.L_x_277:
        /* <DEDUP_REMOVED lines=62> */
.L_x_275:
[----:B------:R-:W-:Y:S05]  /*8440*/  BSYNC.RECONVERGENT B1 ;  /* 0x0000000000017941 */ /* 0x000fea0003800200 */
.L_x_274:
[----:B------:R-:W-:Y:S01]  /*8450*/  I2FP.F32.U32 R5, R5 ;  /* 0x0000000500057245 */ /* 0x000fe20000201000 */
[----:B------:R-:W-:Y:S01]  /*8460*/  BSSY.RECONVERGENT B1, `(.L_x_279) ;  /* 0x0000061000017945 */ /* 0x000fe20003800200 */
[----:B------:R-:W-:Y:S01]  /*8470*/  ISETP.NE.AND P2, PT, R7, 0x1, PT ;  /* 0x000000010700780c */ /* 0x000fe20003f45270 */
[----:B------:R-:W-:Y:S01]  /*8480*/  HFMA2 R6, -RZ, RZ, 0, 1.1920928955078125e-07 ;  /* 0x00000002ff067431 */ /* 0x000fe200000001ff */
[----:B------:R-:W-:Y:S01]  /*8490*/  LOP3.LUT R22, R22, 0xfffffffb, RZ, 0xc0, !PT ;  /* 0xfffffffb16167812 */ /* 0x000fe200078ec0ff */
[----:B------:R-:W-:Y:S01]  /*84a0*/  FFMA.FTZ R5, R5, R177, 1.1641532182693481445e-10 ;  /* 0x2f00000005057423 */ /* 0x000fe200000100b1 */
[----:B------:R-:W-:-:S04]  /*84b0*/  IMAD.MOV.U32 R9, RZ, RZ, R16 ;  /* 0x000000ffff097224 */ /* 0x000fc800078e0010 */
[----:B------:R-:W-:Y:S01]  /*84c0*/  FSETP.GTU.FTZ.AND P3, PT, R5, R176, PT ;  /* 0x000000b00500720b */ /* 0x000fe20003f7c000 */
[----:B------:R-:W-:-:S04]  /*84d0*/  IMAD.U32 R5, R117, 0x10000, RZ ;  /* 0x0001000075057824 */ /* 0x000fc800078e00ff */
[----:B------:R-:W-:-:S05]  /*84e0*/  FMUL.FTZ R5, R5, R146 ;  /* 0x0000009205057220 */ /* 0x000fca0000410000 */
[----:B------:R-:W-:Y:S02]  /*84f0*/  FSEL R10, R5, RZ, !P3 ;  /* 0x000000ff050a7208 */ /* 0x000fe40005800000 */
[----:B------:R-:W-:Y:S02]  /*8500*/  PLOP3.LUT P3, PT, P3, PT, PT, 0x8, 0x80 ;  /* 0x000000000080781c */ /* 0x000fe40001f6e170 */
[----:B------:R-:W-:-:S11]  /*8510*/  PRMT R5, R117, 0x7632, R5 ;  /* 0x0000763275057816 */ /* 0x000fd60000000005 */
        /* <DEDUP_REMOVED lines=10> */
.L_x_281:
        /* <DEDUP_REMOVED lines=12> */
.L_x_283:
[----:B------:R-:W-:Y:S05]  /*8680*/  BSYNC.RECONVERGENT B2 ;  /* 0x0000000000027941 */ /* 0x000fea0003800200 */
.L_x_282:
        /* <DEDUP_REMOVED lines=62> */
.L_x_280:
[----:B------:R-:W-:Y:S05]  /*8a70*/  BSYNC.RECONVERGENT B1 ;  /* 0x0000000000017941 */ /* 0x000fea0003800200 */
.L_x_279:
[----:B------:R-:W-:Y:S01]  /*8a80*/  I2FP.F32.U32 R7, R9 ;  /* 0x0000000900077245 */ /* 0x000fe20000201000 */
[----:B------:R-:W-:Y:S01]  /*8a90*/  @P1 IMAD.U32 R37, R49, 0x10000, RZ ;  /* 0x0001000031251824 */ /* 0x000fe200078e00ff */
        /* <DEDUP_REMOVED lines=11> */
[----:B------:R-:W-:Y:S02]  /*8b50*/  SEL R10, RZ, 0x1, P2 ;  /* 0x00000001ff0a7807 */ /* 0x000fe40001000000 */
[----:B------:R-:W-:Y:S02]  /*8b60*/  ISETP.NE.AND P2, PT, R6, 0x1, PT ;  /* 0x000000010600780c */ /* 0x000fe40003f45270 */
[----:B------:R-:W-:-:S11]  /*8b70*/  F2FP.BF16.F32.PACK_AB R117, RZ, R37 ;  /* 0x00000025ff75723e */ /* 0x000fd600000010ff */
[----:B------:R-:W-:Y:S05]  /*8b80*/  @!P2 BRA `(.L_x_285) ;  /* 0x00000004004ca947 */ /* 0x000fea0003800000 */
        /* <DEDUP_REMOVED lines=8> */
.L_x_286:
        /* <DEDUP_REMOVED lines=12> */
.L_x_288:
[----:B------:R-:W-:Y:S05]  /*8cd0*/  BSYNC.RECONVERGENT B2 ;  /* 0x0000000000027941 */ /* 0x000fea0003800200 */
.L_x_287:
        /* <DEDUP_REMOVED lines=62> */
.L_x_285:
[----:B------:R-:W-:Y:S05]  /*90c0*/  BSYNC.RECONVERGENT B1 ;  /* 0x0000000000017941 */ /* 0x000fea0003800200 */
.L_x_284:
[----:B------:R-:W-:Y:S01]  /*90d0*/  I2FP.F32.U32 R6, R9 ;  /* 0x0000000900067245 */ /* 0x000fe20000201000 */
[----:B------:R-:W-:Y:S01]  /*90e0*/  IMAD.U32 R5, R5, 0x10000, RZ ;  /* 0x0001000005057824 */ /* 0x000fe200078e00ff */
[----:B------:R-:W-:Y:S01]  /*90f0*/  LOP3.LUT R22, R22, 0xfffffffd, RZ, 0xc0, !PT ;  /* 0xfffffffd16167812 */ /* 0x000fe200078ec0ff */
[----:B------:R-:W-:Y:S01]  /*9100*/  BSSY.RECONVERGENT B1, `(.L_x_289) ;  /* 0x000005e000017945 */ /* 0x000fe20003800200 */
[----:B------:R-:W-:Y:S02]  /*9110*/  IMAD.MOV.U32 R9, RZ, RZ, R16 ;  /* 0x000000ffff097224 */ /* 0x000fe400078e0010 */
[----:B------:R-:W-:Y:S01]  /*9120*/  FFMA.FTZ R6, R6, R177, 1.1641532182693481445e-10 ;  /* 0x2f00000006067423 */ /* 0x000fe200000100b1 */
[----:B------:R-:W-:-:S04]  /*9130*/  FMUL.FTZ R5, R5, R146 ;  /* 0x0000009205057220 */ /* 0x000fc80000410000 */
[----:B------:R-:W-:Y:S01]  /*9140*/  FSETP.GTU.FTZ.AND P2, PT, R6, R176, PT ;  /* 0x000000b00600720b */ /* 0x000fe20003f5c000 */
[----:B------:R-:W-:-:S03]  /*9150*/  IMAD.MOV.U32 R6, RZ, RZ, 0x2 ;  /* 0x00000002ff067424 */ /* 0x000fc600078e00ff */
[----:B------:R-:W-:Y:S02]  /*9160*/  FSEL R5, R5, RZ, !P2 ;  /* 0x000000ff05057208 */ /* 0x000fe40005000000 */
[----:B------:R-:W-:-:S13]  /*9170*/  PLOP3.LUT P2, PT, P2, PT, PT, 0x8, 0x80 ;  /* 0x000000000080781c */ /* 0x000fda000174e170 */
[----:B------:R-:W-:Y:S02]  /*9180*/  @P2 LOP3.LUT R22, R22, 0x2, RZ, 0xfc, !PT ;  /* 0x0000000216162812 */ /* 0x000fe400078efcff */
[----:B------:R-:W-:-:S13]  /*9190*/  ISETP.NE.AND P2, PT, R7, 0x1, PT ;  /* 0x000000010700780c */ /* 0x000fda0003f45270 */
[----:B------:R-:W-:Y:S05]  /*91a0*/  @!P2 BRA `(.L_x_290) ;  /* 0x00000004004ca947 */ /* 0x000fea0003800000 */
        /* <DEDUP_REMOVED lines=8> */
.L_x_291:
        /* <DEDUP_REMOVED lines=12> */
.L_x_293:
[----:B------:R-:W-:Y:S05]  /*92f0*/  BSYNC.RECONVERGENT B2 ;  /* 0x0000000000027941 */ /* 0x000fea0003800200 */
.L_x_292:
        /* <DEDUP_REMOVED lines=62> */
.L_x_290:
[----:B------:R-:W-:Y:S05]  /*96e0*/  BSYNC.RECONVERGENT B1 ;  /* 0x0000000000017941 */ /* 0x000fea0003800200 */
.L_x_289:
[----:B------:R-:W-:Y:S01]  /*96f0*/  I2FP.F32.U32 R7, R9 ;  /* 0x0000000900077245 */ /* 0x000fe20000201000 */
[----:B------:R-:W-:Y:S04]  /*9700*/  BSSY.RECONVERGENT B1, `(.L_x_294) ;  /* 0x0000065000017945 */ /* 0x000fe80003800200 */
[----:B------:R-:W-:-:S05]  /*9710*/  FFMA.FTZ R7, R7, R177, 1.1641532182693481445e-10 ;  /* 0x2f00000007077423 */ /* 0x000fca00000100b1 */
[----:B------:R-:W-:Y:S02]  /*9720*/  FSETP.GTU.FTZ.AND P2, PT, R7, R176, PT ;  /* 0x000000b00700720b */ /* 0x000fe40003f5c000 */
[----:B------:R-:W-:Y:S02]  /*9730*/  PRMT R7, R53, 0x7632, R7 ;  /* 0x0000763235077816 */ /* 0x000fe40000000007 */
[----:B------:R-:W-:-:S03]  /*9740*/  SEL R9, RZ, 0x1, P2 ;  /* 0x00000001ff097807 */ /* 0x000fc60001000000 */
[----:B------:R-:W-:-:S04]  /*9750*/  IMAD.U32 R7, R7, 0x10000, RZ ;  /* 0x0001000007077824 */ /* 0x000fc800078e00ff */
[----:B------:R-:W-:-:S05]  /*9760*/  FMUL.FTZ R7, R7, R146 ;  /* 0x0000009207077220 */ /* 0x000fca0000410000 */
[----:B------:R-:W-:Y:S02]  /*9770*/  FSEL R7, R7, RZ, !P2 ;  /* 0x000000ff07077208 */ /* 0x000fe40005000000 */
[----:B------:R-:W-:-:S03]  /*9780*/  ISETP.NE.AND P2, PT, R6, 0x1, PT ;  /* 0x000000010600780c */ /* 0x000fc60003f45270 */
        /* <DEDUP_REMOVED lines=17> */
.L_x_296:
        /* <DEDUP_REMOVED lines=12> */
.L_x_298:
[----:B------:R-:W-:Y:S05]  /*9960*/  BSYNC.RECONVERGENT B2 ;  /* 0x0000000000027941 */ /* 0x000fea0003800200 */
.L_x_297:
        /* <DEDUP_REMOVED lines=62> */
.L_x_295:
[----:B------:R-:W-:Y:S05]  /*9d50*/  BSYNC.RECONVERGENT B1 ;  /* 0x0000000000017941 */ /* 0x000fea0003800200 */
.L_x_294:
[----:B------:R-:W-:Y:S01]  /*9d60*/  I2FP.F32.U32 R5, R5 ;  /* 0x0000000500057245 */ /* 0x000fe20000201000 */
[----:B------:R-:W-:Y:S01]  /*9d70*/  IMAD.U32 R8, R118, 0x10000, RZ ;  /* 0x0001000076087824 */ /* 0x000fe200078e00ff */
[----:B------:R-:W-:Y:S01]  /*9d80*/  ISETP.NE.AND P3, PT, R7, 0x1, PT ;  /* 0x000000010700780c */ /* 0x000fe20003f65270 */
[----:B------:R-:W-:Y:S01]  /*9d90*/  BSSY.RECONVERGENT B1, `(.L_x_299) ;  /* 0x000005d000017945 */ /* 0x000fe20003800200 */
[----:B------:R-:W-:Y:S02]  /*9da0*/  HFMA2 R6, -RZ, RZ, 0, 1.1920928955078125e-07 ;  /* 0x00000002ff067431 */ /* 0x000fe400000001ff */
[----:B------:R-:W-:Y:S01]  /*9db0*/  FFMA.FTZ R5, R5, R177, 1.1641532182693481445e-10 ;  /* 0x2f00000005057423 */ /* 0x000fe200000100b1 */
[----:B------:R-:W-:-:S04]  /*9dc0*/  FMUL.FTZ R8, R8, R146 ;  /* 0x0000009208087220 */ /* 0x000fc80000410000 */
[----:B------:R-:W-:Y:S02]  /*9dd0*/  FSETP.GTU.FTZ.AND P2, PT, R5, R176, PT ;  /* 0x000000b00500720b */ /* 0x000fe40003f5c000 */
[----:B------:R-:W-:Y:S01]  /*9de0*/  PRMT R5, R118, 0x7632, R5 ;  /* 0x0000763276057816 */ /* 0x000fe20000000005 */
[----:B------:R-:W-:Y:S01]  /*9df0*/  IMAD.MOV.U32 R118, RZ, RZ, R16 ;  /* 0x000000ffff767224 */ /* 0x000fe200078e0010 */
[----:B------:R-:W-:Y:S02]  /*9e00*/  FSEL R8, R8, RZ, !P2 ;  /* 0x000000ff08087208 */ /* 0x000fe40005000000 */
[----:B------:R-:W-:Y:S01]  /*9e10*/  PLOP3.LUT P2, PT, P2, PT, PT, 0x8, 0x80 ;  /* 0x000000000080781c */ /* 0x000fe2000174e170 */
[----:B------:R-:W-:-:S12]  /*9e20*/  @!P3 BRA `(.L_x_300) ;  /* 0x00000004004cb947 */ /* 0x000fd80003800000 */
        /* <DEDUP_REMOVED lines=8> */
.L_x_301:
        /* <DEDUP_REMOVED lines=12> */
.L_x_303:
[----:B------:R-:W-:Y:S05]  /*9f70*/  BSYNC.RECONVERGENT B2 ;  /* 0x0000000000027941 */ /* 0x000fea0003800200 */
.L_x_302:
        /* <DEDUP_REMOVED lines=62> */
.L_x_300:
[----:B------:R-:W-:Y:S05]  /*a360*/  BSYNC.RECONVERGENT B1 ;  /* 0x0000000000017941 */ /* 0x000fea0003800200 */
.L_x_299:
        /* <DEDUP_REMOVED lines=25> */
.L_x_306:
        /* <DEDUP_REMOVED lines=12> */
.L_x_308:
[----:B------:R-:W-:Y:S05]  /*a5c0*/  BSYNC.RECONVERGENT B2 ;  /* 0x0000000000027941 */ /* 0x000fea0003800200 */
.L_x_307:
        /* <DEDUP_REMOVED lines=62> */
.L_x_305:
[----:B------:R-:W-:Y:S05]  /*a9b0*/  BSYNC.RECONVERGENT B1 ;  /* 0x0000000000017941 */ /* 0x000fea0003800200 */
.L_x_304:
[----:B------:R-:W-:Y:S01]  /*a9c0*/  I2FP.F32.U32 R6, R123 ;  /* 0x0000007b00067245 */ /* 0x000fe20000201000 */
[----:B------:R-:W-:Y:S01]  /*a9d0*/  IMAD.U32 R5, R5, 0x10000, RZ ;  /* 0x0001000005057824 */ /* 0x000fe200078e00ff */
[----:B------:R-:W-:Y:S01]  /*a9e0*/  ISETP.NE.AND P4, PT, R7, 0x1, PT ;  /* 0x000000010700780c */ /* 0x000fe20003f85270 */
[----:B------:R-:W-:Y:S01]  /*a9f0*/  BSSY.RECONVERGENT B1, `(.L_x_309) ;  /* 0x000005c000017945 */ /* 0x000fe20003800200 */
[----:B------:R-:W-:Y:S02]  /*aa00*/  IMAD.MOV.U32 R123, RZ, RZ, R16 ;  /* 0x000000ffff7b7224 */ /* 0x000fe400078e0010 */
[----:B------:R-:W-:Y:S01]  /*aa10*/  FFMA.FTZ R6, R6, R177, 1.1641532182693481445e-10 ;  /* 0x2f00000006067423 */ /* 0x000fe200000100b1 */
[----:B------:R-:W-:-:S04]  /*aa20*/  FMUL.FTZ R5, R5, R146 ;  /* 0x0000009205057220 */ /* 0x000fc80000410000 */
[----:B------:R-:W-:Y:S01]  /*aa30*/  FSETP.GTU.FTZ.AND P3, PT, R6, R176, PT ;  /* 0x000000b00600720b */ /* 0x000fe20003f7c000 */
[----:B------:R-:W-:-:S03]  /*aa40*/  IMAD.MOV.U32 R6, RZ, RZ, 0x2 ;  /* 0x00000002ff067424 */ /* 0x000fc600078e00ff */
[----:B------:R-:W-:Y:S02]  /*aa50*/  FSEL R5, R5, RZ, !P3 ;  /* 0x000000ff05057208 */ /* 0x000fe40005800000 */
[----:B------:R-:W-:Y:S01]  /*aa60*/  PLOP3.LUT P3, PT, P3, PT, PT, 0x8, 0x80 ;  /* 0x000000000080781c */ /* 0x000fe20001f6e170 */
[----:B------:R-:W-:-:S12]  /*aa70*/  @!P4 BRA `(.L_x_310) ;  /* 0x00000004004cc947 */ /* 0x000fd80003800000 */
        /* <DEDUP_REMOVED lines=8> */
.L_x_311:
        /* <DEDUP_REMOVED lines=12> */
.L_x_313:
[----:B------:R-:W-:Y:S05]  /*abc0*/  BSYNC.RECONVERGENT B2 ;  /* 0x0000000000027941 */ /* 0x000fea0003800200 */
.L_x_312:
        /* <DEDUP_REMOVED lines=62> */
.L_x_310:
[----:B------:R-:W-:Y:S05]  /*afb0*/  BSYNC.RECONVERGENT B1 ;  /* 0x0000000000017941 */ /* 0x000fea0003800200 */
.L_x_309:
[----:B------:R-:W-:Y:S01]  /*afc0*/  I2FP.F32.U32 R7, R123 ;  /* 0x0000007b00077245 */ /* 0x000fe20000201000 */
[----:B------:R-:W-:Y:S01]  /*afd0*/  BSSY.RECONVERGENT B1, `(.L_x_314) ;  /* 0x0000065000017945 */ /* 0x000fe20003800200 */
[----:B------:R-:W-:-:S03]  /*afe0*/  IMAD.MOV.U32 R135, RZ, RZ, 0x2 ;  /* 0x00000002ff877424 */ /* 0x000fc600078e00ff */
[----:B------:R-:W-:-:S05]  /*aff0*/  FFMA.FTZ R7, R7, R177, 1.1641532182693481445e-10 ;  /* 0x2f00000007077423 */ /* 0x000fca00000100b1 */
[----:B------:R-:W-:Y:S02]  /*b000*/  FSETP.GTU.FTZ.AND P4, PT, R7, R176, PT ;  /* 0x000000b00700720b */ /* 0x000fe40003f9c000 */
[----:B------:R-:W-:-:S05]  /*b010*/  PRMT R7, R54, 0x7632, R7 ;  /* 0x0000763236077816 */ /* 0x000fca0000000007 */
[----:B------:R-:W-:-:S04]  /*b020*/  IMAD.U32 R7, R7, 0x10000, RZ ;  /* 0x0001000007077824 */ /* 0x000fc800078e00ff */
[----:B------:R-:W-:-:S05]  /*b030*/  FMUL.FTZ R7, R7, R146 ;  /* 0x0000009207077220 */ /* 0x000fca0000410000 */
[----:B------:R-:W-:-:S05]  /*b040*/  FSEL R7, R7, RZ, !P4 ;  /* 0x000000ff07077208 */ /* 0x000fca0006000000 */
[--C-:B------:R-:W-:Y:S01]  /*b050*/  FADD.FTZ R5, R5, R7.reuse ;  /* 0x0000000705057221 */ /* 0x100fe20000010000 */
[----:B------:R-:W-:-:S04]  /*b060*/  @P1 PRMT R7, R50, 0x7632, R7 ;  /* 0x0000763232071816 */ /* 0x000fc80000000007 */
[----:B------:R-:W-:-:S05]  /*b070*/  @P1 SHF.L.U32 R7, R7, 0x10, RZ ;  /* 0x0000001007071819 */ /* 0x000fca00000006ff */
[----:B------:R-:W-:Y:S01]  /*b080*/  @P1 FADD.FTZ R134, R5, R7 ;  /* 0x0000000705861221 */ /* 0x000fe20000010000 */
[----:B------:R-:W-:Y:S01]  /*b090*/  SEL R7, RZ, 0x1, P4 ;  /* 0x00000001ff077807 */ /* 0x000fe20002000000 */
[----:B------:R-:W-:Y:S01]  /*b0a0*/  @!P1 IMAD.MOV.U32 R134, RZ, RZ, R5 ;  /* 0x000000ffff869224 */ /* 0x000fe200078e0005 */
[----:B------:R-:W-:Y:S01]  /*b0b0*/  ISETP.NE.AND P4, PT, R6, 0x1, PT ;  /* 0x000000010600780c */ /* 0x000fe20003f85270 */
[----:B------:R-:W-:-:S03]  /*b0c0*/  IMAD.MOV.U32 R5, RZ, RZ, R16 ;  /* 0x000000ffff057224 */ /* 0x000fc600078e0010 */
[----:B------:R-:W-:-:S09]  /*b0d0*/  F2FP.BF16.F32.PACK_AB R123, RZ, R134 ;  /* 0x00000086ff7b723e */ /* 0x000fd200000010ff */
        /* <DEDUP_REMOVED lines=9> */
.L_x_316:
        /* <DEDUP_REMOVED lines=12> */
.L_x_318:
[----:B------:R-:W-:Y:S05]  /*b230*/  BSYNC.RECONVERGENT B2 ;  /* 0x0000000000027941 */ /* 0x000fea0003800200 */
.L_x_317:
        /* <DEDUP_REMOVED lines=61> */
[----:B------:R-:W-:-:S07]  /*b610*/  LOP3.LUT R20, R18, UR5, R173, 0x96, !PT ;  /* 0x0000000512147c12 */ /* 0x000fce000f8e96ad */
.L_x_315:
[----:B------:R-:W-:Y:S05]  /*b620*/  BSYNC.RECONVERGENT B1 ;  /* 0x0000000000017941 */ /* 0x000fea0003800200 */
.L_x_314:
        /* <DEDUP_REMOVED lines=21> */
.L_x_321:
        /* <DEDUP_REMOVED lines=12> */
.L_x_323:
[----:B------:R-:W-:Y:S05]  /*b840*/  BSYNC.RECONVERGENT B2 ;  /* 0x0000000000027941 */ /* 0x000fea0003800200 */
.L_x_322:
        /* <DEDUP_REMOVED lines=62> */
.L_x_320:
[----:B------:R-:W-:Y:S05]  /*bc30*/  BSYNC.RECONVERGENT B1 ;  /* 0x0000000000017941 */ /* 0x000fea0003800200 */
.L_x_319:
[----:B------:R-:W-:Y:S01]  /*bc40*/  I2FP.F32.U32 R119, R119 ;  /* 0x0000007700777245 */ /* 0x000fe20000201000 */
[----:B------:R-:W-:Y:S01]  /*bc50*/  IMAD.U32 R135, R55, 0x10000, RZ ;  /* 0x0001000037877824 */ /* 0x000fe200078e00ff */
[----:B------:R-:W-:Y:S01]  /*bc60*/  BSSY.RECONVERGENT B1, `(.L_x_324) ;  /* 0x0000063000017945 */ /* 0x000fe20003800200 */
[----:B------:R-:W-:Y:S01]  /*bc70*/  MOV R172, 0x2 ;  /* 0x0000000200ac7802 */ /* 0x000fe20000000f00 */
[----:B------:R-:W-:Y:S02]  /*bc80*/  IMAD.MOV.U32 R174, RZ, RZ, R16 ;  /* 0x000000ffffae7224 */ /* 0x000fe400078e0010 */
[----:B------:R-:W-:Y:S01]  /*bc90*/  FFMA.FTZ R119, R119, R177, 1.1641532182693481445e-10 ;  /* 0x2f00000077777423 */ /* 0x000fe200000100b1 */
[----:B------:R-:W-:-:S04]  /*bca0*/  FMUL.FTZ R135, R135, R146 ;  /* 0x0000009287877220 */ /* 0x000fc80000410000 */
[----:B------:R-:W-:-:S04]  /*bcb0*/  FSETP.GTU.FTZ.AND P5, PT, R119, R176, PT ;  /* 0x000000b07700720b */ /* 0x000fc80003fbc000 */
[----:B------:R-:W-:Y:S02]  /*bcc0*/  FSEL R135, R135, RZ, !P5 ;  /* 0x000000ff87877208 */ /* 0x000fe40006800000 */
[----:B------:R-:W-:Y:S02]  /*bcd0*/  SEL R119, RZ, 0x1, P5 ;  /* 0x00000001ff777807 */ /* 0x000fe40002800000 */
[----:B------:R-:W-:Y:S01]  /*bce0*/  ISETP.NE.AND P5, PT, R18, 0x1, PT ;  /* 0x000000011200780c */ /* 0x000fe20003fa5270 */
[----:B------:R-:W-:Y:S01]  /*bcf0*/  FADD.FTZ R6, R6, R135 ;  /* 0x0000008706067221 */ /* 0x000fe20000010000 */
[----:B------:R-:W-:-:S04]  /*bd00*/  @P1 IMAD.U32 R135, R51, 0x10000, RZ ;  /* 0x0001000033871824 */ /* 0x000fc800078e00ff */
[--C-:B------:R-:W-:Y:S01]  /*bd10*/  @P1 FADD.FTZ R135, R135, R6.reuse ;  /* 0x0000000687871221 */ /* 0x100fe20000010000 */
[--C-:B------:R-:W-:Y:S01]  /*bd20*/  @!P1 IMAD.MOV.U32 R135, RZ, RZ, R6.reuse ;  /* 0x000000ffff879224 */ /* 0x100fe200078e0006 */
[----:B------:R-:W-:-:S04]  /*bd30*/  PRMT R6, R119, 0x7610, R6 ;  /* 0x0000761077067816 */ /* 0x000fc80000000006 */
        /* <DEDUP_REMOVED lines=10> */
.L_x_326:
        /* <DEDUP_REMOVED lines=12> */
.L_x_328:
[----:B------:R-:W-:Y:S05]  /*bea0*/  BSYNC.RECONVERGENT B2 ;  /* 0x0000000000027941 */ /* 0x000fea0003800200 */
.L_x_327:
        /* <DEDUP_REMOVED lines=59> */
[----:B------:R-:W-:Y:S02]  /*c260*/  IMAD.MOV.U32 R16, RZ, RZ, R172 ;  /* 0x000000ffff107224 */ /* 0x000fe400078e00ac */
[----:B------:R-:W-:Y:S01]  /*c270*/  HFMA2 R172, -RZ, RZ, 0, 0 ;  /* 0x00000000ffac7431 */ /* 0x000fe200000001ff */
[----:B------:R-:W-:-:S07]  /*c280*/  LOP3.LUT R20, R18, UR5, R173, 0x96, !PT ;  /* 0x0000000512147c12 */ /* 0x000fce000f8e96ad */
.L_x_325:
[----:B------:R-:W-:Y:S05]  /*c290*/  BSYNC.RECONVERGENT B1 ;  /* 0x0000000000017941 */ /* 0x000fea0003800200 */
.L_x_324:
        /* <DEDUP_REMOVED lines=20> */
.L_x_331:
[----:B------:R-:W-:Y:S01]  /*c3e0*/  IADD3 R23, PT, PT, R23, 0x1, RZ ;  /* 0x0000000117177810 */ /* 0x000fe20007ffe0ff */
[----:B------:R-:W-:Y:S03]  /*c3f0*/  BSSY.RECONVERGENT B2, `(.L_x_332) ;  /* 0x000000e000027945 */ /* 0x000fe60003800200 */
[----:B------:R-:W-:-:S13]  /*c400*/  ISETP.NE.AND P6, PT, R23, RZ, PT ;  /* 0x000000ff1700720c */ /* 0x000fda0003fc5270 */
[----:B------:R-:W-:Y:S05]  /*c410*/  @P6 BRA `(.L_x_333) ;  /* 0x00000000002c6947 */ /* 0x000fea0003800000 */
[----:B------:R-:W-:Y:S01]  /*c420*/  VIADD R17, R17, 0x1 ;  /* 0x0000000111117836 */ /* 0x000fe20000000000 */
[----:B------:R-:W-:-:S04]  /*c430*/  LOP3.LUT R22, R22, 0xffffefff, RZ, 0xc0, !PT ;  /* 0xffffefff16167812 */ /* 0x000fc800078ec0ff */
[----:B------:R-:W-:Y:S02]  /*c440*/  ISETP.NE.AND P6, PT, R17, RZ, PT ;  /* 0x000000ff1100720c */ /* 0x000fe40003fc5270 */
[----:B------:R-:W-:-:S11]  /*c450*/  @P0 LOP3.LUT R22, R22, 0x1000, RZ, 0xfc, !PT ;  /* 0x0000100016160812 */ /* 0x000fd600078efcff */
[----:B------:R-:W-:Y:S02]  /*c460*/  @!P6 VIADD R21, R21, 0x1 ;  /* 0x000000011515e836 */ /* 0x000fe40000000000 */
[----:B------:R-:W-:Y:S02]  /*c470*/  @!P6 VIADD R16, R15, 0x1 ;  /* 0x000000010f10e836 */ /* 0x000fe40000000000 */
[----:B------:R-:W-:Y:S01]  /*c480*/  @!P6 IMAD.MOV.U32 R17, RZ, RZ, RZ ;  /* 0x000000ffff11e224 */ /* 0x000fe200078e00ff */
[----:B------:R-:W-:-:S13]  /*c490*/  ISETP.NE.AND P0, PT, R21, RZ, !P6 ;  /* 0x000000ff1500720c */ /* 0x000fda0007705270 */
[----:B------:R-:W-:Y:S02]  /*c4a0*/  @P0 IADD3 R16, PT, PT, R15, RZ, RZ ;  /* 0x000000ff0f100210 */ /* 0x000fe40007ffe0ff */
[----:B------:R-:W-:-:S03]  /*c4b0*/  LOP3.LUT P0, RZ, R22, 0x1000, RZ, 0xc0, !PT ;  /* 0x0000100016ff7812 */ /* 0x000fc6000780c0ff */
[----:B------:R-:W-:-:S10]  /*c4c0*/  @!P6 IMAD.MOV.U32 R15, RZ, RZ, R16 ;  /* 0x000000ffff0fe224 */ /* 0x000fd400078e0010 */
.L_x_333:
[----:B------:R-:W-:Y:S05]  /*c4d0*/  BSYNC.RECONVERGENT B2 ;  /* 0x0000000000027941 */ /* 0x000fea0003800200 */
.L_x_332:
        /* <DEDUP_REMOVED lines=62> */
.L_x_330:
[----:B------:R-:W-:Y:S05]  /*c8c0*/  BSYNC.RECONVERGENT B1 ;  /* 0x0000000000017941 */ /* 0x000fea0003800200 */
.L_x_329:
[----:B------:R-:W-:Y:S02]  /*c8d0*/  I2FP.F32.U32 R172, R174 ;  /* 0x000000ae00ac7245 */ /* 0x000fe40000201000 */
[----:B------:R-:W-:Y:S02]  /*c8e0*/  PRMT R118, R118, 0x5410, R123 ;  /* 0x0000541076767816 */ /* 0x000fe4000000007b */
[----:B------:R-:W-:Y:S01]  /*c8f0*/  PRMT R117, R117, 0x5410, R122 ;  /* 0x0000541075757816 */ /* 0x000fe2000000007a */
[----:B------:R-:W-:Y:S01]  /*c900*/  FFMA.FTZ R172, R172, R177, 1.1641532182693481445e-10 ;  /* 0x2f000000acac7423 */ /* 0x000fe200000100b1 */
[----:B------:R-:W-:-:S04]  /*c910*/  PRMT R116, R116, 0x5410, R121 ;  /* 0x0000541074747816 */ /* 0x000fc80000000079 */
[----:B------:R-:W-:Y:S02]  /*c920*/  FSETP.GTU.FTZ.AND P6, PT, R172, R176, PT ;  /* 0x000000b0ac00720b */ /* 0x000fe40003fdc000 */
[----:B------:R-:W-:-:S05]  /*c930*/  PRMT R172, R55, 0x7632, R172 ;  /* 0x0000763237ac7816 */ /* 0x000fca00000000ac */
[----:B------:R-:W-:-:S04]  /*c940*/  IMAD.U32 R172, R172, 0x10000, RZ ;  /* 0x00010000acac7824 */ /* 0x000fc800078e00ff */
[----:B------:R-:W-:Y:S01]  /*c950*/  FMUL.FTZ R172, R172, R146 ;  /* 0x00000092acac7220 */ /* 0x000fe20000410000 */
[----:B------:R-:W-:-:S04]  /*c960*/  @P1 PRMT R146, R51, 0x7632, R146 ;  /* 0x0000763233921816 */ /* 0x000fc80000000092 */
[----:B------:R-:W-:Y:S02]  /*c970*/  FSEL R172, R172, RZ, !P6 ;  /* 0x000000ffacac7208 */ /* 0x000fe40007000000 */
[----:B------:R-:W-:-:S03]  /*c980*/  @P1 SHF.L.U32 R146, R146, 0x10, RZ ;  /* 0x0000001092921819 */ /* 0x000fc600000006ff */
[----:B------:R-:W-:-:S04]  /*c990*/  FADD.FTZ R5, R5, R172 ;  /* 0x000000ac05057221 */ /* 0x000fc80000010000 */
[----:B------:R-:W-:Y:S01]  /*c9a0*/  @P1 FADD.FTZ R146, R5, R146 ;  /* 0x0000009205921221 */ /* 0x000fe20000010000 */
[----:B------:R-:W-:Y:S01]  /*c9b0*/  @!P1 IMAD.MOV.U32 R146, RZ, RZ, R5 ;  /* 0x000000ffff929224 */ /* 0x000fe200078e0005 */
[----:B------:R-:W-:-:S04]  /*c9c0*/  SEL R5, RZ, 0x1, P6 ;  /* 0x00000001ff057807 */ /* 0x000fc80003000000 */
[----:B------:R-:W-:-:S04]  /*c9d0*/  F2FP.BF16.F32.PACK_AB R172, RZ, R146 ;  /* 0x00000092ffac723e */ /* 0x000fc800000010ff */
[----:B------:R-:W-:-:S07]  /*c9e0*/  PRMT R119, R119, 0x5410, R172 ;  /* 0x0000541077777816 */ /* 0x000fce00000000ac */
.L_x_253:
[----:B------:R-:W0:Y:S01]  /*c9f0*/  LDC.64 R122, c[0x0][0x3a8] ;  /* 0x0000ea00ff7a7b82 */ /* 0x000e220000000a00 */
[C---:B------:R-:W-:Y:S02]  /*ca00*/  LOP3.LUT P6, RZ, R22.reuse, 0x8, RZ, 0xc0, !PT ;  /* 0x0000000816ff7812 */ /* 0x040fe400078cc0ff */
[----:B------:R-:W-:Y:S01]  /*ca10*/  LOP3.LUT P1, RZ, R22, 0x10, RZ, 0xc0, !PT ;  /* 0x0000001016ff7812 */ /* 0x000fe2000782c0ff */
[----:B0-----:R-:W-:-:S05]  /*ca20*/  IMAD.WIDE.U32 R122, R14, 0x10, R122 ;  /* 0x000000100e7a7825 */ /* 0x001fca00078e007a */
[----:B------:R0:W-:Y:S02]  /*ca30*/  STG.E.128 desc[UR8][R122.64], R116 ;  /* 0x000000747a007986 */ /* 0x0001e4000c101d08 */
[----:B0-----:R-:W-:Y:S02]  /*ca40*/  SEL R116, RZ, 0x1000000, !P5 ;  /* 0x01000000ff747807 */ /* 0x001fe40006800000 */
[----:B------:R-:W-:Y:S02]  /*ca50*/  SEL R117, RZ, 0x10000, !P4 ;  /* 0x00010000ff757807 */ /* 0x000fe40006000000 */
[----:B------:R-:W-:Y:S02]  /*ca60*/  SEL R118, RZ, 0x100, !P3 ;  /* 0x00000100ff767807 */ /* 0x000fe40005800000 */
[----:B------:R-:W-:Y:S02]  /*ca70*/  LOP3.LUT P5, RZ, R22, 0x4, RZ, 0xc0, !PT ;  /* 0x0000000416ff7812 */ /* 0x000fe400078ac0ff */
[----:B------:R-:W-:-:S02]  /*ca80*/  LOP3.LUT R116, R118, R116, R117, 0xfe, !PT ;  /* 0x0000007476747212 */ /* 0x000fc400078efe75 */
[----:B------:R-:W-:Y:S02]  /*ca90*/  SEL R117, RZ, 0x1, !P2 ;  /* 0x00000001ff757807 */ /* 0x000fe40005000000 */
[----:B------:R-:W-:Y:S02]  /*caa0*/  LOP3.LUT P4, RZ, R22, 0x2, RZ, 0xc0, !PT ;  /* 0x0000000216ff7812 */ /* 0x000fe4000788c0ff */
[----:B------:R-:W-:Y:S02]  /*cab0*/  LOP3.LUT R117, R116, R117, RZ, 0xfc, !PT ;  /* 0x0000007574757212 */ /* 0x000fe400078efcff */
[----:B------:R-:W-:Y:S02]  /*cac0*/  SEL R116, RZ, 0x1000000, !P4 ;  /* 0x01000000ff747807 */ /* 0x000fe40006000000 */
[----:B------:R-:W-:Y:S02]  /*cad0*/  SEL R118, RZ, 0x10000, !P5 ;  /* 0x00010000ff767807 */ /* 0x000fe40006800000 */
[----:B------:R-:W-:-:S04]  /*cae0*/  SEL R119, RZ, 0x100, !P6 ;  /* 0x00000100ff777807 */ /* 0x000fc80007000000 */
[----:B------:R-:W-:Y:S02]  /*caf0*/  LOP3.LUT R116, R119, R116, R118, 0xfe, !PT ;  /* 0x0000007477747212 */ /* 0x000fe400078efe76 */
[----:B------:R-:W-:-:S04]  /*cb00*/  SEL R118, RZ, 0x1, !P1 ;  /* 0x00000001ff767807 */ /* 0x000fc80004800000 */
[----:B------:R-:W-:Y:S02]  /*cb10*/  LOP3.LUT R116, R116, R118, RZ, 0xfc, !PT ;  /* 0x0000007674747212 */ /* 0x000fe400078efcff */
[----:B------:R-:W0:Y:S02]  /*cb20*/  LDC.64 R118, c[0x0][0x3b0] ;  /* 0x0000ec00ff767b82 */ /* 0x000e240000000a00 */
[----:B0-----:R-:W-:-:S05]  /*cb30*/  IMAD.WIDE.U32 R118, R14, 0x8, R118 ;  /* 0x000000080e767825 */ /* 0x001fca00078e0076 */
[----:B------:R0:W-:Y:S01]  /*cb40*/  STG.E.64 desc[UR8][R118.64], R116 ;  /* 0x0000007476007986 */ /* 0x0001e2000c101b08 */
[----:B------:R-:W-:Y:S05]  /*cb50*/  @!P0 BRA `(.L_x_334) ;  /* 0x0000000000508947 */ /* 0x000fea0003800000 */
[----:B0-----:R-:W-:Y:S01]  /*cb60*/  IMAD.U32 R116, R6, 0x10000, RZ ;  /* 0x0001000006747824 */ /* 0x001fe200078e00ff */
[----:B------:R-:W-:Y:S02]  /*cb70*/  LOP3.LUT R117, R5, 0xffff, RZ, 0xc0, !PT ;  /* 0x0000ffff05757812 */ /* 0x000fe400078ec0ff */
[----:B------:R-:W-:Y:S02]  /*cb80*/  PRMT R121, R7, 0x7104, RZ ;  /* 0x0000710407797816 */ /* 0x000fe400000000ff */
[----:B------:R-:W-:Y:S02]  /*cb90*/  LOP3.LUT R116, R116, 0xff0000, RZ, 0xc0, !PT ;  /* 0x00ff000074747812 */ /* 0x000fe400078ec0ff */
[----:B------:R-:W-:Y:S02]  /*cba0*/  LOP3.LUT R118, R10, 0xff, RZ, 0xc0, !PT ;  /* 0x000000ff0a767812 */ /* 0x000fe400078ec0ff */
[----:B------:R-:W-:Y:S02]  /*cbb0*/  PRMT R116, R116, 0x4210, R117 ;  /* 0x0000421074747816 */ /* 0x000fe40000000075 */
[----:B------:R-:W-:Y:S01]  /*cbc0*/  LOP3.LUT R122, R11, 0xff, RZ, 0xc0, !PT ;  /* 0x000000ff0b7a7812 */ /* 0x000fe200078ec0ff */
[----:B------:R-:W-:Y:S01]  /*cbd0*/  IMAD.WIDE.U32 R118, R118, 0x10000, RZ ;  /* 0x0001000076767825 */ /* 0x000fe200078e00ff */
[----:B------:R-:W-:-:S02]  /*cbe0*/  LOP3.LUT R121, R116, 0xff00, R121, 0xf8, !PT ;  /* 0x0000ff0074797812 */ /* 0x000fc400078ef879 */
[----:B------:R-:W-:Y:S01]  /*cbf0*/  LOP3.LUT R116, R9, 0xff, RZ, 0xc0, !PT ;  /* 0x000000ff09747812 */ /* 0x000fe200078ec0ff */
[----:B------:R-:W-:Y:S01]  /*cc00*/  IMAD.WIDE.U32 R122, R122, 0x100, RZ ;  /* 0x000001007a7a7825 */ /* 0x000fe200078e00ff */
[----:B------:R-:W-:-:S03]  /*cc10*/  LOP3.LUT R121, R121, 0xff, R8, 0xf8, !PT ;  /* 0x000000ff79797812 */ /* 0x000fc600078ef808 */
[----:B------:R-:W-:-:S05]  /*cc20*/  IMAD.WIDE.U32 R116, R116, 0x1000000, RZ ;  /* 0x0100000074747825 */ /* 0x000fca00078e00ff */
[----:B------:R-:W-:Y:S02]  /*cc30*/  LOP3.LUT R117, R119, R121, R117, 0xfe, !PT ;  /* 0x0000007977757212 */ /* 0x000fe400078efe75 */
[----:B------:R-:W-:Y:S02]  /*cc40*/  LOP3.LUT R116, R122, R116, R118, 0xfe, !PT ;  /* 0x000000747a747212 */ /* 0x000fe400078efe76 */
[----:B------:R-:W0:Y:S01]  /*cc50*/  LDC.64 R118, c[0x0][0x3b8] ;  /* 0x0000ee00ff767b82 */ /* 0x000e220000000a00 */
[----:B------:R-:W-:Y:S02]  /*cc60*/  LOP3.LUT R117, R117, R123, RZ, 0xfc, !PT ;  /* 0x0000007b75757212 */ /* 0x000fe400078efcff */
[----:B------:R-:W-:Y:S01]  /*cc70*/  LOP3.LUT R116, R116, 0xff, R12, 0xf8, !PT ;  /* 0x000000ff74747812 */ /* 0x000fe200078ef80c */
[----:B0-----:R-:W-:-:S05]  /*cc80*/  IMAD.WIDE.U32 R118, R14, 0x8, R118 ;  /* 0x000000080e767825 */ /* 0x001fca00078e0076 */
[----:B------:R1:W-:Y:S02]  /*cc90*/  STG.E.64 desc[UR8][R118.64], R116 ;  /* 0x0000007476007986 */ /* 0x0003e4000c101b08 */
.L_x_334:
[----:B------:R-:W-:Y:S01]  /*cca0*/  IMAD.MOV.U32 R172, RZ, RZ, R120 ;  /* 0x000000ffffac7224 */ /* 0x000fe200078e0078 */
[----:B------:R-:W-:-:S07]  /*ccb0*/  IADD3 R120, PT, PT, R14, 0x80, RZ ;  /* 0x000000800e787810 */ /* 0x000fce0007ffe0ff */
.L_x_211:
[----:B------:R-:W-:Y:S05]  /*ccc0*/  BSYNC.RECONVERGENT B0 ;  /* 0x0000000000007941 */ /* 0x000fea0003800200 */
.L_x_210:
[----:B------:R-:W-:Y:S01]  /*ccd0*/  ISETP.GE.U32.AND P0, PT, R24, 0x100, PT ;  /* 0x000001001800780c */ /* 0x000fe20003f06070 */
[----:B------:R-:W-:Y:S01]  /*cce0*/  BSSY.RECONVERGENT B0, `(.L_x_335) ;  /* 0x00009bd000007945 */ /* 0x000fe20003800200 */
[----:B------:R-:W-:-:S11]  /*ccf0*/  LOP3.LUT R22, R22, 0xfffff7ff, RZ, 0xc0, !PT ;  /* 0xfffff7ff16167812 */ /* 0x000fd600078ec0ff */
[----:B------:R-:W-:Y:S01]  /*cd00*/  @P0 LOP3.LUT R22, R22, 0x800, RZ, 0xfc, !PT ;  /* 0x0000080016160812 */ /* 0x000fe200078efcff */
[----:B------:R-:W-:Y:S06]  /*cd10*/  @!P0 BRA `(.L_x_336) ;  /* 0x0000009800e48947 */ /* 0x000fec0003800000 */
        /* <DEDUP_REMOVED lines=8> */
[----:B-1----:R-:W1:Y:S02]  /*cda0*/  @P1 LDC.64 R116, c[0x0][0x3a0] ;  /* 0x0000e800ff741b82 */ /* 0x002e640000000a00 */
[----:B-1----:R-:W-:-:S05]  /*cdb0*/  @P1 IMAD.WIDE.U32 R116, R120, 0x10, R116 ;  /* 0x0000001078741825 */ /* 0x002fca00078e0074 */
[----:B------:R0:W5:Y:S02]  /*cdc0*/  @P1 LDG.E.128 R48, desc[UR8][R116.64] ;  /* 0x0000000874301981 */ /* 0x000164000c1e1d00 */
[----:B0-----:R-:W-:-:S06]  /*cdd0*/  IMAD.WIDE.U32 R116, R120, 0x10, R118 ;  /* 0x0000001078747825 */ /* 0x001fcc00078e0076 */
[----:B------:R-:W5:Y:S01]  /*cde0*/  LDG.E.128 R116, desc[UR8][R116.64] ;  /* 0x0000000874747981 */ /* 0x000f62000c1e1d00 */
[----:B------:R-:W-:Y:S05]  /*cdf0*/  @!P0 BRA `(.L_x_337) ;  /* 0x0000006400308947 */ /* 0x000fea0003800000 */
[----:B------:R-:W-:Y:S01]  /*ce00*/  ISETP.NE.AND P2, PT, R18, 0x1, PT ;  /* 0x000000011200780c */ /* 0x000fe20003f45270 */
[----:B------:R-:W-:Y:S01]  /*ce10*/  BSSY.RECONVERGENT B1, `(.L_x_338) ;  /* 0x000005a000017945 */ /* 0x000fe20003800200 */
[----:B------:R-:W-:Y:S02]  /*ce20*/  IMAD.MOV.U32 R6, RZ, RZ, 0x2 ;  /* 0x00000002ff067424 */ /* 0x000fe400078e00ff */
[----:B------:R-:W-:Y:S02]  /*ce30*/  IMAD.MOV.U32 R4, RZ, RZ, R16 ;  /* 0x000000ffff047224 */ /* 0x000fe400078e0010 */
[----:B------:R-:W-:-:S07]  /*ce40*/  IMAD.MOV.U32 R121, RZ, RZ, R172 ;  /* 0x000000ffff797224 */ /* 0x000fce00078e00ac */
[----:B------:R-:W-:Y:S05]  /*ce50*/  @!P2 BRA `(.L_x_339) ;  /* 0x000000040054a947 */ /* 0x000fea0003800000 */
[----:B------:R-:W-:-:S13]  /*ce60*/  ISETP.NE.AND P2, PT, R18, 0x3, PT ;  /* 0x000000031200780c */ /* 0x000fda0003f45270 */
[----:B------:R-:W-:Y:S05]  /*ce70*/  @!P2 BRA `(.L_x_340) ;  /* 0x000000000020a947 */ /* 0x000fea0003800000 */
[----:B------:R-:W-:-:S13]  /*ce80*/  ISETP.NE.AND P2, PT, R18, 0x2, PT ;  /* 0x000000021200780c */ /* 0x000fda0003f45270 */
[----:B------:R-:W-:Y:S01]  /*ce90*/  @!P2 MOV R6, 0x3 ;  /* 0x000000030006a802 */ /* 0x000fe20000000f00 */
[--C-:B------:R-:W-:Y:S01]  /*cea0*/  @!P2 IMAD.MOV.U32 R121, RZ, RZ, R172.reuse ;  /* 0x000000ffff79a224 */ /* 0x100fe200078e00ac */
[----:B------:R-:W-:Y:S01]  /*ceb0*/  @!P2 MOV R4, R19 ;  /* 0x000000130004a202 */ /* 0x000fe20000000f00 */
[----:B------:R-:W-:Y:S02]  /*cec0*/  @P2 VIADD R6, R18, 0x1 ;  /* 0x0000000112062836 */ /* 0x000fe40000000000 */
[----:B------:R-:W-:Y:S02]  /*ced0*/  @P2 IMAD.MOV.U32 R121, RZ, RZ, R172 ;  /* 0x000000ffff792224 */ /* 0x000fe400078e00ac */
[----:B------:R-:W-:Y:S01]  /*cee0*/  @P2 IMAD.MOV.U32 R4, RZ, RZ, R20 ;  /* 0x000000ffff042224 */ /* 0x000fe200078e0014 */
[----:B------:R-:W-:Y:S06]  /*cef0*/  BRA `(.L_x_339) ;  /* 0x00000004002c7947 */ /* 0x000fec0003800000 */
.L_x_340:
        /* <DEDUP_REMOVED lines=12> */
.L_x_342:
[----:B------:R-:W-:Y:S05]  /*cfc0*/  BSYNC.RECONVERGENT B2 ;  /* 0x0000000000027941 */ /* 0x000fea0003800200 */
.L_x_341:
        /* <DEDUP_REMOVED lines=60> */
[----:B------:R-:W-:Y:S02]  /*d390*/  HFMA2 R6, -RZ, RZ, 0, 0 ;  /* 0x00000000ff067431 */ /* 0x000fe400000001ff */
[----:B------:R-:W-:-:S07]  /*d3a0*/  IMAD.MOV.U32 R4, RZ, RZ, R172 ;  /* 0x000000ffff047224 */ /* 0x000fce00078e00ac */
.L_x_339:
[----:B------:R-:W-:Y:S05]  /*d3b0*/  BSYNC.RECONVERGENT B1 ;  /* 0x0000000000017941 */ /* 0x000fea0003800200 */
.L_x_338:
[----:B------:R-:W0:Y:S01]  /*d3c0*/  LDC R177, c[0x0][0x404] ;  /* 0x00010100ffb17b82 */ /* 0x000e220000000800 */
[----:B------:R-:W-:Y:S01]  /*d3d0*/  I2FP.F32.U32 R4, R4 ;  /* 0x0000000400047245 */ /* 0x000fe20000201000 */
[----:B------:R-:W-:Y:S01]  /*d3e0*/  IMAD.MOV.U32 R178, RZ, RZ, 0x2f800000 ;  /* 0x2f800000ffb27424 */ /* 0x000fe200078e00ff */
[----:B------:R-:W-:Y:S01]  /*d3f0*/  ISETP.NE.AND P3, PT, R6, 0x1, PT ;  /* 0x000000010600780c */ /* 0x000fe20003f65270 */
[----:B------:R-:W-:Y:S01]  /*d400*/  BSSY.RECONVERGENT B1, `(.L_x_343) ;  /* 0x0000061000017945 */ /* 0x000fe20003800200 */
[----:B------:R-:W-:Y:S01]  /*d410*/  LOP3.LUT R22, R22, 0xffffffef, RZ, 0xc0, !PT ;  /* 0xffffffef16167812 */ /* 0x000fe200078ec0ff */
[----:B------:R-:W-:Y:S01]  /*d420*/  FFMA.FTZ R4, R4, R178, 1.1641532182693481445e-10 ;  /* 0x2f00000004047423 */ /* 0x000fe200000100b2 */
[----:B-----5:R-:W-:Y:S01]  /*d430*/  PRMT R5, R116, 0x7632, R5 ;  /* 0x0000763274057816 */ /* 0x020fe20000000005 */
[----:B------:R-:W1:Y:S01]  /*d440*/  LDC R176, c[0x0][0x408] ;  /* 0x00010200ffb07b82 */ /* 0x000e620000000800 */
[----:B------:R-:W-:Y:S01]  /*d450*/  IMAD.MOV.U32 R7, RZ, RZ, 0x2 ;  /* 0x00000002ff077424 */ /* 0x000fe200078e00ff */
[----:B------:R-:W-:-:S02]  /*d460*/  MOV R9, R16 ;  /* 0x0000001000097202 */ /* 0x000fc40000000f00 */
[----:B0-----:R-:W-:Y:S01]  /*d470*/  FSETP.GTU.FTZ.AND P2, PT, R4, R177, PT ;  /* 0x000000b10400720b */ /* 0x001fe20003f5c000 */
[----:B------:R-:W-:-:S03]  /*d480*/  IMAD.U32 R4, R116, 0x10000, RZ ;  /* 0x0001000074047824 */ /* 0x000fc600078e00ff */
        /* <DEDUP_REMOVED lines=13> */
.L_x_345:
        /* <DEDUP_REMOVED lines=12> */
.L_x_347:
[----:B------:R-:W-:Y:S05]  /*d620*/  BSYNC.RECONVERGENT B2 ;  /* 0x0000000000027941 */ /* 0x000fea0003800200 */
.L_x_346:
        /* <DEDUP_REMOVED lines=53> */
[----:B------:R-:W-:-:S03]  /*d980*/  MOV R9, R121 ;  /* 0x0000007900097202 */ /* 0x000fc60000000f00 */
        /* <DEDUP_REMOVED lines=8> */
.L_x_344:
[----:B------:R-:W-:Y:S05]  /*da10*/  BSYNC.RECONVERGENT B1 ;  /* 0x0000000000017941 */ /* 0x000fea0003800200 */
.L_x_343:
[----:B------:R-:W-:Y:S01]  /*da20*/  I2FP.F32.U32 R6, R9 ;  /* 0x0000000900067245 */ /* 0x000fe20000201000 */
[----:B------:R-:W-:Y:S01]  /*da30*/  BSSY.RECONVERGENT B1, `(.L_x_348) ;  /* 0x0000063000017945 */ /* 0x000fe20003800200 */
[----:B------:R-:W-:Y:S02]  /*da40*/  ISETP.NE.AND P3, PT, R7, 0x1, PT ;  /* 0x000000010700780c */ /* 0x000fe40003f65270 */
[----:B------:R-:W-:Y:S01]  /*da50*/  MOV R9, R16 ;  /* 0x0000001000097202 */ /* 0x000fe20000000f00 */
[----:B------:R-:W-:-:S05]  /*da60*/  FFMA.FTZ R6, R6, R178, 1.1641532182693481445e-10 ;  /* 0x2f00000006067423 */ /* 0x000fca00000100b2 */
[----:B------:R-:W-:Y:S02]  /*da70*/  FSETP.GTU.FTZ.AND P2, PT, R6, R177, PT ;  /* 0x000000b10600720b */ /* 0x000fe40003f5c000 */
[----:B------:R-:W-:Y:S02]  /*da80*/  SHF.L.U32 R6, R52, 0x10, RZ ;  /* 0x0000001034067819 */ /* 0x000fe400000006ff */
[----:B------:R-:W-:-:S03]  /*da90*/  SEL R12, RZ, 0x1, P2 ;  /* 0x00000001ff0c7807 */ /* 0x000fc60001000000 */
[----:B------:R-:W-:-:S05]  /*daa0*/  FMUL.FTZ R6, R6, R176 ;  /* 0x000000b006067220 */ /* 0x000fca0000410000 */
[----:B------:R-:W-:-:S05]  /*dab0*/  FSEL R6, R6, RZ, !P2 ;  /* 0x000000ff06067208 */ /* 0x000fca0005000000 */
[----:B------:R-:W-:Y:S01]  /*dac0*/  FADD.FTZ R6, R4, R6 ;  /* 0x0000000604067221 */ /* 0x000fe20000010000 */
[----:B------:R-:W-:-:S04]  /*dad0*/  @P1 IMAD.U32 R4, R48, 0x10000, RZ ;  /* 0x0001000030041824 */ /* 0x000fc800078e00ff */
[--C-:B------:R-:W-:Y:S01]  /*dae0*/  @P1 FADD.FTZ R4, R4, R6.reuse ;  /* 0x0000000604041221 */ /* 0x100fe20000010000 */
[----:B------:R-:W-:Y:S02]  /*daf0*/  @!P1 IMAD.MOV.U32 R4, RZ, RZ, R6 ;  /* 0x000000ffff049224 */ /* 0x000fe400078e0006 */
[----:B------:R-:W-:-:S03]  /*db00*/  IMAD.MOV.U32 R6, RZ, RZ, 0x2 ;  /* 0x00000002ff067424 */ /* 0x000fc600078e00ff */
[----:B------:R-:W-:Y:S01]  /*db10*/  F2FP.BF16.F32.PACK_AB R116, RZ, R4 ;  /* 0x00000004ff74723e */ /* 0x000fe200000010ff */
        /* <DEDUP_REMOVED lines=9> */
.L_x_350:
        /* <DEDUP_REMOVED lines=12> */
.L_x_352:
[----:B------:R-:W-:Y:S05]  /*dc70*/  BSYNC.RECONVERGENT B2 ;  /* 0x0000000000027941 */ /* 0x000fea0003800200 */
.L_x_351:
        /* <DEDUP_REMOVED lines=62> */
.L_x_349:
[----:B------:R-:W-:Y:S05]  /*e060*/  BSYNC.RECONVERGENT B1 ;  /* 0x0000000000017941 */ /* 0x000fea0003800200 */
.L_x_348:
[----:B------:R-:W-:Y:S01]  /*e070*/  I2FP.F32.U32 R7, R9 ;  /* 0x0000000900077245 */ /* 0x000fe20000201000 */
[----:B------:R-:W-:Y:S01]  /*e080*/  BSSY.RECONVERGENT B1, `(.L_x_353) ;  /* 0x0000060000017945 */ /* 0x000fe20003800200 */
[----:B------:R-:W-:Y:S01]  /*e090*/  SHF.L.U32 R5, R5, 0x10, RZ ;  /* 0x0000001005057819 */ /* 0x000fe200000006ff */
[----:B------:R-:W-:Y:S01]  /*e0a0*/  IMAD.MOV.U32 R9, RZ, RZ, R16 ;  /* 0x000000ffff097224 */ /* 0x000fe200078e0010 */
[----:B------:R-:W-:Y:S01]  /*e0b0*/  ISETP.NE.AND P2, PT, R6, 0x1, PT ;  /* 0x000000010600780c */ /* 0x000fe20003f45270 */
[----:B------:R-:W-:Y:S01]  /*e0c0*/  FFMA.FTZ R7, R7, R178, 1.1641532182693481445e-10 ;  /* 0x2f00000007077423 */ /* 0x000fe200000100b2 */
[----:B------:R-:W-:Y:S01]  /*e0d0*/  LOP3.LUT R22, R22, 0xfffffff7, RZ, 0xc0, !PT ;  /* 0xfffffff716167812 */ /* 0x000fe200078ec0ff */
[----:B------:R-:W-:-:S03]  /*e0e0*/  FMUL.FTZ R5, R5, R176 ;  /* 0x000000b005057220 */ /* 0x000fc60000410000 */
[----:B------:R-:W-:Y:S01]  /*e0f0*/  FSETP.GTU.FTZ.AND P3, PT, R7, R177, PT ;  /* 0x000000b10700720b */ /* 0x000fe20003f7c000 */
[----:B------:R-:W-:-:S03]  /*e100*/  IMAD.MOV.U32 R7, RZ, RZ, 0x2 ;  /* 0x00000002ff077424 */ /* 0x000fc600078e00ff */
[----:B------:R-:W-:Y:S02]  /*e110*/  FSEL R5, R5, RZ, !P3 ;  /* 0x000000ff05057208 */ /* 0x000fe40005800000 */
[----:B------:R-:W-:-:S13]  /*e120*/  PLOP3.LUT P3, PT, P3, PT, PT, 0x8, 0x80 ;  /* 0x000000000080781c */ /* 0x000fda0001f6e170 */
        /* <DEDUP_REMOVED lines=10> */
.L_x_355:
        /* <DEDUP_REMOVED lines=12> */
.L_x_357:
[----:B------:R-:W-:Y:S05]  /*e290*/  BSYNC.RECONVERGENT B2 ;  /* 0x0000000000027941 */ /* 0x000fea0003800200 */
.L_x_356:
        /* <DEDUP_REMOVED lines=58> */
[----:B------:R-:W-:-:S05]  /*e640*/  IMAD.WIDE.U32 R6, R11, -0x326172a9, RZ ;  /* 0xcd9e8d570b067825 */ /* 0x000fca00078e00ff */
[----:B------:R-:W-:Y:S01]  /*e650*/  LOP3.LUT R20, R8, UR5, R7, 0x96, !PT ;  /* 0x0000000508147c12 */ /* 0x000fe2000f8e9607 */
[----:B------:R-:W-:Y:S01]  /*e660*/  IMAD.MOV.U32 R7, RZ, RZ, RZ ;  /* 0x000000ffff077224 */ /* 0x000fe200078e00ff */
[----:B------:R-:W-:-:S07]  /*e670*/  MOV R16, R6 ;  /* 0x0000000600107202 */ /* 0x000fce0000000f00 */
.L_x_354:
[----:B------:R-:W-:Y:S05]  /*e680*/  BSYNC.RECONVERGENT B1 ;  /* 0x0000000000017941 */ /* 0x000fea0003800200 */
.L_x_353:
        /* <DEDUP_REMOVED lines=11> */
[----:B------:R-:W-:-:S05]  /*e740*/  @P1 PRMT R6, R48, 0x7632, R6 ;  /* 0x0000763230061816 */ /* 0x000fca0000000006 */
[----:B------:R-:W-:-:S04]  /*e750*/  @P1 IMAD.U32 R6, R6, 0x10000, RZ ;  /* 0x0001000006061824 */ /* 0x000fc800078e00ff */
[----:B------:R-:W-:Y:S01]  /*e760*/  @P1 FADD.FTZ R36, R5, R6 ;  /* 0x0000000605241221 */ /* 0x000fe20000010000 */
[----:B------:R-:W-:Y:S01]  /*e770*/  @!P1 MOV R36, R5 ;  /* 0x0000000500249202 */ /* 0x000fe20000000f00 */
[----:B------:R-:W-:Y:S02]  /*e780*/  IMAD.MOV.U32 R6, RZ, RZ, 0x2 ;  /* 0x00000002ff067424 */ /* 0x000fe400078e00ff */
[----:B------:R-:W-:Y:S01]  /*e790*/  IMAD.MOV.U32 R5, RZ, RZ, R16 ;  /* 0x000000ffff057224 */ /* 0x000fe200078e0010 */
        /* <DEDUP_REMOVED lines=10> */
.L_x_360:
        /* <DEDUP_REMOVED lines=12> */
.L_x_362:
[----:B------:R-:W-:Y:S05]  /*e900*/  BSYNC.RECONVERGENT B2 ;  /* 0x0000000000027941 */ /* 0x000fea0003800200 */
.L_x_361:
        /* <DEDUP_REMOVED lines=62> */
.L_x_359:
[----:B------:R-:W-:Y:S05]  /*ecf0*/  BSYNC.RECONVERGENT B1 ;  /* 0x0000000000017941 */ /* 0x000fea0003800200 */
.L_x_358:
[----:B------:R-:W-:Y:S01]  /*ed00*/  I2FP.F32.U32 R5, R5 ;  /* 0x0000000500057245 */ /* 0x000fe20000201000 */
[----:B------:R-:W-:Y:S01]  /*ed10*/  BSSY.RECONVERGENT B1, `(.L_x_363) ;  /* 0x0000061000017945 */ /* 0x000fe20003800200 */
[----:B------:R-:W-:Y:S01]  /*ed20*/  LOP3.LUT R22, R22, 0xfffffffb, RZ, 0xc0, !PT ;  /* 0xfffffffb16167812 */ /* 0x000fe200078ec0ff */
[----:B------:R-:W-:Y:S01]  /*ed30*/  IMAD.MOV.U32 R7, RZ, RZ, 0x2 ;  /* 0x00000002ff077424 */ /* 0x000fe200078e00ff */
[----:B------:R-:W-:Y:S01]  /*ed40*/  MOV R9, R16 ;  /* 0x0000001000097202 */ /* 0x000fe20000000f00 */
[----:B------:R-:W-:-:S05]  /*ed50*/  FFMA.FTZ R5, R5, R178, 1.1641532182693481445e-10 ;  /* 0x2f00000005057423 */ /* 0x000fca00000100b2 */
[----:B------:R-:W-:Y:S01]  /*ed60*/  FSETP.GTU.FTZ.AND P2, PT, R5, R177, PT ;  /* 0x000000b10500720b */ /* 0x000fe20003f5c000 */
[C---:B------:R-:W-:Y:S01]  /*ed70*/  IMAD.U32 R5, R117.reuse, 0x10000, RZ ;  /* 0x0001000075057824 */ /* 0x040fe200078e00ff */
[----:B------:R-:W-:-:S03]  /*ed80*/  PRMT R117, R117, 0x7632, R117 ;  /* 0x0000763275757816 */ /* 0x000fc60000000075 */
[----:B------:R-:W-:-:S05]  /*ed90*/  FMUL.FTZ R5, R5, R176 ;  /* 0x000000b005057220 */ /* 0x000fca0000410000 */
        /* <DEDUP_REMOVED lines=13> */
.L_x_365:
        /* <DEDUP_REMOVED lines=12> */
.L_x_367:
[----:B------:R-:W-:Y:S05]  /*ef30*/  BSYNC.RECONVERGENT B2 ;  /* 0x0000000000027941 */ /* 0x000fea0003800200 */
.L_x_366:
        /* <DEDUP_REMOVED lines=62> */
.L_x_364:
[----:B------:R-:W-:Y:S05]  /*f320*/  BSYNC.RECONVERGENT B1 ;  /* 0x0000000000017941 */ /* 0x000fea0003800200 */
.L_x_363:
[----:B------:R-:W-:Y:S01]  /*f330*/  I2FP.F32.U32 R6, R9 ;  /* 0x0000000900067245 */ /* 0x000fe20000201000 */
[----:B------:R-:W-:Y:S01]  /*f340*/  @P1 IMAD.U32 R35, R49, 0x10000, RZ ;  /* 0x0001000031231824 */ /* 0x000fe200078e00ff */
[----:B------:R-:W-:Y:S01]  /*f350*/  BSSY.RECONVERGENT B1, `(.L_x_368) ;  /* 0x0000062000017945 */ /* 0x000fe20003800200 */
[----:B------:R-:W-:Y:S02]  /*f360*/  MOV R9, R16 ;  /* 0x0000001000097202 */ /* 0x000fe40000000f00 */
[----:B------:R-:W-:-:S05]  /*f370*/  FFMA.FTZ R6, R6, R178, 1.1641532182693481445e-10 ;  /* 0x2f00000006067423 */ /* 0x000fca00000100b2 */
[----:B------:R-:W-:Y:S02]  /*f380*/  FSETP.GTU.FTZ.AND P2, PT, R6, R177, PT ;  /* 0x000000b10600720b */ /* 0x000fe40003f5c000 */
[----:B------:R-:W-:Y:S02]  /*f390*/  SHF.L.U32 R6, R53, 0x10, RZ ;  /* 0x0000001035067819 */ /* 0x000fe400000006ff */
[----:B------:R-:W-:-:S03]  /*f3a0*/  SEL R10, RZ, 0x1, P2 ;  /* 0x00000001ff0a7807 */ /* 0x000fc60001000000 */
[----:B------:R-:W-:-:S05]  /*f3b0*/  FMUL.FTZ R6, R6, R176 ;  /* 0x000000b006067220 */ /* 0x000fca0000410000 */
[----:B------:R-:W-:Y:S02]  /*f3c0*/  FSEL R6, R6, RZ, !P2 ;  /* 0x000000ff06067208 */ /* 0x000fe40005000000 */
[----:B------:R-:W-:-:S03]  /*f3d0*/  ISETP.NE.AND P2, PT, R7, 0x1, PT ;  /* 0x000000010700780c */ /* 0x000fc60003f45270 */
[----:B------:R-:W-:Y:S01]  /*f3e0*/  FADD.FTZ R5, R5, R6 ;  /* 0x0000000605057221 */ /* 0x000fe20000010000 */
[----:B------:R-:W-:-:S03]  /*f3f0*/  IMAD.MOV.U32 R6, RZ, RZ, 0x2 ;  /* 0x00000002ff067424 */ /* 0x000fc600078e00ff */
[--C-:B------:R-:W-:Y:S01]  /*f400*/  @P1 FADD.FTZ R35, R35, R5.reuse ;  /* 0x0000000523231221 */ /* 0x100fe20000010000 */
[----:B------:R-:W-:-:S05]  /*f410*/  @!P1 IMAD.MOV.U32 R35, RZ, RZ, R5 ;  /* 0x000000ffff239224 */ /* 0x000fca00078e0005 */
        /* <DEDUP_REMOVED lines=10> */
.L_x_370:
        /* <DEDUP_REMOVED lines=12> */
.L_x_372:
[----:B------:R-:W-:Y:S05]  /*f580*/  BSYNC.RECONVERGENT B2 ;  /* 0x0000000000027941 */ /* 0x000fea0003800200 */
.L_x_371:
        /* <DEDUP_REMOVED lines=62> */
.L_x_369:
[----:B------:R-:W-:Y:S05]  /*f970*/  BSYNC.RECONVERGENT B1 ;  /* 0x0000000000017941 */ /* 0x000fea0003800200 */
.L_x_368:
[----:B------:R-:W-:Y:S01]  /*f980*/  I2FP.F32.U32 R7, R9 ;  /* 0x0000000900077245 */ /* 0x000fe20000201000 */
[----:B------:R-:W-:Y:S01]  /*f990*/  BSSY.RECONVERGENT B1, `(.L_x_373) ;  /* 0x0000060000017945 */ /* 0x000fe20003800200 */
[----:B------:R-:W-:Y:S01]  /*f9a0*/  SHF.L.U32 R117, R117, 0x10, RZ ;  /* 0x0000001075757819 */ /* 0x000fe200000006ff */
[----:B------:R-:W-:Y:S01]  /*f9b0*/  IMAD.MOV.U32 R9, RZ, RZ, R16 ;  /* 0x000000ffff097224 */ /* 0x000fe200078e0010 */
[----:B------:R-:W-:Y:S01]  /*f9c0*/  LOP3.LUT R22, R22, 0xfffffffd, RZ, 0xc0, !PT ;  /* 0xfffffffd16167812 */ /* 0x000fe200078ec0ff */
[----:B------:R-:W-:Y:S02]  /*f9d0*/  FFMA.FTZ R7, R7, R178, 1.1641532182693481445e-10 ;  /* 0x2f00000007077423 */ /* 0x000fe400000100b2 */
[----:B------:R-:W-:-:S03]  /*f9e0*/  FMUL.FTZ R117, R117, R176 ;  /* 0x000000b075757220 */ /* 0x000fc60000410000 */
        /* <DEDUP_REMOVED lines=15> */
.L_x_375:
        /* <DEDUP_REMOVED lines=12> */
.L_x_377:
[----:B------:R-:W-:Y:S05]  /*fba0*/  BSYNC.RECONVERGENT B2 ;  /* 0x0000000000027941 */ /* 0x000fea0003800200 */
.L_x_376:
        /* <DEDUP_REMOVED lines=62> */
.L_x_374:
[----:B------:R-:W-:Y:S05]  /*ff90*/  BSYNC.RECONVERGENT B1 ;  /* 0x0000000000017941 */ /* 0x000fea0003800200 */
.L_x_373:
[----:B------:R-:W-:Y:S01]  /*ffa0*/  I2FP.F32.U32 R6, R9 ;  /* 0x0000000900067245 */ /* 0x000fe20000201000 */
[----:B------:R-:W-:Y:S01]  /*ffb0*/  BSSY.RECONVERGENT B1, `(.L_x_378) ;  /* 0x0000065000017945 */ /* 0x000fe20003800200 */
[----:B------:R-:W-:-:S03]  /*ffc0*/  IMAD.MOV.U32 R8, RZ, RZ, R16 ;  /* 0x000000ffff087224 */ /* 0x000fc600078e0010 */
        /* <DEDUP_REMOVED lines=13> */
[----:B------:R-:W-:-:S03]  /*100a0*/  IMAD.MOV.U32 R6, RZ, RZ, 0x2 ;  /* 0x00000002ff067424 */ /* 0x000fc600078e00ff */
        /* <DEDUP_REMOVED lines=10> */
.L_x_380:
        /* <DEDUP_REMOVED lines=12> */
.L_x_382:
[----:B------:R-:W-:Y:S05]  /*10210*/  BSYNC.RECONVERGENT B2 ;  /* 0x0000000000027941 */ /* 0x000fea0003800200 */
.L_x_381:
        /* <DEDUP_REMOVED lines=62> */
.L_x_379:
[----:B------:R-:W-:Y:S05]  /*10600*/  BSYNC.RECONVERGENT B1 ;  /* 0x0000000000017941 */ /* 0x000fea0003800200 */
.L_x_378:
[----:B------:R-:W-:Y:S01]  /*10610*/  I2FP.F32.U32 R7, R8 ;  /* 0x0000000800077245 */ /* 0x000fe20000201000 */
[----:B------:R-:W-:Y:S01]  /*10620*/  IMAD.U32 R8, R118, 0x10000, RZ ;  /* 0x0001000076087824 */ /* 0x000fe200078e00ff */
[----:B------:R-:W-:Y:S01]  /*10630*/  ISETP.NE.AND P3, PT, R6, 0x1, PT ;  /* 0x000000010600780c */ /* 0x000fe20003f65270 */
[----:B------:R-:W-:Y:S01]  /*10640*/  BSSY.RECONVERGENT B1, `(.L_x_383) ;  /* 0x000005d000017945 */ /* 0x000fe20003800200 */
[----:B------:R-:W-:Y:S01]  /*10650*/  PRMT R123, R118, 0x7632, R123 ;  /* 0x00007632767b7816 */ /* 0x000fe2000000007b */
[----:B------:R-:W-:Y:S01]  /*10660*/  FFMA.FTZ R7, R7, R178, 1.1641532182693481445e-10 ;  /* 0x2f00000007077423 */ /* 0x000fe200000100b2 */
[----:B------:R-:W-:Y:S01]  /*10670*/  FMUL.FTZ R8, R8, R176 ;  /* 0x000000b008087220 */ /* 0x000fe20000410000 */
[----:B------:R-:W-:-:S03]  /*10680*/  MOV R118, R16 ;  /* 0x0000001000767202 */ /* 0x000fc60000000f00 */
        /* <DEDUP_REMOVED lines=13> */
.L_x_385:
        /* <DEDUP_REMOVED lines=12> */
.L_x_387:
[----:B------:R-:W-:Y:S05]  /*10820*/  BSYNC.RECONVERGENT B2 ;  /* 0x0000000000027941 */ /* 0x000fea0003800200 */
.L_x_386:
        /* <DEDUP_REMOVED lines=62> */
.L_x_384:
[----:B------:R-:W-:Y:S05]  /*10c10*/  BSYNC.RECONVERGENT B1 ;  /* 0x0000000000017941 */ /* 0x000fea0003800200 */
.L_x_383:
[----:B------:R-:W-:Y:S01]  /*10c20*/  I2FP.F32.U32 R6, R118 ;  /* 0x0000007600067245 */ /* 0x000fe20000201000 */
[----:B------:R-:W-:Y:S01]  /*10c30*/  @P1 IMAD.U32 R130, R50, 0x10000, RZ ;  /* 0x0001000032821824 */ /* 0x000fe200078e00ff */
[----:B------:R-:W-:Y:S01]  /*10c40*/  BSSY.RECONVERGENT B1, `(.L_x_388) ;  /* 0x0000062000017945 */ /* 0x000fe20003800200 */
[----:B------:R-:W-:Y:S02]  /*10c50*/  MOV R136, R16 ;  /* 0x0000001000887202 */ /* 0x000fe40000000f00 */
[----:B------:R-:W-:-:S05]  /*10c60*/  FFMA.FTZ R6, R6, R178, 1.1641532182693481445e-10 ;  /* 0x2f00000006067423 */ /* 0x000fca00000100b2 */
[----:B------:R-:W-:Y:S02]  /*10c70*/  FSETP.GTU.FTZ.AND P3, PT, R6, R177, PT ;  /* 0x000000b10600720b */ /* 0x000fe40003f7c000 */
[----:B------:R-:W-:-:S05]  /*10c80*/  SHF.L.U32 R6, R54, 0x10, RZ ;  /* 0x0000001036067819 */ /* 0x000fca00000006ff */
[----:B------:R-:W-:-:S05]  /*10c90*/  FMUL.FTZ R6, R6, R176 ;  /* 0x000000b006067220 */ /* 0x000fca0000410000 */
[----:B------:R-:W-:-:S05]  /*10ca0*/  FSEL R6, R6, RZ, !P3 ;  /* 0x000000ff06067208 */ /* 0x000fca0005800000 */
[----:B------:R-:W-:Y:S01]  /*10cb0*/  FADD.FTZ R8, R8, R6 ;  /* 0x0000000608087221 */ /* 0x000fe20000010000 */
[----:B------:R-:W-:-:S03]  /*10cc0*/  IMAD.MOV.U32 R6, RZ, RZ, 0x2 ;  /* 0x00000002ff067424 */ /* 0x000fc600078e00ff */
        /* <DEDUP_REMOVED lines=14> */
.L_x_390:
        /* <DEDUP_REMOVED lines=12> */
.L_x_392:
[----:B------:R-:W-:Y:S05]  /*10e70*/  BSYNC.RECONVERGENT B2 ;  /* 0x0000000000027941 */ /* 0x000fea0003800200 */
.L_x_391:
        /* <DEDUP_REMOVED lines=57> */
[----:B------:R-:W-:Y:S02]  /*11210*/  IMAD.MOV.U32 R121, RZ, RZ, R6 ;  /* 0x000000ffff797224 */ /* 0x000fe400078e0006 */
[----:B------:R-:W-:-:S04]  /*11220*/  IMAD.WIDE.U32 R6, R16, -0x326172a9, RZ ;  /* 0xcd9e8d5710067825 */ /* 0x000fc800078e00ff */
[----:B------:R-:W-:Y:S01]  /*11230*/  IMAD.MOV.U32 R16, RZ, RZ, R6 ;  /* 0x000000ffff107224 */ /* 0x000fe200078e0006 */
[----:B------:R-:W-:Y:S01]  /*11240*/  LOP3.LUT R20, R18, UR5, R7, 0x96, !PT ;  /* 0x0000000512147c12 */ /* 0x000fe2000f8e9607 */
[----:B------:R-:W-:-:S07]  /*11250*/  IMAD.MOV.U32 R6, RZ, RZ, RZ ;  /* 0x000000ffff067224 */ /* 0x000fce00078e00ff */
.L_x_389:
[----:B------:R-:W-:Y:S05]  /*11260*/  BSYNC.RECONVERGENT B1 ;  /* 0x0000000000017941 */ /* 0x000fea0003800200 */
.L_x_388:
[----:B------:R-:W-:Y:S01]  /*11270*/  I2FP.F32.U32 R7, R136 ;  /* 0x0000008800077245 */ /* 0x000fe20000201000 */
[----:B------:R-:W-:Y:S01]  /*11280*/  BSSY.RECONVERGENT B1, `(.L_x_393) ;  /* 0x000005e000017945 */ /* 0x000fe20003800200 */
[----:B------:R-:W-:Y:S01]  /*11290*/  ISETP.NE.AND P4, PT, R6, 0x1, PT ;  /* 0x000000010600780c */ /* 0x000fe20003f85270 */
[----:B------:R-:W-:Y:S01]  /*112a0*/  IMAD.MOV.U32 R18, RZ, RZ, 0x2 ;  /* 0x00000002ff127424 */ /* 0x000fe200078e00ff */
[----:B------:R-:W-:Y:S01]  /*112b0*/  SHF.L.U32 R123, R123, 0x10, RZ ;  /* 0x000000107b7b7819 */ /* 0x000fe200000006ff */
[----:B------:R-:W-:Y:S01]  /*112c0*/  FFMA.FTZ R7, R7, R178, 1.1641532182693481445e-10 ;  /* 0x2f00000007077423 */ /* 0x000fe200000100b2 */
[----:B------:R-:W-:-:S03]  /*112d0*/  IMAD.MOV.U32 R136, RZ, RZ, R16 ;  /* 0x000000ffff887224 */ /* 0x000fc600078e0010 */
[----:B------:R-:W-:Y:S01]  /*112e0*/  FMUL.FTZ R123, R123, R176 ;  /* 0x000000b07b7b7220 */ /* 0x000fe20000410000 */
[----:B------:R-:W-:-:S04]  /*112f0*/  FSETP.GTU.FTZ.AND P3, PT, R7, R177, PT ;  /* 0x000000b10700720b */ /* 0x000fc80003f7c000 */
[----:B------:R-:W-:Y:S02]  /*11300*/  FSEL R123, R123, RZ, !P3 ;  /* 0x000000ff7b7b7208 */ /* 0x000fe40005800000 */
[----:B------:R-:W-:Y:S01]  /*11310*/  PLOP3.LUT P3, PT, P3, PT, PT, 0x8, 0x80 ;  /* 0x000000000080781c */ /* 0x000fe20001f6e170 */
[----:B------:R-:W-:-:S12]  /*11320*/  @!P4 BRA `(.L_x_394) ;  /* 0x00000004004cc947 */ /* 0x000fd80003800000 */
        /* <DEDUP_REMOVED lines=8> */
.L_x_395:
        /* <DEDUP_REMOVED lines=12> */
.L_x_397:
[----:B------:R-:W-:Y:S05]  /*11470*/  BSYNC.RECONVERGENT B2 ;  /* 0x0000000000027941 */ /* 0x000fea0003800200 */
.L_x_396:
        /* <DEDUP_REMOVED lines=58> */
[----:B------:R-:W-:-:S05]  /*11820*/  IMAD.WIDE.U32 R6, R16, -0x326172a9, RZ ;  /* 0xcd9e8d5710067825 */ /* 0x000fca00078e00ff */
[----:B------:R-:W-:Y:S01]  /*11830*/  LOP3.LUT R20, R18, UR5, R7, 0x96, !PT ;  /* 0x0000000512147c12 */ /* 0x000fe2000f8e9607 */
[----:B------:R-:W-:Y:S01]  /*11840*/  IMAD.MOV.U32 R18, RZ, RZ, RZ ;  /* 0x000000ffff127224 */ /* 0x000fe200078e00ff */
[----:B------:R-:W-:-:S07]  /*11850*/  MOV R16, R6 ;  /* 0x0000000600107202 */ /* 0x000fce0000000f00 */
.L_x_394:
[----:B------:R-:W-:Y:S05]  /*11860*/  BSYNC.RECONVERGENT B1 ;  /* 0x0000000000017941 */ /* 0x000fea0003800200 */
.L_x_393:
[----:B------:R-:W-:Y:S01]  /*11870*/  I2FP.F32.U32 R6, R136 ;  /* 0x0000008800067245 */ /* 0x000fe20000201000 */
[----:B------:R-:W-:Y:S01]  /*11880*/  BSSY.RECONVERGENT B1, `(.L_x_398) ;  /* 0x0000065000017945 */ /* 0x000fe20003800200 */
[----:B------:R-:W-:-:S03]  /*11890*/  IMAD.MOV.U32 R137, RZ, RZ, 0x2 ;  /* 0x00000002ff897424 */ /* 0x000fc600078e00ff */
        /* <DEDUP_REMOVED lines=13> */
[----:B------:R-:W-:-:S03]  /*11970*/  IMAD.MOV.U32 R6, RZ, RZ, R16 ;  /* 0x000000ffff067224 */ /* 0x000fc600078e0010 */
        /* <DEDUP_REMOVED lines=10> */
.L_x_400:
        /* <DEDUP_REMOVED lines=12> */
.L_x_402:
[----:B------:R-:W-:Y:S05]  /*11ae0*/  BSYNC.RECONVERGENT B2 ;  /* 0x0000000000027941 */ /* 0x000fea0003800200 */
.L_x_401:
        /* <DEDUP_REMOVED lines=59> */
[----:B------:R-:W-:-:S05]  /*11ea0*/  IMAD.WIDE.U32 R172, R16, -0x326172a9, RZ ;  /* 0xcd9e8d5710ac7825 */ /* 0x000fca00078e00ff */
[----:B------:R-:W-:Y:S02]  /*11eb0*/  LOP3.LUT R20, R18, UR5, R173, 0x96, !PT ;  /* 0x0000000512147c12 */ /* 0x000fe4000f8e96ad */
[----:B------:R-:W-:-:S07]  /*11ec0*/  MOV R16, R172 ;  /* 0x000000ac00107202 */ /* 0x000fce0000000f00 */
.L_x_399:
[----:B------:R-:W-:Y:S05]  /*11ed0*/  BSYNC.RECONVERGENT B1 ;  /* 0x0000000000017941 */ /* 0x000fea0003800200 */
.L_x_398:
[----:B------:R-:W-:Y:S01]  /*11ee0*/  I2FP.F32.U32 R6, R6 ;  /* 0x0000000600067245 */ /* 0x000fe20000201000 */
[----:B------:R-:W-:Y:S01]  /*11ef0*/  BSSY.RECONVERGENT B1, `(.L_x_403) ;  /* 0x000005f000017945 */ /* 0x000fe20003800200 */
[----:B------:R-:W-:Y:S01]  /*11f00*/  ISETP.NE.AND P5, PT, R137, 0x1, PT ;  /* 0x000000018900780c */ /* 0x000fe20003fa5270 */
[----:B------:R-:W-:Y:S01]  /*11f10*/  IMAD.MOV.U32 R18, RZ, RZ, 0x2 ;  /* 0x00000002ff127424 */ /* 0x000fe200078e00ff */
[----:B------:R-:W-:Y:S01]  /*11f20*/  PRMT R147, R119, 0x7632, R147 ;  /* 0x0000763277937816 */ /* 0x000fe20000000093 */
[----:B------:R-:W-:-:S05]  /*11f30*/  FFMA.FTZ R6, R6, R178, 1.1641532182693481445e-10 ;  /* 0x2f00000006067423 */ /* 0x000fca00000100b2 */
[----:B------:R-:W-:Y:S01]  /*11f40*/  FSETP.GTU.FTZ.AND P4, PT, R6, R177, PT ;  /* 0x000000b10600720b */ /* 0x000fe20003f9c000 */
[----:B------:R-:W-:Y:S01]  /*11f50*/  IMAD.U32 R6, R119, 0x10000, RZ ;  /* 0x0001000077067824 */ /* 0x000fe200078e00ff */
[----:B------:R-:W-:-:S03]  /*11f60*/  MOV R119, R16 ;  /* 0x0000001000777202 */ /* 0x000fc60000000f00 */
[----:B------:R-:W-:-:S05]  /*11f70*/  FMUL.FTZ R6, R6, R176 ;  /* 0x000000b006067220 */ /* 0x000fca0000410000 */
        /* <DEDUP_REMOVED lines=11> */
.L_x_405:
        /* <DEDUP_REMOVED lines=12> */
.L_x_407:
[----:B------:R-:W-:Y:S05]  /*120f0*/  BSYNC.RECONVERGENT B2 ;  /* 0x0000000000027941 */ /* 0x000fea0003800200 */
.L_x_406:
        /* <DEDUP_REMOVED lines=62> */
.L_x_404:
[----:B------:R-:W-:Y:S05]  /*124e0*/  BSYNC.RECONVERGENT B1 ;  /* 0x0000000000017941 */ /* 0x000fea0003800200 */
.L_x_403:
[----:B------:R-:W-:Y:S01]  /*124f0*/  I2FP.F32.U32 R119, R119 ;  /* 0x0000007700777245 */ /* 0x000fe20000201000 */
[----:B------:R-:W-:Y:S01]  /*12500*/  BSSY.RECONVERGENT B1, `(.L_x_408) ;  /* 0x0000064000017945 */ /* 0x000fe20003800200 */
[----:B------:R-:W-:Y:S01]  /*12510*/  SHF.L.U32 R137, R55, 0x10, RZ ;  /* 0x0000001037897819 */ /* 0x000fe200000006ff */
[----:B------:R-:W-:Y:S01]  /*12520*/  IMAD.MOV.U32 R172, RZ, RZ, 0x2 ;  /* 0x00000002ffac7424 */ /* 0x000fe200078e00ff */
[----:B------:R-:W-:Y:S01]  /*12530*/  MOV R174, R16 ;  /* 0x0000001000ae7202 */ /* 0x000fe20000000f00 */
[----:B------:R-:W-:Y:S02]  /*12540*/  FFMA.FTZ R119, R119, R178, 1.1641532182693481445e-10 ;  /* 0x2f00000077777423 */ /* 0x000fe400000100b2 */
[----:B------:R-:W-:-:S03]  /*12550*/  FMUL.FTZ R137, R137, R176 ;  /* 0x000000b089897220 */ /* 0x000fc60000410000 */
        /* <DEDUP_REMOVED lines=19> */
.L_x_410:
        /* <DEDUP_REMOVED lines=12> */
.L_x_412:
[----:B------:R-:W-:Y:S05]  /*12750*/  BSYNC.RECONVERGENT B2 ;  /* 0x0000000000027941 */ /* 0x000fea0003800200 */
.L_x_411:
        /* <DEDUP_REMOVED lines=62> */
.L_x_409:
[----:B------:R-:W-:Y:S05]  /*12b40*/  BSYNC.RECONVERGENT B1 ;  /* 0x0000000000017941 */ /* 0x000fea0003800200 */
.L_x_408:
[----:B------:R-:W-:Y:S01]  /*12b50*/  I2FP.F32.U32 R18, R174 ;  /* 0x000000ae00127245 */ /* 0x000fe20000201000 */
[----:B------:R-:W-:Y:S01]  /*12b60*/  BSSY.RECONVERGENT B1, `(.L_x_413) ;  /* 0x0000061000017945 */ /* 0x000fe20003800200 */
[----:B------:R-:W-:Y:S01]  /*12b70*/  ISETP.NE.AND P6, PT, R172, 0x1, PT ;  /* 0x00000001ac00780c */ /* 0x000fe20003fc5270 */
[----:B------:R-:W-:Y:S01]  /*12b80*/  IMAD.MOV.U32 R174, RZ, RZ, R16 ;  /* 0x000000ffffae7224 */ /* 0x000fe200078e0010 */
[----:B------:R-:W-:Y:S01]  /*12b90*/  SHF.L.U32 R147, R147, 0x10, RZ ;  /* 0x0000001093937819 */ /* 0x000fe200000006ff */
[----:B------:R-:W-:-:S04]  /*12ba0*/  FFMA.FTZ R18, R18, R178, 1.1641532182693481445e-10 ;  /* 0x2f00000012127423 */ /* 0x000fc800000100b2 */
[----:B------:R-:W-:Y:S01]  /*12bb0*/  FMUL.FTZ R147, R147, R176 ;  /* 0x000000b093937220 */ /* 0x000fe20000410000 */
        /* <DEDUP_REMOVED lines=13> */
.L_x_415:
[----:B------:R-:W-:Y:S01]  /*12c90*/  VIADD R23, R23, 0x1 ;  /* 0x0000000117177836 */ /* 0x000fe20000000000 */
[----:B------:R-:W-:Y:S04]  /*12ca0*/  BSSY.RECONVERGENT B2, `(.L_x_416) ;  /* 0x000000e000027945 */ /* 0x000fe80003800200 */
[----:B------:R-:W-:-:S13]  /*12cb0*/  ISETP.NE.AND P6, PT, R23, RZ, PT ;  /* 0x000000ff1700720c */ /* 0x000fda0003fc5270 */
[----:B------:R-:W-:Y:S05]  /*12cc0*/  @P6 BRA `(.L_x_417) ;  /* 0x00000000002c6947 */ /* 0x000fea0003800000 */
[----:B------:R-:W-:Y:S02]  /*12cd0*/  IADD3 R17, PT, PT, R17, 0x1, RZ ;  /* 0x0000000111117810 */ /* 0x000fe40007ffe0ff */
[----:B------:R-:W-:Y:S02]  /*12ce0*/  LOP3.LUT R22, R22, 0xffffefff, RZ, 0xc0, !PT ;  /* 0xffffefff16167812 */ /* 0x000fe400078ec0ff */
[----:B------:R-:W-:Y:S02]  /*12cf0*/  ISETP.NE.AND P6, PT, R17, RZ, PT ;  /* 0x000000ff1100720c */ /* 0x000fe40003fc5270 */
[----:B------:R-:W-:-:S11]  /*12d00*/  @P0 LOP3.LUT R22, R22, 0x1000, RZ, 0xfc, !PT ;  /* 0x0000100016160812 */ /* 0x000fd600078efcff */
[----:B------:R-:W-:Y:S02]  /*12d10*/  @!P6 VIADD R21, R21, 0x1 ;  /* 0x000000011515e836 */ /* 0x000fe40000000000 */
[----:B------:R-:W-:Y:S02]  /*12d20*/  @!P6 VIADD R16, R15, 0x1 ;  /* 0x000000010f10e836 */ /* 0x000fe40000000000 */
[----:B------:R-:W-:Y:S01]  /*12d30*/  @!P6 IMAD.MOV.U32 R17, RZ, RZ, RZ ;  /* 0x000000ffff11e224 */ /* 0x000fe200078e00ff */
[----:B------:R-:W-:-:S13]  /*12d40*/  ISETP.NE.AND P0, PT, R21, RZ, !P6 ;  /* 0x000000ff1500720c */ /* 0x000fda0007705270 */
[----:B------:R-:W-:Y:S01]  /*12d50*/  @P0 IMAD.MOV R16, RZ, RZ, R15 ;  /* 0x000000ffff100224 */ /* 0x000fe200078e020f */
[----:B------:R-:W-:-:S04]  /*12d60*/  LOP3.LUT P0, RZ, R22, 0x1000, RZ, 0xc0, !PT ;  /* 0x0000100016ff7812 */ /* 0x000fc8000780c0ff */
[----:B------:R-:W-:-:S09]  /*12d70*/  @!P6 MOV R15, R16 ;  /* 0x00000010000fe202 */ /* 0x000fd20000000f00 */
.L_x_417:
[----:B------:R-:W-:Y:S05]  /*12d80*/  BSYNC.RECONVERGENT B2 ;  /* 0x0000000000027941 */ /* 0x000fea0003800200 */
.L_x_416:
        /* <DEDUP_REMOVED lines=62> */
.L_x_414:
[----:B------:R-:W-:Y:S05]  /*13170*/  BSYNC.RECONVERGENT B1 ;  /* 0x0000000000017941 */ /* 0x000fea0003800200 */
.L_x_413:
[----:B------:R-:W-:Y:S02]  /*13180*/  I2FP.F32.U32 R172, R174 ;  /* 0x000000ae00ac7245 */ /* 0x000fe40000201000 */
[----:B------:R-:W-:Y:S02]  /*13190*/  PRMT R117, R5, 0x5410, R117 ;  /* 0x0000541005757816 */ /* 0x000fe40000000075 */
[----:B------:R-:W-:Y:S01]  /*131a0*/  PRMT R118, R118, 0x5410, R123 ;  /* 0x0000541076767816 */ /* 0x000fe2000000007b */
[----:B------:R-:W-:Y:S01]  /*131b0*/  FFMA.FTZ R172, R172, R178, 1.1641532182693481445e-10 ;  /* 0x2f000000acac7423 */ /* 0x000fe200000100b2 */
[----:B------:R-:W-:-:S04]  /*131c0*/  PRMT R116, R116, 0x5410, R122 ;  /* 0x0000541074747816 */ /* 0x000fc8000000007a */
[----:B------:R-:W-:Y:S02]  /*131d0*/  FSETP.GTU.FTZ.AND P6, PT, R172, R177, PT ;  /* 0x000000b1ac00720b */ /* 0x000fe40003fdc000 */
[----:B------:R-:W-:Y:S02]  /*131e0*/  PRMT R172, R55, 0x7632, R172 ;  /* 0x0000763237ac7816 */ /* 0x000fe400000000ac */
[----:B------:R-:W-:-:S03]  /*131f0*/  SEL R173, RZ, 0x1, P6 ;  /* 0x00000001ffad7807 */ /* 0x000fc60003000000 */
[----:B------:R-:W-:Y:S01]  /*13200*/  IMAD.U32 R172, R172, 0x10000, RZ ;  /* 0x00010000acac7824 */ /* 0x000fe200078e00ff */
[----:B------:R-:W-:-:S03]  /*13210*/  PRMT R5, R173, 0x7610, R5 ;  /* 0x00007610ad057816 */ /* 0x000fc60000000005 */
[----:B------:R-:W-:-:S05]  /*13220*/  FMUL.FTZ R172, R172, R176 ;  /* 0x000000b0acac7220 */ /* 0x000fca0000410000 */
[----:B------:R-:W-:-:S05]  /*13230*/  FSEL R172, R172, RZ, !P6 ;  /* 0x000000ffacac7208 */ /* 0x000fca0007000000 */
[----:B------:R-:W-:Y:S01]  /*13240*/  FADD.FTZ R172, R147, R172 ;  /* 0x000000ac93ac7221 */ /* 0x000fe20000010000 */
[----:B------:R-:W-:-:S05]  /*13250*/  @P1 PRMT R147, R51, 0x7632, R147 ;  /* 0x0000763233931816 */ /* 0x000fca0000000093 */
[----:B------:R-:W-:-:S04]  /*13260*/  @P1 IMAD.U32 R147, R147, 0x10000, RZ ;  /* 0x0001000093931824 */ /* 0x000fc800078e00ff */
[----:B------:R-:W-:Y:S01]  /*13270*/  @P1 FADD.FTZ R147, R172, R147 ;  /* 0x00000093ac931221 */ /* 0x000fe20000010000 */
[----:B------:R-:W-:-:S04]  /*13280*/  @!P1 MOV R147, R172 ;  /* 0x000000ac00939202 */ /* 0x000fc80000000f00 */
[----:B------:R-:W-:-:S04]  /*13290*/  F2FP.BF16.F32.PACK_AB R172, RZ, R147 ;  /* 0x00000093ffac723e */ /* 0x000fc800000010ff */
[----:B------:R-:W-:Y:S01]  /*132a0*/  PRMT R119, R119, 0x5410, R172 ;  /* 0x0000541077777816 */ /* 0x000fe200000000ac */
[----:B------:R-:W-:Y:S06]  /*132b0*/  BRA `(.L_x_418) ;  /* 0x0000003000c87947 */ /* 0x000fec0003800000 */
.L_x_337:
        /* <DEDUP_REMOVED lines=16> */
.L_x_421:
        /* <DEDUP_REMOVED lines=12> */
.L_x_423:
[----:B------:R-:W-:Y:S05]  /*13480*/  BSYNC.RECONVERGENT B2 ;  /* 0x0000000000027941 */ /* 0x000fea0003800200 */
.L_x_422:
[----:B------:R-:W-:Y:S01]  /*13490*/  IMAD.WIDE.U32 R130, R23, -0x2daee0ad, RZ ;  /* 0xd2511f5317827825 */ /* 0x000fe200078e00ff */
[----:B------:R-:W-:-:S03]  /*134a0*/  UIADD3 UR5, UPT, UPT, UR10, -0x61c88647, URZ ;  /* 0x9e3779b90a057890 */ /* 0x000fc6000fffe0ff */
[----:B------:R-:W-:Y:S02]  /*134b0*/  HFMA2 R36, -RZ, RZ, 0, 0 ;  /* 0x00000000ff247431 */ /* 0x000fe400000001ff */
        /* <DEDUP_REMOVED lines=58> */
[----:B------:R-:W-:-:S07]  /*13860*/  IMAD.MOV.U32 R4, RZ, RZ, R172 ;  /* 0x000000ffff047224 */ /* 0x000fce00078e00ac */
.L_x_420:
[----:B------:R-:W-:Y:S05]  /*13870*/  BSYNC.RECONVERGENT B1 ;  /* 0x0000000000017941 */ /* 0x000fea0003800200 */
.L_x_419:
        /* <DEDUP_REMOVED lines=10> */
[----:B0-----:R-:W-:Y:S01]  /*13920*/  FSETP.GTU.FTZ.AND P2, PT, R4, R178, PT ;  /* 0x000000b20400720b */ /* 0x001fe20003f5c000 */
[C---:B------:R-:W-:Y:S01]  /*13930*/  IMAD.U32 R4, R116.reuse, 0x10000, RZ ;  /* 0x0001000074047824 */ /* 0x040fe200078e00ff */
[----:B------:R-:W-:-:S03]  /*13940*/  PRMT R116, R116, 0x7632, R116 ;  /* 0x0000763274747816 */ /* 0x000fc60000000074 */
[----:B-1----:R-:W-:-:S05]  /*13950*/  FMUL.FTZ R4, R4, R147 ;  /* 0x0000009304047220 */ /* 0x002fca0000410000 */
[----:B------:R-:W-:Y:S02]  /*13960*/  FSEL R4, R4, RZ, !P2 ;  /* 0x000000ff04047208 */ /* 0x000fe40005000000 */
        /* <DEDUP_REMOVED lines=14> */
.L_x_426:
        /* <DEDUP_REMOVED lines=12> */
.L_x_428:
[----:B------:R-:W-:Y:S05]  /*13b10*/  BSYNC.RECONVERGENT B2 ;  /* 0x0000000000027941 */ /* 0x000fea0003800200 */
.L_x_427:
        /* <DEDUP_REMOVED lines=62> */
.L_x_425:
[----:B------:R-:W-:Y:S05]  /*13f00*/  BSYNC.RECONVERGENT B1 ;  /* 0x0000000000017941 */ /* 0x000fea0003800200 */
.L_x_424:
        /* <DEDUP_REMOVED lines=11> */
[----:B------:R-:W-:Y:S01]  /*13fc0*/  PLOP3.LUT P3, PT, P3, PT, PT, 0x8, 0x80 ;  /* 0x000000000080781c */ /* 0x000fe20001f6e170 */
[----:B------:R-:W-:-:S04]  /*13fd0*/  @P1 IMAD.U32 R35, R35, 0x10000, RZ ;  /* 0x0001000023231824 */ /* 0x000fc800078e00ff */
[----:B------:R-:W-:Y:S01]  /*13fe0*/  @P1 FADD.FTZ R36, R35, R36 ;  /* 0x0000002423241221 */ /* 0x000fe20000010000 */
[----:B------:R-:W-:-:S04]  /*13ff0*/  MOV R35, R16 ;  /* 0x0000001000237202 */ /* 0x000fc80000000f00 */
[----:B------:R-:W-:-:S03]  /*14000*/  F2FP.BF16.F32.PACK_AB R116, RZ, R36 ;  /* 0x00000024ff74723e */ /* 0x000fc600000010ff */
        /* <DEDUP_REMOVED lines=10> */
.L_x_431:
        /* <DEDUP_REMOVED lines=12> */
.L_x_433:
[----:B------:R-:W-:Y:S05]  /*14170*/  BSYNC.RECONVERGENT B2 ;  /* 0x0000000000027941 */ /* 0x000fea0003800200 */
.L_x_432:
        /* <DEDUP_REMOVED lines=62> */
.L_x_430:
[----:B------:R-:W-:Y:S05]  /*14560*/  BSYNC.RECONVERGENT B1 ;  /* 0x0000000000017941 */ /* 0x000fea0003800200 */
.L_x_429:
[----:B------:R-:W-:Y:S01]  /*14570*/  I2FP.F32.U32 R18, R35 ;  /* 0x0000002300127245 */ /* 0x000fe20000201000 */
[----:B------:R-:W-:Y:S01]  /*14580*/  BSSY.RECONVERGENT B1, `(.L_x_434) ;  /* 0x0000064000017945 */ /* 0x000fe20003800200 */
[----:B------:R-:W-:Y:S01]  /*14590*/  LOP3.LUT R22, R22, 0xfffffffb, RZ, 0xc0, !PT ;  /* 0xfffffffb16167812 */ /* 0x000fe200078ec0ff */
[----:B------:R-:W-:Y:S01]  /*145a0*/  IMAD.MOV.U32 R136, RZ, RZ, R16 ;  /* 0x000000ffff887224 */ /* 0x000fe200078e0010 */
[----:B------:R-:W-:Y:S01]  /*145b0*/  PRMT R123, R117, 0x7632, R123 ;  /* 0x00007632757b7816 */ /* 0x000fe2000000007b */
[----:B------:R-:W-:-:S05]  /*145c0*/  FFMA.FTZ R18, R18, R179, 1.1641532182693481445e-10 ;  /* 0x2f00000012127423 */ /* 0x000fca00000100b3 */
[----:B------:R-:W-:Y:S02]  /*145d0*/  FSETP.GTU.FTZ.AND P2, PT, R18, R178, PT ;  /* 0x000000b21200720b */ /* 0x000fe40003f5c000 */
[----:B------:R-:W-:-:S05]  /*145e0*/  SHF.L.U32 R18, R117, 0x10, RZ ;  /* 0x0000001075127819 */ /* 0x000fca00000006ff */
[----:B------:R-:W-:-:S05]  /*145f0*/  FMUL.FTZ R18, R18, R147 ;  /* 0x0000009312127220 */ /* 0x000fca0000410000 */
[----:B------:R-:W-:Y:S01]  /*14600*/  FSEL R35, R18, RZ, !P2 ;  /* 0x000000ff12237208 */ /* 0x000fe20005000000 */
[----:B------:R-:W-:Y:S01]  /*14610*/  @P1 IMAD.U32 R18, R49, 0x10000, RZ ;  /* 0x0001000031121824 */ /* 0x000fe200078e00ff */
[----:B------:R-:W-:-:S03]  /*14620*/  PLOP3.LUT P2, PT, P2, PT, PT, 0x8, 0x80 ;  /* 0x000000000080781c */ /* 0x000fc6000174e170 */
[----:B------:R-:W-:Y:S01]  /*14630*/  @P1 FADD.FTZ R35, R18, R35 ;  /* 0x0000002312231221 */ /* 0x000fe20000010000 */
[----:B------:R-:W-:-:S04]  /*14640*/  IMAD.MOV.U32 R18, RZ, RZ, 0x2 ;  /* 0x00000002ff127424 */ /* 0x000fc800078e00ff */
[----:B------:R-:W-:-:S05]  /*14650*/  F2FP.BF16.F32.PACK_AB R117, RZ, R35 ;  /* 0x00000023ff75723e */ /* 0x000fca00000010ff */
        /* <DEDUP_REMOVED lines=11> */
.L_x_436:
        /* <DEDUP_REMOVED lines=12> */
.L_x_438:
[----:B------:R-:W-:Y:S05]  /*147d0*/  BSYNC.RECONVERGENT B2 ;  /* 0x0000000000027941 */ /* 0x000fea0003800200 */
.L_x_437:
        /* <DEDUP_REMOVED lines=62> */
.L_x_435:
[----:B------:R-:W-:Y:S05]  /*14bc0*/  BSYNC.RECONVERGENT B1 ;  /* 0x0000000000017941 */ /* 0x000fea0003800200 */
.L_x_434:
        /* <DEDUP_REMOVED lines=8> */
[----:B------:R-:W-:Y:S01]  /*14c50*/  FSETP.GTU.FTZ.AND P2, PT, R130, R178, PT ;  /* 0x000000b28200720b */ /* 0x000fe20003f5c000 */
[----:B------:R-:W-:Y:S01]  /*14c60*/  IMAD.MOV.U32 R130, RZ, RZ, R16 ;  /* 0x000000ffff827224 */ /* 0x000fe200078e0010 */
[----:B------:R-:W-:Y:S02]  /*14c70*/  @P1 SHF.L.U32 R123, R123, 0x10, RZ ;  /* 0x000000107b7b1819 */ /* 0x000fe400000006ff */
        /* <DEDUP_REMOVED lines=15> */
.L_x_441:
        /* <DEDUP_REMOVED lines=12> */
.L_x_443:
[----:B------:R-:W-:Y:S05]  /*14e30*/  BSYNC.RECONVERGENT B2 ;  /* 0x0000000000027941 */ /* 0x000fea0003800200 */
.L_x_442:
        /* <DEDUP_REMOVED lines=62> */
.L_x_440:
[----:B------:R-:W-:Y:S05]  /*15220*/  BSYNC.RECONVERGENT B1 ;  /* 0x0000000000017941 */ /* 0x000fea0003800200 */
.L_x_439:
[----:B------:R-:W-:Y:S01]  /*15230*/  I2FP.F32.U32 R18, R130 ;  /* 0x0000008200127245 */ /* 0x000fe20000201000 */
[----:B------:R-:W-:Y:S01]  /*15240*/  IMAD.U32 R130, R118, 0x10000, RZ ;  /* 0x0001000076827824 */ /* 0x000fe200078e00ff */
        /* <DEDUP_REMOVED lines=22> */
.L_x_446:
        /* <DEDUP_REMOVED lines=12> */
.L_x_448:
[----:B------:R-:W-:Y:S05]  /*15470*/  BSYNC.RECONVERGENT B2 ;  /* 0x0000000000027941 */ /* 0x000fea0003800200 */
.L_x_447:
        /* <DEDUP_REMOVED lines=62> */
.L_x_445:
[----:B------:R-:W-:Y:S05]  /*15860*/  BSYNC.RECONVERGENT B1 ;  /* 0x0000000000017941 */ /* 0x000fea0003800200 */
.L_x_444:
[----:B------:R-:W-:Y:S01]  /*15870*/  I2FP.F32.U32 R136, R172 ;  /* 0x000000ac00887245 */ /* 0x000fe20000201000 */
[----:B------:R-:W-:Y:S01]  /*15880*/  BSSY.RECONVERGENT B1, `(.L_x_449) ;  /* 0x0000062000017945 */ /* 0x000fe20003800200 */
[----:B------:R-:W-:Y:S02]  /*15890*/  ISETP.NE.AND P4, PT, R18, 0x1, PT ;  /* 0x000000011200780c */ /* 0x000fe40003f85270 */
[----:B------:R-:W-:Y:S01]  /*158a0*/  @P1 PRMT R137, R50, 0x7632, R137 ;  /* 0x0000763232891816 */ /* 0x000fe20000000089 */
[----:B------:R-:W-:-:S04]  /*158b0*/  FFMA.FTZ R136, R136, R179, 1.1641532182693481445e-10 ;  /* 0x2f00000088887423 */ /* 0x000fc800000100b3 */
[----:B------:R-:W-:Y:S01]  /*158c0*/  @P1 IMAD.U32 R137, R137, 0x10000, RZ ;  /* 0x0001000089891824 */ /* 0x000fe200078e00ff */
[----:B------:R-:W-:Y:S01]  /*158d0*/  FSETP.GTU.FTZ.AND P3, PT, R136, R178, PT ;  /* 0x000000b28800720b */ /* 0x000fe20003f7c000 */
[----:B------:R-:W-:Y:S02]  /*158e0*/  IMAD.U32 R136, R174, 0x10000, RZ ;  /* 0x00010000ae887824 */ /* 0x000fe400078e00ff */
[----:B------:R-:W-:Y:S02]  /*158f0*/  IMAD.MOV.U32 R174, RZ, RZ, 0x2 ;  /* 0x00000002ffae7424 */ /* 0x000fe400078e00ff */
[----:B------:R-:W-:-:S05]  /*15900*/  FMUL.FTZ R136, R136, R147 ;  /* 0x0000009388887220 */ /* 0x000fca0000410000 */
[----:B------:R-:W-:Y:S02]  /*15910*/  FSEL R136, R136, RZ, !P3 ;  /* 0x000000ff88887208 */ /* 0x000fe40005800000 */
[----:B------:R-:W-:-:S03]  /*15920*/  PLOP3.LUT P3, PT, P3, PT, PT, 0x8, 0x80 ;  /* 0x000000000080781c */ /* 0x000fc60001f6e170 */
[----:B------:R-:W-:Y:S01]  /*15930*/  @P1 FADD.FTZ R136, R137, R136 ;  /* 0x0000008889881221 */ /* 0x000fe20000010000 */
[----:B------:R-:W-:-:S04]  /*15940*/  MOV R137, R16 ;  /* 0x0000001000897202 */ /* 0x000fc80000000f00 */
        /* <DEDUP_REMOVED lines=10> */
.L_x_451:
        /* <DEDUP_REMOVED lines=12> */
.L_x_453:
[----:B------:R-:W-:Y:S05]  /*15ab0*/  BSYNC.RECONVERGENT B2 ;  /* 0x0000000000027941 */ /* 0x000fea0003800200 */
.L_x_452:
        /* <DEDUP_REMOVED lines=62> */
.L_x_450:
[----:B------:R-:W-:Y:S05]  /*15ea0*/  BSYNC.RECONVERGENT B1 ;  /* 0x0000000000017941 */ /* 0x000fea0003800200 */
.L_x_449:
[----:B------:R-:W-:Y:S01]  /*15eb0*/  I2FP.F32.U32 R18, R137 ;  /* 0x0000008900127245 */ /* 0x000fe20000201000 */
[----:B------:R-:W-:Y:S01]  /*15ec0*/  BSSY.RECONVERGENT B1, `(.L_x_454) ;  /* 0x0000062000017945 */ /* 0x000fe20003800200 */
[C---:B------:R-:W-:Y:S01]  /*15ed0*/  SHF.L.U32 R137, R119.reuse, 0x10, RZ ;  /* 0x0000001077897819 */ /* 0x040fe200000006ff */
[----:B------:R-:W-:Y:S01]  /*15ee0*/  IMAD.MOV.U32 R176, RZ, RZ, R16 ;  /* 0x000000ffffb07224 */ /* 0x000fe200078e0010 */
[----:B------:R-:W-:Y:S01]  /*15ef0*/  ISETP.NE.AND P5, PT, R174, 0x1, PT ;  /* 0x00000001ae00780c */ /* 0x000fe20003fa5270 */
[----:B------:R-:W-:Y:S01]  /*15f00*/  FFMA.FTZ R18, R18, R179, 1.1641532182693481445e-10 ;  /* 0x2f00000012127423 */ /* 0x000fe200000100b3 */
[----:B------:R-:W-:Y:S01]  /*15f10*/  PRMT R173, R119, 0x7632, R173 ;  /* 0x0000763277ad7816 */ /* 0x000fe200000000ad */
[----:B------:R-:W-:-:S03]  /*15f20*/  FMUL.FTZ R137, R137, R147 ;  /* 0x0000009389897220 */ /* 0x000fc60000410000 */
[----:B------:R-:W-:Y:S01]  /*15f30*/  FSETP.GTU.FTZ.AND P4, PT, R18, R178, PT ;  /* 0x000000b21200720b */ /* 0x000fe20003f9c000 */
[----:B------:R-:W-:-:S03]  /*15f40*/  @P1 IMAD.U32 R18, R51, 0x10000, RZ ;  /* 0x0001000033121824 */ /* 0x000fc600078e00ff */
[----:B------:R-:W-:Y:S02]  /*15f50*/  FSEL R137, R137, RZ, !P4 ;  /* 0x000000ff89897208 */ /* 0x000fe40006000000 */
[----:B------:R-:W-:-:S03]  /*15f60*/  PLOP3.LUT P4, PT, P4, PT, PT, 0x8, 0x80 ;  /* 0x000000000080781c */ /* 0x000fc6000278e170 */
        /* <DEDUP_REMOVED lines=12> */
.L_x_456:
        /* <DEDUP_REMOVED lines=12> */
.L_x_458:
[----:B------:R-:W-:Y:S05]  /*160f0*/  BSYNC.RECONVERGENT B2 ;  /* 0x0000000000027941 */ /* 0x000fea0003800200 */
.L_x_457:
        /* <DEDUP_REMOVED lines=62> */
.L_x_455:
[----:B------:R-:W-:Y:S05]  /*164e0*/  BSYNC.RECONVERGENT B1 ;  /* 0x0000000000017941 */ /* 0x000fea0003800200 */
.L_x_454:
[----:B------:R-:W-:Y:S01]  /*164f0*/  I2FP.F32.U32 R174, R176 ;  /* 0x000000b000ae7245 */ /* 0x000fe20000201000 */
[----:B------:R-:W-:Y:S01]  /*16500*/  IMAD.U32 R173, R173, 0x10000, RZ ;  /* 0x00010000adad7824 */ /* 0x000fe200078e00ff */
[----:B------:R-:W-:Y:S02]  /*16510*/  PRMT R118, R118, 0x5410, R172 ;  /* 0x0000541076767816 */ /* 0x000fe400000000ac */
[----:B------:R-:W-:Y:S01]  /*16520*/  PRMT R117, R117, 0x5410, R123 ;  /* 0x0000541075757816 */ /* 0x000fe2000000007b */
[----:B------:R-:W-:Y:S01]  /*16530*/  FFMA.FTZ R174, R174, R179, 1.1641532182693481445e-10 ;  /* 0x2f000000aeae7423 */ /* 0x000fe200000100b3 */
[----:B------:R-:W-:Y:S01]  /*16540*/  FMUL.FTZ R147, R173, R147 ;  /* 0x00000093ad937220 */ /* 0x000fe20000410000 */
[----:B------:R-:W-:Y:S02]  /*16550*/  @P1 PRMT R173, R51, 0x7632, R173 ;  /* 0x0000763233ad1816 */ /* 0x000fe400000000ad */
[----:B------:R-:W-:Y:S02]  /*16560*/  PRMT R116, R122, 0x5410, R116 ;  /* 0x000054107a747816 */ /* 0x000fe40000000074 */
[----:B------:R-:W-:-:S02]  /*16570*/  FSETP.GTU.FTZ.AND P5, PT, R174, R178, PT ;  /* 0x000000b2ae00720b */ /* 0x000fc40003fbc000 */
[----:B------:R-:W-:Y:S02]  /*16580*/  @P1 SHF.L.U32 R173, R173, 0x10, RZ ;  /* 0x00000010adad1819 */ /* 0x000fe400000006ff */
[----:B------:R-:W-:Y:S02]  /*16590*/  FSEL R147, R147, RZ, !P5 ;  /* 0x000000ff93937208 */ /* 0x000fe40006800000 */
[----:B------:R-:W-:-:S03]  /*165a0*/  PLOP3.LUT P5, PT, P5, PT, PT, 0x8, 0x80 ;  /* 0x000000000080781c */ /* 0x000fc60002fae170 */
[----:B------:R-:W-:-:S05]  /*165b0*/  @P1 FADD.FTZ R147, R173, R147 ;  /* 0x00000093ad931221 */ /* 0x000fca0000010000 */
[----:B------:R-:W-:-:S04]  /*165c0*/  F2FP.BF16.F32.PACK_AB R173, RZ, R147 ;  /* 0x00000093ffad723e */ /* 0x000fc800000010ff */
[----:B------:R-:W-:-:S07]  /*165d0*/  PRMT R119, R119, 0x5410, R173 ;  /* 0x0000541077777816 */ /* 0x000fce00000000ad */
.L_x_418:
        /* <DEDUP_REMOVED lines=8> */
[----:B------:R-:W-:Y:S02]  /*16660*/  SEL R119, RZ, 0x1, !P2 ;  /* 0x00000001ff777807 */ /* 0x000fe40005000000 */
[----:B------:R-:W-:-:S02]  /*16670*/  LOP3.LUT R116, R118, R116, R117, 0xfe, !PT ;  /* 0x0000007476747212 */ /* 0x000fc400078efe75 */
[C---:B------:R-:W-:Y:S02]  /*16680*/  LOP3.LUT P5, RZ, R22.reuse, 0x4, RZ, 0xc0, !PT ;  /* 0x0000000416ff7812 */ /* 0x040fe400078ac0ff */
        /* <DEDUP_REMOVED lines=32> */
.L_x_459:
[----:B------:R-:W-:Y:S02]  /*16890*/  IMAD.MOV.U32 R172, RZ, RZ, R121 ;  /* 0x000000ffffac7224 */ /* 0x000fe400078e0079 */
[----:B------:R-:W-:-:S07]  /*168a0*/  VIADD R120, R120, 0x80 ;  /* 0x0000008078787836 */ /* 0x000fce0000000000 */
.L_x_336:
[----:B------:R-:W-:Y:S05]  /*168b0*/  BSYNC.RECONVERGENT B0 ;  /* 0x0000000000007941 */ /* 0x000fea0003800200 */
.L_x_335:
        /* <DEDUP_REMOVED lines=21> */
[----:B------:R-:W-:Y:S02]  /*16a10*/  HFMA2 R6, -RZ, RZ, 0, 1.1920928955078125e-07 ;  /* 0x00000002ff067431 */ /* 0x000fe400000001ff */
[----:B------:R-:W-:Y:S02]  /*16a20*/  IMAD.MOV.U32 R3, RZ, RZ, R16 ;  /* 0x000000ffff037224 */ /* 0x000fe400078e0010 */
        /* <DEDUP_REMOVED lines=12> */
.L_x_465:
        /* <DEDUP_REMOVED lines=12> */
.L_x_467:
[----:B------:R-:W-:Y:S05]  /*16bb0*/  BSYNC.RECONVERGENT B2 ;  /* 0x0000000000027941 */ /* 0x000fea0003800200 */
.L_x_466:
        /* <DEDUP_REMOVED lines=60> */
[----:B------:R-:W-:Y:S02]  /*16f80*/  IMAD.MOV.U32 R3, RZ, RZ, R172 ;  /* 0x000000ffff037224 */ /* 0x000fe400078e00ac */
[----:B------:R-:W-:-:S07]  /*16f90*/  IMAD.MOV.U32 R6, RZ, RZ, RZ ;  /* 0x000000ffff067224 */ /* 0x000fce00078e00ff */
.L_x_464:
[----:B------:R-:W-:Y:S05]  /*16fa0*/  BSYNC.RECONVERGENT B1 ;  /* 0x0000000000017941 */ /* 0x000fea0003800200 */
.L_x_463:
[----:B------:R-:W0:Y:S01]  /*16fb0*/  LDC R177, c[0x0][0x404] ;  /* 0x00010100ffb17b82 */ /* 0x000e220000000800 */
[----:B------:R-:W-:Y:S01]  /*16fc0*/  HFMA2 R178, -RZ, RZ, 0.1171875, 0 ;  /* 0x2f800000ffb27431 */ /* 0x000fe200000001ff */
[----:B------:R-:W-:Y:S01]  /*16fd0*/  I2FP.F32.U32 R3, R3 ;  /* 0x0000000300037245 */ /* 0x000fe20000201000 */
[----:B------:R-:W-:Y:S01]  /*16fe0*/  BSSY.RECONVERGENT B1, `(.L_x_468) ;  /* 0x0000062000017945 */ /* 0x000fe20003800200 */
[----:B------:R-:W-:Y:S01]  /*16ff0*/  ISETP.NE.AND P2, PT, R6, 0x1, PT ;  /* 0x000000010600780c */ /* 0x000fe20003f45270 */
[----:B------:R-:W-:Y:S01]  /*17000*/  IMAD.MOV.U32 R7, RZ, RZ, 0x2 ;  /* 0x00000002ff077424 */ /* 0x000fe200078e00ff */
[----:B------:R-:W-:Y:S01]  /*17010*/  LOP3.LUT R22, R22, 0xffffffef, RZ, 0xc0, !PT ;  /* 0xffffffef16167812 */ /* 0x000fe200078ec0ff */
[----:B------:R-:W-:Y:S01]  /*17020*/  IMAD.MOV.U32 R9, RZ, RZ, R16 ;  /* 0x000000ffff097224 */ /* 0x000fe200078e0010 */
[----:B------:R-:W1:Y:S01]  /*17030*/  LDC R176, c[0x0][0x408] ;  /* 0x00010200ffb07b82 */ /* 0x000e620000000800 */
[----:B-----5:R-:W-:Y:S01]  /*17040*/  PRMT R5, R116, 0x7632, R5 ;  /* 0x0000763274057816 */ /* 0x020fe20000000005 */
[----:B------:R-:W-:-:S05]  /*17050*/  FFMA.FTZ R3, R3, R178, 1.1641532182693481445e-10 ;  /* 0x2f00000003037423 */ /* 0x000fca00000100b2 */
[----:B0-----:R-:W-:Y:S01]  /*17060*/  FSETP.GTU.FTZ.AND P3, PT, R3, R177, PT ;  /* 0x000000b10300720b */ /* 0x001fe20003f7c000 */
[----:B------:R-:W-:-:S04]  /*17070*/  IMAD.U32 R3, R116, 0x10000, RZ ;  /* 0x0001000074037824 */ /* 0x000fc800078e00ff */
[----:B-1----:R-:W-:-:S05]  /*17080*/  FMUL.FTZ R3, R3, R176 ;  /* 0x000000b003037220 */ /* 0x002fca0000410000 */
[----:B------:R-:W-:Y:S02]  /*17090*/  FSEL R3, R3, RZ, !P3 ;  /* 0x000000ff03037208 */ /* 0x000fe40005800000 */
[----:B------:R-:W-:-:S13]  /*170a0*/  PLOP3.LUT P3, PT, P3, PT, PT, 0x8, 0x80 ;  /* 0x000000000080781c */ /* 0x000fda0001f6e170 */
        /* <DEDUP_REMOVED lines=10> */
.L_x_470:
        /* <DEDUP_REMOVED lines=12> */
.L_x_472:
[----:B------:R-:W-:Y:S05]  /*17210*/  BSYNC.RECONVERGENT B2 ;  /* 0x0000000000027941 */ /* 0x000fea0003800200 */
.L_x_471:
        /* <DEDUP_REMOVED lines=62> */
.L_x_469:
[----:B------:R-:W-:Y:S05]  /*17600*/  BSYNC.RECONVERGENT B1 ;  /* 0x0000000000017941 */ /* 0x000fea0003800200 */
.L_x_468:
[----:B------:R-:W-:Y:S01]  /*17610*/  I2FP.F32.U32 R6, R9 ;  /* 0x0000000900067245 */ /* 0x000fe20000201000 */
[----:B------:R-:W-:Y:S01]  /*17620*/  BSSY.RECONVERGENT B1, `(.L_x_473) ;  /* 0x0000063000017945 */ /* 0x000fe20003800200 */
[----:B------:R-:W-:-:S03]  /*17630*/  IMAD.MOV.U32 R9, RZ, RZ, R16 ;  /* 0x000000ffff097224 */ /* 0x000fc600078e0010 */
[----:B------:R-:W-:-:S05]  /*17640*/  FFMA.FTZ R6, R6, R178, 1.1641532182693481445e-10 ;  /* 0x2f00000006067423 */ /* 0x000fca00000100b2 */
[----:B------:R-:W-:Y:S01]  /*17650*/  FSETP.GTU.FTZ.AND P2, PT, R6, R177, PT ;  /* 0x000000b10600720b */ /* 0x000fe20003f5c000 */
[----:B------:R-:W-:-:S03]  /*17660*/  IMAD.U32 R6, R52, 0x10000, RZ ;  /* 0x0001000034067824 */ /* 0x000fc600078e00ff */
[----:B------:R-:W-:Y:S01]  /*17670*/  SEL R12, RZ, 0x1, P2 ;  /* 0x00000001ff0c7807 */ /* 0x000fe20001000000 */
[----:B------:R-:W-:-:S05]  /*17680*/  FMUL.FTZ R6, R6, R176 ;  /* 0x000000b006067220 */ /* 0x000fca0000410000 */
[----:B------:R-:W-:Y:S02]  /*17690*/  FSEL R6, R6, RZ, !P2 ;  /* 0x000000ff06067208 */ /* 0x000fe40005000000 */
[----:B------:R-:W-:-:S03]  /*176a0*/  ISETP.NE.AND P2, PT, R7, 0x1, PT ;  /* 0x000000010700780c */ /* 0x000fc60003f45270 */
[----:B------:R-:W-:Y:S01]  /*176b0*/  FADD.FTZ R6, R3, R6 ;  /* 0x0000000603067221 */ /* 0x000fe20000010000 */
[----:B------:R-:W-:-:S05]  /*176c0*/  @P1 SHF.L.U32 R3, R48, 0x10, RZ ;  /* 0x0000001030031819 */ /* 0x000fca00000006ff */
        /* <DEDUP_REMOVED lines=13> */
.L_x_475:
        /* <DEDUP_REMOVED lines=12> */
.L_x_477:
[----:B------:R-:W-:Y:S05]  /*17860*/  BSYNC.RECONVERGENT B2 ;  /* 0x0000000000027941 */ /* 0x000fea0003800200 */
.L_x_476:
        /* <DEDUP_REMOVED lines=62> */
.L_x_474:
[----:B------:R-:W-:Y:S05]  /*17c50*/  BSYNC.RECONVERGENT B1 ;  /* 0x0000000000017941 */ /* 0x000fea0003800200 */
.L_x_473:
        /* <DEDUP_REMOVED lines=8> */
[----:B------:R-:W-:-:S03]  /*17ce0*/  HFMA2 R7, -RZ, RZ, 0, 1.1920928955078125e-07 ;  /* 0x00000002ff077431 */ /* 0x000fc600000001ff */
        /* <DEDUP_REMOVED lines=13> */
.L_x_480:
        /* <DEDUP_REMOVED lines=12> */
.L_x_482:
[----:B------:R-:W-:Y:S05]  /*17e80*/  BSYNC.RECONVERGENT B2 ;  /* 0x0000000000027941 */ /* 0x000fea0003800200 */
.L_x_481:
        /* <DEDUP_REMOVED lines=62> */
.L_x_479:
[----:B------:R-:W-:Y:S05]  /*18270*/  BSYNC.RECONVERGENT B1 ;  /* 0x0000000000017941 */ /* 0x000fea0003800200 */
.L_x_478:
        /* <DEDUP_REMOVED lines=14> */
[----:B------:R-:W-:Y:S01]  /*18360*/  @!P1 IMAD.MOV.U32 R34, RZ, RZ, R5 ;  /* 0x000000ffff229224 */ /* 0x000fe200078e0005 */
[----:B------:R-:W-:Y:S01]  /*18370*/  MOV R6, 0x2 ;  /* 0x0000000200067802 */ /* 0x000fe20000000f00 */
[----:B------:R-:W-:-:S03]  /*18380*/  IMAD.MOV.U32 R5, RZ, RZ, R16 ;  /* 0x000000ffff057224 */ /* 0x000fc600078e0010 */
        /* <DEDUP_REMOVED lines=10> */
.L_x_485:
        /* <DEDUP_REMOVED lines=12> */
.L_x_487:
[----:B------:R-:W-:Y:S05]  /*184f0*/  BSYNC.RECONVERGENT B2 ;  /* 0x0000000000027941 */ /* 0x000fea0003800200 */
.L_x_486:
        /* <DEDUP_REMOVED lines=62> */
.L_x_484:
[----:B------:R-:W-:Y:S05]  /*188e0*/  BSYNC.RECONVERGENT B1 ;  /* 0x0000000000017941 */ /* 0x000fea0003800200 */
.L_x_483:
[----:B------:R-:W-:Y:S01]  /*188f0*/  I2FP.F32.U32 R5, R5 ;  /* 0x0000000500057245 */ /* 0x000fe20000201000 */
[----:B------:R-:W-:Y:S01]  /*18900*/  BSSY.RECONVERGENT B1, `(.L_x_488) ;  /* 0x0000061000017945 */ /* 0x000fe20003800200 */
[----:B------:R-:W-:Y:S01]  /*18910*/  LOP3.LUT R22, R22, 0xfffffffb, RZ, 0xc0, !PT ;  /* 0xfffffffb16167812 */ /* 0x000fe200078ec0ff */
[----:B------:R-:W-:Y:S02]  /*18920*/  IMAD.MOV.U32 R7, RZ, RZ, 0x2 ;  /* 0x00000002ff077424 */ /* 0x000fe400078e00ff */
[----:B------:R-:W-:Y:S01]  /*18930*/  FFMA.FTZ R5, R5, R178, 1.1641532182693481445e-10 ;  /* 0x2f00000005057423 */ /* 0x000fe200000100b2 */
[----:B------:R-:W-:-:S04]  /*18940*/  IMAD.MOV.U32 R9, RZ, RZ, R16 ;  /* 0x000000ffff097224 */ /* 0x000fc800078e0010 */
        /* <DEDUP_REMOVED lines=17> */
.L_x_490:
        /* <DEDUP_REMOVED lines=12> */
.L_x_492:
[----:B------:R-:W-:Y:S05]  /*18b20*/  BSYNC.RECONVERGENT B2 ;  /* 0x0000000000027941 */ /* 0x000fea0003800200 */
.L_x_491:
        /* <DEDUP_REMOVED lines=62> */
.L_x_489:
[----:B------:R-:W-:Y:S05]  /*18f10*/  BSYNC.RECONVERGENT B1 ;  /* 0x0000000000017941 */ /* 0x000fea0003800200 */
.L_x_488:
[----:B------:R-:W-:Y:S01]  /*18f20*/  I2FP.F32.U32 R6, R9 ;  /* 0x0000000900067245 */ /* 0x000fe20000201000 */
[----:B------:R-:W-:Y:S01]  /*18f30*/  BSSY.RECONVERGENT B1, `(.L_x_493) ;  /* 0x0000063000017945 */ /* 0x000fe20003800200 */
[----:B------:R-:W-:Y:S01]  /*18f40*/  @P1 SHF.L.U32 R33, R49, 0x10, RZ ;  /* 0x0000001031211819 */ /* 0x000fe200000006ff */
[----:B------:R-:W-:Y:S02]  /*18f50*/  IMAD.MOV.U32 R9, RZ, RZ, R16 ;  /* 0x000000ffff097224 */ /* 0x000fe400078e0010 */
        /* <DEDUP_REMOVED lines=21> */
.L_x_495:
        /* <DEDUP_REMOVED lines=12> */
.L_x_497:
[----:B------:R-:W-:Y:S05]  /*19170*/  BSYNC.RECONVERGENT B2 ;  /* 0x0000000000027941 */ /* 0x000fea0003800200 */
.L_x_496:
        /* <DEDUP_REMOVED lines=62> */
.L_x_494:
[----:B------:R-:W-:Y:S05]  /*19560*/  BSYNC.RECONVERGENT B1 ;  /* 0x0000000000017941 */ /* 0x000fea0003800200 */
.L_x_493:
        /* <DEDUP_REMOVED lines=22> */
.L_x_500:
        /* <DEDUP_REMOVED lines=12> */
.L_x_502:
[----:B------:R-:W-:Y:S05]  /*19790*/  BSYNC.RECONVERGENT B2 ;  /* 0x0000000000027941 */ /* 0x000fea0003800200 */
.L_x_501:
        /* <DEDUP_REMOVED lines=62> */
.L_x_499:
[----:B------:R-:W-:Y:S05]  /*19b80*/  BSYNC.RECONVERGENT B1 ;  /* 0x0000000000017941 */ /* 0x000fea0003800200 */
.L_x_498:
        /* <DEDUP_REMOVED lines=16> */
[----:B------:R-:W-:-:S04]  /*19c90*/  MOV R6, 0x2 ;  /* 0x0000000200067802 */ /* 0x000fc80000000f00 */
        /* <DEDUP_REMOVED lines=10> */
.L_x_505:
        /* <DEDUP_REMOVED lines=12> */
.L_x_507:
[----:B------:R-:W-:Y:S05]  /*19e00*/  BSYNC.RECONVERGENT B2 ;  /* 0x0000000000027941 */ /* 0x000fea0003800200 */
.L_x_506:
        /* <DEDUP_REMOVED lines=62> */
.L_x_504:
[----:B------:R-:W-:Y:S05]  /*1a1f0*/  BSYNC.RECONVERGENT B1 ;  /* 0x0000000000017941 */ /* 0x000fea0003800200 */
.L_x_503:
        /* <DEDUP_REMOVED lines=21> */
.L_x_510:
        /* <DEDUP_REMOVED lines=12> */
.L_x_512:
[----:B------:R-:W-:Y:S05]  /*1a410*/  BSYNC.RECONVERGENT B2 ;  /* 0x0000000000027941 */ /* 0x000fea0003800200 */
.L_x_511:
        /* <DEDUP_REMOVED lines=62> */
.L_x_509:
[----:B------:R-:W-:Y:S05]  /*1a800*/  BSYNC.RECONVERGENT B1 ;  /* 0x0000000000017941 */ /* 0x000fea0003800200 */
.L_x_508:
[----:B------:R-:W-:Y:S01]  /*1a810*/  I2FP.F32.U32 R6, R118 ;  /* 0x0000007600067245 */ /* 0x000fe20000201000 */
[----:B------:R-:W-:Y:S01]  /*1a820*/  BSSY.RECONVERGENT B1, `(.L_x_513) ;  /* 0x0000063000017945 */ /* 0x000fe20003800200 */
[----:B------:R-:W-:Y:S01]  /*1a830*/  @P1 SHF.L.U32 R128, R50, 0x10, RZ ;  /* 0x0000001032801819 */ /* 0x000fe200000006ff */
[----:B------:R-:W-:Y:S02]  /*1a840*/  IMAD.MOV.U32 R138, RZ, RZ, R16 ;  /* 0x000000ffff8a7224 */ /* 0x000fe400078e0010 */
[----:B------:R-:W-:-:S05]  /*1a850*/  FFMA.FTZ R6, R6, R178, 1.1641532182693481445e-10 ;  /* 0x2f00000006067423 */ /* 0x000fca00000100b2 */
[----:B------:R-:W-:Y:S01]  /*1a860*/  FSETP.GTU.FTZ.AND P3, PT, R6, R177, PT ;  /* 0x000000b10600720b */ /* 0x000fe20003f7c000 */
[----:B------:R-:W-:-:S04]  /*1a870*/  IMAD.U32 R6, R54, 0x10000, RZ ;  /* 0x0001000036067824 */ /* 0x000fc800078e00ff */
        /* <DEDUP_REMOVED lines=18> */
.L_x_515:
        /* <DEDUP_REMOVED lines=12> */
.L_x_517:
[----:B------:R-:W-:Y:S05]  /*1aa60*/  BSYNC.RECONVERGENT B2 ;  /* 0x0000000000027941 */ /* 0x000fea0003800200 */
.L_x_516:
        /* <DEDUP_REMOVED lines=62> */
.L_x_514:
[----:B------:R-:W-:Y:S05]  /*1ae50*/  BSYNC.RECONVERGENT B1 ;  /* 0x0000000000017941 */ /* 0x000fea0003800200 */
.L_x_513:
[----:B------:R-:W-:Y:S01]  /*1ae60*/  I2FP.F32.U32 R7, R138 ;  /* 0x0000008a00077245 */ /* 0x000fe20000201000 */
[----:B------:R-:W-:Y:S01]  /*1ae70*/  IMAD.U32 R123, R123, 0x10000, RZ ;  /* 0x000100007b7b7824 */ /* 0x000fe200078e00ff */
[----:B------:R-:W-:Y:S01]  /*1ae80*/  ISETP.NE.AND P4, PT, R6, 0x1, PT ;  /* 0x000000010600780c */ /* 0x000fe20003f85270 */
[----:B------:R-:W-:Y:S01]  /*1ae90*/  BSSY.RECONVERGENT B1, `(.L_x_518) ;  /* 0x000005c000017945 */ /* 0x000fe20003800200 */
[----:B------:R-:W-:Y:S02]  /*1aea0*/  HFMA2 R18, -RZ, RZ, 0, 1.1920928955078125e-07 ;  /* 0x00000002ff127431 */ /* 0x000fe400000001ff */
[----:B------:R-:W-:Y:S01]  /*1aeb0*/  FFMA.FTZ R7, R7, R178, 1.1641532182693481445e-10 ;  /* 0x2f00000007077423 */ /* 0x000fe200000100b2 */
[----:B------:R-:W-:Y:S01]  /*1aec0*/  FMUL.FTZ R123, R123, R176 ;  /* 0x000000b07b7b7220 */ /* 0x000fe20000410000 */
[----:B------:R-:W-:-:S03]  /*1aed0*/  IMAD.MOV.U32 R138, RZ, RZ, R16 ;  /* 0x000000ffff8a7224 */ /* 0x000fc600078e0010 */
        /* <DEDUP_REMOVED lines=12> */
.L_x_520:
        /* <DEDUP_REMOVED lines=12> */
.L_x_522:
[----:B------:R-:W-:Y:S05]  /*1b060*/  BSYNC.RECONVERGENT B2 ;  /* 0x0000000000027941 */ /* 0x000fea0003800200 */
.L_x_521:
        /* <DEDUP_REMOVED lines=62> */
.L_x_519:
[----:B------:R-:W-:Y:S05]  /*1b450*/  BSYNC.RECONVERGENT B1 ;  /* 0x0000000000017941 */ /* 0x000fea0003800200 */
.L_x_518:
[----:B------:R-:W-:Y:S01]  /*1b460*/  I2FP.F32.U32 R6, R138 ;  /* 0x0000008a00067245 */ /* 0x000fe20000201000 */
[----:B------:R-:W-:Y:S01]  /*1b470*/  BSSY.RECONVERGENT B1, `(.L_x_523) ;  /* 0x0000065000017945 */ /* 0x000fe20003800200 */
[----:B------:R-:W-:-:S03]  /*1b480*/  MOV R139, 0x2 ;  /* 0x00000002008b7802 */ /* 0x000fc60000000f00 */
        /* <DEDUP_REMOVED lines=12> */
[----:B------:R-:W-:Y:S02]  /*1b550*/  @!P1 IMAD.MOV.U32 R138, RZ, RZ, R123 ;  /* 0x000000ffff8a9224 */ /* 0x000fe400078e007b */
        /* <DEDUP_REMOVED lines=11> */
.L_x_525:
        /* <DEDUP_REMOVED lines=12> */
.L_x_527:
[----:B------:R-:W-:Y:S05]  /*1b6d0*/  BSYNC.RECONVERGENT B2 ;  /* 0x0000000000027941 */ /* 0x000fea0003800200 */
.L_x_526:
[----:B------:R-:W-:Y:S01]  /*1b6e0*/  IMAD.WIDE.U32 R174, R23, -0x2daee0ad, RZ ;  /* 0xd2511f5317ae7825 */ /* 0x000fe200078e00ff */
[----:B------:R-:W-:-:S03]  /*1b6f0*/  UIADD3 UR5, UPT, UPT, UR10, -0x61c88647, URZ ;  /* 0x9e3779b90a057890 */ /* 0x000fc6000fffe0ff */
[----:B------:R-:W-:Y:S02]  /*1b700*/  HFMA2 R139, -RZ, RZ, 0, 0 ;  /* 0x00000000ff8b7431 */ /* 0x000fe400000001ff */
        /* <DEDUP_REMOVED lines=58> */
[----:B------:R-:W-:-:S07]  /*1bab0*/  LOP3.LUT R20, R18, UR5, R173, 0x96, !PT ;  /* 0x0000000512147c12 */ /* 0x000fce000f8e96ad */
.L_x_524:
[----:B------:R-:W-:Y:S05]  /*1bac0*/  BSYNC.RECONVERGENT B1 ;  /* 0x0000000000017941 */ /* 0x000fea0003800200 */
.L_x_523:
[----:B------:R-:W-:Y:S01]  /*1bad0*/  I2FP.F32.U32 R6, R6 ;  /* 0x0000000600067245 */ /* 0x000fe20000201000 */
[----:B------:R-:W-:Y:S01]  /*1bae0*/  BSSY.RECONVERGENT B1, `(.L_x_528) ;  /* 0x000005f000017945 */ /* 0x000fe20003800200 */
[----:B------:R-:W-:Y:S01]  /*1baf0*/  ISETP.NE.AND P5, PT, R139, 0x1, PT ;  /* 0x000000018b00780c */ /* 0x000fe20003fa5270 */
[----:B------:R-:W-:Y:S01]  /*1bb00*/  IMAD.MOV.U32 R18, RZ, RZ, 0x2 ;  /* 0x00000002ff127424 */ /* 0x000fe200078e00ff */
[----:B------:R-:W-:Y:S01]  /*1bb10*/  PRMT R148, R119, 0x7632, R148 ;  /* 0x0000763277947816 */ /* 0x000fe20000000094 */
[----:B------:R-:W-:-:S05]  /*1bb20*/  FFMA.FTZ R6, R6, R178, 1.1641532182693481445e-10 ;  /* 0x2f00000006067423 */ /* 0x000fca00000100b2 */
[----:B------:R-:W-:Y:S01]  /*1bb30*/  FSETP.GTU.FTZ.AND P4, PT, R6, R177, PT ;  /* 0x000000b10600720b */ /* 0x000fe20003f9c000 */
[----:B------:R-:W-:Y:S02]  /*1bb40*/  IMAD.U32 R6, R119, 0x10000, RZ ;  /* 0x0001000077067824 */ /* 0x000fe400078e00ff */
[----:B------:R-:W-:Y:S02]  /*1bb50*/  IMAD.MOV.U32 R119, RZ, RZ, R16 ;  /* 0x000000ffff777224 */ /* 0x000fe400078e0010 */
[----:B------:R-:W-:-:S05]  /*1bb60*/  FMUL.FTZ R6, R6, R176 ;  /* 0x000000b006067220 */ /* 0x000fca0000410000 */
        /* <DEDUP_REMOVED lines=11> */
.L_x_530:
        /* <DEDUP_REMOVED lines=12> */
.L_x_532:
[----:B------:R-:W-:Y:S05]  /*1bce0*/  BSYNC.RECONVERGENT B2 ;  /* 0x0000000000027941 */ /* 0x000fea0003800200 */
.L_x_531:
        /* <DEDUP_REMOVED lines=62> */
.L_x_529:
[----:B------:R-:W-:Y:S05]  /*1c0d0*/  BSYNC.RECONVERGENT B1 ;  /* 0x0000000000017941 */ /* 0x000fea0003800200 */
.L_x_528:
[----:B------:R-:W-:Y:S01]  /*1c0e0*/  I2FP.F32.U32 R119, R119 ;  /* 0x0000007700777245 */ /* 0x000fe20000201000 */
[----:B------:R-:W-:Y:S01]  /*1c0f0*/  IMAD.U32 R139, R55, 0x10000, RZ ;  /* 0x00010000378b7824 */ /* 0x000fe200078e00ff */
[----:B------:R-:W-:Y:S01]  /*1c100*/  BSSY.RECONVERGENT B1, `(.L_x_533) ;  /* 0x0000063000017945 */ /* 0x000fe20003800200 */
[----:B------:R-:W-:Y:S02]  /*1c110*/  IMAD.MOV.U32 R172, RZ, RZ, 0x2 ;  /* 0x00000002ffac7424 */ /* 0x000fe400078e00ff */
[----:B------:R-:W-:Y:S01]  /*1c120*/  FFMA.FTZ R119, R119, R178, 1.1641532182693481445e-10 ;  /* 0x2f00000077777423 */ /* 0x000fe200000100b2 */
[----:B------:R-:W-:Y:S01]  /*1c130*/  FMUL.FTZ R139, R139, R176 ;  /* 0x000000b08b8b7220 */ /* 0x000fe20000410000 */
[----:B------:R-:W-:-:S03]  /*1c140*/  IMAD.MOV.U32 R174, RZ, RZ, R16 ;  /* 0x000000ffffae7224 */ /* 0x000fc600078e0010 */
[----:B------:R-:W-:-:S04]  /*1c150*/  FSETP.GTU.FTZ.AND P5, PT, R119, R177, PT ;  /* 0x000000b17700720b */ /* 0x000fc80003fbc000 */
[----:B------:R-:W-:Y:S02]  /*1c160*/  FSEL R139, R139, RZ, !P5 ;  /* 0x000000ff8b8b7208 */ /* 0x000fe40006800000 */
[----:B------:R-:W-:Y:S02]  /*1c170*/  SEL R119, RZ, 0x1, P5 ;  /* 0x00000001ff777807 */ /* 0x000fe40002800000 */
[----:B------:R-:W-:Y:S01]  /*1c180*/  ISETP.NE.AND P5, PT, R18, 0x1, PT ;  /* 0x000000011200780c */ /* 0x000fe20003fa5270 */
[----:B------:R-:W-:Y:S01]  /*1c190*/  FADD.FTZ R6, R6, R139 ;  /* 0x0000008b06067221 */ /* 0x000fe20000010000 */
[----:B------:R-:W-:-:S05]  /*1c1a0*/  @P1 SHF.L.U32 R139, R51, 0x10, RZ ;  /* 0x00000010338b1819 */ /* 0x000fca00000006ff */
        /* <DEDUP_REMOVED lines=13> */
.L_x_535:
        /* <DEDUP_REMOVED lines=12> */
.L_x_537:
[----:B------:R-:W-:Y:S05]  /*1c340*/  BSYNC.RECONVERGENT B2 ;  /* 0x0000000000027941 */ /* 0x000fea0003800200 */
.L_x_536:
        /* <DEDUP_REMOVED lines=62> */
.L_x_534:
[----:B------:R-:W-:Y:S05]  /*1c730*/  BSYNC.RECONVERGENT B1 ;  /* 0x0000000000017941 */ /* 0x000fea0003800200 */
.L_x_533:
        /* <DEDUP_REMOVED lines=8> */
[----:B------:R-:W-:-:S03]  /*1c7c0*/  HFMA2 R18, -RZ, RZ, 0, 1.1920928955078125e-07 ;  /* 0x00000002ff127431 */ /* 0x000fc600000001ff */
        /* <DEDUP_REMOVED lines=11> */
.L_x_540:
[----:B------:R-:W-:Y:S01]  /*1c880*/  VIADD R23, R23, 0x1 ;  /* 0x0000000117177836 */ /* 0x000fe20000000000 */
[----:B------:R-:W-:Y:S04]  /*1c890*/  BSSY.RECONVERGENT B2, `(.L_x_541) ;  /* 0x000000e000027945 */ /* 0x000fe80003800200 */
[----:B------:R-:W-:-:S13]  /*1c8a0*/  ISETP.NE.AND P6, PT, R23, RZ, PT ;  /* 0x000000ff1700720c */ /* 0x000fda0003fc5270 */
[----:B------:R-:W-:Y:S05]  /*1c8b0*/  @P6 BRA `(.L_x_542) ;  /* 0x00000000002c6947 */ /* 0x000fea0003800000 */
[----:B------:R-:W-:Y:S01]  /*1c8c0*/  VIADD R17, R17, 0x1 ;  /* 0x0000000111117836 */ /* 0x000fe20000000000 */
[----:B------:R-:W-:-:S04]  /*1c8d0*/  LOP3.LUT R22, R22, 0xffffefff, RZ, 0xc0, !PT ;  /* 0xffffefff16167812 */ /* 0x000fc800078ec0ff */
[----:B------:R-:W-:Y:S02]  /*1c8e0*/  ISETP.NE.AND P6, PT, R17, RZ, PT ;  /* 0x000000ff1100720c */ /* 0x000fe40003fc5270 */
[----:B------:R-:W-:-:S11]  /*1c8f0*/  @P0 LOP3.LUT R22, R22, 0x1000, RZ, 0xfc, !PT ;  /* 0x0000100016160812 */ /* 0x000fd600078efcff */
[----:B------:R-:W-:Y:S01]  /*1c900*/  @!P6 IADD3 R21, PT, PT, R21, 0x1, RZ ;  /* 0x000000011515e810 */ /* 0x000fe20007ffe0ff */
[----:B------:R-:W-:Y:S01]  /*1c910*/  @!P6 VIADD R16, R15, 0x1 ;  /* 0x000000010f10e836 */ /* 0x000fe20000000000 */
[----:B------:R-:W-:Y:S02]  /*1c920*/  @!P6 MOV R17, RZ ;  /* 0x000000ff0011e202 */ /* 0x000fe40000000f00 */
[----:B------:R-:W-:-:S13]  /*1c930*/  ISETP.NE.AND P0, PT, R21, RZ, !P6 ;  /* 0x000000ff1500720c */ /* 0x000fda0007705270 */
[----:B------:R-:W-:Y:S01]  /*1c940*/  @P0 IMAD.MOV R16, RZ, RZ, R15 ;  /* 0x000000ffff100224 */ /* 0x000fe200078e020f */
[----:B------:R-:W-:-:S03]  /*1c950*/  LOP3.LUT P0, RZ, R22, 0x1000, RZ, 0xc0, !PT ;  /* 0x0000100016ff7812 */ /* 0x000fc6000780c0ff */
[----:B------:R-:W-:-:S10]  /*1c960*/  @!P6 IMAD.MOV.U32 R15, RZ, RZ, R16 ;  /* 0x000000ffff0fe224 */ /* 0x000fd400078e0010 */
.L_x_542:
[----:B------:R-:W-:Y:S05]  /*1c970*/  BSYNC.RECONVERGENT B2 ;  /* 0x0000000000027941 */ /* 0x000fea0003800200 */
.L_x_541:
        /* <DEDUP_REMOVED lines=62> */
.L_x_539:
[----:B------:R-:W-:Y:S05]  /*1cd60*/  BSYNC.RECONVERGENT B1 ;  /* 0x0000000000017941 */ /* 0x000fea0003800200 */
.L_x_538:
        /* <DEDUP_REMOVED lines=16> */
[----:B------:R-:W-:-:S05]  /*1ce70*/  @!P1 IMAD.MOV.U32 R148, RZ, RZ, R172 ;  /* 0x000000ffff949224 */ /* 0x000fca00078e00ac */
[----:B------:R-:W-:-:S04]  /*1ce80*/  F2FP.BF16.F32.PACK_AB R172, RZ, R148 ;  /* 0x00000094ffac723e */ /* 0x000fc800000010ff */
[----:B------:R-:W-:Y:S01]  /*1ce90*/  PRMT R119, R119, 0x5410, R172 ;  /* 0x0000541077777816 */ /* 0x000fe200000000ac */
[----:B------:R-:W-:Y:S06]  /*1cea0*/  BRA `(.L_x_543) ;  /* 0x0000003000c87947 */ /* 0x000fec0003800000 */
.L_x_462:
[----:B------:R-:W-:Y:S01]  /*1ceb0*/  ISETP.NE.AND P2, PT, R18, 0x1, PT ;  /* 0x000000011200780c */ /* 0x000fe20003f45270 */
[----:B------:R-:W-:Y:S01]  /*1cec0*/  BSSY.RECONVERGENT B1, `(.L_x_544) ;  /* 0x000005a000017945 */ /* 0x000fe20003800200 */
[----:B------:R-:W-:Y:S01]  /*1ced0*/  MOV R34, 0x2 ;  /* 0x0000000200227802 */ /* 0x000fe20000000f00 */
[----:B------:R-:W-:Y:S02]  /*1cee0*/  IMAD.MOV.U32 R3, RZ, RZ, R16 ;  /* 0x000000ffff037224 */ /* 0x000fe400078e0010 */
[----:B------:R-:W-:-:S08]  /*1cef0*/  IMAD.MOV.U32 R121, RZ, RZ, R172 ;  /* 0x000000ffff797224 */ /* 0x000fd000078e00ac */
        /* <DEDUP_REMOVED lines=11> */
.L_x_546:
        /* <DEDUP_REMOVED lines=12> */
.L_x_548:
[----:B------:R-:W-:Y:S05]  /*1d070*/  BSYNC.RECONVERGENT B2 ;  /* 0x0000000000027941 */ /* 0x000fea0003800200 */
.L_x_547:
[----:B------:R-:W-:Y:S01]  /*1d080*/  IMAD.WIDE.U32 R128, R23, -0x2daee0ad, RZ ;  /* 0xd2511f5317807825 */ /* 0x000fe200078e00ff */
[----:B------:R-:W-:-:S03]  /*1d090*/  UIADD3 UR5, UPT, UPT, UR10, -0x61c88647, URZ ;  /* 0x9e3779b90a057890 */ /* 0x000fc6000fffe0ff */
[----:B------:R-:W-:Y:S01]  /*1d0a0*/  IMAD.WIDE.U32 R18, R21, -0x326172a9, RZ ;  /* 0xcd9e8d5715127825 */ /* 0x000fe200078e00ff */
[----:B------:R-:W-:-:S03]  /*1d0b0*/  LOP3.LUT R122, R15, UR11, R129, 0x96, !PT ;  /* 0x0000000b0f7a7c12 */ /* 0x000fc6000f8e9681 */
[----:B------:R-:W-:Y:S01]  /*1d0c0*/  IMAD.MOV.U32 R34, RZ, RZ, RZ ;  /* 0x000000ffff227224 */ /* 0x000fe200078e00ff */
        /* <DEDUP_REMOVED lines=56> */
[----:B------:R-:W-:-:S07]  /*1d450*/  IMAD.MOV.U32 R3, RZ, RZ, R172 ;  /* 0x000000ffff037224 */ /* 0x000fce00078e00ac */
.L_x_545:
[----:B------:R-:W-:Y:S05]  /*1d460*/  BSYNC.RECONVERGENT B1 ;  /* 0x0000000000017941 */ /* 0x000fea0003800200 */
.L_x_544:
[----:B------:R-:W0:Y:S01]  /*1d470*/  LDC R178, c[0x0][0x404] ;  /* 0x00010100ffb27b82 */ /* 0x000e220000000800 */
[----:B------:R-:W-:Y:S01]  /*1d480*/  HFMA2 R179, -RZ, RZ, 0.1171875, 0 ;  /* 0x2f800000ffb37431 */ /* 0x000fe200000001ff */
[----:B------:R-:W-:Y:S01]  /*1d490*/  I2FP.F32.U32 R3, R3 ;  /* 0x0000000300037245 */ /* 0x000fe20000201000 */
[----:B-----5:R-:W-:Y:S01]  /*1d4a0*/  @P1 IMAD.U32 R18, R48, 0x10000, RZ ;  /* 0x0001000030121824 */ /* 0x020fe200078e00ff */
[----:B------:R-:W-:Y:S01]  /*1d4b0*/  ISETP.NE.AND P2, PT, R34, 0x1, PT ;  /* 0x000000012200780c */ /* 0x000fe20003f45270 */
[----:B------:R-:W-:Y:S01]  /*1d4c0*/  BSSY.RECONVERGENT B1, `(.L_x_549) ;  /* 0x0000063000017945 */ /* 0x000fe20003800200 */
[----:B------:R-:W-:Y:S02]  /*1d4d0*/  LOP3.LUT R22, R22, 0xffffffef, RZ, 0xc0, !PT ;  /* 0xffffffef16167812 */ /* 0x000fe400078ec0ff */
[----:B------:R-:W1:Y:S01]  /*1d4e0*/  LDC R148, c[0x0][0x408] ;  /* 0x00010200ff947b82 */ /* 0x000e620000000800 */
[----:B------:R-:W-:Y:S01]  /*1d4f0*/  MOV R33, R16 ;  /* 0x0000001000217202 */ /* 0x000fe20000000f00 */
[----:B------:R-:W-:-:S05]  /*1d500*/  FFMA.FTZ R3, R3, R179, 1.1641532182693481445e-10 ;  /* 0x2f00000003037423 */ /* 0x000fca00000100b3 */
[----:B0-----:R-:W-:Y:S01]  /*1d510*/  FSETP.GTU.FTZ.AND P3, PT, R3, R178, PT ;  /* 0x000000b20300720b */ /* 0x001fe20003f7c000 */
[C---:B------:R-:W-:Y:S01]  /*1d520*/  IMAD.U32 R3, R116.reuse, 0x10000, RZ ;  /* 0x0001000074037824 */ /* 0x040fe200078e00ff */
        /* <DEDUP_REMOVED lines=17> */
.L_x_551:
        /* <DEDUP_REMOVED lines=12> */
.L_x_553:
[----:B------:R-:W-:Y:S05]  /*1d700*/  BSYNC.RECONVERGENT B2 ;  /* 0x0000000000027941 */ /* 0x000fea0003800200 */
.L_x_552:
        /* <DEDUP_REMOVED lines=62> */
.L_x_550:
[----:B------:R-:W-:Y:S05]  /*1daf0*/  BSYNC.RECONVERGENT B1 ;  /* 0x0000000000017941 */ /* 0x000fea0003800200 */
.L_x_549:
[----:B------:R-:W-:Y:S01]  /*1db00*/  I2FP.F32.U32 R33, R33 ;  /* 0x0000002100217245 */ /* 0x000fe20000201000 */
[----:B------:R-:W-:Y:S01]  /*1db10*/  BSSY.RECONVERGENT B1, `(.L_x_554) ;  /* 0x0000064000017945 */ /* 0x000fe20003800200 */
[----:B------:R-:W-:Y:S01]  /*1db20*/  SHF.L.U32 R34, R116, 0x10, RZ ;  /* 0x0000001074227819 */ /* 0x000fe200000006ff */
[----:B------:R-:W-:Y:S01]  /*1db30*/  IMAD.MOV.U32 R128, RZ, RZ, 0x2 ;  /* 0x00000002ff807424 */ /* 0x000fe200078e00ff */
[----:B------:R-:W-:Y:S01]  /*1db40*/  LOP3.LUT R22, R22, 0xfffffff7, RZ, 0xc0, !PT ;  /* 0xfffffff716167812 */ /* 0x000fe200078ec0ff */
[----:B------:R-:W-:Y:S02]  /*1db50*/  FFMA.FTZ R33, R33, R179, 1.1641532182693481445e-10 ;  /* 0x2f00000021217423 */ /* 0x000fe400000100b3 */
[----:B------:R-:W-:-:S03]  /*1db60*/  FMUL.FTZ R34, R34, R148 ;  /* 0x0000009422227220 */ /* 0x000fc60000410000 */
[----:B------:R-:W-:Y:S02]  /*1db70*/  FSETP.GTU.FTZ.AND P2, PT, R33, R178, PT ;  /* 0x000000b22100720b */ /* 0x000fe40003f5c000 */
[----:B------:R-:W-:Y:S02]  /*1db80*/  @P1 PRMT R33, R48, 0x7632, R33 ;  /* 0x0000763230211816 */ /* 0x000fe40000000021 */
[----:B------:R-:W-:Y:S02]  /*1db90*/  FSEL R34, R34, RZ, !P2 ;  /* 0x000000ff22227208 */ /* 0x000fe40005000000 */
[----:B------:R-:W-:Y:S01]  /*1dba0*/  PLOP3.LUT P2, PT, P2, PT, PT, 0x8, 0x80 ;  /* 0x000000000080781c */ /* 0x000fe2000174e170 */
[----:B------:R-:W-:-:S04]  /*1dbb0*/  @P1 IMAD.U32 R33, R33, 0x10000, RZ ;  /* 0x0001000021211824 */ /* 0x000fc800078e00ff */
[----:B------:R-:W-:Y:S01]  /*1dbc0*/  @P1 FADD.FTZ R34, R33, R34 ;  /* 0x0000002221221221 */ /* 0x000fe20000010000 */
[----:B------:R-:W-:-:S04]  /*1dbd0*/  IMAD.MOV.U32 R33, RZ, RZ, R16 ;  /* 0x000000ffff217224 */ /* 0x000fc800078e0010 */
[----:B------:R-:W-:-:S03]  /*1dbe0*/  F2FP.BF16.F32.PACK_AB R116, RZ, R34 ;  /* 0x00000022ff74723e */ /* 0x000fc600000010ff */
        /* <DEDUP_REMOVED lines=11> */
.L_x_556:
        /* <DEDUP_REMOVED lines=12> */
.L_x_558:
[----:B------:R-:W-:Y:S05]  /*1dd60*/  BSYNC.RECONVERGENT B2 ;  /* 0x0000000000027941 */ /* 0x000fea0003800200 */
.L_x_557:
        /* <DEDUP_REMOVED lines=62> */
.L_x_555:
[----:B------:R-:W-:Y:S05]  /*1e150*/  BSYNC.RECONVERGENT B1 ;  /* 0x0000000000017941 */ /* 0x000fea0003800200 */
.L_x_554:
[----:B------:R-:W-:Y:S01]  /*1e160*/  I2FP.F32.U32 R18, R33 ;  /* 0x0000002100127245 */ /* 0x000fe20000201000 */
[----:B------:R-:W-:Y:S01]  /*1e170*/  BSSY.RECONVERGENT B1, `(.L_x_559) ;  /* 0x0000064000017945 */ /* 0x000fe20003800200 */
[----:B------:R-:W-:Y:S01]  /*1e180*/  LOP3.LUT R22, R22, 0xfffffffb, RZ, 0xc0, !PT ;  /* 0xfffffffb16167812 */ /* 0x000fe200078ec0ff */
[----:B------:R-:W-:Y:S01]  /*1e190*/  IMAD.MOV.U32 R138, RZ, RZ, R16 ;  /* 0x000000ffff8a7224 */ /* 0x000fe200078e0010 */
[----:B------:R-:W-:Y:S01]  /*1e1a0*/  PRMT R123, R117, 0x7632, R123 ;  /* 0x00007632757b7816 */ /* 0x000fe2000000007b */
[----:B------:R-:W-:-:S05]  /*1e1b0*/  FFMA.FTZ R18, R18, R179, 1.1641532182693481445e-10 ;  /* 0x2f00000012127423 */ /* 0x000fca00000100b3 */
[----:B------:R-:W-:Y:S01]  /*1e1c0*/  FSETP.GTU.FTZ.AND P2, PT, R18, R178, PT ;  /* 0x000000b21200720b */ /* 0x000fe20003f5c000 */
[----:B------:R-:W-:-:S04]  /*1e1d0*/  IMAD.U32 R18, R117, 0x10000, RZ ;  /* 0x0001000075127824 */ /* 0x000fc800078e00ff */
[----:B------:R-:W-:-:S05]  /*1e1e0*/  FMUL.FTZ R18, R18, R148 ;  /* 0x0000009412127220 */ /* 0x000fca0000410000 */
[----:B------:R-:W-:Y:S02]  /*1e1f0*/  FSEL R33, R18, RZ, !P2 ;  /* 0x000000ff12217208 */ /* 0x000fe40005000000 */
[----:B------:R-:W-:Y:S02]  /*1e200*/  PLOP3.LUT P2, PT, P2, PT, PT, 0x8, 0x80 ;  /* 0x000000000080781c */ /* 0x000fe4000174e170 */
[----:B------:R-:W-:-:S05]  /*1e210*/  @P1 SHF.L.U32 R18, R49, 0x10, RZ ;  /* 0x0000001031121819 */ /* 0x000fca00000006ff */
[----:B------:R-:W-:Y:S01]  /*1e220*/  @P1 FADD.FTZ R33, R18, R33 ;  /* 0x0000002112211221 */ /* 0x000fe20000010000 */
[----:B------:R-:W-:-:S04]  /*1e230*/  IMAD.MOV.U32 R18, RZ, RZ, 0x2 ;  /* 0x00000002ff127424 */ /* 0x000fc800078e00ff */
[----:B------:R-:W-:Y:S02]  /*1e240*/  F2FP.BF16.F32.PACK_AB R117, RZ, R33 ;  /* 0x00000021ff75723e */ /* 0x000fe400000010ff */
        /* <DEDUP_REMOVED lines=11> */
.L_x_561:
        /* <DEDUP_REMOVED lines=12> */
.L_x_563:
[----:B------:R-:W-:Y:S05]  /*1e3c0*/  BSYNC.RECONVERGENT B2 ;  /* 0x0000000000027941 */ /* 0x000fea0003800200 */
.L_x_562:
        /* <DEDUP_REMOVED lines=62> */
.L_x_560:
[----:B------:R-:W-:Y:S05]  /*1e7b0*/  BSYNC.RECONVERGENT B1 ;  /* 0x0000000000017941 */ /* 0x000fea0003800200 */
.L_x_559:
[----:B------:R-:W-:Y:S01]  /*1e7c0*/  I2FP.F32.U32 R128, R138 ;  /* 0x0000008a00807245 */ /* 0x000fe20000201000 */
[----:B------:R-:W-:Y:S01]  /*1e7d0*/  IMAD.U32 R123, R123, 0x10000, RZ ;  /* 0x000100007b7b7824 */ /* 0x000fe200078e00ff */
[----:B------:R-:W-:Y:S01]  /*1e7e0*/  LOP3.LUT R22, R22, 0xfffffffd, RZ, 0xc0, !PT ;  /* 0xfffffffd16167812 */ /* 0x000fe200078ec0ff */
[----:B------:R-:W-:Y:S01]  /*1e7f0*/  BSSY.RECONVERGENT B1, `(.L_x_564) ;  /* 0x0000062000017945 */ /* 0x000fe20003800200 */
[----:B------:R-:W-:Y:S02]  /*1e800*/  HFMA2 R138, -RZ, RZ, 0, 1.1920928955078125e-07 ;  /* 0x00000002ff8a7431 */ /* 0x000fe400000001ff */
[----:B------:R-:W-:Y:S01]  /*1e810*/  FFMA.FTZ R128, R128, R179, 1.1641532182693481445e-10 ;  /* 0x2f00000080807423 */ /* 0x000fe200000100b3 */
[----:B------:R-:W-:Y:S01]  /*1e820*/  FMUL.FTZ R129, R123, R148 ;  /* 0x000000947b817220 */ /* 0x000fe20000410000 */
[----:B------:R-:W-:-:S03]  /*1e830*/  @P1 PRMT R123, R49, 0x7632, R123 ;  /* 0x00007632317b1816 */ /* 0x000fc6000000007b */
[----:B------:R-:W-:Y:S01]  /*1e840*/  FSETP.GTU.FTZ.AND P2, PT, R128, R178, PT ;  /* 0x000000b28000720b */ /* 0x000fe20003f5c000 */
[----:B------:R-:W-:Y:S02]  /*1e850*/  IMAD.MOV.U32 R128, RZ, RZ, R16 ;  /* 0x000000ffff807224 */ /* 0x000fe400078e0010 */
[----:B------:R-:W-:Y:S01]  /*1e860*/  @P1 IMAD.U32 R123, R123, 0x10000, RZ ;  /* 0x000100007b7b1824 */ /* 0x000fe200078e00ff */
        /* <DEDUP_REMOVED lines=15> */
.L_x_566:
        /* <DEDUP_REMOVED lines=12> */
.L_x_568:
[----:B------:R-:W-:Y:S05]  /*1ea20*/  BSYNC.RECONVERGENT B2 ;  /* 0x0000000000027941 */ /* 0x000fea0003800200 */
.L_x_567:
        /* <DEDUP_REMOVED lines=62> */
.L_x_565:
[----:B------:R-:W-:Y:S05]  /*1ee10*/  BSYNC.RECONVERGENT B1 ;  /* 0x0000000000017941 */ /* 0x000fea0003800200 */
.L_x_564:
        /* <DEDUP_REMOVED lines=24> */
.L_x_571:
        /* <DEDUP_REMOVED lines=12> */
.L_x_573:
[----:B------:R-:W-:Y:S05]  /*1f060*/  BSYNC.RECONVERGENT B2 ;  /* 0x0000000000027941 */ /* 0x000fea0003800200 */
.L_x_572:
        /* <DEDUP_REMOVED lines=62> */
.L_x_570:
[----:B------:R-:W-:Y:S05]  /*1f450*/  BSYNC.RECONVERGENT B1 ;  /* 0x0000000000017941 */ /* 0x000fea0003800200 */
.L_x_569:
[----:B------:R-:W-:Y:S01]  /*1f460*/  I2FP.F32.U32 R138, R172 ;  /* 0x000000ac008a7245 */ /* 0x000fe20000201000 */
[----:B------:R-:W-:Y:S01]  /*1f470*/  BSSY.RECONVERGENT B1, `(.L_x_574) ;  /* 0x0000062000017945 */ /* 0x000fe20003800200 */
[----:B------:R-:W-:Y:S02]  /*1f480*/  ISETP.NE.AND P4, PT, R18, 0x1, PT ;  /* 0x000000011200780c */ /* 0x000fe40003f85270 */
[----:B------:R-:W-:Y:S01]  /*1f490*/  @P1 PRMT R139, R50, 0x7632, R139 ;  /* 0x00007632328b1816 */ /* 0x000fe2000000008b */
[----:B------:R-:W-:-:S04]  /*1f4a0*/  FFMA.FTZ R138, R138, R179, 1.1641532182693481445e-10 ;  /* 0x2f0000008a8a7423 */ /* 0x000fc800000100b3 */
[----:B------:R-:W-:Y:S01]  /*1f4b0*/  @P1 IMAD.U32 R139, R139, 0x10000, RZ ;  /* 0x000100008b8b1824 */ /* 0x000fe200078e00ff */
[----:B------:R-:W-:Y:S02]  /*1f4c0*/  FSETP.GTU.FTZ.AND P3, PT, R138, R178, PT ;  /* 0x000000b28a00720b */ /* 0x000fe40003f7c000 */
[----:B------:R-:W-:Y:S01]  /*1f4d0*/  SHF.L.U32 R138, R174, 0x10, RZ ;  /* 0x00000010ae8a7819 */ /* 0x000fe200000006ff */
[----:B------:R-:W-:-:S04]  /*1f4e0*/  IMAD.MOV.U32 R174, RZ, RZ, 0x2 ;  /* 0x00000002ffae7424 */ /* 0x000fc800078e00ff */
[----:B------:R-:W-:-:S05]  /*1f4f0*/  FMUL.FTZ R138, R138, R148 ;  /* 0x000000948a8a7220 */ /* 0x000fca0000410000 */
[----:B------:R-:W-:Y:S02]  /*1f500*/  FSEL R138, R138, RZ, !P3 ;  /* 0x000000ff8a8a7208 */ /* 0x000fe40005800000 */
[----:B------:R-:W-:-:S03]  /*1f510*/  PLOP3.LUT P3, PT, P3, PT, PT, 0x8, 0x80 ;  /* 0x000000000080781c */ /* 0x000fc60001f6e170 */
[----:B------:R-:W-:Y:S01]  /*1f520*/  @P1 FADD.FTZ R138, R139, R138 ;  /* 0x0000008a8b8a1221 */ /* 0x000fe20000010000 */
[----:B------:R-:W-:-:S04]  /*1f530*/  IMAD.MOV.U32 R139, RZ, RZ, R16 ;  /* 0x000000ffff8b7224 */ /* 0x000fc800078e0010 */
        /* <DEDUP_REMOVED lines=10> */
.L_x_576:
        /* <DEDUP_REMOVED lines=12> */
.L_x_578:
[----:B------:R-:W-:Y:S05]  /*1f6a0*/  BSYNC.RECONVERGENT B2 ;  /* 0x0000000000027941 */ /* 0x000fea0003800200 */
.L_x_577:
        /* <DEDUP_REMOVED lines=62> */
.L_x_575:
[----:B------:R-:W-:Y:S05]  /*1fa90*/  BSYNC.RECONVERGENT B1 ;  /* 0x0000000000017941 */ /* 0x000fea0003800200 */
.L_x_574:
        /* <DEDUP_REMOVED lines=8> */
[----:B------:R-:W-:Y:S02]  /*1fb20*/  FSETP.GTU.FTZ.AND P4, PT, R18, R178, PT ;  /* 0x000000b21200720b */ /* 0x000fe40003f9c000 */
[----:B------:R-:W-:Y:S02]  /*1fb30*/  @P1 SHF.L.U32 R18, R51, 0x10, RZ ;  /* 0x0000001033121819 */ /* 0x000fe400000006ff */
        /* <DEDUP_REMOVED lines=14> */
.L_x_581:
        /* <DEDUP_REMOVED lines=12> */
.L_x_583:
[----:B------:R-:W-:Y:S05]  /*1fce0*/  BSYNC.RECONVERGENT B2 ;  /* 0x0000000000027941 */ /* 0x000fea0003800200 */
.L_x_582:
        /* <DEDUP_REMOVED lines=62> */
.L_x_580:
[----:B------:R-:W-:Y:S05]  /*200d0*/  BSYNC.RECONVERGENT B1 ;  /* 0x0000000000017941 */ /* 0x000fea0003800200 */
.L_x_579:
        /* <DEDUP_REMOVED lines=8> */
[----:B------:R-:W-:Y:S01]  /*20160*/  FSETP.GTU.FTZ.AND P5, PT, R174, R178, PT ;  /* 0x000000b2ae00720b */ /* 0x000fe20003fbc000 */
[----:B------:R-:W-:-:S03]  /*20170*/  @P1 IMAD.U32 R173, R173, 0x10000, RZ ;  /* 0x00010000adad1824 */ /* 0x000fc600078e00ff */
[----:B------:R-:W-:Y:S02]  /*20180*/  FSEL R148, R148, RZ, !P5 ;  /* 0x000000ff94947208 */ /* 0x000fe40006800000 */
[----:B------:R-:W-:-:S03]  /*20190*/  PLOP3.LUT P5, PT, P5, PT, PT, 0x8, 0x80 ;  /* 0x000000000080781c */ /* 0x000fc60002fae170 */
[----:B------:R-:W-:-:S05]  /*201a0*/  @P1 FADD.FTZ R148, R173, R148 ;  /* 0x00000094ad941221 */ /* 0x000fca0000010000 */
[----:B------:R-:W-:-:S04]  /*201b0*/  F2FP.BF16.F32.PACK_AB R173, RZ, R148 ;  /* 0x00000094ffad723e */ /* 0x000fc800000010ff */
[----:B------:R-:W-:-:S07]  /*201c0*/  PRMT R119, R119, 0x5410, R173 ;  /* 0x0000541077777816 */ /* 0x000fce00000000ad */
.L_x_543:
        /* <DEDUP_REMOVED lines=23> */
[----:B0-----:R-:W-:Y:S02]  /*20340*/  SHF.L.U32 R116, R6, 0x10, RZ ;  /* 0x0000001006747819 */ /* 0x001fe400000006ff */
[----:B------:R-:W-:Y:S02]  /*20350*/  LOP3.LUT R117, R5, 0xffff, RZ, 0xc0, !PT ;  /* 0x0000ffff05757812 */ /* 0x000fe400078ec0ff */
[----:B------:R-:W-:Y:S02]  /*20360*/  LOP3.LUT R116, R116, 0xff0000, RZ, 0xc0, !PT ;  /* 0x00ff000074747812 */ /* 0x000fe400078ec0ff */
[----:B------:R-:W-:Y:S02]  /*20370*/  PRMT R172, R7, 0x7104, RZ ;  /* 0x0000710407ac7816 */ /* 0x000fe400000000ff */
[----:B------:R-:W-:Y:S02]  /*20380*/  PRMT R116, R116, 0x4210, R117 ;  /* 0x0000421074747816 */ /* 0x000fe40000000075 */
[----:B------:R-:W-:-:S02]  /*20390*/  LOP3.LUT R118, R10, 0xff, RZ, 0xc0, !PT ;  /* 0x000000ff0a767812 */ /* 0x000fc400078ec0ff */
[----:B------:R-:W-:Y:S02]  /*203a0*/  LOP3.LUT R172, R116, 0xff00, R172, 0xf8, !PT ;  /* 0x0000ff0074ac7812 */ /* 0x000fe400078ef8ac */
[----:B------:R-:W-:Y:S01]  /*203b0*/  LOP3.LUT R116, R9, 0xff, RZ, 0xc0, !PT ;  /* 0x000000ff09747812 */ /* 0x000fe200078ec0ff */
[----:B------:R-:W-:Y:S01]  /*203c0*/  IMAD.WIDE.U32 R118, R118, 0x10000, RZ ;  /* 0x0001000076767825 */ /* 0x000fe200078e00ff */
[----:B------:R-:W-:Y:S02]  /*203d0*/  LOP3.LUT R122, R11, 0xff, RZ, 0xc0, !PT ;  /* 0x000000ff0b7a7812 */ /* 0x000fe400078ec0ff */
[----:B------:R-:W-:Y:S01]  /*203e0*/  LOP3.LUT R172, R172, 0xff, R8, 0xf8, !PT ;  /* 0x000000ffacac7812 */ /* 0x000fe200078ef808 */
[----:B------:R-:W-:-:S04]  /*203f0*/  IMAD.WIDE.U32 R116, R116, 0x1000000, RZ ;  /* 0x0100000074747825 */ /* 0x000fc800078e00ff */
[----:B------:R-:W-:Y:S01]  /*20400*/  IMAD.WIDE.U32 R122, R122, 0x100, RZ ;  /* 0x000001007a7a7825 */ /* 0x000fe200078e00ff */
[----:B------:R-:W-:Y:S02]  /*20410*/  LOP3.LUT R117, R119, R172, R117, 0xfe, !PT ;  /* 0x000000ac77757212 */ /* 0x000fe400078efe75 */
[----:B------:R-:W-:Y:S02]  /*20420*/  LOP3.LUT R116, R122, R116, R118, 0xfe, !PT ;  /* 0x000000747a747212 */ /* 0x000fe400078efe76 */
[----:B------:R-:W0:Y:S01]  /*20430*/  LDC.64 R118, c[0x0][0x3b8] ;  /* 0x0000ee00ff767b82 */ /* 0x000e220000000a00 */
[----:B------:R-:W-:Y:S02]  /*20440*/  LOP3.LUT R117, R117, R123, RZ, 0xfc, !PT ;  /* 0x0000007b75757212 */ /* 0x000fe400078efcff */
[----:B------:R-:W-:Y:S01]  /*20450*/  LOP3.LUT R116, R116, 0xff, R12, 0xf8, !PT ;  /* 0x000000ff74747812 */ /* 0x000fe200078ef80c */
[----:B0-----:R-:W-:-:S05]  /*20460*/  IMAD.WIDE.U32 R118, R120, 0x8, R118 ;  /* 0x0000000878767825 */ /* 0x001fca00078e0076 */
[----:B------:R1:W-:Y:S02]  /*20470*/  STG.E.64 desc[UR8][R118.64], R116 ;  /* 0x0000007476007986 */ /* 0x0003e4000c101b08 */
.L_x_584:
[----:B------:R-:W-:Y:S02]  /*20480*/  IMAD.MOV.U32 R172, RZ, RZ, R121 ;  /* 0x000000ffffac7224 */ /* 0x000fe400078e0079 */
[----:B------:R-:W-:-:S07]  /*20490*/  VIADD R120, R120, 0x80 ;  /* 0x0000008078787836 */ /* 0x000fce0000000000 */
.L_x_461:
[----:B------:R-:W-:Y:S05]  /*204a0*/  BSYNC.RECONVERGENT B0 ;  /* 0x0000000000007941 */ /* 0x000fea0003800200 */
.L_x_460:
        /* <DEDUP_REMOVED lines=21> */
[----:B------:R-:W-:Y:S01]  /*20600*/  IMAD.MOV.U32 R6, RZ, RZ, 0x2 ;  /* 0x00000002ff067424 */ /* 0x000fe200078e00ff */
        /* <DEDUP_REMOVED lines=13> */
.L_x_590:
        /* <DEDUP_REMOVED lines=12> */
.L_x_592:
[----:B------:R-:W-:Y:S05]  /*207a0*/  BSYNC.RECONVERGENT B2 ;  /* 0x0000000000027941 */ /* 0x000fea0003800200 */
.L_x_591:
        /* <DEDUP_REMOVED lines=59> */
[----:B------:R-:W-:Y:S01]  /*20b60*/  MOV R16, R6 ;  /* 0x0000000600107202 */ /* 0x000fe20000000f00 */
[----:B------:R-:W-:Y:S01]  /*20b70*/  IMAD.MOV.U32 R6, RZ, RZ, RZ ;  /* 0x000000ffff067224 */ /* 0x000fe200078e00ff */
[----:B------:R-:W-:-:S07]  /*20b80*/  LOP3.LUT R20, R8, UR5, R7, 0x96, !PT ;  /* 0x0000000508147c12 */ /* 0x000fce000f8e9607 */
.L_x_589:
[----:B------:R-:W-:Y:S05]  /*20b90*/  BSYNC.RECONVERGENT B1 ;  /* 0x0000000000017941 */ /* 0x000fea0003800200 */
.L_x_588:
[----:B------:R-:W0:Y:S01]  /*20ba0*/  LDC R177, c[0x0][0x404] ;  /* 0x00010100ffb17b82 */ /* 0x000e220000000800 */
[----:B------:R-:W-:Y:S01]  /*20bb0*/  I2FP.F32.U32 R2, R2 ;  /* 0x0000000200027245 */ /* 0x000fe20000201000 */
[----:B------:R-:W-:Y:S01]  /*20bc0*/  IMAD.MOV.U32 R178, RZ, RZ, 0x2f800000 ;  /* 0x2f800000ffb27424 */ /* 0x000fe200078e00ff */
[----:B------:R-:W-:Y:S01]  /*20bd0*/  LOP3.LUT R22, R22, 0xffffffef, RZ, 0xc0, !PT ;  /* 0xffffffef16167812 */ /* 0x000fe200078ec0ff */
[----:B------:R-:W-:Y:S01]  /*20be0*/  BSSY.RECONVERGENT B1, `(.L_x_593) ;  /* 0x0000061000017945 */ /* 0x000fe20003800200 */
[----:B-----5:R-:W-:Y:S01]  /*20bf0*/  PRMT R5, R116, 0x7632, R5 ;  /* 0x0000763274057816 */ /* 0x020fe20000000005 */
[----:B------:R-:W-:Y:S01]  /*20c00*/  FFMA.FTZ R2, R2, R178, 1.1641532182693481445e-10 ;  /* 0x2f00000002027423 */ /* 0x000fe200000100b2 */
[----:B------:R-:W-:Y:S01]  /*20c10*/  IMAD.MOV.U32 R7, RZ, RZ, 0x2 ;  /* 0x00000002ff077424 */ /* 0x000fe200078e00ff */
[----:B------:R-:W1:Y:S01]  /*20c20*/  LDC R176, c[0x0][0x408] ;  /* 0x00010200ffb07b82 */ /* 0x000e620000000800 */
[----:B------:R-:W-:Y:S02]  /*20c30*/  IMAD.MOV.U32 R9, RZ, RZ, R16 ;  /* 0x000000ffff097224 */ /* 0x000fe400078e0010 */
[----:B0-----:R-:W-:-:S02]  /*20c40*/  FSETP.GTU.FTZ.AND P2, PT, R2, R177, PT ;  /* 0x000000b10200720b */ /* 0x001fc40003f5c000 */
[----:B------:R-:W-:-:S05]  /*20c50*/  SHF.L.U32 R2, R116, 0x10, RZ ;  /* 0x0000001074027819 */ /* 0x000fca00000006ff */
[----:B-1----:R-:W-:-:S05]  /*20c60*/  FMUL.FTZ R2, R2, R176 ;  /* 0x000000b002027220 */ /* 0x002fca0000410000 */
        /* <DEDUP_REMOVED lines=13> */
.L_x_595:
        /* <DEDUP_REMOVED lines=12> */
.L_x_597:
[----:B------:R-:W-:Y:S05]  /*20e00*/  BSYNC.RECONVERGENT B2 ;  /* 0x0000000000027941 */ /* 0x000fea0003800200 */
.L_x_596:
        /* <DEDUP_REMOVED lines=62> */
.L_x_594:
[----:B------:R-:W-:Y:S05]  /*211f0*/  BSYNC.RECONVERGENT B1 ;  /* 0x0000000000017941 */ /* 0x000fea0003800200 */
.L_x_593:
        /* <DEDUP_REMOVED lines=25> */
.L_x_600:
        /* <DEDUP_REMOVED lines=12> */
.L_x_602:
[----:B------:R-:W-:Y:S05]  /*21450*/  BSYNC.RECONVERGENT B2 ;  /* 0x0000000000027941 */ /* 0x000fea0003800200 */
.L_x_601:
        /* <DEDUP_REMOVED lines=62> */
.L_x_599:
[----:B------:R-:W-:Y:S05]  /*21840*/  BSYNC.RECONVERGENT B1 ;  /* 0x0000000000017941 */ /* 0x000fea0003800200 */
.L_x_598:
[----:B------:R-:W-:Y:S01]  /*21850*/  I2FP.F32.U32 R7, R9 ;  /* 0x0000000900077245 */ /* 0x000fe20000201000 */
[----:B------:R-:W-:Y:S01]  /*21860*/  IMAD.U32 R5, R5, 0x10000, RZ ;  /* 0x0001000005057824 */ /* 0x000fe200078e00ff */
[----:B------:R-:W-:Y:S01]  /*21870*/  LOP3.LUT R22, R22, 0xfffffff7, RZ, 0xc0, !PT ;  /* 0xfffffff716167812 */ /* 0x000fe200078ec0ff */
[----:B------:R-:W-:Y:S01]  /*21880*/  BSSY.RECONVERGENT B1, `(.L_x_603) ;  /* 0x000005e000017945 */ /* 0x000fe20003800200 */
[----:B------:R-:W-:Y:S01]  /*21890*/  MOV R9, R16 ;  /* 0x0000001000097202 */ /* 0x000fe20000000f00 */
        /* <DEDUP_REMOVED lines=17> */
.L_x_605:
        /* <DEDUP_REMOVED lines=12> */
.L_x_607:
[----:B------:R-:W-:Y:S05]  /*21a70*/  BSYNC.RECONVERGENT B2 ;  /* 0x0000000000027941 */ /* 0x000fea0003800200 */
.L_x_606:
        /* <DEDUP_REMOVED lines=62> */
.L_x_604:
[----:B------:R-:W-:Y:S05]  /*21e60*/  BSYNC.RECONVERGENT B1 ;  /* 0x0000000000017941 */ /* 0x000fea0003800200 */
.L_x_603:
[----:B------:R-:W-:Y:S01]  /*21e70*/  I2FP.F32.U32 R6, R9 ;  /* 0x0000000900067245 */ /* 0x000fe20000201000 */
[----:B------:R-:W-:Y:S04]  /*21e80*/  BSSY.RECONVERGENT B1, `(.L_x_608) ;  /* 0x0000065000017945 */ /* 0x000fe80003800200 */
[----:B------:R-:W-:-:S05]  /*21e90*/  FFMA.FTZ R6, R6, R178, 1.1641532182693481445e-10 ;  /* 0x2f00000006067423 */ /* 0x000fca00000100b2 */
[----:B------:R-:W-:Y:S02]  /*21ea0*/  FSETP.GTU.FTZ.AND P2, PT, R6, R177, PT ;  /* 0x000000b10600720b */ /* 0x000fe40003f5c000 */
[----:B------:R-:W-:Y:S02]  /*21eb0*/  PRMT R6, R52, 0x7632, R6 ;  /* 0x0000763234067816 */ /* 0x000fe40000000006 */
[----:B------:R-:W-:Y:S02]  /*21ec0*/  SEL R11, RZ, 0x1, P2 ;  /* 0x00000001ff0b7807 */ /* 0x000fe40001000000 */
[----:B------:R-:W-:-:S05]  /*21ed0*/  SHF.L.U32 R6, R6, 0x10, RZ ;  /* 0x0000001006067819 */ /* 0x000fca00000006ff */
        /* <DEDUP_REMOVED lines=8> */
[----:B------:R-:W-:Y:S01]  /*21f60*/  MOV R5, R16 ;  /* 0x0000001000057202 */ /* 0x000fe20000000f00 */
        /* <DEDUP_REMOVED lines=11> */
.L_x_610:
        /* <DEDUP_REMOVED lines=12> */
.L_x_612:
[----:B------:R-:W-:Y:S05]  /*220e0*/  BSYNC.RECONVERGENT B2 ;  /* 0x0000000000027941 */ /* 0x000fea0003800200 */
.L_x_611:
        /* <DEDUP_REMOVED lines=62> */
.L_x_609:
[----:B------:R-:W-:Y:S05]  /*224d0*/  BSYNC.RECONVERGENT B1 ;  /* 0x0000000000017941 */ /* 0x000fea0003800200 */
.L_x_608:
[----:B------:R-:W-:Y:S01]  /*224e0*/  I2FP.F32.U32 R5, R5 ;  /* 0x0000000500057245 */ /* 0x000fe20000201000 */
[----:B------:R-:W-:Y:S01]  /*224f0*/  BSSY.RECONVERGENT B1, `(.L_x_613) ;  /* 0x0000061000017945 */ /* 0x000fe20003800200 */
[----:B------:R-:W-:Y:S01]  /*22500*/  LOP3.LUT R22, R22, 0xfffffffb, RZ, 0xc0, !PT ;  /* 0xfffffffb16167812 */ /* 0x000fe200078ec0ff */
[----:B------:R-:W-:Y:S02]  /*22510*/  IMAD.MOV.U32 R7, RZ, RZ, 0x2 ;  /* 0x00000002ff077424 */ /* 0x000fe400078e00ff */
[----:B------:R-:W-:Y:S01]  /*22520*/  FFMA.FTZ R5, R5, R178, 1.1641532182693481445e-10 ;  /* 0x2f00000005057423 */ /* 0x000fe200000100b2 */
[----:B------:R-:W-:-:S04]  /*22530*/  IMAD.MOV.U32 R9, RZ, RZ, R16 ;  /* 0x000000ffff097224 */ /* 0x000fc800078e0010 */
[----:B------:R-:W-:Y:S02]  /*22540*/  FSETP.GTU.FTZ.AND P2, PT, R5, R177, PT ;  /* 0x000000b10500720b */ /* 0x000fe40003f5c000 */
[C---:B------:R-:W-:Y:S02]  /*22550*/  SHF.L.U32 R5, R117.reuse, 0x10, RZ ;  /* 0x0000001075057819 */ /* 0x040fe400000006ff */
        /* <DEDUP_REMOVED lines=15> */
.L_x_615:
        /* <DEDUP_REMOVED lines=12> */
.L_x_617:
[----:B------:R-:W-:Y:S05]  /*22710*/  BSYNC.RECONVERGENT B2 ;  /* 0x0000000000027941 */ /* 0x000fea0003800200 */
.L_x_616:
        /* <DEDUP_REMOVED lines=62> */
.L_x_614:
[----:B------:R-:W-:Y:S05]  /*22b00*/  BSYNC.RECONVERGENT B1 ;  /* 0x0000000000017941 */ /* 0x000fea0003800200 */
.L_x_613:
[----:B------:R-:W-:Y:S01]  /*22b10*/  I2FP.F32.U32 R6, R9 ;  /* 0x0000000900067245 */ /* 0x000fe20000201000 */
[----:B------:R-:W-:Y:S01]  /*22b20*/  @P1 IMAD.U32 R31, R49, 0x10000, RZ ;  /* 0x00010000311f1824 */ /* 0x000fe200078e00ff */
[----:B------:R-:W-:Y:S01]  /*22b30*/  BSSY.RECONVERGENT B1, `(.L_x_618) ;  /* 0x0000062000017945 */ /* 0x000fe20003800200 */
        /* <DEDUP_REMOVED lines=10> */
[----:B------:R-:W-:Y:S01]  /*22be0*/  @P1 FADD.FTZ R31, R31, R5 ;  /* 0x000000051f1f1221 */ /* 0x000fe20000010000 */
[----:B------:R-:W-:-:S04]  /*22bf0*/  @!P1 MOV R31, R5 ;  /* 0x00000005001f9202 */ /* 0x000fc80000000f00 */
        /* <DEDUP_REMOVED lines=10> */
.L_x_620:
        /* <DEDUP_REMOVED lines=12> */
.L_x_622:
[----:B------:R-:W-:Y:S05]  /*22d60*/  BSYNC.RECONVERGENT B2 ;  /* 0x0000000000027941 */ /* 0x000fea0003800200 */
.L_x_621:
        /* <DEDUP_REMOVED lines=62> */
.L_x_619:
[----:B------:R-:W-:Y:S05]  /*23150*/  BSYNC.RECONVERGENT B1 ;  /* 0x0000000000017941 */ /* 0x000fea0003800200 */
.L_x_618:
        /* <DEDUP_REMOVED lines=22> */
.L_x_625:
        /* <DEDUP_REMOVED lines=12> */
.L_x_627:
[----:B------:R-:W-:Y:S05]  /*23380*/  BSYNC.RECONVERGENT B2 ;  /* 0x0000000000027941 */ /* 0x000fea0003800200 */
.L_x_626:
        /* <DEDUP_REMOVED lines=62> */
.L_x_624:
[----:B------:R-:W-:Y:S05]  /*23770*/  BSYNC.RECONVERGENT B1 ;  /* 0x0000000000017941 */ /* 0x000fea0003800200 */
.L_x_623:
[----:B------:R-:W-:Y:S01]  /*23780*/  I2FP.F32.U32 R6, R9 ;  /* 0x0000000900067245 */ /* 0x000fe20000201000 */
[----:B------:R-:W-:Y:S01]  /*23790*/  BSSY.RECONVERGENT B1, `(.L_x_628) ;  /* 0x0000065000017945 */ /* 0x000fe20003800200 */
[----:B------:R-:W-:-:S03]  /*237a0*/  MOV R8, R16 ;  /* 0x0000001000087202 */ /* 0x000fc60000000f00 */
        /* <DEDUP_REMOVED lines=24> */
.L_x_630:
        /* <DEDUP_REMOVED lines=12> */
.L_x_632:
[----:B------:R-:W-:Y:S05]  /*239f0*/  BSYNC.RECONVERGENT B2 ;  /* 0x0000000000027941 */ /* 0x000fea0003800200 */
.L_x_631:
        /* <DEDUP_REMOVED lines=62> */
.L_x_629:
[----:B------:R-:W-:Y:S05]  /*23de0*/  BSYNC.RECONVERGENT B1 ;  /* 0x0000000000017941 */ /* 0x000fea0003800200 */
.L_x_628:
[----:B------:R-:W-:Y:S01]  /*23df0*/  I2FP.F32.U32 R7, R8 ;  /* 0x0000000800077245 */ /* 0x000fe20000201000 */
[----:B------:R-:W-:Y:S01]  /*23e00*/  BSSY.RECONVERGENT B1, `(.L_x_633) ;  /* 0x000005f000017945 */ /* 0x000fe20003800200 */
[----:B------:R-:W-:Y:S02]  /*23e10*/  ISETP.NE.AND P3, PT, R6, 0x1, PT ;  /* 0x000000010600780c */ /* 0x000fe40003f65270 */
[C---:B------:R-:W-:Y:S01]  /*23e20*/  SHF.L.U32 R8, R118.reuse, 0x10, RZ ;  /* 0x0000001076087819 */ /* 0x040fe200000006ff */
[----:B------:R-:W-:Y:S01]  /*23e30*/  FFMA.FTZ R7, R7, R178, 1.1641532182693481445e-10 ;  /* 0x2f00000007077423 */ /* 0x000fe200000100b2 */
[----:B------:R-:W-:Y:S01]  /*23e40*/  PRMT R123, R118, 0x7632, R123 ;  /* 0x00007632767b7816 */ /* 0x000fe2000000007b */
[----:B------:R-:W-:Y:S02]  /*23e50*/  IMAD.MOV.U32 R118, RZ, RZ, R16 ;  /* 0x000000ffff767224 */ /* 0x000fe400078e0010 */
        /* <DEDUP_REMOVED lines=14> */
.L_x_635:
        /* <DEDUP_REMOVED lines=12> */
.L_x_637:
[----:B------:R-:W-:Y:S05]  /*24000*/  BSYNC.RECONVERGENT B2 ;  /* 0x0000000000027941 */ /* 0x000fea0003800200 */
.L_x_636:
        /* <DEDUP_REMOVED lines=62> */
.L_x_634:
[----:B------:R-:W-:Y:S05]  /*243f0*/  BSYNC.RECONVERGENT B1 ;  /* 0x0000000000017941 */ /* 0x000fea0003800200 */
.L_x_633:
        /* <DEDUP_REMOVED lines=11> */
[----:B------:R-:W-:Y:S01]  /*244b0*/  @P1 FADD.FTZ R126, R126, R8 ;  /* 0x000000087e7e1221 */ /* 0x000fe20000010000 */
[----:B------:R-:W-:Y:S02]  /*244c0*/  @!P1 MOV R126, R8 ;  /* 0x00000008007e9202 */ /* 0x000fe40000000f00 */
        /* <DEDUP_REMOVED lines=12> */
.L_x_640:
        /* <DEDUP_REMOVED lines=12> */
.L_x_642:
[----:B------:R-:W-:Y:S05]  /*24650*/  BSYNC.RECONVERGENT B2 ;  /* 0x0000000000027941 */ /* 0x000fea0003800200 */
.L_x_641:
        /* <DEDUP_REMOVED lines=58> */
[----:B------:R-:W-:-:S03]  /*24a00*/  IMAD.WIDE.U32 R6, R16, -0x326172a9, RZ ;  /* 0xcd9e8d5710067825 */ /* 0x000fc600078e00ff */
[----:B------:R-:W-:Y:S01]  /*24a10*/  MOV R16, R6 ;  /* 0x0000000600107202 */ /* 0x000fe20000000f00 */
[----:B------:R-:W-:Y:S01]  /*24a20*/  IMAD.MOV.U32 R6, RZ, RZ, RZ ;  /* 0x000000ffff067224 */ /* 0x000fe200078e00ff */
[----:B------:R-:W-:-:S07]  /*24a30*/  LOP3.LUT R20, R18, UR5, R7, 0x96, !PT ;  /* 0x0000000512147c12 */ /* 0x000fce000f8e9607 */
.L_x_639:
[----:B------:R-:W-:Y:S05]  /*24a40*/  BSYNC.RECONVERGENT B1 ;  /* 0x0000000000017941 */ /* 0x000fea0003800200 */
.L_x_638:
[----:B------:R-:W-:Y:S01]  /*24a50*/  I2FP.F32.U32 R7, R140 ;  /* 0x0000008c00077245 */ /* 0x000fe20000201000 */
[----:B------:R-:W-:Y:S01]  /*24a60*/  IMAD.U32 R123, R123, 0x10000, RZ ;  /* 0x000100007b7b7824 */ /* 0x000fe200078e00ff */
[----:B------:R-:W-:Y:S01]  /*24a70*/  ISETP.NE.AND P4, PT, R6, 0x1, PT ;  /* 0x000000010600780c */ /* 0x000fe20003f85270 */
[----:B------:R-:W-:Y:S01]  /*24a80*/  BSSY.RECONVERGENT B1, `(.L_x_643) ;  /* 0x000005c000017945 */ /* 0x000fe20003800200 */
[----:B------:R-:W-:Y:S02]  /*24a90*/  IMAD.MOV.U32 R18, RZ, RZ, 0x2 ;  /* 0x00000002ff127424 */ /* 0x000fe400078e00ff */
[----:B------:R-:W-:Y:S01]  /*24aa0*/  FFMA.FTZ R7, R7, R178, 1.1641532182693481445e-10 ;  /* 0x2f00000007077423 */ /* 0x000fe200000100b2 */
[----:B------:R-:W-:Y:S01]  /*24ab0*/  FMUL.FTZ R123, R123, R176 ;  /* 0x000000b07b7b7220 */ /* 0x000fe20000410000 */
[----:B------:R-:W-:-:S03]  /*24ac0*/  MOV R140, R16 ;  /* 0x00000010008c7202 */ /* 0x000fc60000000f00 */
[----:B------:R-:W-:-:S04]  /*24ad0*/  FSETP.GTU.FTZ.AND P3, PT, R7, R177, PT ;  /* 0x000000b10700720b */ /* 0x000fc80003f7c000 */
        /* <DEDUP_REMOVED lines=11> */
.L_x_645:
        /* <DEDUP_REMOVED lines=12> */
.L_x_647:
[----:B------:R-:W-:Y:S05]  /*24c50*/  BSYNC.RECONVERGENT B2 ;  /* 0x0000000000027941 */ /* 0x000fea0003800200 */
.L_x_646:
        /* <DEDUP_REMOVED lines=62> */
.L_x_644:
[----:B------:R-:W-:Y:S05]  /*25040*/  BSYNC.RECONVERGENT B1 ;  /* 0x0000000000017941 */ /* 0x000fea0003800200 */
.L_x_643:
[----:B------:R-:W-:Y:S01]  /*25050*/  I2FP.F32.U32 R6, R140 ;  /* 0x0000008c00067245 */ /* 0x000fe20000201000 */
[----:B------:R-:W-:Y:S01]  /*25060*/  BSSY.RECONVERGENT B1, `(.L_x_648) ;  /* 0x0000065000017945 */ /* 0x000fe20003800200 */
[----:B------:R-:W-:-:S03]  /*25070*/  IMAD.MOV.U32 R141, RZ, RZ, 0x2 ;  /* 0x00000002ff8d7424 */ /* 0x000fc600078e00ff */
        /* <DEDUP_REMOVED lines=24> */
.L_x_650:
        /* <DEDUP_REMOVED lines=12> */
.L_x_652:
[----:B------:R-:W-:Y:S05]  /*252c0*/  BSYNC.RECONVERGENT B2 ;  /* 0x0000000000027941 */ /* 0x000fea0003800200 */
.L_x_651:
[----:B------:R-:W-:Y:S01]  /*252d0*/  IMAD.WIDE.U32 R174, R23, -0x2daee0ad, RZ ;  /* 0xd2511f5317ae7825 */ /* 0x000fe200078e00ff */
[----:B------:R-:W-:Y:S01]  /*252e0*/  UIADD3 UR5, UPT, UPT, UR10, -0x61c88647, URZ ;  /* 0x9e3779b90a057890 */ /* 0x000fe2000fffe0ff */
[----:B------:R-:W-:Y:S02]  /*252f0*/  MOV R6, R121 ;  /* 0x0000007900067202 */ /* 0x000fe40000000f00 */
        /* <DEDUP_REMOVED lines=59> */
.L_x_649:
[----:B------:R-:W-:Y:S05]  /*256b0*/  BSYNC.RECONVERGENT B1 ;  /* 0x0000000000017941 */ /* 0x000fea0003800200 */
.L_x_648:
[----:B------:R-:W-:Y:S01]  /*256c0*/  I2FP.F32.U32 R6, R6 ;  /* 0x0000000600067245 */ /* 0x000fe20000201000 */
[----:B------:R-:W-:Y:S01]  /*256d0*/  BSSY.RECONVERGENT B1, `(.L_x_653) ;  /* 0x000005f000017945 */ /* 0x000fe20003800200 */
[----:B------:R-:W-:Y:S01]  /*256e0*/  ISETP.NE.AND P5, PT, R141, 0x1, PT ;  /* 0x000000018d00780c */ /* 0x000fe20003fa5270 */
[----:B------:R-:W-:Y:S01]  /*256f0*/  IMAD.MOV.U32 R18, RZ, RZ, 0x2 ;  /* 0x00000002ff127424 */ /* 0x000fe200078e00ff */
[----:B------:R-:W-:Y:S01]  /*25700*/  PRMT R149, R119, 0x7632, R149 ;  /* 0x0000763277957816 */ /* 0x000fe20000000095 */
[----:B------:R-:W-:-:S05]  /*25710*/  FFMA.FTZ R6, R6, R178, 1.1641532182693481445e-10 ;  /* 0x2f00000006067423 */ /* 0x000fca00000100b2 */
[----:B------:R-:W-:Y:S02]  /*25720*/  FSETP.GTU.FTZ.AND P4, PT, R6, R177, PT ;  /* 0x000000b10600720b */ /* 0x000fe40003f9c000 */
[----:B------:R-:W-:Y:S01]  /*25730*/  SHF.L.U32 R6, R119, 0x10, RZ ;  /* 0x0000001077067819 */ /* 0x000fe200000006ff */
[----:B------:R-:W-:-:S04]  /*25740*/  IMAD.MOV.U32 R119, RZ, RZ, R16 ;  /* 0x000000ffff777224 */ /* 0x000fc800078e0010 */
[----:B------:R-:W-:-:S05]  /*25750*/  FMUL.FTZ R6, R6, R176 ;  /* 0x000000b006067220 */ /* 0x000fca0000410000 */
        /* <DEDUP_REMOVED lines=11> */
.L_x_655:
        /* <DEDUP_REMOVED lines=12> */
.L_x_657:
[----:B------:R-:W-:Y:S05]  /*258d0*/  BSYNC.RECONVERGENT B2 ;  /* 0x0000000000027941 */ /* 0x000fea0003800200 */
.L_x_656:
        /* <DEDUP_REMOVED lines=62> */
.L_x_654:
[----:B------:R-:W-:Y:S05]  /*25cc0*/  BSYNC.RECONVERGENT B1 ;  /* 0x0000000000017941 */ /* 0x000fea0003800200 */
.L_x_653:
        /* <DEDUP_REMOVED lines=12> */
[----:B------:R-:W-:-:S04]  /*25d90*/  @P1 IMAD.U32 R141, R51, 0x10000, RZ ;  /* 0x00010000338d1824 */ /* 0x000fc800078e00ff */
[--C-:B------:R-:W-:Y:S01]  /*25da0*/  @P1 FADD.FTZ R141, R141, R6.reuse ;  /* 0x000000068d8d1221 */ /* 0x100fe20000010000 */
[----:B------:R-:W-:Y:S02]  /*25db0*/  @!P1 MOV R141, R6 ;  /* 0x00000006008d9202 */ /* 0x000fe40000000f00 */
[----:B------:R-:W-:Y:S02]  /*25dc0*/  PRMT R6, R119, 0x7610, R6 ;  /* 0x0000761077067816 */ /* 0x000fe40000000006 */
[----:B------:R-:W-:Y:S02]  /*25dd0*/  F2FP.BF16.F32.PACK_AB R119, RZ, R141 ;  /* 0x0000008dff77723e */ /* 0x000fe400000010ff */
        /* <DEDUP_REMOVED lines=9> */
.L_x_660:
        /* <DEDUP_REMOVED lines=12> */
.L_x_662:
[----:B------:R-:W-:Y:S05]  /*25f30*/  BSYNC.RECONVERGENT B2 ;  /* 0x0000000000027941 */ /* 0x000fea0003800200 */
.L_x_661:
        /* <DEDUP_REMOVED lines=62> */
.L_x_659:
[----:B------:R-:W-:Y:S05]  /*26320*/  BSYNC.RECONVERGENT B1 ;  /* 0x0000000000017941 */ /* 0x000fea0003800200 */
.L_x_658:
[----:B------:R-:W-:Y:S01]  /*26330*/  I2FP.F32.U32 R18, R174 ;  /* 0x000000ae00127245 */ /* 0x000fe20000201000 */
[----:B------:R-:W-:Y:S01]  /*26340*/  IMAD.U32 R149, R149, 0x10000, RZ ;  /* 0x0001000095957824 */ /* 0x000fe200078e00ff */
[----:B------:R-:W-:Y:S01]  /*26350*/  ISETP.NE.AND P6, PT, R172, 0x1, PT ;  /* 0x00000001ac00780c */ /* 0x000fe20003fc5270 */
[----:B------:R-:W-:Y:S01]  /*26360*/  BSSY.RECONVERGENT B1, `(.L_x_663) ;  /* 0x000005f000017945 */ /* 0x000fe20003800200 */
[----:B------:R-:W-:Y:S01]  /*26370*/  MOV R174, R16 ;  /* 0x0000001000ae7202 */ /* 0x000fe20000000f00 */
        /* <DEDUP_REMOVED lines=15> */
.L_x_665:
        /* <DEDUP_REMOVED lines=8> */
[----:B------:R-:W-:Y:S01]  /*264f0*/  @!P6 VIADD R21, R21, 0x1 ;  /* 0x000000011515e836 */ /* 0x000fe20000000000 */
[----:B------:R-:W-:Y:S01]  /*26500*/  @!P6 IADD3 R16, PT, PT, R15, 0x1, RZ ;  /* 0x000000010f10e810 */ /* 0x000fe20007ffe0ff */
[----:B------:R-:W-:-:S03]  /*26510*/  @!P6 IMAD.MOV.U32 R17, RZ, RZ, RZ ;  /* 0x000000ffff11e224 */ /* 0x000fc600078e00ff */
[----:B------:R-:W-:-:S13]  /*26520*/  ISETP.NE.AND P0, PT, R21, RZ, !P6 ;  /* 0x000000ff1500720c */ /* 0x000fda0007705270 */
[----:B------:R-:W-:Y:S01]  /*26530*/  @P0 IMAD.MOV R16, RZ, RZ, R15 ;  /* 0x000000ffff100224 */ /* 0x000fe200078e020f */
[----:B------:R-:W-:-:S03]  /*26540*/  LOP3.LUT P0, RZ, R22, 0x1000, RZ, 0xc0, !PT ;  /* 0x0000100016ff7812 */ /* 0x000fc6000780c0ff */
[----:B------:R-:W-:-:S10]  /*26550*/  @!P6 IMAD.MOV.U32 R15, RZ, RZ, R16 ;  /* 0x000000ffff0fe224 */ /* 0x000fd400078e0010 */
.L_x_667:
[----:B------:R-:W-:Y:S05]  /*26560*/  BSYNC.RECONVERGENT B2 ;  /* 0x0000000000027941 */ /* 0x000fea0003800200 */
.L_x_666:
        /* <DEDUP_REMOVED lines=62> */
.L_x_664:
[----:B------:R-:W-:Y:S05]  /*26950*/  BSYNC.RECONVERGENT B1 ;  /* 0x0000000000017941 */ /* 0x000fea0003800200 */
.L_x_663:
[----:B------:R-:W-:Y:S02]  /*26960*/  I2FP.F32.U32 R172, R174 ;  /* 0x000000ae00ac7245 */ /* 0x000fe40000201000 */
[----:B------:R-:W-:Y:S02]  /*26970*/  PRMT R117, R5, 0x5410, R117 ;  /* 0x0000541005757816 */ /* 0x000fe40000000075 */
[----:B------:R-:W-:Y:S01]  /*26980*/  PRMT R118, R118, 0x5410, R123 ;  /* 0x0000541076767816 */ /* 0x000fe2000000007b */
[----:B------:R-:W-:Y:S01]  /*26990*/  FFMA.FTZ R172, R172, R178, 1.1641532182693481445e-10 ;  /* 0x2f000000acac7423 */ /* 0x000fe200000100b2 */
[----:B------:R-:W-:-:S04]  /*269a0*/  PRMT R116, R116, 0x5410, R122 ;  /* 0x0000541074747816 */ /* 0x000fc8000000007a */
[----:B------:R-:W-:Y:S02]  /*269b0*/  FSETP.GTU.FTZ.AND P6, PT, R172, R177, PT ;  /* 0x000000b1ac00720b */ /* 0x000fe40003fdc000 */
[----:B------:R-:W-:Y:S02]  /*269c0*/  PRMT R172, R55, 0x7632, R172 ;  /* 0x0000763237ac7816 */ /* 0x000fe400000000ac */
[----:B------:R-:W-:Y:S02]  /*269d0*/  SEL R173, RZ, 0x1, P6 ;  /* 0x00000001ffad7807 */ /* 0x000fe40003000000 */
[----:B------:R-:W-:Y:S02]  /*269e0*/  SHF.L.U32 R172, R172, 0x10, RZ ;  /* 0x00000010acac7819 */ /* 0x000fe400000006ff */
        /* <DEDUP_REMOVED lines=11> */
.L_x_587:
        /* <DEDUP_REMOVED lines=16> */
.L_x_671:
        /* <DEDUP_REMOVED lines=12> */
.L_x_673:
[----:B------:R-:W-:Y:S05]  /*26c60*/  BSYNC.RECONVERGENT B2 ;  /* 0x0000000000027941 */ /* 0x000fea0003800200 */
.L_x_672:
        /* <DEDUP_REMOVED lines=62> */
.L_x_670:
[----:B------:R-:W-:Y:S05]  /*27050*/  BSYNC.RECONVERGENT B1 ;  /* 0x0000000000017941 */ /* 0x000fea0003800200 */
.L_x_669:
[----:B------:R-:W0:Y:S01]  /*27060*/  LDC R178, c[0x0][0x404] ;  /* 0x00010100ffb27b82 */ /* 0x000e220000000800 */
[----:B------:R-:W-:Y:S01]  /*27070*/  I2FP.F32.U32 R2, R2 ;  /* 0x0000000200027245 */ /* 0x000fe20000201000 */
[----:B------:R-:W-:Y:S01]  /*27080*/  IMAD.MOV.U32 R179, RZ, RZ, 0x2f800000 ;  /* 0x2f800000ffb37424 */ /* 0x000fe200078e00ff */
[----:B------:R-:W-:Y:S01]  /*27090*/  LOP3.LUT R22, R22, 0xffffffef, RZ, 0xc0, !PT ;  /* 0xffffffef16167812 */ /* 0x000fe200078ec0ff */
[----:B-----5:R-:W-:Y:S01]  /*270a0*/  @P1 IMAD.U32 R18, R48, 0x10000, RZ ;  /* 0x0001000030121824 */ /* 0x020fe200078e00ff */
[----:B------:R-:W-:Y:S01]  /*270b0*/  BSSY.RECONVERGENT B1, `(.L_x_674) ;  /* 0x0000063000017945 */ /* 0x000fe20003800200 */
[----:B------:R-:W-:Y:S01]  /*270c0*/  FFMA.FTZ R2, R2, R179, 1.1641532182693481445e-10 ;  /* 0x2f00000002027423 */ /* 0x000fe200000100b3 */
[----:B------:R-:W-:Y:S01]  /*270d0*/  PRMT R31, R116, 0x7632, R31 ;  /* 0x00007632741f7816 */ /* 0x000fe2000000001f */
[----:B------:R-:W1:Y:S01]  /*270e0*/  LDC R149, c[0x0][0x408] ;  /* 0x00010200ff957b82 */ /* 0x000e620000000800 */
[----:B------:R-:W-:Y:S02]  /*270f0*/  IMAD.MOV.U32 R32, RZ, RZ, R16 ;  /* 0x000000ffff207224 */ /* 0x000fe400078e0010 */
[----:B0-----:R-:W-:-:S02]  /*27100*/  FSETP.GTU.FTZ.AND P2, PT, R2, R178, PT ;  /* 0x000000b20200720b */ /* 0x001fc40003f5c000 */
[----:B------:R-:W-:-:S05]  /*27110*/  SHF.L.U32 R2, R116, 0x10, RZ ;  /* 0x0000001074027819 */ /* 0x000fca00000006ff */
[----:B-1----:R-:W-:-:S05]  /*27120*/  FMUL.FTZ R2, R2, R149 ;  /* 0x0000009502027220 */ /* 0x002fca0000410000 */
[----:B------:R-:W-:Y:S02]  /*27130*/  FSEL R2, R2, RZ, !P2 ;  /* 0x000000ff02027208 */ /* 0x000fe40005000000 */
        /* <DEDUP_REMOVED lines=15> */
.L_x_676:
        /* <DEDUP_REMOVED lines=12> */
.L_x_678:
[----:B------:R-:W-:Y:S05]  /*272f0*/  BSYNC.RECONVERGENT B2 ;  /* 0x0000000000027941 */ /* 0x000fea0003800200 */
.L_x_677:
        /* <DEDUP_REMOVED lines=62> */
.L_x_675:
[----:B------:R-:W-:Y:S05]  /*276e0*/  BSYNC.RECONVERGENT B1 ;  /* 0x0000000000017941 */ /* 0x000fea0003800200 */
.L_x_674:
[----:B------:R-:W-:Y:S01]  /*276f0*/  I2FP.F32.U32 R32, R32 ;  /* 0x0000002000207245 */ /* 0x000fe20000201000 */
[----:B------:R-:W-:Y:S01]  /*27700*/  IMAD.U32 R31, R31, 0x10000, RZ ;  /* 0x000100001f1f7824 */ /* 0x000fe200078e00ff */
[----:B------:R-:W-:Y:S01]  /*27710*/  LOP3.LUT R22, R22, 0xfffffff7, RZ, 0xc0, !PT ;  /* 0xfffffff716167812 */ /* 0x000fe200078ec0ff */
[----:B------:R-:W-:Y:S01]  /*27720*/  BSSY.RECONVERGENT B1, `(.L_x_679) ;  /* 0x0000062000017945 */ /* 0x000fe20003800200 */
[----:B------:R-:W-:Y:S02]  /*27730*/  IMAD.MOV.U32 R126, RZ, RZ, 0x2 ;  /* 0x00000002ff7e7424 */ /* 0x000fe400078e00ff */
[----:B------:R-:W-:-:S05]  /*27740*/  FFMA.FTZ R32, R32, R179, 1.1641532182693481445e-10 ;  /* 0x2f00000020207423 */ /* 0x000fca00000100b3 */
[----:B------:R-:W-:Y:S01]  /*27750*/  FSETP.GTU.FTZ.AND P2, PT, R32, R178, PT ;  /* 0x000000b22000720b */ /* 0x000fe20003f5c000 */
[----:B------:R-:W-:Y:S01]  /*27760*/  FMUL.FTZ R32, R31, R149 ;  /* 0x000000951f207220 */ /* 0x000fe20000410000 */
[----:B------:R-:W-:-:S04]  /*27770*/  @P1 PRMT R31, R48, 0x7632, R31 ;  /* 0x00007632301f1816 */ /* 0x000fc8000000001f */
[----:B------:R-:W-:Y:S02]  /*27780*/  FSEL R32, R32, RZ, !P2 ;  /* 0x000000ff20207208 */ /* 0x000fe40005000000 */
[----:B------:R-:W-:Y:S02]  /*27790*/  PLOP3.LUT P2, PT, P2, PT, PT, 0x8, 0x80 ;  /* 0x000000000080781c */ /* 0x000fe4000174e170 */
[----:B------:R-:W-:-:S05]  /*277a0*/  @P1 SHF.L.U32 R31, R31, 0x10, RZ ;  /* 0x000000101f1f1819 */ /* 0x000fca00000006ff */
[----:B------:R-:W-:Y:S01]  /*277b0*/  @P1 FADD.FTZ R32, R31, R32 ;  /* 0x000000201f201221 */ /* 0x000fe20000010000 */
[----:B------:R-:W-:-:S04]  /*277c0*/  IMAD.MOV.U32 R31, RZ, RZ, R16 ;  /* 0x000000ffff1f7224 */ /* 0x000fc800078e0010 */
        /* <DEDUP_REMOVED lines=12> */
.L_x_681:
        /* <DEDUP_REMOVED lines=12> */
.L_x_683:
[----:B------:R-:W-:Y:S05]  /*27950*/  BSYNC.RECONVERGENT B2 ;  /* 0x0000000000027941 */ /* 0x000fea0003800200 */
.L_x_682:
        /* <DEDUP_REMOVED lines=62> */
.L_x_680:
[----:B------:R-:W-:Y:S05]  /*27d40*/  BSYNC.RECONVERGENT B1 ;  /* 0x0000000000017941 */ /* 0x000fea0003800200 */
.L_x_679:
        /* <DEDUP_REMOVED lines=9> */
[----:B------:R-:W-:Y:S01]  /*27de0*/  FSEL R31, R18, RZ, !P2 ;  /* 0x000000ff121f7208 */ /* 0x000fe20005000000 */
[----:B------:R-:W-:Y:S01]  /*27df0*/  @P1 IMAD.U32 R18, R49, 0x10000, RZ ;  /* 0x0001000031121824 */ /* 0x000fe200078e00ff */
[----:B------:R-:W-:-:S03]  /*27e00*/  PLOP3.LUT P2, PT, P2, PT, PT, 0x8, 0x80 ;  /* 0x000000000080781c */ /* 0x000fc6000174e170 */
[----:B------:R-:W-:Y:S01]  /*27e10*/  @P1 FADD.FTZ R31, R18, R31 ;  /* 0x0000001f121f1221 */ /* 0x000fe20000010000 */
[----:B------:R-:W-:-:S04]  /*27e20*/  HFMA2 R18, -RZ, RZ, 0, 1.1920928955078125e-07 ;  /* 0x00000002ff127431 */ /* 0x000fc800000001ff */
        /* <DEDUP_REMOVED lines=12> */
.L_x_686:
        /* <DEDUP_REMOVED lines=12> */
.L_x_688:
[----:B------:R-:W-:Y:S05]  /*27fb0*/  BSYNC.RECONVERGENT B2 ;  /* 0x0000000000027941 */ /* 0x000fea0003800200 */
.L_x_687:
        /* <DEDUP_REMOVED lines=62> */
.L_x_685:
[----:B------:R-:W-:Y:S05]  /*283a0*/  BSYNC.RECONVERGENT B1 ;  /* 0x0000000000017941 */ /* 0x000fea0003800200 */
.L_x_684:
        /* <DEDUP_REMOVED lines=26> */
.L_x_691:
        /* <DEDUP_REMOVED lines=12> */
.L_x_693:
[----:B------:R-:W-:Y:S05]  /*28610*/  BSYNC.RECONVERGENT B2 ;  /* 0x0000000000027941 */ /* 0x000fea0003800200 */
.L_x_692:
        /* <DEDUP_REMOVED lines=62> */
.L_x_690:
[----:B------:R-:W-:Y:S05]  /*28a00*/  BSYNC.RECONVERGENT B1 ;  /* 0x0000000000017941 */ /* 0x000fea0003800200 */
.L_x_689:
[----:B------:R-:W-:Y:S01]  /*28a10*/  I2FP.F32.U32 R18, R126 ;  /* 0x0000007e00127245 */ /* 0x000fe20000201000 */
[----:B------:R-:W-:Y:S01]  /*28a20*/  BSSY.RECONVERGENT B1, `(.L_x_694) ;  /* 0x0000062000017945 */ /* 0x000fe20003800200 */
[----:B------:R-:W-:Y:S01]  /*28a30*/  SHF.L.U32 R126, R118, 0x10, RZ ;  /* 0x00000010767e7819 */ /* 0x000fe200000006ff */
        /* <DEDUP_REMOVED lines=21> */
.L_x_696:
        /* <DEDUP_REMOVED lines=12> */
.L_x_698:
[----:B------:R-:W-:Y:S05]  /*28c50*/  BSYNC.RECONVERGENT B2 ;  /* 0x0000000000027941 */ /* 0x000fea0003800200 */
.L_x_697:
        /* <DEDUP_REMOVED lines=62> */
.L_x_695:
[----:B------:R-:W-:Y:S05]  /*29040*/  BSYNC.RECONVERGENT B1 ;  /* 0x0000000000017941 */ /* 0x000fea0003800200 */
.L_x_694:
[----:B------:R-:W-:Y:S01]  /*29050*/  I2FP.F32.U32 R140, R172 ;  /* 0x000000ac008c7245 */ /* 0x000fe20000201000 */
[----:B------:R-:W-:Y:S01]  /*29060*/  BSSY.RECONVERGENT B1, `(.L_x_699) ;  /* 0x0000062000017945 */ /* 0x000fe20003800200 */
[----:B------:R-:W-:Y:S02]  /*29070*/  ISETP.NE.AND P4, PT, R18, 0x1, PT ;  /* 0x000000011200780c */ /* 0x000fe40003f85270 */
[----:B------:R-:W-:Y:S01]  /*29080*/  @P1 PRMT R141, R50, 0x7632, R141 ;  /* 0x00007632328d1816 */ /* 0x000fe2000000008d */
[----:B------:R-:W-:-:S03]  /*29090*/  FFMA.FTZ R140, R140, R179, 1.1641532182693481445e-10 ;  /* 0x2f0000008c8c7423 */ /* 0x000fc600000100b3 */
[----:B------:R-:W-:Y:S02]  /*290a0*/  @P1 SHF.L.U32 R141, R141, 0x10, RZ ;  /* 0x000000108d8d1819 */ /* 0x000fe400000006ff */
[----:B------:R-:W-:Y:S01]  /*290b0*/  FSETP.GTU.FTZ.AND P3, PT, R140, R178, PT ;  /* 0x000000b28c00720b */ /* 0x000fe20003f7c000 */
[----:B------:R-:W-:Y:S02]  /*290c0*/  IMAD.U32 R140, R174, 0x10000, RZ ;  /* 0x00010000ae8c7824 */ /* 0x000fe400078e00ff */
[----:B------:R-:W-:Y:S02]  /*290d0*/  IMAD.MOV.U32 R174, RZ, RZ, 0x2 ;  /* 0x00000002ffae7424 */ /* 0x000fe400078e00ff */
        /* <DEDUP_REMOVED lines=15> */
.L_x_701:
        /* <DEDUP_REMOVED lines=12> */
.L_x_703:
[----:B------:R-:W-:Y:S05]  /*29290*/  BSYNC.RECONVERGENT B2 ;  /* 0x0000000000027941 */ /* 0x000fea0003800200 */
.L_x_702:
        /* <DEDUP_REMOVED lines=62> */
.L_x_700:
[----:B------:R-:W-:Y:S05]  /*29680*/  BSYNC.RECONVERGENT B1 ;  /* 0x0000000000017941 */ /* 0x000fea0003800200 */
.L_x_699:
        /* <DEDUP_REMOVED lines=24> */
.L_x_706:
        /* <DEDUP_REMOVED lines=12> */
.L_x_708:
[----:B------:R-:W-:Y:S05]  /*298d0*/  BSYNC.RECONVERGENT B2 ;  /* 0x0000000000027941 */ /* 0x000fea0003800200 */
.L_x_707:
        /* <DEDUP_REMOVED lines=62> */
.L_x_705:
[----:B------:R-:W-:Y:S05]  /*29cc0*/  BSYNC.RECONVERGENT B1 ;  /* 0x0000000000017941 */ /* 0x000fea0003800200 */
.L_x_704:
        /* <DEDUP_REMOVED lines=15> */
.L_x_668:
        /* <DEDUP_REMOVED lines=43> */
.L_x_709:
[----:B------:R-:W-:Y:S01]  /*2a070*/  MOV R172, R121 ;  /* 0x0000007900ac7202 */ /* 0x000fe20000000f00 */
[----:B------:R-:W-:-:S07]  /*2a080*/  VIADD R120, R120, 0x80 ;  /* 0x0000008078787836 */ /* 0x000fce0000000000 */
.L_x_586:
[----:B------:R-:W-:Y:S05]  /*2a090*/  BSYNC.RECONVERGENT B0 ;  /* 0x0000000000007941 */ /* 0x000fea0003800200 */
.L_x_585:
        /* <DEDUP_REMOVED lines=28> */
[----:B------:R-:W-:Y:S02]  /*2a260*/  @!P2 IMAD.MOV.U32 R6, RZ, RZ, 0x3 ;  /* 0x00000003ff06a424 */ /* 0x000fe400078e00ff */
[----:B------:R-:W-:Y:S01]  /*2a270*/  @!P2 IMAD.MOV.U32 R121, RZ, RZ, R172 ;  /* 0x000000ffff79a224 */ /* 0x000fe200078e00ac */
[----:B------:R-:W-:Y:S01]  /*2a280*/  @P2 MOV R121, R172 ;  /* 0x000000ac00792202 */ /* 0x000fe20000000f00 */
[----:B------:R-:W-:Y:S02]  /*2a290*/  @!P2 IMAD.MOV.U32 R0, RZ, RZ, R19 ;  /* 0x000000ffff00a224 */ /* 0x000fe400078e0013 */
[----:B------:R-:W-:Y:S02]  /*2a2a0*/  @P2 VIADD R6, R18, 0x1 ;  /* 0x0000000112062836 */ /* 0x000fe40000000000 */
[----:B------:R-:W-:Y:S01]  /*2a2b0*/  @P2 IMAD.MOV.U32 R0, RZ, RZ, R20 ;  /* 0x000000ffff002224 */ /* 0x000fe200078e0014 */
[----:B------:R-:W-:Y:S06]  /*2a2c0*/  BRA `(.L_x_714) ;  /* 0x00000004002c7947 */ /* 0x000fec0003800000 */
.L_x_715:
        /* <DEDUP_REMOVED lines=12> */
.L_x_717:
[----:B------:R-:W-:Y:S05]  /*2a390*/  BSYNC.RECONVERGENT B2 ;  /* 0x0000000000027941 */ /* 0x000fea0003800200 */
.L_x_716:
        /* <DEDUP_REMOVED lines=57> */
[----:B------:R-:W-:Y:S01]  /*2a730*/  IMAD.WIDE.U32 R6, R0, -0x326172a9, RZ ;  /* 0xcd9e8d5700067825 */ /* 0x000fe200078e00ff */
[----:B------:R-:W-:-:S03]  /*2a740*/  MOV R0, R172 ;  /* 0x000000ac00007202 */ /* 0x000fc60000000f00 */
[----:B------:R-:W-:Y:S01]  /*2a750*/  IMAD.MOV.U32 R16, RZ, RZ, R6 ;  /* 0x000000ffff107224 */ /* 0x000fe200078e0006 */
[----:B------:R-:W-:Y:S01]  /*2a760*/  LOP3.LUT R20, R8, UR5, R7, 0x96, !PT ;  /* 0x0000000508147c12 */ /* 0x000fe2000f8e9607 */
[----:B------:R-:W-:-:S07]  /*2a770*/  IMAD.MOV.U32 R6, RZ, RZ, RZ ;  /* 0x000000ffff067224 */ /* 0x000fce00078e00ff */
.L_x_714:
[----:B------:R-:W-:Y:S05]  /*2a780*/  BSYNC.RECONVERGENT B1 ;  /* 0x0000000000017941 */ /* 0x000fea0003800200 */
.L_x_713:
[----:B------:R-:W0:Y:S01]  /*2a790*/  LDC R177, c[0x0][0x404] ;  /* 0x00010100ffb17b82 */ /* 0x000e220000000800 */
[----:B------:R-:W-:Y:S01]  /*2a7a0*/  I2FP.F32.U32 R0, R0 ;  /* 0x0000000000007245 */ /* 0x000fe20000201000 */
[----:B------:R-:W-:Y:S01]  /*2a7b0*/  IMAD.MOV.U32 R178, RZ, RZ, 0x2f800000 ;  /* 0x2f800000ffb27424 */ /* 0x000fe200078e00ff */
[----:B------:R-:W-:Y:S01]  /*2a7c0*/  LOP3.LUT R22, R22, 0xffffffef, RZ, 0xc0, !PT ;  /* 0xffffffef16167812 */ /* 0x000fe200078ec0ff */
[----:B-----5:R-:W-:Y:S01]  /*2a7d0*/  IMAD.U32 R5, R116, 0x10000, RZ ;  /* 0x0001000074057824 */ /* 0x020fe200078e00ff */
[----:B------:R-:W-:Y:S01]  /*2a7e0*/  BSSY.RECONVERGENT B1, `(.L_x_718) ;  /* 0x0000060000017945 */ /* 0x000fe20003800200 */
[----:B------:R-:W-:Y:S01]  /*2a7f0*/  FFMA.FTZ R0, R0, R178, 1.1641532182693481445e-10 ;  /* 0x2f00000000007423 */ /* 0x000fe200000100b2 */
[----:B------:R-:W-:Y:S01]  /*2a800*/  HFMA2 R7, -RZ, RZ, 0, 1.1920928955078125e-07 ;  /* 0x00000002ff077431 */ /* 0x000fe200000001ff */
[----:B------:R-:W1:Y:S01]  /*2a810*/  LDC R176, c[0x0][0x408] ;  /* 0x00010200ffb07b82 */ /* 0x000e620000000800 */
[----:B------:R-:W-:Y:S02]  /*2a820*/  IMAD.MOV.U32 R9, RZ, RZ, R16 ;  /* 0x000000ffff097224 */ /* 0x000fe400078e0010 */
[----:B0-----:R-:W-:Y:S01]  /*2a830*/  FSETP.GTU.FTZ.AND P2, PT, R0, R177, PT ;  /* 0x000000b10000720b */ /* 0x001fe20003f5c000 */
[----:B-1----:R-:W-:Y:S01]  /*2a840*/  FMUL.FTZ R0, R5, R176 ;  /* 0x000000b005007220 */ /* 0x002fe20000410000 */
[----:B------:R-:W-:-:S04]  /*2a850*/  PRMT R5, R116, 0x7632, R5 ;  /* 0x0000763274057816 */ /* 0x000fc80000000005 */
        /* <DEDUP_REMOVED lines=13> */
.L_x_720:
        /* <DEDUP_REMOVED lines=12> */
.L_x_722:
[----:B------:R-:W-:Y:S05]  /*2a9f0*/  BSYNC.RECONVERGENT B2 ;  /* 0x0000000000027941 */ /* 0x000fea0003800200 */
.L_x_721:
        /* <DEDUP_REMOVED lines=62> */
.L_x_719:
[----:B------:R-:W-:Y:S05]  /*2ade0*/  BSYNC.RECONVERGENT B1 ;  /* 0x0000000000017941 */ /* 0x000fea0003800200 */
.L_x_718:
        /* <DEDUP_REMOVED lines=12> */
[--C-:B------:R-:W-:Y:S01]  /*2aeb0*/  @P1 FADD.FTZ R0, R0, R6.reuse ;  /* 0x0000000600001221 */ /* 0x100fe20000010000 */
        /* <DEDUP_REMOVED lines=12> */
.L_x_725:
        /* <DEDUP_REMOVED lines=12> */
.L_x_727:
[----:B------:R-:W-:Y:S05]  /*2b040*/  BSYNC.RECONVERGENT B2 ;  /* 0x0000000000027941 */ /* 0x000fea0003800200 */
.L_x_726:
        /* <DEDUP_REMOVED lines=62> */
.L_x_724:
[----:B------:R-:W-:Y:S05]  /*2b430*/  BSYNC.RECONVERGENT B1 ;  /* 0x0000000000017941 */ /* 0x000fea0003800200 */
.L_x_723:
        /* <DEDUP_REMOVED lines=22> */
.L_x_730:
        /* <DEDUP_REMOVED lines=12> */
.L_x_732:
[----:B------:R-:W-:Y:S05]  /*2b660*/  BSYNC.RECONVERGENT B2 ;  /* 0x0000000000027941 */ /* 0x000fea0003800200 */
.L_x_731:
        /* <DEDUP_REMOVED lines=62> */
.L_x_729:
[----:B------:R-:W-:Y:S05]  /*2ba50*/  BSYNC.RECONVERGENT B1 ;  /* 0x0000000000017941 */ /* 0x000fea0003800200 */
.L_x_728:
        /* <DEDUP_REMOVED lines=27> */
.L_x_735:
        /* <DEDUP_REMOVED lines=12> */
.L_x_737:
[----:B------:R-:W-:Y:S05]  /*2bcd0*/  BSYNC.RECONVERGENT B2 ;  /* 0x0000000000027941 */ /* 0x000fea0003800200 */
.L_x_736:
        /* <DEDUP_REMOVED lines=62> */
.L_x_734:
[----:B------:R-:W-:Y:S05]  /*2c0c0*/  BSYNC.RECONVERGENT B1 ;  /* 0x0000000000017941 */ /* 0x000fea0003800200 */
.L_x_733:
[----:B------:R-:W-:Y:S01]  /*2c0d0*/  I2FP.F32.U32 R5, R5 ;  /* 0x0000000500057245 */ /* 0x000fe20000201000 */
[----:B------:R-:W-:Y:S01]  /*2c0e0*/  BSSY.RECONVERGENT B1, `(.L_x_738) ;  /* 0x0000061000017945 */ /* 0x000fe20003800200 */
[----:B------:R-:W-:Y:S01]  /*2c0f0*/  LOP3.LUT R22, R22, 0xfffffffb, RZ, 0xc0, !PT ;  /* 0xfffffffb16167812 */ /* 0x000fe200078ec0ff */
[----:B------:R-:W-:Y:S02]  /*2c100*/  HFMA2 R7, -RZ, RZ, 0, 1.1920928955078125e-07 ;  /* 0x00000002ff077431 */ /* 0x000fe400000001ff */
[----:B------:R-:W-:Y:S02]  /*2c110*/  IMAD.MOV.U32 R9, RZ, RZ, R16 ;  /* 0x000000ffff097224 */ /* 0x000fe400078e0010 */
        /* <DEDUP_REMOVED lines=18> */
.L_x_740:
        /* <DEDUP_REMOVED lines=12> */
.L_x_742:
[----:B------:R-:W-:Y:S05]  /*2c300*/  BSYNC.RECONVERGENT B2 ;  /* 0x0000000000027941 */ /* 0x000fea0003800200 */
.L_x_741:
        /* <DEDUP_REMOVED lines=62> */
.L_x_739:
[----:B------:R-:W-:Y:S05]  /*2c6f0*/  BSYNC.RECONVERGENT B1 ;  /* 0x0000000000017941 */ /* 0x000fea0003800200 */
.L_x_738:
        /* <DEDUP_REMOVED lines=12> */
[----:B------:R-:W-:-:S03]  /*2c7c0*/  MOV R6, 0x2 ;  /* 0x0000000200067802 */ /* 0x000fc60000000f00 */
[--C-:B------:R-:W-:Y:S01]  /*2c7d0*/  @P1 FADD.FTZ R29, R29, R5.reuse ;  /* 0x000000051d1d1221 */ /* 0x100fe20000010000 */
[----:B------:R-:W-:-:S05]  /*2c7e0*/  @!P1 IMAD.MOV.U32 R29, RZ, RZ, R5 ;  /* 0x000000ffff1d9224 */ /* 0x000fca00078e0005 */
        /* <DEDUP_REMOVED lines=10> */
.L_x_745:
        /* <DEDUP_REMOVED lines=12> */
.L_x_747:
[----:B------:R-:W-:Y:S05]  /*2c950*/  BSYNC.RECONVERGENT B2 ;  /* 0x0000000000027941 */ /* 0x000fea0003800200 */
.L_x_746:
        /* <DEDUP_REMOVED lines=62> */
.L_x_744:
[----:B------:R-:W-:Y:S05]  /*2cd40*/  BSYNC.RECONVERGENT B1 ;  /* 0x0000000000017941 */ /* 0x000fea0003800200 */
.L_x_743:
        /* <DEDUP_REMOVED lines=22> */
.L_x_750:
        /* <DEDUP_REMOVED lines=12> */
.L_x_752:
[----:B------:R-:W-:Y:S05]  /*2cf70*/  BSYNC.RECONVERGENT B2 ;  /* 0x0000000000027941 */ /* 0x000fea0003800200 */
.L_x_751:
        /* <DEDUP_REMOVED lines=62> */
.L_x_749:
[----:B------:R-:W-:Y:S05]  /*2d360*/  BSYNC.RECONVERGENT B1 ;  /* 0x0000000000017941 */ /* 0x000fea0003800200 */
.L_x_748:
        /* <DEDUP_REMOVED lines=27> */
.L_x_755:
        /* <DEDUP_REMOVED lines=12> */
.L_x_757:
[----:B------:R-:W-:Y:S05]  /*2d5e0*/  BSYNC.RECONVERGENT B2 ;  /* 0x0000000000027941 */ /* 0x000fea0003800200 */
.L_x_756:
        /* <DEDUP_REMOVED lines=62> */
.L_x_754:
[----:B------:R-:W-:Y:S05]  /*2d9d0*/  BSYNC.RECONVERGENT B1 ;  /* 0x0000000000017941 */ /* 0x000fea0003800200 */
.L_x_753:
        /* <DEDUP_REMOVED lines=21> */
.L_x_760:
        /* <DEDUP_REMOVED lines=12> */
.L_x_762:
[----:B------:R-:W-:Y:S05]  /*2dbf0*/  BSYNC.RECONVERGENT B2 ;  /* 0x0000000000027941 */ /* 0x000fea0003800200 */
.L_x_761:
        /* <DEDUP_REMOVED lines=62> */
.L_x_759:
[----:B------:R-:W-:Y:S05]  /*2dfe0*/  BSYNC.RECONVERGENT B1 ;  /* 0x0000000000017941 */ /* 0x000fea0003800200 */
.L_x_758:
        /* <DEDUP_REMOVED lines=25> */
.L_x_765:
        /* <DEDUP_REMOVED lines=12> */
.L_x_767:
[----:B------:R-:W-:Y:S05]  /*2e240*/  BSYNC.RECONVERGENT B2 ;  /* 0x0000000000027941 */ /* 0x000fea0003800200 */
.L_x_766:
        /* <DEDUP_REMOVED lines=62> */
.L_x_764:
[----:B------:R-:W-:Y:S05]  /*2e630*/  BSYNC.RECONVERGENT B1 ;  /* 0x0000000000017941 */ /* 0x000fea0003800200 */
.L_x_763:
[----:B------:R-:W-:Y:S01]  /*2e640*/  I2FP.F32.U32 R7, R142 ;  /* 0x0000008e00077245 */ /* 0x000fe20000201000 */
[----:B------:R-:W-:Y:S01]  /*2e650*/  IMAD.U32 R123, R123, 0x10000, RZ ;  /* 0x000100007b7b7824 */ /* 0x000fe200078e00ff */
[----:B------:R-:W-:Y:S01]  /*2e660*/  ISETP.NE.AND P4, PT, R6, 0x1, PT ;  /* 0x000000010600780c */ /* 0x000fe20003f85270 */
[----:B------:R-:W-:Y:S01]  /*2e670*/  BSSY.RECONVERGENT B1, `(.L_x_768) ;  /* 0x000005c000017945 */ /* 0x000fe20003800200 */
[----:B------:R-:W-:Y:S02]  /*2e680*/  IMAD.MOV.U32 R18, RZ, RZ, 0x2 ;  /* 0x00000002ff127424 */ /* 0x000fe400078e00ff */
        /* <DEDUP_REMOVED lines=15> */
.L_x_770:
        /* <DEDUP_REMOVED lines=12> */
.L_x_772:
[----:B------:R-:W-:Y:S05]  /*2e840*/  BSYNC.RECONVERGENT B2 ;  /* 0x0000000000027941 */ /* 0x000fea0003800200 */
.L_x_771:
        /* <DEDUP_REMOVED lines=62> */
.L_x_769:
[----:B------:R-:W-:Y:S05]  /*2ec30*/  BSYNC.RECONVERGENT B1 ;  /* 0x0000000000017941 */ /* 0x000fea0003800200 */
.L_x_768:
        /* <DEDUP_REMOVED lines=27> */
.L_x_775:
        /* <DEDUP_REMOVED lines=12> */
.L_x_777:
[----:B------:R-:W-:Y:S05]  /*2eeb0*/  BSYNC.RECONVERGENT B2 ;  /* 0x0000000000027941 */ /* 0x000fea0003800200 */
.L_x_776:
        /* <DEDUP_REMOVED lines=62> */
.L_x_774:
[----:B------:R-:W-:Y:S05]  /*2f2a0*/  BSYNC.RECONVERGENT B1 ;  /* 0x0000000000017941 */ /* 0x000fea0003800200 */
.L_x_773:
[----:B------:R-:W-:Y:S01]  /*2f2b0*/  I2FP.F32.U32 R6, R6 ;  /* 0x0000000600067245 */ /* 0x000fe20000201000 */
[----:B------:R-:W-:Y:S01]  /*2f2c0*/  BSSY.RECONVERGENT B1, `(.L_x_778) ;  /* 0x000005f000017945 */ /* 0x000fe20003800200 */
[----:B------:R-:W-:Y:S01]  /*2f2d0*/  ISETP.NE.AND P5, PT, R143, 0x1, PT ;  /* 0x000000018f00780c */ /* 0x000fe20003fa5270 */
[----:B------:R-:W-:Y:S01]  /*2f2e0*/  HFMA2 R18, -RZ, RZ, 0, 1.1920928955078125e-07 ;  /* 0x00000002ff127431 */ /* 0x000fe200000001ff */
        /* <DEDUP_REMOVED lines=17> */
.L_x_780:
        /* <DEDUP_REMOVED lines=12> */
.L_x_782:
[----:B------:R-:W-:Y:S05]  /*2f4c0*/  BSYNC.RECONVERGENT B2 ;  /* 0x0000000000027941 */ /* 0x000fea0003800200 */
.L_x_781:
        /* <DEDUP_REMOVED lines=62> */
.L_x_779:
[----:B------:R-:W-:Y:S05]  /*2f8b0*/  BSYNC.RECONVERGENT B1 ;  /* 0x0000000000017941 */ /* 0x000fea0003800200 */
.L_x_778:
        /* <DEDUP_REMOVED lines=26> */
.L_x_785:
        /* <DEDUP_REMOVED lines=12> */
.L_x_787:
[----:B------:R-:W-:Y:S05]  /*2fb20*/  BSYNC.RECONVERGENT B2 ;  /* 0x0000000000027941 */ /* 0x000fea0003800200 */
.L_x_786:
        /* <DEDUP_REMOVED lines=62> */
.L_x_784:
[----:B------:R-:W-:Y:S05]  /*2ff10*/  BSYNC.RECONVERGENT B1 ;  /* 0x0000000000017941 */ /* 0x000fea0003800200 */
.L_x_783:
        /* <DEDUP_REMOVED lines=20> */
.L_x_790:
        /* <DEDUP_REMOVED lines=15> */
.L_x_792:
[----:B------:R-:W-:Y:S05]  /*30150*/  BSYNC.RECONVERGENT B2 ;  /* 0x0000000000027941 */ /* 0x000fea0003800200 */
.L_x_791:
        /* <DEDUP_REMOVED lines=62> */
.L_x_789:
[----:B------:R-:W-:Y:S05]  /*30540*/  BSYNC.RECONVERGENT B1 ;  /* 0x0000000000017941 */ /* 0x000fea0003800200 */
.L_x_788:
        /* <DEDUP_REMOVED lines=13> */
[----:B------:R-:W-:-:S04]  /*30620*/  @P1 PRMT R150, R51, 0x7632, R150 ;  /* 0x0000763233961816 */ /* 0x000fc80000000096 */
[----:B------:R-:W-:-:S05]  /*30630*/  @P1 SHF.L.U32 R150, R150, 0x10, RZ ;  /* 0x0000001096961819 */ /* 0x000fca00000006ff */
[----:B------:R-:W-:Y:S01]  /*30640*/  @P1 FADD.FTZ R150, R172, R150 ;  /* 0x00000096ac961221 */ /* 0x000fe20000010000 */
[----:B------:R-:W-:-:S05]  /*30650*/  @!P1 IMAD.MOV.U32 R150, RZ, RZ, R172 ;  /* 0x000000ffff969224 */ /* 0x000fca00078e00ac */
[----:B------:R-:W-:-:S04]  /*30660*/  F2FP.BF16.F32.PACK_AB R172, RZ, R150 ;  /* 0x00000096ffac723e */ /* 0x000fc800000010ff */
[----:B------:R-:W-:Y:S01]  /*30670*/  PRMT R119, R119, 0x5410, R172 ;  /* 0x0000541077777816 */ /* 0x000fe200000000ac */
[----:B------:R-:W-:Y:S06]  /*30680*/  BRA `(.L_x_793) ;  /* 0x0000003000c87947 */ /* 0x000fec0003800000 */
.L_x_712:
        /* <DEDUP_REMOVED lines=16> */
.L_x_796:
        /* <DEDUP_REMOVED lines=12> */
.L_x_798:
[----:B------:R-:W-:Y:S05]  /*30850*/  BSYNC.RECONVERGENT B2 ;  /* 0x0000000000027941 */ /* 0x000fea0003800200 */
.L_x_797:
        /* <DEDUP_REMOVED lines=62> */
.L_x_795:
[----:B------:R-:W-:Y:S05]  /*30c40*/  BSYNC.RECONVERGENT B1 ;  /* 0x0000000000017941 */ /* 0x000fea0003800200 */
.L_x_794:
[----:B------:R-:W0:Y:S01]  /*30c50*/  LDC R150, c[0x0][0x408] ;  /* 0x00010200ff967b82 */ /* 0x000e220000000800 */
[----:B------:R-:W-:Y:S01]  /*30c60*/  I2FP.F32.U32 R0, R0 ;  /* 0x0000000000007245 */ /* 0x000fe20000201000 */
[----:B------:R-:W-:Y:S01]  /*30c70*/  IMAD.MOV.U32 R179, RZ, RZ, 0x2f800000 ;  /* 0x2f800000ffb37424 */ /* 0x000fe200078e00ff */
[----:B------:R-:W-:Y:S01]  /*30c80*/  LOP3.LUT R22, R22, 0xffffffef, RZ, 0xc0, !PT ;  /* 0xffffffef16167812 */ /* 0x000fe200078ec0ff */
[----:B-----5:R-:W-:Y:S01]  /*30c90*/  IMAD.U32 R18, R116, 0x10000, RZ ;  /* 0x0001000074127824 */ /* 0x020fe200078e00ff */
[----:B------:R-:W-:Y:S01]  /*30ca0*/  BSSY.RECONVERGENT B1, `(.L_x_799) ;  /* 0x0000063000017945 */ /* 0x000fe20003800200 */
[----:B------:R-:W-:Y:S01]  /*30cb0*/  FFMA.FTZ R0, R0, R179, 1.1641532182693481445e-10 ;  /* 0x2f00000000007423 */ /* 0x000fe200000100b3 */
[----:B------:R-:W-:Y:S01]  /*30cc0*/  PRMT R29, R116, 0x7632, R29 ;  /* 0x00007632741d7816 */ /* 0x000fe2000000001d */
[----:B------:R-:W1:Y:S01]  /*30cd0*/  LDC R178, c[0x0][0x404] ;  /* 0x00010100ffb27b82 */ /* 0x000e620000000800 */
[----:B------:R-:W-:Y:S02]  /*30ce0*/  IMAD.MOV.U32 R30, RZ, RZ, R16 ;  /* 0x000000ffff1e7224 */ /* 0x000fe400078e0010 */
[----:B0-----:R-:W-:Y:S01]  /*30cf0*/  FMUL.FTZ R18, R18, R150 ;  /* 0x0000009612127220 */ /* 0x001fe20000410000 */
[----:B-1----:R-:W-:-:S04]  /*30d00*/  FSETP.GTU.FTZ.AND P2, PT, R0, R178, PT ;  /* 0x000000b20000720b */ /* 0x002fc80003f5c000 */
        /* <DEDUP_REMOVED lines=17> */
.L_x_801:
        /* <DEDUP_REMOVED lines=12> */
.L_x_803:
[----:B------:R-:W-:Y:S05]  /*30ee0*/  BSYNC.RECONVERGENT B2 ;  /* 0x0000000000027941 */ /* 0x000fea0003800200 */
.L_x_802:
        /* <DEDUP_REMOVED lines=62> */
.L_x_800:
[----:B------:R-:W-:Y:S05]  /*312d0*/  BSYNC.RECONVERGENT B1 ;  /* 0x0000000000017941 */ /* 0x000fea0003800200 */
.L_x_799:
[----:B------:R-:W-:Y:S01]  /*312e0*/  I2FP.F32.U32 R30, R30 ;  /* 0x0000001e001e7245 */ /* 0x000fe20000201000 */
[----:B------:R-:W-:Y:S01]  /*312f0*/  IMAD.U32 R29, R29, 0x10000, RZ ;  /* 0x000100001d1d7824 */ /* 0x000fe200078e00ff */
[----:B------:R-:W-:Y:S01]  /*31300*/  LOP3.LUT R22, R22, 0xfffffff7, RZ, 0xc0, !PT ;  /* 0xfffffff716167812 */ /* 0x000fe200078ec0ff */
[----:B------:R-:W-:Y:S01]  /*31310*/  BSSY.RECONVERGENT B1, `(.L_x_804) ;  /* 0x0000062000017945 */ /* 0x000fe20003800200 */
[----:B------:R-:W-:Y:S02]  /*31320*/  HFMA2 R124, -RZ, RZ, 0, 1.1920928955078125e-07 ;  /* 0x00000002ff7c7431 */ /* 0x000fe400000001ff */
[----:B------:R-:W-:-:S05]  /*31330*/  FFMA.FTZ R30, R30, R179, 1.1641532182693481445e-10 ;  /* 0x2f0000001e1e7423 */ /* 0x000fca00000100b3 */
[----:B------:R-:W-:Y:S01]  /*31340*/  FSETP.GTU.FTZ.AND P2, PT, R30, R178, PT ;  /* 0x000000b21e00720b */ /* 0x000fe20003f5c000 */
[----:B------:R-:W-:Y:S01]  /*31350*/  FMUL.FTZ R30, R29, R150 ;  /* 0x000000961d1e7220 */ /* 0x000fe20000410000 */
[----:B------:R-:W-:-:S04]  /*31360*/  @P1 PRMT R29, R48, 0x7632, R29 ;  /* 0x00007632301d1816 */ /* 0x000fc8000000001d */
[----:B------:R-:W-:Y:S01]  /*31370*/  FSEL R30, R30, RZ, !P2 ;  /* 0x000000ff1e1e7208 */ /* 0x000fe20005000000 */
[----:B------:R-:W-:Y:S01]  /*31380*/  @P1 IMAD.U32 R29, R29, 0x10000, RZ ;  /* 0x000100001d1d1824 */ /* 0x000fe200078e00ff */
[----:B------:R-:W-:-:S03]  /*31390*/  PLOP3.LUT P2, PT, P2, PT, PT, 0x8, 0x80 ;  /* 0x000000000080781c */ /* 0x000fc6000174e170 */
[----:B------:R-:W-:Y:S01]  /*313a0*/  @P1 FADD.FTZ R30, R29, R30 ;  /* 0x0000001e1d1e1221 */ /* 0x000fe20000010000 */
[----:B------:R-:W-:-:S04]  /*313b0*/  IMAD.MOV.U32 R29, RZ, RZ, R16 ;  /* 0x000000ffff1d7224 */ /* 0x000fc800078e0010 */
        /* <DEDUP_REMOVED lines=12> */
.L_x_806:
        /* <DEDUP_REMOVED lines=12> */
.L_x_808:
[----:B------:R-:W-:Y:S05]  /*31540*/  BSYNC.RECONVERGENT B2 ;  /* 0x0000000000027941 */ /* 0x000fea0003800200 */
.L_x_807:
        /* <DEDUP_REMOVED lines=62> */
.L_x_805:
[----:B------:R-:W-:Y:S05]  /*31930*/  BSYNC.RECONVERGENT B1 ;  /* 0x0000000000017941 */ /* 0x000fea0003800200 */
.L_x_804:
[----:B------:R-:W-:Y:S01]  /*31940*/  I2FP.F32.U32 R18, R29 ;  /* 0x0000001d00127245 */ /* 0x000fe20000201000 */
[----:B------:R-:W-:Y:S01]  /*31950*/  BSSY.RECONVERGENT B1, `(.L_x_809) ;  /* 0x0000064000017945 */ /* 0x000fe20003800200 */
[----:B------:R-:W-:Y:S02]  /*31960*/  LOP3.LUT R22, R22, 0xfffffffb, RZ, 0xc0, !PT ;  /* 0xfffffffb16167812 */ /* 0x000fe400078ec0ff */
[----:B------:R-:W-:Y:S01]  /*31970*/  PRMT R123, R117, 0x7632, R123 ;  /* 0x00007632757b7816 */ /* 0x000fe2000000007b */
[----:B------:R-:W-:Y:S01]  /*31980*/  FFMA.FTZ R18, R18, R179, 1.1641532182693481445e-10 ;  /* 0x2f00000012127423 */ /* 0x000fe200000100b3 */
[----:B------:R-:W-:-:S04]  /*31990*/  MOV R142, R16 ;  /* 0x00000010008e7202 */ /* 0x000fc80000000f00 */
[----:B------:R-:W-:Y:S01]  /*319a0*/  FSETP.GTU.FTZ.AND P2, PT, R18, R178, PT ;  /* 0x000000b21200720b */ /* 0x000fe20003f5c000 */
[----:B------:R-:W-:-:S04]  /*319b0*/  IMAD.U32 R18, R117, 0x10000, RZ ;  /* 0x0001000075127824 */ /* 0x000fc800078e00ff */
        /* <DEDUP_REMOVED lines=18> */
.L_x_811:
        /* <DEDUP_REMOVED lines=12> */
.L_x_813:
[----:B------:R-:W-:Y:S05]  /*31ba0*/  BSYNC.RECONVERGENT B2 ;  /* 0x0000000000027941 */ /* 0x000fea0003800200 */
.L_x_812:
        /* <DEDUP_REMOVED lines=62> */
.L_x_810:
[----:B------:R-:W-:Y:S05]  /*31f90*/  BSYNC.RECONVERGENT B1 ;  /* 0x0000000000017941 */ /* 0x000fea0003800200 */
.L_x_809:
[----:B------:R-:W-:Y:S01]  /*31fa0*/  I2FP.F32.U32 R124, R142 ;  /* 0x0000008e007c7245 */ /* 0x000fe20000201000 */
[----:B------:R-:W-:Y:S01]  /*31fb0*/  BSSY.RECONVERGENT B1, `(.L_x_814) ;  /* 0x0000064000017945 */ /* 0x000fe20003800200 */
[----:B------:R-:W-:Y:S01]  /*31fc0*/  SHF.L.U32 R123, R123, 0x10, RZ ;  /* 0x000000107b7b7819 */ /* 0x000fe200000006ff */
[----:B------:R-:W-:Y:S01]  /*31fd0*/  IMAD.MOV.U32 R142, RZ, RZ, 0x2 ;  /* 0x00000002ff8e7424 */ /* 0x000fe200078e00ff */
[----:B------:R-:W-:Y:S01]  /*31fe0*/  LOP3.LUT R22, R22, 0xfffffffd, RZ, 0xc0, !PT ;  /* 0xfffffffd16167812 */ /* 0x000fe200078ec0ff */
[----:B------:R-:W-:Y:S02]  /*31ff0*/  FFMA.FTZ R124, R124, R179, 1.1641532182693481445e-10 ;  /* 0x2f0000007c7c7423 */ /* 0x000fe400000100b3 */
[----:B------:R-:W-:Y:S01]  /*32000*/  FMUL.FTZ R125, R123, R150 ;  /* 0x000000967b7d7220 */ /* 0x000fe20000410000 */
[----:B------:R-:W-:Y:S02]  /*32010*/  @P1 PRMT R123, R49, 0x7632, R123 ;  /* 0x00007632317b1816 */ /* 0x000fe4000000007b */
[----:B------:R-:W-:Y:S01]  /*32020*/  FSETP.GTU.FTZ.AND P2, PT, R124, R178, PT ;  /* 0x000000b27c00720b */ /* 0x000fe20003f5c000 */
[----:B------:R-:W-:-:S02]  /*32030*/  IMAD.MOV.U32 R124, RZ, RZ, R16 ;  /* 0x000000ffff7c7224 */ /* 0x000fc400078e0010 */
        /* <DEDUP_REMOVED lines=16> */
.L_x_816:
        /* <DEDUP_REMOVED lines=12> */
.L_x_818:
[----:B------:R-:W-:Y:S05]  /*32200*/  BSYNC.RECONVERGENT B2 ;  /* 0x0000000000027941 */ /* 0x000fea0003800200 */
.L_x_817:
        /* <DEDUP_REMOVED lines=62> */
.L_x_815:
[----:B------:R-:W-:Y:S05]  /*325f0*/  BSYNC.RECONVERGENT B1 ;  /* 0x0000000000017941 */ /* 0x000fea0003800200 */
.L_x_814:
        /* <DEDUP_REMOVED lines=24> */
.L_x_821:
        /* <DEDUP_REMOVED lines=12> */
.L_x_823:
[----:B------:R-:W-:Y:S05]  /*32840*/  BSYNC.RECONVERGENT B2 ;  /* 0x0000000000027941 */ /* 0x000fea0003800200 */
.L_x_822:
        /* <DEDUP_REMOVED lines=62> */
.L_x_820:
[----:B------:R-:W-:Y:S05]  /*32c30*/  BSYNC.RECONVERGENT B1 ;  /* 0x0000000000017941 */ /* 0x000fea0003800200 */
.L_x_819:
        /* <DEDUP_REMOVED lines=8> */
[----:B------:R-:W-:Y:S02]  /*32cc0*/  HFMA2 R174, -RZ, RZ, 0, 1.1920928955078125e-07 ;  /* 0x00000002ffae7431 */ /* 0x000fe400000001ff */
        /* <DEDUP_REMOVED lines=15> */
.L_x_826:
        /* <DEDUP_REMOVED lines=12> */
.L_x_828:
[----:B------:R-:W-:Y:S05]  /*32e80*/  BSYNC.RECONVERGENT B2 ;  /* 0x0000000000027941 */ /* 0x000fea0003800200 */
.L_x_827:
        /* <DEDUP_REMOVED lines=62> */
.L_x_825:
[----:B------:R-:W-:Y:S05]  /*33270*/  BSYNC.RECONVERGENT B1 ;  /* 0x0000000000017941 */ /* 0x000fea0003800200 */
.L_x_824:
[----:B------:R-:W-:Y:S01]  /*33280*/  I2FP.F32.U32 R18, R143 ;  /* 0x0000008f00127245 */ /* 0x000fe20000201000 */
[C---:B------:R-:W-:Y:S01]  /*33290*/  IMAD.U32 R143, R119.reuse, 0x10000, RZ ;  /* 0x00010000778f7824 */ /* 0x040fe200078e00ff */
        /* <DEDUP_REMOVED lines=22> */
.L_x_831:
        /* <DEDUP_REMOVED lines=12> */
.L_x_833:
[----:B------:R-:W-:Y:S05]  /*334c0*/  BSYNC.RECONVERGENT B2 ;  /* 0x0000000000027941 */ /* 0x000fea0003800200 */
.L_x_832:
        /* <DEDUP_REMOVED lines=62> */
.L_x_830:
[----:B------:R-:W-:Y:S05]  /*338b0*/  BSYNC.RECONVERGENT B1 ;  /* 0x0000000000017941 */ /* 0x000fea0003800200 */
.L_x_829:
[----:B------:R-:W-:Y:S02]  /*338c0*/  I2FP.F32.U32 R174, R176 ;  /* 0x000000b000ae7245 */ /* 0x000fe40000201000 */
[----:B------:R-:W-:Y:S02]  /*338d0*/  SHF.L.U32 R173, R173, 0x10, RZ ;  /* 0x00000010adad7819 */ /* 0x000fe400000006ff */
[----:B------:R-:W-:Y:S01]  /*338e0*/  PRMT R118, R118, 0x5410, R172 ;  /* 0x0000541076767816 */ /* 0x000fe200000000ac */
[----:B------:R-:W-:Y:S01]  /*338f0*/  FFMA.FTZ R174, R174, R179, 1.1641532182693481445e-10 ;  /* 0x2f000000aeae7423 */ /* 0x000fe200000100b3 */
[----:B------:R-:W-:Y:S01]  /*33900*/  PRMT R117, R117, 0x5410, R123 ;  /* 0x0000541075757816 */ /* 0x000fe2000000007b */
[----:B------:R-:W-:Y:S01]  /*33910*/  FMUL.FTZ R150, R173, R150 ;  /* 0x00000096ad967220 */ /* 0x000fe20000410000 */
[----:B------:R-:W-:Y:S02]  /*33920*/  @P1 PRMT R173, R51, 0x7632, R173 ;  /* 0x0000763233ad1816 */ /* 0x000fe400000000ad */
[----:B------:R-:W-:-:S02]  /*33930*/  FSETP.GTU.FTZ.AND P5, PT, R174, R178, PT ;  /* 0x000000b2ae00720b */ /* 0x000fc40003fbc000 */
[----:B------:R-:W-:Y:S01]  /*33940*/  PRMT R116, R116, 0x5410, R122 ;  /* 0x0000541074747816 */ /* 0x000fe2000000007a */
[----:B------:R-:W-:Y:S01]  /*33950*/  @P1 IMAD.U32 R173, R173, 0x10000, RZ ;  /* 0x00010000adad1824 */ /* 0x000fe200078e00ff */
[----:B------:R-:W-:Y:S02]  /*33960*/  FSEL R150, R150, RZ, !P5 ;  /* 0x000000ff96967208 */ /* 0x000fe40006800000 */
[----:B------:R-:W-:-:S03]  /*33970*/  PLOP3.LUT P5, PT, P5, PT, PT, 0x8, 0x80 ;  /* 0x000000000080781c */ /* 0x000fc60002fae170 */
[----:B------:R-:W-:-:S05]  /*33980*/  @P1 FADD.FTZ R150, R173, R150 ;  /* 0x00000096ad961221 */ /* 0x000fca0000010000 */
[----:B------:R-:W-:-:S04]  /*33990*/  F2FP.BF16.F32.PACK_AB R173, RZ, R150 ;  /* 0x00000096ffad723e */ /* 0x000fc800000010ff */
[----:B------:R-:W-:-:S07]  /*339a0*/  PRMT R119, R119, 0x5410, R173 ;  /* 0x0000541077777816 */ /* 0x000fce00000000ad */
.L_x_793:
        /* <DEDUP_REMOVED lines=43> */
.L_x_834:
[----:B------:R-:W-:Y:S01]  /*33c60*/  IMAD.MOV.U32 R172, RZ, RZ, R121 ;  /* 0x000000ffffac7224 */ /* 0x000fe200078e0079 */
[----:B------:R-:W-:-:S07]  /*33c70*/  IADD3 R120, PT, PT, R120, 0x80, RZ ;  /* 0x0000008078787810 */ /* 0x000fce0007ffe0ff */
.L_x_711:
[----:B------:R-:W-:Y:S05]  /*33c80*/  BSYNC.RECONVERGENT B0 ;  /* 0x0000000000007941 */ /* 0x000fea0003800200 */
.L_x_710:
[----:B------:R-:W-:Y:S01]  /*33c90*/  ISETP.GE.U32.AND P0, PT, R24, 0x300, PT ;  /* 0x000003001800780c */ /* 0x000fe20003f06070 */
[----:B------:R-:W-:Y:S01]  /*33ca0*/  BSSY.RECONVERGENT B0, `(.L_x_835) ;  /* 0x00009bd000007945 */ /* 0x000fe20003800200 */
[----:B------:R-:W-:-:S11]  /*33cb0*/  LOP3.LUT R22, R22, 0xffffffbf, RZ, 0xc0, !PT ;  /* 0xffffffbf16167812 */ /* 0x000fd600078ec0ff */
[----:B------:R-:W-:Y:S01]  /*33cc0*/  @P0 LOP3.LUT R22, R22, 0x40, RZ, 0xfc, !PT ;  /* 0x0000004016160812 */ /* 0x000fe200078efcff */
[----:B------:R-:W-:Y:S06]  /*33cd0*/  @!P0 BRA `(.L_x_836) ;  /* 0x0000009800e48947 */ /* 0x000fec0003800000 */
[----:B------:R-:W-:Y:S01]  /*33ce0*/  ISETP.NE.U32.AND P0, PT, RZ, UR12, PT ;  /* 0x0000000cff007c0c */ /* 0x000fe2000bf05070 */
[----:B------:R-:W2:Y:S01]  /*33cf0*/  LDC.64 R46, c[0x0][0x390] ;  /* 0x0000e400ff2e7b82 */ /* 0x000ea20000000a00 */
[----:B------:R-:W-:Y:S02]  /*33d00*/  ISETP.NE.U32.AND P1, PT, RZ, UR14, PT ;  /* 0x0000000eff007c0c */ /* 0x000fe4000bf25070 */
[----:B------:R-:W-:Y:S02]  /*33d10*/  ISETP.NE.AND.EX P0, PT, RZ, UR13, PT, P0 ;  /* 0x0000000dff007c0c */ /* 0x000fe4000bf05300 */
[----:B------:R-:W-:-:S11]  /*33d20*/  ISETP.NE.AND.EX P1, PT, RZ, UR15, PT, P1 ;  /* 0x0000000fff007c0c */ /* 0x000fd6000bf25310 */
[----:B------:R-:W3:Y:S02]  /*33d30*/  @P0 LDC.64 R44, c[0x0][0x398] ;  /* 0x0000e600ff2c0b82 */ /* 0x000ee40000000a00 */
[----:B---3--:R-:W-:-:S05]  /*33d40*/  @P0 IMAD.WIDE.U32 R44, R120, 0x10, R44 ;  /* 0x00000010782c0825 */ /* 0x008fca00078e002c */
[----:B------:R3:W5:Y:S02]  /*33d50*/  @P0 LDG.E.128 R52, desc[UR8][R44.64] ;  /* 0x000000082c340981 */ /* 0x000764000c1e1d00 */
[----:B---3--:R-:W3:Y:S02]  /*33d60*/  @P1 LDC.64 R44, c[0x0][0x3a0] ;  /* 0x0000e800ff2c1b82 */ /* 0x008ee40000000a00 */
[----:B---3--:R-:W-:-:S05]  /*33d70*/  @P1 IMAD.WIDE.U32 R44, R120, 0x10, R44 ;  /* 0x00000010782c1825 */ /* 0x008fca00078e002c */
[----:B------:R2:W5:Y:S02]  /*33d80*/  @P1 LDG.E.128 R48, desc[UR8][R44.64] ;  /* 0x000000082c301981 */ /* 0x000564000c1e1d00 */
[----:B--2---:R-:W-:-:S06]  /*33d90*/  IMAD.WIDE.U32 R44, R120, 0x10, R46 ;  /* 0x00000010782c7825 */ /* 0x004fcc00078e002e */
[----:B------:R-:W5:Y:S01]  /*33da0*/  LDG.E.128 R44, desc[UR8][R44.64] ;  /* 0x000000082c2c7981 */ /* 0x000f62000c1e1d00 */
[----:B------:R-:W-:Y:S05]  /*33db0*/  @!P0 BRA `(.L_x_837) ;  /* 0x0000006400308947 */ /* 0x000fea0003800000 */
[----:B------:R-:W-:Y:S01]  /*33dc0*/  ISETP.NE.AND P2, PT, R18, 0x1, PT ;  /* 0x000000011200780c */ /* 0x000fe20003f45270 */
[----:B------:R-:W-:Y:S01]  /*33dd0*/  BSSY.RECONVERGENT B1, `(.L_x_838) ;  /* 0x000005a000017945 */ /* 0x000fe20003800200 */
[----:B-1----:R-:W-:Y:S02]  /*33de0*/  IMAD.MOV.U32 R6, RZ, RZ, 0x2 ;  /* 0x00000002ff067424 */ /* 0x002fe400078e00ff */
[----:B------:R-:W-:Y:S02]  /*33df0*/  IMAD.MOV.U32 R5, RZ, RZ, R16 ;  /* 0x000000ffff057224 */ /* 0x000fe400078e0010 */
[----:B------:R-:W-:-:S07]  /*33e00*/  IMAD.MOV.U32 R121, RZ, RZ, R172 ;  /* 0x000000ffff797224 */ /* 0x000fce00078e00ac */
[----:B------:R-:W-:Y:S05]  /*33e10*/  @!P2 BRA `(.L_x_839) ;  /* 0x000000040054a947 */ /* 0x000fea0003800000 */
[----:B------:R-:W-:-:S13]  /*33e20*/  ISETP.NE.AND P2, PT, R18, 0x3, PT ;  /* 0x000000031200780c */ /* 0x000fda0003f45270 */
[----:B------:R-:W-:Y:S05]  /*33e30*/  @!P2 BRA `(.L_x_840) ;  /* 0x000000000020a947 */ /* 0x000fea0003800000 */
[----:B------:R-:W-:-:S13]  /*33e40*/  ISETP.NE.AND P2, PT, R18, 0x2, PT ;  /* 0x000000021200780c */ /* 0x000fda0003f45270 */
[----:B------:R-:W-:Y:S01]  /*33e50*/  @!P2 MOV R6, 0x3 ;  /* 0x000000030006a802 */ /* 0x000fe20000000f00 */
[----:B------:R-:W-:Y:S01]  /*33e60*/  @!P2 IMAD.MOV.U32 R121, RZ, RZ, R172 ;  /* 0x000000ffff79a224 */ /* 0x000fe200078e00ac */
[----:B------:R-:W-:Y:S01]  /*33e70*/  @P2 MOV R121, R172 ;  /* 0x000000ac00792202 */ /* 0x000fe20000000f00 */
[----:B------:R-:W-:Y:S02]  /*33e80*/  @!P2 IMAD.MOV.U32 R5, RZ, RZ, R19 ;  /* 0x000000ffff05a224 */ /* 0x000fe400078e0013 */
[----:B------:R-:W-:Y:S02]  /*33e90*/  @P2 VIADD R6, R18, 0x1 ;  /* 0x0000000112062836 */ /* 0x000fe40000000000 */
[----:B------:R-:W-:Y:S01]  /*33ea0*/  @P2 IMAD.MOV.U32 R5, RZ, RZ, R20 ;  /* 0x000000ffff052224 */ /* 0x000fe200078e0014 */
[----:B------:R-:W-:Y:S06]  /*33eb0*/  BRA `(.L_x_839) ;  /* 0x00000004002c7947 */ /* 0x000fec0003800000 */
.L_x_840:
[----:B------:R-:W-:Y:S01]  /*33ec0*/  IADD3 R23, PT, PT, R23, 0x1, RZ ;  /* 0x0000000117177810 */ /* 0x000fe20007ffe0ff */
[----:B------:R-:W-:Y:S03]  /*33ed0*/  BSSY.RECONVERGENT B2, `(.L_x_841) ;  /* 0x000000b000027945 */ /* 0x000fe60003800200 */
[----:B------:R-:W-:-:S13]  /*33ee0*/  ISETP.NE.AND P2, PT, R23, RZ, PT ;  /* 0x000000ff1700720c */ /* 0x000fda0003f45270 */
[----:B------:R-:W-:Y:S05]  /*33ef0*/  @P2 BRA `(.L_x_842) ;  /* 0x0000000000202947 */ /* 0x000fea0003800000 */
[----:B------:R-:W-:-:S05]  /*33f00*/  VIADD R17, R17, 0x1 ;  /* 0x0000000111117836 */ /* 0x000fca0000000000 */
[----:B------:R-:W-:-:S13]  /*33f10*/  ISETP.NE.AND P2, PT, R17, RZ, PT ;  /* 0x000000ff1100720c */ /* 0x000fda0003f45270 */
[----:B------:R-:W-:Y:S01]  /*33f20*/  @!P2 VIADD R21, R21, 0x1 ;  /* 0x000000011515a836 */ /* 0x000fe20000000000 */
[----:B------:R-:W-:Y:S02]  /*33f30*/  @!P2 IADD3 R5, PT, PT, R15, 0x1, RZ ;  /* 0x000000010f05a810 */ /* 0x000fe40007ffe0ff */
[----:B------:R-:W-:Y:S02]  /*33f40*/  @!P2 MOV R17, RZ ;  /* 0x000000ff0011a202 */ /* 0x000fe40000000f00 */
[----:B------:R-:W-:-:S13]  /*33f50*/  ISETP.NE.AND P3, PT, R21, RZ, !P2 ;  /* 0x000000ff1500720c */ /* 0x000fda0005765270 */
[----:B------:R-:W-:-:S04]  /*33f60*/  @P3 IMAD.MOV R5, RZ, RZ, R15 ;  /* 0x000000ffff053224 */ /* 0x000fc800078e020f */
[----:B------:R-:W-:-:S07]  /*33f70*/  @!P2 IMAD.MOV.U32 R15, RZ, RZ, R5 ;  /* 0x000000ffff0fa224 */ /* 0x000fce00078e0005 */
.L_x_842:
[----:B------:R-:W-:Y:S05]  /*33f80*/  BSYNC.RECONVERGENT B2 ;  /* 0x0000000000027941 */ /* 0x000fea0003800200 */
.L_x_841:
        /* <DEDUP_REMOVED lines=62> */
.L_x_839:
[----:B------:R-:W-:Y:S05]  /*34370*/  BSYNC.RECONVERGENT B1 ;  /* 0x0000000000017941 */ /* 0x000fea0003800200 */
.L_x_838:
[----:B------:R-:W1:Y:S01]  /*34380*/  LDC R177, c[0x0][0x404] ;  /* 0x00010100ffb17b82 */ /* 0x000e620000000800 */
[----:B------:R-:W-:Y:S01]  /*34390*/  I2FP.F32.U32 R5, R5 ;  /* 0x0000000500057245 */ /* 0x000fe20000201000 */
[----:B------:R-:W-:Y:S01]  /*343a0*/  IMAD.MOV.U32 R178, RZ, RZ, 0x2f800000 ;  /* 0x2f800000ffb27424 */ /* 0x000fe200078e00ff */
[----:B-----5:R-:W-:Y:S01]  /*343b0*/  SHF.L.U32 R7, R44, 0x10, RZ ;  /* 0x000000102c077819 */ /* 0x020fe200000006ff */
[----:B------:R-:W-:Y:S01]  /*343c0*/  BSSY.RECONVERGENT B1, `(.L_x_843) ;  /* 0x0000061000017945 */ /* 0x000fe20003800200 */
[----:B------:R-:W-:Y:S01]  /*343d0*/  LOP3.LUT R22, R22, 0xffffffef, RZ, 0xc0, !PT ;  /* 0xffffffef16167812 */ /* 0x000fe200078ec0ff */
[----:B------:R-:W-:Y:S01]  /*343e0*/  FFMA.FTZ R5, R5, R178, 1.1641532182693481445e-10 ;  /* 0x2f00000005057423 */ /* 0x000fe200000100b2 */
[----:B------:R-:W-:Y:S01]  /*343f0*/  PRMT R44, R44, 0x7632, R44 ;  /* 0x000076322c2c7816 */ /* 0x000fe2000000002c */
[----:B------:R-:W2:Y:S01]  /*34400*/  LDC R176, c[0x0][0x408] ;  /* 0x00010200ffb07b82 */ /* 0x000ea20000000800 */
[----:B------:R-:W-:Y:S02]  /*34410*/  IMAD.MOV.U32 R9, RZ, RZ, R16 ;  /* 0x000000ffff097224 */ /* 0x000fe400078e0010 */
[----:B-1----:R-:W-:Y:S01]  /*34420*/  FSETP.GTU.FTZ.AND P2, PT, R5, R177, PT ;  /* 0x000000b10500720b */ /* 0x002fe20003f5c000 */
[----:B--2---:R-:W-:Y:S01]  /*34430*/  FMUL.FTZ R5, R7, R176 ;  /* 0x000000b007057220 */ /* 0x004fe20000410000 */
[----:B------:R-:W-:-:S04]  /*34440*/  IMAD.MOV.U32 R7, RZ, RZ, 0x2 ;  /* 0x00000002ff077424 */ /* 0x000fc800078e00ff */
        /* <DEDUP_REMOVED lines=9> */
[----:B------:R-:W-:Y:S01]  /*344e0*/  @!P2 IMAD.MOV.U32 R9, RZ, RZ, R19 ;  /* 0x000000ffff09a224 */ /* 0x000fe200078e0013 */
[----:B------:R-:W-:Y:S01]  /*344f0*/  @P2 MOV R9, R20 ;  /* 0x0000001400092202 */ /* 0x000fe20000000f00 */
[----:B------:R-:W-:Y:S01]  /*34500*/  @P2 VIADD R7, R6, 0x1 ;  /* 0x0000000106072836 */ /* 0x000fe20000000000 */
[----:B------:R-:W-:Y:S06]  /*34510*/  BRA `(.L_x_844) ;  /* 0x00000004002c7947 */ /* 0x000fec0003800000 */
.L_x_845:
[----:B------:R-:W-:Y:S01]  /*34520*/  VIADD R23, R23, 0x1 ;  /* 0x0000000117177836 */ /* 0x000fe20000000000 */
[----:B------:R-:W-:Y:S04]  /*34530*/  BSSY.RECONVERGENT B2, `(.L_x_846) ;  /* 0x000000b000027945 */ /* 0x000fe80003800200 */
[----:B------:R-:W-:-:S13]  /*34540*/  ISETP.NE.AND P2, PT, R23, RZ, PT ;  /* 0x000000ff1700720c */ /* 0x000fda0003f45270 */
[----:B------:R-:W-:Y:S05]  /*34550*/  @P2 BRA `(.L_x_847) ;  /* 0x0000000000202947 */ /* 0x000fea0003800000 */
[----:B------:R-:W-:-:S05]  /*34560*/  VIADD R17, R17, 0x1 ;  /* 0x0000000111117836 */ /* 0x000fca0000000000 */
[----:B------:R-:W-:-:S13]  /*34570*/  ISETP.NE.AND P2, PT, R17, RZ, PT ;  /* 0x000000ff1100720c */ /* 0x000fda0003f45270 */
[----:B------:R-:W-:Y:S01]  /*34580*/  @!P2 IADD3 R21, PT, PT, R21, 0x1, RZ ;  /* 0x000000011515a810 */ /* 0x000fe20007ffe0ff */
[----:B------:R-:W-:Y:S02]  /*34590*/  @!P2 VIADD R6, R15, 0x1 ;  /* 0x000000010f06a836 */ /* 0x000fe40000000000 */
[----:B------:R-:W-:Y:S01]  /*345a0*/  @!P2 IMAD.MOV.U32 R17, RZ, RZ, RZ ;  /* 0x000000ffff11a224 */ /* 0x000fe200078e00ff */
[----:B------:R-:W-:-:S13]  /*345b0*/  ISETP.NE.AND P3, PT, R21, RZ, !P2 ;  /* 0x000000ff1500720c */ /* 0x000fda0005765270 */
[----:B------:R-:W-:-:S05]  /*345c0*/  @P3 IMAD.MOV R6, RZ, RZ, R15 ;  /* 0x000000ffff063224 */ /* 0x000fca00078e020f */
[----:B------:R-:W-:-:S07]  /*345d0*/  @!P2 MOV R15, R6 ;  /* 0x00000006000fa202 */ /* 0x000fce0000000f00 */
.L_x_847:
[----:B------:R-:W-:Y:S05]  /*345e0*/  BSYNC.RECONVERGENT B2 ;  /* 0x0000000000027941 */ /* 0x000fea0003800200 */
.L_x_846:
        /* <DEDUP_REMOVED lines=62> */
.L_x_844:
[----:B------:R-:W-:Y:S05]  /*349d0*/  BSYNC.RECONVERGENT B1 ;  /* 0x0000000000017941 */ /* 0x000fea0003800200 */
.L_x_843:
[----:B------:R-:W-:Y:S01]  /*349e0*/  I2FP.F32.U32 R6, R9 ;  /* 0x0000000900067245 */ /* 0x000fe20000201000 */
[----:B------:R-:W-:Y:S01]  /*349f0*/  @P1 IMAD.U32 R25, R48, 0x10000, RZ ;  /* 0x0001000030191824 */ /* 0x000fe200078e00ff */
[----:B------:R-:W-:Y:S03]  /*34a00*/  BSSY.RECONVERGENT B1, `(.L_x_848) ;  /* 0x0000062000017945 */ /* 0x000fe60003800200 */
        /* <DEDUP_REMOVED lines=8> */
[----:B------:R-:W-:-:S03]  /*34a90*/  HFMA2 R6, -RZ, RZ, 0, 1.1920928955078125e-07 ;  /* 0x00000002ff067431 */ /* 0x000fc600000001ff */
[--C-:B------:R-:W-:Y:S01]  /*34aa0*/  @P1 FADD.FTZ R25, R25, R5.reuse ;  /* 0x0000000519191221 */ /* 0x100fe20000010000 */
[----:B------:R-:W-:Y:S02]  /*34ab0*/  @!P1 IMAD.MOV.U32 R25, RZ, RZ, R5 ;  /* 0x000000ffff199224 */ /* 0x000fe400078e0005 */
[----:B------:R-:W-:-:S03]  /*34ac0*/  IMAD.MOV.U32 R5, RZ, RZ, R16 ;  /* 0x000000ffff057224 */ /* 0x000fc600078e0010 */
[----:B0-----:R-:W-:Y:S01]  /*34ad0*/  F2FP.BF16.F32.PACK_AB R116, RZ, R25 ;  /* 0x00000019ff74723e */ /* 0x001fe200000010ff */
        /* <DEDUP_REMOVED lines=9> */
.L_x_850:
        /* <DEDUP_REMOVED lines=12> */
.L_x_852:
[----:B------:R-:W-:Y:S05]  /*34c30*/  BSYNC.RECONVERGENT B2 ;  /* 0x0000000000027941 */ /* 0x000fea0003800200 */
.L_x_851:
        /* <DEDUP_REMOVED lines=62> */
.L_x_849:
[----:B------:R-:W-:Y:S05]  /*35020*/  BSYNC.RECONVERGENT B1 ;  /* 0x0000000000017941 */ /* 0x000fea0003800200 */
.L_x_848:
[----:B------:R-:W-:Y:S01]  /*35030*/  I2FP.F32.U32 R5, R5 ;  /* 0x0000000500057245 */ /* 0x000fe20000201000 */
[----:B------:R-:W-:Y:S01]  /*35040*/  IMAD.U32 R44, R44, 0x10000, RZ ;  /* 0x000100002c2c7824 */ /* 0x000fe200078e00ff */
[----:B------:R-:W-:Y:S01]  /*35050*/  LOP3.LUT R22, R22, 0xfffffff7, RZ, 0xc0, !PT ;  /* 0xfffffff716167812 */ /* 0x000fe200078ec0ff */
[----:B------:R-:W-:Y:S01]  /*35060*/  BSSY.RECONVERGENT B1, `(.L_x_853) ;  /* 0x000005e000017945 */ /* 0x000fe20003800200 */
[----:B------:R-:W-:Y:S02]  /*35070*/  HFMA2 R7, -RZ, RZ, 0, 1.1920928955078125e-07 ;  /* 0x00000002ff077431 */ /* 0x000fe400000001ff */
[----:B------:R-:W-:Y:S01]  /*35080*/  FFMA.FTZ R5, R5, R178, 1.1641532182693481445e-10 ;  /* 0x2f00000005057423 */ /* 0x000fe200000100b2 */
[----:B------:R-:W-:-:S04]  /*35090*/  IMAD.MOV.U32 R9, RZ, RZ, R16 ;  /* 0x000000ffff097224 */ /* 0x000fc800078e0010 */
[----:B------:R-:W-:Y:S01]  /*350a0*/  FSETP.GTU.FTZ.AND P2, PT, R5, R177, PT ;  /* 0x000000b10500720b */ /* 0x000fe20003f5c000 */
        /* <DEDUP_REMOVED lines=14> */
.L_x_855:
        /* <DEDUP_REMOVED lines=12> */
.L_x_857:
[----:B------:R-:W-:Y:S05]  /*35250*/  BSYNC.RECONVERGENT B2 ;  /* 0x0000000000027941 */ /* 0x000fea0003800200 */
.L_x_856:
        /* <DEDUP_REMOVED lines=62> */
.L_x_854:
[----:B------:R-:W-:Y:S05]  /*35640*/  BSYNC.RECONVERGENT B1 ;  /* 0x0000000000017941 */ /* 0x000fea0003800200 */
.L_x_853:
        /* <DEDUP_REMOVED lines=27> */
.L_x_860:
        /* <DEDUP_REMOVED lines=10> */
[----:B------:R-:W-:-:S05]  /*358a0*/  @P3 IADD3 R5, PT, PT, R15, RZ, RZ ;  /* 0x000000ff0f053210 */ /* 0x000fca0007ffe0ff */
[----:B------:R-:W-:-:S07]  /*358b0*/  @!P2 IMAD.MOV.U32 R15, RZ, RZ, R5 ;  /* 0x000000ffff0fa224 */ /* 0x000fce00078e0005 */
.L_x_862:
[----:B------:R-:W-:Y:S05]  /*358c0*/  BSYNC.RECONVERGENT B2 ;  /* 0x0000000000027941 */ /* 0x000fea0003800200 */
.L_x_861:
        /* <DEDUP_REMOVED lines=62> */
.L_x_859:
[----:B------:R-:W-:Y:S05]  /*35cb0*/  BSYNC.RECONVERGENT B1 ;  /* 0x0000000000017941 */ /* 0x000fea0003800200 */
.L_x_858:
[----:B------:R-:W-:Y:S01]  /*35cc0*/  I2FP.F32.U32 R5, R5 ;  /* 0x0000000500057245 */ /* 0x000fe20000201000 */
[----:B------:R-:W-:Y:S01]  /*35cd0*/  BSSY.RECONVERGENT B1, `(.L_x_863) ;  /* 0x0000061000017945 */ /* 0x000fe20003800200 */
[----:B------:R-:W-:Y:S01]  /*35ce0*/  LOP3.LUT R22, R22, 0xfffffffb, RZ, 0xc0, !PT ;  /* 0xfffffffb16167812 */ /* 0x000fe200078ec0ff */
[----:B------:R-:W-:Y:S01]  /*35cf0*/  IMAD.MOV.U32 R7, RZ, RZ, 0x2 ;  /* 0x00000002ff077424 */ /* 0x000fe200078e00ff */
[----:B------:R-:W-:Y:S01]  /*35d00*/  PRMT R43, R45, 0x7632, R43 ;  /* 0x000076322d2b7816 */ /* 0x000fe2000000002b */
[----:B------:R-:W-:Y:S01]  /*35d10*/  FFMA.FTZ R5, R5, R178, 1.1641532182693481445e-10 ;  /* 0x2f00000005057423 */ /* 0x000fe200000100b2 */
[----:B------:R-:W-:-:S04]  /*35d20*/  MOV R9, R16 ;  /* 0x0000001000097202 */ /* 0x000fc80000000f00 */
[----:B------:R-:W-:Y:S01]  /*35d30*/  FSETP.GTU.FTZ.AND P2, PT, R5, R177, PT ;  /* 0x000000b10500720b */ /* 0x000fe20003f5c000 */
[----:B------:R-:W-:-:S04]  /*35d40*/  IMAD.U32 R5, R45, 0x10000, RZ ;  /* 0x000100002d057824 */ /* 0x000fc800078e00ff */
        /* <DEDUP_REMOVED lines=14> */
.L_x_865:
        /* <DEDUP_REMOVED lines=12> */
.L_x_867:
[----:B------:R-:W-:Y:S05]  /*35ef0*/  BSYNC.RECONVERGENT B2 ;  /* 0x0000000000027941 */ /* 0x000fea0003800200 */
.L_x_866:
        /* <DEDUP_REMOVED lines=62> */
.L_x_864:
[----:B------:R-:W-:Y:S05]  /*362e0*/  BSYNC.RECONVERGENT B1 ;  /* 0x0000000000017941 */ /* 0x000fea0003800200 */
.L_x_863:
        /* <DEDUP_REMOVED lines=25> */
.L_x_870:
        /* <DEDUP_REMOVED lines=12> */
.L_x_872:
[----:B------:R-:W-:Y:S05]  /*36540*/  BSYNC.RECONVERGENT B2 ;  /* 0x0000000000027941 */ /* 0x000fea0003800200 */
.L_x_871:
        /* <DEDUP_REMOVED lines=62> */
.L_x_869:
[----:B------:R-:W-:Y:S05]  /*36930*/  BSYNC.RECONVERGENT B1 ;  /* 0x0000000000017941 */ /* 0x000fea0003800200 */
.L_x_868:
        /* <DEDUP_REMOVED lines=22> */
.L_x_875:
        /* <DEDUP_REMOVED lines=12> */
.L_x_877:
[----:B------:R-:W-:Y:S05]  /*36b60*/  BSYNC.RECONVERGENT B2 ;  /* 0x0000000000027941 */ /* 0x000fea0003800200 */
.L_x_876:
        /* <DEDUP_REMOVED lines=62> */
.L_x_874:
[----:B------:R-:W-:Y:S05]  /*36f50*/  BSYNC.RECONVERGENT B1 ;  /* 0x0000000000017941 */ /* 0x000fea0003800200 */
.L_x_873:
[----:B------:R-:W-:Y:S01]  /*36f60*/  I2FP.F32.U32 R6, R9 ;  /* 0x0000000900067245 */ /* 0x000fe20000201000 */
[----:B------:R-:W-:Y:S01]  /*36f70*/  BSSY.RECONVERGENT B1, `(.L_x_878) ;  /* 0x0000065000017945 */ /* 0x000fe20003800200 */
[----:B------:R-:W-:-:S03]  /*36f80*/  IMAD.MOV.U32 R8, RZ, RZ, R16 ;  /* 0x000000ffff087224 */ /* 0x000fc600078e0010 */
        /* <DEDUP_REMOVED lines=13> */
[----:B------:R-:W-:-:S03]  /*37060*/  HFMA2 R6, -RZ, RZ, 0, 1.1920928955078125e-07 ;  /* 0x00000002ff067431 */ /* 0x000fc600000001ff */
        /* <DEDUP_REMOVED lines=10> */
.L_x_880:
        /* <DEDUP_REMOVED lines=12> */
.L_x_882:
[----:B------:R-:W-:Y:S05]  /*371d0*/  BSYNC.RECONVERGENT B2 ;  /* 0x0000000000027941 */ /* 0x000fea0003800200 */
.L_x_881:
        /* <DEDUP_REMOVED lines=62> */
.L_x_879:
[----:B------:R-:W-:Y:S05]  /*375c0*/  BSYNC.RECONVERGENT B1 ;  /* 0x0000000000017941 */ /* 0x000fea0003800200 */
.L_x_878:
        /* <DEDUP_REMOVED lines=21> */
.L_x_885:
        /* <DEDUP_REMOVED lines=12> */
.L_x_887:
[----:B------:R-:W-:Y:S05]  /*377e0*/  BSYNC.RECONVERGENT B2 ;  /* 0x0000000000027941 */ /* 0x000fea0003800200 */
.L_x_886:
        /* <DEDUP_REMOVED lines=62> */
.L_x_884:
[----:B------:R-:W-:Y:S05]  /*37bd0*/  BSYNC.RECONVERGENT B1 ;  /* 0x0000000000017941 */ /* 0x000fea0003800200 */
.L_x_883:
[----:B------:R-:W-:Y:S01]  /*37be0*/  I2FP.F32.U32 R6, R43 ;  /* 0x0000002b00067245 */ /* 0x000fe20000201000 */
[----:B------:R-:W-:Y:S01]  /*37bf0*/  BSSY.RECONVERGENT B1, `(.L_x_888) ;  /* 0x0000063000017945 */ /* 0x000fe20003800200 */
[----:B------:R-:W-:Y:S02]  /*37c00*/  @P1 SHF.L.U32 R43, R50, 0x10, RZ ;  /* 0x00000010322b1819 */ /* 0x000fe400000006ff */
[----:B------:R-:W-:Y:S01]  /*37c10*/  MOV R45, R16 ;  /* 0x00000010002d7202 */ /* 0x000fe20000000f00 */
        /* <DEDUP_REMOVED lines=21> */
.L_x_890:
        /* <DEDUP_REMOVED lines=12> */
.L_x_892:
[----:B------:R-:W-:Y:S05]  /*37e30*/  BSYNC.RECONVERGENT B2 ;  /* 0x0000000000027941 */ /* 0x000fea0003800200 */
.L_x_891:
        /* <DEDUP_REMOVED lines=62> */
.L_x_889:
[----:B------:R-:W-:Y:S05]  /*38220*/  BSYNC.RECONVERGENT B1 ;  /* 0x0000000000017941 */ /* 0x000fea0003800200 */
.L_x_888:
        /* <DEDUP_REMOVED lines=20> */
.L_x_895:
        /* <DEDUP_REMOVED lines=12> */
.L_x_897:
[----:B------:R-:W-:Y:S05]  /*38430*/  BSYNC.RECONVERGENT B2 ;  /* 0x0000000000027941 */ /* 0x000fea0003800200 */
.L_x_896:
        /* <DEDUP_REMOVED lines=62> */
.L_x_894:
[----:B------:R-:W-:Y:S05]  /*38820*/  BSYNC.RECONVERGENT B1 ;  /* 0x0000000000017941 */ /* 0x000fea0003800200 */
.L_x_893:
[----:B------:R-:W-:Y:S01]  /*38830*/  I2FP.F32.U32 R6, R46 ;  /* 0x0000002e00067245 */ /* 0x000fe20000201000 */
[----:B------:R-:W-:Y:S01]  /*38840*/  BSSY.RECONVERGENT B1, `(.L_x_898) ;  /* 0x0000065000017945 */ /* 0x000fe20003800200 */
[----:B------:R-:W-:Y:S01]  /*38850*/  @P1 PRMT R7, R50, 0x7632, R7 ;  /* 0x0000763232071816 */ /* 0x000fe20000000007 */
[----:B------:R-:W-:Y:S02]  /*38860*/  IMAD.MOV.U32 R122, RZ, RZ, 0x2 ;  /* 0x00000002ff7a7424 */ /* 0x000fe400078e00ff */
[----:B------:R-:W-:Y:S02]  /*38870*/  FFMA.FTZ R6, R6, R178, 1.1641532182693481445e-10 ;  /* 0x2f00000006067423 */ /* 0x000fe400000100b2 */
[----:B------:R-:W-:-:S03]  /*38880*/  @P1 IMAD.U32 R7, R7, 0x10000, RZ ;  /* 0x0001000007071824 */ /* 0x000fc600078e00ff */
[----:B------:R-:W-:Y:S02]  /*38890*/  FSETP.GTU.FTZ.AND P4, PT, R6, R177, PT ;  /* 0x000000b10600720b */ /* 0x000fe40003f9c000 */
[----:B------:R-:W-:-:S05]  /*388a0*/  PRMT R6, R54, 0x7632, R6 ;  /* 0x0000763236067816 */ /* 0x000fca0000000006 */
[----:B------:R-:W-:-:S04]  /*388b0*/  IMAD.U32 R6, R6, 0x10000, RZ ;  /* 0x0001000006067824 */ /* 0x000fc800078e00ff */
[----:B------:R-:W-:-:S05]  /*388c0*/  FMUL.FTZ R6, R6, R176 ;  /* 0x000000b006067220 */ /* 0x000fca0000410000 */
[----:B------:R-:W-:-:S05]  /*388d0*/  FSEL R6, R6, RZ, !P4 ;  /* 0x000000ff06067208 */ /* 0x000fca0006000000 */
[----:B------:R-:W-:-:S04]  /*388e0*/  FADD.FTZ R6, R45, R6 ;  /* 0x000000062d067221 */ /* 0x000fc80000010000 */
[----:B------:R-:W-:Y:S01]  /*388f0*/  @P1 FADD.FTZ R45, R6, R7 ;  /* 0x00000007062d1221 */ /* 0x000fe20000010000 */
[----:B------:R-:W-:Y:S02]  /*38900*/  SEL R7, RZ, 0x1, P4 ;  /* 0x00000001ff077807 */ /* 0x000fe40002000000 */
[----:B------:R-:W-:Y:S02]  /*38910*/  ISETP.NE.AND P4, PT, R18, 0x1, PT ;  /* 0x000000011200780c */ /* 0x000fe40003f85270 */
[----:B------:R-:W-:Y:S01]  /*38920*/  @!P1 MOV R45, R6 ;  /* 0x00000006002d9202 */ /* 0x000fe20000000f00 */
[----:B------:R-:W-:-:S03]  /*38930*/  IMAD.MOV.U32 R6, RZ, RZ, R16 ;  /* 0x000000ffff067224 */ /* 0x000fc600078e0010 */
[----:B------:R-:W-:-:S07]  /*38940*/  F2FP.BF16.F32.PACK_AB R123, RZ, R45 ;  /* 0x0000002dff7b723e */ /* 0x000fce00000010ff */
        /* <DEDUP_REMOVED lines=9> */
.L_x_900:
        /* <DEDUP_REMOVED lines=12> */
.L_x_902:
[----:B------:R-:W-:Y:S05]  /*38aa0*/  BSYNC.RECONVERGENT B2 ;  /* 0x0000000000027941 */ /* 0x000fea0003800200 */
.L_x_901:
        /* <DEDUP_REMOVED lines=62> */
.L_x_899:
[----:B------:R-:W-:Y:S05]  /*38e90*/  BSYNC.RECONVERGENT B1 ;  /* 0x0000000000017941 */ /* 0x000fea0003800200 */
.L_x_898:
[----:B------:R-:W-:Y:S01]  /*38ea0*/  I2FP.F32.U32 R6, R6 ;  /* 0x0000000600067245 */ /* 0x000fe20000201000 */
[----:B------:R-:W-:Y:S01]  /*38eb0*/  BSSY.RECONVERGENT B1, `(.L_x_903) ;  /* 0x000005f000017945 */ /* 0x000fe20003800200 */
[----:B------:R-:W-:Y:S01]  /*38ec0*/  ISETP.NE.AND P5, PT, R122, 0x1, PT ;  /* 0x000000017a00780c */ /* 0x000fe20003fa5270 */
        /* <DEDUP_REMOVED lines=18> */
.L_x_905:
        /* <DEDUP_REMOVED lines=12> */
.L_x_907:
[----:B------:R-:W-:Y:S05]  /*390b0*/  BSYNC.RECONVERGENT B2 ;  /* 0x0000000000027941 */ /* 0x000fea0003800200 */
.L_x_906:
        /* <DEDUP_REMOVED lines=62> */
.L_x_904:
[----:B------:R-:W-:Y:S05]  /*394a0*/  BSYNC.RECONVERGENT B1 ;  /* 0x0000000000017941 */ /* 0x000fea0003800200 */
.L_x_903:
[----:B------:R-:W-:Y:S01]  /*394b0*/  I2FP.F32.U32 R46, R46 ;  /* 0x0000002e002e7245 */ /* 0x000fe20000201000 */
[----:B------:R-:W-:Y:S01]  /*394c0*/  BSSY.RECONVERGENT B1, `(.L_x_908) ;  /* 0x0000064000017945 */ /* 0x000fe20003800200 */
[----:B------:R-:W-:Y:S01]  /*394d0*/  SHF.L.U32 R122, R55, 0x10, RZ ;  /* 0x00000010377a7819 */ /* 0x000fe200000006ff */
[----:B------:R-:W-:Y:S02]  /*394e0*/  HFMA2 R172, -RZ, RZ, 0, 1.1920928955078125e-07 ;  /* 0x00000002ffac7431 */ /* 0x000fe400000001ff */
        /* <DEDUP_REMOVED lines=22> */
.L_x_910:
        /* <DEDUP_REMOVED lines=12> */
.L_x_912:
[----:B------:R-:W-:Y:S05]  /*39710*/  BSYNC.RECONVERGENT B2 ;  /* 0x0000000000027941 */ /* 0x000fea0003800200 */
.L_x_911:
        /* <DEDUP_REMOVED lines=62> */
.L_x_909:
[----:B------:R-:W-:Y:S05]  /*39b00*/  BSYNC.RECONVERGENT B1 ;  /* 0x0000000000017941 */ /* 0x000fea0003800200 */
.L_x_908:
        /* <DEDUP_REMOVED lines=20> */
.L_x_915:
        /* <DEDUP_REMOVED lines=8> */
[----:B------:R-:W-:Y:S01]  /*39cd0*/  @!P6 VIADD R21, R21, 0x1 ;  /* 0x000000011515e836 */ /* 0x000fe20000000000 */
[----:B------:R-:W-:Y:S02]  /*39ce0*/  @!P6 IADD3 R16, PT, PT, R15, 0x1, RZ ;  /* 0x000000010f10e810 */ /* 0x000fe40007ffe0ff */
[----:B------:R-:W-:Y:S02]  /*39cf0*/  @!P6 MOV R17, RZ ;  /* 0x000000ff0011e202 */ /* 0x000fe40000000f00 */
[----:B------:R-:W-:-:S13]  /*39d00*/  ISETP.NE.AND P0, PT, R21, RZ, !P6 ;  /* 0x000000ff1500720c */ /* 0x000fda0007705270 */
[----:B------:R-:W-:Y:S01]  /*39d10*/  @P0 IMAD.MOV R16, RZ, RZ, R15 ;  /* 0x000000ffff100224 */ /* 0x000fe200078e020f */
[----:B------:R-:W-:-:S03]  /*39d20*/  LOP3.LUT P0, RZ, R22, 0x1000, RZ, 0xc0, !PT ;  /* 0x0000100016ff7812 */ /* 0x000fc6000780c0ff */
[----:B------:R-:W-:-:S10]  /*39d30*/  @!P6 IMAD.MOV.U32 R15, RZ, RZ, R16 ;  /* 0x000000ffff0fe224 */ /* 0x000fd400078e0010 */
.L_x_917:
[----:B------:R-:W-:Y:S05]  /*39d40*/  BSYNC.RECONVERGENT B2 ;  /* 0x0000000000027941 */ /* 0x000fea0003800200 */
.L_x_916:
        /* <DEDUP_REMOVED lines=62> */
.L_x_914:
[----:B------:R-:W-:Y:S05]  /*3a130*/  BSYNC.RECONVERGENT B1 ;  /* 0x0000000000017941 */ /* 0x000fea0003800200 */
.L_x_913:
        /* <DEDUP_REMOVED lines=20> */
.L_x_837:
        /* <DEDUP_REMOVED lines=11> */
[--C-:B------:R-:W-:Y:S01]  /*3a330*/  @!P2 IMAD.MOV.U32 R121, RZ, RZ, R172.reuse ;  /* 0x000000ffff79a224 */ /* 0x100fe200078e00ac */
[----:B------:R-:W-:Y:S01]  /*3a340*/  @P2 IADD3 R28, PT, PT, R18, 0x1, RZ ;  /* 0x00000001121c2810 */ /* 0x000fe20007ffe0ff */
[----:B------:R-:W-:Y:S02]  /*3a350*/  @P2 IMAD.MOV.U32 R121, RZ, RZ, R172 ;  /* 0x000000ffff792224 */ /* 0x000fe400078e00ac */
[----:B------:R-:W-:Y:S01]  /*3a360*/  @P2 IMAD.MOV.U32 R25, RZ, RZ, R20 ;  /* 0x000000ffff192224 */ /* 0x000fe200078e0014 */
[----:B------:R-:W-:Y:S06]  /*3a370*/  BRA `(.L_x_920) ;  /* 0x00000004002c7947 */ /* 0x000fec0003800000 */
.L_x_921:
        /* <DEDUP_REMOVED lines=12> */
.L_x_923:
[----:B------:R-:W-:Y:S05]  /*3a440*/  BSYNC.RECONVERGENT B2 ;  /* 0x0000000000027941 */ /* 0x000fea0003800200 */
.L_x_922:
[----:B01----:R-:W-:Y:S01]  /*3a450*/  IMAD.WIDE.U32 R118, R23, -0x2daee0ad, RZ ;  /* 0xd2511f5317767825 */ /* 0x003fe200078e00ff */
        /* <DEDUP_REMOVED lines=61> */
.L_x_920:
[----:B------:R-:W-:Y:S05]  /*3a830*/  BSYNC.RECONVERGENT B1 ;  /* 0x0000000000017941 */ /* 0x000fea0003800200 */
.L_x_919:
[----:B------:R-:W2:Y:S01]  /*3a840*/  LDC R176, c[0x0][0x408] ;  /* 0x00010200ffb07b82 */ /* 0x000ea20000000800 */
[----:B------:R-:W-:Y:S01]  /*3a850*/  I2FP.F32.U32 R18, R25 ;  /* 0x0000001900127245 */ /* 0x000fe20000201000 */
[----:B------:R-:W-:Y:S01]  /*3a860*/  IMAD.MOV.U32 R178, RZ, RZ, 0x2f800000 ;  /* 0x2f800000ffb27424 */ /* 0x000fe200078e00ff */
[----:B------:R-:W-:Y:S01]  /*3a870*/  LOP3.LUT R22, R22, 0xffffffef, RZ, 0xc0, !PT ;  /* 0xffffffef16167812 */ /* 0x000fe200078ec0ff */
[----:B-----5:R-:W-:Y:S01]  /*3a880*/  IMAD.U32 R25, R44, 0x10000, RZ ;  /* 0x000100002c197824 */ /* 0x020fe200078e00ff */
[----:B------:R-:W-:Y:S01]  /*3a890*/  BSSY.RECONVERGENT B1, `(.L_x_924) ;  /* 0x0000063000017945 */ /* 0x000fe20003800200 */
[----:B------:R-:W-:Y:S01]  /*3a8a0*/  FFMA.FTZ R18, R18, R178, 1.1641532182693481445e-10 ;  /* 0x2f00000012127423 */ /* 0x000fe200000100b2 */
[----:B------:R-:W-:Y:S01]  /*3a8b0*/  PRMT R44, R44, 0x7632, R44 ;  /* 0x000076322c2c7816 */ /* 0x000fe2000000002c */
[----:B------:R-:W3:Y:S01]  /*3a8c0*/  LDC R177, c[0x0][0x404] ;  /* 0x00010100ffb17b82 */ /* 0x000ee20000000800 */
[----:B------:R-:W-:Y:S02]  /*3a8d0*/  IMAD.MOV.U32 R27, RZ, RZ, R16 ;  /* 0x000000ffff1b7224 */ /* 0x000fe400078e0010 */
[----:B--2---:R-:W-:Y:S01]  /*3a8e0*/  FMUL.FTZ R25, R25, R176 ;  /* 0x000000b019197220 */ /* 0x004fe20000410000 */
[----:B---3--:R-:W-:-:S02]  /*3a8f0*/  FSETP.GTU.FTZ.AND P2, PT, R18, R177, PT ;  /* 0x000000b11200720b */ /* 0x008fc40003f5c000 */
[----:B------:R-:W-:Y:S02]  /*3a900*/  @P1 SHF.L.U32 R18, R48, 0x10, RZ ;  /* 0x0000001030121819 */ /* 0x000fe400000006ff */
[----:B------:R-:W-:Y:S02]  /*3a910*/  FSEL R25, R25, RZ, !P2 ;  /* 0x000000ff19197208 */ /* 0x000fe40005000000 */
[----:B------:R-:W-:-:S03]  /*3a920*/  PLOP3.LUT P2, PT, P2, PT, PT, 0x8, 0x80 ;  /* 0x000000000080781c */ /* 0x000fc6000174e170 */
[----:B------:R-:W-:Y:S01]  /*3a930*/  @P1 FADD.FTZ R25, R18, R25 ;  /* 0x0000001912191221 */ /* 0x000fe20000010000 */
[----:B------:R-:W-:-:S04]  /*3a940*/  IMAD.MOV.U32 R18, RZ, RZ, 0x2 ;  /* 0x00000002ff127424 */ /* 0x000fc800078e00ff */
[----:B01----:R-:W-:-:S05]  /*3a950*/  F2FP.BF16.F32.PACK_AB R116, RZ, R25 ;  /* 0x00000019ff74723e */ /* 0x003fca00000010ff */
        /* <DEDUP_REMOVED lines=11> */
.L_x_926:
        /* <DEDUP_REMOVED lines=12> */
.L_x_928:
[----:B------:R-:W-:Y:S05]  /*3aad0*/  BSYNC.RECONVERGENT B2 ;  /* 0x0000000000027941 */ /* 0x000fea0003800200 */
.L_x_927:
        /* <DEDUP_REMOVED lines=62> */
.L_x_925:
[----:B------:R-:W-:Y:S05]  /*3aec0*/  BSYNC.RECONVERGENT B1 ;  /* 0x0000000000017941 */ /* 0x000fea0003800200 */
.L_x_924:
        /* <DEDUP_REMOVED lines=26> */
.L_x_931:
        /* <DEDUP_REMOVED lines=12> */
.L_x_933:
[----:B------:R-:W-:Y:S05]  /*3b130*/  BSYNC.RECONVERGENT B2 ;  /* 0x0000000000027941 */ /* 0x000fea0003800200 */
.L_x_932:
[----:B------:R-:W-:Y:S01]  /*3b140*/  IMAD.WIDE.U32 R172, R23, -0x2daee0ad, RZ ;  /* 0xd2511f5317ac7825 */ /* 0x000fe200078e00ff */
[----:B------:R-:W-:Y:S01]  /*3b150*/  UIADD3 UR5, UPT, UPT, UR10, -0x61c88647, URZ ;  /* 0x9e3779b90a057890 */ /* 0x000fe2000fffe0ff */
[----:B------:R-:W-:Y:S02]  /*3b160*/  MOV R27, R121 ;  /* 0x00000079001b7202 */ /* 0x000fe40000000f00 */
        /* <DEDUP_REMOVED lines=59> */
.L_x_930:
[----:B------:R-:W-:Y:S05]  /*3b520*/  BSYNC.RECONVERGENT B1 ;  /* 0x0000000000017941 */ /* 0x000fea0003800200 */
.L_x_929:
        /* <DEDUP_REMOVED lines=26> */
.L_x_936:
        /* <DEDUP_REMOVED lines=12> */
.L_x_938:
[----:B------:R-:W-:Y:S05]  /*3b790*/  BSYNC.RECONVERGENT B2 ;  /* 0x0000000000027941 */ /* 0x000fea0003800200 */
.L_x_937:
        /* <DEDUP_REMOVED lines=62> */
.L_x_935:
[----:B------:R-:W-:Y:S05]  /*3bb80*/  BSYNC.RECONVERGENT B1 ;  /* 0x0000000000017941 */ /* 0x000fea0003800200 */
.L_x_934:
        /* <DEDUP_REMOVED lines=26> */
.L_x_941:
        /* <DEDUP_REMOVED lines=12> */
.L_x_943:
[----:B------:R-:W-:Y:S05]  /*3bdf0*/  BSYNC.RECONVERGENT B2 ;  /* 0x0000000000027941 */ /* 0x000fea0003800200 */
.L_x_942:
        /* <DEDUP_REMOVED lines=62> */
.L_x_940:
[----:B------:R-:W-:Y:S05]  /*3c1e0*/  BSYNC.RECONVERGENT B1 ;  /* 0x0000000000017941 */ /* 0x000fea0003800200 */
.L_x_939:
[----:B------:R-:W-:Y:S01]  /*3c1f0*/  I2FP.F32.U32 R18, R43 ;  /* 0x0000002b00127245 */ /* 0x000fe20000201000 */
[----:B------:R-:W-:Y:S01]  /*3c200*/  BSSY.RECONVERGENT B1, `(.L_x_944) ;  /* 0x0000062000017945 */ /* 0x000fe20003800200 */
[----:B------:R-:W-:Y:S02]  /*3c210*/  SHF.L.U32 R43, R46, 0x10, RZ ;  /* 0x000000102e2b7819 */ /* 0x000fe400000006ff */
[----:B------:R-:W-:Y:S01]  /*3c220*/  ISETP.NE.AND P3, PT, R123, 0x1, PT ;  /* 0x000000017b00780c */ /* 0x000fe20003f65270 */
[----:B------:R-:W-:Y:S01]  /*3c230*/  FFMA.FTZ R18, R18, R178, 1.1641532182693481445e-10 ;  /* 0x2f00000012127423 */ /* 0x000fe200000100b2 */
[----:B------:R-:W-:Y:S01]  /*3c240*/  PRMT R46, R46, 0x7632, R46 ;  /* 0x000076322e2e7816 */ /* 0x000fe2000000002e */
[----:B------:R-:W-:Y:S01]  /*3c250*/  FMUL.FTZ R43, R43, R176 ;  /* 0x000000b02b2b7220 */ /* 0x000fe20000410000 */
[----:B------:R-:W-:Y:S02]  /*3c260*/  MOV R45, R16 ;  /* 0x00000010002d7202 */ /* 0x000fe40000000f00 */
        /* <DEDUP_REMOVED lines=16> */
.L_x_946:
        /* <DEDUP_REMOVED lines=12> */
.L_x_948:
[----:B------:R-:W-:Y:S05]  /*3c430*/  BSYNC.RECONVERGENT B2 ;  /* 0x0000000000027941 */ /* 0x000fea0003800200 */
.L_x_947:
        /* <DEDUP_REMOVED lines=62> */
.L_x_945:
[----:B------:R-:W-:Y:S05]  /*3c820*/  BSYNC.RECONVERGENT B1 ;  /* 0x0000000000017941 */ /* 0x000fea0003800200 */
.L_x_944:
[----:B------:R-:W-:Y:S01]  /*3c830*/  I2FP.F32.U32 R45, R45 ;  /* 0x0000002d002d7245 */ /* 0x000fe20000201000 */
[----:B------:R-:W-:Y:S01]  /*3c840*/  BSSY.RECONVERGENT B1, `(.L_x_949) ;  /* 0x0000062000017945 */ /* 0x000fe20003800200 */
[----:B------:R-:W-:Y:S01]  /*3c850*/  ISETP.NE.AND P4, PT, R18, 0x1, PT ;  /* 0x000000011200780c */ /* 0x000fe20003f85270 */
[----:B------:R-:W-:Y:S02]  /*3c860*/  HFMA2 R172, -RZ, RZ, 0, 1.1920928955078125e-07 ;  /* 0x00000002ffac7431 */ /* 0x000fe400000001ff */
[----:B------:R-:W-:-:S05]  /*3c870*/  FFMA.FTZ R45, R45, R178, 1.1641532182693481445e-10 ;  /* 0x2f0000002d2d7423 */ /* 0x000fca00000100b2 */
[----:B------:R-:W-:Y:S01]  /*3c880*/  FSETP.GTU.FTZ.AND P3, PT, R45, R177, PT ;  /* 0x000000b12d00720b */ /* 0x000fe20003f7c000 */
[----:B------:R-:W-:Y:S01]  /*3c890*/  IMAD.U32 R45, R46, 0x10000, RZ ;  /* 0x000100002e2d7824 */ /* 0x000fe200078e00ff */
[----:B------:R-:W-:-:S03]  /*3c8a0*/  @P1 PRMT R46, R50, 0x7632, R46 ;  /* 0x00007632322e1816 */ /* 0x000fc6000000002e */
[----:B------:R-:W-:Y:S02]  /*3c8b0*/  FMUL.FTZ R45, R45, R176 ;  /* 0x000000b02d2d7220 */ /* 0x000fe40000410000 */
[----:B------:R-:W-:-:S03]  /*3c8c0*/  @P1 IMAD.U32 R46, R46, 0x10000, RZ ;  /* 0x000100002e2e1824 */ /* 0x000fc600078e00ff */
        /* <DEDUP_REMOVED lines=14> */
.L_x_951:
        /* <DEDUP_REMOVED lines=12> */
.L_x_953:
[----:B------:R-:W-:Y:S05]  /*3ca70*/  BSYNC.RECONVERGENT B2 ;  /* 0x0000000000027941 */ /* 0x000fea0003800200 */
.L_x_952:
        /* <DEDUP_REMOVED lines=62> */
.L_x_950:
[----:B------:R-:W-:Y:S05]  /*3ce60*/  BSYNC.RECONVERGENT B1 ;  /* 0x0000000000017941 */ /* 0x000fea0003800200 */
.L_x_949:
        /* <DEDUP_REMOVED lines=24> */
.L_x_956:
        /* <DEDUP_REMOVED lines=12> */
.L_x_958:
[----:B------:R-:W-:Y:S05]  /*3d0b0*/  BSYNC.RECONVERGENT B2 ;  /* 0x0000000000027941 */ /* 0x000fea0003800200 */
.L_x_957:
        /* <DEDUP_REMOVED lines=62> */
.L_x_955:
[----:B------:R-:W-:Y:S05]  /*3d4a0*/  BSYNC.RECONVERGENT B1 ;  /* 0x0000000000017941 */ /* 0x000fea0003800200 */
.L_x_954:
[----:B------:R-:W-:Y:S02]  /*3d4b0*/  I2FP.F32.U32 R172, R174 ;  /* 0x000000ae00ac7245 */ /* 0x000fe40000201000 */
[----:B------:R-:W-:Y:S02]  /*3d4c0*/  SHF.L.U32 R47, R47, 0x10, RZ ;  /* 0x000000102f2f7819 */ /* 0x000fe400000006ff */
[----:B------:R-:W-:Y:S01]  /*3d4d0*/  PRMT R116, R116, 0x5410, R119 ;  /* 0x0000541074747816 */ /* 0x000fe20000000077 */
[----:B------:R-:W-:Y:S01]  /*3d4e0*/  FFMA.FTZ R172, R172, R178, 1.1641532182693481445e-10 ;  /* 0x2f000000acac7423 */ /* 0x000fe200000100b2 */
[----:B------:R-:W-:Y:S01]  /*3d4f0*/  PRMT R118, R118, 0x5410, R123 ;  /* 0x0000541076767816 */ /* 0x000fe2000000007b */
[----:B------:R-:W-:Y:S01]  /*3d500*/  FMUL.FTZ R47, R47, R176 ;  /* 0x000000b02f2f7220 */ /* 0x000fe20000410000 */
[----:B------:R-:W-:Y:S02]  /*3d510*/  PRMT R117, R117, 0x5410, R122 ;  /* 0x0000541075757816 */ /* 0x000fe4000000007a */
[----:B------:R-:W-:-:S02]  /*3d520*/  FSETP.GTU.FTZ.AND P5, PT, R172, R177, PT ;  /* 0x000000b1ac00720b */ /* 0x000fc40003fbc000 */
[----:B------:R-:W-:Y:S02]  /*3d530*/  @P1 PRMT R172, R51, 0x7632, R172 ;  /* 0x0000763233ac1816 */ /* 0x000fe400000000ac */
[----:B------:R-:W-:Y:S02]  /*3d540*/  FSEL R47, R47, RZ, !P5 ;  /* 0x000000ff2f2f7208 */ /* 0x000fe40006800000 */
[----:B------:R-:W-:Y:S01]  /*3d550*/  PLOP3.LUT P5, PT, P5, PT, PT, 0x8, 0x80 ;  /* 0x000000000080781c */ /* 0x000fe20002fae170 */
[----:B------:R-:W-:-:S04]  /*3d560*/  @P1 IMAD.U32 R172, R172, 0x10000, RZ ;  /* 0x00010000acac1824 */ /* 0x000fc800078e00ff */
[----:B------:R-:W-:-:S05]  /*3d570*/  @P1 FADD.FTZ R47, R172, R47 ;  /* 0x0000002fac2f1221 */ /* 0x000fca0000010000 */
[----:B------:R-:W-:-:S04]  /*3d580*/  F2FP.BF16.F32.PACK_AB R172, RZ, R47 ;  /* 0x0000002fffac723e */ /* 0x000fc800000010ff */
[----:B------:R-:W-:-:S07]  /*3d590*/  PRMT R119, R179, 0x5410, R172 ;  /* 0x00005410b3777816 */ /* 0x000fce00000000ac */
.L_x_918:
        /* <DEDUP_REMOVED lines=8> */
[C---:B------:R-:W-:Y:S02]  /*3d620*/  LOP3.LUT P5, RZ, R22.reuse, 0x4, RZ, 0xc0, !PT ;  /* 0x0000000416ff7812 */ /* 0x040fe400078ac0ff */
[----:B------:R-:W-:-:S02]  /*3d630*/  LOP3.LUT P4, RZ, R22, 0x2, RZ, 0xc0, !PT ;  /* 0x0000000216ff7812 */ /* 0x000fc4000788c0ff */
[----:B------:R-:W-:Y:S02]  /*3d640*/  LOP3.LUT R117, R119, R117, R118, 0xfe, !PT ;  /* 0x0000007577757212 */ /* 0x000fe400078efe76 */
[----:B------:R-:W-:Y:S02]  /*3d650*/  SEL R116, RZ, 0x1000000, !P4 ;  /* 0x01000000ff747807 */ /* 0x000fe40006000000 */
[----:B------:R-:W-:Y:S02]  /*3d660*/  SEL R118, RZ, 0x10000, !P5 ;  /* 0x00010000ff767807 */ /* 0x000fe40006800000 */
[----:B------:R-:W-:Y:S02]  /*3d670*/  SEL R122, RZ, 0x100, !P6 ;  /* 0x00000100ff7a7807 */ /* 0x000fe40007000000 */
[----:B------:R-:W-:Y:S02]  /*3d680*/  SEL R119, RZ, 0x1, !P2 ;  /* 0x00000001ff777807 */ /* 0x000fe40005000000 */
[----:B------:R-:W-:-:S02]  /*3d690*/  LOP3.LUT R116, R122, R116, R118, 0xfe, !PT ;  /* 0x000000747a747212 */ /* 0x000fc400078efe76 */
[----:B------:R-:W-:Y:S02]  /*3d6a0*/  SEL R118, RZ, 0x1, !P1 ;  /* 0x00000001ff767807 */ /* 0x000fe40004800000 */
[----:B------:R-:W-:Y:S02]  /*3d6b0*/  LOP3.LUT R117, R117, R119, RZ, 0xfc, !PT ;  /* 0x0000007775757212 */ /* 0x000fe400078efcff */
        /* <DEDUP_REMOVED lines=25> */
.L_x_959:
[----:B------:R-:W-:Y:S01]  /*3d850*/  MOV R172, R121 ;  /* 0x0000007900ac7202 */ /* 0x000fe20000000f00 */
[----:B------:R-:W-:-:S07]  /*3d860*/  VIADD R120, R120, 0x80 ;  /* 0x0000008078787836 */ /* 0x000fce0000000000 */
.L_x_836:
[----:B------:R-:W-:Y:S05]  /*3d870*/  BSYNC.RECONVERGENT B0 ;  /* 0x0000000000007941 */ /* 0x000fea0003800200 */
.L_x_835:
        /* <DEDUP_REMOVED lines=16> */
[----:B0-----:R-:W-:-:S05]  /*3d980*/  IMAD.WIDE.U32 R40, R120, 0x10, R116 ;  /* 0x0000001078287825 */ /* 0x001fca00078e0074 */
[----:B------:R0:W5:Y:S01]  /*3d990*/  LDG.E.128 R116, desc[UR8][R40.64] ;  /* 0x0000000828747981 */ /* 0x000162000c1e1d00 */
        /* <DEDUP_REMOVED lines=17> */
.L_x_965:
        /* <DEDUP_REMOVED lines=12> */
.L_x_967:
[----:B------:R-:W-:Y:S05]  /*3db70*/  BSYNC.RECONVERGENT B2 ;  /* 0x0000000000027941 */ /* 0x000fea0003800200 */
.L_x_966:
        /* <DEDUP_REMOVED lines=58> */
[----:B------:R-:W-:Y:S02]  /*3df20*/  IMAD.MOV.U32 R16, RZ, RZ, R6 ;  /* 0x000000ffff107224 */ /* 0x000fe400078e0006 */
[----:B------:R-:W-:Y:S01]  /*3df30*/  HFMA2 R6, -RZ, RZ, 0, 0 ;  /* 0x00000000ff067431 */ /* 0x000fe200000001ff */
[----:B------:R-:W-:Y:S01]  /*3df40*/  LOP3.LUT R20, R8, UR5, R7, 0x96, !PT ;  /* 0x0000000508147c12 */ /* 0x000fe2000f8e9607 */
[----:B------:R-:W-:-:S07]  /*3df50*/  IMAD.MOV.U32 R7, RZ, RZ, R172 ;  /* 0x000000ffff077224 */ /* 0x000fce00078e00ac */
.L_x_964:
[----:B------:R-:W-:Y:S05]  /*3df60*/  BSYNC.RECONVERGENT B1 ;  /* 0x0000000000017941 */ /* 0x000fea0003800200 */
.L_x_963:
[----:B------:R-:W1:Y:S01]  /*3df70*/  LDC R176, c[0x0][0x408] ;  /* 0x00010200ffb07b82 */ /* 0x000e620000000800 */
[----:B------:R-:W-:Y:S01]  /*3df80*/  I2FP.F32.U32 R7, R7 ;  /* 0x0000000700077245 */ /* 0x000fe20000201000 */
[----:B------:R-:W-:Y:S01]  /*3df90*/  IMAD.MOV.U32 R178, RZ, RZ, 0x2f800000 ;  /* 0x2f800000ffb27424 */ /* 0x000fe200078e00ff */
[----:B------:R-:W-:Y:S01]  /*3dfa0*/  LOP3.LUT R22, R22, 0xffffffef, RZ, 0xc0, !PT ;  /* 0xffffffef16167812 */ /* 0x000fe200078ec0ff */
[C---:B-----5:R-:W-:Y:S01]  /*3dfb0*/  IMAD.U32 R8, R116.reuse, 0x10000, RZ ;  /* 0x0001000074087824 */ /* 0x060fe200078e00ff */
[----:B------:R-:W-:Y:S01]  /*3dfc0*/  BSSY.RECONVERGENT B1, `(.L_x_968) ;  /* 0x0000060000017945 */ /* 0x000fe20003800200 */
[----:B------:R-:W-:Y:S01]  /*3dfd0*/  FFMA.FTZ R7, R7, R178, 1.1641532182693481445e-10 ;  /* 0x2f00000007077423 */ /* 0x000fe200000100b2 */
[----:B------:R-:W-:Y:S01]  /*3dfe0*/  PRMT R18, R116, 0x7632, R18 ;  /* 0x0000763274127816 */ /* 0x000fe20000000012 */
[----:B------:R-:W2:Y:S01]  /*3dff0*/  LDC R177, c[0x0][0x404] ;  /* 0x00010100ffb17b82 */ /* 0x000ea20000000800 */
[----:B------:R-:W-:Y:S02]  /*3e000*/  IMAD.MOV.U32 R9, RZ, RZ, R16 ;  /* 0x000000ffff097224 */ /* 0x000fe400078e0010 */
[----:B-1----:R-:W-:Y:S01]  /*3e010*/  FMUL.FTZ R8, R8, R176 ;  /* 0x000000b008087220 */ /* 0x002fe20000410000 */
[----:B--2---:R-:W-:Y:S01]  /*3e020*/  FSETP.GTU.FTZ.AND P2, PT, R7, R177, PT ;  /* 0x000000b10700720b */ /* 0x004fe20003f5c000 */
        /* <DEDUP_REMOVED lines=14> */
.L_x_970:
        /* <DEDUP_REMOVED lines=12> */
.L_x_972:
[----:B------:R-:W-:Y:S05]  /*3e1d0*/  BSYNC.RECONVERGENT B2 ;  /* 0x0000000000027941 */ /* 0x000fea0003800200 */
.L_x_971:
        /* <DEDUP_REMOVED lines=62> */
.L_x_969:
[----:B------:R-:W-:Y:S05]  /*3e5c0*/  BSYNC.RECONVERGENT B1 ;  /* 0x0000000000017941 */ /* 0x000fea0003800200 */
.L_x_968:
        /* <DEDUP_REMOVED lines=25> */
.L_x_975:
        /* <DEDUP_REMOVED lines=12> */
.L_x_977:
[----:B------:R-:W-:Y:S05]  /*3e820*/  BSYNC.RECONVERGENT B2 ;  /* 0x0000000000027941 */ /* 0x000fea0003800200 */
.L_x_976:
        /* <DEDUP_REMOVED lines=62> */
.L_x_974:
[----:B------:R-:W-:Y:S05]  /*3ec10*/  BSYNC.RECONVERGENT B1 ;  /* 0x0000000000017941 */ /* 0x000fea0003800200 */
.L_x_973:
        /* <DEDUP_REMOVED lines=22> */
.L_x_980:
        /* <DEDUP_REMOVED lines=12> */
.L_x_982:
[----:B------:R-:W-:Y:S05]  /*3ee40*/  BSYNC.RECONVERGENT B2 ;  /* 0x0000000000027941 */ /* 0x000fea0003800200 */
.L_x_981:
        /* <DEDUP_REMOVED lines=62> */
.L_x_979:
[----:B------:R-:W-:Y:S05]  /*3f230*/  BSYNC.RECONVERGENT B1 ;  /* 0x0000000000017941 */ /* 0x000fea0003800200 */
.L_x_978:
        /* <DEDUP_REMOVED lines=27> */
.L_x_985:
        /* <DEDUP_REMOVED lines=12> */
.L_x_987:
[----:B------:R-:W-:Y:S05]  /*3f4b0*/  BSYNC.RECONVERGENT B2 ;  /* 0x0000000000027941 */ /* 0x000fea0003800200 */
.L_x_986:
        /* <DEDUP_REMOVED lines=62> */
.L_x_984:
[----:B------:R-:W-:Y:S05]  /*3f8a0*/  BSYNC.RECONVERGENT B1 ;  /* 0x0000000000017941 */ /* 0x000fea0003800200 */
.L_x_983:
[----:B------:R-:W-:Y:S01]  /*3f8b0*/  I2FP.F32.U32 R7, R9 ;  /* 0x0000000900077245 */ /* 0x000fe20000201000 */
[----:B------:R-:W-:Y:S01]  /*3f8c0*/  BSSY.RECONVERGENT B1, `(.L_x_988) ;  /* 0x0000061000017945 */ /* 0x000fe20003800200 */
[----:B------:R-:W-:Y:S01]  /*3f8d0*/  SHF.L.U32 R10, R117, 0x10, RZ ;  /* 0x00000010750a7819 */ /* 0x000fe200000006ff */
[----:B------:R-:W-:Y:S01]  /*3f8e0*/  IMAD.MOV.U32 R9, RZ, RZ, R16 ;  /* 0x000000ffff097224 */ /* 0x000fe200078e0010 */
[----:B------:R-:W-:Y:S01]  /*3f8f0*/  LOP3.LUT R22, R22, 0xfffffffb, RZ, 0xc0, !PT ;  /* 0xfffffffb16167812 */ /* 0x000fe200078ec0ff */
[----:B------:R-:W-:Y:S01]  /*3f900*/  FFMA.FTZ R7, R7, R178, 1.1641532182693481445e-10 ;  /* 0x2f00000007077423 */ /* 0x000fe200000100b2 */
[----:B0-----:R-:W-:Y:S01]  /*3f910*/  PRMT R41, R117, 0x7632, R41 ;  /* 0x0000763275297816 */ /* 0x001fe20000000029 */
        /* <DEDUP_REMOVED lines=16> */
.L_x_990:
        /* <DEDUP_REMOVED lines=12> */
.L_x_992:
[----:B------:R-:W-:Y:S05]  /*3fae0*/  BSYNC.RECONVERGENT B2 ;  /* 0x0000000000027941 */ /* 0x000fea0003800200 */
.L_x_991:
        /* <DEDUP_REMOVED lines=62> */
.L_x_989:
[----:B------:R-:W-:Y:S05]  /*3fed0*/  BSYNC.RECONVERGENT B1 ;  /* 0x0000000000017941 */ /* 0x000fea0003800200 */
.L_x_988:
[----:B------:R-:W-:Y:S01]  /*3fee0*/  I2FP.F32.U32 R6, R9 ;  /* 0x0000000900067245 */ /* 0x000fe20000201000 */
[----:B------:R-:W-:Y:S01]  /*3fef0*/  @P1 IMAD.U32 R40, R49, 0x10000, RZ ;  /* 0x0001000031281824 */ /* 0x000fe200078e00ff */
[----:B------:R-:W-:Y:S01]  /*3ff00*/  BSSY.RECONVERGENT B1, `(.L_x_993) ;  /* 0x0000062000017945 */ /* 0x000fe20003800200 */
[----:B------:R-:W-:Y:S02]  /*3ff10*/  IMAD.MOV.U32 R9, RZ, RZ, R16 ;  /* 0x000000ffff097224 */ /* 0x000fe400078e0010 */
[----:B------:R-:W-:-:S05]  /*3ff20*/  FFMA.FTZ R6, R6, R178, 1.1641532182693481445e-10 ;  /* 0x2f00000006067423 */ /* 0x000fca00000100b2 */
[----:B------:R-:W-:Y:S02]  /*3ff30*/  FSETP.GTU.FTZ.AND P2, PT, R6, R177, PT ;  /* 0x000000b10600720b */ /* 0x000fe40003f5c000 */
[----:B------:R-:W-:-:S05]  /*3ff40*/  SHF.L.U32 R6, R53, 0x10, RZ ;  /* 0x0000001035067819 */ /* 0x000fca00000006ff */
[----:B------:R-:W-:-:S05]  /*3ff50*/  FMUL.FTZ R6, R6, R176 ;  /* 0x000000b006067220 */ /* 0x000fca0000410000 */
[----:B------:R-:W-:-:S05]  /*3ff60*/  FSEL R6, R6, RZ, !P2 ;  /* 0x000000ff06067208 */ /* 0x000fca0005000000 */
[----:B------:R-:W-:Y:S01]  /*3ff70*/  FADD.FTZ R10, R10, R6 ;  /* 0x000000060a0a7221 */ /* 0x000fe20000010000 */
[----:B------:R-:W-:-:S03]  /*3ff80*/  HFMA2 R6, -RZ, RZ, 0, 1.1920928955078125e-07 ;  /* 0x00000002ff067431 */ /* 0x000fc600000001ff */
        /* <DEDUP_REMOVED lines=14> */
.L_x_995:
        /* <DEDUP_REMOVED lines=12> */
.L_x_997:
[----:B------:R-:W-:Y:S05]  /*40130*/  BSYNC.RECONVERGENT B2 ;  /* 0x0000000000027941 */ /* 0x000fea0003800200 */
.L_x_996:
        /* <DEDUP_REMOVED lines=62> */
.L_x_994:
[----:B------:R-:W-:Y:S05]  /*40520*/  BSYNC.RECONVERGENT B1 ;  /* 0x0000000000017941 */ /* 0x000fea0003800200 */
.L_x_993:
        /* <DEDUP_REMOVED lines=22> */
.L_x_1000:
        /* <DEDUP_REMOVED lines=12> */
.L_x_1002:
[----:B------:R-:W-:Y:S05]  /*40750*/  BSYNC.RECONVERGENT B2 ;  /* 0x0000000000027941 */ /* 0x000fea0003800200 */
.L_x_1001:
        /* <DEDUP_REMOVED lines=62> */
.L_x_999:
[----:B------:R-:W-:Y:S05]  /*40b40*/  BSYNC.RECONVERGENT B1 ;  /* 0x0000000000017941 */ /* 0x000fea0003800200 */
.L_x_998:
[----:B------:R-:W-:Y:S01]  /*40b50*/  I2FP.F32.U32 R6, R9 ;  /* 0x0000000900067245 */ /* 0x000fe20000201000 */
[----:B------:R-:W-:Y:S01]  /*40b60*/  BSSY.RECONVERGENT B1, `(.L_x_1003) ;  /* 0x0000065000017945 */ /* 0x000fe20003800200 */
[----:B------:R-:W-:-:S03]  /*40b70*/  MOV R8, R16 ;  /* 0x0000001000087202 */ /* 0x000fc60000000f00 */
        /* <DEDUP_REMOVED lines=24> */
.L_x_1005:
        /* <DEDUP_REMOVED lines=12> */
.L_x_1007:
[----:B------:R-:W-:Y:S05]  /*40dc0*/  BSYNC.RECONVERGENT B2 ;  /* 0x0000000000027941 */ /* 0x000fea0003800200 */
.L_x_1006:
        /* <DEDUP_REMOVED lines=62> */
.L_x_1004:
[----:B------:R-:W-:Y:S05]  /*411b0*/  BSYNC.RECONVERGENT B1 ;  /* 0x0000000000017941 */ /* 0x000fea0003800200 */
.L_x_1003:
        /* <DEDUP_REMOVED lines=21> */
.L_x_1010:
        /* <DEDUP_REMOVED lines=12> */
.L_x_1012:
[----:B------:R-:W-:Y:S05]  /*413d0*/  BSYNC.RECONVERGENT B2 ;  /* 0x0000000000027941 */ /* 0x000fea0003800200 */
.L_x_1011:
        /* <DEDUP_REMOVED lines=62> */
.L_x_1009:
[----:B------:R-:W-:Y:S05]  /*417c0*/  BSYNC.RECONVERGENT B1 ;  /* 0x0000000000017941 */ /* 0x000fea0003800200 */
.L_x_1008:
        /* <DEDUP_REMOVED lines=25> */
.L_x_1015:
        /* <DEDUP_REMOVED lines=12> */
.L_x_1017:
[----:B------:R-:W-:Y:S05]  /*41a20*/  BSYNC.RECONVERGENT B2 ;  /* 0x0000000000027941 */ /* 0x000fea0003800200 */
.L_x_1016:
        /* <DEDUP_REMOVED lines=62> */
.L_x_1014:
[----:B------:R-:W-:Y:S05]  /*41e10*/  BSYNC.RECONVERGENT B1 ;  /* 0x0000000000017941 */ /* 0x000fea0003800200 */
.L_x_1013:
        /* <DEDUP_REMOVED lines=20> */
.L_x_1020:
        /* <DEDUP_REMOVED lines=12> */
.L_x_1022:
[----:B------:R-:W-:Y:S05]  /*42020*/  BSYNC.RECONVERGENT B2 ;  /* 0x0000000000027941 */ /* 0x000fea0003800200 */
.L_x_1021:
        /* <DEDUP_REMOVED lines=62> */
.L_x_1019:
[----:B------:R-:W-:Y:S05]  /*42410*/  BSYNC.RECONVERGENT B1 ;  /* 0x0000000000017941 */ /* 0x000fea0003800200 */
.L_x_1018:
[----:B------:R-:W-:Y:S01]  /*42420*/  I2FP.F32.U32 R6, R144 ;  /* 0x0000009000067245 */ /* 0x000fe20000201000 */
[----:B------:R-:W-:Y:S01]  /*42430*/  BSSY.RECONVERGENT B1, `(.L_x_1023) ;  /* 0x0000065000017945 */ /* 0x000fe20003800200 */
[----:B------:R-:W-:-:S03]  /*42440*/  HFMA2 R145, -RZ, RZ, 0, 1.1920928955078125e-07 ;  /* 0x00000002ff917431 */ /* 0x000fc600000001ff */
        /* <DEDUP_REMOVED lines=24> */
.L_x_1025:
        /* <DEDUP_REMOVED lines=12> */
.L_x_1027:
[----:B------:R-:W-:Y:S05]  /*42690*/  BSYNC.RECONVERGENT B2 ;  /* 0x0000000000027941 */ /* 0x000fea0003800200 */
.L_x_1026:
        /* <DEDUP_REMOVED lines=62> */
.L_x_1024:
[----:B------:R-:W-:Y:S05]  /*42a80*/  BSYNC.RECONVERGENT B1 ;  /* 0x0000000000017941 */ /* 0x000fea0003800200 */
.L_x_1023:
        /* <DEDUP_REMOVED lines=21> */
.L_x_1030:
        /* <DEDUP_REMOVED lines=12> */
.L_x_1032:
[----:B------:R-:W-:Y:S05]  /*42ca0*/  BSYNC.RECONVERGENT B2 ;  /* 0x0000000000027941 */ /* 0x000fea0003800200 */
.L_x_1031:
        /* <DEDUP_REMOVED lines=62> */
.L_x_1029:
[----:B------:R-:W-:Y:S05]  /*43090*/  BSYNC.RECONVERGENT B1 ;  /* 0x0000000000017941 */ /* 0x000fea0003800200 */
.L_x_1028:
[----:B------:R-:W-:Y:S01]  /*430a0*/  I2FP.F32.U32 R119, R119 ;  /* 0x0000007700777245 */ /* 0x000fe20000201000 */
[----:B------:R-:W-:Y:S01]  /*430b0*/  IMAD.U32 R145, R55, 0x10000, RZ ;  /* 0x0001000037917824 */ /* 0x000fe200078e00ff */
[----:B------:R-:W-:Y:S01]  /*430c0*/  BSSY.RECONVERGENT B1, `(.L_x_1033) ;  /* 0x0000063000017945 */ /* 0x000fe20003800200 */
[----:B------:R-:W-:Y:S01]  /*430d0*/  IMAD.MOV.U32 R172, RZ, RZ, 0x2 ;  /* 0x00000002ffac7424 */ /* 0x000fe200078e00ff */
[----:B------:R-:W-:Y:S01]  /*430e0*/  MOV R174, R16 ;  /* 0x0000001000ae7202 */ /* 0x000fe20000000f00 */
[----:B------:R-:W-:Y:S01]  /*430f0*/  FFMA.FTZ R119, R119, R178, 1.1641532182693481445e-10 ;  /* 0x2f00000077777423 */ /* 0x000fe200000100b2 */
[----:B------:R-:W-:-:S04]  /*43100*/  FMUL.FTZ R145, R145, R176 ;  /* 0x000000b091917220 */ /* 0x000fc80000410000 */
        /* <DEDUP_REMOVED lines=19> */
.L_x_1035:
        /* <DEDUP_REMOVED lines=12> */
.L_x_1037:
[----:B------:R-:W-:Y:S05]  /*43300*/  BSYNC.RECONVERGENT B2 ;  /* 0x0000000000027941 */ /* 0x000fea0003800200 */
.L_x_1036:
        /* <DEDUP_REMOVED lines=59> */
[----:B------:R-:W-:Y:S02]  /*436c0*/  IMAD.MOV.U32 R16, RZ, RZ, R172 ;  /* 0x000000ffff107224 */ /* 0x000fe400078e00ac */
[----:B------:R-:W-:Y:S01]  /*436d0*/  HFMA2 R172, -RZ, RZ, 0, 0 ;  /* 0x00000000ffac7431 */ /* 0x000fe200000001ff */
[----:B------:R-:W-:-:S07]  /*436e0*/  LOP3.LUT R20, R18, UR5, R173, 0x96, !PT ;  /* 0x0000000512147c12 */ /* 0x000fce000f8e96ad */
.L_x_1034:
[----:B------:R-:W-:Y:S05]  /*436f0*/  BSYNC.RECONVERGENT B1 ;  /* 0x0000000000017941 */ /* 0x000fea0003800200 */
.L_x_1033:
        /* <DEDUP_REMOVED lines=20> */
.L_x_1040:
        /* <DEDUP_REMOVED lines=15> */
.L_x_1042:
[----:B------:R-:W-:Y:S05]  /*43930*/  BSYNC.RECONVERGENT B2 ;  /* 0x0000000000027941 */ /* 0x000fea0003800200 */
.L_x_1041:
        /* <DEDUP_REMOVED lines=61> */
[----:B------:R-:W-:-:S07]  /*43d10*/  HFMA2 R18, -RZ, RZ, 0, 0 ;  /* 0x00000000ff127431 */ /* 0x000fce00000001ff */
.L_x_1039:
[----:B------:R-:W-:Y:S05]  /*43d20*/  BSYNC.RECONVERGENT B1 ;  /* 0x0000000000017941 */ /* 0x000fea0003800200 */
.L_x_1038:
        /* <DEDUP_REMOVED lines=8> */
[----:B------:R-:W-:-:S04]  /*43db0*/  IMAD.U32 R172, R172, 0x10000, RZ ;  /* 0x00010000acac7824 */ /* 0x000fc800078e00ff */
[----:B------:R-:W-:-:S05]  /*43dc0*/  FMUL.FTZ R172, R172, R176 ;  /* 0x000000b0acac7220 */ /* 0x000fca0000410000 */
[----:B------:R-:W-:-:S05]  /*43dd0*/  FSEL R172, R172, RZ, !P6 ;  /* 0x000000ffacac7208 */ /* 0x000fca0007000000 */
[----:B------:R-:W-:Y:S01]  /*43de0*/  FADD.FTZ R172, R151, R172 ;  /* 0x000000ac97ac7221 */ /* 0x000fe20000010000 */
[----:B------:R-:W-:-:S05]  /*43df0*/  @P1 PRMT R151, R51, 0x7632, R151 ;  /* 0x0000763233971816 */ /* 0x000fca0000000097 */
[----:B------:R-:W-:-:S04]  /*43e00*/  @P1 IMAD.U32 R151, R151, 0x10000, RZ ;  /* 0x0001000097971824 */ /* 0x000fc800078e00ff */
[----:B------:R-:W-:Y:S01]  /*43e10*/  @P1 FADD.FTZ R151, R172, R151 ;  /* 0x00000097ac971221 */ /* 0x000fe20000010000 */
[----:B------:R-:W-:Y:S01]  /*43e20*/  @!P1 MOV R151, R172 ;  /* 0x000000ac00979202 */ /* 0x000fe20000000f00 */
[--C-:B------:R-:W-:Y:S01]  /*43e30*/  IMAD.MOV.U32 R172, RZ, RZ, R5.reuse ;  /* 0x000000ffffac7224 */ /* 0x100fe200078e0005 */
[----:B------:R-:W-:Y:S02]  /*43e40*/  PRMT R5, R174, 0x7610, R5 ;  /* 0x00007610ae057816 */ /* 0x000fe40000000005 */
[----:B------:R-:W-:-:S04]  /*43e50*/  F2FP.BF16.F32.PACK_AB R173, RZ, R151 ;  /* 0x00000097ffad723e */ /* 0x000fc800000010ff */
[----:B------:R-:W-:Y:S01]  /*43e60*/  PRMT R119, R119, 0x5410, R173 ;  /* 0x0000541077777816 */ /* 0x000fe200000000ad */
[----:B------:R-:W-:Y:S06]  /*43e70*/  BRA `(.L_x_1043) ;  /* 0x0000003000cc7947 */ /* 0x000fec0003800000 */
.L_x_962:
[----:B------:R-:W-:Y:S01]  /*43e80*/  ISETP.NE.AND P2, PT, R18, 0x1, PT ;  /* 0x000000011200780c */ /* 0x000fe20003f45270 */
[----:B------:R-:W-:Y:S01]  /*43e90*/  BSSY.RECONVERGENT B1, `(.L_x_1044) ;  /* 0x000005a000017945 */ /* 0x000fe20003800200 */
[----:B0-----:R-:W-:Y:S01]  /*43ea0*/  IMAD.MOV.U32 R40, RZ, RZ, 0x2 ;  /* 0x00000002ff287424 */ /* 0x001fe200078e00ff */
        /* <DEDUP_REMOVED lines=13> */
.L_x_1046:
        /* <DEDUP_REMOVED lines=12> */
.L_x_1048:
[----:B------:R-:W-:Y:S05]  /*44040*/  BSYNC.RECONVERGENT B2 ;  /* 0x0000000000027941 */ /* 0x000fea0003800200 */
.L_x_1047:
        /* <DEDUP_REMOVED lines=61> */
[----:B------:R-:W-:-:S07]  /*44420*/  LOP3.LUT R20, R18, UR5, R41, 0x96, !PT ;  /* 0x0000000512147c12 */ /* 0x000fce000f8e9629 */
.L_x_1045:
[----:B------:R-:W-:Y:S05]  /*44430*/  BSYNC.RECONVERGENT B1 ;  /* 0x0000000000017941 */ /* 0x000fea0003800200 */
.L_x_1044:
        /* <DEDUP_REMOVED lines=11> */
[----:B-1----:R-:W-:-:S02]  /*444f0*/  FSETP.GTU.FTZ.AND P2, PT, R18, R178, PT ;  /* 0x000000b21200720b */ /* 0x002fc40003f5c000 */
[----:B------:R-:W-:Y:S02]  /*44500*/  @P1 SHF.L.U32 R18, R48, 0x10, RZ ;  /* 0x0000001030121819 */ /* 0x000fe400000006ff */
        /* <DEDUP_REMOVED lines=16> */
.L_x_1051:
        /* <DEDUP_REMOVED lines=12> */
.L_x_1053:
[----:B------:R-:W-:Y:S05]  /*446d0*/  BSYNC.RECONVERGENT B2 ;  /* 0x0000000000027941 */ /* 0x000fea0003800200 */
.L_x_1052:
        /* <DEDUP_REMOVED lines=62> */
.L_x_1050:
[----:B------:R-:W-:Y:S05]  /*44ac0*/  BSYNC.RECONVERGENT B1 ;  /* 0x0000000000017941 */ /* 0x000fea0003800200 */
.L_x_1049:
[----:B------:R-:W-:Y:S01]  /*44ad0*/  I2FP.F32.U32 R40, R42 ;  /* 0x0000002a00287245 */ /* 0x000fe20000201000 */
[----:B------:R-:W-:Y:S01]  /*44ae0*/  BSSY.RECONVERGENT B1, `(.L_x_1054) ;  /* 0x0000064000017945 */ /* 0x000fe20003800200 */
[----:B------:R-:W-:Y:S01]  /*44af0*/  SHF.L.U32 R39, R39, 0x10, RZ ;  /* 0x0000001027277819 */ /* 0x000fe200000006ff */
[----:B------:R-:W-:Y:S01]  /*44b00*/  IMAD.MOV.U32 R123, RZ, RZ, 0x2 ;  /* 0x00000002ff7b7424 */ /* 0x000fe200078e00ff */
[----:B------:R-:W-:Y:S01]  /*44b10*/  LOP3.LUT R22, R22, 0xfffffff7, RZ, 0xc0, !PT ;  /* 0xfffffff716167812 */ /* 0x000fe200078ec0ff */
[----:B------:R-:W-:Y:S01]  /*44b20*/  FFMA.FTZ R40, R40, R179, 1.1641532182693481445e-10 ;  /* 0x2f00000028287423 */ /* 0x000fe200000100b3 */
[----:B------:R-:W-:Y:S01]  /*44b30*/  MOV R42, R16 ;  /* 0x00000010002a7202 */ /* 0x000fe20000000f00 */
[----:B------:R-:W-:-:S03]  /*44b40*/  FMUL.FTZ R39, R39, R151 ;  /* 0x0000009727277220 */ /* 0x000fc60000410000 */
[----:B------:R-:W-:Y:S02]  /*44b50*/  FSETP.GTU.FTZ.AND P2, PT, R40, R178, PT ;  /* 0x000000b22800720b */ /* 0x000fe40003f5c000 */
[----:B------:R-:W-:Y:S02]  /*44b60*/  @P1 PRMT R40, R48, 0x7632, R40 ;  /* 0x0000763230281816 */ /* 0x000fe40000000028 */
[----:B------:R-:W-:Y:S02]  /*44b70*/  FSEL R39, R39, RZ, !P2 ;  /* 0x000000ff27277208 */ /* 0x000fe40005000000 */
[----:B------:R-:W-:Y:S01]  /*44b80*/  PLOP3.LUT P2, PT, P2, PT, PT, 0x8, 0x80 ;  /* 0x000000000080781c */ /* 0x000fe2000174e170 */
[----:B------:R-:W-:-:S04]  /*44b90*/  @P1 IMAD.U32 R40, R40, 0x10000, RZ ;  /* 0x0001000028281824 */ /* 0x000fc800078e00ff */
[----:B------:R-:W-:-:S05]  /*44ba0*/  @P1 FADD.FTZ R39, R40, R39 ;  /* 0x0000002728271221 */ /* 0x000fca0000010000 */
        /* <DEDUP_REMOVED lines=12> */
.L_x_1056:
        /* <DEDUP_REMOVED lines=12> */
.L_x_1058:
[----:B------:R-:W-:Y:S05]  /*44d30*/  BSYNC.RECONVERGENT B2 ;  /* 0x0000000000027941 */ /* 0x000fea0003800200 */
.L_x_1057:
        /* <DEDUP_REMOVED lines=62> */
.L_x_1055:
[----:B------:R-:W-:Y:S05]  /*45120*/  BSYNC.RECONVERGENT B1 ;  /* 0x0000000000017941 */ /* 0x000fea0003800200 */
.L_x_1054:
        /* <DEDUP_REMOVED lines=26> */
.L_x_1061:
        /* <DEDUP_REMOVED lines=12> */
.L_x_1063:
[----:B------:R-:W-:Y:S05]  /*45390*/  BSYNC.RECONVERGENT B2 ;  /* 0x0000000000027941 */ /* 0x000fea0003800200 */
.L_x_1062:
        /* <DEDUP_REMOVED lines=62> */
.L_x_1060:
[----:B------:R-:W-:Y:S05]  /*45780*/  BSYNC.RECONVERGENT B1 ;  /* 0x0000000000017941 */ /* 0x000fea0003800200 */
.L_x_1059:
        /* <DEDUP_REMOVED lines=26> */
.L_x_1066:
        /* <DEDUP_REMOVED lines=12> */
.L_x_1068:
[----:B------:R-:W-:Y:S05]  /*459f0*/  BSYNC.RECONVERGENT B2 ;  /* 0x0000000000027941 */ /* 0x000fea0003800200 */
.L_x_1067:
        /* <DEDUP_REMOVED lines=62> */
.L_x_1065:
[----:B------:R-:W-:Y:S05]  /*45de0*/  BSYNC.RECONVERGENT B1 ;  /* 0x0000000000017941 */ /* 0x000fea0003800200 */
.L_x_1064:
        /* <DEDUP_REMOVED lines=24> */
.L_x_1071:
        /* <DEDUP_REMOVED lines=12> */
.L_x_1073:
[----:B------:R-:W-:Y:S05]  /*46030*/  BSYNC.RECONVERGENT B2 ;  /* 0x0000000000027941 */ /* 0x000fea0003800200 */
.L_x_1072:
        /* <DEDUP_REMOVED lines=62> */
.L_x_1070:
[----:B------:R-:W-:Y:S05]  /*46420*/  BSYNC.RECONVERGENT B1 ;  /* 0x0000000000017941 */ /* 0x000fea0003800200 */
.L_x_1069:
        /* <DEDUP_REMOVED lines=24> */
.L_x_1076:
        /* <DEDUP_REMOVED lines=12> */
.L_x_1078:
[----:B------:R-:W-:Y:S05]  /*46670*/  BSYNC.RECONVERGENT B2 ;  /* 0x0000000000027941 */ /* 0x000fea0003800200 */
.L_x_1077:
        /* <DEDUP_REMOVED lines=62> */
.L_x_1075:
[----:B------:R-:W-:Y:S05]  /*46a60*/  BSYNC.RECONVERGENT B1 ;  /* 0x0000000000017941 */ /* 0x000fea0003800200 */
.L_x_1074:
        /* <DEDUP_REMOVED lines=24> */
.L_x_1081:
        /* <DEDUP_REMOVED lines=12> */
.L_x_1083:
[----:B------:R-:W-:Y:S05]  /*46cb0*/  BSYNC.RECONVERGENT B2 ;  /* 0x0000000000027941 */ /* 0x000fea0003800200 */
.L_x_1082:
        /* <DEDUP_REMOVED lines=62> */
.L_x_1080:
[----:B------:R-:W-:Y:S05]  /*470a0*/  BSYNC.RECONVERGENT B1 ;  /* 0x0000000000017941 */ /* 0x000fea0003800200 */
.L_x_1079:
        /* <DEDUP_REMOVED lines=12> */
[----:B------:R-:W-:Y:S01]  /*47170*/  @P1 FADD.FTZ R151, R172, R151 ;  /* 0x00000097ac971221 */ /* 0x000fe20000010000 */
[----:B------:R-:W-:-:S04]  /*47180*/  IMAD.MOV.U32 R172, RZ, RZ, R122 ;  /* 0x000000ffffac7224 */ /* 0x000fc800078e007a */
[----:B------:R-:W-:-:S04]  /*47190*/  F2FP.BF16.F32.PACK_AB R174, RZ, R151 ;  /* 0x00000097ffae723e */ /* 0x000fc800000010ff */
[----:B------:R-:W-:-:S07]  /*471a0*/  PRMT R119, R119, 0x5410, R174 ;  /* 0x0000541077777816 */ /* 0x000fce00000000ae */
.L_x_1043:
[----:B------:R-:W0:Y:S01]  /*471b0*/  LDC.64 R122, c[0x0][0x3a8] ;  /* 0x0000ea00ff7a7b82 */ /* 0x000e220000000a00 */
[C---:B------:R-:W-:Y:S02]  /*471c0*/  LOP3.LUT P6, RZ, R22.reuse, 0x8, RZ, 0xc0, !PT ;  /* 0x0000000816ff7812 */ /* 0x040fe400078cc0ff */
[----:B------:R-:W-:Y:S02]  /*471d0*/  LOP3.LUT P1, RZ, R22, 0x10, RZ, 0xc0, !PT ;  /* 0x0000001016ff7812 */ /* 0x000fe4000782c0ff */
[----:B------:R-:W-:Y:S01]  /*471e0*/  SEL R121, RZ, 0x100, !P6 ;  /* 0x00000100ff797807 */ /* 0x000fe20007000000 */
        /* <DEDUP_REMOVED lines=11> */
[----:B------:R-:W-:Y:S02]  /*472a0*/  LOP3.LUT R116, R121, R116, R118, 0xfe, !PT ;  /* 0x0000007479747212 */ /* 0x000fe400078efe76 */
[----:B------:R-:W-:-:S02]  /*472b0*/  SEL R118, RZ, 0x1, !P1 ;  /* 0x00000001ff767807 */ /* 0x000fc40004800000 */
[----:B------:R-:W-:Y:S02]  /*472c0*/  LOP3.LUT R117, R117, R119, RZ, 0xfc, !PT ;  /* 0x0000007775757212 */ /* 0x000fe400078efcff */
[----:B------:R-:W-:Y:S02]  /*472d0*/  LOP3.LUT R116, R116, R118, RZ, 0xfc, !PT ;  /* 0x0000007674747212 */ /* 0x000fe400078efcff */
[----:B------:R-:W0:Y:S02]  /*472e0*/  LDC.64 R118, c[0x0][0x3b0] ;  /* 0x0000ec00ff767b82 */ /* 0x000e240000000a00 */
[----:B0-----:R-:W-:-:S05]  /*472f0*/  IMAD.WIDE.U32 R118, R120, 0x8, R118 ;  /* 0x0000000878767825 */ /* 0x001fca00078e0076 */
[----:B------:R2:W-:Y:S01]  /*47300*/  STG.E.64 desc[UR8][R118.64], R116 ;  /* 0x0000007476007986 */ /* 0x0005e2000c101b08 */
[----:B------:R-:W-:Y:S05]  /*47310*/  @!P0 BRA `(.L_x_961) ;  /* 0x0000000000508947 */ /* 0x000fea0003800000 */
[----:B--2---:R-:W-:Y:S02]  /*47320*/  SHF.L.U32 R116, R6, 0x10, RZ ;  /* 0x0000001006747819 */ /* 0x004fe400000006ff */
        /* <DEDUP_REMOVED lines=19> */
.L_x_961:
[----:B------:R-:W-:Y:S05]  /*47460*/  BSYNC.RECONVERGENT B0 ;  /* 0x0000000000007941 */ /* 0x000fea0003800200 */
.L_x_960:
[----:B0123--:R-:W-:Y:S01]  /*47470*/  FADD.FTZ R116, RZ, R13 ;  /* 0x0000000dff747221 */ /* 0x00ffe20000010000 */
[C---:B------:R-:W-:Y:S01]  /*47480*/  ISETP.GE.U32.AND P0, PT, R24.reuse, 0x80, PT ;  /* 0x000000801800780c */ /* 0x040fe20003f06070 */
[----:B------:R-:W0:Y:S01]  /*47490*/  S2R R173, SR_TID.X ;  /* 0x0000000000ad7919 */ /* 0x000e220000002100 */
[----:B------:R-:W-:Y:S01]  /*474a0*/  ISETP.GT.U32.AND P1, PT, R24, 0xff, PT ;  /* 0x000000ff1800780c */ /* 0x000fe20003f24070 */
[----:B------:R-:W-:Y:S01]  /*474b0*/  FADD.FTZ R116, R38, R116 ;  /* 0x0000007426747221 */ /* 0x000fe20000010000 */
[C---:B------:R-:W-:Y:S01]  /*474c0*/  ISETP.GT.U32.AND P2, PT, R24.reuse, 0x17f, PT ;  /* 0x0000017f1800780c */ /* 0x040fe20003f44070 */
[----:B------:R-:W-:Y:S01]  /*474d0*/  BSSY.RECONVERGENT B0, `(.L_x_1084) ;  /* 0x00000cb000007945 */ /* 0x000fe20003800200 */
[C---:B------:R-:W-:Y:S01]  /*474e0*/  ISETP.GT.U32.AND P3, PT, R24.reuse, 0x1ff, PT ;  /* 0x000001ff1800780c */ /* 0x040fe20003f64070 */
[----:B------:R-:W-:Y:S01]  /*474f0*/  FADD.FTZ R116, R37, R116 ;  /* 0x0000007425747221 */ /* 0x000fe20000010000 */
[C---:B------:R-:W-:Y:S02]  /*47500*/  ISETP.GT.U32.AND P4, PT, R24.reuse, 0x27f, PT ;  /* 0x0000027f1800780c */ /* 0x040fe40003f84070 */
[C---:B------:R-:W-:Y:S01]  /*47510*/  ISETP.GT.U32.AND P5, PT, R24.reuse, 0x2ff, PT ;  /* 0x000002ff1800780c */ /* 0x040fe20003fa4070 */
[----:B------:R-:W-:Y:S01]  /*47520*/  FADD.FTZ R116, R133, R116 ;  /* 0x0000007485747221 */ /* 0x000fe20000010000 */
[----:B------:R-:W-:-:S03]  /*47530*/  ISETP.GT.U32.AND P6, PT, R24, 0x37f, PT ;  /* 0x0000037f1800780c */ /* 0x000fc60003fc4070 */
        /* <DEDUP_REMOVED lines=52> */
[----:B------:R-:W-:-:S05]  /*47880*/  @P6 FADD.FTZ R116, R151, R117 ;  /* 0x0000007597746221 */ /* 0x000fca0000010000 */
        /* <DEDUP_REMOVED lines=46> */
[----:B0-----:R-:W-:Y:S02]  /*47b70*/  LOP3.LUT P1, RZ, R173, 0x1f, RZ, 0xc0, !PT ;  /* 0x0000001fadff7812 */ /* 0x001fe4000782c0ff */
        /* <DEDUP_REMOVED lines=15> */
[----:B------:R-:W-:-:S03]  /*47c70*/  FADD.FTZ R119, R32, -R116 ;  /* 0x8000007420777221 */ /* 0x000fc60000010000 */
        /* <DEDUP_REMOVED lines=61> */
[----:B------:R-:W-:-:S05]  /*48050*/  @P6 FFMA.FTZ R117, R119, R119, R118 ;  /* 0x0000007777756223 */ /* 0x000fca0000010076 */
        /* <DEDUP_REMOVED lines=18> */
.L_x_1085:
[----:B------:R-:W-:Y:S05]  /*48180*/  BSYNC.RECONVERGENT B0 ;  /* 0x0000000000007941 */ /* 0x000fea0003800200 */
.L_x_1084:
        /* <DEDUP_REMOVED lines=15> */
.L_x_1087:
[----:B------:R-:W-:Y:S05]  /*48280*/  BSYNC.RECONVERGENT B0 ;  /* 0x0000000000007941 */ /* 0x000fea0003800200 */
.L_x_1086:
[----:B------:R-:W1:Y:S01]  /*48290*/  SHFL.DOWN PT, R122, R118, 0x2, 0x1f ;  /* 0x08401f00767a7f89 */ /* 0x000e6200000e0000 */
[----:B------:R-:W-:Y:S01]  /*482a0*/  I2FP.F32.S32 R121, R118 ;  /* 0x0000007600797245 */ /* 0x000fe20000201400 */
[----:B------:R-:W-:Y:S01]  /*482b0*/  BSSY.RECONVERGENT B0, `(.L_x_1088) ;  /* 0x0000086000007945 */ /* 0x000fe20003800200 */
[----:B------:R-:W-:Y:S01]  /*482c0*/  ISETP.NE.AND P1, PT, RZ, UR18, PT ;  /* 0x00000012ff007c0c */ /* 0x000fe2000bf25270 */
[----:B0-----:R-:W0:Y:S01]  /*482d0*/  SHFL.DOWN PT, R120, R116, 0x2, 0x1f ;  /* 0x08401f0074787f89 */ /* 0x001e2200000e0000 */
[----:B------:R-:W-:Y:S01]  /*482e0*/  ISETP.NE.AND P2, PT, R173, RZ, PT ;  /* 0x000000ffad00720c */ /* 0x000fe20003f45270 */
        /* <DEDUP_REMOVED lines=13> */
[----:B-1----:R-:W-:Y:S01]  /*483c0*/  IMAD.IADD R118, R118, 0x1, R122 ;  /* 0x0000000176767824 */ /* 0x002fe200078e027a */
[----:B------:R-:W-:-:S04]  /*483d0*/  I2FP.F32.S32 R122, R122 ;  /* 0x0000007a007a7245 */ /* 0x000fc80000201400 */
        /* <DEDUP_REMOVED lines=9> */
[----:B------:R-:W-:Y:S01]  /*48470*/  FMUL.FTZ R117, R116, R117 ;  /* 0x0000007574757220 */ /* 0x000fe20000410000 */
[----:B-1----:R-:W-:Y:S01]  /*48480*/  FMUL.FTZ R120, R118, R121 ;  /* 0x0000007976787220 */ /* 0x002fe20000410000 */
[----:B------:R-:W0:Y:S02]  /*48490*/  SHFL.DOWN PT, R116, R119, 0x1, 0x1f ;  /* 0x08201f0077747f89 */ /* 0x000e2400000e0000 */
[----:B------:R-:W-:-:S03]  /*484a0*/  FMUL.FTZ R117, R117, R122 ;  /* 0x0000007a75757220 */ /* 0x000fc60000410000 */
[----:B------:R-:W-:Y:S01]  /*484b0*/  SHFL.IDX PT, R120, R120, RZ, 0x1f ;  /* 0x00001fff78787589 */ /* 0x000fe200000e0000 */
[----:B0-----:R-:W-:-:S04]  /*484c0*/  FADD.FTZ R116, R119, R116 ;  /* 0x0000007477747221 */ /* 0x001fc80000010000 */
[----:B------:R-:W-:Y:S02]  /*484d0*/  FFMA.FTZ R116, R118, R117, R116 ;  /* 0x0000007576747223 */ /* 0x000fe40000010074 */
[----:B------:R-:W0:Y:S04]  /*484e0*/  LDC R117, c[0x0][0x448] ;  /* 0x00011200ff757b82 */ /* 0x000e280000000800 */
[----:B------:R-:W0:Y:S02]  /*484f0*/  SHFL.IDX PT, R116, R116, RZ, 0x1f ;  /* 0x00001fff74747589 */ /* 0x000e2400000e0000 */
[----:B0-----:R-:W-:Y:S01]  /*48500*/  FFMA.FTZ R116, R116, UR19, R117 ;  /* 0x0000001374747c23 */ /* 0x001fe20008010075 */
[----:B------:R-:W-:-:S05]  /*48510*/  FMUL.FTZ R117, R120, R120 ;  /* 0x0000007878757220 */ /* 0x000fca0000410000 */
[----:B------:R-:W-:-:S05]  /*48520*/  FSEL R117, R117, RZ, P1 ;  /* 0x000000ff75757208 */ /* 0x000fca0000800000 */
[----:B------:R-:W-:-:S04]  /*48530*/  FADD.FTZ R116, R116, R117 ;  /* 0x0000007574747221 */ /* 0x000fc80000010000 */
[----:B------:R0:W1:Y:S02]  /*48540*/  MUFU.RSQ R118, R116 ;  /* 0x0000007400767308 */ /* 0x0000640000001400 */
[----:B0-----:R-:W0:Y:S01]  /*48550*/  @!P2 LDC.64 R116, c[0x0][0x3c0] ;  /* 0x0000f000ff74ab82 */ /* 0x001e220000000a00 */
[----:B-1----:R-:W-:Y:S02]  /*48560*/  R2UR UR5, R118 ;  /* 0x00000000760572ca */ /* 0x002fe400000e0000 */
[----:B------:R-:W-:-:S05]  /*48570*/  MOV R118, UR4 ;  /* 0x0000000400767c02 */ /* 0x000fca0008000f00 */
[----:B0-----:R-:W-:Y:S02]  /*48580*/  @!P2 IMAD.WIDE R116, R118, 0x4, R116 ;  /* 0x000000047674a825 */ /* 0x001fe400078e0274 */
[----:B------:R-:W0:Y:S03]  /*48590*/  @!P2 LDC.64 R118, c[0x0][0x3c8] ;  /* 0x0000f200ff76ab82 */ /* 0x000e260000000a00 */
[----:B------:R1:W-:Y:S02]  /*485a0*/  @!P2 STG.E desc[UR8][R116.64], R120 ;  /* 0x000000787400a986 */ /* 0x0003e4000c101908 */
[----:B-1----:R-:W-:Y:S01]  /*485b0*/  IMAD.U32 R116, RZ, RZ, UR4 ;  /* 0x00000004ff747e24 */ /* 0x002fe2000f8e00ff */
[----:B------:R-:W-:-:S04]  /*485c0*/  FSEL R120, R120, RZ, !P1 ;  /* 0x000000ff78787208 */ /* 0x000fc80004800000 */
[----:B------:R-:W-:Y:S01]  /*485d0*/  R2UR UR6, R120 ;  /* 0x00000000780672ca */ /* 0x000fe200000e0000 */
[----:B0-----:R-:W-:-:S04]  /*485e0*/  @!P2 IMAD.WIDE R118, R116, 0x4, R118 ;  /* 0x000000047476a825 */ /* 0x001fc800078e0276 */
[----:B------:R-:W-:-:S05]  /*485f0*/  IMAD.U32 R116, RZ, RZ, UR5 ;  /* 0x00000005ff747e24 */ /* 0x000fca000f8e00ff */
[----:B------:R0:W-:Y:S01]  /*48600*/  @!P2 STG.E desc[UR8][R118.64], R116 ;  /* 0x000000747600a986 */ /* 0x0001e2000c101908 */
[----:B------:R-:W-:Y:S05]  /*48610*/  @!P0 BRA `(.L_x_1089) ;  /* 0x00000004003c8947 */ /* 0x000fea0003800000 */
[----:B------:R-:W-:Y:S01]  /*48620*/  FADD.FTZ R123, R135, -UR6 ;  /* 0x80000006877b7e21 */ /* 0x000fe20008010000 */
[----:B0-----:R-:W-:Y:S01]  /*48630*/  SHF.L.U32 R116, R211, 0x10, RZ ;  /* 0x00000010d3747819 */ /* 0x001fe200000006ff */
[----:B------:R-:W-:Y:S01]  /*48640*/  IMAD.U32 R119, R95, 0x10000, RZ ;  /* 0x000100005f777824 */ /* 0x000fe200078e00ff */
[----:B------:R-:W-:Y:S01]  /*48650*/  SHF.L.U32 R118, R71, 0x10, RZ ;  /* 0x0000001047767819 */ /* 0x000fe200000006ff */
[----:B------:R-:W-:Y:S01]  /*48660*/  FMUL.FTZ R123, R123, UR5 ;  /* 0x000000057b7b7c20 */ /* 0x000fe20008410000 */
[----:B------:R-:W-:Y:S02]  /*48670*/  IMAD.U32 R117, R207, 0x10000, RZ ;  /* 0x00010000cf757824 */ /* 0x000fe400078e00ff */
[----:B------:R-:W-:Y:S01]  /*48680*/  FADD.FTZ R179, R146, -UR6 ;  /* 0x8000000692b37e21 */ /* 0x000fe20008010000 */
[----:B------:R-:W-:Y:S02]  /*48690*/  IMAD.U32 R120, R227, 0x10000, RZ ;  /* 0x00010000e3787824 */ /* 0x000fe400078e00ff */
[C---:B------:R-:W-:Y:S01]  /*486a0*/  FFMA.FTZ R116, R123.reuse, R116, R119 ;  /* 0x000000747b747223 */ /* 0x040fe20000010077 */
[----:B------:R-:W-:Y:S01]  /*486b0*/  FFMA.FTZ R123, R123, R117, R118 ;  /* 0x000000757b7b7223 */ /* 0x000fe20000010076 */
[----:B------:R-:W-:Y:S01]  /*486c0*/  FMUL.FTZ R179, R179, UR5 ;  /* 0x00000005b3b37c20 */ /* 0x000fe20008410000 */
[----:B------:R-:W-:Y:S01]  /*486d0*/  IMAD.U32 R119, R226, 0x10000, RZ ;  /* 0x00010000e2777824 */ /* 0x000fe200078e00ff */
[----:B------:R-:W-:Y:S01]  /*486e0*/  SHF.L.U32 R117, R228, 0x10, RZ ;  /* 0x00000010e4757819 */ /* 0x000fe200000006ff */
[----:B------:R-:W-:-:S02]  /*486f0*/  IMAD.U32 R118, R229, 0x10000, RZ ;  /* 0x00010000e5767824 */ /* 0x000fc400078e00ff */
[----:B------:R-:W-:Y:S01]  /*48700*/  FADD.FTZ R122, R132, -UR6 ;  /* 0x80000006847a7e21 */ /* 0x000fe20008010000 */
[C---:B------:R-:W-:Y:S01]  /*48710*/  FFMA.FTZ R119, R179.reuse, R119, R120 ;  /* 0x00000077b3777223 */ /* 0x040fe20000010078 */
[----:B------:R-:W-:Y:S01]  /*48720*/  SHF.L.U32 R120, R94, 0x10, RZ ;  /* 0x000000105e787819 */ /* 0x000fe200000006ff */
[----:B------:R-:W-:Y:S01]  /*48730*/  FFMA.FTZ R179, R179, R117, R118 ;  /* 0x00000075b3b37223 */ /* 0x000fe20000010076 */
[----:B------:R-:W-:Y:S01]  /*48740*/  FMUL.FTZ R122, R122, UR5 ;  /* 0x000000057a7a7c20 */ /* 0x000fe20008410000 */
[----:B------:R-:W-:Y:S02]  /*48750*/  IMAD.U32 R121, R210, 0x10000, RZ ;  /* 0x00010000d2797824 */ /* 0x000fe400078e00ff */
[----:B------:R-:W-:Y:S01]  /*48760*/  FADD.FTZ R178, R134, -UR6 ;  /* 0x8000000686b27e21 */ /* 0x000fe20008010000 */
[----:B------:R-:W-:Y:S02]  /*48770*/  IMAD.U32 R117, R206, 0x10000, RZ ;  /* 0x00010000ce757824 */ /* 0x000fe400078e00ff */
[----:B------:R-:W-:Y:S01]  /*48780*/  FADD.FTZ R176, R37, -UR6 ;  /* 0x8000000625b07e21 */ /* 0x000fe20008010000 */
[----:B------:R-:W-:-:S02]  /*48790*/  IMAD.U32 R118, R70, 0x10000, RZ ;  /* 0x0001000046767824 */ /* 0x000fc400078e00ff */
[----:B------:R-:W-:Y:S01]  /*487a0*/  FFMA.FTZ R121, R122, R121, R120 ;  /* 0x000000797a797223 */ /* 0x000fe20000010078 */
[----:B------:R-:W-:Y:S01]  /*487b0*/  FMUL.FTZ R178, R178, UR5 ;  /* 0x00000005b2b27c20 */ /* 0x000fe20008410000 */
[----:B------:R-:W-:Y:S02]  /*487c0*/  IMAD.U32 R174, R223, 0x10000, RZ ;  /* 0x00010000dfae7824 */ /* 0x000fe400078e00ff */
[----:B------:R-:W-:Y:S01]  /*487d0*/  FFMA.FTZ R122, R122, R117, R118 ;  /* 0x000000757a7a7223 */ /* 0x000fe20000010076 */
[----:B------:R-:W-:Y:S01]  /*487e0*/  SHF.L.U32 R118, R222, 0x10, RZ ;  /* 0x00000010de767819 */ /* 0x000fe200000006ff */
[----:B------:R-:W-:Y:S01]  /*487f0*/  IMAD.U32 R117, R224, 0x10000, RZ ;  /* 0x00010000e0757824 */ /* 0x000fe200078e00ff */
[----:B------:R-:W-:Y:S01]  /*48800*/  SHF.L.U32 R120, R225, 0x10, RZ ;  /* 0x00000010e1787819 */ /* 0x000fe200000006ff */
[----:B------:R-:W-:Y:S01]  /*48810*/  FMUL.FTZ R176, R176, UR5 ;  /* 0x00000005b0b07c20 */ /* 0x000fe20008410000 */
[----:B------:R-:W-:Y:S02]  /*48820*/  IMAD.U32 R175, R93, 0x10000, RZ ;  /* 0x000100005daf7824 */ /* 0x000fe400078e00ff */
[----:B------:R-:W-:Y:S01]  /*48830*/  FFMA.FTZ R118, R178, R118, R174 ;  /* 0x00000076b2767223 */ /* 0x000fe200000100ae */
[----:B------:R-:W-:-:S02]  /*48840*/  IMAD.U32 R174, R69, 0x10000, RZ ;  /* 0x0001000045ae7824 */ /* 0x000fc400078e00ff */
[----:B------:R-:W-:Y:S01]  /*48850*/  FFMA.FTZ R178, R178, R117, R120 ;  /* 0x00000075b2b27223 */ /* 0x000fe20000010078 */
[----:B------:R-:W-:Y:S01]  /*48860*/  IMAD.U32 R120, R209, 0x10000, RZ ;  /* 0x00010000d1787824 */ /* 0x000fe200078e00ff */
[----:B------:R-:W-:Y:S01]  /*48870*/  SHF.L.U32 R117, R205, 0x10, RZ ;  /* 0x00000010cd757819 */ /* 0x000fe200000006ff */
[----:B------:R-:W-:Y:S01]  /*48880*/  FADD.FTZ R177, R133, -UR6 ;  /* 0x8000000685b17e21 */ /* 0x000fe20008010000 */
[----:B------:R-:W-:Y:S01]  /*48890*/  F2FP.BF16.F32.PACK_AB R119, R119, R116 ;  /* 0x000000747777723e */ /* 0x000fe200000010ff */
[C---:B------:R-:W-:Y:S01]  /*488a0*/  FFMA.FTZ R120, R176.reuse, R120, R175 ;  /* 0x00000078b0787223 */ /* 0x040fe200000100af */
[----:B------:R-:W-:Y:S02]  /*488b0*/  IMAD.U32 R175, R221, 0x10000, RZ ;  /* 0x00010000ddaf7824 */ /* 0x000fe400078e00ff */
[----:B------:R-:W-:Y:S01]  /*488c0*/  FFMA.FTZ R176, R176, R117, R174 ;  /* 0x00000075b0b07223 */ /* 0x000fe200000100ae */
[----:B------:R-:W-:Y:S01]  /*488d0*/  SHF.L.U32 R174, R219, 0x10, RZ ;  /* 0x00000010dbae7819 */ /* 0x000fe200000006ff */
[----:B------:R-:W-:Y:S01]  /*488e0*/  FMUL.FTZ R177, R177, UR5 ;  /* 0x00000005b1b17c20 */ /* 0x000fe20008410000 */
[----:B------:R-:W-:Y:S01]  /*488f0*/  IMAD.U32 R117, R218, 0x10000, RZ ;  /* 0x00010000da757824 */ /* 0x000fe200078e00ff */
[----:B------:R-:W-:-:S02]  /*48900*/  SHF.L.U32 R116, R208, 0x10, RZ ;  /* 0x00000010d0747819 */ /* 0x000fc400000006ff */
[----:B------:R-:W-:Y:S01]  /*48910*/  SHF.L.U32 R249, R68, 0x10, RZ ;  /* 0x0000001044f97819 */ /* 0x000fe200000006ff */
[----:B------:R-:W-:Y:S01]  /*48920*/  FFMA.FTZ R117, R177, R117, R174 ;  /* 0x00000075b1757223 */ /* 0x000fe200000100ae */
[----:B------:R-:W-:Y:S01]  /*48930*/  IMAD.U32 R174, R220, 0x10000, RZ ;  /* 0x00010000dcae7824 */ /* 0x000fe200078e00ff */
[----:B------:R-:W-:Y:S01]  /*48940*/  F2FP.BF16.F32.PACK_AB R118, R118, R121 ;  /* 0x000000797676723e */ /* 0x000fe200000010ff */
[----:B------:R-:W-:Y:S01]  /*48950*/  IMAD.U32 R121, R215, 0x10000, RZ ;  /* 0x00010000d7797824 */ /* 0x000fe200078e00ff */
[----:B------:R-:W-:Y:S01]  /*48960*/  F2FP.BF16.F32.PACK_AB R123, R179, R123 ;  /* 0x0000007bb37b723e */ /* 0x000fe200000010ff */
[----:B------:R-:W-:Y:S01]  /*48970*/  FFMA.FTZ R177, R177, R174, R175 ;  /* 0x000000aeb1b17223 */ /* 0x000fe200000100af */
[----:B------:R-:W-:Y:S01]  /*48980*/  FADD.FTZ R174, R13, -UR6 ;  /* 0x800000060dae7e21 */ /* 0x000fe20008010000 */
[----:B------:R-:W-:Y:S01]  /*48990*/  IMAD.U32 R175, R92, 0x10000, RZ ;  /* 0x000100005caf7824 */ /* 0x000fe200078e00ff */
[----:B------:R-:W-:Y:S01]  /*489a0*/  F2FP.BF16.F32.PACK_AB R117, R117, R120 ;  /* 0x000000787575723e */ /* 0x000fe200000010ff */
[----:B------:R-:W-:-:S02]  /*489b0*/  IMAD.U32 R120, R214, 0x10000, RZ ;  /* 0x00010000d6787824 */ /* 0x000fc400078e00ff */
[----:B------:R-:W-:Y:S01]  /*489c0*/  FMUL.FTZ R174, R174, UR5 ;  /* 0x00000005aeae7c20 */ /* 0x000fe20008410000 */
[----:B------:R-:W-:-:S03]  /*489d0*/  F2FP.BF16.F32.PACK_AB R122, R178, R122 ;  /* 0x0000007ab27a723e */ /* 0x000fc600000010ff */
[----:B------:R-:W-:Y:S01]  /*489e0*/  FFMA.FTZ R116, R174, R116, R175 ;  /* 0x00000074ae747223 */ /* 0x000fe200000100af */
[----:B------:R-:W-:-:S04]  /*489f0*/  IMAD.U32 R175, R204, 0x10000, RZ ;  /* 0x00010000ccaf7824 */ /* 0x000fc800078e00ff */
[----:B------:R-:W-:Y:S01]  /*48a00*/  FFMA.FTZ R174, R174, R175, R249 ;  /* 0x000000afaeae7223 */ /* 0x000fe200000100f9 */
[----:B------:R-:W-:Y:S01]  /*48a10*/  FADD.FTZ R175, R38, -UR6 ;  /* 0x8000000626af7e21 */ /* 0x000fe20008010000 */
[----:B------:R-:W-:-:S03]  /*48a20*/  IMAD.U32 R249, R217, 0x10000, RZ ;  /* 0x00010000d9f97824 */ /* 0x000fc600078e00ff */
[----:B------:R-:W-:-:S04]  /*48a30*/  FMUL.FTZ R175, R175, UR5 ;  /* 0x00000005afaf7c20 */ /* 0x000fc80008410000 */
        /* <DEDUP_REMOVED lines=13> */
.L_x_1089:
[----:B------:R-:W-:Y:S05]  /*48b10*/  BSYNC.RECONVERGENT B0 ;  /* 0x0000000000007941 */ /* 0x000fea0003800200 */
.L_x_1088:
[----:B------:R-:W-:Y:S01]  /*48b20*/  LOP3.LUT P0, RZ, R22, 0x800, RZ, 0xc0, !PT ;  /* 0x0000080016ff7812 */ /* 0x000fe2000780c0ff */
[----:B------:R-:W-:-:S12]  /*48b30*/  BSSY.RECONVERGENT B0, `(.L_x_1090) ;  /* 0x0000051000007945 */ /* 0x000fd80003800200 */
[----:B------:R-:W-:Y:S05]  /*48b40*/  @!P0 BRA `(.L_x_1091) ;  /* 0x00000004003c8947 */ /* 0x000fea0003800000 */
[----:B-1----:R-:W-:Y:S01]  /*48b50*/  FADD.FTZ R123, R137, -UR6 ;  /* 0x80000006897b7e21 */ /* 0x002fe20008010000 */
        /* <DEDUP_REMOVED lines=78> */
.L_x_1091:
[----:B------:R-:W-:Y:S05]  /*49040*/  BSYNC.RECONVERGENT B0 ;  /* 0x0000000000007941 */ /* 0x000fea0003800200 */
.L_x_1090:
[----:B------:R-:W-:Y:S01]  /*49050*/  LOP3.LUT P0, RZ, R22, 0x200, RZ, 0xc0, !PT ;  /* 0x0000020016ff7812 */ /* 0x000fe2000780c0ff */
[----:B------:R-:W-:-:S12]  /*49060*/  BSSY.RECONVERGENT B0, `(.L_x_1092) ;  /* 0x000005e000007945 */ /* 0x000fd80003800200 */
[----:B------:R-:W-:Y:S05]  /*49070*/  @!P0 BRA `(.L_x_1093) ;  /* 0x0000000400708947 */ /* 0x000fea0003800000 */
[----:B------:R-:W3:Y:S01]  /*49080*/  LDL R175, [R1+0x24] ;  /* 0x0000240001af7983 */ /* 0x000ee20000100800 */
[----:B-12---:R-:W-:-:S03]  /*49090*/  FADD.FTZ R123, R139, -UR6 ;  /* 0x800000068b7b7e21 */ /* 0x006fc60008010000 */
[----:B------:R-:W2:Y:S04]  /*490a0*/  LDL R120, [R1+0x28] ;  /* 0x0000280001787983 */ /* 0x000ea80000100800 */
[----:B------:R-:W4:Y:S04]  /*490b0*/  LDL R122, [R1+0x2c] ;  /* 0x00002c00017a7983 */ /* 0x000f280000100800 */
[----:B------:R-:W5:Y:S01]  /*490c0*/  LDL R121, [R1+0x30] ;  /* 0x0000300001797983 */ /* 0x000f620000100800 */
[----:B0-----:R-:W-:Y:S01]  /*490d0*/  SHF.L.U32 R116, R195, 0x10, RZ ;  /* 0x00000010c3747819 */ /* 0x001fe200000006ff */
[----:B------:R-:W-:Y:S01]  /*490e0*/  FMUL.FTZ R123, R123, UR5 ;  /* 0x000000057b7b7c20 */ /* 0x000fe20008410000 */
[----:B------:R-:W-:Y:S01]  /*490f0*/  IMAD.U32 R119, R103, 0x10000, RZ ;  /* 0x0001000067777824 */ /* 0x000fe200078e00ff */
[----:B------:R-:W5:Y:S03]  /*49100*/  LDL R177, [R1+0x14] ;  /* 0x0000140001b17983 */ /* 0x000f660000100800 */
[----:B------:R-:W-:Y:S01]  /*49110*/  FFMA.FTZ R116, R123, R116, R119 ;  /* 0x000000747b747223 */ /* 0x000fe20000010077 */
[----:B------:R-:W5:Y:S01]  /*49120*/  LDL R174, [R1+0x18] ;  /* 0x0000180001ae7983 */ /* 0x000f620000100800 */
[----:B------:R-:W-:Y:S01]  /*49130*/  SHF.L.U32 R118, R79, 0x10, RZ ;  /* 0x000000104f767819 */ /* 0x000fe200000006ff */
[----:B------:R-:W-:-:S02]  /*49140*/  IMAD.U32 R117, R191, 0x10000, RZ ;  /* 0x00010000bf757824 */ /* 0x000fc400078e00ff */
[----:B------:R-:W-:Y:S01]  /*49150*/  FADD.FTZ R179, R148, -UR6 ;  /* 0x8000000694b37e21 */ /* 0x000fe20008010000 */
[----:B------:R-:W5:Y:S01]  /*49160*/  LDL R176, [R1+0x1c] ;  /* 0x00001c0001b07983 */ /* 0x000f620000100800 */
[----:B------:R-:W-:Y:S02]  /*49170*/  FFMA.FTZ R123, R123, R117, R118 ;  /* 0x000000757b7b7223 */ /* 0x000fe40000010076 */
[----:B------:R-:W-:Y:S01]  /*49180*/  FMUL.FTZ R179, R179, UR5 ;  /* 0x00000005b3b37c20 */ /* 0x000fe20008410000 */
[----:B------:R-:W5:Y:S04]  /*49190*/  LDL R250, [R1+0x8] ;  /* 0x0000080001fa7983 */ /* 0x000f680000100800 */
[----:B------:R-:W5:Y:S04]  /*491a0*/  LDL R252, [R1+0x4] ;  /* 0x0000040001fc7983 */ /* 0x000f680000100800 */
[----:B------:R-:W5:Y:S04]  /*491b0*/  LDL R251, [R1+0xc] ;  /* 0x00000c0001fb7983 */ /* 0x000f680000100800 */
[----:B------:R-:W5:Y:S01]  /*491c0*/  LDL R249, [R1+0x10] ;  /* 0x0000100001f97983 */ /* 0x000f620000100800 */
[----:B---3--:R-:W-:-:S03]  /*491d0*/  IMAD.U32 R119, R175, 0x10000, RZ ;  /* 0x00010000af777824 */ /* 0x008fc600078e00ff */
[----:B------:R-:W3:Y:S01]  /*491e0*/  LDL R175, [R1+0x20] ;  /* 0x0000200001af7983 */ /* 0x000ee20000100800 */
[----:B--2---:R-:W-:Y:S01]  /*491f0*/  IMAD.U32 R120, R120, 0x10000, RZ ;  /* 0x0001000078787824 */ /* 0x004fe200078e00ff */
[----:B----4-:R-:W-:Y:S01]  /*49200*/  SHF.L.U32 R117, R122, 0x10, RZ ;  /* 0x000000107a757819 */ /* 0x010fe200000006ff */
[----:B------:R-:W-:Y:S02]  /*49210*/  FADD.FTZ R122, R128, -UR6 ;  /* 0x80000006807a7e21 */ /* 0x000fe40008010000 */
[----:B------:R-:W-:Y:S01]  /*49220*/  FFMA.FTZ R119, R179, R119, R120 ;  /* 0x00000077b3777223 */ /* 0x000fe20000010078 */
[----:B-----5:R-:W-:Y:S01]  /*49230*/  IMAD.U32 R118, R121, 0x10000, RZ ;  /* 0x0001000079767824 */ /* 0x020fe200078e00ff */
[----:B------:R-:W-:Y:S01]  /*49240*/  SHF.L.U32 R120, R102, 0x10, RZ ;  /* 0x0000001066787819 */ /* 0x000fe200000006ff */
[----:B------:R-:W-:Y:S01]  /*49250*/  FMUL.FTZ R122, R122, UR5 ;  /* 0x000000057a7a7c20 */ /* 0x000fe20008410000 */
[----:B------:R-:W-:Y:S02]  /*49260*/  IMAD.U32 R121, R194, 0x10000, RZ ;  /* 0x00010000c2797824 */ /* 0x000fe400078e00ff */
[----:B------:R-:W-:Y:S01]  /*49270*/  FFMA.FTZ R179, R179, R117, R118 ;  /* 0x00000075b3b37223 */ /* 0x000fe20000010076 */
[----:B------:R-:W-:-:S02]  /*49280*/  IMAD.U32 R117, R190, 0x10000, RZ ;  /* 0x00010000be757824 */ /* 0x000fc400078e00ff */
[----:B------:R-:W-:Y:S02]  /*49290*/  IMAD.U32 R118, R78, 0x10000, RZ ;  /* 0x000100004e767824 */ /* 0x000fe400078e00ff */
[----:B------:R-:W-:Y:S01]  /*492a0*/  FADD.FTZ R178, R138, -UR6 ;  /* 0x800000068ab27e21 */ /* 0x000fe20008010000 */
[C---:B------:R-:W-:Y:S01]  /*492b0*/  FFMA.FTZ R121, R122.reuse, R121, R120 ;  /* 0x000000797a797223 */ /* 0x040fe20000010078 */
[----:B------:R-:W-:Y:S01]  /*492c0*/  FFMA.FTZ R122, R122, R117, R118 ;  /* 0x000000757a7a7223 */ /* 0x000fe20000010076 */
[----:B------:R-:W-:Y:S01]  /*492d0*/  SHF.L.U32 R118, R177, 0x10, RZ ;  /* 0x00000010b1767819 */ /* 0x000fe200000006ff */
[----:B------:R-:W-:Y:S01]  /*492e0*/  FMUL.FTZ R178, R178, UR5 ;  /* 0x00000005b2b27c20 */ /* 0x000fe20008410000 */
[----:B------:R-:W-:Y:S02]  /*492f0*/  IMAD.U32 R174, R174, 0x10000, RZ ;  /* 0x00010000aeae7824 */ /* 0x000fe400078e00ff */
[----:B------:R-:W-:Y:S02]  /*49300*/  IMAD.U32 R117, R176, 0x10000, RZ ;  /* 0x00010000b0757824 */ /* 0x000fe400078e00ff */
[----:B------:R-:W-:Y:S01]  /*49310*/  FADD.FTZ R176, R33, -UR6 ;  /* 0x8000000621b07e21 */ /* 0x000fe20008010000 */
[----:B------:R-:W-:Y:S01]  /*49320*/  FFMA.FTZ R118, R178, R118, R174 ;  /* 0x00000076b2767223 */ /* 0x000fe200000100ae */
[----:B------:R-:W-:-:S02]  /*49330*/  IMAD.U32 R174, R77, 0x10000, RZ ;  /* 0x000100004dae7824 */ /* 0x000fc400078e00ff */
[----:B------:R-:W-:Y:S01]  /*49340*/  FMUL.FTZ R176, R176, UR5 ;  /* 0x00000005b0b07c20 */ /* 0x000fe20008410000 */
[----:B---3--:R-:W-:Y:S01]  /*49350*/  SHF.L.U32 R120, R175, 0x10, RZ ;  /* 0x00000010af787819 */ /* 0x008fe200000006ff */
[----:B------:R-:W-:-:S04]  /*49360*/  IMAD.U32 R175, R101, 0x10000, RZ ;  /* 0x0001000065af7824 */ /* 0x000fc800078e00ff */
[----:B------:R-:W-:Y:S01]  /*49370*/  FFMA.FTZ R178, R178, R117, R120 ;  /* 0x00000075b2b27223 */ /* 0x000fe20000010078 */
[----:B------:R-:W-:Y:S01]  /*49380*/  IMAD.U32 R120, R193, 0x10000, RZ ;  /* 0x00010000c1787824 */ /* 0x000fe200078e00ff */
[----:B------:R-:W-:-:S03]  /*49390*/  SHF.L.U32 R117, R189, 0x10, RZ ;  /* 0x00000010bd757819 */ /* 0x000fc600000006ff */
[C---:B------:R-:W-:Y:S02]  /*493a0*/  FFMA.FTZ R120, R176.reuse, R120, R175 ;  /* 0x00000078b0787223 */ /* 0x040fe400000100af */
[----:B------:R-:W-:Y:S01]  /*493b0*/  FFMA.FTZ R176, R176, R117, R174 ;  /* 0x00000075b0b07223 */ /* 0x000fe200000100ae */
[----:B------:R-:W-:Y:S02]  /*493c0*/  SHF.L.U32 R174, R250, 0x10, RZ ;  /* 0x00000010faae7819 */ /* 0x000fe400000006ff */
[----:B------:R-:W2:Y:S01]  /*493d0*/  LDL R250, [R1] ;  /* 0x0000000001fa7983 */ /* 0x000ea20000100800 */
[----:B------:R-:W-:Y:S01]  /*493e0*/  FADD.FTZ R177, R129, -UR6 ;  /* 0x8000000681b17e21 */ /* 0x000fe20008010000 */
[----:B------:R-:W-:-:S03]  /*493f0*/  IMAD.U32 R117, R252, 0x10000, RZ ;  /* 0x00010000fc757824 */ /* 0x000fc600078e00ff */
[----:B------:R-:W-:Y:S01]  /*49400*/  FMUL.FTZ R177, R177, UR5 ;  /* 0x00000005b1b17c20 */ /* 0x000fe20008410000 */
[----:B------:R-:W-:-:S03]  /*49410*/  IMAD.U32 R175, R249, 0x10000, RZ ;  /* 0x00010000f9af7824 */ /* 0x000fc600078e00ff */
[----:B------:R-:W-:Y:S01]  /*49420*/  FFMA.FTZ R117, R177, R117, R174 ;  /* 0x00000075b1757223 */ /* 0x000fe200000100ae */
[----:B------:R-:W-:Y:S01]  /*49430*/  IMAD.U32 R174, R251, 0x10000, RZ ;  /* 0x00010000fbae7824 */ /* 0x000fe200078e00ff */
[----:B------:R-:W-:-:S03]  /*49440*/  F2FP.BF16.F32.PACK_AB R119, R119, R116 ;  /* 0x000000747777723e */ /* 0x000fc600000010ff */
[----:B------:R-:W-:Y:S01]  /*49450*/  FFMA.FTZ R177, R177, R174, R175 ;  /* 0x000000aeb1b17223 */ /* 0x000fe200000100af */
[----:B------:R-:W-:Y:S01]  /*49460*/  FADD.FTZ R174, R3, -UR6 ;  /* 0x8000000603ae7e21 */ /* 0x000fe20008010000 */
[----:B------:R-:W-:Y:S01]  /*49470*/  SHF.L.U32 R116, R192, 0x10, RZ ;  /* 0x00000010c0747819 */ /* 0x000fe200000006ff */
[----:B------:R-:W-:Y:S02]  /*49480*/  IMAD.U32 R175, R100, 0x10000, RZ ;  /* 0x0001000064af7824 */ /* 0x000fe400078e00ff */
[----:B------:R-:W-:Y:S01]  /*49490*/  FMUL.FTZ R174, R174, UR5 ;  /* 0x00000005aeae7c20 */ /* 0x000fe20008410000 */
[----:B------:R-:W-:-:S03]  /*494a0*/  SHF.L.U32 R249, R76, 0x10, RZ ;  /* 0x000000104cf97819 */ /* 0x000fc600000006ff */
[----:B------:R-:W-:Y:S01]  /*494b0*/  FFMA.FTZ R116, R174, R116, R175 ;  /* 0x00000074ae747223 */ /* 0x000fe200000100af */
[----:B------:R-:W-:-:S04]  /*494c0*/  IMAD.U32 R175, R188, 0x10000, RZ ;  /* 0x00010000bcaf7824 */ /* 0x000fc800078e00ff */
[----:B------:R-:W-:Y:S01]  /*494d0*/  FFMA.FTZ R174, R174, R175, R249 ;  /* 0x000000afaeae7223 */ /* 0x000fe200000100f9 */
[----:B------:R-:W-:Y:S01]  /*494e0*/  FADD.FTZ R175, R34, -UR6 ;  /* 0x8000000622af7e21 */ /* 0x000fe20008010000 */
[----:B------:R-:W-:Y:S01]  /*494f0*/  F2FP.BF16.F32.PACK_AB R118, R118, R121 ;  /* 0x000000797676723e */ /* 0x000fe200000010ff */
[----:B------:R-:W-:Y:S01]  /*49500*/  IMAD.U32 R121, R247, 0x10000, RZ ;  /* 0x00010000f7797824 */ /* 0x000fe200078e00ff */
[----:B------:R-:W-:Y:S01]  /*49510*/  F2FP.BF16.F32.PACK_AB R117, R117, R120 ;  /* 0x000000787575723e */ /* 0x000fe200000010ff */
[----:B------:R-:W-:Y:S01]  /*49520*/  FMUL.FTZ R175, R175, UR5 ;  /* 0x00000005afaf7c20 */ /* 0x000fe20008410000 */
[----:B------:R-:W-:-:S04]  /*49530*/  IMAD.U32 R120, R246, 0x10000, RZ ;  /* 0x00010000f6787824 */ /* 0x000fc800078e00ff */
[----:B------:R-:W-:Y:S01]  /*49540*/  FFMA.FTZ R120, R175, R120, R121 ;  /* 0x00000078af787223 */ /* 0x000fe20000010079 */
[----:B------:R-:W-:-:S04]  /*49550*/  SHF.L.U32 R121, R248, 0x10, RZ ;  /* 0x00000010f8797819 */ /* 0x000fc800000006ff */
[----:B------:R-:W-:Y:S02]  /*49560*/  F2FP.BF16.F32.PACK_AB R116, R120, R116 ;  /* 0x000000747874723e */ /* 0x000fe400000010ff */
[----:B------:R-:W-:Y:S02]  /*49570*/  F2FP.BF16.F32.PACK_AB R123, R179, R123 ;  /* 0x0000007bb37b723e */ /* 0x000fe400000010ff */
[----:B------:R-:W-:Y:S01]  /*49580*/  F2FP.BF16.F32.PACK_AB R122, R178, R122 ;  /* 0x0000007ab27a723e */ /* 0x000fe200000010ff */
[----:B--2---:R-:W-:-:S04]  /*49590*/  IMAD.U32 R249, R250, 0x10000, RZ ;  /* 0x00010000faf97824 */ /* 0x004fc800078e00ff */
        /* <DEDUP_REMOVED lines=10> */
.L_x_1093:
[----:B------:R-:W-:Y:S05]  /*49640*/  BSYNC.RECONVERGENT B0 ;  /* 0x0000000000007941 */ /* 0x000fea0003800200 */
.L_x_1092:
[----:B------:R-:W-:Y:S01]  /*49650*/  LOP3.LUT P0, RZ, R22, 0x100, RZ, 0xc0, !PT ;  /* 0x0000010016ff7812 */ /* 0x000fe2000780c0ff */
[----:B------:R-:W-:-:S12]  /*49660*/  BSSY.RECONVERGENT B0, `(.L_x_1094) ;  /* 0x0000061000007945 */ /* 0x000fd80003800200 */
[----:B------:R-:W-:Y:S05]  /*49670*/  @!P0 BRA `(.L_x_1095) ;  /* 0x00000004007c8947 */ /* 0x000fea0003800000 */
[----:B------:R-:W4:Y:S01]  /*49680*/  LDL R175, [R1+0x64] ;  /* 0x0000640001af7983 */ /* 0x000f220000100800 */
[----:B-123--:R-:W-:-:S03]  /*49690*/  FADD.FTZ R123, R141, -UR6 ;  /* 0x800000068d7b7e21 */ /* 0x00efc60008010000 */
[----:B------:R-:W2:Y:S04]  /*496a0*/  LDL R120, [R1+0x68] ;  /* 0x0000680001787983 */ /* 0x000ea80000100800 */
[----:B------:R-:W3:Y:S04]  /*496b0*/  LDL R122, [R1+0x6c] ;  /* 0x00006c00017a7983 */ /* 0x000ee80000100800 */
        /* <DEDUP_REMOVED lines=17> */
[----:B----4-:R-:W-:-:S03]  /*497d0*/  IMAD.U32 R119, R175, 0x10000, RZ ;  /* 0x00010000af777824 */ /* 0x010fc600078e00ff */
[----:B------:R-:W4:Y:S01]  /*497e0*/  LDL R175, [R1+0x60] ;  /* 0x0000600001af7983 */ /* 0x000f220000100800 */
[----:B--2---:R-:W-:Y:S01]  /*497f0*/  IMAD.U32 R120, R120, 0x10000, RZ ;  /* 0x0001000078787824 */ /* 0x004fe200078e00ff */
[----:B---3--:R-:W-:Y:S01]  /*49800*/  SHF.L.U32 R117, R122, 0x10, RZ ;  /* 0x000000107a757819 */ /* 0x008fe200000006ff */
        /* <DEDUP_REMOVED lines=20> */
[----:B------:R-:W-:-:S04]  /*49950*/  FADD.FTZ R177, R127, -UR6 ;  /* 0x800000067fb17e21 */ /* 0x000fc80008010000 */
[----:B------:R-:W-:Y:S01]  /*49960*/  FMUL.FTZ R177, R177, UR5 ;  /* 0x00000005b1b17c20 */ /* 0x000fe20008410000 */
[----:B------:R-:W-:Y:S02]  /*49970*/  F2FP.BF16.F32.PACK_AB R119, R119, R116 ;  /* 0x000000747777723e */ /* 0x000fe400000010ff */
[----:B------:R-:W-:Y:S02]  /*49980*/  SHF.L.U32 R116, R184, 0x10, RZ ;  /* 0x00000010b8747819 */ /* 0x000fe400000006ff */
[----:B----4-:R-:W-:Y:S01]  /*49990*/  SHF.L.U32 R120, R175, 0x10, RZ ;  /* 0x00000010af787819 */ /* 0x010fe200000006ff */
[----:B------:R-:W-:-:S04]  /*499a0*/  IMAD.U32 R175, R105, 0x10000, RZ ;  /* 0x0001000069af7824 */ /* 0x000fc800078e00ff */
[----:B------:R-:W-:Y:S01]  /*499b0*/  FFMA.FTZ R178, R178, R117, R120 ;  /* 0x00000075b2b27223 */ /* 0x000fe20000010078 */
[----:B------:R-:W-:Y:S01]  /*499c0*/  IMAD.U32 R120, R185, 0x10000, RZ ;  /* 0x00010000b9787824 */ /* 0x000fe200078e00ff */
[----:B------:R-:W-:-:S03]  /*499d0*/  SHF.L.U32 R117, R181, 0x10, RZ ;  /* 0x00000010b5757819 */ /* 0x000fc600000006ff */
[C---:B------:R-:W-:Y:S02]  /*499e0*/  FFMA.FTZ R120, R176.reuse, R120, R175 ;  /* 0x00000078b0787223 */ /* 0x040fe400000100af */
[----:B------:R-:W-:Y:S01]  /*499f0*/  FFMA.FTZ R176, R176, R117, R174 ;  /* 0x00000075b0b07223 */ /* 0x000fe200000100ae */
[----:B------:R-:W-:Y:S01]  /*49a00*/  SHF.L.U32 R174, R251, 0x10, RZ ;  /* 0x00000010fbae7819 */ /* 0x000fe200000006ff */
[----:B------:R-:W-:Y:S01]  /*49a10*/  IMAD.U32 R117, R252, 0x10000, RZ ;  /* 0x00010000fc757824 */ /* 0x000fe200078e00ff */
[----:B------:R-:W2:Y:S01]  /*49a20*/  LDL R251, [R1+0x3c] ;  /* 0x00003c0001fb7983 */ /* 0x000ea20000100800 */
[----:B------:R-:W-:Y:S02]  /*49a30*/  IMAD.U32 R175, R249, 0x10000, RZ ;  /* 0x00010000f9af7824 */ /* 0x000fe400078e00ff */
[C---:B------:R-:W-:Y:S01]  /*49a40*/  FFMA.FTZ R117, R177.reuse, R117, R174 ;  /* 0x00000075b1757223 */ /* 0x040fe200000100ae */
[----:B------:R-:W-:Y:S01]  /*49a50*/  IMAD.U32 R174, R250, 0x10000, RZ ;  /* 0x00010000faae7824 */ /* 0x000fe200078e00ff */
[----:B------:R-:W-:Y:S01]  /*49a60*/  SHF.L.U32 R249, R80, 0x10, RZ ;  /* 0x0000001050f97819 */ /* 0x000fe200000006ff */
[----:B------:R-:W3:Y:S02]  /*49a70*/  LDL R252, [R1+0x38] ;  /* 0x0000380001fc7983 */ /* 0x000ee40000100800 */
[----:B------:R-:W-:Y:S01]  /*49a80*/  FFMA.FTZ R177, R177, R174, R175 ;  /* 0x000000aeb1b17223 */ /* 0x000fe200000100af */
[----:B------:R-:W-:Y:S01]  /*49a90*/  FADD.FTZ R174, R2, -UR6 ;  /* 0x8000000602ae7e21 */ /* 0x000fe20008010000 */
[----:B------:R-:W-:Y:S01]  /*49aa0*/  IMAD.U32 R175, R104, 0x10000, RZ ;  /* 0x0001000068af7824 */ /* 0x000fe200078e00ff */
[----:B------:R-:W4:Y:S02]  /*49ab0*/  LDL R250, [R1+0x40] ;  /* 0x0000400001fa7983 */ /* 0x000f240000100800 */
[----:B------:R-:W-:-:S04]  /*49ac0*/  FMUL.FTZ R174, R174, UR5 ;  /* 0x00000005aeae7c20 */ /* 0x000fc80008410000 */
[----:B------:R-:W-:Y:S01]  /*49ad0*/  FFMA.FTZ R116, R174, R116, R175 ;  /* 0x00000074ae747223 */ /* 0x000fe200000100af */
[----:B------:R-:W-:-:S04]  /*49ae0*/  IMAD.U32 R175, R180, 0x10000, RZ ;  /* 0x00010000b4af7824 */ /* 0x000fc800078e00ff */
[----:B------:R-:W-:Y:S02]  /*49af0*/  FFMA.FTZ R174, R174, R175, R249 ;  /* 0x000000afaeae7223 */ /* 0x000fe400000100f9 */
[----:B------:R-:W5:Y:S01]  /*49b00*/  LDL R249, [R1+0x34] ;  /* 0x0000340001f97983 */ /* 0x000f620000100800 */
[----:B------:R-:W-:Y:S01]  /*49b10*/  FADD.FTZ R175, R32, -UR6 ;  /* 0x8000000620af7e21 */ /* 0x000fe20008010000 */
[----:B------:R-:W-:Y:S02]  /*49b20*/  F2FP.BF16.F32.PACK_AB R118, R118, R121 ;  /* 0x000000797676723e */ /* 0x000fe400000010ff */
[----:B------:R-:W-:Y:S01]  /*49b30*/  F2FP.BF16.F32.PACK_AB R117, R117, R120 ;  /* 0x000000787575723e */ /* 0x000fe200000010ff */
[----:B------:R-:W-:Y:S01]  /*49b40*/  FMUL.FTZ R175, R175, UR5 ;  /* 0x00000005afaf7c20 */ /* 0x000fe20008410000 */
[----:B------:R-:W-:Y:S02]  /*49b50*/  F2FP.BF16.F32.PACK_AB R123, R179, R123 ;  /* 0x0000007bb37b723e */ /* 0x000fe400000010ff */
[----:B------:R-:W-:Y:S01]  /*49b60*/  F2FP.BF16.F32.PACK_AB R122, R178, R122 ;  /* 0x0000007ab27a723e */ /* 0x000fe200000010ff */
[----:B---3--:R-:W-:-:S02]  /*49b70*/  IMAD.U32 R121, R252, 0x10000, RZ ;  /* 0x00010000fc797824 */ /* 0x008fc400078e00ff */
[----:B-----5:R-:W-:Y:S02]  /*49b80*/  IMAD.U32 R120, R249, 0x10000, RZ ;  /* 0x00010000f9787824 */ /* 0x020fe400078e00ff */
[----:B----4-:R-:W-:Y:S02]  /*49b90*/  IMAD.U32 R249, R250, 0x10000, RZ ;  /* 0x00010000faf97824 */ /* 0x010fe400078e00ff */
[----:B------:R-:W-:Y:S01]  /*49ba0*/  FFMA.FTZ R120, R175, R120, R121 ;  /* 0x00000078af787223 */ /* 0x000fe20000010079 */
[----:B--2---:R-:W-:-:S04]  /*49bb0*/  SHF.L.U32 R121, R251, 0x10, RZ ;  /* 0x00000010fb797819 */ /* 0x004fc800000006ff */
        /* <DEDUP_REMOVED lines=11> */
.L_x_1095:
[----:B------:R-:W-:Y:S05]  /*49c70*/  BSYNC.RECONVERGENT B0 ;  /* 0x0000000000007941 */ /* 0x000fea0003800200 */
.L_x_1094:
[----:B------:R-:W-:Y:S01]  /*49c80*/  LOP3.LUT P0, RZ, R22, 0x80, RZ, 0xc0, !PT ;  /* 0x0000008016ff7812 */ /* 0x000fe2000780c0ff */
[----:B------:R-:W-:-:S12]  /*49c90*/  BSSY.RECONVERGENT B0, `(.L_x_1096) ;  /* 0x0000061000007945 */ /* 0x000fd80003800200 */
[----:B------:R-:W-:Y:S05]  /*49ca0*/  @!P0 BRA `(.L_x_1097) ;  /* 0x00000004007c8947 */ /* 0x000fea0003800000 */
[----:B------:R-:W5:Y:S01]  /*49cb0*/  LDL R175, [R1+0xa4] ;  /* 0x0000a40001af7983 */ /* 0x000f620000100800 */
[----:B-1234-:R-:W-:-:S03]  /*49cc0*/  FADD.FTZ R123, R143, -UR6 ;  /* 0x800000068f7b7e21 */ /* 0x01efc60008010000 */
[----:B------:R-:W2:Y:S04]  /*49cd0*/  LDL R120, [R1+0xa8] ;  /* 0x0000a80001787983 */ /* 0x000ea80000100800 */
[----:B------:R-:W3:Y:S04]  /*49ce0*/  LDL R122, [R1+0xac] ;  /* 0x0000ac00017a7983 */ /* 0x000ee80000100800 */
[----:B------:R-:W4:Y:S01]  /*49cf0*/  LDL R121, [R1+0xb0] ;  /* 0x0000b00001797983 */ /* 0x000f220000100800 */
[----:B0-----:R-:W-:Y:S01]  /*49d00*/  SHF.L.U32 R116, R171, 0x10, RZ ;  /* 0x00000010ab747819 */ /* 0x001fe200000006ff */
[----:B------:R-:W-:Y:S01]  /*49d10*/  FMUL.FTZ R123, R123, UR5 ;  /* 0x000000057b7b7c20 */ /* 0x000fe20008410000 */
[----:B------:R-:W-:Y:S01]  /*49d20*/  IMAD.U32 R119, R111, 0x10000, RZ ;  /* 0x000100006f777824 */ /* 0x000fe200078e00ff */
[----:B------:R-:W4:Y:S03]  /*49d30*/  LDL R177, [R1+0x94] ;  /* 0x0000940001b17983 */ /* 0x000f260000100800 */
[----:B------:R-:W-:Y:S01]  /*49d40*/  FFMA.FTZ R116, R123, R116, R119 ;  /* 0x000000747b747223 */ /* 0x000fe20000010077 */
[----:B------:R-:W4:Y:S01]  /*49d50*/  LDL R174, [R1+0x98] ;  /* 0x0000980001ae7983 */ /* 0x000f220000100800 */
[----:B------:R-:W-:Y:S01]  /*49d60*/  SHF.L.U32 R118, R87, 0x10, RZ ;  /* 0x0000001057767819 */ /* 0x000fe200000006ff */
[----:B------:R-:W-:-:S02]  /*49d70*/  IMAD.U32 R117, R167, 0x10000, RZ ;  /* 0x00010000a7757824 */ /* 0x000fc400078e00ff */
[----:B------:R-:W-:Y:S01]  /*49d80*/  FADD.FTZ R179, R150, -UR6 ;  /* 0x8000000696b37e21 */ /* 0x000fe20008010000 */
[----:B------:R-:W4:Y:S01]  /*49d90*/  LDL R176, [R1+0x9c] ;  /* 0x00009c0001b07983 */ /* 0x000f220000100800 */
[----:B------:R-:W-:Y:S02]  /*49da0*/  FFMA.FTZ R123, R123, R117, R118 ;  /* 0x000000757b7b7223 */ /* 0x000fe40000010076 */
[----:B------:R-:W-:Y:S01]  /*49db0*/  FMUL.FTZ R179, R179, UR5 ;  /* 0x00000005b3b37c20 */ /* 0x000fe20008410000 */
[----:B------:R-:W4:Y:S04]  /*49dc0*/  LDL R251, [R1+0x88] ;  /* 0x0000880001fb7983 */ /* 0x000f280000100800 */
[----:B------:R-:W4:Y:S04]  /*49dd0*/  LDL R252, [R1+0x84] ;  /* 0x0000840001fc7983 */ /* 0x000f280000100800 */
[----:B------:R-:W4:Y:S04]  /*49de0*/  LDL R250, [R1+0x8c] ;  /* 0x00008c0001fa7983 */ /* 0x000f280000100800 */
[----:B------:R-:W4:Y:S01]  /*49df0*/  LDL R249, [R1+0x90] ;  /* 0x0000900001f97983 */ /* 0x000f220000100800 */
[----:B-----5:R-:W-:-:S03]  /*49e00*/  IMAD.U32 R119, R175, 0x10000, RZ ;  /* 0x00010000af777824 */ /* 0x020fc600078e00ff */
[----:B------:R-:W5:Y:S01]  /*49e10*/  LDL R175, [R1+0xa0] ;  /* 0x0000a00001af7983 */ /* 0x000f620000100800 */
[----:B--2---:R-:W-:Y:S01]  /*49e20*/  IMAD.U32 R120, R120, 0x10000, RZ ;  /* 0x0001000078787824 */ /* 0x004fe200078e00ff */
[----:B---3--:R-:W-:Y:S01]  /*49e30*/  SHF.L.U32 R117, R122, 0x10, RZ ;  /* 0x000000107a757819 */ /* 0x008fe200000006ff */
[----:B------:R-:W-:Y:S02]  /*49e40*/  FADD.FTZ R122, R124, -UR6 ;  /* 0x800000067c7a7e21 */ /* 0x000fe40008010000 */
[----:B------:R-:W-:Y:S01]  /*49e50*/  FFMA.FTZ R119, R179, R119, R120 ;  /* 0x00000077b3777223 */ /* 0x000fe20000010078 */
[----:B----4-:R-:W-:Y:S01]  /*49e60*/  IMAD.U32 R118, R121, 0x10000, RZ ;  /* 0x0001000079767824 */ /* 0x010fe200078e00ff */
        /* <DEDUP_REMOVED lines=21> */
[----:B-----5:R-:W-:Y:S01]  /*49fc0*/  SHF.L.U32 R120, R175, 0x10, RZ ;  /* 0x00000010af787819 */ /* 0x020fe200000006ff */
        /* <DEDUP_REMOVED lines=45> */
.L_x_1097:
[----:B------:R-:W-:Y:S05]  /*4a2a0*/  BSYNC.RECONVERGENT B0 ;  /* 0x0000000000007941 */ /* 0x000fea0003800200 */
.L_x_1096:
[----:B------:R-:W-:Y:S01]  /*4a2b0*/  LOP3.LUT P0, RZ, R22, 0x40, RZ, 0xc0, !PT ;  /* 0x0000004016ff7812 */ /* 0x000fe2000780c0ff */
[----:B------:R-:W-:-:S12]  /*4a2c0*/  BSSY.RECONVERGENT B0, `(.L_x_1098) ;  /* 0x0000061000007945 */ /* 0x000fd80003800200 */
[----:B------:R-:W-:Y:S05]  /*4a2d0*/  @!P0 BRA `(.L_x_1099) ;  /* 0x00000004007c8947 */ /* 0x000fea0003800000 */
[----:B------:R-:W5:Y:S01]  /*4a2e0*/  LDL R175, [R1+0xe4] ;  /* 0x0000e40001af7983 */ /* 0x000f620000100800 */
[----:B01234-:R-:W-:-:S03]  /*4a2f0*/  FADD.FTZ R123, R46, -UR6 ;  /* 0x800000062e7b7e21 */ /* 0x01ffc60008010000 */
[----:B------:R-:W2:Y:S04]  /*4a300*/  LDL R120, [R1+0xe8] ;  /* 0x0000e80001787983 */ /* 0x000ea80000100800 */
[----:B------:R-:W3:Y:S04]  /*4a310*/  LDL R122, [R1+0xec] ;  /* 0x0000ec00017a7983 */ /* 0x000ee80000100800 */
[----:B------:R-:W4:Y:S01]  /*4a320*/  LDL R121, [R1+0xf0] ;  /* 0x0000f00001797983 */ /* 0x000f220000100800 */
[----:B------:R-:W-:Y:S01]  /*4a330*/  SHF.L.U32 R116, R163, 0x10, RZ ;  /* 0x00000010a3747819 */ /* 0x000fe200000006ff */
        /* <DEDUP_REMOVED lines=89> */
.L_x_1099:
[----:B------:R-:W-:Y:S05]  /*4a8d0*/  BSYNC.RECONVERGENT B0 ;  /* 0x0000000000007941 */ /* 0x000fea0003800200 */
.L_x_1098:
[----:B------:R-:W-:Y:S01]  /*4a8e0*/  LOP3.LUT P0, RZ, R22, 0x20, RZ, 0xc0, !PT ;  /* 0x0000002016ff7812 */ /* 0x000fe2000780c0ff */
[----:B------:R-:W-:-:S12]  /*4a8f0*/  BSSY.RECONVERGENT B0, `(.L_x_1100) ;  /* 0x0000060000007945 */ /* 0x000fd80003800200 */
[----:B------:R-:W-:Y:S05]  /*4a900*/  @!P0 BRA `(.L_x_1101) ;  /* 0x0000000400788947 */ /* 0x000fea0003800000 */
[----:B01234-:R-:W2:Y:S04]  /*4a910*/  LDL R122, [R1+0xf4] ;  /* 0x0000f400017a7983 */ /* 0x01fea80000100800 */
[----:B------:R-:W3:Y:S04]  /*4a920*/  LDL R119, [R1+0xf8] ;  /* 0x0000f80001777983 */ /* 0x000ee80000100800 */
[----:B------:R-:W4:Y:S04]  /*4a930*/  LDL R121, [R1+0xfc] ;  /* 0x0000fc0001797983 */ /* 0x000f280000100800 */
[----:B------:R-:W5:Y:S04]  /*4a940*/  LDL R175, [R1+0x100] ;  /* 0x0001000001af7983 */ /* 0x000f680000100800 */
[----:B------:R-:W5:Y:S01]  /*4a950*/  LDL R123, [R1+0x104] ;  /* 0x00010400017b7983 */ /* 0x000f620000100800 */
[----:B------:R-:W-:Y:S01]  /*4a960*/  FADD.FTZ R177, R26, -UR6 ;  /* 0x800000061ab17e21 */ /* 0x000fe20008010000 */
[----:B------:R-:W-:Y:S01]  /*4a970*/  SHF.L.U32 R174, R152, 0x10, RZ ;  /* 0x0000001098ae7819 */ /* 0x000fe200000006ff */
[----:B------:R-:W-:Y:S01]  /*4a980*/  IMAD.U32 R118, R60, 0x10000, RZ ;  /* 0x000100003c767824 */ /* 0x000fe200078e00ff */
[----:B------:R-:W-:Y:S01]  /*4a990*/  SHF.L.U32 R117, R56, 0x10, RZ ;  /* 0x0000001038757819 */ /* 0x000fe200000006ff */
[----:B------:R-:W-:Y:S01]  /*4a9a0*/  FMUL.FTZ R177, R177, UR5 ;  /* 0x00000005b1b17c20 */ /* 0x000fe20008410000 */
[----:B------:R-:W-:-:S02]  /*4a9b0*/  IMAD.U32 R116, R64, 0x10000, RZ ;  /* 0x0001000040747824 */ /* 0x000fc400078e00ff */
[----:B------:R-:W-:Y:S01]  /*4a9c0*/  FADD.FTZ R176, R39, -UR6 ;  /* 0x8000000627b07e21 */ /* 0x000fe20008010000 */
[----:B------:R-:W5:Y:S01]  /*4a9d0*/  LDL R120, [R1+0x108] ;  /* 0x0001080001787983 */ /* 0x000f620000100800 */
[C---:B------:R-:W-:Y:S01]  /*4a9e0*/  FFMA.FTZ R174, R177.reuse, R174, R118 ;  /* 0x000000aeb1ae7223 */ /* 0x040fe20000010076 */
[----:B------:R-:W-:Y:S01]  /*4a9f0*/  FFMA.FTZ R177, R177, R116, R117 ;  /* 0x00000074b1b17223 */ /* 0x000fe20000010075 */
[----:B------:R-:W-:Y:S01]  /*4aa00*/  FMUL.FTZ R176, R176, UR5 ;  /* 0x00000005b0b07c20 */ /* 0x000fe20008410000 */
[----:B------:R-:W-:Y:S01]  /*4aa10*/  FADD.FTZ R179, R40, -UR6 ;  /* 0x8000000628b37e21 */ /* 0x000fe20008010000 */
[----:B------:R-:W5:Y:S03]  /*4aa20*/  LDL R251, [R1+0x114] ;  /* 0x0001140001fb7983 */ /* 0x000f660000100800 */
[----:B------:R-:W-:Y:S01]  /*4aa30*/  FMUL.FTZ R179, R179, UR5 ;  /* 0x00000005b3b37c20 */ /* 0x000fe20008410000 */
[----:B------:R-:W5:Y:S04]  /*4aa40*/  LDL R252, [R1+0x11c] ;  /* 0x00011c0001fc7983 */ /* 0x000f680000100800 */
[----:B------:R-:W5:Y:S01]  /*4aa50*/  LDL R250, [R1+0x120] ;  /* 0x0001200001fa7983 */ /* 0x000f620000100800 */
[----:B--2---:R-:W-:-:S03]  /*4aa60*/  IMAD.U32 R116, R122, 0x10000, RZ ;  /* 0x000100007a747824 */ /* 0x004fc600078e00ff */
[----:B------:R-:W2:Y:S01]  /*4aa70*/  LDL R122, [R1+0x10c] ;  /* 0x00010c00017a7983 */ /* 0x000ea20000100800 */
[----:B---3--:R-:W-:Y:S01]  /*4aa80*/  IMAD.U32 R119, R119, 0x10000, RZ ;  /* 0x0001000077777824 */ /* 0x008fe200078e00ff */
[----:B----4-:R-:W-:Y:S02]  /*4aa90*/  SHF.L.U32 R117, R121, 0x10, RZ ;  /* 0x0000001079757819 */ /* 0x010fe400000006ff */
[----:B------:R-:W3:Y:S01]  /*4aaa0*/  LDL R121, [R1+0x110] ;  /* 0x0001100001797983 */ /* 0x000ee20000100800 */
[----:B------:R-:W-:Y:S01]  /*4aab0*/  FFMA.FTZ R116, R176, R116, R119 ;  /* 0x00000074b0747223 */ /* 0x000fe20000010077 */
[----:B-----5:R-:W-:Y:S01]  /*4aac0*/  IMAD.U32 R118, R175, 0x10000, RZ ;  /* 0x00010000af767824 */ /* 0x020fe200078e00ff */
[----:B------:R-:W-:Y:S01]  /*4aad0*/  SHF.L.U32 R119, R61, 0x10, RZ ;  /* 0x000000103d777819 */ /* 0x000fe200000006ff */
[----:B------:R-:W-:Y:S02]  /*4aae0*/  IMAD.U32 R175, R153, 0x10000, RZ ;  /* 0x0001000099af7824 */ /* 0x000fe400078e00ff */
[----:B------:R-:W-:Y:S01]  /*4aaf0*/  FADD.FTZ R178, R42, -UR6 ;  /* 0x800000062ab27e21 */ /* 0x000fe20008010000 */
[----:B------:R-:W-:Y:S01]  /*4ab00*/  FFMA.FTZ R176, R176, R117, R118 ;  /* 0x00000075b0b07223 */ /* 0x000fe20000010076 */
[----:B------:R-:W-:-:S02]  /*4ab10*/  IMAD.U32 R117, R65, 0x10000, RZ ;  /* 0x0001000041757824 */ /* 0x000fc400078e00ff */
[----:B------:R-:W-:Y:S01]  /*4ab20*/  FFMA.FTZ R175, R179, R175, R119 ;  /* 0x000000afb3af7223 */ /* 0x000fe20000010077 */
[----:B------:R-:W-:Y:S02]  /*4ab30*/  IMAD.U32 R118, R57, 0x10000, RZ ;  /* 0x0001000039767824 */ /* 0x000fe400078e00ff */
[----:B------:R-:W-:Y:S02]  /*4ab40*/  FMUL.FTZ R178, R178, UR5 ;  /* 0x00000005b2b27c20 */ /* 0x000fe40008410000 */
[----:B------:R-:W-:Y:S01]  /*4ab50*/  FFMA.FTZ R179, R179, R117, R118 ;  /* 0x00000075b3b37223 */ /* 0x000fe20000010076 */
[----:B------:R-:W-:Y:S01]  /*4ab60*/  SHF.L.U32 R117, R123, 0x10, RZ ;  /* 0x000000107b757819 */ /* 0x000fe200000006ff */
[----:B------:R-:W-:Y:S01]  /*4ab70*/  IMAD.U32 R120, R120, 0x10000, RZ ;  /* 0x0001000078787824 */ /* 0x000fe200078e00ff */
[----:B------:R-:W4:Y:S01]  /*4ab80*/  LDL R123, [R1+0x118] ;  /* 0x00011800017b7983 */ /* 0x000f220000100800 */
[----:B------:R-:W-:Y:S02]  /*4ab90*/  FADD.FTZ R249, R41, -UR6 ;  /* 0x8000000629f97e21 */ /* 0x000fe40008010000 */
[----:B------:R-:W-:Y:S01]  /*4aba0*/  FFMA.FTZ R117, R178, R117, R120 ;  /* 0x00000075b2757223 */ /* 0x000fe20000010078 */
[----:B------:R-:W-:-:S02]  /*4abb0*/  IMAD.U32 R120, R154, 0x10000, RZ ;  /* 0x000100009a787824 */ /* 0x000fc400078e00ff */
[----:B------:R-:W-:Y:S01]  /*4abc0*/  FMUL.FTZ R249, R249, UR5 ;  /* 0x00000005f9f97c20 */ /* 0x000fe20008410000 */
[----:B--2---:R-:W-:Y:S01]  /*4abd0*/  IMAD.U32 R118, R122, 0x10000, RZ ;  /* 0x000100007a767824 */ /* 0x004fe200078e00ff */
[----:B---3--:R-:W-:Y:S01]  /*4abe0*/  SHF.L.U32 R119, R121, 0x10, RZ ;  /* 0x0000001079777819 */ /* 0x008fe200000006ff */
[----:B------:R-:W-:Y:S02]  /*4abf0*/  IMAD.U32 R121, R62, 0x10000, RZ ;  /* 0x000100003e797824 */ /* 0x000fe400078e00ff */
[----:B------:R-:W-:Y:S02]  /*4ac00*/  FADD.FTZ R122, R144, -UR6 ;  /* 0x80000006907a7e21 */ /* 0x000fe40008010000 */
[----:B------:R-:W-:Y:S01]  /*4ac10*/  FFMA.FTZ R178, R178, R118, R119 ;  /* 0x00000076b2b27223 */ /* 0x000fe20000010077 */
[----:B------:R-:W-:Y:S01]  /*4ac20*/  SHF.L.U32 R118, R66, 0x10, RZ ;  /* 0x0000001042767819 */ /* 0x000fe200000006ff */
[----:B------:R-:W-:Y:S02]  /*4ac30*/  IMAD.U32 R119, R58, 0x10000, RZ ;  /* 0x000100003a777824 */ /* 0x000fe400078e00ff */
[C---:B------:R-:W-:Y:S01]  /*4ac40*/  FFMA.FTZ R120, R249.reuse, R120, R121 ;  /* 0x00000078f9787223 */ /* 0x040fe20000010079 */
[----:B------:R-:W-:Y:S01]  /*4ac50*/  FMUL.FTZ R122, R122, UR5 ;  /* 0x000000057a7a7c20 */ /* 0x000fe20008410000 */
[----:B------:R-:W-:Y:S01]  /*4ac60*/  FFMA.FTZ R249, R249, R118, R119 ;  /* 0x00000076f9f97223 */ /* 0x000fe20000010077 */
[----:B------:R-:W-:Y:S01]  /*4ac70*/  IMAD.U32 R118, R251, 0x10000, RZ ;  /* 0x00010000fb767824 */ /* 0x000fe200078e00ff */
[----:B----4-:R-:W-:Y:S01]  /*4ac80*/  SHF.L.U32 R123, R123, 0x10, RZ ;  /* 0x000000107b7b7819 */ /* 0x010fe200000006ff */
[----:B------:R-:W-:Y:S01]  /*4ac90*/  IMAD.U32 R119, R252, 0x10000, RZ ;  /* 0x00010000fc777824 */ /* 0x000fe200078e00ff */
[----:B------:R-:W2:Y:S01]  /*4aca0*/  LDL R251, [R1+0x128] ;  /* 0x0001280001fb7983 */ /* 0x000ea20000100800 */
[----:B------:R-:W-:-:S02]  /*4acb0*/  IMAD.U32 R121, R250, 0x10000, RZ ;  /* 0x00010000fa797824 */ /* 0x000fc400078e00ff */
[C---:B------:R-:W-:Y:S01]  /*4acc0*/  FFMA.FTZ R118, R122.reuse, R118, R123 ;  /* 0x000000767a767223 */ /* 0x040fe2000001007b */
[----:B------:R-:W-:Y:S01]  /*4acd0*/  FADD.FTZ R123, R145, -UR6 ;  /* 0x80000006917b7e21 */ /* 0x000fe20008010000 */
[----:B------:R-:W-:Y:S01]  /*4ace0*/  FFMA.FTZ R122, R122, R119, R121 ;  /* 0x000000777a7a7223 */ /* 0x000fe20000010079 */
[----:B------:R-:W-:Y:S01]  /*4acf0*/  SHF.L.U32 R121, R155, 0x10, RZ ;  /* 0x000000109b797819 */ /* 0x000fe200000006ff */
[----:B------:R-:W-:Y:S02]  /*4ad00*/  IMAD.U32 R119, R63, 0x10000, RZ ;  /* 0x000100003f777824 */ /* 0x000fe400078e00ff */
[----:B------:R-:W-:Y:S01]  /*4ad10*/  FMUL.FTZ R123, R123, UR5 ;  /* 0x000000057b7b7c20 */ /* 0x000fe20008410000 */
[----:B------:R-:W-:Y:S01]  /*4ad20*/  SHF.L.U32 R250, R59, 0x10, RZ ;  /* 0x000000103bfa7819 */ /* 0x000fe200000006ff */
[----:B------:R-:W3:Y:S02]  /*4ad30*/  LDL R252, [R1+0x130] ;  /* 0x0001300001fc7983 */ /* 0x000ee40000100800 */
[----:B------:R-:W-:Y:S01]  /*4ad40*/  FFMA.FTZ R121, R123, R121, R119 ;  /* 0x000000797b797223 */ /* 0x000fe20000010077 */
[----:B------:R-:W-:-:S04]  /*4ad50*/  IMAD.U32 R119, R67, 0x10000, RZ ;  /* 0x0001000043777824 */ /* 0x000fc800078e00ff */
[----:B------:R-:W-:Y:S02]  /*4ad60*/  FFMA.FTZ R123, R123, R119, R250 ;  /* 0x000000777b7b7223 */ /* 0x000fe400000100fa */
[----:B------:R-:W4:Y:S01]  /*4ad70*/  LDL R119, [R1+0x124] ;  /* 0x0001240001777983 */ /* 0x000f220000100800 */
[----:B------:R-:W-:-:S04]  /*4ad80*/  FADD.FTZ R250, R151, -UR6 ;  /* 0x8000000697fa7e21 */ /* 0x000fc80008010000 */
[----:B------:R-:W-:Y:S01]  /*4ad90*/  FMUL.FTZ R250, R250, UR5 ;  /* 0x00000005fafa7c20 */ /* 0x000fe20008410000 */
[----:B--2---:R-:W-:Y:S02]  /*4ada0*/  IMAD.U32 R251, R251, 0x10000, RZ ;  /* 0x00010000fbfb7824 */ /* 0x004fe400078e00ff */
[----:B----4-:R-:W-:-:S04]  /*4adb0*/  IMAD.U32 R119, R119, 0x10000, RZ ;  /* 0x0001000077777824 */ /* 0x010fc800078e00ff */
[----:B------:R-:W-:Y:S02]  /*4adc0*/  FFMA.FTZ R119, R250, R119, R251 ;  /* 0x00000077fa777223 */ /* 0x000fe400000100fb */
[----:B------:R-:W2:Y:S01]  /*4add0*/  LDL R251, [R1+0x12c] ;  /* 0x00012c0001fb7983 */ /* 0x000ea20000100800 */
[----:B------:R-:W-:Y:S02]  /*4ade0*/  F2FP.BF16.F32.PACK_AB R118, R118, R120 ;  /* 0x000000787676723e */ /* 0x000fe400000010ff */
[----:B------:R-:W-:Y:S02]  /*4adf0*/  F2FP.BF16.F32.PACK_AB R119, R119, R121 ;  /* 0x000000797777723e */ /* 0x000fe400000010ff */
[----:B------:R-:W0:Y:S01]  /*4ae00*/  LDC.64 R120, c[0x0][0x428] ;  /* 0x00010a00ff787b82 */ /* 0x000e220000000a00 */
[----:B------:R-:W-:Y:S02]  /*4ae10*/  F2FP.BF16.F32.PACK_AB R117, R117, R175 ;  /* 0x000000af7575723e */ /* 0x000fe400000010ff */
[----:B------:R-:W-:-:S05]  /*4ae20*/  F2FP.BF16.F32.PACK_AB R116, R116, R174 ;  /* 0x000000ae7474723e */ /* 0x000fca00000010ff */
[----:B------:R-:W1:Y:S01]  /*4ae30*/  LDC.64 R174, c[0x0][0x430] ;  /* 0x00010c00ffae7b82 */ /* 0x000e620000000a00 */
[----:B---3--:R-:W-:Y:S01]  /*4ae40*/  IMAD.U32 R252, R252, 0x10000, RZ ;  /* 0x00010000fcfc7824 */ /* 0x008fe200078e00ff */
[----:B------:R-:W-:Y:S01]  /*4ae50*/  F2FP.BF16.F32.PACK_AB R122, R122, R249 ;  /* 0x000000f97a7a723e */ /* 0x000fe200000010ff */
[----:B0-----:R-:W-:-:S05]  /*4ae60*/  IMAD.WIDE.U32 R120, R14, 0x10, R120 ;  /* 0x000000100e787825 */ /* 0x001fca00078e0078 */
[----:B------:R0:W-:Y:S02]  /*4ae70*/  STG.E.128 desc[UR8][R120.64], R116 ;  /* 0x0000007478007986 */ /* 0x0001e4000c101d08 */
[----:B0-----:R-:W-:Y:S01]  /*4ae80*/  F2FP.BF16.F32.PACK_AB R121, R178, R179 ;  /* 0x000000b3b279723e */ /* 0x001fe200000010ff */
[----:B-1----:R-:W-:Y:S01]  /*4ae90*/  IMAD.WIDE.U32 R116, R14, 0x10, R174 ;  /* 0x000000100e747825 */ /* 0x002fe200078e00ae */
[----:B------:R-:W-:Y:S02]  /*4aea0*/  F2FP.BF16.F32.PACK_AB R120, R176, R177 ;  /* 0x000000b1b078723e */ /* 0x000fe400000010ff */
[----:B--2---:R-:W-:-:S05]  /*4aeb0*/  SHF.L.U32 R251, R251, 0x10, RZ ;  /* 0x00000010fbfb7819 */ /* 0x004fca00000006ff */
[----:B------:R-:W-:-:S05]  /*4aec0*/  FFMA.FTZ R250, R250, R251, R252 ;  /* 0x000000fbfafa7223 */ /* 0x000fca00000100fc */
[----:B------:R-:W-:-:S05]  /*4aed0*/  F2FP.BF16.F32.PACK_AB R123, R250, R123 ;  /* 0x0000007bfa7b723e */ /* 0x000fca00000010ff */
[----:B------:R0:W-:Y:S02]  /*4aee0*/  STG.E.128 desc[UR8][R116.64], R120 ;  /* 0x0000007874007986 */ /* 0x0001e4000c101d08 */
.L_x_1101:
[----:B------:R-:W-:Y:S05]  /*4aef0*/  BSYNC.RECONVERGENT B0 ;  /* 0x0000000000007941 */ /* 0x000fea0003800200 */
.L_x_1100:
[----:B------:R-:W-:Y:S02]  /*4af00*/  UIADD3 UR4, UPT, UPT, UR4, UR16, URZ ;  /* 0x0000001004047290 */ /* 0x000fe4000fffe0ff */
[----:B------:R-:W-:Y:S02]  /*4af10*/  UPLOP3.LUT UP1, UPT, UPT, UPT, UP1, 0x40, 0x4 ;  /* 0x000000000004789c */ /* 0x000fe40003f2e810 */
[----:B------:R-:W-:-:S09]  /*4af20*/  UISETP.GE.AND UP0, UPT, UR4, UR17, UPT ;  /* 0x000000110400728c */ /* 0x000fd2000bf06270 */
[----:B------:R-:W-:Y:S05]  /*4af30*/  BRA.U !UP0, `(.L_x_1102) ;  /* 0xfffffb81085c7547 */ /* 0x000fea000b83ffff */
[----:B------:R-:W-:Y:S05]  /*4af40*/  EXIT ;  /* 0x000000000000794d */ /* 0x000fea0003800000 */
.L_x_1103:
        /* <DEDUP_REMOVED lines=11> */
.L_x_27848:


//--------------------- .text._ZN10layer_norm31ln_parallel_residual_fwd_kernelINS_13Kernel_traitsI13__nv_bfloat16S2_S2_S2_fjLj7168ELj1ELj1ELj4ELj16ENS_18Kernel_traits_baseILj7168ES2_S2_S2_S2_fjLj128EEEEELb1ELb0ELb1EEEvNS_9FwdParamsE --------------------------
	.section	.text._ZN10layer_norm31ln_parallel_residual_fwd_kernelINS_13Kernel_traitsI13__nv_bfloat16S2_S2_S2_fjLj7168ELj1ELj1ELj4ELj16ENS_18Kernel_traits_baseILj7168ES2_S2_S2_S2_fjLj128EEEEELb1ELb0ELb1EEEvNS_9FwdParamsE,"ax",@progbits
	.align	128
        .global         _ZN10layer_norm31ln_parallel_residual_fwd_kernelINS_13Kernel_traitsI13__nv_bfloat16S2_S2_S2_fjLj7168ELj1ELj1ELj4ELj16ENS_18Kernel_traits_baseILj7168ES2_S2_S2_S2_fjLj128EEEEELb1ELb0ELb1EEEvNS_9FwdParamsE
        .type           _ZN10layer_norm31ln_parallel_residual_fwd_kernelINS_13Kernel_traitsI13__nv_bfloat16S2_S2_S2_fjLj7168ELj1ELj1ELj4ELj16ENS_18Kernel_traits_baseILj7168ES2_S2_S2_S2_fjLj128EEEEELb1ELb0ELb1EEEvNS_9FwdParamsE,@function
        .size           _ZN10layer_norm31ln_parallel_residual_fwd_kernelINS_13Kernel_traitsI13__nv_bfloat16S2_S2_S2_fjLj7168ELj1ELj1ELj4ELj16ENS_18Kernel_traits_baseILj7168ES2_S2_S2_S2_fjLj128EEEEELb1ELb0ELb1EEEvNS_9FwdParamsE,(.L_x_27849 - _ZN10layer_norm31ln_parallel_residual_fwd_kernelINS_13Kernel_traitsI13__nv_bfloat16S2_S2_S2_fjLj7168ELj1ELj1ELj4ELj16ENS_18Kernel_traits_baseILj7168ES2_S2_S2_S2_fjLj128EEEEELb1ELb0ELb1EEEvNS_9FwdParamsE)
        .other          _ZN10layer_norm31ln_parallel_residual_fwd_kernelINS_13Kernel_traitsI13__nv_bfloat16S2_S2_S2_fjLj7168ELj1ELj1ELj4ELj16ENS_18Kernel_traits_baseILj7168ES2_S2_S2_S2_fjLj128EEEEELb1ELb0ELb1EEEvNS_9FwdParamsE,@"STO_CUDA_ENTRY STV_DEFAULT"
_ZN10layer_norm31ln_parallel_residual_fwd_kernelINS_13Kernel_traitsI13__nv_bfloat16S2_S2_S2_fjLj7168ELj1ELj1ELj4ELj16ENS_18Kernel_traits_baseILj7168ES2_S2_S2_S2_fjLj128EEEEELb1ELb0ELb1EEEvNS_9FwdParamsE:
.text._ZN10layer_norm31ln_parallel_residual_fwd_kernelINS_13Kernel_traitsI13__nv_bfloat16S2_S2_S2_fjLj7168ELj1ELj1ELj4ELj16ENS_18Kernel_traits_baseILj7168ES2_S2_S2_S2_fjLj128EEEEELb1ELb0ELb1EEEvNS_9FwdParamsE:
[----:B------:R-:W0:Y:S01]  /*0000*/  LDC R1, c[0x0][0x37c] ;  /* 0x0000df00ff017b82 */ /* 0x000e220000000800 */
[----:B------:R-:W1:Y:S01]  /*0010*/  LDCU.U8 UR4, c[0x0][0x464] ;  /* 0x00008c80ff0477ac */ /* 0x000e620008000000 */
[----:B0-----:R-:W-:Y:S01]  /*0020*/  VIADD R1, R1, 0xffffff58 ;  /* 0xffffff5801017836 */ /* 0x001fe20000000000 */
[----:B------:R-:W0:Y:S01]  /*0030*/  LDCU.64 UR6, c[0x0][0x458] ;  /* 0x00008b00ff0677ac */ /* 0x000e220008000a00 */
[----:B------:R-:W2:Y:S01]  /*0040*/  LDCU.64 UR20, c[0x0][0x358] ;  /* 0x00006b00ff1477ac */ /* 0x000ea20008000a00 */
[----:B------:R-:W3:Y:S01]  /*0050*/  LDCU.64 UR18, c[0x0][0x450] ;  /* 0x00008a00ff1277ac */ /* 0x000ee20008000a00 */
[----:B------:R-:W4:Y:S01]  /*0060*/  LDCU.64 UR10, c[0x0][0x438] ;  /* 0x00008700ff0a77ac */ /* 0x000f220008000a00 */
[----:B-1----:R-:W-:-:S06]  /*0070*/  UISETP.NE.AND UP0, UPT, UR4, URZ, UPT ;  /* 0x000000ff0400728c */ /* 0x002fcc000bf05270 */
[----:B------:R-:W-:-:S05]  /*0080*/  PLOP3.LUT P0, PT, PT, PT, UP0, 0x80, 0x8 ;  /* 0x000000000008781c */ /* 0x000fca0003f0f008 */
[----:B0-----:R-:W-:Y:S01]  /*0090*/  @UP0 UMOV UR4, UR6 ;  /* 0x0000000600040c82 */ /* 0x001fe20008000000 */
[----:B------:R-:W-:Y:S01]  /*00a0*/  @UP0 UMOV UR5, UR7 ;  /* 0x0000000700050c82 */ /* 0x000fe20008000000 */
[----:B------:R-:W-:Y:S01]  /*00b0*/  IMAD.U32 R4, RZ, RZ, UR4 ;  /* 0x00000004ff047e24 */ /* 0x000fe2000f8e00ff */
[----:B---3--:R-:W-:Y:S01]  /*00c0*/  MOV R3, UR19 ;  /* 0x0000001300037c02 */ /* 0x008fe20008000f00 */
[----:B------:R-:W-:Y:S01]  /*00d0*/  IMAD.U32 R5, RZ, RZ, UR5 ;  /* 0x00000005ff057e24 */ /* 0x000fe2000f8e00ff */
[----:B------:R-:W0:Y:S05]  /*00e0*/  @UP0 LDCU UR8, c[0x0][0x460] ;  /* 0x00008c00ff0807ac */ /* 0x000e2a0008000800 */
[----:B--2---:R-:W2:Y:S01]  /*00f0*/  @P0 LDG.E.64 R4, desc[UR20][R4.64] ;  /* 0x0000001404040981 */ /* 0x004ea2000c1e1b00 */
[----:B------:R-:W-:-:S06]  /*0100*/  IMAD.U32 R2, RZ, RZ, UR18 ;  /* 0x00000012ff027e24 */ /* 0x000fcc000f8e00ff */
[----:B------:R-:W3:Y:S01]  /*0110*/  @P0 LDG.E.64 R2, desc[UR20][R2.64] ;  /* 0x0000001402020981 */ /* 0x000ee2000c1e1b00 */
[----:B------:R-:W1:Y:S01]  /*0120*/  S2R R176, SR_TID.X ;  /* 0x0000000000b07919 */ /* 0x000e620000002100 */
[----:B--2---:R-:W-:Y:S02]  /*0130*/  @P0 R2UR UR4, R4 ;  /* 0x00000000040402ca */ /* 0x004fe400000e0000 */
[----:B------:R-:W-:Y:S02]  /*0140*/  @P0 R2UR UR5, R5 ;  /* 0x00000000050502ca */ /* 0x000fe400000e0000 */
[----:B---3--:R-:W-:Y:S02]  /*0150*/  @P0 R2UR UR18, R2 ;  /* 0x00000000021202ca */ /* 0x008fe400000e0000 */
[----:B------:R-:W-:-:S07]  /*0160*/  @P0 R2UR UR19, R3 ;  /* 0x00000000031302ca */ /* 0x000fce00000e0000 */
[----:B0-----:R-:W-:-:S04]  /*0170*/  @UP0 UIADD3 UR6, UP1, UPT, UR4, UR8, URZ ;  /* 0x0000000804060290 */ /* 0x001fc8000ff3e0ff */
[----:B------:R-:W-:Y:S02]  /*0180*/  @UP0 UIADD3.X UR7, UPT, UPT, URZ, UR5, URZ, UP1, !UPT ;  /* 0x00000005ff070290 */ /* 0x000fe40008ffe4ff */
[----:B----4-:R-:W-:Y:S02]  /*0190*/  UISETP.NE.U32.AND UP0, UPT, UR10, URZ, UPT ;  /* 0x000000ff0a00728c */ /* 0x010fe4000bf05070 */
[----:B------:R-:W-:Y:S02]  /*01a0*/  USHF.R.U64 UR26, UR6, 0x2, UR7 ;  /* 0x00000002061a7899 */ /* 0x000fe40008001207 */
[----:B------:R-:W-:Y:S02]  /*01b0*/  UISETP.NE.AND.EX UP0, UPT, UR11, URZ, UPT, UP0 ;  /* 0x000000ff0b00728c */ /* 0x000fe4000bf05300 */
[----:B------:R-:W-:-:S07]  /*01c0*/  USHF.R.U32.HI UR23, URZ, 0x2, UR7 ;  /* 0x00000002ff177899 */ /* 0x000fce0008011607 */
[----:B-1----:R-:W-:Y:S05]  /*01d0*/  BRA.U UP0, `(.L_x_1104) ;  /* 0x0000000500747547 */ /* 0x002fea000b800000 */
        /* <DEDUP_REMOVED lines=51> */
.L_x_1105:
        /* <DEDUP_REMOVED lines=42> */
.L_x_1104:
        /* <DEDUP_REMOVED lines=41> */
.L_x_1107:
        /* <DEDUP_REMOVED lines=41> */
.L_x_1106:
[----:B------:R-:W1:Y:S08]  /*0cd0*/  S2UR UR22, SR_CTAID.X ;  /* 0x00000000001679c3 */ /* 0x000e700000002500 */
[----:B------:R-:W1:Y:S02]  /*0ce0*/  LDC R0, c[0x0][0x384] ;  /* 0x0000e100ff007b82 */ /* 0x000e640000000800 */
[----:B-1----:R-:W-:-:S13]  /*0cf0*/  ISETP.LE.AND P0, PT, R0, UR22, PT ;  /* 0x0000001600007c0c */ /* 0x002fda000bf03270 */
[----:B------:R-:W-:Y:S05]  /*0d00*/  @P0 EXIT ;  /* 0x000000000000094d */ /* 0x000fea0003800000 */
[----:B0-----:R-:W0:Y:S01]  /*0d10*/  LDC R3, c[0x0][0x360] ;  /* 0x0000d800ff037b82 */ /* 0x001e220000000800 */
[----:B------:R-:W1:Y:S01]  /*0d20*/  LDCU.64 UR4, c[0x0][0x398] ;  /* 0x00007300ff0477ac */ /* 0x000e620008000a00 */
[----:B-----5:R-:W-:Y:S02]  /*0d30*/  PRMT R47, R67, 0x7632, R47 ;  /* 0x00007632432f7816 */ /* 0x020fe4000000002f */
[----:B------:R-:W-:Y:S01]  /*0d40*/  PRMT R46, R115, 0x7632, R46 ;  /* 0x00007632732e7816 */ /* 0x000fe2000000002e */
[----:B------:R-:W-:Y:S01]  /*0d50*/  UIMAD UR9, UR26, -0x2daee0ad, URZ ;  /* 0xd2511f531a0978a4 */ /* 0x000fe2000f8e02ff */
[----:B------:R-:W-:Y:S01]  /*0d60*/  PRMT R45, R95, 0x7632, R45 ;  /* 0x000076325f2d7816 */ /* 0x000fe2000000002d */
[----:B------:R-:W-:Y:S01]  /*0d70*/  UIADD3 UR8, UPT, UPT, UR18, -0x61c88647, URZ ;  /* 0x9e3779b912087890 */ /* 0x000fe2000fffe0ff */
[----:B------:R-:W-:Y:S01]  /*0d80*/  PRMT R44, R131, 0x7632, R44 ;  /* 0x00007632832c7816 */ /* 0x000fe2000000002c */
[----:B------:R-:W-:Y:S01]  /*0d90*/  UIADD3 UR10, UPT, UPT, UR19, -0x4498517b, URZ ;  /* 0xbb67ae85130a7890 */ /* 0x000fe2000fffe0ff */
[----:B------:R-:W-:Y:S01]  /*0da0*/  PRMT R43, R66, 0x7632, R43 ;  /* 0x00007632422b7816 */ /* 0x000fe2000000002b */
[----:B------:R-:W-:Y:S01]  /*0db0*/  IMAD.U32 R5, RZ, RZ, UR9 ;  /* 0x00000009ff057e24 */ /* 0x000fe2000f8e00ff */
[----:B------:R-:W-:Y:S01]  /*0dc0*/  UIADD3 UR12, UPT, UPT, UR19, 0x76cf5d0a, URZ ;  /* 0x76cf5d0a130c7890 */ /* 0x000fe2000fffe0ff */
[----:B------:R-:W-:Y:S01]  /*0dd0*/  STL.S16 [R1+0xa4], R47 ;  /* 0x0000a42f01007387 */ /* 0x000fe20000100600 */
[----:B------:R-:W-:Y:S01]  /*0de0*/  UIADD3 UR11, UPT, UPT, UR18, 0x3c6ef372, URZ ;  /* 0x3c6ef372120b7890 */ /* 0x000fe2000fffe0ff */
[----:B------:R-:W-:Y:S01]  /*0df0*/  PRMT R42, R114, 0x7632, R42 ;  /* 0x00007632722a7816 */ /* 0x000fe2000000002a */
[----:B------:R-:W-:Y:S01]  /*0e00*/  UIADD3 UR13, UPT, UPT, UR18, -0x255992d5, URZ ;  /* 0xdaa66d2b120d7890 */ /* 0x000fe2000fffe0ff */
[----:B------:R-:W-:Y:S01]  /*0e10*/  STL.S16 [R1+0xa0], R46 ;  /* 0x0000a02e01007387 */ /* 0x000fe20000100600 */
[----:B------:R-:W-:Y:S01]  /*0e20*/  UIADD3 UR9, UPT, UPT, UR19, -0x56f99767, URZ ;  /* 0xa906689913097890 */ /* 0x000fe2000fffe0ff */
[----:B------:R-:W-:Y:S01]  /*0e30*/  PRMT R41, R94, 0x7632, R41 ;  /* 0x000076325e297816 */ /* 0x000fe20000000029 */
[----:B-1----:R-:W-:Y:S01]  /*0e40*/  UISETP.NE.U32.AND UP0, UPT, UR4, URZ, UPT ;  /* 0x000000ff0400728c */ /* 0x002fe2000bf05070 */
[----:B------:R-:W-:Y:S01]  /*0e50*/  STL.S16 [R1+0x9c], R45 ;  /* 0x00009c2d01007387 */ /* 0x000fe20000100600 */
[----:B------:R-:W-:Y:S01]  /*0e60*/  ULOP3.LUT UR4, UR6, 0x3, URZ, 0xc0, !UPT ;  /* 0x0000000306047892 */ /* 0x000fe2000f8ec0ff */
[----:B------:R-:W-:Y:S01]  /*0e70*/  PRMT R40, R130, 0x7632, R40 ;  /* 0x0000763282287816 */ /* 0x000fe20000000028 */
[----:B------:R-:W-:Y:S01]  /*0e80*/  UIMAD.WIDE.U32 UR6, UR26, -0x2daee0ad, URZ ;  /* 0xd2511f531a0678a5 */ /* 0x000fe2000f8e00ff */
[----:B0-----:R-:W-:Y:S01]  /*0e90*/  IMAD R2, R3, UR22, R176 ;  /* 0x0000001603027c24 */ /* 0x001fe2000f8e02b0 */
[----:B------:R-:W-:Y:S01]  /*0ea0*/  UISETP.NE.AND.EX UP0, UPT, UR5, URZ, UPT, UP0 ;  /* 0x000000ff0500728c */ /* 0x000fe2000bf05300 */
[----:B------:R-:W-:Y:S01]  /*0eb0*/  IMAD.U32 R3, RZ, RZ, UR23 ;  /* 0x00000017ff037e24 */ /* 0x000fe2000f8e00ff */
[----:B------:R-:W-:Y:S01]  /*0ec0*/  ULOP3.LUT UR5, UR7, UR19, URZ, 0x3c, !UPT ;  /* 0x0000001307057292 */ /* 0x000fe2000f8e3cff */
[C---:B------:R-:W-:Y:S01]  /*0ed0*/  IMAD.HI.U32 R0, R2.reuse, -0x326172a9, RZ ;  /* 0xcd9e8d5702007827 */ /* 0x040fe200078e00ff */
[----:B------:R-:W-:Y:S01]  /*0ee0*/  STL.S16 [R1+0x98], R44 ;  /* 0x0000982c01007387 */ /* 0x000fe20000100600 */
[----:B------:R-:W-:Y:S01]  /*0ef0*/  PRMT R39, R65, 0x7632, R39 ;  /* 0x0000763241277816 */ /* 0x000fe20000000027 */
[----:B------:R-:W-:Y:S01]  /*0f00*/  UIMAD.WIDE.U32 UR6, UR5, -0x326172a9, URZ ;  /* 0xcd9e8d57050678a5 */ /* 0x000fe2000f8e00ff */
[----:B------:R-:W-:Y:S01]  /*0f10*/  PRMT R38, R113, 0x7632, R38 ;  /* 0x0000763271267816 */ /* 0x000fe20000000026 */
[----:B------:R-:W-:Y:S01]  /*0f20*/  UIMAD UR5, UR5, -0x326172a9, URZ ;  /* 0xcd9e8d57050578a4 */ /* 0x000fe2000f8e02ff */
[----:B------:R-:W-:Y:S01]  /*0f30*/  LOP3.LUT R0, R3, UR18, R0, 0x96, !PT ;  /* 0x0000001203007c12 */ /* 0x000fe2000f8e9600 */
[----:B------:R-:W-:Y:S01]  /*0f40*/  IMAD R3, R2, -0x326172a9, RZ ;  /* 0xcd9e8d5702037824 */ /* 0x000fe200078e02ff */
[----:B------:R-:W-:Y:S01]  /*0f50*/  UIADD3 UR6, UPT, UPT, UR19, 0x32370b8f, URZ ;  /* 0x32370b8f13067890 */ /* 0x000fe2000fffe0ff */
[----:B------:R-:W-:Y:S01]  /*0f60*/  IMAD.U32 R6, RZ, RZ, UR7 ;  /* 0x00000007ff067e24 */ /* 0x000fe2000f8e00ff */
[----:B------:R-:W-:Y:S01]  /*0f70*/  UIADD3 UR7, UPT, UPT, UR18, 0x78dde6e4, URZ ;  /* 0x78dde6e412077890 */ /* 0x000fe2000fffe0ff */
[C---:B------:R-:W-:Y:S01]  /*0f80*/  IMAD.HI.U32 R4, R0.reuse, -0x2daee0ad, RZ ;  /* 0xd2511f5300047827 */ /* 0x040fe200078e00ff */
[----:B------:R-:W-:Y:S01]  /*0f90*/  STL.S16 [R1+0x94], R43 ;  /* 0x0000942b01007387 */ /* 0x000fe20000100600 */
[----:B------:R-:W-:Y:S01]  /*0fa0*/  PRMT R37, R93, 0x7632, R37 ;  /* 0x000076325d257816 */ /* 0x000fe20000000025 */
[----:B------:R-:W-:Y:S01]  /*0fb0*/  UIADD3 UR29, UPT, UPT, UR19, -0x695add53, URZ ;  /* 0x96a522ad131d7890 */ /* 0x000fe2000fffe0ff */
[----:B------:R-:W-:Y:S01]  /*0fc0*/  LOP3.LUT R3, R3, UR8, R6, 0x96, !PT ;  /* 0x0000000803037c12 */ /* 0x000fe2000f8e9606 */
[----:B------:R-:W-:Y:S01]  /*0fd0*/  IMAD R6, R0, -0x2daee0ad, RZ ;  /* 0xd2511f5300067824 */ /* 0x000fe200078e02ff */
[----:B------:R-:W-:Y:S01]  /*0fe0*/  LOP3.LUT R4, R5, UR10, R4, 0x96, !PT ;  /* 0x0000000a05047c12 */ /* 0x000fe2000f8e9604 */
[----:B------:R-:W-:Y:S01]  /*0ff0*/  IMAD.U32 R7, RZ, RZ, UR5 ;  /* 0x00000005ff077e24 */ /* 0x000fe2000f8e00ff */
[----:B------:R-:W-:Y:S01]  /*1000*/  UIADD3 UR5, UPT, UPT, UR19, -0x126145ec, URZ ;  /* 0xed9eba1413057890 */ /* 0x000fe2000fffe0ff */
[----:B------:R-:W-:Y:S01]  /*1010*/  IMAD.HI.U32 R5, R3, -0x2daee0ad, RZ ;  /* 0xd2511f5303057827 */ /* 0x000fe200078e00ff */
[----:B------:R-:W-:Y:S01]  /*1020*/  UIADD3 UR8, UPT, UPT, UR18, 0x1715609d, URZ ;  /* 0x1715609d12087890 */ /* 0x000fe2000fffe0ff */
[----:B------:R-:W-:Y:S01]  /*1030*/  STL.S16 [R1+0x90], R42 ;  /* 0x0000902a01007387 */ /* 0x000fe20000100600 */
[----:B------:R-:W-:Y:S01]  /*1040*/  UIADD3 UR10, UPT, UPT, UR18, -0x4ab325aa, URZ ;  /* 0xb54cda56120a7890 */ /* 0x000fe2000fffe0ff */
[----:B------:R-:W-:Y:S01]  /*1050*/  IMAD.HI.U32 R0, R4, -0x326172a9, RZ ;  /* 0xcd9e8d5704007827 */ /* 0x000fe200078e00ff */
[----:B------:R-:W-:Y:S01]  /*1060*/  LOP3.LUT R5, R6, UR12, R5, 0x96, !PT ;  /* 0x0000000c06057c12 */ /* 0x000fe2000f8e9605 */
[----:B------:R-:W-:Y:S01]  /*1070*/  STL.S16 [R1+0x8c], R41 ;  /* 0x00008c2901007387 */ /* 0x000fe20000100600 */
[----:B------:R-:W-:Y:S01]  /*1080*/  PRMT R36, R129, 0x7632, R36 ;  /* 0x0000763281247816 */ /* 0x000fe20000000024 */
[----:B------:R-:W-:Y:S01]  /*1090*/  IMAD R4, R4, -0x326172a9, RZ ;  /* 0xcd9e8d5704047824 */ /* 0x000fe200078e02ff */
[----:B------:R-:W-:Y:S01]  /*10a0*/  LOP3.LUT R0, R7, UR11, R0, 0x96, !PT ;  /* 0x0000000b07007c12 */ /* 0x000fe2000f8e9600 */
[----:B------:R-:W-:Y:S01]  /*10b0*/  IMAD R7, R3, -0x2daee0ad, RZ ;  /* 0xd2511f5303077824 */ /* 0x000fe200078e02ff */
[----:B------:R-:W-:Y:S01]  /*10c0*/  STL.S16 [R1+0x88], R40 ;  /* 0x0000882801007387 */ /* 0x000fe20000100600 */
[C---:B------:R-:W-:Y:S01]  /*10d0*/  IMAD.HI.U32 R3, R5.reuse, -0x326172a9, RZ ;  /* 0xcd9e8d5705037827 */ /* 0x040fe200078e00ff */
[----:B------:R-:W-:Y:S01]  /*10e0*/  PRMT R35, R64, 0x7632, R35 ;  /* 0x0000763240237816 */ /* 0x000fe20000000023 */
[----:B------:R-:W-:Y:S01]  /*10f0*/  UIADD3 UR11, UPT, UPT, UR18, 0x5384540f, URZ ;  /* 0x5384540f120b7890 */ /* 0x000fe2000fffe0ff */
[----:B------:R-:W-:Y:S01]  /*1100*/  STL.S16 [R1+0x84], R39 ;  /* 0x0000842701007387 */ /* 0x000fe20000100600 */
[----:B------:R-:W-:Y:S01]  /*1110*/  IMAD.HI.U32 R6, R0, -0x2daee0ad, RZ ;  /* 0xd2511f5300067827 */ /* 0x000fe200078e00ff */
[----:B------:R-:W-:Y:S01]  /*1120*/  LOP3.LUT R3, R4, UR13, R3, 0x96, !PT ;  /* 0x0000000d04037c12 */ /* 0x000fe2000f8e9603 */
[----:B------:R-:W-:Y:S01]  /*1130*/  UIADD3 UR12, UPT, UPT, UR19, 0x1fd5c5a3, URZ ;  /* 0x1fd5c5a3130c7890 */ /* 0x000fe2000fffe0ff */
[----:B------:R-:W-:Y:S01]  /*1140*/  PRMT R34, R112, 0x7632, R34 ;  /* 0x0000763270227816 */ /* 0x000fe20000000022 */
[----:B------:R-:W-:Y:S01]  /*1150*/  IMAD R5, R5, -0x326172a9, RZ ;  /* 0xcd9e8d5705057824 */ /* 0x000fe200078e02ff */
[----:B------:R-:W-:Y:S01]  /*1160*/  LOP3.LUT R6, R7, UR6, R6, 0x96, !PT ;  /* 0x0000000607067c12 */ /* 0x000fe2000f8e9606 */
[----:B------:R-:W-:Y:S01]  /*1170*/  IMAD R7, R0, -0x2daee0ad, RZ ;  /* 0xd2511f5300077824 */ /* 0x000fe200078e02ff */
[----:B------:R-:W-:Y:S01]  /*1180*/  UIADD3 UR6, UPT, UPT, UR19, 0x646e171e, URZ ;  /* 0x646e171e13067890 */ /* 0x000fe2000fffe0ff */
[----:B------:R-:W-:Y:S01]  /*1190*/  IMAD.HI.U32 R0, R3, -0x2daee0ad, RZ ;  /* 0xd2511f5303007827 */ /* 0x000fe200078e00ff */
[----:B------:R0:W-:Y:S01]  /*11a0*/  STL.S16 [R1+0x80], R38 ;  /* 0x0000802601007387 */ /* 0x0001e20000100600 */
[----:B------:R-:W-:Y:S01]  /*11b0*/  PRMT R33, R92, 0x7632, R33 ;  /* 0x000076325c217816 */ /* 0x000fe20000000021 */
[----:B------:R-:W-:Y:S01]  /*11c0*/  UPLOP3.LUT UP1, UPT, UPT, UPT, UPT, 0x40, 0x4 ;  /* 0x000000000004789c */ /* 0x000fe20003f2e870 */
        /* <DEDUP_REMOVED lines=8> */
[----:B------:R-:W-:Y:S01]  /*1250*/  IMAD.HI.U32 R3, R0, -0x326172a9, RZ ;  /* 0xcd9e8d5700037827 */ /* 0x000fe200078e00ff */
[----:B------:R-:W-:Y:S01]  /*1260*/  PRMT R31, R63, 0x7632, R31 ;  /* 0x000076323f1f7816 */ /* 0x000fe2000000001f */
[----:B------:R-:W-:Y:S01]  /*1270*/  UIADD3 UR5, UPT, UPT, UR19, -0x24c28bd8, URZ ;  /* 0xdb3d742813057890 */ /* 0x000fe2000fffe0ff */
[----:B------:R-:W-:Y:S01]  /*1280*/  STL.S16 [R1+0x74], R35 ;  /* 0x0000742301007387 */ /* 0x000fe20000100600 */
[----:B------:R-:W-:Y:S01]  /*1290*/  IMAD.HI.U32 R5, R4, -0x2daee0ad, RZ ;  /* 0xd2511f5304057827 */ /* 0x000fe200078e00ff */
[----:B------:R-:W-:Y:S01]  /*12a0*/  LOP3.LUT R3, R6, UR8, R3, 0x96, !PT ;  /* 0x0000000806037c12 */ /* 0x000fe2000f8e9603 */
[----:B------:R-:W-:Y:S01]  /*12b0*/  UIADD3 UR7, UPT, UPT, UR18, -0xe443238, URZ ;  /* 0xf1bbcdc812077890 */ /* 0x000fe2000fffe0ff */
        /* <DEDUP_REMOVED lines=11> */
[----:B------:R-:W1:Y:S01]  /*1370*/  LDCU UR24, c[0x0][0x404] ;  /* 0x00008080ff1877ac */ /* 0x000e620008000800 */
[----:B------:R-:W-:Y:S01]  /*1380*/  PRMT R27, R135, 0x7632, R27 ;  /* 0x00007632871b7816 */ /* 0x000fe2000000001b */
[----:B------:R-:W-:Y:S01]  /*1390*/  IMAD R8, R3, -0x2daee0ad, RZ ;  /* 0xd2511f5303087824 */ /* 0x000fe200078e02ff */
[----:B------:R-:W-:Y:S01]  /*13a0*/  LOP3.LUT R0, R7, UR10, R0, 0x96, !PT ;  /* 0x0000000a07007c12 */ /* 0x000fe2000f8e9600 */
[----:B------:R-:W-:Y:S01]  /*13b0*/  IMAD R6, R5, -0x326172a9, RZ ;  /* 0xcd9e8d5705067824 */ /* 0x000fe200078e02ff */
[----:B------:R-:W-:Y:S01]  /*13c0*/  STL.S16 [R1+0x68], R32 ;  /* 0x0000682001007387 */ /* 0x000fe20000100600 */
[----:B------:R-:W-:Y:S01]  /*13d0*/  IMAD.HI.U32 R3, R4, -0x326172a9, RZ ;  /* 0xcd9e8d5704037827 */ /* 0x000fe200078e00ff */
[----:B------:R-:W-:Y:S01]  /*13e0*/  PRMT R26, R62, 0x7632, R26 ;  /* 0x000076323e1a7816 */ /* 0x000fe2000000001a */
[----:B------:R-:W2:Y:S01]  /*13f0*/  LDCU UR25, c[0x0][0x408] ;  /* 0x00008100ff1977ac */ /* 0x000ea20008000800 */
[----:B------:R-:W-:Y:S01]  /*1400*/  STL.S16 [R1+0x64], R31 ;  /* 0x0000641f01007387 */ /* 0x000fe20000100600 */
[----:B------:R-:W-:Y:S01]  /*1410*/  IMAD.HI.U32 R5, R0, -0x2daee0ad, RZ ;  /* 0xd2511f5300057827 */ /* 0x000fe200078e00ff */
[----:B------:R-:W-:Y:S01]  /*1420*/  LOP3.LUT R3, R6, UR11, R3, 0x96, !PT ;  /* 0x0000000b06037c12 */ /* 0x000fe2000f8e9603 */
[----:B------:R-:W3:Y:S01]  /*1430*/  LDCU UR27, c[0x0][0x388] ;  /* 0x00007100ff1b77ac */ /* 0x000ee20008000800 */
[----:B------:R-:W-:Y:S01]  /*1440*/  PRMT R25, R118, 0x7632, R25 ;  /* 0x0000763276197816 */ /* 0x000fe20000000019 */
[----:B------:R-:W-:Y:S01]  /*1450*/  STL.S16 [R1+0x60], R30 ;  /* 0x0000601e01007387 */ /* 0x000fe20000100600 */
[----:B------:R-:W-:Y:S01]  /*1460*/  LOP3.LUT R5, R8, UR12, R5, 0x96, !PT ;  /* 0x0000000c08057c12 */ /* 0x000fe2000f8e9605 */
[----:B------:R-:W-:Y:S01]  /*1470*/  IMAD R7, R4, -0x326172a9, RZ ;  /* 0xcd9e8d5704077824 */ /* 0x000fe200078e02ff */
[----:B------:R-:W-:Y:S01]  /*1480*/  PRMT R24, R90, 0x7632, R24 ;  /* 0x000076325a187816 */ /* 0x000fe20000000018 */
[----:B------:R-:W-:Y:S01]  /*1490*/  STL.S16 [R1+0x5c], R29 ;  /* 0x00005c1d01007387 */ /* 0x000fe20000100600 */
[----:B------:R-:W-:Y:S01]  /*14a0*/  PRMT R23, R134, 0x7632, R23 ;  /* 0x0000763286177816 */ /* 0x000fe20000000017 */
[----:B------:R-:W-:Y:S01]  /*14b0*/  IMAD R9, R0, -0x2daee0ad, RZ ;  /* 0xd2511f5300097824 */ /* 0x000fe200078e02ff */
[----:B------:R-:W-:Y:S01]  /*14c0*/  PRMT R22, R61, 0x7632, R22 ;  /* 0x000076323d167816 */ /* 0x000fe20000000016 */
[----:B------:R-:W-:Y:S01]  /*14d0*/  IMAD.HI.U32 R4, R3, -0x2daee0ad, RZ ;  /* 0xd2511f5303047827 */ /* 0x000fe200078e00ff */
[----:B------:R-:W-:Y:S01]  /*14e0*/  STL.S16 [R1+0x58], R27 ;  /* 0x0000581b01007387 */ /* 0x000fe20000100600 */
[----:B------:R-:W-:Y:S01]  /*14f0*/  PRMT R21, R117, 0x7632, R21 ;  /* 0x0000763275157816 */ /* 0x000fe20000000015 */
[----:B------:R-:W4:Y:S01]  /*1500*/  LDCU.64 UR16, c[0x0][0x390] ;  /* 0x00007200ff1077ac */ /* 0x000f220008000a00 */
[----:B------:R-:W-:Y:S01]  /*1510*/  IMAD.HI.U32 R0, R5, -0x326172a9, RZ ;  /* 0xcd9e8d5705007827 */ /* 0x000fe200078e00ff */
[----:B------:R-:W-:Y:S01]  /*1520*/  STL.S16 [R1+0x54], R26 ;  /* 0x0000541a01007387 */ /* 0x000fe20000100600 */
[----:B------:R-:W-:Y:S01]  /*1530*/  PRMT R20, R89, 0x7632, R20 ;  /* 0x0000763259147816 */ /* 0x000fe20000000014 */
[----:B------:R-:W0:Y:S01]  /*1540*/  LDCU.64 UR14, c[0x0][0x3a8] ;  /* 0x00007500ff0e77ac */ /* 0x000e220008000a00 */
[----:B------:R-:W-:Y:S01]  /*1550*/  PRMT R19, R133, 0x7632, R19 ;  /* 0x0000763285137816 */ /* 0x000fe20000000013 */
[----:B------:R-:W-:Y:S01]  /*1560*/  STL.S16 [R1+0x50], R25 ;  /* 0x0000501901007387 */ /* 0x000fe20000100600 */
[----:B------:R-:W-:Y:S01]  /*1570*/  PRMT R18, R60, 0x7632, R18 ;  /* 0x000076323c127816 */ /* 0x000fe20000000012 */
[----:B------:R-:W-:Y:S01]  /*1580*/  IMAD R5, R5, -0x326172a9, RZ ;  /* 0xcd9e8d5705057824 */ /* 0x000fe200078e02ff */
[----:B------:R-:W-:Y:S01]  /*1590*/  LOP3.LUT R4, R9, UR5, R4, 0x96, !PT ;  /* 0x0000000509047c12 */ /* 0x000fe2000f8e9604 */
        /* <DEDUP_REMOVED lines=17> */
[----:B------:R-:W-:Y:S01]  /*16b0*/  PRMT R10, R58, 0x7632, R10 ;  /* 0x000076323a0a7816 */ /* 0x000fe2000000000a */
[----:B0-----:R-:W-:Y:S01]  /*16c0*/  IMAD R38, R4, -0x326172a9, RZ ;  /* 0xcd9e8d5704267824 */ /* 0x001fe200078e02ff */
[----:B------:R-:W-:Y:S01]  /*16d0*/  PRMT R9, R186, 0x7632, R9 ;  /* 0x00007632ba097816 */ /* 0x000fe20000000009 */
[----:B------:R-:W-:Y:S01]  /*16e0*/  STL.S16 [R1+0x38], R19 ;  /* 0x0000381301007387 */ /* 0x000fe20000100600 */
[----:B------:R-:W-:Y:S01]  /*16f0*/  PRMT R8, R86, 0x7632, R8 ;  /* 0x0000763256087816 */ /* 0x000fe20000000008 */
[----:B------:R-:W0:Y:S01]  /*1700*/  LDCU.64 UR12, c[0x0][0x3b0] ;  /* 0x00007600ff0c77ac */ /* 0x000e220008000a00 */
[----:B------:R-:W-:Y:S01]  /*1710*/  LOP3.LUT R28, R5, UR9, R28, 0x96, !PT ;  /* 0x00000009051c7c12 */ /* 0x000fe2000f8e961c */
[----:B------:R-:W-:Y:S01]  /*1720*/  STL.S16 [R1+0x34], R18 ;  /* 0x0000341201007387 */ /* 0x000fe20000100600 */
[----:B------:R-:W-:Y:S01]  /*1730*/  PRMT R6, R194, 0x7632, R6 ;  /* 0x00007632c2067816 */ /* 0x000fe20000000006 */
[----:B------:R-:W0:Y:S01]  /*1740*/  LDCU.U8 UR28, c[0x0][0x410] ;  /* 0x00008200ff1c77ac */ /* 0x000e220008000000 */
[----:B------:R-:W-:Y:S01]  /*1750*/  LOP3.LUT R0, R3, UR29, R0, 0x96, !PT ;  /* 0x0000001d03007c12 */ /* 0x000fe2000f8e9600 */
[----:B------:R-:W-:Y:S01]  /*1760*/  STL.S16 [R1+0x30], R17 ;  /* 0x0000301101007387 */ /* 0x000fe20000100600 */
[----:B------:R-:W-:Y:S01]  /*1770*/  PRMT R5, R57, 0x7632, R5 ;  /* 0x0000763239057816 */ /* 0x000fe20000000005 */
[----:B------:R-:W0:Y:S01]  /*1780*/  LDCU UR29, c[0x0][0x400] ;  /* 0x00008000ff1d77ac */ /* 0x000e220008000800 */
[----:B------:R-:W-:Y:S01]  /*1790*/  PRMT R3, R185, 0x7632, R3 ;  /* 0x00007632b9037816 */ /* 0x000fe20000000003 */
[----:B------:R-:W-:Y:S01]  /*17a0*/  STL.S16 [R1+0x2c], R16 ;  /* 0x00002c1001007387 */ /* 0x000fe20000100600 */
[----:B------:R-:W-:Y:S01]  /*17b0*/  PRMT R252, R85, 0x7632, R252 ;  /* 0x0000763255fc7816 */ /* 0x000fe200000000fc */
[----:B------:R-:W0:Y:S01]  /*17c0*/  LDCU.64 UR10, c[0x0][0x398] ;  /* 0x00007300ff0a77ac */ /* 0x000e220008000a00 */
        /* <DEDUP_REMOVED lines=33> */
[----:B------:R1:W-:Y:S01]  /*19e0*/  STL.S16 [R1], R3 ;  /* 0x0000000301007387 */ /* 0x0003e20000100600 */
[----:B------:R-:W-:Y:S02]  /*19f0*/  PRMT R230, R51, 0x7632, R230 ;  /* 0x0000763233e67816 */ /* 0x000fe400000000e6 */
[----:B------:R-:W-:Y:S02]  /*1a00*/  PRMT R229, R211, 0x7632, R229 ;  /* 0x00007632d3e57816 */ /* 0x000fe400000000e5 */
[----:B------:R-:W-:-:S02]  /*1a10*/  PRMT R228, R79, 0x7632, R228 ;  /* 0x000076324fe47816 */ /* 0x000fc400000000e4 */
[----:B------:R-:W-:Y:S02]  /*1a20*/  PRMT R227, R215, 0x7632, R227 ;  /* 0x00007632d7e37816 */ /* 0x000fe400000000e3 */
[----:B------:R-:W-:Y:S01]  /*1a30*/  PRMT R226, R50, 0x7632, R226 ;  /* 0x0000763232e27816 */ /* 0x000fe200000000e2 */
[----:B-1----:R-:W-:Y:S01]  /*1a40*/  HFMA2 R3, -RZ, RZ, 0, 0 ;  /* 0x00000000ff037431 */ /* 0x002fe200000001ff */
        /* <DEDUP_REMOVED lines=8> */
[----:B------:R-:W-:Y:S02]  /*1ad0*/  PLOP3.LUT P0, PT, PT, PT, UP0, 0x80, 0x8 ;  /* 0x000000000008781c */ /* 0x000fe40003f0f008 */
[----:B------:R-:W-:-:S02]  /*1ae0*/  PRMT R217, R208, 0x7632, R217 ;  /* 0x00007632d0d97816 */ /* 0x000fc400000000d9 */
[----:B------:R-:W-:Y:S02]  /*1af0*/  PRMT R216, R76, 0x7632, R216 ;  /* 0x000076324cd87816 */ /* 0x000fe400000000d8 */
[----:B0-234-:R-:W-:-:S07]  /*1b00*/  PRMT R199, R212, 0x7632, R199 ;  /* 0x00007632d4c77816 */ /* 0x01dfce00000000c7 */
.L_x_1637:
[----:B------:R-:W-:Y:S01]  /*1b10*/  ISETP.NE.U32.AND P1, PT, RZ, UR8, PT ;  /* 0x00000008ff007c0c */ /* 0x000fe2000bf25070 */
[----:B------:R-:W-:Y:S01]  /*1b20*/  UIMAD UR5, UR22, UR27, URZ ;  /* 0x0000001b160572a4 */ /* 0x000fe2000f8e02ff */
[----:B-1----:R-:W0:Y:S01]  /*1b30*/  @P0 LDC.64 R16, c[0x0][0x398] ;  /* 0x0000e600ff100b82 */ /* 0x002e220000000a00 */
[----:B------:R-:W-:Y:S01]  /*1b40*/  IMAD.MOV.U32 R20, RZ, RZ, 0x10 ;  /* 0x00000010ff147424 */ /* 0x000fe200078e00ff */
[----:B------:R-:W-:Y:S01]  /*1b50*/  ISETP.NE.AND.EX P1, PT, RZ, UR9, PT, P1 ;  /* 0x00000009ff007c0c */ /* 0x000fe2000bf25310 */
[----:B------:R-:W-:-:S04]  /*1b60*/  USHF.R.S32.HI UR30, URZ, 0x1f, UR5 ;  /* 0x0000001fff1e7899 */ /* 0x000fc80008011405 */
[----:B------:R-:W-:-:S06]  /*1b70*/  ULEA.HI UR30, UR30, UR5, URZ, 0x3 ;  /* 0x000000051e1e7291 */ /* 0x000fcc000f8f18ff */
[----:B------:R-:W-:Y:S02]  /*1b80*/  IMAD.U32 R19, RZ, RZ, UR30 ;  /* 0x0000001eff137e24 */ /* 0x000fe4000f8e00ff */
[----:B------:R-:W1:Y:S03]  /*1b90*/  @P1 LDC.64 R14, c[0x0][0x3a0] ;  /* 0x0000e800ff0e1b82 */ /* 0x000e660000000a00 */
[----:B------:R-:W-:-:S05]  /*1ba0*/  LEA.HI.SX32 R19, R19, R176, 0x1d ;  /* 0x000000b013137211 */ /* 0x000fca00078feaff */
[----:B------:R-:W-:-:S04]  /*1bb0*/  IMAD.WIDE.U32 R20, R19, R20, UR16 ;  /* 0x0000001013147e25 */ /* 0x000fc8000f8e0014 */
[C---:B0-----:R-:W-:Y:S02]  /*1bc0*/  @P0 IMAD.WIDE.U32 R16, R19.reuse, 0x10, R16 ;  /* 0x0000001013100825 */ /* 0x041fe400078e0010 */
[----:B------:R-:W5:Y:S04]  /*1bd0*/  LDG.E.128 R20, desc[UR20][R20.64] ;  /* 0x0000001414147981 */ /* 0x000f68000c1e1d00 */
[----:B------:R0:W5:Y:S01]  /*1be0*/  @P0 LDG.E.128 R44, desc[UR20][R16.64] ;  /* 0x00000014102c0981 */ /* 0x000162000c1e1d00 */
[----:B-1----:R-:W-:-:S05]  /*1bf0*/  @P1 IMAD.WIDE.U32 R14, R19, 0x10, R14 ;  /* 0x00000010130e1825 */ /* 0x002fca00078e000e */
[----:B------:R0:W5:Y:S01]  /*1c00*/  @P1 LDG.E.128 R40, desc[UR20][R14.64] ;  /* 0x000000140e281981 */ /* 0x000162000c1e1d00 */
[----:B------:R-:W-:-:S04]  /*1c10*/  UISETP.NE.U32.AND UP0, UPT, UR10, URZ, UPT ;  /* 0x000000ff0a00728c */ /* 0x000fc8000bf05070 */
[----:B------:R-:W-:Y:S01]  /*1c20*/  UISETP.NE.AND.EX UP0, UPT, UR11, URZ, UPT, UP0 ;  /* 0x000000ff0b00728c */ /* 0x000fe2000bf05300 */
[----:B------:R-:W-:-:S08]  /*1c30*/  IMAD.MOV.U32 R179, RZ, RZ, 0x2f800000 ;  /* 0x2f800000ffb37424 */ /* 0x000fd000078e00ff */
[----:B0-----:R-:W-:Y:S05]  /*1c40*/  BRA.U UP0, `(.L_x_1108) ;  /* 0x0000003100d47547 */ /* 0x001fea000b800000 */
[----:B------:R-:W-:Y:S01]  /*1c50*/  UISETP.NE.AND UP0, UPT, UR4, 0x1, UPT ;  /* 0x000000010400788c */ /* 0x000fe2000bf05270 */
[----:B------:R-:W-:Y:S01]  /*1c60*/  IMAD.MOV.U32 R13, RZ, RZ, R38 ;  /* 0x000000ffff0d7224 */ /* 0x000fe200078e0026 */
[----:B------:R-:W-:Y:S01]  /*1c70*/  MOV R16, R169 ;  /* 0x000000a900107202 */ /* 0x000fe20000000f00 */
[----:B------:R-:W-:-:S06]  /*1c80*/  UMOV UR5, 0x2 ;  /* 0x0000000200057882 */ /* 0x000fcc0000000000 */
[----:B------:R-:W-:Y:S05]  /*1c90*/  BRA.U !UP0, `(.L_x_1109) ;  /* 0x0000000508587547 */ /* 0x000fea000b800000 */
[----:B------:R-:W-:-:S09]  /*1ca0*/  UISETP.NE.AND UP0, UPT, UR4, 0x3, UPT ;  /* 0x000000030400788c */ /* 0x000fd2000bf05270 */
[----:B------:R-:W-:Y:S05]  /*1cb0*/  BRA.U !UP0, `(.L_x_1110) ;  /* 0x0000000108247547 */ /* 0x000fea000b800000 */
[----:B------:R-:W-:-:S06]  /*1cc0*/  UISETP.NE.AND UP0, UPT, UR4, 0x2, UPT ;  /* 0x000000020400788c */ /* 0x000fcc000bf05270 */
[----:B------:R-:W-:-:S05]  /*1cd0*/  PLOP3.LUT P0, PT, PT, PT, UP0, 0x80, 0x8 ;  /* 0x000000000008781c */ /* 0x000fca0003f0f008 */
[----:B------:R-:W-:Y:S01]  /*1ce0*/  @!UP0 UMOV UR5, 0x3 ;  /* 0x0000000300058882 */ /* 0x000fe20000000000 */
[----:B------:R-:W-:-:S07]  /*1cf0*/  @UP0 UIADD3 UR5, UPT, UPT, UR4, 0x1, URZ ;  /* 0x0000000104050890 */ /* 0x000fce000fffe0ff */
[--C-:B------:R-:W-:Y:S02]  /*1d00*/  @!P0 IMAD.MOV.U32 R16, RZ, RZ, R169.reuse ;  /* 0x000000ffff108224 */ /* 0x100fe400078e00a9 */
[----:B------:R-:W-:Y:S02]  /*1d10*/  @!P0 IMAD.MOV.U32 R13, RZ, RZ, R0 ;  /* 0x000000ffff0d8224 */ /* 0x000fe400078e0000 */
[----:B------:R-:W-:Y:S02]  /*1d20*/  @P0 IMAD.MOV.U32 R16, RZ, RZ, R169 ;  /* 0x000000ffff100224 */ /* 0x000fe400078e00a9 */
[----:B------:R-:W-:Y:S01]  /*1d30*/  @P0 IMAD.MOV.U32 R13, RZ, RZ, R28 ;  /* 0x000000ffff0d0224 */ /* 0x000fe200078e001c */
[----:B------:R-:W-:Y:S06]  /*1d40*/  BRA `(.L_x_1109) ;  /* 0x00000004002c7947 */ /* 0x000fec0003800000 */
.L_x_1110:
[----:B------:R-:W-:Y:S01]  /*1d50*/  UIADD3 UR26, UPT, UPT, UR26, 0x1, URZ ;  /* 0x000000011a1a7890 */ /* 0x000fe2000fffe0ff */
[----:B------:R-:W-:-:S03]  /*1d60*/  MOV R16, UR19 ;  /* 0x0000001300107c02 */ /* 0x000fc60008000f00 */
[----:B------:R-:W-:Y:S02]  /*1d70*/  UISETP.NE.AND UP0, UPT, UR26, URZ, UPT ;  /* 0x000000ff1a00728c */ /* 0x000fe4000bf05270 */
[----:B------:R-:W-:-:S07]  /*1d80*/  UIMAD.WIDE.U32 UR4, UR26, -0x2daee0ad, URZ ;  /* 0xd2511f531a0478a5 */ /* 0x000fce000f8e00ff */
[----:B------:R-:W-:Y:S05]  /*1d90*/  BRA.U UP0, `(.L_x_1111) ;  /* 0x0000000100247547 */ /* 0x000fea000b800000 */
[----:B------:R-:W-:-:S04]  /*1da0*/  UIADD3 UR23, UPT, UPT, UR23, 0x1, URZ ;  /* 0x0000000117177890 */ /* 0x000fc8000fffe0ff */
[----:B------:R-:W-:-:S06]  /*1db0*/  UISETP.NE.AND UP0, UPT, UR23, URZ, UPT ;  /* 0x000000ff1700728c */ /* 0x000fcc000bf05270 */
[----:B------:R-:W-:-:S05]  /*1dc0*/  PLOP3.LUT P2, PT, PT, PT, UP0, 0x80, 0x8 ;  /* 0x000000000008781c */ /* 0x000fca0003f4f008 */
[----:B------:R-:W-:-:S08]  /*1dd0*/  @!UP0 UMOV UR23, URZ ;  /* 0x000000ff00178c82 */ /* 0x000fd00008000000 */
[----:B------:R-:W-:Y:S02]  /*1de0*/  @!P2 VIADD R2, R2, 0x1 ;  /* 0x000000010202a836 */ /* 0x000fe40000000000 */
[----:B------:R-:W-:-:S03]  /*1df0*/  @!P2 VIADD R0, R3, 0x1 ;  /* 0x000000010300a836 */ /* 0x000fc60000000000 */
[----:B------:R-:W-:-:S13]  /*1e00*/  ISETP.NE.AND P0, PT, R2, RZ, !P2 ;  /* 0x000000ff0200720c */ /* 0x000fda0005705270 */
[----:B------:R-:W-:-:S04]  /*1e10*/  @P0 IMAD.MOV R0, RZ, RZ, R3 ;  /* 0x000000ffff000224 */ /* 0x000fc800078e0203 */
[----:B------:R-:W-:-:S07]  /*1e20*/  @!P2 IMAD.MOV.U32 R3, RZ, RZ, R0 ;  /* 0x000000ffff03a224 */ /* 0x000fce00078e0000 */
.L_x_1111:
[----:B------:R-:W-:Y:S01]  /*1e30*/  IMAD.WIDE.U32 R14, R2, -0x326172a9, RZ ;  /* 0xcd9e8d57020e7825 */ /* 0x000fe200078e00ff */
[----:B------:R-:W-:Y:S01]  /*1e40*/  MOV R13, UR18 ;  /* 0x00000012000d7c02 */ /* 0x000fe20008000f00 */
[----:B------:R-:W-:Y:S01]  /*1e50*/  UIADD3 UR30, UPT, UPT, UR19, -0x4498517b, URZ ;  /* 0xbb67ae85131e7890 */ /* 0x000fe2000fffe0ff */
[----:B------:R-:W-:Y:S01]  /*1e60*/  LOP3.LUT R16, R3, UR5, R16, 0x96, !PT ;  /* 0x0000000503107c12 */ /* 0x000fe2000f8e9610 */
[----:B------:R-:W-:Y:S01]  /*1e70*/  UIADD3 UR5, UPT, UPT, UR18, -0x61c88647, URZ ;  /* 0x9e3779b912057890 */ /* 0x000fe2000fffe0ff */
[----:B------:R-:W-:-:S03]  /*1e80*/  LOP3.LUT R24, R15, UR23, R13, 0x96, !PT ;  /* 0x000000170f187c12 */ /* 0x000fc6000f8e960d */
[----:B------:R-:W-:-:S04]  /*1e90*/  IMAD.WIDE.U32 R16, R16, -0x326172a9, RZ ;  /* 0xcd9e8d5710107825 */ /* 0x000fc800078e00ff */
[----:B------:R-:W-:Y:S01]  /*1ea0*/  IMAD.WIDE.U32 R24, R24, -0x2daee0ad, RZ ;  /* 0xd2511f5318187825 */ /* 0x000fe200078e00ff */
[----:B------:R-:W-:Y:S01]  /*1eb0*/  LOP3.LUT R14, R14, UR5, R17, 0x96, !PT ;  /* 0x000000050e0e7c12 */ /* 0x000fe2000f8e9611 */
[----:B------:R-:W-:Y:S02]  /*1ec0*/  UIADD3 UR5, UPT, UPT, UR19, 0x76cf5d0a, URZ ;  /* 0x76cf5d0a13057890 */ /* 0x000fe4000fffe0ff */
[----:B------:R-:W-:Y:S02]  /*1ed0*/  IMAD.U32 R13, RZ, RZ, UR30 ;  /* 0x0000001eff0d7e24 */ /* 0x000fe4000f8e00ff */
[----:B------:R-:W-:-:S03]  /*1ee0*/  IMAD.WIDE.U32 R14, R14, -0x2daee0ad, RZ ;  /* 0xd2511f530e0e7825 */ /* 0x000fc600078e00ff */
[----:B------:R-:W-:Y:S01]  /*1ef0*/  LOP3.LUT R26, R13, UR4, R25, 0x96, !PT ;  /* 0x000000040d1a7c12 */ /* 0x000fe2000f8e9619 */
[----:B------:R-:W-:Y:S01]  /*1f00*/  UIADD3 UR4, UPT, UPT, UR18, 0x3c6ef372, URZ ;  /* 0x3c6ef37212047890 */ /* 0x000fe2000fffe0ff */
[----:B------:R-:W-:Y:S01]  /*1f10*/  LOP3.LUT R17, R24, UR5, R15, 0x96, !PT ;  /* 0x0000000518117c12 */ /* 0x000fe2000f8e960f */
[----:B------:R-:W-:Y:S01]  /*1f20*/  UIADD3 UR5, UPT, UPT, UR19, 0x32370b8f, URZ ;  /* 0x32370b8f13057890 */ /* 0x000fe2000fffe0ff */
[----:B------:R-:W-:Y:S02]  /*1f30*/  IMAD.MOV.U32 R13, RZ, RZ, R169 ;  /* 0x000000ffff0d7224 */ /* 0x000fe400078e00a9 */
[----:B------:R-:W-:-:S05]  /*1f40*/  IMAD.WIDE.U32 R26, R26, -0x326172a9, RZ ;  /* 0xcd9e8d571a1a7825 */ /* 0x000fca00078e00ff */
[----:B------:R-:W-:Y:S01]  /*1f50*/  LOP3.LUT R24, R16, UR4, R27, 0x96, !PT ;  /* 0x0000000410187c12 */ /* 0x000fe2000f8e961b */
[----:B------:R-:W-:Y:S01]  /*1f60*/  UIADD3 UR4, UPT, UPT, UR18, -0x255992d5, URZ ;  /* 0xdaa66d2b12047890 */ /* 0x000fe2000fffe0ff */
[----:B------:R-:W-:-:S04]  /*1f70*/  IMAD.WIDE.U32 R16, R17, -0x326172a9, RZ ;  /* 0xcd9e8d5711107825 */ /* 0x000fc800078e00ff */
[----:B------:R-:W-:Y:S01]  /*1f80*/  IMAD.WIDE.U32 R24, R24, -0x2daee0ad, RZ ;  /* 0xd2511f5318187825 */ /* 0x000fe200078e00ff */
[----:B------:R-:W-:Y:S01]  /*1f90*/  LOP3.LUT R15, R26, UR4, R17, 0x96, !PT ;  /* 0x000000041a0f7c12 */ /* 0x000fe2000f8e9611 */
[----:B------:R-:W-:-:S03]  /*1fa0*/  UIADD3 UR4, UPT, UPT, UR18, 0x78dde6e4, URZ ;  /* 0x78dde6e412047890 */ /* 0x000fc6000fffe0ff */
[----:B------:R-:W-:Y:S01]  /*1fb0*/  LOP3.LUT R26, R14, UR5, R25, 0x96, !PT ;  /* 0x000000050e1a7c12 */ /* 0x000fe2000f8e9619 */
[----:B------:R-:W-:Y:S01]  /*1fc0*/  UIADD3 UR5, UPT, UPT, UR19, -0x126145ec, URZ ;  /* 0xed9eba1413057890 */ /* 0x000fe2000fffe0ff */
[----:B------:R-:W-:-:S04]  /*1fd0*/  IMAD.WIDE.U32 R14, R15, -0x2daee0ad, RZ ;  /* 0xd2511f530f0e7825 */ /* 0x000fc800078e00ff */
[----:B------:R-:W-:Y:S01]  /*1fe0*/  IMAD.WIDE.U32 R26, R26, -0x326172a9, RZ ;  /* 0xcd9e8d571a1a7825 */ /* 0x000fe200078e00ff */
[----:B------:R-:W-:Y:S01]  /*1ff0*/  LOP3.LUT R17, R24, UR5, R15, 0x96, !PT ;  /* 0x0000000518117c12 */ /* 0x000fe2000f8e960f */
[----:B------:R-:W-:-:S03]  /*2000*/  UIADD3 UR5, UPT, UPT, UR19, -0x56f99767, URZ ;  /* 0xa906689913057890 */ /* 0x000fc6000fffe0ff */
[----:B------:R-:W-:Y:S01]  /*2010*/  LOP3.LUT R24, R16, UR4, R27, 0x96, !PT ;  /* 0x0000000410187c12 */ /* 0x000fe2000f8e961b */
[----:B------:R-:W-:Y:S01]  /*2020*/  UIADD3 UR4, UPT, UPT, UR18, 0x1715609d, URZ ;  /* 0x1715609d12047890 */ /* 0x000fe2000fffe0ff */
        /* <DEDUP_REMOVED lines=9> */
[----:B------:R-:W-:-:S03]  /*20c0*/  UIADD3 UR5, UPT, UPT, UR19, 0x1fd5c5a3, URZ ;  /* 0x1fd5c5a313057890 */ /* 0x000fc6000fffe0ff */
[----:B------:R-:W-:Y:S01]  /*20d0*/  LOP3.LUT R24, R16, UR4, R27, 0x96, !PT ;  /* 0x0000000410187c12 */ /* 0x000fe2000f8e961b */
[----:B------:R-:W-:Y:S01]  /*20e0*/  UIADD3 UR4, UPT, UPT, UR18, 0x5384540f, URZ ;  /* 0x5384540f12047890 */ /* 0x000fe2000fffe0ff */
[----:B------:R-:W-:-:S04]  /*20f0*/  IMAD.WIDE.U32 R16, R17, -0x326172a9, RZ ;  /* 0xcd9e8d5711107825 */ /* 0x000fc800078e00ff */
[----:B------:R-:W-:Y:S01]  /*2100*/  IMAD.WIDE.U32 R24, R24, -0x2daee0ad, RZ ;  /* 0xd2511f5318187825 */ /* 0x000fe200078e00ff */
[----:B------:R-:W-:Y:S01]  /*2110*/  LOP3.LUT R15, R26, UR4, R17, 0x96, !PT ;  /* 0x000000041a0f7c12 */ /* 0x000fe2000f8e9611 */
[----:B------:R-:W-:-:S03]  /*2120*/  UIADD3 UR4, UPT, UPT, UR18, -0xe443238, URZ ;  /* 0xf1bbcdc812047890 */ /* 0x000fc6000fffe0ff */
[----:B------:R-:W-:Y:S01]  /*2130*/  LOP3.LUT R28, R14, UR5, R25, 0x96, !PT ;  /* 0x000000050e1c7c12 */ /* 0x000fe2000f8e9619 */
[----:B------:R-:W-:Y:S01]  /*2140*/  UIADD3 UR5, UPT, UPT, UR19, -0x24c28bd8, URZ ;  /* 0xdb3d742813057890 */ /* 0x000fe2000fffe0ff */
        /* <DEDUP_REMOVED lines=8> */
[----:B------:R-:W-:-:S04]  /*21d0*/  LOP3.LUT R28, R28, UR4, R39, 0x96, !PT ;  /* 0x000000041c1c7c12 */ /* 0x000fc8000f8e9627 */
[----:B------:R-:W-:Y:S01]  /*21e0*/  LOP3.LUT R0, R14, UR5, R17, 0x96, !PT ;  /* 0x000000050e007c12 */ /* 0x000fe2000f8e9611 */
[----:B------:R-:W-:-:S06]  /*21f0*/  UMOV UR5, URZ ;  /* 0x000000ff00057c82 */ /* 0x000fcc0008000000 */
.L_x_1109:
[----:B------:R-:W-:Y:S01]  /*2200*/  I2FP.F32.U32 R14, R13 ;  /* 0x0000000d000e7245 */ /* 0x000fe20000201000 */
[C---:B-----5:R-:W-:Y:S01]  /*2210*/  IMAD.U32 R13, R20.reuse, 0x10000, RZ ;  /* 0x00010000140d7824 */ /* 0x060fe200078e00ff */
[----:B------:R-:W-:Y:S01]  /*2220*/  UISETP.NE.AND UP0, UPT, UR5, 0x1, UPT ;  /* 0x000000010500788c */ /* 0x000fe2000bf05270 */
[----:B------:R-:W-:Y:S01]  /*2230*/  PRMT R20, R20, 0x7632, R20 ;  /* 0x0000763214147816 */ /* 0x000fe20000000014 */
[----:B------:R-:W-:Y:S01]  /*2240*/  UMOV UR4, 0x2 ;  /* 0x0000000200047882 */ /* 0x000fe20000000000 */
[----:B------:R-:W-:Y:S01]  /*2250*/  FFMA.FTZ R14, R14, R179, 1.1641532182693481445e-10 ;  /* 0x2f0000000e0e7423 */ /* 0x000fe200000100b3 */
[----:B------:R-:W-:Y:S01]  /*2260*/  FMUL.FTZ R13, R13, UR25 ;  /* 0x000000190d0d7c20 */ /* 0x000fe20008410000 */
[----:B------:R-:W-:-:S03]  /*2270*/  MOV R15, R38 ;  /* 0x00000026000f7202 */ /* 0x000fc60000000f00 */
[----:B------:R-:W-:Y:S01]  /*2280*/  FSETP.GTU.FTZ.AND P0, PT, R14, UR24, PT ;  /* 0x000000180e007c0b */ /* 0x000fe2000bf1c000 */
[----:B------:R-:W-:-:S03]  /*2290*/  @P1 IMAD.U32 R14, R40, 0x10000, RZ ;  /* 0x00010000280e1824 */ /* 0x000fc600078e00ff */
[----:B------:R-:W-:Y:S02]  /*22a0*/  FSEL R29, R13, RZ, !P0 ;  /* 0x000000ff0d1d7208 */ /* 0x000fe40004000000 */
[----:B------:R-:W-:-:S03]  /*22b0*/  PLOP3.LUT P0, PT, P0, PT, PT, 0x8, 0x80 ;  /* 0x000000000080781c */ /* 0x000fc6000070e170 */
[----:B------:R-:W-:Y:S01]  /*22c0*/  @P1 FADD.FTZ R29, R29, R14 ;  /* 0x0000000e1d1d1221 */ /* 0x000fe20000010000 */
[----:B------:R-:W-:-:S04]  /*22d0*/  P2R R13, PR, RZ, 0x1 ;  /* 0x00000001ff0d7803 */ /* 0x000fc80000000000 */
[----:B------:R-:W-:Y:S01]  /*22e0*/  F2FP.BF16.F32.PACK_AB R17, RZ, R29 ;  /* 0x0000001dff11723e */ /* 0x000fe200000010ff */
[----:B------:R-:W-:Y:S06]  /*22f0*/  BRA.U !UP0, `(.L_x_1112) ;  /* 0x0000000508547547 */ /* 0x000fec000b800000 */
[----:B------:R-:W-:-:S09]  /*2300*/  UISETP.NE.AND UP0, UPT, UR5, 0x3, UPT ;  /* 0x000000030500788c */ /* 0x000fd2000bf05270 */
[----:B------:R-:W-:Y:S05]  /*2310*/  BRA.U !UP0, `(.L_x_1113) ;  /* 0x00000001081c7547 */ /* 0x000fea000b800000 */
[----:B------:R-:W-:-:S06]  /*2320*/  UISETP.NE.AND UP0, UPT, UR5, 0x2, UPT ;  /* 0x000000020500788c */ /* 0x000fcc000bf05270 */
[----:B------:R-:W-:-:S05]  /*2330*/  PLOP3.LUT P0, PT, PT, PT, UP0, 0x80, 0x8 ;  /* 0x000000000008781c */ /* 0x000fca0003f0f008 */
[----:B------:R-:W-:Y:S01]  /*2340*/  @!UP0 UMOV UR4, 0x3 ;  /* 0x0000000300048882 */ /* 0x000fe20000000000 */
[----:B------:R-:W-:-:S07]  /*2350*/  @UP0 UIADD3 UR4, UPT, UPT, UR5, 0x1, URZ ;  /* 0x0000000105040890 */ /* 0x000fce000fffe0ff */
[----:B------:R-:W-:Y:S02]  /*2360*/  @!P0 IMAD.MOV.U32 R15, RZ, RZ, R0 ;  /* 0x000000ffff0f8224 */ /* 0x000fe400078e0000 */
[----:B------:R-:W-:Y:S01]  /*2370*/  @P0 IMAD.MOV.U32 R15, RZ, RZ, R28 ;  /* 0x000000ffff0f0224 */ /* 0x000fe200078e001c */
[----:B------:R-:W-:Y:S06]  /*2380*/  BRA `(.L_x_1112) ;  /* 0x0000000400307947 */ /* 0x000fec0003800000 */
.L_x_1113:
[----:B------:R-:W-:Y:S01]  /*2390*/  UIADD3 UR26, UPT, UPT, UR26, 0x1, URZ ;  /* 0x000000011a1a7890 */ /* 0x000fe2000fffe0ff */
[----:B------:R-:W-:-:S03]  /*23a0*/  IMAD.U32 R14, RZ, RZ, UR19 ;  /* 0x00000013ff0e7e24 */ /* 0x000fc6000f8e00ff */
[----:B------:R-:W-:Y:S02]  /*23b0*/  UISETP.NE.AND UP0, UPT, UR26, URZ, UPT ;  /* 0x000000ff1a00728c */ /* 0x000fe4000bf05270 */
[----:B------:R-:W-:-:S07]  /*23c0*/  UIMAD.WIDE.U32 UR4, UR26, -0x2daee0ad, URZ ;  /* 0xd2511f531a0478a5 */ /* 0x000fce000f8e00ff */
[----:B------:R-:W-:Y:S05]  /*23d0*/  BRA.U UP0, `(.L_x_1114) ;  /* 0x0000000100247547 */ /* 0x000fea000b800000 */
[----:B------:R-:W-:-:S04]  /*23e0*/  UIADD3 UR23, UPT, UPT, UR23, 0x1, URZ ;  /* 0x0000000117177890 */ /* 0x000fc8000fffe0ff */
[----:B------:R-:W-:-:S06]  /*23f0*/  UISETP.NE.AND UP0, UPT, UR23, URZ, UPT ;  /* 0x000000ff1700728c */ /* 0x000fcc000bf05270 */
[----:B------:R-:W-:-:S05]  /*2400*/  PLOP3.LUT P2, PT, PT, PT, UP0, 0x80, 0x8 ;  /* 0x000000000008781c */ /* 0x000fca0003f4f008 */
[----:B------:R-:W-:-:S08]  /*2410*/  @!UP0 UMOV UR23, URZ ;  /* 0x000000ff00178c82 */ /* 0x000fd00008000000 */
[----:B------:R-:W-:Y:S01]  /*2420*/  @!P2 VIADD R2, R2, 0x1 ;  /* 0x000000010202a836 */ /* 0x000fe20000000000 */
[----:B------:R-:W-:-:S04]  /*2430*/  @!P2 IADD3 R0, PT, PT, R3, 0x1, RZ ;  /* 0x000000010300a810 */ /* 0x000fc80007ffe0ff */
[----:B------:R-:W-:-:S13]  /*2440*/  ISETP.NE.AND P0, PT, R2, RZ, !P2 ;  /* 0x000000ff0200720c */ /* 0x000fda0005705270 */
[----:B------:R-:W-:-:S04]  /*2450*/  @P0 IMAD.MOV R0, RZ, RZ, R3 ;  /* 0x000000ffff000224 */ /* 0x000fc800078e0203 */
[----:B------:R-:W-:-:S07]  /*2460*/  @!P2 IMAD.MOV.U32 R3, RZ, RZ, R0 ;  /* 0x000000ffff03a224 */ /* 0x000fce00078e0000 */
.L_x_1114:
[----:B------:R-:W-:Y:S01]  /*2470*/  IMAD.WIDE.U32 R24, R2, -0x326172a9, RZ ;  /* 0xcd9e8d5702187825 */ /* 0x000fe200078e00ff */
[----:B------:R-:W-:Y:S01]  /*2480*/  LOP3.LUT R14, R3, UR5, R14, 0x96, !PT ;  /* 0x00000005030e7c12 */ /* 0x000fe2000f8e960e */
[----:B------:R-:W-:Y:S02]  /*2490*/  UIADD3 UR30, UPT, UPT, UR19, -0x4498517b, URZ ;  /* 0xbb67ae85131e7890 */ /* 0x000fe4000fffe0ff */
[----:B------:R-:W-:Y:S01]  /*24a0*/  IMAD.U32 R15, RZ, RZ, UR18 ;  /* 0x00000012ff0f7e24 */ /* 0x000fe2000f8e00ff */
[----:B------:R-:W-:-:S04]  /*24b0*/  UIADD3 UR5, UPT, UPT, UR18, -0x61c88647, URZ ;  /* 0x9e3779b912057890 */ /* 0x000fc8000fffe0ff */
[----:B------:R-:W-:Y:S01]  /*24c0*/  LOP3.LUT R30, R25, UR23, R15, 0x96, !PT ;  /* 0x00000017191e7c12 */ /* 0x000fe2000f8e960f */
[----:B------:R-:W-:-:S04]  /*24d0*/  IMAD.WIDE.U32 R14, R14, -0x326172a9, RZ ;  /* 0xcd9e8d570e0e7825 */ /* 0x000fc800078e00ff */
[----:B------:R-:W-:Y:S01]  /*24e0*/  IMAD.WIDE.U32 R30, R30, -0x2daee0ad, RZ ;  /* 0xd2511f531e1e7825 */ /* 0x000fe200078e00ff */
[----:B------:R-:W-:Y:S01]  /*24f0*/  LOP3.LUT R24, R24, UR5, R15, 0x96, !PT ;  /* 0x0000000518187c12 */ /* 0x000fe2000f8e960f */
[----:B------:R-:W-:Y:S02]  /*2500*/  UIADD3 UR5, UPT, UPT, UR19, 0x76cf5d0a, URZ ;  /* 0x76cf5d0a13057890 */ /* 0x000fe4000fffe0ff */
[----:B------:R-:W-:-:S05]  /*2510*/  IMAD.U32 R25, RZ, RZ, UR30 ;  /* 0x0000001eff197e24 */ /* 0x000fca000f8e00ff */
[----:B------:R-:W-:Y:S01]  /*2520*/  LOP3.LUT R26, R25, UR4, R31, 0x96, !PT ;  /* 0x00000004191a7c12 */ /* 0x000fe2000f8e961f */
[----:B------:R-:W-:Y:S01]  /*2530*/  IMAD.WIDE.U32 R24, R24, -0x2daee0ad, RZ ;  /* 0xd2511f5318187825 */ /* 0x000fe200078e00ff */
[----:B------:R-:W-:-:S03]  /*2540*/  UIADD3 UR4, UPT, UPT, UR18, 0x3c6ef372, URZ ;  /* 0x3c6ef37212047890 */ /* 0x000fc6000fffe0ff */
        /* <DEDUP_REMOVED lines=44> */
[----:B------:R-:W-:-:S03]  /*2810*/  UMOV UR4, URZ ;  /* 0x000000ff00047c82 */ /* 0x000fc60008000000 */
[----:B------:R-:W-:Y:S02]  /*2820*/  LOP3.LUT R0, R24, UR5, R15, 0x96, !PT ;  /* 0x0000000518007c12 */ /* 0x000fe4000f8e960f */
[----:B------:R-:W-:Y:S01]  /*2830*/  MOV R15, R16 ;  /* 0x00000010000f7202 */ /* 0x000fe20000000f00 */
[----:B------:R-:W-:-:S07]  /*2840*/  IMAD.MOV.U32 R16, RZ, RZ, R14 ;  /* 0x000000ffff107224 */ /* 0x000fce00078e000e */
.L_x_1112:
[----:B------:R-:W-:Y:S01]  /*2850*/  I2FP.F32.U32 R14, R15 ;  /* 0x0000000f000e7245 */ /* 0x000fe20000201000 */
[----:B------:R-:W-:Y:S01]  /*2860*/  IMAD.U32 R20, R20, 0x10000, RZ ;  /* 0x0001000014147824 */ /* 0x000fe200078e00ff */
[----:B------:R-:W-:Y:S01]  /*2870*/  @P1 PRMT R15, R40, 0x7632, R15 ;  /* 0x00007632280f1816 */ /* 0x000fe2000000000f */
[----:B------:R-:W-:Y:S02]  /*2880*/  UISETP.NE.AND UP0, UPT, UR4, 0x1, UPT ;  /* 0x000000010400788c */ /* 0x000fe4000bf05270 */
[----:B------:R-:W-:Y:S01]  /*2890*/  FFMA.FTZ R14, R14, R179, 1.1641532182693481445e-10 ;  /* 0x2f0000000e0e7423 */ /* 0x000fe200000100b3 */
[----:B------:R-:W-:Y:S01]  /*28a0*/  FMUL.FTZ R20, R20, UR25 ;  /* 0x0000001914147c20 */ /* 0x000fe20008410000 */
[----:B------:R-:W-:Y:S01]  /*28b0*/  @P1 IMAD.U32 R15, R15, 0x10000, RZ ;  /* 0x000100000f0f1824 */ /* 0x000fe200078e00ff */
[----:B------:R-:W-:Y:S02]  /*28c0*/  UMOV UR5, 0x2 ;  /* 0x0000000200057882 */ /* 0x000fe40000000000 */
[----:B------:R-:W-:-:S04]  /*28d0*/  FSETP.GTU.FTZ.AND P0, PT, R14, UR24, PT ;  /* 0x000000180e007c0b */ /* 0x000fc8000bf1c000 */
[----:B------:R-:W-:Y:S02]  /*28e0*/  FSEL R30, R20, RZ, !P0 ;  /* 0x000000ff141e7208 */ /* 0x000fe40004000000 */
[----:B------:R-:W-:-:S03]  /*28f0*/  PLOP3.LUT P0, PT, P0, PT, PT, 0x8, 0x80 ;  /* 0x000000000080781c */ /* 0x000fc6000070e170 */
[----:B------:R-:W-:Y:S01]  /*2900*/  @P1 FADD.FTZ R30, R30, R15 ;  /* 0x0000000f1e1e1221 */ /* 0x000fe20000010000 */
[----:B------:R-:W-:Y:S01]  /*2910*/  P2R R14, PR, RZ, 0x1 ;  /* 0x00000001ff0e7803 */ /* 0x000fe20000000000 */
[----:B------:R-:W-:-:S03]  /*2920*/  IMAD.MOV.U32 R15, RZ, RZ, R38 ;  /* 0x000000ffff0f7224 */ /* 0x000fc600078e0026 */
        /* <DEDUP_REMOVED lines=8> */
[----:B------:R-:W-:Y:S01]  /*29b0*/  @!P0 MOV R15, R0 ;  /* 0x00000000000f8202 */ /* 0x000fe20000000f00 */
[----:B------:R-:W-:Y:S01]  /*29c0*/  @P0 IMAD.MOV.U32 R15, RZ, RZ, R28 ;  /* 0x000000ffff0f0224 */ /* 0x000fe200078e001c */
[----:B------:R-:W-:Y:S06]  /*29d0*/  BRA `(.L_x_1115) ;  /* 0x0000000400307947 */ /* 0x000fec0003800000 */
.L_x_1116:
        /* <DEDUP_REMOVED lines=12> */
[----:B------:R-:W-:-:S05]  /*2aa0*/  @P0 IADD3 R0, PT, PT, R3, RZ, RZ ;  /* 0x000000ff03000210 */ /* 0x000fca0007ffe0ff */
[----:B------:R-:W-:-:S07]  /*2ab0*/  @!P2 IMAD.MOV.U32 R3, RZ, RZ, R0 ;  /* 0x000000ffff03a224 */ /* 0x000fce00078e0000 */
.L_x_1117:
[----:B------:R-:W-:Y:S01]  /*2ac0*/  IMAD.WIDE.U32 R26, R2, -0x326172a9, RZ ;  /* 0xcd9e8d57021a7825 */ /* 0x000fe200078e00ff */
[----:B------:R-:W-:Y:S01]  /*2ad0*/  LOP3.LUT R24, R3, UR5, R24, 0x96, !PT ;  /* 0x0000000503187c12 */ /* 0x000fe2000f8e9618 */
[----:B------:R-:W-:Y:S02]  /*2ae0*/  UIADD3 UR30, UPT, UPT, UR19, -0x4498517b, URZ ;  /* 0xbb67ae85131e7890 */ /* 0x000fe4000fffe0ff */
[----:B------:R-:W-:Y:S01]  /*2af0*/  IMAD.U32 R15, RZ, RZ, UR18 ;  /* 0x00000012ff0f7e24 */ /* 0x000fe2000f8e00ff */
[----:B------:R-:W-:Y:S01]  /*2b00*/  UIADD3 UR5, UPT, UPT, UR18, -0x61c88647, URZ ;  /* 0x9e3779b912057890 */ /* 0x000fe2000fffe0ff */
[----:B------:R-:W-:-:S03]  /*2b10*/  IMAD.WIDE.U32 R24, R24, -0x326172a9, RZ ;  /* 0xcd9e8d5718187825 */ /* 0x000fc600078e00ff */
[----:B------:R-:W-:Y:S01]  /*2b20*/  LOP3.LUT R34, R27, UR23, R15, 0x96, !PT ;  /* 0x000000171b227c12 */ /* 0x000fe2000f8e960f */
[----:B------:R-:W-:Y:S01]  /*2b30*/  IMAD.U32 R15, RZ, RZ, UR30 ;  /* 0x0000001eff0f7e24 */ /* 0x000fe2000f8e00ff */
[----:B------:R-:W-:Y:S01]  /*2b40*/  LOP3.LUT R26, R26, UR5, R25, 0x96, !PT ;  /* 0x000000051a1a7c12 */ /* 0x000fe2000f8e9619 */
[----:B------:R-:W-:Y:S02]  /*2b50*/  UIADD3 UR5, UPT, UPT, UR19, 0x76cf5d0a, URZ ;  /* 0x76cf5d0a13057890 */ /* 0x000fe4000fffe0ff */
[----:B------:R-:W-:-:S04]  /*2b60*/  IMAD.WIDE.U32 R34, R34, -0x2daee0ad, RZ ;  /* 0xd2511f5322227825 */ /* 0x000fc800078e00ff */
[----:B------:R-:W-:Y:S01]  /*2b70*/  IMAD.WIDE.U32 R26, R26, -0x2daee0ad, RZ ;  /* 0xd2511f531a1a7825 */ /* 0x000fe200078e00ff */
[----:B------:R-:W-:Y:S01]  /*2b80*/  LOP3.LUT R32, R15, UR4, R35, 0x96, !PT ;  /* 0x000000040f207c12 */ /* 0x000fe2000f8e9623 */
[----:B------:R-:W-:Y:S02]  /*2b90*/  UIADD3 UR4, UPT, UPT, UR18, 0x3c6ef372, URZ ;  /* 0x3c6ef37212047890 */ /* 0x000fe4000fffe0ff */
[----:B------:R-:W-:Y:S01]  /*2ba0*/  IMAD.MOV.U32 R15, RZ, RZ, R16 ;  /* 0x000000ffff0f7224 */ /* 0x000fe200078e0010 */
[----:B------:R-:W-:Y:S01]  /*2bb0*/  LOP3.LUT R25, R34, UR5, R27, 0x96, !PT ;  /* 0x0000000522197c12 */ /* 0x000fe2000f8e961b */
[----:B------:R-:W-:Y:S01]  /*2bc0*/  IMAD.WIDE.U32 R32, R32, -0x326172a9, RZ ;  /* 0xcd9e8d5720207825 */ /* 0x000fe200078e00ff */
[----:B------:R-:W-:-:S04]  /*2bd0*/  UIADD3 UR5, UPT, UPT, UR19, 0x32370b8f, URZ ;  /* 0x32370b8f13057890 */ /* 0x000fc8000fffe0ff */
        /* <DEDUP_REMOVED lines=40> */
[----:B------:R-:W-:Y:S02]  /*2e60*/  LOP3.LUT R28, R32, UR4, R39, 0x96, !PT ;  /* 0x00000004201c7c12 */ /* 0x000fe4000f8e9627 */
[----:B------:R-:W-:Y:S02]  /*2e70*/  MOV R16, R24 ;  /* 0x0000001800107202 */ /* 0x000fe40000000f00 */
[----:B------:R-:W-:Y:S01]  /*2e80*/  LOP3.LUT R0, R26, UR5, R25, 0x96, !PT ;  /* 0x000000051a007c12 */ /* 0x000fe2000f8e9619 */
[----:B------:R-:W-:-:S06]  /*2e90*/  UMOV UR5, URZ ;  /* 0x000000ff00057c82 */ /* 0x000fcc0008000000 */
.L_x_1115:
[----:B------:R-:W-:Y:S01]  /*2ea0*/  I2FP.F32.U32 R18, R15 ;  /* 0x0000000f00127245 */ /* 0x000fe20000201000 */
[C---:B------:R-:W-:Y:S01]  /*2eb0*/  IMAD.U32 R15, R21.reuse, 0x10000, RZ ;  /* 0x00010000150f7824 */ /* 0x040fe200078e00ff */
[----:B------:R-:W-:Y:S01]  /*2ec0*/  UISETP.NE.AND UP0, UPT, UR5, 0x1, UPT ;  /* 0x000000010500788c */ /* 0x000fe2000bf05270 */
[----:B------:R-:W-:Y:S01]  /*2ed0*/  PRMT R21, R21, 0x7632, R21 ;  /* 0x0000763215157816 */ /* 0x000fe20000000015 */
[----:B------:R-:W-:Y:S02]  /*2ee0*/  IMAD.MOV.U32 R25, RZ, RZ, R38 ;  /* 0x000000ffff197224 */ /* 0x000fe400078e0026 */
[----:B------:R-:W-:Y:S01]  /*2ef0*/  FFMA.FTZ R18, R18, R179, 1.1641532182693481445e-10 ;  /* 0x2f00000012127423 */ /* 0x000fe200000100b3 */
[----:B------:R-:W-:Y:S01]  /*2f00*/  FMUL.FTZ R15, R15, UR25 ;  /* 0x000000190f0f7c20 */ /* 0x000fe20008410000 */
[----:B------:R-:W-:-:S03]  /*2f10*/  UMOV UR4, 0x2 ;  /* 0x0000000200047882 */ /* 0x000fc60000000000 */
        /* <DEDUP_REMOVED lines=14> */
[----:B------:R-:W-:Y:S01]  /*3000*/  @!P0 IMAD.MOV.U32 R25, RZ, RZ, R0 ;  /* 0x000000ffff198224 */ /* 0x000fe200078e0000 */
[----:B------:R-:W-:Y:S01]  /*3010*/  @P0 MOV R25, R28 ;  /* 0x0000001c00190202 */ /* 0x000fe20000000f00 */
[----:B------:R-:W-:Y:S06]  /*3020*/  BRA `(.L_x_1118) ;  /* 0x0000000400307947 */ /* 0x000fec0003800000 */
.L_x_1119:
        /* <DEDUP_REMOVED lines=12> */
[----:B------:R-:W-:-:S05]  /*30f0*/  @P0 IMAD.MOV R0, RZ, RZ, R3 ;  /* 0x000000ffff000224 */ /* 0x000fca00078e0203 */
[----:B------:R-:W-:-:S07]  /*3100*/  @!P2 MOV R3, R0 ;  /* 0x000000000003a202 */ /* 0x000fce0000000f00 */
.L_x_1120:
        /* <DEDUP_REMOVED lines=59> */
[----:B------:R-:W-:Y:S01]  /*34c0*/  LOP3.LUT R0, R26, UR5, R25, 0x96, !PT ;  /* 0x000000051a007c12 */ /* 0x000fe2000f8e9619 */
[----:B------:R-:W-:Y:S02]  /*34d0*/  IMAD.MOV.U32 R25, RZ, RZ, R16 ;  /* 0x000000ffff197224 */ /* 0x000fe400078e0010 */
[----:B------:R-:W-:-:S07]  /*34e0*/  IMAD.MOV.U32 R16, RZ, RZ, R24 ;  /* 0x000000ffff107224 */ /* 0x000fce00078e0018 */
.L_x_1118:
[----:B------:R-:W-:Y:S01]  /*34f0*/  I2FP.F32.U32 R24, R25 ;  /* 0x0000001900187245 */ /* 0x000fe20000201000 */
[----:B------:R-:W-:Y:S01]  /*3500*/  UISETP.NE.AND UP0, UPT, UR4, 0x1, UPT ;  /* 0x000000010400788c */ /* 0x000fe2000bf05270 */
[----:B------:R-:W-:Y:S01]  /*3510*/  SHF.L.U32 R21, R21, 0x10, RZ ;  /* 0x0000001015157819 */ /* 0x000fe200000006ff */
[----:B------:R-:W-:Y:S01]  /*3520*/  UMOV UR5, 0x2 ;  /* 0x0000000200057882 */ /* 0x000fe20000000000 */
[----:B------:R-:W-:Y:S01]  /*3530*/  @P1 PRMT R25, R41, 0x7632, R25 ;  /* 0x0000763229191816 */ /* 0x000fe20000000019 */
[----:B------:R-:W-:Y:S02]  /*3540*/  FFMA.FTZ R24, R24, R179, 1.1641532182693481445e-10 ;  /* 0x2f00000018187423 */ /* 0x000fe400000100b3 */
[----:B------:R-:W-:Y:S02]  /*3550*/  FMUL.FTZ R21, R21, UR25 ;  /* 0x0000001915157c20 */ /* 0x000fe40008410000 */
[----:B------:R-:W-:Y:S01]  /*3560*/  @P1 IMAD.U32 R25, R25, 0x10000, RZ ;  /* 0x0001000019191824 */ /* 0x000fe200078e00ff */
[----:B------:R-:W-:-:S04]  /*3570*/  FSETP.GTU.FTZ.AND P2, PT, R24, UR24, PT ;  /* 0x0000001818007c0b */ /* 0x000fc8000bf5c000 */
[----:B------:R-:W-:Y:S02]  /*3580*/  FSEL R32, R21, RZ, !P2 ;  /* 0x000000ff15207208 */ /* 0x000fe40005000000 */
[----:B------:R-:W-:-:S03]  /*3590*/  PLOP3.LUT P2, PT, P2, PT, PT, 0x8, 0x80 ;  /* 0x000000000080781c */ /* 0x000fc6000174e170 */
[----:B------:R-:W-:Y:S01]  /*35a0*/  @P1 FADD.FTZ R32, R32, R25 ;  /* 0x0000001920201221 */ /* 0x000fe20000010000 */
[----:B------:R-:W-:-:S04]  /*35b0*/  IMAD.MOV.U32 R25, RZ, RZ, R38 ;  /* 0x000000ffff197224 */ /* 0x000fc800078e0026 */
        /* <DEDUP_REMOVED lines=11> */
.L_x_1122:
        /* <DEDUP_REMOVED lines=14> */
.L_x_1123:
        /* <DEDUP_REMOVED lines=59> */
[----:B------:R-:W-:Y:S01]  /*3b00*/  IMAD.MOV.U32 R25, RZ, RZ, R16 ;  /* 0x000000ffff197224 */ /* 0x000fe200078e0010 */
[----:B------:R-:W-:Y:S01]  /*3b10*/  UMOV UR5, URZ ;  /* 0x000000ff00057c82 */ /* 0x000fe20008000000 */
[----:B------:R-:W-:-:S07]  /*3b20*/  IMAD.MOV.U32 R16, RZ, RZ, R24 ;  /* 0x000000ffff107224 */ /* 0x000fce00078e0018 */
.L_x_1121:
[----:B------:R-:W-:Y:S01]  /*3b30*/  I2FP.F32.U32 R24, R25 ;  /* 0x0000001900187245 */ /* 0x000fe20000201000 */
[C---:B------:R-:W-:Y:S01]  /*3b40*/  IMAD.U32 R25, R22.reuse, 0x10000, RZ ;  /* 0x0001000016197824 */ /* 0x040fe200078e00ff */
[----:B------:R-:W-:Y:S01]  /*3b50*/  UISETP.NE.AND UP0, UPT, UR5, 0x1, UPT ;  /* 0x000000010500788c */ /* 0x000fe2000bf05270 */
[----:B------:R-:W-:Y:S01]  /*3b60*/  PRMT R22, R22, 0x7632, R22 ;  /* 0x0000763216167816 */ /* 0x000fe20000000016 */
[----:B------:R-:W-:Y:S01]  /*3b70*/  UMOV UR4, 0x2 ;  /* 0x0000000200047882 */ /* 0x000fe20000000000 */
[----:B------:R-:W-:Y:S01]  /*3b80*/  FFMA.FTZ R24, R24, R179, 1.1641532182693481445e-10 ;  /* 0x2f00000018187423 */ /* 0x000fe200000100b3 */
[----:B------:R-:W-:-:S04]  /*3b90*/  FMUL.FTZ R25, R25, UR25 ;  /* 0x0000001919197c20 */ /* 0x000fc80008410000 */
[----:B------:R-:W-:Y:S02]  /*3ba0*/  FSETP.GTU.FTZ.AND P3, PT, R24, UR24, PT ;  /* 0x0000001818007c0b */ /* 0x000fe4000bf7c000 */
[----:B------:R-:W-:Y:S02]  /*3bb0*/  @P1 SHF.L.U32 R24, R42, 0x10, RZ ;  /* 0x000000102a181819 */ /* 0x000fe400000006ff */
[----:B------:R-:W-:Y:S01]  /*3bc0*/  FSEL R33, R25, RZ, !P3 ;  /* 0x000000ff19217208 */ /* 0x000fe20005800000 */
[----:B------:R-:W-:Y:S01]  /*3bd0*/  IMAD.MOV.U32 R25, RZ, RZ, R38 ;  /* 0x000000ffff197224 */ /* 0x000fe200078e0026 */
[----:B------:R-:W-:-:S03]  /*3be0*/  PLOP3.LUT P3, PT, P3, PT, PT, 0x8, 0x80 ;  /* 0x000000000080781c */ /* 0x000fc60001f6e170 */
[----:B------:R-:W-:-:S05]  /*3bf0*/  @P1 FADD.FTZ R33, R33, R24 ;  /* 0x0000001821211221 */ /* 0x000fca0000010000 */
        /* <DEDUP_REMOVED lines=11> */
.L_x_1125:
        /* <DEDUP_REMOVED lines=9> */
[----:B------:R-:W-:Y:S02]  /*3d40*/  @!P0 IADD3 R2, PT, PT, R2, 0x1, RZ ;  /* 0x0000000102028810 */ /* 0x000fe40007ffe0ff */
[----:B------:R-:W-:-:S13]  /*3d50*/  PLOP3.LUT P0, PT, PT, PT, UP0, 0x80, 0x8 ;  /* 0x000000000008781c */ /* 0x000fda0003f0f008 */
[----:B------:R-:W-:Y:S01]  /*3d60*/  @!P0 VIADD R0, R3, 0x1 ;  /* 0x0000000103008836 */ /* 0x000fe20000000000 */
[----:B------:R-:W-:-:S04]  /*3d70*/  PLOP3.LUT P0, PT, PT, PT, UP0, 0x40, 0x4 ;  /* 0x000000000004781c */ /* 0x000fc80003f0e808 */
[----:B------:R-:W-:-:S13]  /*3d80*/  ISETP.NE.AND P0, PT, R2, RZ, P0 ;  /* 0x000000ff0200720c */ /* 0x000fda0000705270 */
[----:B------:R-:W-:Y:S01]  /*3d90*/  @P0 IMAD.MOV R0, RZ, RZ, R3 ;  /* 0x000000ffff000224 */ /* 0x000fe200078e0203 */
[----:B------:R-:W-:-:S13]  /*3da0*/  PLOP3.LUT P0, PT, PT, PT, UP0, 0x80, 0x8 ;  /* 0x000000000008781c */ /* 0x000fda0003f0f008 */
[----:B------:R-:W-:-:S07]  /*3db0*/  @!P0 IMAD.MOV.U32 R3, RZ, RZ, R0 ;  /* 0x000000ffff038224 */ /* 0x000fce00078e0000 */
.L_x_1126:
[----:B------:R-:W-:Y:S01]  /*3dc0*/  IMAD.WIDE.U32 R34, R2, -0x326172a9, RZ ;  /* 0xcd9e8d5702227825 */ /* 0x000fe200078e00ff */
[----:B------:R-:W-:Y:S01]  /*3dd0*/  LOP3.LUT R26, R3, UR5, R26, 0x96, !PT ;  /* 0x00000005031a7c12 */ /* 0x000fe2000f8e961a */
[----:B------:R-:W-:Y:S02]  /*3de0*/  UIADD3 UR30, UPT, UPT, UR19, -0x4498517b, URZ ;  /* 0xbb67ae85131e7890 */ /* 0x000fe4000fffe0ff */
[----:B------:R-:W-:Y:S01]  /*3df0*/  IMAD.U32 R25, RZ, RZ, UR18 ;  /* 0x00000012ff197e24 */ /* 0x000fe2000f8e00ff */
[----:B------:R-:W-:Y:S01]  /*3e00*/  UIADD3 UR5, UPT, UPT, UR18, -0x61c88647, URZ ;  /* 0x9e3779b912057890 */ /* 0x000fe2000fffe0ff */
[----:B------:R-:W-:-:S03]  /*3e10*/  IMAD.WIDE.U32 R26, R26, -0x326172a9, RZ ;  /* 0xcd9e8d571a1a7825 */ /* 0x000fc600078e00ff */
[----:B------:R-:W-:Y:S02]  /*3e20*/  LOP3.LUT R38, R35, UR23, R25, 0x96, !PT ;  /* 0x0000001723267c12 */ /* 0x000fe4000f8e9619 */
[----:B------:R-:W-:Y:S02]  /*3e30*/  MOV R25, UR30 ;  /* 0x0000001e00197c02 */ /* 0x000fe40008000f00 */
[----:B------:R-:W-:Y:S01]  /*3e40*/  LOP3.LUT R34, R34, UR5, R27, 0x96, !PT ;  /* 0x0000000522227c12 */ /* 0x000fe2000f8e961b */
[----:B------:R-:W-:Y:S01]  /*3e50*/  IMAD.WIDE.U32 R38, R38, -0x2daee0ad, RZ ;  /* 0xd2511f5326267825 */ /* 0x000fe200078e00ff */
[----:B------:R-:W-:-:S03]  /*3e60*/  UIADD3 UR5, UPT, UPT, UR19, 0x76cf5d0a, URZ ;  /* 0x76cf5d0a13057890 */ /* 0x000fc6000fffe0ff */
        /* <DEDUP_REMOVED lines=48> */
[----:B------:R-:W-:Y:S02]  /*4170*/  UMOV UR4, URZ ;  /* 0x000000ff00047c82 */ /* 0x000fe40008000000 */
[----:B------:R-:W-:Y:S01]  /*4180*/  IMAD.MOV.U32 R16, RZ, RZ, R26 ;  /* 0x000000ffff107224 */ /* 0x000fe200078e001a */
[----:B------:R-:W-:-:S07]  /*4190*/  LOP3.LUT R0, R34, UR5, R27, 0x96, !PT ;  /* 0x0000000522007c12 */ /* 0x000fce000f8e961b */
.L_x_1124:
        /* <DEDUP_REMOVED lines=12> */
[----:B------:R-:W-:-:S04]  /*4260*/  MOV R25, R38 ;  /* 0x0000002600197202 */ /* 0x000fc80000000f00 */
        /* <DEDUP_REMOVED lines=9> */
[----:B------:R-:W-:-:S13]  /*4300*/  PLOP3.LUT P4, PT, PT, PT, UP0, 0x80, 0x8 ;  /* 0x000000000008781c */ /* 0x000fda0003f8f008 */
[----:B------:R-:W-:Y:S01]  /*4310*/  @P4 IMAD.MOV.U32 R25, RZ, RZ, R28 ;  /* 0x000000ffff194224 */ /* 0x000fe200078e001c */
[----:B------:R-:W-:Y:S06]  /*4320*/  BRA `(.L_x_1127) ;  /* 0x00000004003c7947 */ /* 0x000fec0003800000 */
.L_x_1128:
        /* <DEDUP_REMOVED lines=10> */
[----:B------:R-:W-:-:S13]  /*43d0*/  PLOP3.LUT P4, PT, PT, PT, UP0, 0x80, 0x8 ;  /* 0x000000000008781c */ /* 0x000fda0003f8f008 */
[----:B------:R-:W-:Y:S02]  /*43e0*/  @!P4 IADD3 R0, PT, PT, R3, 0x1, RZ ;  /* 0x000000010300c810 */ /* 0x000fe40007ffe0ff */
[----:B------:R-:W-:-:S04]  /*43f0*/  PLOP3.LUT P4, PT, PT, PT, UP0, 0x40, 0x4 ;  /* 0x000000000004781c */ /* 0x000fc80003f8e808 */
[----:B------:R-:W-:-:S13]  /*4400*/  ISETP.NE.AND P4, PT, R2, RZ, P4 ;  /* 0x000000ff0200720c */ /* 0x000fda0002785270 */
[----:B------:R-:W-:Y:S01]  /*4410*/  @P4 IMAD.MOV R0, RZ, RZ, R3 ;  /* 0x000000ffff004224 */ /* 0x000fe200078e0203 */
[----:B------:R-:W-:-:S13]  /*4420*/  PLOP3.LUT P4, PT, PT, PT, UP0, 0x80, 0x8 ;  /* 0x000000000008781c */ /* 0x000fda0003f8f008 */
[----:B------:R-:W-:-:S07]  /*4430*/  @!P4 IMAD.MOV.U32 R3, RZ, RZ, R0 ;  /* 0x000000ffff03c224 */ /* 0x000fce00078e0000 */
.L_x_1129:
        /* <DEDUP_REMOVED lines=13> */
[----:B------:R-:W-:Y:S01]  /*4510*/  UIADD3 UR4, UPT, UPT, UR18, 0x3c6ef372, URZ ;  /* 0x3c6ef37212047890 */ /* 0x000fe2000fffe0ff */
[----:B------:R-:W-:Y:S02]  /*4520*/  MOV R25, R16 ;  /* 0x0000001000197202 */ /* 0x000fe40000000f00 */
        /* <DEDUP_REMOVED lines=43> */
[----:B------:R-:W-:-:S03]  /*47e0*/  LOP3.LUT R28, R136, UR4, R39, 0x96, !PT ;  /* 0x00000004881c7c12 */ /* 0x000fc6000f8e9627 */
[----:B------:R-:W-:Y:S01]  /*47f0*/  IMAD.MOV.U32 R16, RZ, RZ, R26 ;  /* 0x000000ffff107224 */ /* 0x000fe200078e001a */
[----:B------:R-:W-:Y:S01]  /*4800*/  LOP3.LUT R0, R36, UR5, R27, 0x96, !PT ;  /* 0x0000000524007c12 */ /* 0x000fe2000f8e961b */
[----:B------:R-:W-:-:S06]  /*4810*/  UMOV UR5, URZ ;  /* 0x000000ff00057c82 */ /* 0x000fcc0008000000 */
.L_x_1127:
[----:B------:R-:W-:Y:S01]  /*4820*/  I2FP.F32.U32 R26, R25 ;  /* 0x00000019001a7245 */ /* 0x000fe20000201000 */
[----:B------:R-:W-:Y:S01]  /*4830*/  IMAD.U32 R25, R23, 0x10000, RZ ;  /* 0x0001000017197824 */ /* 0x000fe200078e00ff */
[----:B------:R-:W-:Y:S01]  /*4840*/  UISETP.NE.AND UP0, UPT, UR5, 0x1, UPT ;  /* 0x000000010500788c */ /* 0x000fe2000bf05270 */
[----:B------:R-:W-:Y:S01]  /*4850*/  @P1 IMAD.U32 R36, R43, 0x10000, RZ ;  /* 0x000100002b241824 */ /* 0x000fe200078e00ff */
[----:B------:R-:W-:Y:S01]  /*4860*/  UMOV UR4, 0x2 ;  /* 0x0000000200047882 */ /* 0x000fe20000000000 */
[----:B------:R-:W-:Y:S01]  /*4870*/  FFMA.FTZ R26, R26, R179, 1.1641532182693481445e-10 ;  /* 0x2f0000001a1a7423 */ /* 0x000fe200000100b3 */
[----:B------:R-:W-:Y:S01]  /*4880*/  FMUL.FTZ R25, R25, UR25 ;  /* 0x0000001919197c20 */ /* 0x000fe20008410000 */
[----:B------:R-:W-:-:S03]  /*4890*/  IMAD.MOV.U32 R27, RZ, RZ, R38 ;  /* 0x000000ffff1b7224 */ /* 0x000fc600078e0026 */
[----:B------:R-:W-:-:S04]  /*48a0*/  FSETP.GTU.FTZ.AND P4, PT, R26, UR24, PT ;  /* 0x000000181a007c0b */ /* 0x000fc8000bf9c000 */
[----:B------:R-:W-:Y:S02]  /*48b0*/  FSEL R35, R25, RZ, !P4 ;  /* 0x000000ff19237208 */ /* 0x000fe40006000000 */
[----:B------:R-:W-:Y:S02]  /*48c0*/  PRMT R25, R23, 0x7632, R25 ;  /* 0x0000763217197816 */ /* 0x000fe40000000019 */
[----:B------:R-:W-:Y:S01]  /*48d0*/  PLOP3.LUT P4, PT, P4, PT, PT, 0x8, 0x80 ;  /* 0x000000000080781c */ /* 0x000fe2000278e170 */
        /* <DEDUP_REMOVED lines=9> */
[----:B------:R-:W-:Y:S02]  /*4970*/  @!P5 MOV R27, R0 ;  /* 0x00000000001bd202 */ /* 0x000fe40000000f00 */
[----:B------:R-:W-:-:S13]  /*4980*/  PLOP3.LUT P5, PT, PT, PT, UP0, 0x80, 0x8 ;  /* 0x000000000008781c */ /* 0x000fda0003faf008 */
[----:B------:R-:W-:Y:S01]  /*4990*/  @P5 IMAD.MOV.U32 R27, RZ, RZ, R28 ;  /* 0x000000ffff1b5224 */ /* 0x000fe200078e001c */
[----:B------:R-:W-:Y:S06]  /*49a0*/  BRA `(.L_x_1130) ;  /* 0x00000004003c7947 */ /* 0x000fec0003800000 */
.L_x_1131:
        /* <DEDUP_REMOVED lines=11> */
[----:B------:R-:W-:Y:S01]  /*4a60*/  @!P5 VIADD R0, R3, 0x1 ;  /* 0x000000010300d836 */ /* 0x000fe20000000000 */
[----:B------:R-:W-:-:S04]  /*4a70*/  PLOP3.LUT P5, PT, PT, PT, UP0, 0x40, 0x4 ;  /* 0x000000000004781c */ /* 0x000fc80003fae808 */
[----:B------:R-:W-:-:S13]  /*4a80*/  ISETP.NE.AND P5, PT, R2, RZ, P5 ;  /* 0x000000ff0200720c */ /* 0x000fda0002fa5270 */
[----:B------:R-:W-:Y:S02]  /*4a90*/  @P5 IADD3 R0, PT, PT, R3, RZ, RZ ;  /* 0x000000ff03005210 */ /* 0x000fe40007ffe0ff */
[----:B------:R-:W-:-:S13]  /*4aa0*/  PLOP3.LUT P5, PT, PT, PT, UP0, 0x80, 0x8 ;  /* 0x000000000008781c */ /* 0x000fda0003faf008 */
[----:B------:R-:W-:-:S07]  /*4ab0*/  @!P5 IMAD.MOV.U32 R3, RZ, RZ, R0 ;  /* 0x000000ffff03d224 */ /* 0x000fce00078e0000 */
.L_x_1132:
        /* <DEDUP_REMOVED lines=60> */
[----:B------:R-:W-:Y:S01]  /*4e80*/  IMAD.MOV.U32 R27, RZ, RZ, R16 ;  /* 0x000000ffff1b7224 */ /* 0x000fe200078e0010 */
[----:B------:R-:W-:-:S07]  /*4e90*/  MOV R16, R26 ;  /* 0x0000001a00107202 */ /* 0x000fce0000000f00 */
.L_x_1130:
[----:B------:R-:W-:Y:S01]  /*4ea0*/  I2FP.F32.U32 R26, R27 ;  /* 0x0000001b001a7245 */ /* 0x000fe20000201000 */
[----:B------:R-:W-:Y:S01]  /*4eb0*/  IMAD.U32 R25, R25, 0x10000, RZ ;  /* 0x0001000019197824 */ /* 0x000fe200078e00ff */
[----:B------:R-:W-:Y:S02]  /*4ec0*/  @P1 PRMT R27, R43, 0x7632, R27 ;  /* 0x000076322b1b1816 */ /* 0x000fe4000000001b */
[----:B------:R-:W-:Y:S01]  /*4ed0*/  PRMT R22, R24, 0x5410, R22 ;  /* 0x0000541018167816 */ /* 0x000fe20000000016 */
[----:B------:R-:W-:Y:S01]  /*4ee0*/  FFMA.FTZ R26, R26, R179, 1.1641532182693481445e-10 ;  /* 0x2f0000001a1a7423 */ /* 0x000fe200000100b3 */
[----:B------:R-:W-:Y:S01]  /*4ef0*/  FMUL.FTZ R25, R25, UR25 ;  /* 0x0000001919197c20 */ /* 0x000fe20008410000 */
[----:B------:R-:W-:Y:S01]  /*4f00*/  @P1 IMAD.U32 R27, R27, 0x10000, RZ ;  /* 0x000100001b1b1824 */ /* 0x000fe200078e00ff */
[----:B------:R-:W-:Y:S02]  /*4f10*/  PRMT R21, R18, 0x5410, R21 ;  /* 0x0000541012157816 */ /* 0x000fe40000000015 */
[----:B------:R-:W-:-:S02]  /*4f20*/  FSETP.GTU.FTZ.AND P5, PT, R26, UR24, PT ;  /* 0x000000181a007c0b */ /* 0x000fc4000bfbc000 */
[----:B------:R-:W-:Y:S02]  /*4f30*/  PRMT R20, R17, 0x5410, R20 ;  /* 0x0000541011147816 */ /* 0x000fe40000000014 */
[----:B------:R-:W-:Y:S02]  /*4f40*/  FSEL R36, R25, RZ, !P5 ;  /* 0x000000ff19247208 */ /* 0x000fe40006800000 */
[----:B------:R-:W-:-:S03]  /*4f50*/  PLOP3.LUT P5, PT, P5, PT, PT, 0x8, 0x80 ;  /* 0x000000000080781c */ /* 0x000fc60002fae170 */
[----:B------:R-:W-:-:S05]  /*4f60*/  @P1 FADD.FTZ R36, R36, R27 ;  /* 0x0000001b24241221 */ /* 0x000fca0000010000 */
[----:B------:R-:W-:-:S04]  /*4f70*/  F2FP.BF16.F32.PACK_AB R25, RZ, R36 ;  /* 0x00000024ff19723e */ /* 0x000fc800000010ff */
[----:B------:R-:W-:Y:S01]  /*4f80*/  PRMT R23, R23, 0x5410, R25 ;  /* 0x0000541017177816 */ /* 0x000fe20000000019 */
[----:B------:R-:W-:Y:S06]  /*4f90*/  BRA `(.L_x_1133) ;  /* 0x0000006400687947 */ /* 0x000fec0003800000 */
.L_x_1108:
[----:B------:R-:W-:Y:S01]  /*4fa0*/  UISETP.NE.AND UP0, UPT, UR4, 0x1, UPT ;  /* 0x000000010400788c */ /* 0x000fe2000bf05270 */
[----:B------:R-:W-:Y:S01]  /*4fb0*/  IMAD.MOV.U32 R4, RZ, RZ, R38 ;  /* 0x000000ffff047224 */ /* 0x000fe200078e0026 */
[----:B------:R-:W-:Y:S01]  /*4fc0*/  UMOV UR5, 0x2 ;  /* 0x0000000200057882 */ /* 0x000fe20000000000 */
[----:B------:R-:W-:-:S06]  /*4fd0*/  IMAD.MOV.U32 R16, RZ, RZ, R169 ;  /* 0x000000ffff107224 */ /* 0x000fcc00078e00a9 */
[----:B------:R-:W-:Y:S05]  /*4fe0*/  BRA.U !UP0, `(.L_x_1134) ;  /* 0x0000000508587547 */ /* 0x000fea000b800000 */
[----:B------:R-:W-:-:S09]  /*4ff0*/  UISETP.NE.AND UP0, UPT, UR4, 0x3, UPT ;  /* 0x000000030400788c */ /* 0x000fd2000bf05270 */
[----:B------:R-:W-:Y:S05]  /*5000*/  BRA.U !UP0, `(.L_x_1135) ;  /* 0x0000000108247547 */ /* 0x000fea000b800000 */
[----:B------:R-:W-:-:S06]  /*5010*/  UISETP.NE.AND UP0, UPT, UR4, 0x2, UPT ;  /* 0x000000020400788c */ /* 0x000fcc000bf05270 */
[----:B------:R-:W-:-:S05]  /*5020*/  PLOP3.LUT P0, PT, PT, PT, UP0, 0x80, 0x8 ;  /* 0x000000000008781c */ /* 0x000fca0003f0f008 */
[----:B------:R-:W-:Y:S01]  /*5030*/  @!UP0 UMOV UR5, 0x3 ;  /* 0x0000000300058882 */ /* 0x000fe20000000000 */
[----:B------:R-:W-:-:S07]  /*5040*/  @UP0 UIADD3 UR5, UPT, UPT, UR4, 0x1, URZ ;  /* 0x0000000104050890 */ /* 0x000fce000fffe0ff */
[----:B------:R-:W-:Y:S01]  /*5050*/  @!P0 MOV R16, R169 ;  /* 0x000000a900108202 */ /* 0x000fe20000000f00 */
[----:B------:R-:W-:Y:S02]  /*5060*/  @!P0 IMAD.MOV.U32 R4, RZ, RZ, R0 ;  /* 0x000000ffff048224 */ /* 0x000fe400078e0000 */
[----:B------:R-:W-:Y:S02]  /*5070*/  @P0 IMAD.MOV.U32 R16, RZ, RZ, R169 ;  /* 0x000000ffff100224 */ /* 0x000fe400078e00a9 */
[----:B------:R-:W-:Y:S01]  /*5080*/  @P0 IMAD.MOV.U32 R4, RZ, RZ, R28 ;  /* 0x000000ffff040224 */ /* 0x000fe200078e001c */
[----:B------:R-:W-:Y:S06]  /*5090*/  BRA `(.L_x_1134) ;  /* 0x00000004002c7947 */ /* 0x000fec0003800000 */
.L_x_1135:
        /* <DEDUP_REMOVED lines=9> */
[----:B------:R-:W-:Y:S01]  /*5130*/  @!P2 IADD3 R2, PT, PT, R2, 0x1, RZ ;  /* 0x000000010202a810 */ /* 0x000fe20007ffe0ff */
[----:B------:R-:W-:-:S03]  /*5140*/  @!P2 VIADD R0, R3, 0x1 ;  /* 0x000000010300a836 */ /* 0x000fc60000000000 */
[----:B------:R-:W-:-:S13]  /*5150*/  ISETP.NE.AND P0, PT, R2, RZ, !P2 ;  /* 0x000000ff0200720c */ /* 0x000fda0005705270 */
[----:B------:R-:W-:-:S04]  /*5160*/  @P0 IMAD.MOV R0, RZ, RZ, R3 ;  /* 0x000000ffff000224 */ /* 0x000fc800078e0203 */
[----:B------:R-:W-:-:S07]  /*5170*/  @!P2 IMAD.MOV.U32 R3, RZ, RZ, R0 ;  /* 0x000000ffff03a224 */ /* 0x000fce00078e0000 */
.L_x_1136:
[----:B------:R-:W-:Y:S01]  /*5180*/  IMAD.WIDE.U32 R4, R2, -0x326172a9, RZ ;  /* 0xcd9e8d5702047825 */ /* 0x000fe200078e00ff */
[----:B------:R-:W-:Y:S01]  /*5190*/  LOP3.LUT R6, R3, UR5, R6, 0x96, !PT ;  /* 0x0000000503067c12 */ /* 0x000fe2000f8e9606 */
[----:B------:R-:W-:Y:S02]  /*51a0*/  UIADD3 UR30, UPT, UPT, UR19, -0x4498517b, URZ ;  /* 0xbb67ae85131e7890 */ /* 0x000fe4000fffe0ff */
[----:B------:R-:W-:Y:S01]  /*51b0*/  IMAD.U32 R7, RZ, RZ, UR18 ;  /* 0x00000012ff077e24 */ /* 0x000fe2000f8e00ff */
[----:B------:R-:W-:-:S04]  /*51c0*/  UIADD3 UR5, UPT, UPT, UR18, -0x61c88647, URZ ;  /* 0x9e3779b912057890 */ /* 0x000fc8000fffe0ff */
[----:B------:R-:W-:Y:S01]  /*51d0*/  LOP3.LUT R8, R5, UR23, R7, 0x96, !PT ;  /* 0x0000001705087c12 */ /* 0x000fe2000f8e9607 */
[----:B------:R-:W-:Y:S01]  /*51e0*/  IMAD.WIDE.U32 R6, R6, -0x326172a9, RZ ;  /* 0xcd9e8d5706067825 */ /* 0x000fe200078e00ff */
[----:B------:R-:W-:-:S03]  /*51f0*/  MOV R5, UR30 ;  /* 0x0000001e00057c02 */ /* 0x000fc60008000f00 */
[----:B------:R-:W-:Y:S01]  /*5200*/  IMAD.WIDE.U32 R8, R8, -0x2daee0ad, RZ ;  /* 0xd2511f5308087825 */ /* 0x000fe200078e00ff */
[----:B------:R-:W-:Y:S01]  /*5210*/  LOP3.LUT R4, R4, UR5, R7, 0x96, !PT ;  /* 0x0000000504047c12 */ /* 0x000fe2000f8e9607 */
[----:B------:R-:W-:-:S03]  /*5220*/  UIADD3 UR5, UPT, UPT, UR19, 0x76cf5d0a, URZ ;  /* 0x76cf5d0a13057890 */ /* 0x000fc6000fffe0ff */
        /* <DEDUP_REMOVED lines=49> */
[----:B------:R-:W-:-:S06]  /*5540*/  UMOV UR5, URZ ;  /* 0x000000ff00057c82 */ /* 0x000fcc0008000000 */
.L_x_1134:
[----:B------:R-:W-:Y:S01]  /*5550*/  I2FP.F32.U32 R4, R4 ;  /* 0x0000000400047245 */ /* 0x000fe20000201000 */
[----:B------:R-:W-:Y:S01]  /*5560*/  UISETP.NE.AND UP0, UPT, UR5, 0x1, UPT ;  /* 0x000000010500788c */ /* 0x000fe2000bf05270 */
[----:B-----5:R-:W-:Y:S01]  /*5570*/  IMAD.U32 R5, R20, 0x10000, RZ ;  /* 0x0001000014057824 */ /* 0x020fe200078e00ff */
[----:B------:R-:W-:Y:S01]  /*5580*/  UMOV UR4, 0x2 ;  /* 0x0000000200047882 */ /* 0x000fe20000000000 */
[----:B------:R-:W-:Y:S02]  /*5590*/  IMAD.MOV.U32 R7, RZ, RZ, R38 ;  /* 0x000000ffff077224 */ /* 0x000fe400078e0026 */
[----:B------:R-:W-:-:S05]  /*55a0*/  FFMA.FTZ R4, R4, R179, 1.1641532182693481445e-10 ;  /* 0x2f00000004047423 */ /* 0x000fca00000100b3 */
[----:B------:R-:W-:Y:S01]  /*55b0*/  FSETP.GTU.FTZ.AND P0, PT, R4, UR24, PT ;  /* 0x0000001804007c0b */ /* 0x000fe2000bf1c000 */
[----:B------:R-:W-:Y:S01]  /*55c0*/  FMUL.FTZ R4, R5, UR25 ;  /* 0x0000001905047c20 */ /* 0x000fe20008410000 */
[----:B------:R-:W-:Y:S02]  /*55d0*/  PRMT R5, R20, 0x7632, R5 ;  /* 0x0000763214057816 */ /* 0x000fe40000000005 */
[----:B------:R-:W-:Y:S02]  /*55e0*/  PLOP3.LUT P2, PT, P0, PT, PT, 0x8, 0x80 ;  /* 0x000000000080781c */ /* 0x000fe4000074e170 */
[----:B------:R-:W-:Y:S02]  /*55f0*/  FSEL R4, R4, RZ, !P0 ;  /* 0x000000ff04047208 */ /* 0x000fe40004000000 */
[----:B------:R-:W-:Y:S01]  /*5600*/  P2R R13, PR, RZ, 0x4 ;  /* 0x00000004ff0d7803 */ /* 0x000fe20000000000 */
[----:B------:R-:W-:Y:S08]  /*5610*/  BRA.U !UP0, `(.L_x_1137) ;  /* 0x0000000508547547 */ /* 0x000ff0000b800000 */
        /* <DEDUP_REMOVED lines=9> */
.L_x_1138:
        /* <DEDUP_REMOVED lines=14> */
.L_x_1139:
        /* <DEDUP_REMOVED lines=62> */
.L_x_1137:
[----:B------:R-:W-:Y:S01]  /*5b70*/  I2FP.F32.U32 R6, R7 ;  /* 0x0000000700067245 */ /* 0x000fe20000201000 */
[----:B------:R-:W-:Y:S01]  /*5b80*/  UISETP.NE.AND UP0, UPT, UR4, 0x1, UPT ;  /* 0x000000010400788c */ /* 0x000fe2000bf05270 */
[----:B------:R-:W-:Y:S01]  /*5b90*/  SHF.L.U32 R7, R44, 0x10, RZ ;  /* 0x000000102c077819 */ /* 0x000fe200000006ff */
[----:B------:R-:W-:Y:S01]  /*5ba0*/  @P1 IMAD.U32 R29, R40, 0x10000, RZ ;  /* 0x00010000281d1824 */ /* 0x000fe200078e00ff */
[----:B------:R-:W-:Y:S01]  /*5bb0*/  UMOV UR5, 0x2 ;  /* 0x0000000200057882 */ /* 0x000fe20000000000 */
[----:B------:R-:W-:Y:S02]  /*5bc0*/  FFMA.FTZ R6, R6, R179, 1.1641532182693481445e-10 ;  /* 0x2f00000006067423 */ /* 0x000fe400000100b3 */
[----:B------:R-:W-:-:S03]  /*5bd0*/  FMUL.FTZ R7, R7, UR25 ;  /* 0x0000001907077c20 */ /* 0x000fc60008410000 */
[----:B------:R-:W-:-:S04]  /*5be0*/  FSETP.GTU.FTZ.AND P0, PT, R6, UR24, PT ;  /* 0x0000001806007c0b */ /* 0x000fc8000bf1c000 */
[----:B------:R-:W-:-:S05]  /*5bf0*/  FSEL R7, R7, RZ, !P0 ;  /* 0x000000ff07077208 */ /* 0x000fca0004000000 */
[----:B------:R-:W-:Y:S01]  /*5c00*/  FADD.FTZ R4, R4, R7 ;  /* 0x0000000704047221 */ /* 0x000fe20000010000 */
[----:B------:R-:W-:-:S03]  /*5c10*/  IMAD.MOV.U32 R7, RZ, RZ, R38 ;  /* 0x000000ffff077224 */ /* 0x000fc600078e0026 */
[--C-:B------:R-:W-:Y:S01]  /*5c20*/  @P1 FADD.FTZ R29, R29, R4.reuse ;  /* 0x000000041d1d1221 */ /* 0x100fe20000010000 */
[----:B------:R-:W-:Y:S01]  /*5c30*/  @!P1 IMAD.MOV.U32 R29, RZ, RZ, R4 ;  /* 0x000000ffff1d9224 */ /* 0x000fe200078e0004 */
[----:B------:R-:W-:-:S04]  /*5c40*/  SEL R4, RZ, 0x1, P0 ;  /* 0x00000001ff047807 */ /* 0x000fc80000000000 */
        /* <DEDUP_REMOVED lines=11> */
.L_x_1141:
        /* <DEDUP_REMOVED lines=14> */
.L_x_1142:
        /* <DEDUP_REMOVED lines=62> */
.L_x_1140:
[----:B------:R-:W-:Y:S01]  /*61c0*/  I2FP.F32.U32 R6, R7 ;  /* 0x0000000700067245 */ /* 0x000fe20000201000 */
[----:B------:R-:W-:Y:S01]  /*61d0*/  UISETP.NE.AND UP0, UPT, UR5, 0x1, UPT ;  /* 0x000000010500788c */ /* 0x000fe2000bf05270 */
[----:B------:R-:W-:Y:S01]  /*61e0*/  SHF.L.U32 R5, R5, 0x10, RZ ;  /* 0x0000001005057819 */ /* 0x000fe200000006ff */
[----:B------:R-:W-:Y:S01]  /*61f0*/  IMAD.MOV.U32 R7, RZ, RZ, R38 ;  /* 0x000000ffff077224 */ /* 0x000fe200078e0026 */
[----:B------:R-:W-:Y:S01]  /*6200*/  UMOV UR4, 0x2 ;  /* 0x0000000200047882 */ /* 0x000fe20000000000 */
[----:B------:R-:W-:Y:S02]  /*6210*/  FFMA.FTZ R6, R6, R179, 1.1641532182693481445e-10 ;  /* 0x2f00000006067423 */ /* 0x000fe400000100b3 */
[----:B------:R-:W-:-:S03]  /*6220*/  FMUL.FTZ R5, R5, UR25 ;  /* 0x0000001905057c20 */ /* 0x000fc60008410000 */
[----:B------:R-:W-:-:S04]  /*6230*/  FSETP.GTU.FTZ.AND P0, PT, R6, UR24, PT ;  /* 0x0000001806007c0b */ /* 0x000fc8000bf1c000 */
        /* <DEDUP_REMOVED lines=13> */
.L_x_1144:
        /* <DEDUP_REMOVED lines=14> */
.L_x_1145:
        /* <DEDUP_REMOVED lines=62> */
.L_x_1143:
[----:B------:R-:W-:Y:S01]  /*67d0*/  I2FP.F32.U32 R6, R7 ;  /* 0x0000000700067245 */ /* 0x000fe20000201000 */
[----:B------:R-:W-:Y:S01]  /*67e0*/  UISETP.NE.AND UP0, UPT, UR4, 0x1, UPT ;  /* 0x000000010400788c */ /* 0x000fe2000bf05270 */
[----:B------:R-:W-:Y:S01]  /*67f0*/  PRMT R7, R44, 0x7632, R7 ;  /* 0x000076322c077816 */ /* 0x000fe20000000007 */
[----:B------:R-:W-:Y:S02]  /*6800*/  UMOV UR5, 0x2 ;  /* 0x0000000200057882 */ /* 0x000fe40000000000 */
[----:B------:R-:W-:Y:S02]  /*6810*/  FFMA.FTZ R6, R6, R179, 1.1641532182693481445e-10 ;  /* 0x2f00000006067423 */ /* 0x000fe400000100b3 */
[----:B------:R-:W-:-:S03]  /*6820*/  IMAD.U32 R7, R7, 0x10000, RZ ;  /* 0x0001000007077824 */ /* 0x000fc600078e00ff */
[----:B------:R-:W-:Y:S01]  /*6830*/  FSETP.GTU.FTZ.AND P0, PT, R6, UR24, PT ;  /* 0x0000001806007c0b */ /* 0x000fe2000bf1c000 */
[----:B------:R-:W-:Y:S01]  /*6840*/  FMUL.FTZ R7, R7, UR25 ;  /* 0x0000001907077c20 */ /* 0x000fe20008410000 */
[----:B------:R-:W-:-:S04]  /*6850*/  @P1 PRMT R6, R40, 0x7632, R6 ;  /* 0x0000763228061816 */ /* 0x000fc80000000006 */
[----:B------:R-:W-:Y:S01]  /*6860*/  FSEL R8, R7, RZ, !P0 ;  /* 0x000000ff07087208 */ /* 0x000fe20004000000 */
[----:B------:R-:W-:Y:S02]  /*6870*/  @P1 IMAD.U32 R6, R6, 0x10000, RZ ;  /* 0x0001000006061824 */ /* 0x000fe400078e00ff */
[----:B------:R-:W-:Y:S02]  /*6880*/  IMAD.MOV.U32 R7, RZ, RZ, R38 ;  /* 0x000000ffff077224 */ /* 0x000fe400078e0026 */
[----:B------:R-:W-:-:S04]  /*6890*/  FADD.FTZ R5, R5, R8 ;  /* 0x0000000805057221 */ /* 0x000fc80000010000 */
[----:B------:R-:W-:Y:S01]  /*68a0*/  @P1 FADD.FTZ R30, R5, R6 ;  /* 0x00000006051e1221 */ /* 0x000fe20000010000 */
[----:B------:R-:W-:Y:S02]  /*68b0*/  @!P1 MOV R30, R5 ;  /* 0x00000005001e9202 */ /* 0x000fe40000000f00 */
[----:B------:R-:W-:Y:S02]  /*68c0*/  SEL R5, RZ, 0x1, P0 ;  /* 0x00000001ff057807 */ /* 0x000fe40000000000 */
        /* <DEDUP_REMOVED lines=11> */
.L_x_1147:
        /* <DEDUP_REMOVED lines=14> */
.L_x_1148:
        /* <DEDUP_REMOVED lines=62> */
.L_x_1146:
[----:B------:R-:W-:Y:S01]  /*6e40*/  I2FP.F32.U32 R6, R7 ;  /* 0x0000000700067245 */ /* 0x000fe20000201000 */
[----:B------:R-:W-:Y:S01]  /*6e50*/  UISETP.NE.AND UP0, UPT, UR5, 0x1, UPT ;  /* 0x000000010500788c */ /* 0x000fe2000bf05270 */
[----:B------:R-:W-:Y:S01]  /*6e60*/  IMAD.U32 R7, R21, 0x10000, RZ ;  /* 0x0001000015077824 */ /* 0x000fe200078e00ff */
        /* <DEDUP_REMOVED lines=19> */
.L_x_1150:
        /* <DEDUP_REMOVED lines=14> */
.L_x_1151:
        /* <DEDUP_REMOVED lines=62> */
.L_x_1149:
[----:B------:R-:W-:Y:S01]  /*7460*/  I2FP.F32.U32 R8, R9 ;  /* 0x0000000900087245 */ /* 0x000fe20000201000 */
[----:B------:R-:W-:Y:S01]  /*7470*/  IMAD.U32 R9, R45, 0x10000, RZ ;  /* 0x000100002d097824 */ /* 0x000fe200078e00ff */
[----:B------:R-:W-:Y:S01]  /*7480*/  UISETP.NE.AND UP0, UPT, UR4, 0x1, UPT ;  /* 0x000000010400788c */ /* 0x000fe2000bf05270 */
[----:B------:R-:W-:Y:S01]  /*7490*/  @P1 IMAD.U32 R31, R41, 0x10000, RZ ;  /* 0x00010000291f1824 */ /* 0x000fe200078e00ff */
[----:B------:R-:W-:Y:S01]  /*74a0*/  UMOV UR5, 0x2 ;  /* 0x0000000200057882 */ /* 0x000fe20000000000 */
[----:B------:R-:W-:Y:S01]  /*74b0*/  FFMA.FTZ R8, R8, R179, 1.1641532182693481445e-10 ;  /* 0x2f00000008087423 */ /* 0x000fe200000100b3 */
[----:B------:R-:W-:-:S04]  /*74c0*/  FMUL.FTZ R9, R9, UR25 ;  /* 0x0000001909097c20 */ /* 0x000fc80008410000 */
        /* <DEDUP_REMOVED lines=18> */
.L_x_1153:
        /* <DEDUP_REMOVED lines=14> */
.L_x_1154:
        /* <DEDUP_REMOVED lines=60> */
[----:B------:R-:W-:Y:S01]  /*7a90*/  MOV R16, R8 ;  /* 0x0000000800107202 */ /* 0x000fe20000000f00 */
[----:B------:R-:W-:-:S06]  /*7aa0*/  UMOV UR5, URZ ;  /* 0x000000ff00057c82 */ /* 0x000fcc0008000000 */
.L_x_1152:
[----:B------:R-:W-:Y:S01]  /*7ab0*/  I2FP.F32.U32 R8, R9 ;  /* 0x0000000900087245 */ /* 0x000fe20000201000 */
[----:B------:R-:W-:Y:S01]  /*7ac0*/  UISETP.NE.AND UP0, UPT, UR5, 0x1, UPT ;  /* 0x000000010500788c */ /* 0x000fe2000bf05270 */
[----:B------:R-:W-:Y:S01]  /*7ad0*/  IMAD.U32 R7, R7, 0x10000, RZ ;  /* 0x0001000007077824 */ /* 0x000fe200078e00ff */
[----:B------:R-:W-:Y:S01]  /*7ae0*/  UMOV UR4, 0x2 ;  /* 0x0000000200047882 */ /* 0x000fe20000000000 */
[----:B------:R-:W-:Y:S02]  /*7af0*/  IMAD.MOV.U32 R9, RZ, RZ, R38 ;  /* 0x000000ffff097224 */ /* 0x000fe400078e0026 */
[----:B------:R-:W-:Y:S01]  /*7b00*/  FFMA.FTZ R8, R8, R179, 1.1641532182693481445e-10 ;  /* 0x2f00000008087423 */ /* 0x000fe200000100b3 */
[----:B------:R-:W-:-:S04]  /*7b10*/  FMUL.FTZ R7, R7, UR25 ;  /* 0x0000001907077c20 */ /* 0x000fc80008410000 */
[----:B------:R-:W-:-:S04]  /*7b20*/  FSETP.GTU.FTZ.AND P0, PT, R8, UR24, PT ;  /* 0x0000001808007c0b */ /* 0x000fc8000bf1c000 */
[----:B------:R-:W-:Y:S02]  /*7b30*/  PLOP3.LUT P2, PT, P0, PT, PT, 0x8, 0x80 ;  /* 0x000000000080781c */ /* 0x000fe4000074e170 */
[----:B------:R-:W-:Y:S01]  /*7b40*/  FSEL R7, R7, RZ, !P0 ;  /* 0x000000ff07077208 */ /* 0x000fe20004000000 */
[----:B------:R-:W-:Y:S10]  /*7b50*/  BRA.U !UP0, `(.L_x_1155) ;  /* 0x0000000508547547 */ /* 0x000ff4000b800000 */
        /* <DEDUP_REMOVED lines=9> */
.L_x_1156:
        /* <DEDUP_REMOVED lines=14> */
.L_x_1157:
        /* <DEDUP_REMOVED lines=62> */
.L_x_1155:
        /* <DEDUP_REMOVED lines=10> */
[----:B------:R-:W-:Y:S01]  /*8150*/  IMAD.MOV.U32 R9, RZ, RZ, R38 ;  /* 0x000000ffff097224 */ /* 0x000fe200078e0026 */
[----:B------:R-:W-:-:S03]  /*8160*/  @P1 SHF.L.U32 R8, R8, 0x10, RZ ;  /* 0x0000001008081819 */ /* 0x000fc600000006ff */
[----:B------:R-:W-:-:S04]  /*8170*/  FADD.FTZ R7, R7, R10 ;  /* 0x0000000a07077221 */ /* 0x000fc80000010000 */
[----:B------:R-:W-:Y:S01]  /*8180*/  @P1 FADD.FTZ R32, R7, R8 ;  /* 0x0000000807201221 */ /* 0x000fe20000010000 */
        /* <DEDUP_REMOVED lines=13> */
.L_x_1159:
        /* <DEDUP_REMOVED lines=14> */
.L_x_1160:
        /* <DEDUP_REMOVED lines=62> */
.L_x_1158:
[----:B------:R-:W-:Y:S01]  /*8720*/  I2FP.F32.U32 R8, R9 ;  /* 0x0000000900087245 */ /* 0x000fe20000201000 */
[----:B------:R-:W-:Y:S01]  /*8730*/  UISETP.NE.AND UP0, UPT, UR5, 0x1, UPT ;  /* 0x000000010500788c */ /* 0x000fe2000bf05270 */
[----:B------:R-:W-:Y:S01]  /*8740*/  IMAD.U32 R9, R22, 0x10000, RZ ;  /* 0x0001000016097824 */ /* 0x000fe200078e00ff */
[----:B------:R-:W-:Y:S01]  /*8750*/  MOV R11, R38 ;  /* 0x00000026000b7202 */ /* 0x000fe20000000f00 */
[----:B------:R-:W-:Y:S01]  /*8760*/  UMOV UR4, 0x2 ;  /* 0x0000000200047882 */ /* 0x000fe20000000000 */
[----:B------:R-:W-:-:S05]  /*8770*/  FFMA.FTZ R8, R8, R179, 1.1641532182693481445e-10 ;  /* 0x2f00000008087423 */ /* 0x000fca00000100b3 */
[----:B------:R-:W-:Y:S01]  /*8780*/  FSETP.GTU.FTZ.AND P0, PT, R8, UR24, PT ;  /* 0x0000001808007c0b */ /* 0x000fe2000bf1c000 */
[----:B------:R-:W-:Y:S01]  /*8790*/  FMUL.FTZ R8, R9, UR25 ;  /* 0x0000001909087c20 */ /* 0x000fe20008410000 */
[----:B------:R-:W-:Y:S02]  /*87a0*/  PRMT R9, R22, 0x7632, R9 ;  /* 0x0000763216097816 */ /* 0x000fe40000000009 */
        /* <DEDUP_REMOVED lines=12> */
.L_x_1162:
        /* <DEDUP_REMOVED lines=17> */
.L_x_1163:
        /* <DEDUP_REMOVED lines=62> */
.L_x_1161:
        /* <DEDUP_REMOVED lines=10> */
[----:B------:R-:W-:-:S03]  /*8e00*/  MOV R11, R38 ;  /* 0x00000026000b7202 */ /* 0x000fc60000000f00 */
        /* <DEDUP_REMOVED lines=14> */
.L_x_1165:
        /* <DEDUP_REMOVED lines=17> */
.L_x_1166:
        /* <DEDUP_REMOVED lines=59> */
[----:B------:R-:W-:Y:S01]  /*93b0*/  UMOV UR5, URZ ;  /* 0x000000ff00057c82 */ /* 0x000fe20008000000 */
[----:B------:R-:W-:Y:S01]  /*93c0*/  MOV R11, R16 ;  /* 0x00000010000b7202 */ /* 0x000fe20000000f00 */
[----:B------:R-:W-:-:S07]  /*93d0*/  IMAD.MOV.U32 R16, RZ, RZ, R10 ;  /* 0x000000ffff107224 */ /* 0x000fce00078e000a */
.L_x_1164:
        /* <DEDUP_REMOVED lines=8> */
[----:B------:R-:W-:Y:S02]  /*9460*/  FSEL R9, R9, RZ, !P0 ;  /* 0x000000ff09097208 */ /* 0x000fe40004000000 */
[----:B------:R-:W-:Y:S01]  /*9470*/  PLOP3.LUT P0, PT, P0, PT, PT, 0x8, 0x80 ;  /* 0x000000000080781c */ /* 0x000fe2000070e170 */
[----:B------:R-:W-:-:S12]  /*9480*/  BRA.U !UP0, `(.L_x_1167) ;  /* 0x0000000508647547 */ /* 0x000fd8000b800000 */
        /* <DEDUP_REMOVED lines=8> */
[----:B------:R-:W-:Y:S01]  /*9510*/  @P4 MOV R11, R28 ;  /* 0x0000001c000b4202 */ /* 0x000fe20000000f00 */
[----:B------:R-:W-:Y:S06]  /*9520*/  BRA `(.L_x_1167) ;  /* 0x00000004003c7947 */ /* 0x000fec0003800000 */
.L_x_1168:
        /* <DEDUP_REMOVED lines=14> */
[----:B------:R-:W-:Y:S01]  /*9610*/  @P4 IMAD.MOV R0, RZ, RZ, R3 ;  /* 0x000000ffff004224 */ /* 0x000fe200078e0203 */
[----:B------:R-:W-:-:S13]  /*9620*/  PLOP3.LUT P4, PT, PT, PT, UP0, 0x80, 0x8 ;  /* 0x000000000008781c */ /* 0x000fda0003f8f008 */
[----:B------:R-:W-:-:S07]  /*9630*/  @!P4 MOV R3, R0 ;  /* 0x000000000003c202 */ /* 0x000fce0000000f00 */
.L_x_1169:
        /* <DEDUP_REMOVED lines=62> */
.L_x_1167:
[----:B------:R-:W-:Y:S01]  /*9a20*/  I2FP.F32.U32 R10, R11 ;  /* 0x0000000b000a7245 */ /* 0x000fe20000201000 */
[----:B------:R-:W-:Y:S01]  /*9a30*/  UISETP.NE.AND UP0, UPT, UR4, 0x1, UPT ;  /* 0x000000010400788c */ /* 0x000fe2000bf05270 */
[----:B------:R-:W-:Y:S01]  /*9a40*/  PRMT R11, R46, 0x7632, R11 ;  /* 0x000076322e0b7816 */ /* 0x000fe2000000000b */
[----:B------:R-:W-:Y:S02]  /*9a50*/  UMOV UR5, 0x2 ;  /* 0x0000000200057882 */ /* 0x000fe40000000000 */
[----:B------:R-:W-:Y:S01]  /*9a60*/  FFMA.FTZ R10, R10, R179, 1.1641532182693481445e-10 ;  /* 0x2f0000000a0a7423 */ /* 0x000fe200000100b3 */
[----:B------:R-:W-:-:S04]  /*9a70*/  SHF.L.U32 R11, R11, 0x10, RZ ;  /* 0x000000100b0b7819 */ /* 0x000fc800000006ff */
[----:B------:R-:W-:Y:S01]  /*9a80*/  FSETP.GTU.FTZ.AND P4, PT, R10, UR24, PT ;  /* 0x000000180a007c0b */ /* 0x000fe2000bf9c000 */
[----:B------:R-:W-:-:S03]  /*9a90*/  FMUL.FTZ R11, R11, UR25 ;  /* 0x000000190b0b7c20 */ /* 0x000fc60008410000 */
[----:B------:R-:W-:Y:S02]  /*9aa0*/  SEL R10, RZ, 0x1, P4 ;  /* 0x00000001ff0a7807 */ /* 0x000fe40002000000 */
[----:B------:R-:W-:Y:S02]  /*9ab0*/  FSEL R24, R11, RZ, !P4 ;  /* 0x000000ff0b187208 */ /* 0x000fe40006000000 */
[----:B------:R-:W-:-:S03]  /*9ac0*/  @P1 PRMT R11, R42, 0x7632, R11 ;  /* 0x000076322a0b1816 */ /* 0x000fc6000000000b */
[----:B------:R-:W-:Y:S02]  /*9ad0*/  FADD.FTZ R9, R9, R24 ;  /* 0x0000001809097221 */ /* 0x000fe40000010000 */
[----:B------:R-:W-:Y:S02]  /*9ae0*/  @P1 IMAD.U32 R34, R11, 0x10000, RZ ;  /* 0x000100000b221824 */ /* 0x000fe400078e00ff */
[----:B------:R-:W-:Y:S02]  /*9af0*/  IMAD.MOV.U32 R11, RZ, RZ, R38 ;  /* 0x000000ffff0b7224 */ /* 0x000fe400078e0026 */
[----:B------:R-:W-:Y:S01]  /*9b00*/  @P1 FADD.FTZ R34, R9, R34 ;  /* 0x0000002209221221 */ /* 0x000fe20000010000 */
[--C-:B------:R-:W-:Y:S01]  /*9b10*/  @!P1 IMAD.MOV.U32 R34, RZ, RZ, R9.reuse ;  /* 0x000000ffff229224 */ /* 0x100fe200078e0009 */
[----:B------:R-:W-:-:S04]  /*9b20*/  PRMT R9, R10, 0x7610, R9 ;  /* 0x000076100a097816 */ /* 0x000fc80000000009 */
        /* <DEDUP_REMOVED lines=12> */
.L_x_1171:
        /* <DEDUP_REMOVED lines=17> */
.L_x_1172:
[----:B------:R-:W-:Y:S01]  /*9d00*/  IMAD.WIDE.U32 R26, R2, -0x326172a9, RZ ;  /* 0xcd9e8d57021a7825 */ /* 0x000fe200078e00ff */
[----:B------:R-:W-:Y:S01]  /*9d10*/  LOP3.LUT R10, R3, UR5, R10, 0x96, !PT ;  /* 0x00000005030a7c12 */ /* 0x000fe2000f8e960a */
[----:B------:R-:W-:Y:S02]  /*9d20*/  UIADD3 UR30, UPT, UPT, UR19, -0x4498517b, URZ ;  /* 0xbb67ae85131e7890 */ /* 0x000fe4000fffe0ff */
[----:B------:R-:W-:Y:S01]  /*9d30*/  IMAD.U32 R11, RZ, RZ, UR18 ;  /* 0x00000012ff0b7e24 */ /* 0x000fe2000f8e00ff */
[----:B------:R-:W-:-:S03]  /*9d40*/  UIADD3 UR5, UPT, UPT, UR18, -0x61c88647, URZ ;  /* 0x9e3779b912057890 */ /* 0x000fc6000fffe0ff */
[----:B------:R-:W-:Y:S01]  /*9d50*/  IMAD.U32 R25, RZ, RZ, UR30 ;  /* 0x0000001eff197e24 */ /* 0x000fe2000f8e00ff */
[----:B------:R-:W-:Y:S01]  /*9d60*/  LOP3.LUT R38, R27, UR23, R11, 0x96, !PT ;  /* 0x000000171b267c12 */ /* 0x000fe2000f8e960b */
[----:B------:R-:W-:-:S04]  /*9d70*/  IMAD.WIDE.U32 R10, R10, -0x326172a9, RZ ;  /* 0xcd9e8d570a0a7825 */ /* 0x000fc800078e00ff */
        /* <DEDUP_REMOVED lines=54> */
.L_x_1170:
[----:B------:R-:W-:Y:S01]  /*a0e0*/  I2FP.F32.U32 R10, R11 ;  /* 0x0000000b000a7245 */ /* 0x000fe20000201000 */
[----:B------:R-:W-:Y:S01]  /*a0f0*/  UISETP.NE.AND UP0, UPT, UR5, 0x1, UPT ;  /* 0x000000010500788c */ /* 0x000fe2000bf05270 */
[----:B------:R-:W-:Y:S01]  /*a100*/  SHF.L.U32 R11, R23, 0x10, RZ ;  /* 0x00000010170b7819 */ /* 0x000fe200000006ff */
[----:B------:R-:W-:Y:S02]  /*a110*/  UMOV UR4, 0x2 ;  /* 0x0000000200047882 */ /* 0x000fe40000000000 */
[----:B------:R-:W-:Y:S02]  /*a120*/  FFMA.FTZ R10, R10, R179, 1.1641532182693481445e-10 ;  /* 0x2f0000000a0a7423 */ /* 0x000fe400000100b3 */
[----:B------:R-:W-:-:S03]  /*a130*/  FMUL.FTZ R11, R11, UR25 ;  /* 0x000000190b0b7c20 */ /* 0x000fc60008410000 */
[----:B------:R-:W-:-:S04]  /*a140*/  FSETP.GTU.FTZ.AND P4, PT, R10, UR24, PT ;  /* 0x000000180a007c0b */ /* 0x000fc8000bf9c000 */
[----:B------:R-:W-:Y:S02]  /*a150*/  FSEL R10, R11, RZ, !P4 ;  /* 0x000000ff0b0a7208 */ /* 0x000fe40006000000 */
[----:B------:R-:W-:Y:S01]  /*a160*/  PRMT R11, R23, 0x7632, R11 ;  /* 0x00007632170b7816 */ /* 0x000fe2000000000b */
[----:B------:R-:W-:Y:S01]  /*a170*/  IMAD.MOV.U32 R23, RZ, RZ, R38 ;  /* 0x000000ffff177224 */ /* 0x000fe200078e0026 */
        /* <DEDUP_REMOVED lines=12> */
.L_x_1174:
        /* <DEDUP_REMOVED lines=17> */
.L_x_1175:
        /* <DEDUP_REMOVED lines=62> */
.L_x_1173:
        /* <DEDUP_REMOVED lines=10> */
[----:B------:R-:W-:-:S03]  /*a7d0*/  SEL R25, RZ, 0x1, P5 ;  /* 0x00000001ff197807 */ /* 0x000fc60002800000 */
[----:B------:R-:W-:-:S04]  /*a7e0*/  FADD.FTZ R10, R10, R23 ;  /* 0x000000170a0a7221 */ /* 0x000fc80000010000 */
[--C-:B------:R-:W-:Y:S01]  /*a7f0*/  @P1 FADD.FTZ R35, R35, R10.reuse ;  /* 0x0000000a23231221 */ /* 0x100fe20000010000 */
[----:B------:R-:W-:Y:S02]  /*a800*/  @!P1 MOV R35, R10 ;  /* 0x0000000a00239202 */ /* 0x000fe40000000f00 */
[----:B------:R-:W-:Y:S02]  /*a810*/  PRMT R10, R25, 0x7610, R10 ;  /* 0x00007610190a7816 */ /* 0x000fe4000000000a */
        /* <DEDUP_REMOVED lines=12> */
.L_x_1177:
        /* <DEDUP_REMOVED lines=17> */
.L_x_1178:
        /* <DEDUP_REMOVED lines=13> */
[----:B------:R-:W-:-:S03]  /*aac0*/  UIADD3 UR4, UPT, UPT, UR18, 0x3c6ef372, URZ ;  /* 0x3c6ef37212047890 */ /* 0x000fc6000fffe0ff */
        /* <DEDUP_REMOVED lines=48> */
.L_x_1176:
        /* <DEDUP_REMOVED lines=21> */
.L_x_1180:
        /* <DEDUP_REMOVED lines=17> */
.L_x_1181:
        /* <DEDUP_REMOVED lines=61> */
[----:B------:R-:W-:-:S07]  /*b400*/  MOV R16, R26 ;  /* 0x0000001a00107202 */ /* 0x000fce0000000f00 */
.L_x_1179:
[----:B------:R-:W-:Y:S02]  /*b410*/  I2FP.F32.U32 R26, R25 ;  /* 0x00000019001a7245 */ /* 0x000fe40000201000 */
[----:B------:R-:W-:Y:S02]  /*b420*/  PRMT R25, R47, 0x7632, R25 ;  /* 0x000076322f197816 */ /* 0x000fe40000000019 */
[----:B------:R-:W-:Y:S01]  /*b430*/  PRMT R22, R22, 0x5410, R24 ;  /* 0x0000541016167816 */ /* 0x000fe20000000018 */
[----:B------:R-:W-:Y:S01]  /*b440*/  FFMA.FTZ R26, R26, R179, 1.1641532182693481445e-10 ;  /* 0x2f0000001a1a7423 */ /* 0x000fe200000100b3 */
[----:B------:R-:W-:Y:S01]  /*b450*/  PRMT R21, R21, 0x5410, R18 ;  /* 0x0000541015157816 */ /* 0x000fe20000000012 */
[----:B------:R-:W-:Y:S01]  /*b460*/  IMAD.U32 R25, R25, 0x10000, RZ ;  /* 0x0001000019197824 */ /* 0x000fe200078e00ff */
[----:B------:R-:W-:Y:S02]  /*b470*/  PRMT R20, R20, 0x5410, R17 ;  /* 0x0000541014147816 */ /* 0x000fe40000000011 */
[----:B------:R-:W-:Y:S01]  /*b480*/  FSETP.GTU.FTZ.AND P6, PT, R26, UR24, PT ;  /* 0x000000181a007c0b */ /* 0x000fe2000bfdc000 */
[----:B------:R-:W-:Y:S01]  /*b490*/  FMUL.FTZ R25, R25, UR25 ;  /* 0x0000001919197c20 */ /* 0x000fe20008410000 */
[----:B------:R-:W-:-:S04]  /*b4a0*/  @P1 PRMT R26, R43, 0x7632, R26 ;  /* 0x000076322b1a1816 */ /* 0x000fc8000000001a */
[----:B------:R-:W-:Y:S01]  /*b4b0*/  FSEL R36, R25, RZ, !P6 ;  /* 0x000000ff19247208 */ /* 0x000fe20007000000 */
[----:B------:R-:W-:Y:S01]  /*b4c0*/  @P1 IMAD.U32 R26, R26, 0x10000, RZ ;  /* 0x000100001a1a1824 */ /* 0x000fe200078e00ff */
[----:B------:R-:W-:-:S03]  /*b4d0*/  SEL R25, RZ, 0x1, P6 ;  /* 0x00000001ff197807 */ /* 0x000fc60003000000 */
[----:B------:R-:W-:-:S04]  /*b4e0*/  FADD.FTZ R11, R11, R36 ;  /* 0x000000240b0b7221 */ /* 0x000fc80000010000 */
[----:B------:R-:W-:Y:S01]  /*b4f0*/  @P1 FADD.FTZ R36, R11, R26 ;  /* 0x0000001a0b241221 */ /* 0x000fe20000010000 */
[--C-:B------:R-:W-:Y:S01]  /*b500*/  @!P1 IMAD.MOV.U32 R36, RZ, RZ, R11.reuse ;  /* 0x000000ffff249224 */ /* 0x100fe200078e000b */
[----:B------:R-:W-:-:S04]  /*b510*/  PRMT R11, R25, 0x7610, R11 ;  /* 0x00007610190b7816 */ /* 0x000fc8000000000b */
[----:B------:R-:W-:-:S04]  /*b520*/  F2FP.BF16.F32.PACK_AB R25, RZ, R36 ;  /* 0x00000024ff19723e */ /* 0x000fc800000010ff */
[----:B------:R-:W-:-:S07]  /*b530*/  PRMT R23, R23, 0x5410, R25 ;  /* 0x0000541017177816 */ /* 0x000fce0000000019 */
.L_x_1133:
[----:B------:R-:W-:Y:S02]  /*b540*/  SEL R25, RZ, 0x100, !P0 ;  /* 0x00000100ff197807 */ /* 0x000fe40004000000 */
[----:B------:R-:W-:Y:S02]  /*b550*/  ISETP.NE.U32.AND P0, PT, RZ, UR10, PT ;  /* 0x0000000aff007c0c */ /* 0x000fe4000bf05070 */
[----:B------:R-:W-:Y:S02]  /*b560*/  SEL R26, RZ, 0x1000000, !P5 ;  /* 0x01000000ff1a7807 */ /* 0x000fe40006800000 */
[----:B------:R-:W-:Y:S02]  /*b570*/  ISETP.NE.AND.EX P0, PT, RZ, UR11, PT, P0 ;  /* 0x0000000bff007c0c */ /* 0x000fe4000bf05300 */
[----:B------:R-:W-:Y:S01]  /*b580*/  ISETP.NE.AND P5, PT, R14, RZ, PT ;  /* 0x000000ff0e00720c */ /* 0x000fe20003fa5270 */
[----:B------:R-:W-:Y:S01]  /*b590*/  IMAD.MOV.U32 R14, RZ, RZ, 0x10 ;  /* 0x00000010ff0e7424 */ /* 0x000fe200078e00ff */
[----:B------:R-:W-:-:S02]  /*b5a0*/  SEL R24, RZ, 0x10000, !P4 ;  /* 0x00010000ff187807 */ /* 0x000fc40006000000 */
[----:B------:R-:W-:Y:S01]  /*b5b0*/  ISETP.NE.AND P4, PT, R15, RZ, PT ;  /* 0x000000ff0f00720c */ /* 0x000fe20003f85270 */
[----:B------:R-:W-:Y:S01]  /*b5c0*/  IMAD.WIDE.U32 R14, R19, R14, UR14 ;  /* 0x0000000e130e7e25 */ /* 0x000fe2000f8e000e */
[----:B------:R-:W-:-:S03]  /*b5d0*/  LOP3.LUT R25, R25, R26, R24, 0xfe, !PT ;  /* 0x0000001a19197212 */ /* 0x000fc600078efe18 */
[----:B------:R-:W-:Y:S01]  /*b5e0*/  HFMA2 R26, -RZ, RZ, 0, 4.76837158203125e-07 ;  /* 0x00000008ff1a7431 */ /* 0x000fe200000001ff */
[----:B------:R-:W-:Y:S01]  /*b5f0*/  ISETP.NE.AND P6, PT, R13, RZ, PT ;  /* 0x000000ff0d00720c */ /* 0x000fe20003fc5270 */
[----:B------:R0:W-:Y:S01]  /*b600*/  STG.E.128 desc[UR20][R14.64], R20 ;  /* 0x000000140e007986 */ /* 0x0001e2000c101d14 */
[----:B------:R-:W-:Y:S02]  /*b610*/  SEL R17, RZ, 0x1000000, !P2 ;  /* 0x01000000ff117807 */ /* 0x000fe40005000000 */
[----:B------:R-:W-:Y:S02]  /*b620*/  SEL R18, RZ, 0x10000, !P4 ;  /* 0x00010000ff127807 */ /* 0x000fe40006000000 */
[----:B------:R-:W-:Y:S02]  /*b630*/  SEL R13, RZ, 0x100, !P5 ;  /* 0x00000100ff0d7807 */ /* 0x000fe40006800000 */
[----:B------:R-:W-:Y:S01]  /*b640*/  SEL R24, RZ, 0x1, !P3 ;  /* 0x00000001ff187807 */ /* 0x000fe20005800000 */
[----:B------:R-:W-:Y:S01]  /*b650*/  IMAD.WIDE.U32 R26, R19, R26, UR12 ;  /* 0x0000000c131a7e25 */ /* 0x000fe2000f8e001a */
[----:B------:R-:W-:-:S02]  /*b660*/  LOP3.LUT R13, R13, R17, R18, 0xfe, !PT ;  /* 0x000000110d0d7212 */ /* 0x000fc400078efe12 */
[----:B------:R-:W-:Y:S02]  /*b670*/  SEL R18, RZ, 0x1, !P6 ;  /* 0x00000001ff127807 */ /* 0x000fe40007000000 */
[----:B------:R-:W-:Y:S02]  /*b680*/  LOP3.LUT R25, R25, R24, RZ, 0xfc, !PT ;  /* 0x0000001819197212 */ /* 0x000fe400078efcff */
[----:B------:R-:W-:Y:S01]  /*b690*/  LOP3.LUT R24, R13, R18, RZ, 0xfc, !PT ;  /* 0x000000120d187212 */ /* 0x000fe200078efcff */
[----:B------:R-:W-:Y:S01]  /*b6a0*/  IMAD.MOV.U32 R13, RZ, RZ, 0x10 ;  /* 0x00000010ff0d7424 */ /* 0x000fe200078e00ff */
[----:B0-----:R-:W0:Y:S01]  /*b6b0*/  @P1 LDC.64 R20, c[0x0][0x3a0] ;  /* 0x0000e800ff141b82 */ /* 0x001e220000000a00 */
[----:B------:R-:W-:Y:S02]  /*b6c0*/  VIADD R14, R19, 0x80 ;  /* 0x00000080130e7836 */ /* 0x000fe40000000000 */
[----:B------:R1:W-:Y:S05]  /*b6d0*/  STG.E.64 desc[UR20][R26.64], R24 ;  /* 0x000000181a007986 */ /* 0x0003ea000c101b14 */
[----:B------:R-:W2:Y:S01]  /*b6e0*/  @P0 LDC.64 R22, c[0x0][0x398] ;  /* 0x0000e600ff160b82 */ /* 0x000ea20000000a00 */
[----:B-1----:R-:W-:-:S04]  /*b6f0*/  IMAD.WIDE.U32 R24, R14, R13, UR16 ;  /* 0x000000100e187e25 */ /* 0x002fc8000f8e000d */
[----:B0-----:R-:W-:-:S04]  /*b700*/  @P1 IMAD.WIDE.U32 R20, R14, 0x10, R20 ;  /* 0x000000100e141825 */ /* 0x001fc800078e0014 */
[----:B--2---:R-:W-:Y:S01]  /*b710*/  @P0 IMAD.WIDE.U32 R22, R14, 0x10, R22 ;  /* 0x000000100e160825 */ /* 0x004fe200078e0016 */
[----:B------:R-:W-:Y:S06]  /*b720*/  @!P0 BRA `(.L_x_1182) ;  /* 0x0000000000508947 */ /* 0x000fec0003800000 */
[----:B------:R-:W-:Y:S01]  /*b730*/  IMAD.U32 R15, R10, 0x10000, RZ ;  /* 0x000100000a0f7824 */ /* 0x000fe200078e00ff */
[----:B------:R-:W0:Y:S01]  /*b740*/  LDC.64 R26, c[0x0][0x3b8] ;  /* 0x0000ee00ff1a7b82 */ /* 0x000e220000000a00 */
[----:B------:R-:W-:Y:S02]  /*b750*/  LOP3.LUT R13, R11, 0xffff, RZ, 0xc0, !PT ;  /* 0x0000ffff0b0d7812 */ /* 0x000fe400078ec0ff */
[----:B------:R-:W-:Y:S02]  /*b760*/  LOP3.LUT R136, R7, 0xff, RZ, 0xc0, !PT ;  /* 0x000000ff07887812 */ /* 0x000fe400078ec0ff */
[----:B------:R-:W-:Y:S02]  /*b770*/  LOP3.LUT R18, R15, 0xff0000, RZ, 0xc0, !PT ;  /* 0x00ff00000f127812 */ /* 0x000fe400078ec0ff */
[----:B------:R-:W-:Y:S01]  /*b780*/  LOP3.LUT R138, R6, 0xff, RZ, 0xc0, !PT ;  /* 0x000000ff068a7812 */ /* 0x000fe200078ec0ff */
[----:B------:R-:W-:Y:S01]  /*b790*/  IMAD.WIDE.U32 R136, R136, 0x1000000, RZ ;  /* 0x0100000088887825 */ /* 0x000fe200078e00ff */
[----:B------:R-:W-:-:S02]  /*b7a0*/  PRMT R18, R18, 0x4210, R13 ;  /* 0x0000421012127816 */ /* 0x000fc4000000000d */
[----:B------:R-:W-:Y:S01]  /*b7b0*/  PRMT R13, R9, 0x7104, RZ ;  /* 0x00007104090d7816 */ /* 0x000fe200000000ff */
[----:B------:R-:W-:Y:S01]  /*b7c0*/  IMAD.WIDE.U32 R138, R138, 0x10000, RZ ;  /* 0x000100008a8a7825 */ /* 0x000fe200078e00ff */
[----:B------:R-:W-:Y:S02]  /*b7d0*/  LOP3.LUT R140, R5, 0xff, RZ, 0xc0, !PT ;  /* 0x000000ff058c7812 */ /* 0x000fe400078ec0ff */
[----:B------:R-:W-:-:S03]  /*b7e0*/  LOP3.LUT R13, R18, 0xff00, R13, 0xf8, !PT ;  /* 0x0000ff00120d7812 */ /* 0x000fc600078ef80d */
[----:B------:R-:W-:Y:S01]  /*b7f0*/  IMAD.WIDE.U32 R140, R140, 0x100, RZ ;  /* 0x000001008c8c7825 */ /* 0x000fe200078e00ff */
[----:B------:R-:W-:-:S04]  /*b800*/  LOP3.LUT R13, R13, 0xff, R8, 0xf8, !PT ;  /* 0x000000ff0d0d7812 */ /* 0x000fc800078ef808 */
[----:B------:R-:W-:Y:S01]  /*b810*/  LOP3.LUT R13, R139, R13, R137, 0xfe, !PT ;  /* 0x0000000d8b0d7212 */ /* 0x000fe200078efe89 */
[----:B0-----:R-:W-:Y:S01]  /*b820*/  IMAD.WIDE.U32 R26, R19, 0x8, R26 ;  /* 0x00000008131a7825 */ /* 0x001fe200078e001a */
[----:B------:R-:W-:Y:S02]  /*b830*/  LOP3.LUT R137, R140, R136, R138, 0xfe, !PT ;  /* 0x000000888c897212 */ /* 0x000fe400078efe8a */
[----:B------:R-:W-:Y:S02]  /*b840*/  LOP3.LUT R141, R13, R141, RZ, 0xfc, !PT ;  /* 0x0000008d0d8d7212 */ /* 0x000fe400078efcff */
[----:B------:R-:W-:-:S05]  /*b850*/  LOP3.LUT R140, R137, 0xff, R4, 0xf8, !PT ;  /* 0x000000ff898c7812 */ /* 0x000fca00078ef804 */
[----:B------:R0:W-:Y:S02]  /*b860*/  STG.E.64 desc[UR20][R26.64], R140 ;  /* 0x0000008c1a007986 */ /* 0x0001e4000c101b14 */
.L_x_1182:
[----:B------:R1:W5:Y:S04]  /*b870*/  @P0 LDG.E.128 R44, desc[UR20][R22.64] ;  /* 0x00000014162c0981 */ /* 0x000368000c1e1d00 */
[----:B------:R1:W5:Y:S04]  /*b880*/  @P1 LDG.E.128 R40, desc[UR20][R20.64] ;  /* 0x0000001414281981 */ /* 0x000368000c1e1d00 */
[----:B0-----:R-:W5:Y:S01]  /*b890*/  LDG.E.128 R24, desc[UR20][R24.64] ;  /* 0x0000001418187981 */ /* 0x001f62000c1e1d00 */
[----:B------:R-:W-:Y:S05]  /*b8a0*/  @!P0 BRA `(.L_x_1183) ;  /* 0x0000006400a48947 */ /* 0x000fea0003800000 */
        /* <DEDUP_REMOVED lines=11> */
[----:B------:R-:W-:Y:S02]  /*b960*/  @!P2 IMAD.MOV.U32 R15, RZ, RZ, R16 ;  /* 0x000000ffff0fa224 */ /* 0x000fe400078e0010 */
[----:B------:R-:W-:Y:S02]  /*b970*/  @!P2 IMAD.MOV.U32 R4, RZ, RZ, R0 ;  /* 0x000000ffff04a224 */ /* 0x000fe400078e0000 */
[----:B------:R-:W-:Y:S02]  /*b980*/  @P2 IMAD.MOV.U32 R15, RZ, RZ, R16 ;  /* 0x000000ffff0f2224 */ /* 0x000fe400078e0010 */
[----:B------:R-:W-:Y:S01]  /*b990*/  @P2 IMAD.MOV.U32 R4, RZ, RZ, R28 ;  /* 0x000000ffff042224 */ /* 0x000fe200078e001c */
[----:B------:R-:W-:Y:S06]  /*b9a0*/  BRA `(.L_x_1184) ;  /* 0x0000000400307947 */ /* 0x000fec0003800000 */
.L_x_1185:
        /* <DEDUP_REMOVED lines=14> */
.L_x_1186:
        /* <DEDUP_REMOVED lines=60> */
[----:B------:R-:W-:Y:S01]  /*be50*/  IMAD.MOV.U32 R4, RZ, RZ, R16 ;  /* 0x000000ffff047224 */ /* 0x000fe200078e0010 */
[----:B------:R-:W-:-:S06]  /*be60*/  UMOV UR5, URZ ;  /* 0x000000ff00057c82 */ /* 0x000fcc0008000000 */
.L_x_1184:
[----:B------:R-:W-:Y:S01]  /*be70*/  I2FP.F32.U32 R4, R4 ;  /* 0x0000000400047245 */ /* 0x000fe20000201000 */
[----:B------:R-:W-:Y:S01]  /*be80*/  UISETP.NE.AND UP0, UPT, UR5, 0x1, UPT ;  /* 0x000000010500788c */ /* 0x000fe2000bf05270 */
[C---:B-----5:R-:W-:Y:S01]  /*be90*/  IMAD.U32 R5, R24.reuse, 0x10000, RZ ;  /* 0x0001000018057824 */ /* 0x060fe200078e00ff */
[----:B------:R-:W-:Y:S01]  /*bea0*/  PRMT R24, R24, 0x7632, R24 ;  /* 0x0000763218187816 */ /* 0x000fe20000000018 */
[----:B------:R-:W-:Y:S01]  /*beb0*/  UMOV UR4, 0x2 ;  /* 0x0000000200047882 */ /* 0x000fe20000000000 */
[----:B------:R-:W-:Y:S01]  /*bec0*/  FFMA.FTZ R4, R4, R179, 1.1641532182693481445e-10 ;  /* 0x2f00000004047423 */ /* 0x000fe200000100b3 */
[----:B------:R-:W-:Y:S01]  /*bed0*/  FMUL.FTZ R5, R5, UR25 ;  /* 0x0000001905057c20 */ /* 0x000fe20008410000 */
[----:B------:R-:W-:-:S03]  /*bee0*/  MOV R6, R38 ;  /* 0x0000002600067202 */ /* 0x000fc60000000f00 */
        /* <DEDUP_REMOVED lines=14> */
.L_x_1188:
        /* <DEDUP_REMOVED lines=14> */
.L_x_1189:
        /* <DEDUP_REMOVED lines=62> */
.L_x_1187:
        /* <DEDUP_REMOVED lines=8> */
[----:B------:R-:W-:Y:S02]  /*c510*/  FSEL R5, R5, RZ, !P2 ;  /* 0x000000ff05057208 */ /* 0x000fe40005000000 */
[----:B------:R-:W-:-:S03]  /*c520*/  SEL R4, RZ, 0x1, P2 ;  /* 0x00000001ff047807 */ /* 0x000fc60001000000 */
[----:B------:R-:W-:Y:S01]  /*c530*/  FADD.FTZ R16, R16, R5 ;  /* 0x0000000510107221 */ /* 0x000fe20000010000 */
[----:B------:R-:W-:-:S03]  /*c540*/  MOV R5, R38 ;  /* 0x0000002600057202 */ /* 0x000fc60000000f00 */
[--C-:B-1----:R-:W-:Y:S01]  /*c550*/  @P1 FADD.FTZ R20, R7, R16.reuse ;  /* 0x0000001007141221 */ /* 0x102fe20000010000 */
[----:B------:R-:W-:-:S05]  /*c560*/  @!P1 IMAD.MOV.U32 R20, RZ, RZ, R16 ;  /* 0x000000ffff149224 */ /* 0x000fca00078e0010 */
        /* <DEDUP_REMOVED lines=11> */
.L_x_1191:
        /* <DEDUP_REMOVED lines=14> */
.L_x_1192:
        /* <DEDUP_REMOVED lines=62> */
.L_x_1190:
        /* <DEDUP_REMOVED lines=21> */
.L_x_1194:
        /* <DEDUP_REMOVED lines=14> */
.L_x_1195:
        /* <DEDUP_REMOVED lines=62> */
.L_x_1193:
[----:B------:R-:W-:Y:S01]  /*d0f0*/  I2FP.F32.U32 R6, R7 ;  /* 0x0000000700067245 */ /* 0x000fe20000201000 */
[----:B------:R-:W-:Y:S01]  /*d100*/  UISETP.NE.AND UP0, UPT, UR4, 0x1, UPT ;  /* 0x000000010400788c */ /* 0x000fe2000bf05270 */
[----:B------:R-:W-:Y:S01]  /*d110*/  PRMT R7, R44, 0x7632, R7 ;  /* 0x000076322c077816 */ /* 0x000fe20000000007 */
[----:B------:R-:W-:Y:S02]  /*d120*/  UMOV UR5, 0x2 ;  /* 0x0000000200057882 */ /* 0x000fe40000000000 */
[----:B------:R-:W-:Y:S01]  /*d130*/  FFMA.FTZ R6, R6, R179, 1.1641532182693481445e-10 ;  /* 0x2f00000006067423 */ /* 0x000fe200000100b3 */
[----:B------:R-:W-:-:S04]  /*d140*/  SHF.L.U32 R7, R7, 0x10, RZ ;  /* 0x0000001007077819 */ /* 0x000fc800000006ff */
        /* <DEDUP_REMOVED lines=21> */
.L_x_1197:
        /* <DEDUP_REMOVED lines=14> */
.L_x_1198:
        /* <DEDUP_REMOVED lines=62> */
.L_x_1196:
[----:B------:R-:W-:Y:S01]  /*d760*/  I2FP.F32.U32 R6, R7 ;  /* 0x0000000700067245 */ /* 0x000fe20000201000 */
[----:B------:R-:W-:Y:S01]  /*d770*/  UISETP.NE.AND UP0, UPT, UR5, 0x1, UPT ;  /* 0x000000010500788c */ /* 0x000fe2000bf05270 */
[----:B------:R-:W-:Y:S01]  /*d780*/  SHF.L.U32 R7, R25, 0x10, RZ ;  /* 0x0000001019077819 */ /* 0x000fe200000006ff */
[----:B------:R-:W-:Y:S01]  /*d790*/  IMAD.MOV.U32 R9, RZ, RZ, R38 ;  /* 0x000000ffff097224 */ /* 0x000fe200078e0026 */
[----:B------:R-:W-:Y:S01]  /*d7a0*/  UMOV UR4, 0x2 ;  /* 0x0000000200047882 */ /* 0x000fe20000000000 */
        /* <DEDUP_REMOVED lines=17> */
.L_x_1200:
        /* <DEDUP_REMOVED lines=14> */
.L_x_1201:
        /* <DEDUP_REMOVED lines=62> */
.L_x_1199:
        /* <DEDUP_REMOVED lines=25> */
.L_x_1203:
        /* <DEDUP_REMOVED lines=14> */
.L_x_1204:
        /* <DEDUP_REMOVED lines=62> */
.L_x_1202:
        /* <DEDUP_REMOVED lines=21> */
.L_x_1206:
        /* <DEDUP_REMOVED lines=17> */
.L_x_1207:
        /* <DEDUP_REMOVED lines=62> */
.L_x_1205:
        /* <DEDUP_REMOVED lines=27> */
.L_x_1209:
        /* <DEDUP_REMOVED lines=17> */
.L_x_1210:
        /* <DEDUP_REMOVED lines=62> */
.L_x_1208:
[----:B------:R-:W-:Y:S01]  /*f0b0*/  I2FP.F32.U32 R8, R9 ;  /* 0x0000000900087245 */ /* 0x000fe20000201000 */
[----:B------:R-:W-:Y:S01]  /*f0c0*/  UISETP.NE.AND UP0, UPT, UR5, 0x1, UPT ;  /* 0x000000010500788c */ /* 0x000fe2000bf05270 */
[C---:B------:R-:W-:Y:S01]  /*f0d0*/  IMAD.U32 R9, R26.reuse, 0x10000, RZ ;  /* 0x000100001a097824 */ /* 0x040fe200078e00ff */
[----:B------:R-:W-:Y:S01]  /*f0e0*/  PRMT R26, R26, 0x7632, R26 ;  /* 0x000076321a1a7816 */ /* 0x000fe2000000001a */
[----:B------:R-:W-:Y:S01]  /*f0f0*/  UMOV UR4, 0x2 ;  /* 0x0000000200047882 */ /* 0x000fe20000000000 */
[----:B------:R-:W-:Y:S01]  /*f100*/  FFMA.FTZ R8, R8, R179, 1.1641532182693481445e-10 ;  /* 0x2f00000008087423 */ /* 0x000fe200000100b3 */
[----:B------:R-:W-:-:S04]  /*f110*/  FMUL.FTZ R9, R9, UR25 ;  /* 0x0000001909097c20 */ /* 0x000fc80008410000 */
[----:B------:R-:W-:-:S04]  /*f120*/  FSETP.GTU.FTZ.AND P2, PT, R8, UR24, PT ;  /* 0x0000001808007c0b */ /* 0x000fc8000bf5c000 */
[----:B------:R-:W-:Y:S01]  /*f130*/  FSEL R10, R9, RZ, !P2 ;  /* 0x000000ff090a7208 */ /* 0x000fe20005000000 */
        /* <DEDUP_REMOVED lines=13> */
.L_x_1212:
        /* <DEDUP_REMOVED lines=16> */
[----:B------:R-:W-:-:S07]  /*f310*/  @!P3 IMAD.MOV.U32 R3, RZ, RZ, R0 ;  /* 0x000000ffff03b224 */ /* 0x000fce00078e0000 */
.L_x_1213:
        /* <DEDUP_REMOVED lines=62> */
.L_x_1211:
[----:B------:R-:W-:Y:S01]  /*f700*/  I2FP.F32.U32 R8, R9 ;  /* 0x0000000900087245 */ /* 0x000fe20000201000 */
[----:B------:R-:W-:Y:S01]  /*f710*/  IMAD.U32 R9, R46, 0x10000, RZ ;  /* 0x000100002e097824 */ /* 0x000fe200078e00ff */
[----:B------:R-:W-:Y:S01]  /*f720*/  @P1 SHF.L.U32 R25, R42, 0x10, RZ ;  /* 0x000000102a191819 */ /* 0x000fe200000006ff */
[----:B------:R-:W-:Y:S02]  /*f730*/  UISETP.NE.AND UP0, UPT, UR4, 0x1, UPT ;  /* 0x000000010400788c */ /* 0x000fe4000bf05270 */
[----:B------:R-:W-:Y:S01]  /*f740*/  FFMA.FTZ R8, R8, R179, 1.1641532182693481445e-10 ;  /* 0x2f00000008087423 */ /* 0x000fe200000100b3 */
[----:B------:R-:W-:Y:S01]  /*f750*/  FMUL.FTZ R9, R9, UR25 ;  /* 0x0000001909097c20 */ /* 0x000fe20008410000 */
[----:B------:R-:W-:-:S03]  /*f760*/  UMOV UR5, 0x2 ;  /* 0x0000000200057882 */ /* 0x000fc60000000000 */
[----:B------:R-:W-:-:S04]  /*f770*/  FSETP.GTU.FTZ.AND P3, PT, R8, UR24, PT ;  /* 0x0000001808007c0b */ /* 0x000fc8000bf7c000 */
[----:B------:R-:W-:Y:S02]  /*f780*/  FSEL R9, R9, RZ, !P3 ;  /* 0x000000ff09097208 */ /* 0x000fe40005800000 */
[----:B------:R-:W-:-:S03]  /*f790*/  SEL R8, RZ, 0x1, P3 ;  /* 0x00000001ff087807 */ /* 0x000fc60001800000 */
[----:B------:R-:W-:Y:S01]  /*f7a0*/  FADD.FTZ R10, R10, R9 ;  /* 0x000000090a0a7221 */ /* 0x000fe20000010000 */
[----:B------:R-:W-:-:S03]  /*f7b0*/  IMAD.MOV.U32 R9, RZ, RZ, R38 ;  /* 0x000000ffff097224 */ /* 0x000fc600078e0026 */
[--C-:B------:R-:W-:Y:S01]  /*f7c0*/  @P1 FADD.FTZ R24, R25, R10.reuse ;  /* 0x0000000a19181221 */ /* 0x100fe20000010000 */
        /* <DEDUP_REMOVED lines=13> */
.L_x_1215:
        /* <DEDUP_REMOVED lines=17> */
.L_x_1216:
[----:B------:R-:W-:Y:S01]  /*f9b0*/  LOP3.LUT R38, R3, UR5, R38, 0x96, !PT ;  /* 0x0000000503267c12 */ /* 0x000fe2000f8e9626 */
[----:B------:R-:W-:Y:S01]  /*f9c0*/  IMAD.WIDE.U32 R140, R2, -0x326172a9, RZ ;  /* 0xcd9e8d57028c7825 */ /* 0x000fe200078e00ff */
[----:B------:R-:W-:Y:S01]  /*f9d0*/  MOV R9, UR18 ;  /* 0x0000001200097c02 */ /* 0x000fe20008000f00 */
[----:B------:R-:W-:Y:S02]  /*f9e0*/  UIADD3 UR5, UPT, UPT, UR18, -0x61c88647, URZ ;  /* 0x9e3779b912057890 */ /* 0x000fe4000fffe0ff */
[----:B------:R-:W-:Y:S01]  /*f9f0*/  IMAD.WIDE.U32 R38, R38, -0x326172a9, RZ ;  /* 0xcd9e8d5726267825 */ /* 0x000fe200078e00ff */
[----:B------:R-:W-:Y:S01]  /*fa00*/  UIADD3 UR30, UPT, UPT, UR19, -0x4498517b, URZ ;  /* 0xbb67ae85131e7890 */ /* 0x000fe2000fffe0ff */
[----:B------:R-:W-:-:S03]  /*fa10*/  LOP3.LUT R141, R141, UR23, R9, 0x96, !PT ;  /* 0x000000178d8d7c12 */ /* 0x000fc6000f8e9609 */
[----:B------:R-:W-:Y:S01]  /*fa20*/  LOP3.LUT R142, R140, UR5, R39, 0x96, !PT ;  /* 0x000000058c8e7c12 */ /* 0x000fe2000f8e9627 */
[----:B------:R-:W-:Y:S01]  /*fa30*/  UIADD3 UR5, UPT, UPT, UR19, 0x76cf5d0a, URZ ;  /* 0x76cf5d0a13057890 */ /* 0x000fe2000fffe0ff */
[----:B------:R-:W-:-:S04]  /*fa40*/  IMAD.WIDE.U32 R140, R141, -0x2daee0ad, RZ ;  /* 0xd2511f538d8c7825 */ /* 0x000fc800078e00ff */
[----:B------:R-:W-:Y:S02]  /*fa50*/  IMAD.U32 R9, RZ, RZ, UR30 ;  /* 0x0000001eff097e24 */ /* 0x000fe4000f8e00ff */
[----:B------:R-:W-:-:S03]  /*fa60*/  IMAD.WIDE.U32 R142, R142, -0x2daee0ad, RZ ;  /* 0xd2511f538e8e7825 */ /* 0x000fc600078e00ff */
[----:B------:R-:W-:Y:S01]  /*fa70*/  LOP3.LUT R141, R9, UR4, R141, 0x96, !PT ;  /* 0x00000004098d7c12 */ /* 0x000fe2000f8e968d */
[----:B------:R-:W-:Y:S01]  /*fa80*/  UIADD3 UR4, UPT, UPT, UR18, 0x3c6ef372, URZ ;  /* 0x3c6ef37212047890 */ /* 0x000fe2000fffe0ff */
[----:B------:R-:W-:Y:S01]  /*fa90*/  LOP3.LUT R39, R140, UR5, R143, 0x96, !PT ;  /* 0x000000058c277c12 */ /* 0x000fe2000f8e968f */
[----:B------:R-:W-:Y:S01]  /*faa0*/  IMAD.MOV.U32 R9, RZ, RZ, R15 ;  /* 0x000000ffff097224 */ /* 0x000fe200078e000f */
[----:B------:R-:W-:Y:S01]  /*fab0*/  UMOV UR5, URZ ;  /* 0x000000ff00057c82 */ /* 0x000fe20008000000 */
        /* <DEDUP_REMOVED lines=42> */
[----:B------:R-:W-:-:S04]  /*fd60*/  IMAD.WIDE.U32 R140, R141, -0x2daee0ad, RZ ;  /* 0xd2511f538d8c7825 */ /* 0x000fc800078e00ff */
[----:B------:R-:W-:Y:S01]  /*fd70*/  IMAD.MOV.U32 R15, RZ, RZ, R140 ;  /* 0x000000ffff0f7224 */ /* 0x000fe200078e008c */
[----:B------:R-:W-:-:S07]  /*fd80*/  LOP3.LUT R0, R142, UR4, R141, 0x96, !PT ;  /* 0x000000048e007c12 */ /* 0x000fce000f8e968d */
.L_x_1214:
[----:B------:R-:W-:Y:S01]  /*fd90*/  I2FP.F32.U32 R10, R9 ;  /* 0x00000009000a7245 */ /* 0x000fe20000201000 */
[----:B------:R-:W-:Y:S01]  /*fda0*/  UISETP.NE.AND UP0, UPT, UR5, 0x1, UPT ;  /* 0x000000010500788c */ /* 0x000fe2000bf05270 */
[----:B------:R-:W-:Y:S01]  /*fdb0*/  IMAD.U32 R26, R26, 0x10000, RZ ;  /* 0x000100001a1a7824 */ /* 0x000fe200078e00ff */
[----:B------:R-:W-:Y:S02]  /*fdc0*/  UMOV UR4, 0x2 ;  /* 0x0000000200047882 */ /* 0x000fe40000000000 */
[----:B------:R-:W-:Y:S01]  /*fdd0*/  FFMA.FTZ R10, R10, R179, 1.1641532182693481445e-10 ;  /* 0x2f0000000a0a7423 */ /* 0x000fe200000100b3 */
[----:B------:R-:W-:-:S04]  /*fde0*/  FMUL.FTZ R9, R26, UR25 ;  /* 0x000000191a097c20 */ /* 0x000fc80008410000 */
[----:B------:R-:W-:Y:S02]  /*fdf0*/  FSETP.GTU.FTZ.AND P3, PT, R10, UR24, PT ;  /* 0x000000180a007c0b */ /* 0x000fe4000bf7c000 */
[----:B------:R-:W-:Y:S02]  /*fe00*/  MOV R10, R38 ;  /* 0x00000026000a7202 */ /* 0x000fe40000000f00 */
        /* <DEDUP_REMOVED lines=13> */
.L_x_1218:
        /* <DEDUP_REMOVED lines=17> */
.L_x_1219:
[----:B------:R-:W-:Y:S01]  /*fff0*/  LOP3.LUT R38, R3, UR5, R38, 0x96, !PT ;  /* 0x0000000503267c12 */ /* 0x000fe2000f8e9626 */
[----:B------:R-:W-:Y:S01]  /*10000*/  IMAD.WIDE.U32 R140, R2, -0x326172a9, RZ ;  /* 0xcd9e8d57028c7825 */ /* 0x000fe200078e00ff */
[----:B------:R-:W-:Y:S01]  /*10010*/  UIADD3 UR5, UPT, UPT, UR18, -0x61c88647, URZ ;  /* 0x9e3779b912057890 */ /* 0x000fe2000fffe0ff */
[----:B------:R-:W-:Y:S01]  /*10020*/  MOV R10, R15 ;  /* 0x0000000f000a7202 */ /* 0x000fe20000000f00 */
[----:B------:R-:W-:Y:S01]  /*10030*/  UIADD3 UR30, UPT, UPT, UR19, -0x4498517b, URZ ;  /* 0xbb67ae85131e7890 */ /* 0x000fe2000fffe0ff */
[----:B------:R-:W-:Y:S02]  /*10040*/  IMAD.U32 R25, RZ, RZ, UR18 ;  /* 0x00000012ff197e24 */ /* 0x000fe4000f8e00ff */
        /* <DEDUP_REMOVED lines=8> */
[----:B------:R-:W-:-:S03]  /*100d0*/  UIADD3 UR4, UPT, UPT, UR18, 0x3c6ef372, URZ ;  /* 0x3c6ef37212047890 */ /* 0x000fc6000fffe0ff */
        /* <DEDUP_REMOVED lines=45> */
[----:B------:R-:W-:Y:S01]  /*103b0*/  LOP3.LUT R0, R142, UR4, R141, 0x96, !PT ;  /* 0x000000048e007c12 */ /* 0x000fe2000f8e968d */
[----:B------:R-:W-:-:S06]  /*103c0*/  UMOV UR4, URZ ;  /* 0x000000ff00047c82 */ /* 0x000fcc0008000000 */
.L_x_1217:
[----:B------:R-:W-:Y:S01]  /*103d0*/  I2FP.F32.U32 R10, R10 ;  /* 0x0000000a000a7245 */ /* 0x000fe20000201000 */
[----:B------:R-:W-:Y:S01]  /*103e0*/  UISETP.NE.AND UP0, UPT, UR4, 0x1, UPT ;  /* 0x000000010400788c */ /* 0x000fe2000bf05270 */
[----:B------:R-:W-:Y:S01]  /*103f0*/  PRMT R25, R46, 0x7632, R25 ;  /* 0x000076322e197816 */ /* 0x000fe20000000019 */
[----:B------:R-:W-:Y:S02]  /*10400*/  UMOV UR5, 0x2 ;  /* 0x0000000200057882 */ /* 0x000fe40000000000 */
[----:B------:R-:W-:Y:S02]  /*10410*/  FFMA.FTZ R10, R10, R179, 1.1641532182693481445e-10 ;  /* 0x2f0000000a0a7423 */ /* 0x000fe400000100b3 */
[----:B------:R-:W-:-:S03]  /*10420*/  IMAD.U32 R25, R25, 0x10000, RZ ;  /* 0x0001000019197824 */ /* 0x000fc600078e00ff */
[----:B------:R-:W-:Y:S01]  /*10430*/  FSETP.GTU.FTZ.AND P4, PT, R10, UR24, PT ;  /* 0x000000180a007c0b */ /* 0x000fe2000bf9c000 */
[----:B------:R-:W-:-:S03]  /*10440*/  FMUL.FTZ R25, R25, UR25 ;  /* 0x0000001919197c20 */ /* 0x000fc60008410000 */
[----:B------:R-:W-:Y:S02]  /*10450*/  SEL R10, RZ, 0x1, P4 ;  /* 0x00000001ff0a7807 */ /* 0x000fe40002000000 */
[----:B------:R-:W-:Y:S02]  /*10460*/  FSEL R26, R25, RZ, !P4 ;  /* 0x000000ff191a7208 */ /* 0x000fe40006000000 */
[----:B------:R-:W-:-:S03]  /*10470*/  @P1 PRMT R25, R42, 0x7632, R25 ;  /* 0x000076322a191816 */ /* 0x000fc60000000019 */
[----:B------:R-:W-:Y:S02]  /*10480*/  FADD.FTZ R9, R9, R26 ;  /* 0x0000001a09097221 */ /* 0x000fe40000010000 */
[----:B------:R-:W-:-:S04]  /*10490*/  @P1 IMAD.U32 R26, R25, 0x10000, RZ ;  /* 0x00010000191a1824 */ /* 0x000fc800078e00ff */
[----:B------:R-:W-:Y:S01]  /*104a0*/  @P1 FADD.FTZ R25, R9, R26 ;  /* 0x0000001a09191221 */ /* 0x000fe20000010000 */
[--C-:B------:R-:W-:Y:S01]  /*104b0*/  @!P1 IMAD.MOV.U32 R25, RZ, RZ, R9.reuse ;  /* 0x000000ffff199224 */ /* 0x100fe200078e0009 */
[----:B------:R-:W-:Y:S02]  /*104c0*/  PRMT R9, R10, 0x7610, R9 ;  /* 0x000076100a097816 */ /* 0x000fe40000000009 */
[----:B------:R-:W-:Y:S02]  /*104d0*/  MOV R10, R38 ;  /* 0x00000026000a7202 */ /* 0x000fe40000000f00 */
        /* <DEDUP_REMOVED lines=12> */
.L_x_1221:
        /* <DEDUP_REMOVED lines=17> */
.L_x_1222:
[----:B------:R-:W-:Y:S01]  /*106b0*/  LOP3.LUT R140, R3, UR5, R140, 0x96, !PT ;  /* 0x00000005038c7c12 */ /* 0x000fe2000f8e968c */
[----:B------:R-:W-:Y:S01]  /*106c0*/  IMAD.WIDE.U32 R142, R2, -0x326172a9, RZ ;  /* 0xcd9e8d57028e7825 */ /* 0x000fe200078e00ff */
[----:B------:R-:W-:Y:S02]  /*106d0*/  UIADD3 UR5, UPT, UPT, UR18, -0x61c88647, URZ ;  /* 0x9e3779b912057890 */ /* 0x000fe4000fffe0ff */
[----:B------:R-:W-:Y:S01]  /*106e0*/  UIADD3 UR30, UPT, UPT, UR19, -0x4498517b, URZ ;  /* 0xbb67ae85131e7890 */ /* 0x000fe2000fffe0ff */
[----:B------:R-:W-:Y:S02]  /*106f0*/  IMAD.U32 R139, RZ, RZ, UR18 ;  /* 0x00000012ff8b7e24 */ /* 0x000fe4000f8e00ff */
[----:B------:R-:W-:-:S03]  /*10700*/  IMAD.WIDE.U32 R140, R140, -0x326172a9, RZ ;  /* 0xcd9e8d578c8c7825 */ /* 0x000fc600078e00ff */
[----:B------:R-:W-:Y:S01]  /*10710*/  LOP3.LUT R144, R143, UR23, R139, 0x96, !PT ;  /* 0x000000178f907c12 */ /* 0x000fe2000f8e968b */
[----:B------:R-:W-:Y:S01]  /*10720*/  IMAD.U32 R139, RZ, RZ, UR30 ;  /* 0x0000001eff8b7e24 */ /* 0x000fe2000f8e00ff */
[----:B------:R-:W-:Y:S01]  /*10730*/  LOP3.LUT R142, R142, UR5, R141, 0x96, !PT ;  /* 0x000000058e8e7c12 */ /* 0x000fe2000f8e968d */
[----:B------:R-:W-:Y:S01]  /*10740*/  UIADD3 UR5, UPT, UPT, UR19, 0x76cf5d0a, URZ ;  /* 0x76cf5d0a13057890 */ /* 0x000fe2000fffe0ff */
[----:B------:R-:W-:Y:S02]  /*10750*/  IMAD.MOV.U32 R10, RZ, RZ, R15 ;  /* 0x000000ffff0a7224 */ /* 0x000fe400078e000f */
[----:B------:R-:W-:-:S04]  /*10760*/  IMAD.WIDE.U32 R144, R144, -0x2daee0ad, RZ ;  /* 0xd2511f5390907825 */ /* 0x000fc800078e00ff */
[----:B------:R-:W-:Y:S01]  /*10770*/  IMAD.WIDE.U32 R142, R142, -0x2daee0ad, RZ ;  /* 0xd2511f538e8e7825 */ /* 0x000fe200078e00ff */
[----:B------:R-:W-:Y:S01]  /*10780*/  LOP3.LUT R145, R139, UR4, R145, 0x96, !PT ;  /* 0x000000048b917c12 */ /* 0x000fe2000f8e9691 */
[----:B------:R-:W-:-:S03]  /*10790*/  UIADD3 UR4, UPT, UPT, UR18, 0x3c6ef372, URZ ;  /* 0x3c6ef37212047890 */ /* 0x000fc6000fffe0ff */
[----:B------:R-:W-:Y:S01]  /*107a0*/  LOP3.LUT R141, R144, UR5, R143, 0x96, !PT ;  /* 0x00000005908d7c12 */ /* 0x000fe2000f8e968f */
[----:B------:R-:W-:Y:S01]  /*107b0*/  IMAD.WIDE.U32 R144, R145, -0x326172a9, RZ ;  /* 0xcd9e8d5791907825 */ /* 0x000fe200078e00ff */
[----:B------:R-:W-:-:S04]  /*107c0*/  UMOV UR5, URZ ;  /* 0x000000ff00057c82 */ /* 0x000fc80008000000 */
        /* <DEDUP_REMOVED lines=41> */
[----:B------:R-:W-:Y:S01]  /*10a60*/  MOV R38, R140 ;  /* 0x0000008c00267202 */ /* 0x000fe20000000f00 */
[----:B------:R-:W-:-:S04]  /*10a70*/  IMAD.WIDE.U32 R140, R0, -0x2daee0ad, RZ ;  /* 0xd2511f53008c7825 */ /* 0x000fc800078e00ff */
[----:B------:R-:W-:Y:S01]  /*10a80*/  IMAD.MOV.U32 R15, RZ, RZ, R140 ;  /* 0x000000ffff0f7224 */ /* 0x000fe200078e008c */
[----:B------:R-:W-:-:S07]  /*10a90*/  LOP3.LUT R0, R142, UR4, R141, 0x96, !PT ;  /* 0x000000048e007c12 */ /* 0x000fce000f8e968d */
.L_x_1220:
[----:B------:R-:W-:Y:S01]  /*10aa0*/  I2FP.F32.U32 R10, R10 ;  /* 0x0000000a000a7245 */ /* 0x000fe20000201000 */
[----:B------:R-:W-:Y:S01]  /*10ab0*/  UISETP.NE.AND UP0, UPT, UR5, 0x1, UPT ;  /* 0x000000010500788c */ /* 0x000fe2000bf05270 */
[C---:B------:R-:W-:Y:S01]  /*10ac0*/  IMAD.U32 R26, R27.reuse, 0x10000, RZ ;  /* 0x000100001b1a7824 */ /* 0x040fe200078e00ff */
[----:B------:R-:W-:Y:S01]  /*10ad0*/  PRMT R146, R27, 0x7632, R146 ;  /* 0x000076321b927816 */ /* 0x000fe20000000092 */
[----:B------:R-:W-:Y:S02]  /*10ae0*/  IMAD.MOV.U32 R27, RZ, RZ, R38 ;  /* 0x000000ffff1b7224 */ /* 0x000fe400078e0026 */
[----:B------:R-:W-:Y:S01]  /*10af0*/  FFMA.FTZ R10, R10, R179, 1.1641532182693481445e-10 ;  /* 0x2f0000000a0a7423 */ /* 0x000fe200000100b3 */
[----:B------:R-:W-:Y:S01]  /*10b00*/  FMUL.FTZ R26, R26, UR25 ;  /* 0x000000191a1a7c20 */ /* 0x000fe20008410000 */
[----:B------:R-:W-:-:S03]  /*10b10*/  UMOV UR4, 0x2 ;  /* 0x0000000200047882 */ /* 0x000fc60000000000 */
        /* <DEDUP_REMOVED lines=14> */
.L_x_1224:
[----:B------:R-:W-:Y:S01]  /*10c00*/  UIADD3 UR26, UPT, UPT, UR26, 0x1, URZ ;  /* 0x000000011a1a7890 */ /* 0x000fe2000fffe0ff */
[----:B------:R-:W-:Y:S01]  /*10c10*/  IMAD.U32 R26, RZ, RZ, UR19 ;  /* 0x00000013ff1a7e24 */ /* 0x000fe2000f8e00ff */
[----:B------:R-:W-:Y:S02]  /*10c20*/  UIADD3 UR30, UPT, UPT, UR18, -0x61c88647, URZ ;  /* 0x9e3779b9121e7890 */ /* 0x000fe4000fffe0ff */
        /* <DEDUP_REMOVED lines=15> */
.L_x_1225:
[----:B------:R-:W-:Y:S01]  /*10d20*/  LOP3.LUT R26, R3, UR5, R26, 0x96, !PT ;  /* 0x00000005031a7c12 */ /* 0x000fe2000f8e961a */
[----:B------:R-:W-:Y:S01]  /*10d30*/  IMAD.WIDE.U32 R140, R2, -0x326172a9, RZ ;  /* 0xcd9e8d57028c7825 */ /* 0x000fe200078e00ff */
[----:B------:R-:W-:-:S03]  /*10d40*/  UIADD3 UR5, UPT, UPT, UR19, -0x4498517b, URZ ;  /* 0xbb67ae8513057890 */ /* 0x000fc6000fffe0ff */
[----:B------:R-:W-:Y:S02]  /*10d50*/  IMAD.U32 R139, RZ, RZ, UR18 ;  /* 0x00000012ff8b7e24 */ /* 0x000fe4000f8e00ff */
[----:B------:R-:W-:-:S03]  /*10d60*/  IMAD.WIDE.U32 R26, R26, -0x326172a9, RZ ;  /* 0xcd9e8d571a1a7825 */ /* 0x000fc600078e00ff */
[----:B------:R-:W-:Y:S02]  /*10d70*/  LOP3.LUT R142, R141, UR23, R139, 0x96, !PT ;  /* 0x000000178d8e7c12 */ /* 0x000fe4000f8e968b */
[----:B------:R-:W-:Y:S01]  /*10d80*/  LOP3.LUT R140, R140, UR30, R27, 0x96, !PT ;  /* 0x0000001e8c8c7c12 */ /* 0x000fe2000f8e961b */
[----:B------:R-:W-:Y:S01]  /*10d90*/  IMAD.U32 R27, RZ, RZ, UR5 ;  /* 0x00000005ff1b7e24 */ /* 0x000fe2000f8e00ff */
[----:B------:R-:W-:Y:S01]  /*10da0*/  UIADD3 UR30, UPT, UPT, UR19, 0x76cf5d0a, URZ ;  /* 0x76cf5d0a131e7890 */ /* 0x000fe2000fffe0ff */
        /* <DEDUP_REMOVED lines=47> */
[----:B------:R-:W-:Y:S01]  /*110a0*/  UIADD3 UR4, UPT, UPT, UR19, -0x695add53, URZ ;  /* 0x96a522ad13047890 */ /* 0x000fe2000fffe0ff */
[----:B------:R-:W-:-:S05]  /*110b0*/  IMAD.WIDE.U32 R26, R0, -0x2daee0ad, RZ ;  /* 0xd2511f53001a7825 */ /* 0x000fca00078e00ff */
[----:B------:R-:W-:Y:S01]  /*110c0*/  LOP3.LUT R0, R140, UR4, R27, 0x96, !PT ;  /* 0x000000048c007c12 */ /* 0x000fe2000f8e961b */
[----:B------:R-:W-:Y:S01]  /*110d0*/  UMOV UR4, URZ ;  /* 0x000000ff00047c82 */ /* 0x000fe20008000000 */
[----:B------:R-:W-:Y:S01]  /*110e0*/  MOV R27, R15 ;  /* 0x0000000f001b7202 */ /* 0x000fe20000000f00 */
[----:B------:R-:W-:-:S07]  /*110f0*/  IMAD.MOV.U32 R15, RZ, RZ, R26 ;  /* 0x000000ffff0f7224 */ /* 0x000fce00078e001a */
.L_x_1223:
[----:B------:R-:W-:Y:S01]  /*11100*/  I2FP.F32.U32 R26, R27 ;  /* 0x0000001b001a7245 */ /* 0x000fe20000201000 */
[----:B------:R-:W-:Y:S01]  /*11110*/  IMAD.U32 R27, R47, 0x10000, RZ ;  /* 0x000100002f1b7824 */ /* 0x000fe200078e00ff */
[----:B------:R-:W-:Y:S01]  /*11120*/  UISETP.NE.AND UP0, UPT, UR4, 0x1, UPT ;  /* 0x000000010400788c */ /* 0x000fe2000bf05270 */
[----:B------:R-:W-:Y:S02]  /*11130*/  UMOV UR5, 0x2 ;  /* 0x0000000200057882 */ /* 0x000fe40000000000 */
[----:B------:R-:W-:Y:S01]  /*11140*/  FFMA.FTZ R26, R26, R179, 1.1641532182693481445e-10 ;  /* 0x2f0000001a1a7423 */ /* 0x000fe200000100b3 */
[----:B------:R-:W-:-:S04]  /*11150*/  FMUL.FTZ R27, R27, UR25 ;  /* 0x000000191b1b7c20 */ /* 0x000fc80008410000 */
[----:B------:R-:W-:-:S04]  /*11160*/  FSETP.GTU.FTZ.AND P5, PT, R26, UR24, PT ;  /* 0x000000181a007c0b */ /* 0x000fc8000bfbc000 */
[----:B------:R-:W-:Y:S02]  /*11170*/  FSEL R139, R27, RZ, !P5 ;  /* 0x000000ff1b8b7208 */ /* 0x000fe40006800000 */
[----:B------:R-:W-:-:S03]  /*11180*/  SEL R27, RZ, 0x1, P5 ;  /* 0x00000001ff1b7807 */ /* 0x000fc60002800000 */
[----:B------:R-:W-:Y:S01]  /*11190*/  FADD.FTZ R10, R10, R139 ;  /* 0x0000008b0a0a7221 */ /* 0x000fe20000010000 */
[----:B------:R-:W-:-:S04]  /*111a0*/  @P1 IMAD.U32 R139, R43, 0x10000, RZ ;  /* 0x000100002b8b1824 */ /* 0x000fc800078e00ff */
[--C-:B------:R-:W-:Y:S01]  /*111b0*/  @P1 FADD.FTZ R26, R139, R10.reuse ;  /* 0x0000000a8b1a1221 */ /* 0x100fe20000010000 */
        /* <DEDUP_REMOVED lines=15> */
.L_x_1227:
[----:B------:R-:W-:Y:S01]  /*112b0*/  UIADD3 UR26, UPT, UPT, UR26, 0x1, URZ ;  /* 0x000000011a1a7890 */ /* 0x000fe2000fffe0ff */
[----:B------:R-:W-:Y:S01]  /*112c0*/  IMAD.U32 R140, RZ, RZ, UR19 ;  /* 0x00000013ff8c7e24 */ /* 0x000fe2000f8e00ff */
[----:B------:R-:W-:Y:S02]  /*112d0*/  UIADD3 UR30, UPT, UPT, UR18, -0x61c88647, URZ ;  /* 0x9e3779b9121e7890 */ /* 0x000fe4000fffe0ff */
[----:B------:R-:W-:Y:S02]  /*112e0*/  UISETP.NE.AND UP0, UPT, UR26, URZ, UPT ;  /* 0x000000ff1a00728c */ /* 0x000fe4000bf05270 */
[----:B------:R-:W-:Y:S02]  /*112f0*/  UIADD3 UR31, UPT, UPT, UR19, -0x4498517b, URZ ;  /* 0xbb67ae85131f7890 */ /* 0x000fe4000fffe0ff */
[----:B------:R-:W-:-:S05]  /*11300*/  UIMAD.WIDE.U32 UR4, UR26, -0x2daee0ad, URZ ;  /* 0xd2511f531a0478a5 */ /* 0x000fca000f8e00ff */
[----:B------:R-:W-:Y:S07]  /*11310*/  BRA.U UP0, `(.L_x_1228) ;  /* 0x0000000100307547 */ /* 0x000fee000b800000 */
        /* <DEDUP_REMOVED lines=12> */
.L_x_1228:
[----:B------:R-:W-:Y:S01]  /*113e0*/  LOP3.LUT R140, R3, UR5, R140, 0x96, !PT ;  /* 0x00000005038c7c12 */ /* 0x000fe2000f8e968c */
[----:B------:R-:W-:Y:S01]  /*113f0*/  IMAD.U32 R27, RZ, RZ, UR18 ;  /* 0x00000012ff1b7e24 */ /* 0x000fe2000f8e00ff */
[----:B------:R-:W-:Y:S01]  /*11400*/  UIADD3 UR5, UPT, UPT, UR19, 0x76cf5d0a, URZ ;  /* 0x76cf5d0a13057890 */ /* 0x000fe2000fffe0ff */
[----:B------:R-:W-:-:S04]  /*11410*/  IMAD.WIDE.U32 R142, R2, -0x326172a9, RZ ;  /* 0xcd9e8d57028e7825 */ /* 0x000fc800078e00ff */
[----:B------:R-:W-:Y:S01]  /*11420*/  IMAD.WIDE.U32 R140, R140, -0x326172a9, RZ ;  /* 0xcd9e8d578c8c7825 */ /* 0x000fe200078e00ff */
[----:B------:R-:W-:-:S03]  /*11430*/  LOP3.LUT R144, R143, UR23, R27, 0x96, !PT ;  /* 0x000000178f907c12 */ /* 0x000fc6000f8e961b */
[----:B------:R-:W-:Y:S01]  /*11440*/  IMAD.U32 R27, RZ, RZ, UR31 ;  /* 0x0000001fff1b7e24 */ /* 0x000fe2000f8e00ff */
[----:B------:R-:W-:Y:S01]  /*11450*/  LOP3.LUT R142, R142, UR30, R141, 0x96, !PT ;  /* 0x0000001e8e8e7c12 */ /* 0x000fe2000f8e968d */
[----:B------:R-:W-:-:S04]  /*11460*/  IMAD.WIDE.U32 R144, R144, -0x2daee0ad, RZ ;  /* 0xd2511f5390907825 */ /* 0x000fc800078e00ff */
[----:B------:R-:W-:Y:S01]  /*11470*/  IMAD.WIDE.U32 R142, R142, -0x2daee0ad, RZ ;  /* 0xd2511f538e8e7825 */ /* 0x000fe200078e00ff */
[----:B------:R-:W-:Y:S01]  /*11480*/  LOP3.LUT R145, R27, UR4, R145, 0x96, !PT ;  /* 0x000000041b917c12 */ /* 0x000fe2000f8e9691 */
[----:B------:R-:W-:Y:S02]  /*11490*/  UIADD3 UR4, UPT, UPT, UR18, 0x3c6ef372, URZ ;  /* 0x3c6ef37212047890 */ /* 0x000fe4000fffe0ff */
[----:B------:R-:W-:Y:S01]  /*114a0*/  IMAD.MOV.U32 R27, RZ, RZ, R15 ;  /* 0x000000ffff1b7224 */ /* 0x000fe200078e000f */
        /* <DEDUP_REMOVED lines=48> */
.L_x_1226:
        /* <DEDUP_REMOVED lines=21> */
.L_x_1230:
        /* <DEDUP_REMOVED lines=19> */
.L_x_1231:
[----:B------:R-:W-:Y:S01]  /*11a30*/  LOP3.LUT R140, R3, UR5, R140, 0x96, !PT ;  /* 0x00000005038c7c12 */ /* 0x000fe2000f8e968c */
[----:B------:R-:W-:Y:S01]  /*11a40*/  IMAD.U32 R145, RZ, RZ, UR18 ;  /* 0x00000012ff917e24 */ /* 0x000fe2000f8e00ff */
[----:B------:R-:W-:Y:S01]  /*11a50*/  UIADD3 UR5, UPT, UPT, UR19, 0x76cf5d0a, URZ ;  /* 0x76cf5d0a13057890 */ /* 0x000fe2000fffe0ff */
[----:B------:R-:W-:-:S04]  /*11a60*/  IMAD.WIDE.U32 R142, R2, -0x326172a9, RZ ;  /* 0xcd9e8d57028e7825 */ /* 0x000fc800078e00ff */
[----:B------:R-:W-:Y:S01]  /*11a70*/  IMAD.WIDE.U32 R140, R140, -0x326172a9, RZ ;  /* 0xcd9e8d578c8c7825 */ /* 0x000fe200078e00ff */
[----:B------:R-:W-:-:S04]  /*11a80*/  LOP3.LUT R144, R143, UR23, R145, 0x96, !PT ;  /* 0x000000178f907c12 */ /* 0x000fc8000f8e9691 */
[----:B------:R-:W-:Y:S01]  /*11a90*/  LOP3.LUT R142, R142, UR30, R141, 0x96, !PT ;  /* 0x0000001e8e8e7c12 */ /* 0x000fe2000f8e968d */
[----:B------:R-:W-:-:S04]  /*11aa0*/  IMAD.WIDE.U32 R144, R144, -0x2daee0ad, RZ ;  /* 0xd2511f5390907825 */ /* 0x000fc800078e00ff */
[----:B------:R-:W-:Y:S02]  /*11ab0*/  IMAD.U32 R141, RZ, RZ, UR31 ;  /* 0x0000001fff8d7e24 */ /* 0x000fe4000f8e00ff */
[----:B------:R-:W-:-:S03]  /*11ac0*/  IMAD.WIDE.U32 R142, R142, -0x2daee0ad, RZ ;  /* 0xd2511f538e8e7825 */ /* 0x000fc600078e00ff */
[----:B------:R-:W-:Y:S01]  /*11ad0*/  LOP3.LUT R145, R141, UR4, R145, 0x96, !PT ;  /* 0x000000048d917c12 */ /* 0x000fe2000f8e9691 */
[----:B------:R-:W-:Y:S01]  /*11ae0*/  UIADD3 UR4, UPT, UPT, UR18, 0x3c6ef372, URZ ;  /* 0x3c6ef37212047890 */ /* 0x000fe2000fffe0ff */
[----:B------:R-:W-:-:S03]  /*11af0*/  LOP3.LUT R141, R144, UR5, R143, 0x96, !PT ;  /* 0x00000005908d7c12 */ /* 0x000fc6000f8e968f */
        /* <DEDUP_REMOVED lines=48> */
.L_x_1229:
        /* <DEDUP_REMOVED lines=8> */
[----:B------:R-:W-:-:S03]  /*11e80*/  FMUL.FTZ R141, R141, UR25 ;  /* 0x000000198d8d7c20 */ /* 0x000fc60008410000 */
[----:B------:R-:W-:Y:S02]  /*11e90*/  SEL R140, RZ, 0x1, P6 ;  /* 0x00000001ff8c7807 */ /* 0x000fe40003000000 */
[----:B------:R-:W-:Y:S02]  /*11ea0*/  FSEL R142, R141, RZ, !P6 ;  /* 0x000000ff8d8e7208 */ /* 0x000fe40007000000 */
[----:B------:R-:W-:-:S03]  /*11eb0*/  PRMT R11, R140, 0x7610, R11 ;  /* 0x000076108c0b7816 */ /* 0x000fc6000000000b */
        /* <DEDUP_REMOVED lines=8> */
.L_x_1183:
[----:B------:R-:W-:Y:S01]  /*11f40*/  UISETP.NE.AND UP0, UPT, UR4, 0x1, UPT ;  /* 0x000000010400788c */ /* 0x000fe2000bf05270 */
[----:B------:R-:W-:Y:S01]  /*11f50*/  MOV R13, R38 ;  /* 0x00000026000d7202 */ /* 0x000fe20000000f00 */
[----:B------:R-:W-:Y:S01]  /*11f60*/  IMAD.MOV.U32 R15, RZ, RZ, R16 ;  /* 0x000000ffff0f7224 */ /* 0x000fe200078e0010 */
        /* <DEDUP_REMOVED lines=9> */
[----:B------:R-:W-:Y:S01]  /*12000*/  @!P2 IMAD.MOV.U32 R13, RZ, RZ, R0 ;  /* 0x000000ffff0da224 */ /* 0x000fe200078e0000 */
[----:B------:R-:W-:Y:S01]  /*12010*/  @P2 MOV R13, R28 ;  /* 0x0000001c000d2202 */ /* 0x000fe20000000f00 */
[----:B------:R-:W-:Y:S01]  /*12020*/  @P2 IMAD.MOV.U32 R15, RZ, RZ, R16 ;  /* 0x000000ffff0f2224 */ /* 0x000fe200078e0010 */
[----:B------:R-:W-:Y:S06]  /*12030*/  BRA `(.L_x_1233) ;  /* 0x0000000400307947 */ /* 0x000fec0003800000 */
.L_x_1234:
[----:B------:R-:W-:Y:S01]  /*12040*/  UIADD3 UR26, UPT, UPT, UR26, 0x1, URZ ;  /* 0x000000011a1a7890 */ /* 0x000fe2000fffe0ff */
[----:B-1----:R-:W-:-:S03]  /*12050*/  IMAD.U32 R20, RZ, RZ, UR19 ;  /* 0x00000013ff147e24 */ /* 0x002fc6000f8e00ff */
        /* <DEDUP_REMOVED lines=12> */
.L_x_1235:
        /* <DEDUP_REMOVED lines=62> */
.L_x_1233:
[----:B------:R-:W-:Y:S01]  /*12500*/  I2FP.F32.U32 R16, R13 ;  /* 0x0000000d00107245 */ /* 0x000fe20000201000 */
[----:B------:R-:W-:Y:S01]  /*12510*/  UISETP.NE.AND UP0, UPT, UR5, 0x1, UPT ;  /* 0x000000010500788c */ /* 0x000fe2000bf05270 */
[----:B-----5:R-:W-:Y:S01]  /*12520*/  SHF.L.U32 R13, R24, 0x10, RZ ;  /* 0x00000010180d7819 */ /* 0x020fe200000006ff */
[----:B------:R-:W-:Y:S01]  /*12530*/  @P1 IMAD.U32 R17, R40, 0x10000, RZ ;  /* 0x0001000028111824 */ /* 0x000fe200078e00ff */
[----:B------:R-:W-:Y:S01]  /*12540*/  PRMT R24, R24, 0x7632, R24 ;  /* 0x0000763218187816 */ /* 0x000fe20000000018 */
[----:B------:R-:W-:Y:S01]  /*12550*/  FFMA.FTZ R16, R16, R179, 1.1641532182693481445e-10 ;  /* 0x2f00000010107423 */ /* 0x000fe200000100b3 */
[----:B------:R-:W-:Y:S01]  /*12560*/  UMOV UR4, 0x2 ;  /* 0x0000000200047882 */ /* 0x000fe20000000000 */
[----:B------:R-:W-:-:S03]  /*12570*/  FMUL.FTZ R13, R13, UR25 ;  /* 0x000000190d0d7c20 */ /* 0x000fc60008410000 */
[----:B------:R-:W-:-:S04]  /*12580*/  FSETP.GTU.FTZ.AND P2, PT, R16, UR24, PT ;  /* 0x0000001810007c0b */ /* 0x000fc8000bf5c000 */
[----:B-1----:R-:W-:Y:S02]  /*12590*/  FSEL R20, R13, RZ, !P2 ;  /* 0x000000ff0d147208 */ /* 0x002fe40005000000 */
        /* <DEDUP_REMOVED lines=15> */
.L_x_1237:
        /* <DEDUP_REMOVED lines=14> */
.L_x_1238:
        /* <DEDUP_REMOVED lines=59> */
[----:B------:R-:W-:Y:S01]  /*12b20*/  IMAD.MOV.U32 R17, RZ, RZ, R15 ;  /* 0x000000ffff117224 */ /* 0x000fe200078e000f */
[----:B------:R-:W-:Y:S01]  /*12b30*/  UMOV UR4, URZ ;  /* 0x000000ff00047c82 */ /* 0x000fe20008000000 */
[----:B------:R-:W-:-:S07]  /*12b40*/  IMAD.MOV.U32 R15, RZ, RZ, R16 ;  /* 0x000000ffff0f7224 */ /* 0x000fce00078e0010 */
.L_x_1236:
[----:B------:R-:W-:Y:S01]  /*12b50*/  I2FP.F32.U32 R16, R17 ;  /* 0x0000001100107245 */ /* 0x000fe20000201000 */
[----:B------:R-:W-:Y:S01]  /*12b60*/  IMAD.U32 R24, R24, 0x10000, RZ ;  /* 0x0001000018187824 */ /* 0x000fe200078e00ff */
[----:B------:R-:W-:Y:S01]  /*12b70*/  @P1 PRMT R17, R40, 0x7632, R17 ;  /* 0x0000763228111816 */ /* 0x000fe20000000011 */
[----:B------:R-:W-:Y:S02]  /*12b80*/  UISETP.NE.AND UP0, UPT, UR4, 0x1, UPT ;  /* 0x000000010400788c */ /* 0x000fe4000bf05270 */
[----:B------:R-:W-:Y:S01]  /*12b90*/  FFMA.FTZ R16, R16, R179, 1.1641532182693481445e-10 ;  /* 0x2f00000010107423 */ /* 0x000fe200000100b3 */
[----:B------:R-:W-:Y:S01]  /*12ba0*/  FMUL.FTZ R24, R24, UR25 ;  /* 0x0000001918187c20 */ /* 0x000fe20008410000 */
[----:B------:R-:W-:-:S03]  /*12bb0*/  UMOV UR5, 0x2 ;  /* 0x0000000200057882 */ /* 0x000fc60000000000 */
[----:B------:R-:W-:Y:S02]  /*12bc0*/  FSETP.GTU.FTZ.AND P2, PT, R16, UR24, PT ;  /* 0x0000001810007c0b */ /* 0x000fe4000bf5c000 */
[----:B------:R-:W-:Y:S01]  /*12bd0*/  @P1 SHF.L.U32 R16, R17, 0x10, RZ ;  /* 0x0000001011101819 */ /* 0x000fe200000006ff */
[----:B------:R-:W-:Y:S01]  /*12be0*/  IMAD.MOV.U32 R17, RZ, RZ, R38 ;  /* 0x000000ffff117224 */ /* 0x000fe200078e0026 */
        /* <DEDUP_REMOVED lines=15> */
.L_x_1240:
        /* <DEDUP_REMOVED lines=14> */
.L_x_1241:
[----:B------:R-:W-:Y:S01]  /*12dc0*/  LOP3.LUT R38, R3, UR5, R38, 0x96, !PT ;  /* 0x0000000503267c12 */ /* 0x000fe2000f8e9626 */
[----:B------:R-:W-:Y:S01]  /*12dd0*/  IMAD.WIDE.U32 R22, R2, -0x326172a9, RZ ;  /* 0xcd9e8d5702167825 */ /* 0x000fe200078e00ff */
[----:B------:R-:W-:Y:S02]  /*12de0*/  UIADD3 UR5, UPT, UPT, UR18, -0x61c88647, URZ ;  /* 0x9e3779b912057890 */ /* 0x000fe4000fffe0ff */
[----:B------:R-:W-:Y:S01]  /*12df0*/  UIADD3 UR30, UPT, UPT, UR19, -0x4498517b, URZ ;  /* 0xbb67ae85131e7890 */ /* 0x000fe2000fffe0ff */
[----:B------:R-:W-:Y:S02]  /*12e00*/  IMAD.U32 R17, RZ, RZ, UR18 ;  /* 0x00000012ff117e24 */ /* 0x000fe4000f8e00ff */
[----:B------:R-:W-:-:S03]  /*12e10*/  IMAD.WIDE.U32 R38, R38, -0x326172a9, RZ ;  /* 0xcd9e8d5726267825 */ /* 0x000fc600078e00ff */
[----:B------:R-:W-:Y:S02]  /*12e20*/  LOP3.LUT R23, R23, UR23, R17, 0x96, !PT ;  /* 0x0000001717177c12 */ /* 0x000fe4000f8e9611 */
[----:B------:R-:W-:Y:S01]  /*12e30*/  LOP3.LUT R138, R22, UR5, R39, 0x96, !PT ;  /* 0x00000005168a7c12 */ /* 0x000fe2000f8e9627 */
[----:B------:R-:W-:Y:S01]  /*12e40*/  UIADD3 UR5, UPT, UPT, UR19, 0x76cf5d0a, URZ ;  /* 0x76cf5d0a13057890 */ /* 0x000fe2000fffe0ff */
[----:B------:R-:W-:Y:S01]  /*12e50*/  MOV R17, UR30 ;  /* 0x0000001e00117c02 */ /* 0x000fe20008000f00 */
        /* <DEDUP_REMOVED lines=52> */
.L_x_1239:
[----:B------:R-:W-:Y:S01]  /*131a0*/  I2FP.F32.U32 R18, R17 ;  /* 0x0000001100127245 */ /* 0x000fe20000201000 */
[----:B------:R-:W-:Y:S01]  /*131b0*/  IMAD.U32 R17, R25, 0x10000, RZ ;  /* 0x0001000019117824 */ /* 0x000fe200078e00ff */
[----:B------:R-:W-:Y:S01]  /*131c0*/  UISETP.NE.AND UP0, UPT, UR5, 0x1, UPT ;  /* 0x000000010500788c */ /* 0x000fe2000bf05270 */
[----:B------:R-:W-:Y:S01]  /*131d0*/  @P1 IMAD.U32 R23, R41, 0x10000, RZ ;  /* 0x0001000029171824 */ /* 0x000fe200078e00ff */
[----:B------:R-:W-:Y:S01]  /*131e0*/  UMOV UR4, 0x2 ;  /* 0x0000000200047882 */ /* 0x000fe20000000000 */
[----:B------:R-:W-:Y:S01]  /*131f0*/  FFMA.FTZ R18, R18, R179, 1.1641532182693481445e-10 ;  /* 0x2f00000012127423 */ /* 0x000fe200000100b3 */
[----:B------:R-:W-:-:S04]  /*13200*/  FMUL.FTZ R17, R17, UR25 ;  /* 0x0000001911117c20 */ /* 0x000fc80008410000 */
[----:B------:R-:W-:Y:S02]  /*13210*/  FSETP.GTU.FTZ.AND P2, PT, R18, UR24, PT ;  /* 0x0000001812007c0b */ /* 0x000fe4000bf5c000 */
[----:B------:R-:W-:Y:S02]  /*13220*/  PRMT R18, R25, 0x7632, R18 ;  /* 0x0000763219127816 */ /* 0x000fe40000000012 */
[----:B------:R-:W-:Y:S02]  /*13230*/  FSEL R22, R17, RZ, !P2 ;  /* 0x000000ff11167208 */ /* 0x000fe40005000000 */
[----:B------:R-:W-:-:S03]  /*13240*/  PLOP3.LUT P2, PT, P2, PT, PT, 0x8, 0x80 ;  /* 0x000000000080781c */ /* 0x000fc6000174e170 */
[----:B------:R-:W-:Y:S01]  /*13250*/  @P1 FADD.FTZ R22, R23, R22 ;  /* 0x0000001617161221 */ /* 0x000fe20000010000 */
[----:B------:R-:W-:Y:S02]  /*13260*/  P2R R17, PR, RZ, 0x4 ;  /* 0x00000004ff117803 */ /* 0x000fe40000000000 */
        /* <DEDUP_REMOVED lines=12> */
.L_x_1243:
        /* <DEDUP_REMOVED lines=14> */
.L_x_1244:
        /* <DEDUP_REMOVED lines=62> */
.L_x_1242:
[----:B------:R-:W-:Y:S01]  /*137f0*/  I2FP.F32.U32 R24, R23 ;  /* 0x0000001700187245 */ /* 0x000fe20000201000 */
[----:B------:R-:W-:Y:S01]  /*13800*/  IMAD.U32 R18, R18, 0x10000, RZ ;  /* 0x0001000012127824 */ /* 0x000fe200078e00ff */
[----:B------:R-:W-:Y:S01]  /*13810*/  @P1 PRMT R23, R41, 0x7632, R23 ;  /* 0x0000763229171816 */ /* 0x000fe20000000017 */
[----:B------:R-:W-:Y:S01]  /*13820*/  UISETP.NE.AND UP0, UPT, UR4, 0x1, UPT ;  /* 0x000000010400788c */ /* 0x000fe2000bf05270 */
        /* <DEDUP_REMOVED lines=21> */
.L_x_1246:
        /* <DEDUP_REMOVED lines=17> */
.L_x_1247:
        /* <DEDUP_REMOVED lines=60> */
[----:B------:R-:W-:Y:S02]  /*13e50*/  LOP3.LUT R0, R138, UR4, R25, 0x96, !PT ;  /* 0x000000048a007c12 */ /* 0x000fe4000f8e9619 */
[----:B------:R-:W-:Y:S01]  /*13e60*/  MOV R25, R15 ;  /* 0x0000000f00197202 */ /* 0x000fe20000000f00 */
[----:B------:R-:W-:-:S07]  /*13e70*/  IMAD.MOV.U32 R15, RZ, RZ, R24 ;  /* 0x000000ffff0f7224 */ /* 0x000fce00078e0018 */
.L_x_1245:
[----:B------:R-:W-:Y:S01]  /*13e80*/  I2FP.F32.U32 R24, R25 ;  /* 0x0000001900187245 */ /* 0x000fe20000201000 */
[C---:B------:R-:W-:Y:S01]  /*13e90*/  IMAD.U32 R25, R26.reuse, 0x10000, RZ ;  /* 0x000100001a197824 */ /* 0x040fe200078e00ff */
[----:B------:R-:W-:Y:S01]  /*13ea0*/  UISETP.NE.AND UP0, UPT, UR5, 0x1, UPT ;  /* 0x000000010500788c */ /* 0x000fe2000bf05270 */
[----:B------:R-:W-:Y:S01]  /*13eb0*/  PRMT R26, R26, 0x7632, R26 ;  /* 0x000076321a1a7816 */ /* 0x000fe2000000001a */
[----:B------:R-:W-:Y:S01]  /*13ec0*/  UMOV UR4, 0x2 ;  /* 0x0000000200047882 */ /* 0x000fe20000000000 */
[----:B------:R-:W-:Y:S01]  /*13ed0*/  FFMA.FTZ R24, R24, R179, 1.1641532182693481445e-10 ;  /* 0x2f00000018187423 */ /* 0x000fe200000100b3 */
[----:B------:R-:W-:-:S04]  /*13ee0*/  FMUL.FTZ R25, R25, UR25 ;  /* 0x0000001919197c20 */ /* 0x000fc80008410000 */
[----:B------:R-:W-:-:S04]  /*13ef0*/  FSETP.GTU.FTZ.AND P2, PT, R24, UR24, PT ;  /* 0x0000001818007c0b */ /* 0x000fc8000bf5c000 */
[----:B------:R-:W-:Y:S01]  /*13f00*/  FSEL R24, R25, RZ, !P2 ;  /* 0x000000ff19187208 */ /* 0x000fe20005000000 */
[----:B------:R-:W-:Y:S01]  /*13f10*/  @P1 IMAD.U32 R25, R42, 0x10000, RZ ;  /* 0x000100002a191824 */ /* 0x000fe200078e00ff */
        /* <DEDUP_REMOVED lines=15> */
.L_x_1249:
        /* <DEDUP_REMOVED lines=19> */
.L_x_1250:
        /* <DEDUP_REMOVED lines=57> */
[----:B------:R-:W-:-:S04]  /*144d0*/  IMAD.WIDE.U32 R140, R0, -0x2daee0ad, RZ ;  /* 0xd2511f53008c7825 */ /* 0x000fc800078e00ff */
[----:B------:R-:W-:Y:S01]  /*144e0*/  IMAD.MOV.U32 R15, RZ, RZ, R140 ;  /* 0x000000ffff0f7224 */ /* 0x000fe200078e008c */
[----:B------:R-:W-:Y:S01]  /*144f0*/  LOP3.LUT R0, R142, UR4, R141, 0x96, !PT ;  /* 0x000000048e007c12 */ /* 0x000fe2000f8e968d */
[----:B------:R-:W-:-:S06]  /*14500*/  UMOV UR4, URZ ;  /* 0x000000ff00047c82 */ /* 0x000fcc0008000000 */
.L_x_1248:
        /* <DEDUP_REMOVED lines=25> */
.L_x_1252:
        /* <DEDUP_REMOVED lines=19> */
.L_x_1253:
[----:B------:R-:W-:Y:S01]  /*147d0*/  LOP3.LUT R140, R3, UR5, R140, 0x96, !PT ;  /* 0x00000005038c7c12 */ /* 0x000fe2000f8e968c */
[----:B------:R-:W-:Y:S01]  /*147e0*/  IMAD.U32 R145, RZ, RZ, UR18 ;  /* 0x00000012ff917e24 */ /* 0x000fe2000f8e00ff */
[----:B------:R-:W-:Y:S01]  /*147f0*/  UIADD3 UR5, UPT, UPT, UR19, 0x76cf5d0a, URZ ;  /* 0x76cf5d0a13057890 */ /* 0x000fe2000fffe0ff */
[----:B------:R-:W-:Y:S01]  /*14800*/  IMAD.WIDE.U32 R142, R2, -0x326172a9, RZ ;  /* 0xcd9e8d57028e7825 */ /* 0x000fe200078e00ff */
[----:B------:R-:W-:-:S03]  /*14810*/  MOV R26, R15 ;  /* 0x0000000f001a7202 */ /* 0x000fc60000000f00 */
        /* <DEDUP_REMOVED lines=8> */
[----:B------:R-:W-:Y:S01]  /*148a0*/  LOP3.LUT R141, R144, UR5, R143, 0x96, !PT ;  /* 0x00000005908d7c12 */ /* 0x000fe2000f8e968f */
[----:B------:R-:W-:Y:S02]  /*148b0*/  UMOV UR5, URZ ;  /* 0x000000ff00057c82 */ /* 0x000fe40008000000 */
        /* <DEDUP_REMOVED lines=45> */
[----:B------:R-:W-:-:S07]  /*14b90*/  LOP3.LUT R0, R142, UR4, R141, 0x96, !PT ;  /* 0x000000048e007c12 */ /* 0x000fce000f8e968d */
.L_x_1251:
[----:B------:R-:W-:Y:S01]  /*14ba0*/  I2FP.F32.U32 R26, R26 ;  /* 0x0000001a001a7245 */ /* 0x000fe20000201000 */
[----:B------:R-:W-:Y:S01]  /*14bb0*/  IMAD.U32 R140, R27, 0x10000, RZ ;  /* 0x000100001b8c7824 */ /* 0x000fe200078e00ff */
[----:B------:R-:W-:Y:S01]  /*14bc0*/  UISETP.NE.AND UP0, UPT, UR5, 0x1, UPT ;  /* 0x000000010500788c */ /* 0x000fe2000bf05270 */
[----:B------:R-:W-:Y:S01]  /*14bd0*/  @P1 IMAD.U32 R141, R43, 0x10000, RZ ;  /* 0x000100002b8d1824 */ /* 0x000fe200078e00ff */
[----:B------:R-:W-:Y:S01]  /*14be0*/  PRMT R27, R27, 0x7632, R27 ;  /* 0x000076321b1b7816 */ /* 0x000fe2000000001b */
[----:B------:R-:W-:Y:S01]  /*14bf0*/  FFMA.FTZ R26, R26, R179, 1.1641532182693481445e-10 ;  /* 0x2f0000001a1a7423 */ /* 0x000fe200000100b3 */
[----:B------:R-:W-:Y:S01]  /*14c00*/  FMUL.FTZ R140, R140, UR25 ;  /* 0x000000198c8c7c20 */ /* 0x000fe20008410000 */
[----:B------:R-:W-:-:S03]  /*14c10*/  UMOV UR4, 0x2 ;  /* 0x0000000200047882 */ /* 0x000fc60000000000 */
        /* <DEDUP_REMOVED lines=17> */
.L_x_1255:
        /* <DEDUP_REMOVED lines=19> */
.L_x_1256:
        /* <DEDUP_REMOVED lines=61> */
.L_x_1254:
        /* <DEDUP_REMOVED lines=14> */
[----:B------:R-:W-:-:S07]  /*15310*/  PRMT R139, R146, 0x5410, R140 ;  /* 0x00005410928b7816 */ /* 0x000fce000000008c */
.L_x_1232:
[----:B------:R-:W-:Y:S02]  /*15320*/  ISETP.NE.AND P6, PT, R13, RZ, PT ;  /* 0x000000ff0d00720c */ /* 0x000fe40003fc5270 */
[----:B------:R-:W-:Y:S02]  /*15330*/  SEL R13, RZ, 0x1000000, !P5 ;  /* 0x01000000ff0d7807 */ /* 0x000fe40006800000 */
[----:B------:R-:W-:Y:S02]  /*15340*/  SEL R140, RZ, 0x10000, !P4 ;  /* 0x00010000ff8c7807 */ /* 0x000fe40006000000 */
[----:B------:R-:W-:Y:S02]  /*15350*/  SEL R39, RZ, 0x100, !P3 ;  /* 0x00000100ff277807 */ /* 0x000fe40005800000 */
[----:B------:R-:W-:Y:S02]  /*15360*/  ISETP.NE.AND P5, PT, R16, RZ, PT ;  /* 0x000000ff1000720c */ /* 0x000fe40003fa5270 */
[----:B------:R-:W-:Y:S01]  /*15370*/  ISETP.NE.AND P4, PT, R17, RZ, PT ;  /* 0x000000ff1100720c */ /* 0x000fe20003f85270 */
[----:B------:R-:W-:Y:S01]  /*15380*/  IMAD.MOV.U32 R17, RZ, RZ, 0x10 ;  /* 0x00000010ff117424 */ /* 0x000fe200078e00ff */
[----:B------:R-:W-:-:S02]  /*15390*/  ISETP.NE.AND P3, PT, R18, RZ, PT ;  /* 0x000000ff1200720c */ /* 0x000fc40003f65270 */
[----:B------:R-:W-:Y:S01]  /*153a0*/  LOP3.LUT R39, R39, R13, R140, 0xfe, !PT ;  /* 0x0000000d27277212 */ /* 0x000fe200078efe8c */
[----:B------:R-:W-:Y:S01]  /*153b0*/  IMAD.WIDE.U32 R16, R14, R17, UR14 ;  /* 0x0000000e0e107e25 */ /* 0x000fe2000f8e0011 */
[----:B------:R-:W-:Y:S02]  /*153c0*/  SEL R37, RZ, 0x1000000, !P3 ;  /* 0x01000000ff257807 */ /* 0x000fe40005800000 */
[----:B------:R-:W-:Y:S02]  /*153d0*/  SEL R18, RZ, 0x10000, !P4 ;  /* 0x00010000ff127807 */ /* 0x000fe40006000000 */
[----:B------:R-:W-:Y:S01]  /*153e0*/  SEL R13, RZ, 0x100, !P5 ;  /* 0x00000100ff0d7807 */ /* 0x000fe20006800000 */
[----:B------:R0:W-:Y:S03]  /*153f0*/  STG.E.128 desc[UR20][R16.64], R136 ;  /* 0x0000008810007986 */ /* 0x0001e6000c101d14 */
[----:B------:R-:W-:Y:S01]  /*15400*/  LOP3.LUT R13, R13, R37, R18, 0xfe, !PT ;  /* 0x000000250d0d7212 */ /* 0x000fe200078efe12 */
[----:B------:R-:W-:Y:S01]  /*15410*/  HFMA2 R37, -RZ, RZ, 0, 4.76837158203125e-07 ;  /* 0x00000008ff257431 */ /* 0x000fe200000001ff */
[----:B------:R-:W-:-:S04]  /*15420*/  SEL R18, RZ, 0x1, !P2 ;  /* 0x00000001ff127807 */ /* 0x000fc80005000000 */
[----:B0-----:R-:W-:Y:S01]  /*15430*/  LOP3.LUT R17, R39, R18, RZ, 0xfc, !PT ;  /* 0x0000001227117212 */ /* 0x001fe200078efcff */
[----:B------:R-:W-:Y:S01]  /*15440*/  IMAD.WIDE.U32 R136, R14, R37, UR12 ;  /* 0x0000000c0e887e25 */ /* 0x000fe2000f8e0025 */
[----:B------:R-:W-:-:S04]  /*15450*/  SEL R18, RZ, 0x1, !P6 ;  /* 0x00000001ff127807 */ /* 0x000fc80007000000 */
[----:B------:R-:W-:Y:S01]  /*15460*/  LOP3.LUT R16, R13, R18, RZ, 0xfc, !PT ;  /* 0x000000120d107212 */ /* 0x000fe200078efcff */
[----:B------:R-:W-:-:S04]  /*15470*/  VIADD R13, R19, 0x100 ;  /* 0x00000100130d7836 */ /* 0x000fc80000000000 */
[----:B------:R0:W-:Y:S02]  /*15480*/  STG.E.64 desc[UR20][R136.64], R16 ;  /* 0x0000001088007986 */ /* 0x0001e4000c101b14 */
[----:B0-----:R-:W0:Y:S08]  /*15490*/  @P0 LDC.64 R136, c[0x0][0x398] ;  /* 0x0000e600ff880b82 */ /* 0x001e300000000a00 */
[----:B------:R-:W1:Y:S01]  /*154a0*/  @P1 LDC.64 R16, c[0x0][0x3a0] ;  /* 0x0000e800ff101b82 */ /* 0x000e620000000a00 */
[----:B0-----:R-:W-:Y:S01]  /*154b0*/  @P0 IMAD.WIDE.U32 R136, R13, 0x10, R136 ;  /* 0x000000100d880825 */ /* 0x001fe200078e0088 */
[----:B------:R-:W-:Y:S06]  /*154c0*/  @!P0 BRA `(.L_x_1257) ;  /* 0x0000000000508947 */ /* 0x000fec0003800000 */
[----:B------:R-:W-:Y:S01]  /*154d0*/  IMAD.U32 R18, R10, 0x10000, RZ ;  /* 0x000100000a127824 */ /* 0x000fe200078e00ff */
[----:B------:R-:W0:Y:S01]  /*154e0*/  LDC.64 R138, c[0x0][0x3b8] ;  /* 0x0000ee00ff8a7b82 */ /* 0x000e220000000a00 */
[----:B------:R-:W-:Y:S02]  /*154f0*/  LOP3.LUT R140, R7, 0xff, RZ, 0xc0, !PT ;  /* 0x000000ff078c7812 */ /* 0x000fe400078ec0ff */
[----:B------:R-:W-:Y:S02]  /*15500*/  LOP3.LUT R142, R6, 0xff, RZ, 0xc0, !PT ;  /* 0x000000ff068e7812 */ /* 0x000fe400078ec0ff */
[----:B------:R-:W-:Y:S01]  /*15510*/  LOP3.LUT R37, R18, 0xff0000, RZ, 0xc0, !PT ;  /* 0x00ff000012257812 */ /* 0x000fe200078ec0ff */
[----:B------:R-:W-:Y:S01]  /*15520*/  IMAD.WIDE.U32 R140, R140, 0x1000000, RZ ;  /* 0x010000008c8c7825 */ /* 0x000fe200078e00ff */
[----:B------:R-:W-:Y:S02]  /*15530*/  LOP3.LUT R18, R11, 0xffff, RZ, 0xc0, !PT ;  /* 0x0000ffff0b127812 */ /* 0x000fe400078ec0ff */
[----:B------:R-:W-:Y:S01]  /*15540*/  LOP3.LUT R144, R5, 0xff, RZ, 0xc0, !PT ;  /* 0x000000ff05907812 */ /* 0x000fe200078ec0ff */
[----:B------:R-:W-:Y:S01]  /*15550*/  IMAD.WIDE.U32 R142, R142, 0x10000, RZ ;  /* 0x000100008e8e7825 */ /* 0x000fe200078e00ff */
[----:B------:R-:W-:-:S02]  /*15560*/  PRMT R18, R37, 0x4210, R18 ;  /* 0x0000421025127816 */ /* 0x000fc40000000012 */
[----:B------:R-:W-:Y:S01]  /*15570*/  PRMT R37, R9, 0x7104, RZ ;  /* 0x0000710409257816 */ /* 0x000fe200000000ff */
[----:B------:R-:W-:-:S03]  /*15580*/  IMAD.WIDE.U32 R144, R144, 0x100, RZ ;  /* 0x0000010090907825 */ /* 0x000fc600078e00ff */
[----:B------:R-:W-:-:S04]  /*15590*/  LOP3.LUT R37, R18, 0xff00, R37, 0xf8, !PT ;  /* 0x0000ff0012257812 */ /* 0x000fc800078ef825 */
[----:B------:R-:W-:Y:S01]  /*155a0*/  LOP3.LUT R37, R37, 0xff, R8, 0xf8, !PT ;  /* 0x000000ff25257812 */ /* 0x000fe200078ef808 */
[----:B0-----:R-:W-:-:S03]  /*155b0*/  IMAD.WIDE.U32 R138, R14, 0x8, R138 ;  /* 0x000000080e8a7825 */ /* 0x001fc600078e008a */
[----:B------:R-:W-:Y:S02]  /*155c0*/  LOP3.LUT R37, R143, R37, R141, 0xfe, !PT ;  /* 0x000000258f257212 */ /* 0x000fe400078efe8d */
[----:B------:R-:W-:Y:S02]  /*155d0*/  LOP3.LUT R141, R144, R140, R142, 0xfe, !PT ;  /* 0x0000008c908d7212 */ /* 0x000fe400078efe8e */
[----:B------:R-:W-:Y:S02]  /*155e0*/  LOP3.LUT R145, R37, R145, RZ, 0xfc, !PT ;  /* 0x0000009125917212 */ /* 0x000fe400078efcff */
[----:B------:R-:W-:-:S05]  /*155f0*/  LOP3.LUT R144, R141, 0xff, R4, 0xf8, !PT ;  /* 0x000000ff8d907812 */ /* 0x000fca00078ef804 */
[----:B------:R0:W-:Y:S02]  /*15600*/  STG.E.64 desc[UR20][R138.64], R144 ;  /* 0x000000908a007986 */ /* 0x0001e4000c101b14 */
.L_x_1257:
[----:B------:R-:W-:Y:S01]  /*15610*/  IMAD.MOV.U32 R18, RZ, RZ, 0x10 ;  /* 0x00000010ff127424 */ /* 0x000fe200078e00ff */
[----:B------:R2:W5:Y:S01]  /*15620*/  @P0 LDG.E.128 R44, desc[UR20][R136.64] ;  /* 0x00000014882c0981 */ /* 0x000562000c1e1d00 */
[----:B-1----:R-:W-:-:S05]  /*15630*/  @P1 IMAD.WIDE.U32 R16, R13, 0x10, R16 ;  /* 0x000000100d101825 */ /* 0x002fca00078e0010 */
[----:B------:R1:W5:Y:S01]  /*15640*/  @P1 LDG.E.128 R40, desc[UR20][R16.64] ;  /* 0x0000001410281981 */ /* 0x000362000c1e1d00 */
[----:B--2---:R-:W-:-:S06]  /*15650*/  IMAD.WIDE.U32 R136, R13, R18, UR16 ;  /* 0x000000100d887e25 */ /* 0x004fcc000f8e0012 */
[----:B0-----:R-:W5:Y:S01]  /*15660*/  LDG.E.128 R136, desc[UR20][R136.64] ;  /* 0x0000001488887981 */ /* 0x001f62000c1e1d00 */
[----:B-1----:R-:W-:Y:S05]  /*15670*/  @!P0 BRA `(.L_x_1258) ;  /* 0x0000006400b48947 */ /* 0x002fea0003800000 */
        /* <DEDUP_REMOVED lines=16> */
.L_x_1260:
        /* <DEDUP_REMOVED lines=14> */
.L_x_1261:
        /* <DEDUP_REMOVED lines=62> */
.L_x_1259:
[----:B------:R-:W-:Y:S01]  /*15c40*/  I2FP.F32.U32 R4, R4 ;  /* 0x0000000400047245 */ /* 0x000fe20000201000 */
[----:B------:R-:W-:Y:S01]  /*15c50*/  UISETP.NE.AND UP0, UPT, UR5, 0x1, UPT ;  /* 0x000000010500788c */ /* 0x000fe2000bf05270 */
[----:B-----5:R-:W-:Y:S01]  /*15c60*/  IMAD.U32 R5, R136, 0x10000, RZ ;  /* 0x0001000088057824 */ /* 0x020fe200078e00ff */
[----:B------:R-:W-:Y:S01]  /*15c70*/  LOP3.LUT R12, R12, 0xfffffff7, RZ, 0xc0, !PT ;  /* 0xfffffff70c0c7812 */ /* 0x000fe200078ec0ff */
[----:B------:R-:W-:Y:S01]  /*15c80*/  UMOV UR4, 0x2 ;  /* 0x0000000200047882 */ /* 0x000fe20000000000 */
[----:B------:R-:W-:Y:S01]  /*15c90*/  FFMA.FTZ R4, R4, R179, 1.1641532182693481445e-10 ;  /* 0x2f00000004047423 */ /* 0x000fe200000100b3 */
[----:B------:R-:W-:Y:S01]  /*15ca0*/  FMUL.FTZ R5, R5, UR25 ;  /* 0x0000001905057c20 */ /* 0x000fe20008410000 */
[----:B------:R-:W-:Y:S02]  /*15cb0*/  PRMT R16, R136, 0x7632, R16 ;  /* 0x0000763288107816 */ /* 0x000fe40000000010 */
[----:B------:R-:W-:Y:S02]  /*15cc0*/  MOV R6, R38 ;  /* 0x0000002600067202 */ /* 0x000fe40000000f00 */
[----:B------:R-:W-:-:S04]  /*15cd0*/  FSETP.GTU.FTZ.AND P2, PT, R4, UR24, PT ;  /* 0x0000001804007c0b */ /* 0x000fc8000bf5c000 */
[----:B------:R-:W-:Y:S02]  /*15ce0*/  PLOP3.LUT P3, PT, P2, PT, PT, 0x8, 0x80 ;  /* 0x000000000080781c */ /* 0x000fe4000176e170 */
[----:B------:R-:W-:-:S11]  /*15cf0*/  FSEL R10, R5, RZ, !P2 ;  /* 0x000000ff050a7208 */ /* 0x000fd60005000000 */
[----:B------:R-:W-:Y:S01]  /*15d00*/  @P3 LOP3.LUT R12, R12, 0x8, RZ, 0xfc, !PT ;  /* 0x000000080c0c3812 */ /* 0x000fe200078efcff */
        /* <DEDUP_REMOVED lines=10> */
.L_x_1263:
        /* <DEDUP_REMOVED lines=14> */
.L_x_1264:
        /* <DEDUP_REMOVED lines=51> */
[----:B------:R-:W-:-:S04]  /*161c0*/  IMAD.WIDE.U32 R4, R5, -0x326172a9, RZ ;  /* 0xcd9e8d5705047825 */ /* 0x000fc800078e00ff */
[----:B------:R-:W-:Y:S01]  /*161d0*/  IMAD.WIDE.U32 R38, R38, -0x326172a9, RZ ;  /* 0xcd9e8d5726267825 */ /* 0x000fe200078e00ff */
[----:B------:R-:W-:Y:S01]  /*161e0*/  LOP3.LUT R5, R8, UR4, R5, 0x96, !PT ;  /* 0x0000000408057c12 */ /* 0x000fe2000f8e9605 */
[----:B------:R-:W-:-:S06]  /*161f0*/  UIADD3 UR4, UPT, UPT, UR18, -0x700cb87f, URZ ;  /* 0x8ff3478112047890 */ /* 0x000fcc000fffe0ff */
[----:B------:R-:W-:Y:S01]  /*16200*/  LOP3.LUT R28, R4, UR4, R39, 0x96, !PT ;  /* 0x00000004041c7c12 */ /* 0x000fe2000f8e9627 */
[----:B------:R-:W-:Y:S01]  /*16210*/  UIADD3 UR4, UPT, UPT, UR19, -0x695add53, URZ ;  /* 0x96a522ad13047890 */ /* 0x000fe2000fffe0ff */
[----:B------:R-:W-:-:S05]  /*16220*/  IMAD.WIDE.U32 R4, R5, -0x2daee0ad, RZ ;  /* 0xd2511f5305047825 */ /* 0x000fca00078e00ff */
[----:B------:R-:W-:Y:S01]  /*16230*/  LOP3.LUT R0, R6, UR4, R5, 0x96, !PT ;  /* 0x0000000406007c12 */ /* 0x000fe2000f8e9605 */
[----:B------:R-:W-:Y:S01]  /*16240*/  UMOV UR4, URZ ;  /* 0x000000ff00047c82 */ /* 0x000fe20008000000 */
[----:B------:R-:W-:Y:S01]  /*16250*/  MOV R6, R143 ;  /* 0x0000008f00067202 */ /* 0x000fe20000000f00 */
[----:B------:R-:W-:-:S07]  /*16260*/  IMAD.MOV.U32 R143, RZ, RZ, R4 ;  /* 0x000000ffff8f7224 */ /* 0x000fce00078e0004 */
.L_x_1262:
        /* <DEDUP_REMOVED lines=25> */
.L_x_1266:
        /* <DEDUP_REMOVED lines=14> */
.L_x_1267:
        /* <DEDUP_REMOVED lines=59> */
[----:B------:R-:W-:-:S04]  /*16890*/  IMAD.WIDE.U32 R6, R7, -0x2daee0ad, RZ ;  /* 0xd2511f5307067825 */ /* 0x000fc800078e00ff */
[----:B------:R-:W-:Y:S01]  /*168a0*/  IMAD.MOV.U32 R143, RZ, RZ, R6 ;  /* 0x000000ffff8f7224 */ /* 0x000fe200078e0006 */
[----:B------:R-:W-:-:S07]  /*168b0*/  LOP3.LUT R0, R8, UR4, R7, 0x96, !PT ;  /* 0x0000000408007c12 */ /* 0x000fce000f8e9607 */
.L_x_1265:
[----:B------:R-:W-:Y:S01]  /*168c0*/  I2FP.F32.U32 R6, R5 ;  /* 0x0000000500067245 */ /* 0x000fe20000201000 */
[----:B------:R-:W-:Y:S01]  /*168d0*/  UISETP.NE.AND UP0, UPT, UR5, 0x1, UPT ;  /* 0x000000010500788c */ /* 0x000fe2000bf05270 */
[----:B------:R-:W-:Y:S01]  /*168e0*/  IMAD.U32 R16, R16, 0x10000, RZ ;  /* 0x0001000010107824 */ /* 0x000fe200078e00ff */
[----:B------:R-:W-:Y:S01]  /*168f0*/  LOP3.LUT R12, R12, 0xfffffffb, RZ, 0xc0, !PT ;  /* 0xfffffffb0c0c7812 */ /* 0x000fe200078ec0ff */
[----:B------:R-:W-:Y:S02]  /*16900*/  IMAD.MOV.U32 R7, RZ, RZ, R38 ;  /* 0x000000ffff077224 */ /* 0x000fe400078e0026 */
[----:B------:R-:W-:Y:S01]  /*16910*/  FFMA.FTZ R6, R6, R179, 1.1641532182693481445e-10 ;  /* 0x2f00000006067423 */ /* 0x000fe200000100b3 */
[----:B------:R-:W-:Y:S01]  /*16920*/  FMUL.FTZ R5, R16, UR25 ;  /* 0x0000001910057c20 */ /* 0x000fe20008410000 */
[----:B------:R-:W-:-:S03]  /*16930*/  UMOV UR4, 0x2 ;  /* 0x0000000200047882 */ /* 0x000fc60000000000 */
        /* <DEDUP_REMOVED lines=14> */
.L_x_1269:
        /* <DEDUP_REMOVED lines=14> */
.L_x_1270:
        /* <DEDUP_REMOVED lines=59> */
[----:B------:R-:W-:Y:S01]  /*16eb0*/  IMAD.MOV.U32 R7, RZ, RZ, R143 ;  /* 0x000000ffff077224 */ /* 0x000fe200078e008f */
[----:B------:R-:W-:Y:S01]  /*16ec0*/  UMOV UR4, URZ ;  /* 0x000000ff00047c82 */ /* 0x000fe20008000000 */
[----:B------:R-:W-:-:S07]  /*16ed0*/  IMAD.MOV.U32 R143, RZ, RZ, R6 ;  /* 0x000000ffff8f7224 */ /* 0x000fce00078e0006 */
.L_x_1268:
[----:B------:R-:W-:Y:S01]  /*16ee0*/  I2FP.F32.U32 R6, R7 ;  /* 0x0000000700067245 */ /* 0x000fe20000201000 */
[----:B------:R-:W-:Y:S01]  /*16ef0*/  UISETP.NE.AND UP0, UPT, UR4, 0x1, UPT ;  /* 0x000000010400788c */ /* 0x000fe2000bf05270 */
[----:B------:R-:W-:Y:S01]  /*16f00*/  PRMT R7, R44, 0x7632, R7 ;  /* 0x000076322c077816 */ /* 0x000fe20000000007 */
[----:B------:R-:W-:Y:S02]  /*16f10*/  UMOV UR5, 0x2 ;  /* 0x0000000200057882 */ /* 0x000fe40000000000 */
[----:B------:R-:W-:Y:S01]  /*16f20*/  FFMA.FTZ R6, R6, R179, 1.1641532182693481445e-10 ;  /* 0x2f00000006067423 */ /* 0x000fe200000100b3 */
[----:B------:R-:W-:-:S04]  /*16f30*/  SHF.L.U32 R7, R7, 0x10, RZ ;  /* 0x0000001007077819 */ /* 0x000fc800000006ff */
[----:B------:R-:W-:Y:S01]  /*16f40*/  FSETP.GTU.FTZ.AND P2, PT, R6, UR24, PT ;  /* 0x0000001806007c0b */ /* 0x000fe2000bf5c000 */
[----:B------:R-:W-:-:S05]  /*16f50*/  FMUL.FTZ R7, R7, UR25 ;  /* 0x0000001907077c20 */ /* 0x000fca0008410000 */
[----:B------:R-:W-:Y:S01]  /*16f60*/  FSEL R6, R7, RZ, !P2 ;  /* 0x000000ff07067208 */ /* 0x000fe20005000000 */
[----:B------:R-:W-:-:S04]  /*16f70*/  IMAD.MOV.U32 R7, RZ, RZ, R38 ;  /* 0x000000ffff077224 */ /* 0x000fc800078e0026 */
[--C-:B------:R-:W-:Y:S01]  /*16f80*/  FADD.FTZ R5, R5, R6.reuse ;  /* 0x0000000605057221 */ /* 0x100fe20000010000 */
[----:B------:R-:W-:-:S05]  /*16f90*/  @P1 PRMT R6, R40, 0x7632, R6 ;  /* 0x0000763228061816 */ /* 0x000fca0000000006 */
[----:B------:R-:W-:-:S04]  /*16fa0*/  @P1 IMAD.U32 R6, R6, 0x10000, RZ ;  /* 0x0001000006061824 */ /* 0x000fc800078e00ff */
        /* <DEDUP_REMOVED lines=14> */
.L_x_1272:
        /* <DEDUP_REMOVED lines=15> */
.L_x_1273:
        /* <DEDUP_REMOVED lines=9> */
[----:B------:R-:W-:Y:S01]  /*17210*/  IMAD.WIDE.U32 R6, R7, -0x2daee0ad, RZ ;  /* 0xd2511f5307067825 */ /* 0x000fe200078e00ff */
[----:B------:R-:W-:-:S03]  /*17220*/  UMOV UR5, URZ ;  /* 0x000000ff00057c82 */ /* 0x000fc60008000000 */
        /* <DEDUP_REMOVED lines=48> */
[----:B------:R-:W-:Y:S02]  /*17530*/  IMAD.MOV.U32 R7, RZ, RZ, R143 ;  /* 0x000000ffff077224 */ /* 0x000fe400078e008f */
[----:B------:R-:W-:-:S07]  /*17540*/  IMAD.MOV.U32 R143, RZ, RZ, R6 ;  /* 0x000000ffff8f7224 */ /* 0x000fce00078e0006 */
.L_x_1271:
[----:B------:R-:W-:Y:S01]  /*17550*/  I2FP.F32.U32 R6, R7 ;  /* 0x0000000700067245 */ /* 0x000fe20000201000 */
[----:B------:R-:W-:Y:S01]  /*17560*/  UISETP.NE.AND UP0, UPT, UR5, 0x1, UPT ;  /* 0x000000010500788c */ /* 0x000fe2000bf05270 */
[----:B------:R-:W-:Y:S01]  /*17570*/  LOP3.LUT R12, R12, 0xfffffffd, RZ, 0xc0, !PT ;  /* 0xfffffffd0c0c7812 */ /* 0x000fe200078ec0ff */
[----:B------:R-:W-:Y:S01]  /*17580*/  IMAD.MOV.U32 R7, RZ, RZ, R38 ;  /* 0x000000ffff077224 */ /* 0x000fe200078e0026 */
[----:B------:R-:W-:Y:S01]  /*17590*/  PRMT R18, R137, 0x7632, R18 ;  /* 0x0000763289127816 */ /* 0x000fe20000000012 */
[----:B------:R-:W-:Y:S01]  /*175a0*/  FFMA.FTZ R6, R6, R179, 1.1641532182693481445e-10 ;  /* 0x2f00000006067423 */ /* 0x000fe200000100b3 */
[----:B------:R-:W-:-:S04]  /*175b0*/  UMOV UR4, 0x2 ;  /* 0x0000000200047882 */ /* 0x000fc80000000000 */
[----:B------:R-:W-:Y:S02]  /*175c0*/  FSETP.GTU.FTZ.AND P2, PT, R6, UR24, PT ;  /* 0x0000001806007c0b */ /* 0x000fe4000bf5c000 */
[----:B------:R-:W-:Y:S02]  /*175d0*/  SHF.L.U32 R6, R137, 0x10, RZ ;  /* 0x0000001089067819 */ /* 0x000fe400000006ff */
[----:B------:R-:W-:-:S03]  /*175e0*/  PLOP3.LUT P3, PT, P2, PT, PT, 0x8, 0x80 ;  /* 0x000000000080781c */ /* 0x000fc6000176e170 */
[----:B------:R-:W-:-:S05]  /*175f0*/  FMUL.FTZ R6, R6, UR25 ;  /* 0x0000001906067c20 */ /* 0x000fca0008410000 */
[----:B------:R-:W-:-:S05]  /*17600*/  FSEL R17, R6, RZ, !P2 ;  /* 0x000000ff06117208 */ /* 0x000fca0005000000 */
        /* <DEDUP_REMOVED lines=11> */
.L_x_1275:
        /* <DEDUP_REMOVED lines=16> */
.L_x_1276:
[----:B------:R-:W-:Y:S01]  /*177c0*/  LOP3.LUT R10, R3, UR5, R10, 0x96, !PT ;  /* 0x00000005030a7c12 */ /* 0x000fe2000f8e960a */
[----:B------:R-:W-:Y:S01]  /*177d0*/  IMAD.U32 R9, RZ, RZ, UR18 ;  /* 0x00000012ff097e24 */ /* 0x000fe2000f8e00ff */
[----:B------:R-:W-:Y:S01]  /*177e0*/  UIADD3 UR5, UPT, UPT, UR19, 0x76cf5d0a, URZ ;  /* 0x76cf5d0a13057890 */ /* 0x000fe2000fffe0ff */
[----:B------:R-:W-:-:S04]  /*177f0*/  IMAD.WIDE.U32 R6, R2, -0x326172a9, RZ ;  /* 0xcd9e8d5702067825 */ /* 0x000fc800078e00ff */
[----:B------:R-:W-:Y:S01]  /*17800*/  IMAD.WIDE.U32 R10, R10, -0x326172a9, RZ ;  /* 0xcd9e8d570a0a7825 */ /* 0x000fe200078e00ff */
[----:B------:R-:W-:-:S04]  /*17810*/  LOP3.LUT R7, R7, UR23, R9, 0x96, !PT ;  /* 0x0000001707077c12 */ /* 0x000fc8000f8e9609 */
[----:B------:R-:W-:Y:S01]  /*17820*/  LOP3.LUT R8, R6, UR30, R11, 0x96, !PT ;  /* 0x0000001e06087c12 */ /* 0x000fe2000f8e960b */
[----:B------:R-:W-:Y:S01]  /*17830*/  IMAD.WIDE.U32 R6, R7, -0x2daee0ad, RZ ;  /* 0xd2511f5307067825 */ /* 0x000fe200078e00ff */
[----:B------:R-:W-:-:S03]  /*17840*/  MOV R11, UR31 ;  /* 0x0000001f000b7c02 */ /* 0x000fc60008000f00 */
        /* <DEDUP_REMOVED lines=51> */
.L_x_1274:
[----:B------:R-:W-:Y:S01]  /*17b80*/  I2FP.F32.U32 R6, R7 ;  /* 0x0000000700067245 */ /* 0x000fe20000201000 */
[----:B------:R-:W-:Y:S01]  /*17b90*/  UISETP.NE.AND UP0, UPT, UR4, 0x1, UPT ;  /* 0x000000010400788c */ /* 0x000fe2000bf05270 */
[----:B------:R-:W-:Y:S01]  /*17ba0*/  IMAD.MOV.U32 R7, RZ, RZ, R38 ;  /* 0x000000ffff077224 */ /* 0x000fe200078e0026 */
[----:B------:R-:W-:Y:S02]  /*17bb0*/  UMOV UR5, 0x2 ;  /* 0x0000000200057882 */ /* 0x000fe40000000000 */
[----:B------:R-:W-:-:S05]  /*17bc0*/  FFMA.FTZ R6, R6, R179, 1.1641532182693481445e-10 ;  /* 0x2f00000006067423 */ /* 0x000fca00000100b3 */
[----:B------:R-:W-:Y:S01]  /*17bd0*/  FSETP.GTU.FTZ.AND P2, PT, R6, UR24, PT ;  /* 0x0000001806007c0b */ /* 0x000fe2000bf5c000 */
[----:B------:R-:W-:-:S04]  /*17be0*/  IMAD.U32 R6, R45, 0x10000, RZ ;  /* 0x000100002d067824 */ /* 0x000fc800078e00ff */
[----:B------:R-:W-:-:S05]  /*17bf0*/  FMUL.FTZ R6, R6, UR25 ;  /* 0x0000001906067c20 */ /* 0x000fca0008410000 */
[----:B------:R-:W-:-:S05]  /*17c00*/  FSEL R6, R6, RZ, !P2 ;  /* 0x000000ff06067208 */ /* 0x000fca0005000000 */
[----:B------:R-:W-:Y:S01]  /*17c10*/  FADD.FTZ R6, R17, R6 ;  /* 0x0000000611067221 */ /* 0x000fe20000010000 */
[----:B------:R-:W-:-:S04]  /*17c20*/  @P1 IMAD.U32 R17, R41, 0x10000, RZ ;  /* 0x0001000029111824 */ /* 0x000fc800078e00ff */
        /* <DEDUP_REMOVED lines=14> */
.L_x_1278:
        /* <DEDUP_REMOVED lines=16> */
.L_x_1279:
[----:B------:R-:W-:Y:S01]  /*17e10*/  LOP3.LUT R38, R3, UR5, R38, 0x96, !PT ;  /* 0x0000000503267c12 */ /* 0x000fe2000f8e9626 */
[----:B------:R-:W-:Y:S01]  /*17e20*/  IMAD.U32 R7, RZ, RZ, UR18 ;  /* 0x00000012ff077e24 */ /* 0x000fe2000f8e00ff */
[----:B------:R-:W-:Y:S01]  /*17e30*/  UIADD3 UR5, UPT, UPT, UR19, 0x76cf5d0a, URZ ;  /* 0x76cf5d0a13057890 */ /* 0x000fe2000fffe0ff */
[----:B------:R-:W-:-:S04]  /*17e40*/  IMAD.WIDE.U32 R8, R2, -0x326172a9, RZ ;  /* 0xcd9e8d5702087825 */ /* 0x000fc800078e00ff */
[----:B------:R-:W-:Y:S01]  /*17e50*/  IMAD.WIDE.U32 R38, R38, -0x326172a9, RZ ;  /* 0xcd9e8d5726267825 */ /* 0x000fe200078e00ff */
[----:B------:R-:W-:Y:S02]  /*17e60*/  LOP3.LUT R9, R9, UR23, R7, 0x96, !PT ;  /* 0x0000001709097c12 */ /* 0x000fe4000f8e9607 */
[----:B------:R-:W-:Y:S02]  /*17e70*/  MOV R7, UR31 ;  /* 0x0000001f00077c02 */ /* 0x000fe40008000f00 */
        /* <DEDUP_REMOVED lines=53> */
.L_x_1277:
        /* <DEDUP_REMOVED lines=22> */
.L_x_1281:
        /* <DEDUP_REMOVED lines=19> */
.L_x_1282:
        /* <DEDUP_REMOVED lines=58> */
[----:B------:R-:W-:Y:S01]  /*18800*/  MOV R143, R8 ;  /* 0x00000008008f7202 */ /* 0x000fe20000000f00 */
[----:B------:R-:W-:-:S06]  /*18810*/  UMOV UR4, URZ ;  /* 0x000000ff00047c82 */ /* 0x000fcc0008000000 */
.L_x_1280:
[----:B------:R-:W-:Y:S01]  /*18820*/  I2FP.F32.U32 R8, R9 ;  /* 0x0000000900087245 */ /* 0x000fe20000201000 */
[----:B------:R-:W-:Y:S01]  /*18830*/  UISETP.NE.AND UP0, UPT, UR4, 0x1, UPT ;  /* 0x000000010400788c */ /* 0x000fe2000bf05270 */
[----:B------:R-:W-:Y:S01]  /*18840*/  PRMT R9, R45, 0x7632, R9 ;  /* 0x000076322d097816 */ /* 0x000fe20000000009 */
[----:B------:R-:W-:Y:S02]  /*18850*/  UMOV UR5, 0x2 ;  /* 0x0000000200057882 */ /* 0x000fe40000000000 */
[----:B------:R-:W-:Y:S02]  /*18860*/  FFMA.FTZ R8, R8, R179, 1.1641532182693481445e-10 ;  /* 0x2f00000008087423 */ /* 0x000fe400000100b3 */
[----:B------:R-:W-:-:S03]  /*18870*/  IMAD.U32 R9, R9, 0x10000, RZ ;  /* 0x0001000009097824 */ /* 0x000fc600078e00ff */
        /* <DEDUP_REMOVED lines=21> */
.L_x_1284:
        /* <DEDUP_REMOVED lines=19> */
.L_x_1285:
        /* <DEDUP_REMOVED lines=59> */
[----:B------:R-:W-:-:S07]  /*18eb0*/  MOV R143, R8 ;  /* 0x00000008008f7202 */ /* 0x000fce0000000f00 */
.L_x_1283:
[----:B------:R-:W-:Y:S01]  /*18ec0*/  I2FP.F32.U32 R8, R9 ;  /* 0x0000000900087245 */ /* 0x000fe20000201000 */
[----:B------:R-:W-:Y:S01]  /*18ed0*/  UISETP.NE.AND UP0, UPT, UR5, 0x1, UPT ;  /* 0x000000010500788c */ /* 0x000fe2000bf05270 */
[----:B------:R-:W-:Y:S01]  /*18ee0*/  PRMT R10, R138, 0x7632, R10 ;  /* 0x000076328a0a7816 */ /* 0x000fe2000000000a */
[----:B------:R-:W-:Y:S01]  /*18ef0*/  IMAD.MOV.U32 R9, RZ, RZ, R38 ;  /* 0x000000ffff097224 */ /* 0x000fe200078e0026 */
[----:B------:R-:W-:Y:S01]  /*18f00*/  UMOV UR4, 0x2 ;  /* 0x0000000200047882 */ /* 0x000fe20000000000 */
[----:B------:R-:W-:-:S05]  /*18f10*/  FFMA.FTZ R8, R8, R179, 1.1641532182693481445e-10 ;  /* 0x2f00000008087423 */ /* 0x000fca00000100b3 */
[----:B------:R-:W-:Y:S01]  /*18f20*/  FSETP.GTU.FTZ.AND P2, PT, R8, UR24, PT ;  /* 0x0000001808007c0b */ /* 0x000fe2000bf5c000 */
[----:B------:R-:W-:-:S04]  /*18f30*/  IMAD.U32 R8, R138, 0x10000, RZ ;  /* 0x000100008a087824 */ /* 0x000fc800078e00ff */
[----:B------:R-:W-:-:S05]  /*18f40*/  FMUL.FTZ R8, R8, UR25 ;  /* 0x0000001908087c20 */ /* 0x000fca0008410000 */
        /* <DEDUP_REMOVED lines=13> */
.L_x_1287:
[----:B------:R-:W-:Y:S01]  /*19020*/  UIADD3 UR26, UPT, UPT, UR26, 0x1, URZ ;  /* 0x000000011a1a7890 */ /* 0x000fe2000fffe0ff */
[----:B------:R-:W-:Y:S01]  /*19030*/  MOV R38, UR19 ;  /* 0x0000001300267c02 */ /* 0x000fe20008000f00 */
        /* <DEDUP_REMOVED lines=17> */
.L_x_1288:
[----:B------:R-:W-:Y:S01]  /*19150*/  LOP3.LUT R38, R3, UR5, R38, 0x96, !PT ;  /* 0x0000000503267c12 */ /* 0x000fe2000f8e9626 */
[----:B------:R-:W-:Y:S01]  /*19160*/  IMAD.WIDE.U32 R8, R2, -0x326172a9, RZ ;  /* 0xcd9e8d5702087825 */ /* 0x000fe200078e00ff */
[----:B------:R-:W-:Y:S01]  /*19170*/  MOV R141, UR18 ;  /* 0x00000012008d7c02 */ /* 0x000fe20008000f00 */
[----:B------:R-:W-:Y:S02]  /*19180*/  UIADD3 UR5, UPT, UPT, UR19, 0x76cf5d0a, URZ ;  /* 0x76cf5d0a13057890 */ /* 0x000fe4000fffe0ff */
        /* <DEDUP_REMOVED lines=56> */
.L_x_1286:
        /* <DEDUP_REMOVED lines=10> */
[----:B------:R-:W-:-:S05]  /*195b0*/  @P1 SHF.L.U32 R138, R42, 0x10, RZ ;  /* 0x000000102a8a1819 */ /* 0x000fca00000006ff */
[--C-:B------:R-:W-:Y:S01]  /*195c0*/  @P1 FADD.FTZ R37, R138, R9.reuse ;  /* 0x000000098a251221 */ /* 0x100fe20000010000 */
[----:B------:R-:W-:Y:S02]  /*195d0*/  @!P1 IMAD.MOV.U32 R37, RZ, RZ, R9 ;  /* 0x000000ffff259224 */ /* 0x000fe400078e0009 */
        /* <DEDUP_REMOVED lines=13> */
.L_x_1290:
        /* <DEDUP_REMOVED lines=19> */
.L_x_1291:
[----:B------:R-:W-:Y:S01]  /*197e0*/  LOP3.LUT R38, R3, UR5, R38, 0x96, !PT ;  /* 0x0000000503267c12 */ /* 0x000fe2000f8e9626 */
[----:B------:R-:W-:Y:S01]  /*197f0*/  IMAD.WIDE.U32 R140, R2, -0x326172a9, RZ ;  /* 0xcd9e8d57028c7825 */ /* 0x000fe200078e00ff */
[----:B------:R-:W-:Y:S01]  /*19800*/  MOV R9, UR18 ;  /* 0x0000001200097c02 */ /* 0x000fe20008000f00 */
[----:B------:R-:W-:Y:S02]  /*19810*/  UIADD3 UR5, UPT, UPT, UR19, 0x76cf5d0a, URZ ;  /* 0x76cf5d0a13057890 */ /* 0x000fe4000fffe0ff */
        /* <DEDUP_REMOVED lines=56> */
.L_x_1289:
[----:B------:R-:W-:Y:S01]  /*19ba0*/  I2FP.F32.U32 R140, R9 ;  /* 0x00000009008c7245 */ /* 0x000fe20000201000 */
[----:B------:R-:W-:Y:S01]  /*19bb0*/  UISETP.NE.AND UP0, UPT, UR5, 0x1, UPT ;  /* 0x000000010500788c */ /* 0x000fe2000bf05270 */
[----:B------:R-:W-:Y:S01]  /*19bc0*/  IMAD.U32 R10, R10, 0x10000, RZ ;  /* 0x000100000a0a7824 */ /* 0x000fe200078e00ff */
[----:B------:R-:W-:Y:S02]  /*19bd0*/  UMOV UR4, 0x2 ;  /* 0x0000000200047882 */ /* 0x000fe40000000000 */
[----:B------:R-:W-:Y:S01]  /*19be0*/  FFMA.FTZ R140, R140, R179, 1.1641532182693481445e-10 ;  /* 0x2f0000008c8c7423 */ /* 0x000fe200000100b3 */
[----:B------:R-:W-:Y:S01]  /*19bf0*/  FMUL.FTZ R9, R10, UR25 ;  /* 0x000000190a097c20 */ /* 0x000fe20008410000 */
[----:B------:R-:W-:-:S03]  /*19c00*/  MOV R10, R38 ;  /* 0x00000026000a7202 */ /* 0x000fc60000000f00 */
        /* <DEDUP_REMOVED lines=14> */
.L_x_1293:
        /* <DEDUP_REMOVED lines=19> */
.L_x_1294:
        /* <DEDUP_REMOVED lines=60> */
.L_x_1292:
        /* <DEDUP_REMOVED lines=29> */
.L_x_1296:
        /* <DEDUP_REMOVED lines=19> */
.L_x_1297:
[----:B------:R-:W-:Y:S01]  /*1a4e0*/  LOP3.LUT R140, R3, UR5, R140, 0x96, !PT ;  /* 0x00000005038c7c12 */ /* 0x000fe2000f8e968c */
[----:B------:R-:W-:Y:S01]  /*1a4f0*/  IMAD.U32 R147, RZ, RZ, UR18 ;  /* 0x00000012ff937e24 */ /* 0x000fe2000f8e00ff */
[----:B------:R-:W-:Y:S01]  /*1a500*/  UIADD3 UR5, UPT, UPT, UR19, 0x76cf5d0a, URZ ;  /* 0x76cf5d0a13057890 */ /* 0x000fe2000fffe0ff */
[----:B------:R-:W-:-:S04]  /*1a510*/  IMAD.WIDE.U32 R144, R2, -0x326172a9, RZ ;  /* 0xcd9e8d5702907825 */ /* 0x000fc800078e00ff */
[----:B------:R-:W-:Y:S01]  /*1a520*/  IMAD.WIDE.U32 R140, R140, -0x326172a9, RZ ;  /* 0xcd9e8d578c8c7825 */ /* 0x000fe200078e00ff */
[----:B------:R-:W-:-:S03]  /*1a530*/  LOP3.LUT R146, R145, UR23, R147, 0x96, !PT ;  /* 0x0000001791927c12 */ /* 0x000fc6000f8e9693 */
[----:B------:R-:W-:Y:S01]  /*1a540*/  IMAD.MOV.U32 R10, RZ, RZ, R143 ;  /* 0x000000ffff0a7224 */ /* 0x000fe200078e008f */
        /* <DEDUP_REMOVED lines=54> */
.L_x_1295:
        /* <DEDUP_REMOVED lines=22> */
.L_x_1299:
        /* <DEDUP_REMOVED lines=19> */
.L_x_1300:
        /* <DEDUP_REMOVED lines=61> */
.L_x_1298:
        /* <DEDUP_REMOVED lines=27> */
.L_x_1302:
        /* <DEDUP_REMOVED lines=19> */
.L_x_1303:
        /* <DEDUP_REMOVED lines=61> */
.L_x_1301:
        /* <DEDUP_REMOVED lines=21> */
.L_x_1305:
        /* <DEDUP_REMOVED lines=19> */
.L_x_1306:
        /* <DEDUP_REMOVED lines=55> */
[----:B------:R-:W-:Y:S01]  /*1bbb0*/  IMAD.WIDE.U32 R146, R147, -0x326172a9, RZ ;  /* 0xcd9e8d5793927825 */ /* 0x000fe200078e00ff */
[----:B------:R-:W-:-:S03]  /*1bbc0*/  MOV R145, R143 ;  /* 0x0000008f00917202 */ /* 0x000fc60000000f00 */
[----:B------:R-:W-:Y:S01]  /*1bbd0*/  IMAD.MOV.U32 R38, RZ, RZ, R146 ;  /* 0x000000ffff267224 */ /* 0x000fe200078e0092 */
[----:B------:R-:W-:Y:S01]  /*1bbe0*/  LOP3.LUT R28, R148, UR4, R147, 0x96, !PT ;  /* 0x00000004941c7c12 */ /* 0x000fe2000f8e9693 */
[----:B------:R-:W-:Y:S01]  /*1bbf0*/  IMAD.MOV.U32 R143, RZ, RZ, R144 ;  /* 0x000000ffff8f7224 */ /* 0x000fe200078e0090 */
[----:B------:R-:W-:-:S06]  /*1bc00*/  UMOV UR4, URZ ;  /* 0x000000ff00047c82 */ /* 0x000fcc0008000000 */
.L_x_1304:
        /* <DEDUP_REMOVED lines=8> */
[----:B------:R-:W-:-:S05]  /*1bc90*/  FMUL.FTZ R145, R145, UR25 ;  /* 0x0000001991917c20 */ /* 0x000fca0008410000 */
[----:B------:R-:W-:Y:S02]  /*1bca0*/  FSEL R144, R145, RZ, !P6 ;  /* 0x000000ff91907208 */ /* 0x000fe40007000000 */
[----:B------:R-:W-:-:S03]  /*1bcb0*/  SEL R145, RZ, 0x1, P6 ;  /* 0x00000001ff917807 */ /* 0x000fc60003000000 */
[----:B------:R-:W-:Y:S01]  /*1bcc0*/  FADD.FTZ R144, R141, R144 ;  /* 0x000000908d907221 */ /* 0x000fe20000010000 */
[----:B------:R-:W-:Y:S02]  /*1bcd0*/  @P1 PRMT R141, R43, 0x7632, R141 ;  /* 0x000076322b8d1816 */ /* 0x000fe4000000008d */
[----:B------:R-:W-:-:S03]  /*1bce0*/  PRMT R11, R145, 0x7610, R11 ;  /* 0x00007610910b7816 */ /* 0x000fc6000000000b */
[----:B------:R-:W-:-:S04]  /*1bcf0*/  @P1 IMAD.U32 R141, R141, 0x10000, RZ ;  /* 0x000100008d8d1824 */ /* 0x000fc800078e00ff */
[----:B------:R-:W-:Y:S01]  /*1bd00*/  @P1 FADD.FTZ R141, R144, R141 ;  /* 0x0000008d908d1221 */ /* 0x000fe20000010000 */
[----:B------:R-:W-:-:S05]  /*1bd10*/  @!P1 IMAD.MOV.U32 R141, RZ, RZ, R144 ;  /* 0x000000ffff8d9224 */ /* 0x000fca00078e0090 */
[----:B------:R-:W-:-:S04]  /*1bd20*/  F2FP.BF16.F32.PACK_AB R144, RZ, R141 ;  /* 0x0000008dff90723e */ /* 0x000fc800000010ff */
[----:B------:R-:W-:Y:S01]  /*1bd30*/  PRMT R139, R139, 0x5410, R144 ;  /* 0x000054108b8b7816 */ /* 0x000fe20000000090 */
[----:B------:R-:W-:Y:S06]  /*1bd40*/  BRA `(.L_x_1307) ;  /* 0x0000003400007947 */ /* 0x000fec0003800000 */
.L_x_1258:
        /* <DEDUP_REMOVED lines=12> */
[----:B------:R-:W-:Y:S01]  /*1be10*/  @!P2 IMAD.MOV.U32 R16, RZ, RZ, R0 ;  /* 0x000000ffff10a224 */ /* 0x000fe200078e0000 */
[----:B------:R-:W-:Y:S01]  /*1be20*/  @P2 MOV R16, R28 ;  /* 0x0000001c00102202 */ /* 0x000fe20000000f00 */
[----:B------:R-:W-:Y:S01]  /*1be30*/  @P2 IMAD.MOV.U32 R143, RZ, RZ, R15 ;  /* 0x000000ffff8f2224 */ /* 0x000fe200078e000f */
[----:B------:R-:W-:Y:S06]  /*1be40*/  BRA `(.L_x_1308) ;  /* 0x0000000400307947 */ /* 0x000fec0003800000 */
.L_x_1309:
        /* <DEDUP_REMOVED lines=16> */
.L_x_1310:
        /* <DEDUP_REMOVED lines=59> */
[----:B------:R-:W-:-:S07]  /*1c300*/  IMAD.MOV.U32 R16, RZ, RZ, R15 ;  /* 0x000000ffff107224 */ /* 0x000fce00078e000f */
.L_x_1308:
[----:B------:R-:W-:Y:S01]  /*1c310*/  I2FP.F32.U32 R16, R16 ;  /* 0x0000001000107245 */ /* 0x000fe20000201000 */
[----:B------:R-:W-:Y:S01]  /*1c320*/  UISETP.NE.AND UP0, UPT, UR5, 0x1, UPT ;  /* 0x000000010500788c */ /* 0x000fe2000bf05270 */
[----:B-----5:R-:W-:Y:S01]  /*1c330*/  SHF.L.U32 R15, R136, 0x10, RZ ;  /* 0x00000010880f7819 */ /* 0x020fe200000006ff */
[----:B------:R-:W-:Y:S01]  /*1c340*/  IMAD.MOV.U32 R17, RZ, RZ, R38 ;  /* 0x000000ffff117224 */ /* 0x000fe200078e0026 */
[----:B------:R-:W-:Y:S01]  /*1c350*/  LOP3.LUT R12, R12, 0xfffffff7, RZ, 0xc0, !PT ;  /* 0xfffffff70c0c7812 */ /* 0x000fe200078ec0ff */
[----:B------:R-:W-:Y:S01]  /*1c360*/  FFMA.FTZ R16, R16, R179, 1.1641532182693481445e-10 ;  /* 0x2f00000010107423 */ /* 0x000fe200000100b3 */
[----:B------:R-:W-:Y:S01]  /*1c370*/  PRMT R136, R136, 0x7632, R136 ;  /* 0x0000763288887816 */ /* 0x000fe20000000088 */
[----:B------:R-:W-:Y:S01]  /*1c380*/  FMUL.FTZ R15, R15, UR25 ;  /* 0x000000190f0f7c20 */ /* 0x000fe20008410000 */
[----:B------:R-:W-:Y:S02]  /*1c390*/  UMOV UR4, 0x2 ;  /* 0x0000000200047882 */ /* 0x000fe40000000000 */
[----:B------:R-:W-:Y:S01]  /*1c3a0*/  FSETP.GTU.FTZ.AND P2, PT, R16, UR24, PT ;  /* 0x0000001810007c0b */ /* 0x000fe2000bf5c000 */
[----:B------:R-:W-:-:S03]  /*1c3b0*/  @P1 IMAD.U32 R16, R40, 0x10000, RZ ;  /* 0x0001000028101824 */ /* 0x000fc600078e00ff */
[----:B------:R-:W-:Y:S02]  /*1c3c0*/  FSEL R15, R15, RZ, !P2 ;  /* 0x000000ff0f0f7208 */ /* 0x000fe40005000000 */
[----:B------:R-:W-:-:S03]  /*1c3d0*/  PLOP3.LUT P2, PT, P2, PT, PT, 0x8, 0x80 ;  /* 0x000000000080781c */ /* 0x000fc6000174e170 */
[----:B------:R-:W-:-:S05]  /*1c3e0*/  @P1 FADD.FTZ R15, R16, R15 ;  /* 0x0000000f100f1221 */ /* 0x000fca0000010000 */
[----:B------:R-:W-:-:S05]  /*1c3f0*/  F2FP.BF16.F32.PACK_AB R142, RZ, R15 ;  /* 0x0000000fff8e723e */ /* 0x000fca00000010ff */
        /* <DEDUP_REMOVED lines=11> */
.L_x_1312:
        /* <DEDUP_REMOVED lines=16> */
.L_x_1313:
        /* <DEDUP_REMOVED lines=60> */
.L_x_1311:
[----:B------:R-:W-:Y:S01]  /*1c970*/  I2FP.F32.U32 R16, R17 ;  /* 0x0000001100107245 */ /* 0x000fe20000201000 */
[----:B------:R-:W-:Y:S01]  /*1c980*/  IMAD.U32 R136, R136, 0x10000, RZ ;  /* 0x0001000088887824 */ /* 0x000fe200078e00ff */
[----:B------:R-:W-:Y:S01]  /*1c990*/  UISETP.NE.AND UP0, UPT, UR4, 0x1, UPT ;  /* 0x000000010400788c */ /* 0x000fe2000bf05270 */
[----:B------:R-:W-:Y:S01]  /*1c9a0*/  LOP3.LUT R12, R12, 0xfffffffb, RZ, 0xc0, !PT ;  /* 0xfffffffb0c0c7812 */ /* 0x000fe200078ec0ff */
[----:B------:R-:W-:Y:S01]  /*1c9b0*/  UMOV UR5, 0x2 ;  /* 0x0000000200057882 */ /* 0x000fe20000000000 */
[----:B------:R-:W-:Y:S01]  /*1c9c0*/  FFMA.FTZ R16, R16, R179, 1.1641532182693481445e-10 ;  /* 0x2f00000010107423 */ /* 0x000fe200000100b3 */
[----:B------:R-:W-:-:S04]  /*1c9d0*/  FMUL.FTZ R136, R136, UR25 ;  /* 0x0000001988887c20 */ /* 0x000fc80008410000 */
[----:B------:R-:W-:Y:S02]  /*1c9e0*/  FSETP.GTU.FTZ.AND P2, PT, R16, UR24, PT ;  /* 0x0000001810007c0b */ /* 0x000fe4000bf5c000 */
[----:B------:R-:W-:-:S04]  /*1c9f0*/  @P1 PRMT R16, R40, 0x7632, R16 ;  /* 0x0000763228101816 */ /* 0x000fc80000000010 */
[----:B------:R-:W-:Y:S02]  /*1ca00*/  @P1 SHF.L.U32 R17, R16, 0x10, RZ ;  /* 0x0000001010111819 */ /* 0x000fe400000006ff */
[----:B------:R-:W-:Y:S02]  /*1ca10*/  FSEL R16, R136, RZ, !P2 ;  /* 0x000000ff88107208 */ /* 0x000fe40005000000 */
[----:B------:R-:W-:-:S03]  /*1ca20*/  PLOP3.LUT P2, PT, P2, PT, PT, 0x8, 0x80 ;  /* 0x000000000080781c */ /* 0x000fc6000174e170 */
[----:B------:R-:W-:Y:S01]  /*1ca30*/  @P1 FADD.FTZ R16, R16, R17 ;  /* 0x0000001110101221 */ /* 0x000fe20000010000 */
[----:B------:R-:W-:-:S04]  /*1ca40*/  IMAD.MOV.U32 R17, RZ, RZ, R38 ;  /* 0x000000ffff117224 */ /* 0x000fc800078e0026 */
        /* <DEDUP_REMOVED lines=12> */
.L_x_1315:
        /* <DEDUP_REMOVED lines=16> */
.L_x_1316:
        /* <DEDUP_REMOVED lines=60> */
.L_x_1314:
[----:B------:R-:W-:Y:S01]  /*1cfd0*/  I2FP.F32.U32 R18, R17 ;  /* 0x0000001100127245 */ /* 0x000fe20000201000 */
[----:B------:R-:W-:Y:S01]  /*1cfe0*/  IMAD.U32 R17, R137, 0x10000, RZ ;  /* 0x0001000089117824 */ /* 0x000fe200078e00ff */
[----:B------:R-:W-:Y:S01]  /*1cff0*/  UISETP.NE.AND UP0, UPT, UR5, 0x1, UPT ;  /* 0x000000010500788c */ /* 0x000fe2000bf05270 */
[----:B------:R-:W-:Y:S01]  /*1d000*/  LOP3.LUT R12, R12, 0xfffffffd, RZ, 0xc0, !PT ;  /* 0xfffffffd0c0c7812 */ /* 0x000fe200078ec0ff */
[----:B------:R-:W-:Y:S01]  /*1d010*/  UMOV UR4, 0x2 ;  /* 0x0000000200047882 */ /* 0x000fe20000000000 */
[----:B------:R-:W-:Y:S01]  /*1d020*/  FFMA.FTZ R18, R18, R179, 1.1641532182693481445e-10 ;  /* 0x2f00000012127423 */ /* 0x000fe200000100b3 */
[----:B------:R-:W-:Y:S01]  /*1d030*/  FMUL.FTZ R17, R17, UR25 ;  /* 0x0000001911117c20 */ /* 0x000fe20008410000 */
[----:B------:R-:W-:-:S03]  /*1d040*/  PRMT R137, R137, 0x7632, R137 ;  /* 0x0000763289897816 */ /* 0x000fc60000000089 */
[----:B------:R-:W-:Y:S01]  /*1d050*/  FSETP.GTU.FTZ.AND P2, PT, R18, UR24, PT ;  /* 0x0000001812007c0b */ /* 0x000fe2000bf5c000 */
[----:B------:R-:W-:-:S03]  /*1d060*/  @P1 IMAD.U32 R18, R41, 0x10000, RZ ;  /* 0x0001000029121824 */ /* 0x000fc600078e00ff */
[----:B------:R-:W-:Y:S02]  /*1d070*/  FSEL R17, R17, RZ, !P2 ;  /* 0x000000ff11117208 */ /* 0x000fe40005000000 */
[----:B------:R-:W-:-:S03]  /*1d080*/  PLOP3.LUT P2, PT, P2, PT, PT, 0x8, 0x80 ;  /* 0x000000000080781c */ /* 0x000fc6000174e170 */
[----:B------:R-:W-:Y:S01]  /*1d090*/  @P1 FADD.FTZ R17, R18, R17 ;  /* 0x0000001112111221 */ /* 0x000fe20000010000 */
[----:B------:R-:W-:-:S04]  /*1d0a0*/  MOV R18, R38 ;  /* 0x0000002600127202 */ /* 0x000fc80000000f00 */
        /* <DEDUP_REMOVED lines=12> */
.L_x_1318:
        /* <DEDUP_REMOVED lines=16> */
.L_x_1319:
[----:B------:R-:W-:Y:S01]  /*1d270*/  LOP3.LUT R38, R3, UR5, R38, 0x96, !PT ;  /* 0x0000000503267c12 */ /* 0x000fe2000f8e9626 */
[----:B------:R-:W-:Y:S01]  /*1d280*/  IMAD.U32 R37, RZ, RZ, UR18 ;  /* 0x00000012ff257e24 */ /* 0x000fe2000f8e00ff */
[----:B------:R-:W-:Y:S01]  /*1d290*/  UIADD3 UR5, UPT, UPT, UR19, 0x76cf5d0a, URZ ;  /* 0x76cf5d0a13057890 */ /* 0x000fe2000fffe0ff */
[----:B------:R-:W-:Y:S01]  /*1d2a0*/  IMAD.WIDE.U32 R140, R2, -0x326172a9, RZ ;  /* 0xcd9e8d57028c7825 */ /* 0x000fe200078e00ff */
[----:B------:R-:W-:-:S03]  /*1d2b0*/  MOV R18, R143 ;  /* 0x0000008f00127202 */ /* 0x000fc60000000f00 */
        /* <DEDUP_REMOVED lines=55> */
.L_x_1317:
        /* <DEDUP_REMOVED lines=8> */
[----:B------:R-:W-:-:S05]  /*1d6b0*/  @P1 PRMT R18, R41, 0x7632, R18 ;  /* 0x0000763229121816 */ /* 0x000fca0000000012 */
[----:B------:R-:W-:Y:S01]  /*1d6c0*/  @P1 IMAD.U32 R37, R18, 0x10000, RZ ;  /* 0x0001000012251824 */ /* 0x000fe200078e00ff */
        /* <DEDUP_REMOVED lines=16> */
.L_x_1321:
        /* <DEDUP_REMOVED lines=19> */
.L_x_1322:
        /* <DEDUP_REMOVED lines=58> */
[----:B------:R-:W-:Y:S02]  /*1dca0*/  LOP3.LUT R0, R146, UR4, R141, 0x96, !PT ;  /* 0x0000000492007c12 */ /* 0x000fe4000f8e968d */
[----:B------:R-:W-:-:S07]  /*1dcb0*/  MOV R143, R140 ;  /* 0x0000008c008f7202 */ /* 0x000fce0000000f00 */
.L_x_1320:
        /* <DEDUP_REMOVED lines=25> */
.L_x_1324:
        /* <DEDUP_REMOVED lines=19> */
.L_x_1325:
        /* <DEDUP_REMOVED lines=58> */
[----:B------:R-:W-:Y:S01]  /*1e320*/  IMAD.MOV.U32 R143, RZ, RZ, R140 ;  /* 0x000000ffff8f7224 */ /* 0x000fe200078e008c */
[----:B------:R-:W-:-:S06]  /*1e330*/  UMOV UR4, URZ ;  /* 0x000000ff00047c82 */ /* 0x000fcc0008000000 */
.L_x_1323:
[----:B------:R-:W-:Y:S01]  /*1e340*/  I2FP.F32.U32 R140, R39 ;  /* 0x00000027008c7245 */ /* 0x000fe20000201000 */
[----:B------:R-:W-:Y:S01]  /*1e350*/  UISETP.NE.AND UP0, UPT, UR4, 0x1, UPT ;  /* 0x000000010400788c */ /* 0x000fe2000bf05270 */
[----:B------:R-:W-:Y:S01]  /*1e360*/  SHF.L.U32 R138, R138, 0x10, RZ ;  /* 0x000000108a8a7819 */ /* 0x000fe200000006ff */
[----:B------:R-:W-:Y:S01]  /*1e370*/  IMAD.MOV.U32 R141, RZ, RZ, R38 ;  /* 0x000000ffff8d7224 */ /* 0x000fe200078e0026 */
[----:B------:R-:W-:Y:S01]  /*1e380*/  @P1 PRMT R39, R42, 0x7632, R39 ;  /* 0x000076322a271816 */ /* 0x000fe20000000027 */
[----:B------:R-:W-:Y:S01]  /*1e390*/  FFMA.FTZ R140, R140, R179, 1.1641532182693481445e-10 ;  /* 0x2f0000008c8c7423 */ /* 0x000fe200000100b3 */
[----:B------:R-:W-:Y:S01]  /*1e3a0*/  UMOV UR5, 0x2 ;  /* 0x0000000200057882 */ /* 0x000fe20000000000 */
[----:B------:R-:W-:Y:S02]  /*1e3b0*/  FMUL.FTZ R138, R138, UR25 ;  /* 0x000000198a8a7c20 */ /* 0x000fe40008410000 */
[----:B------:R-:W-:Y:S01]  /*1e3c0*/  @P1 IMAD.U32 R146, R39, 0x10000, RZ ;  /* 0x0001000027921824 */ /* 0x000fe200078e00ff */
[----:B------:R-:W-:-:S04]  /*1e3d0*/  FSETP.GTU.FTZ.AND P3, PT, R140, UR24, PT ;  /* 0x000000188c007c0b */ /* 0x000fc8000bf7c000 */
        /* <DEDUP_REMOVED lines=15> */
.L_x_1327:
        /* <DEDUP_REMOVED lines=19> */
.L_x_1328:
        /* <DEDUP_REMOVED lines=59> */
[----:B------:R-:W-:Y:S02]  /*1e9b0*/  IMAD.MOV.U32 R141, RZ, RZ, R143 ;  /* 0x000000ffff8d7224 */ /* 0x000fe400078e008f */
[----:B------:R-:W-:-:S07]  /*1e9c0*/  IMAD.MOV.U32 R143, RZ, RZ, R140 ;  /* 0x000000ffff8f7224 */ /* 0x000fce00078e008c */
.L_x_1326:
        /* <DEDUP_REMOVED lines=8> */
[----:B------:R-:W-:Y:S01]  /*1ea50*/  FSEL R140, R141, RZ, !P4 ;  /* 0x000000ff8d8c7208 */ /* 0x000fe20006000000 */
[----:B------:R-:W-:Y:S01]  /*1ea60*/  @P1 IMAD.U32 R141, R43, 0x10000, RZ ;  /* 0x000100002b8d1824 */ /* 0x000fe200078e00ff */
[----:B------:R-:W-:-:S03]  /*1ea70*/  PLOP3.LUT P4, PT, P4, PT, PT, 0x8, 0x80 ;  /* 0x000000000080781c */ /* 0x000fc6000278e170 */
[----:B------:R-:W-:Y:S01]  /*1ea80*/  @P1 FADD.FTZ R140, R141, R140 ;  /* 0x0000008c8d8c1221 */ /* 0x000fe20000010000 */
        /* <DEDUP_REMOVED lines=13> */
.L_x_1330:
        /* <DEDUP_REMOVED lines=19> */
.L_x_1331:
        /* <DEDUP_REMOVED lines=61> */
.L_x_1329:
[----:B------:R-:W-:Y:S02]  /*1f060*/  I2FP.F32.U32 R146, R149 ;  /* 0x0000009500927245 */ /* 0x000fe40000201000 */
[----:B------:R-:W-:Y:S02]  /*1f070*/  SHF.L.U32 R147, R141, 0x10, RZ ;  /* 0x000000108d937819 */ /* 0x000fe400000006ff */
[----:B------:R-:W-:Y:S01]  /*1f080*/  PRMT R138, R145, 0x5410, R138 ;  /* 0x00005410918a7816 */ /* 0x000fe2000000008a */
[----:B------:R-:W-:Y:S01]  /*1f090*/  FFMA.FTZ R141, R146, R179, 1.1641532182693481445e-10 ;  /* 0x2f000000928d7423 */ /* 0x000fe200000100b3 */
[----:B------:R-:W-:Y:S01]  /*1f0a0*/  @P1 PRMT R146, R43, 0x7632, R146 ;  /* 0x000076322b921816 */ /* 0x000fe20000000092 */
[----:B------:R-:W-:Y:S01]  /*1f0b0*/  FMUL.FTZ R147, R147, UR25 ;  /* 0x0000001993937c20 */ /* 0x000fe20008410000 */
[----:B------:R-:W-:Y:S02]  /*1f0c0*/  PRMT R137, R144, 0x5410, R137 ;  /* 0x0000541090897816 */ /* 0x000fe40000000089 */
[----:B------:R-:W-:Y:S01]  /*1f0d0*/  FSETP.GTU.FTZ.AND P5, PT, R141, UR24, PT ;  /* 0x000000188d007c0b */ /* 0x000fe2000bfbc000 */
[----:B------:R-:W-:Y:S01]  /*1f0e0*/  @P1 IMAD.U32 R146, R146, 0x10000, RZ ;  /* 0x0001000092921824 */ /* 0x000fe200078e00ff */
[----:B------:R-:W-:-:S02]  /*1f0f0*/  PRMT R136, R142, 0x5410, R136 ;  /* 0x000054108e887816 */ /* 0x000fc40000000088 */
[----:B------:R-:W-:Y:S02]  /*1f100*/  FSEL R141, R147, RZ, !P5 ;  /* 0x000000ff938d7208 */ /* 0x000fe40006800000 */
[----:B------:R-:W-:-:S03]  /*1f110*/  PLOP3.LUT P5, PT, P5, PT, PT, 0x8, 0x80 ;  /* 0x000000000080781c */ /* 0x000fc60002fae170 */
[----:B------:R-:W-:-:S05]  /*1f120*/  @P1 FADD.FTZ R141, R141, R146 ;  /* 0x000000928d8d1221 */ /* 0x000fca0000010000 */
[----:B------:R-:W-:-:S04]  /*1f130*/  F2FP.BF16.F32.PACK_AB R146, RZ, R141 ;  /* 0x0000008dff92723e */ /* 0x000fc800000010ff */
[----:B------:R-:W-:-:S07]  /*1f140*/  PRMT R139, R139, 0x5410, R146 ;  /* 0x000054108b8b7816 */ /* 0x000fce0000000092 */
.L_x_1307:
[----:B------:R-:W-:Y:S01]  /*1f150*/  SEL R142, RZ, 0x1000000, !P5 ;  /* 0x01000000ff8e7807 */ /* 0x000fe20006800000 */
[----:B------:R-:W-:Y:S01]  /*1f160*/  IMAD.MOV.U32 R144, RZ, RZ, 0x10 ;  /* 0x00000010ff907424 */ /* 0x000fe200078e00ff */
[----:B------:R-:W-:Y:S02]  /*1f170*/  SEL R146, RZ, 0x10000, !P4 ;  /* 0x00010000ff927807 */ /* 0x000fe40006000000 */
[----:B------:R-:W-:Y:S01]  /*1f180*/  SEL R149, RZ, 0x100, !P3 ;  /* 0x00000100ff957807 */ /* 0x000fe20005800000 */
[----:B------:R-:W-:Y:S01]  /*1f190*/  IMAD.WIDE.U32 R144, R13, R144, UR14 ;  /* 0x0000000e0d907e25 */ /* 0x000fe2000f8e0090 */
[C---:B------:R-:W-:Y:S02]  /*1f1a0*/  LOP3.LUT P5, RZ, R12.reuse, 0x4, RZ, 0xc0, !PT ;  /* 0x000000040cff7812 */ /* 0x040fe400078ac0ff */
[C---:B------:R-:W-:Y:S02]  /*1f1b0*/  LOP3.LUT P4, RZ, R12.reuse, 0x2, RZ, 0xc0, !PT ;  /* 0x000000020cff7812 */ /* 0x040fe4000788c0ff */
[----:B------:R-:W-:Y:S01]  /*1f1c0*/  LOP3.LUT P3, RZ, R12, 0x1, RZ, 0xc0, !PT ;  /* 0x000000010cff7812 */ /* 0x000fe2000786c0ff */
[----:B------:R0:W-:Y:S01]  /*1f1d0*/  STG.E.128 desc[UR20][R144.64], R136 ;  /* 0x0000008890007986 */ /* 0x0001e2000c101d14 */
[----:B------:R-:W-:-:S02]  /*1f1e0*/  LOP3.LUT R149, R149, R142, R146, 0xfe, !PT ;  /* 0x0000008e95957212 */ /* 0x000fc400078efe92 */
[----:B------:R-:W-:Y:S02]  /*1f1f0*/  SEL R146, RZ, 0x1000000, !P3 ;  /* 0x01000000ff927807 */ /* 0x000fe40005800000 */
[----:B------:R-:W-:Y:S02]  /*1f200*/  SEL R147, RZ, 0x10000, !P4 ;  /* 0x00010000ff937807 */ /* 0x000fe40006000000 */
[----:B------:R-:W-:Y:S02]  /*1f210*/  SEL R142, RZ, 0x100, !P5 ;  /* 0x00000100ff8e7807 */ /* 0x000fe40006800000 */
[----:B------:R-:W-:Y:S02]  /*1f220*/  LOP3.LUT P6, RZ, R12, 0x8, RZ, 0xc0, !PT ;  /* 0x000000080cff7812 */ /* 0x000fe400078cc0ff */
[----:B------:R-:W-:Y:S02]  /*1f230*/  LOP3.LUT R142, R142, R146, R147, 0xfe, !PT ;  /* 0x000000928e8e7212 */ /* 0x000fe400078efe93 */
[----:B------:R-:W-:-:S02]  /*1f240*/  SEL R146, RZ, 0x1, !P2 ;  /* 0x00000001ff927807 */ /* 0x000fc40005000000 */
[----:B------:R-:W-:Y:S01]  /*1f250*/  SEL R147, RZ, 0x1, !P6 ;  /* 0x00000001ff937807 */ /* 0x000fe20007000000 */
[----:B0-----:R-:W-:Y:S01]  /*1f260*/  IMAD.MOV.U32 R138, RZ, RZ, 0x8 ;  /* 0x00000008ff8a7424 */ /* 0x001fe200078e00ff */
[----:B------:R-:W-:Y:S02]  /*1f270*/  LOP3.LUT R137, R149, R146, RZ, 0xfc, !PT ;  /* 0x0000009295897212 */ /* 0x000fe400078efcff */
[----:B------:R-:W-:Y:S01]  /*1f280*/  LOP3.LUT R136, R142, R147, RZ, 0xfc, !PT ;  /* 0x000000938e887212 */ /* 0x000fe200078efcff */
[----:B------:R-:W-:-:S05]  /*1f290*/  IMAD.WIDE.U32 R138, R13, R138, UR12 ;  /* 0x0000000c0d8a7e25 */ /* 0x000fca000f8e008a */
[----:B------:R0:W-:Y:S01]  /*1f2a0*/  STG.E.64 desc[UR20][R138.64], R136 ;  /* 0x000000888a007986 */ /* 0x0001e2000c101b14 */
[----:B------:R-:W-:Y:S05]  /*1f2b0*/  @!P0 BRA `(.L_x_1332) ;  /* 0x0000000000508947 */ /* 0x000fea0003800000 */
[----:B0-----:R-:W-:Y:S01]  /*1f2c0*/  IMAD.U32 R136, R10, 0x10000, RZ ;  /* 0x000100000a887824 */ /* 0x001fe200078e00ff */
[----:B------:R-:W-:Y:S02]  /*1f2d0*/  LOP3.LUT R138, R6, 0xff, RZ, 0xc0, !PT ;  /* 0x000000ff068a7812 */ /* 0x000fe400078ec0ff */
[----:B------:R-:W-:Y:S02]  /*1f2e0*/  LOP3.LUT R144, R5, 0xff, RZ, 0xc0, !PT ;  /* 0x000000ff05907812 */ /* 0x000fe400078ec0ff */
[----:B------:R-:W-:Y:S01]  /*1f2f0*/  LOP3.LUT R137, R136, 0xff0000, RZ, 0xc0, !PT ;  /* 0x00ff000088897812 */ /* 0x000fe200078ec0ff */
[----:B------:R-:W-:Y:S01]  /*1f300*/  IMAD.WIDE.U32 R138, R138, 0x10000, RZ ;  /* 0x000100008a8a7825 */ /* 0x000fe200078e00ff */
[----:B------:R-:W-:-:S03]  /*1f310*/  LOP3.LUT R136, R11, 0xffff, RZ, 0xc0, !PT ;  /* 0x0000ffff0b887812 */ /* 0x000fc600078ec0ff */
[----:B------:R-:W-:Y:S01]  /*1f320*/  IMAD.WIDE.U32 R144, R144, 0x100, RZ ;  /* 0x0000010090907825 */ /* 0x000fe200078e00ff */
[----:B------:R-:W-:Y:S02]  /*1f330*/  PRMT R136, R137, 0x4210, R136 ;  /* 0x0000421089887816 */ /* 0x000fe40000000088 */
[----:B------:R-:W-:-:S04]  /*1f340*/  PRMT R137, R9, 0x7104, RZ ;  /* 0x0000710409897816 */ /* 0x000fc800000000ff */
[----:B------:R-:W-:Y:S02]  /*1f350*/  LOP3.LUT R137, R136, 0xff00, R137, 0xf8, !PT ;  /* 0x0000ff0088897812 */ /* 0x000fe400078ef889 */
[----:B------:R-:W-:Y:S02]  /*1f360*/  LOP3.LUT R136, R7, 0xff, RZ, 0xc0, !PT ;  /* 0x000000ff07887812 */ /* 0x000fe400078ec0ff */
        /* <DEDUP_REMOVED lines=9> */
.L_x_1332:
[----:B01----:R-:W0:Y:S01]  /*1f400*/  @P1 LDC.64 R136, c[0x0][0x3a0] ;  /* 0x0000e800ff881b82 */ /* 0x003e220000000a00 */
[----:B------:R-:W-:-:S07]  /*1f410*/  IADD3 R142, PT, PT, R19, 0x180, RZ ;  /* 0x00000180138e7810 */ /* 0x000fce0007ffe0ff */
[----:B------:R-:W1:Y:S01]  /*1f420*/  @P0 LDC.64 R138, c[0x0][0x398] ;  /* 0x0000e600ff8a0b82 */ /* 0x000e620000000a00 */
[----:B------:R-:W-:Y:S02]  /*1f430*/  IMAD.MOV.U32 R145, RZ, RZ, 0x10 ;  /* 0x00000010ff917424 */ /* 0x000fe400078e00ff */
[----:B0-----:R-:W-:-:S05]  /*1f440*/  @P1 IMAD.WIDE.U32 R136, R142, 0x10, R136 ;  /* 0x000000108e881825 */ /* 0x001fca00078e0088 */
[----:B------:R0:W5:Y:S01]  /*1f450*/  @P1 LDG.E.128 R40, desc[UR20][R136.64] ;  /* 0x0000001488281981 */ /* 0x000162000c1e1d00 */
[----:B-1----:R-:W-:-:S05]  /*1f460*/  @P0 IMAD.WIDE.U32 R138, R142, 0x10, R138 ;  /* 0x000000108e8a0825 */ /* 0x002fca00078e008a */
[----:B------:R1:W5:Y:S01]  /*1f470*/  @P0 LDG.E.128 R44, desc[UR20][R138.64] ;  /* 0x000000148a2c0981 */ /* 0x000362000c1e1d00 */
[----:B0-----:R-:W-:-:S06]  /*1f480*/  IMAD.WIDE.U32 R136, R142, R145, UR16 ;  /* 0x000000108e887e25 */ /* 0x001fcc000f8e0091 */
[----:B------:R-:W5:Y:S01]  /*1f490*/  LDG.E.128 R136, desc[UR20][R136.64] ;  /* 0x0000001488887981 */ /* 0x000f62000c1e1d00 */
[----:B-1----:R-:W-:Y:S05]  /*1f4a0*/  @!P0 BRA `(.L_x_1333) ;  /* 0x0000006400d88947 */ /* 0x002fea0003800000 */
        /* <DEDUP_REMOVED lines=13> */
[----:B------:R-:W-:Y:S02]  /*1f580*/  @!P2 IMAD.MOV.U32 R4, RZ, RZ, R0 ;  /* 0x000000ffff04a224 */ /* 0x000fe400078e0000 */
[----:B------:R-:W-:Y:S01]  /*1f590*/  @P2 IMAD.MOV.U32 R4, RZ, RZ, R28 ;  /* 0x000000ffff042224 */ /* 0x000fe200078e001c */
[----:B------:R-:W-:Y:S06]  /*1f5a0*/  BRA `(.L_x_1334) ;  /* 0x0000000400307947 */ /* 0x000fec0003800000 */
.L_x_1335:
        /* <DEDUP_REMOVED lines=16> */
.L_x_1336:
        /* <DEDUP_REMOVED lines=56> */
[----:B------:R-:W-:Y:S01]  /*1fa30*/  UIADD3 UR4, UPT, UPT, UR19, -0x695add53, URZ ;  /* 0x96a522ad13047890 */ /* 0x000fe2000fffe0ff */
[----:B------:R-:W-:-:S05]  /*1fa40*/  MOV R38, R6 ;  /* 0x0000000600267202 */ /* 0x000fca0000000f00 */
[----:B------:R-:W-:Y:S01]  /*1fa50*/  LOP3.LUT R0, R4, UR4, R153, 0x96, !PT ;  /* 0x0000000404007c12 */ /* 0x000fe2000f8e9699 */
[----:B------:R-:W-:-:S07]  /*1fa60*/  IMAD.MOV.U32 R4, RZ, RZ, R143 ;  /* 0x000000ffff047224 */ /* 0x000fce00078e008f */
.L_x_1334:
[----:B------:R-:W-:Y:S01]  /*1fa70*/  I2FP.F32.U32 R4, R4 ;  /* 0x0000000400047245 */ /* 0x000fe20000201000 */
[----:B------:R-:W-:Y:S01]  /*1fa80*/  UISETP.NE.AND UP0, UPT, UR5, 0x1, UPT ;  /* 0x000000010500788c */ /* 0x000fe2000bf05270 */
[----:B------:R-:W-:Y:S01]  /*1fa90*/  LOP3.LUT R12, R12, 0xfffffff7, RZ, 0xc0, !PT ;  /* 0xfffffff70c0c7812 */ /* 0x000fe200078ec0ff */
[----:B------:R-:W-:Y:S01]  /*1faa0*/  IMAD.MOV.U32 R5, RZ, RZ, R38 ;  /* 0x000000ffff057224 */ /* 0x000fe200078e0026 */
[----:B-----5:R-:W-:Y:S01]  /*1fab0*/  PRMT R144, R136, 0x7632, R144 ;  /* 0x0000763288907816 */ /* 0x020fe20000000090 */
[----:B------:R-:W-:Y:S01]  /*1fac0*/  FFMA.FTZ R4, R4, R179, 1.1641532182693481445e-10 ;  /* 0x2f00000004047423 */ /* 0x000fe200000100b3 */
[----:B------:R-:W-:-:S04]  /*1fad0*/  UMOV UR4, 0x2 ;  /* 0x0000000200047882 */ /* 0x000fc80000000000 */
[----:B------:R-:W-:Y:S01]  /*1fae0*/  FSETP.GTU.FTZ.AND P2, PT, R4, UR24, PT ;  /* 0x0000001804007c0b */ /* 0x000fe2000bf5c000 */
[----:B------:R-:W-:-:S03]  /*1faf0*/  IMAD.U32 R4, R136, 0x10000, RZ ;  /* 0x0001000088047824 */ /* 0x000fc600078e00ff */
[----:B------:R-:W-:Y:S01]  /*1fb00*/  PLOP3.LUT P3, PT, P2, PT, PT, 0x8, 0x80 ;  /* 0x000000000080781c */ /* 0x000fe2000176e170 */
[----:B------:R-:W-:-:S05]  /*1fb10*/  FMUL.FTZ R4, R4, UR25 ;  /* 0x0000001904047c20 */ /* 0x000fca0008410000 */
[----:B------:R-:W-:-:S07]  /*1fb20*/  FSEL R10, R4, RZ, !P2 ;  /* 0x000000ff040a7208 */ /* 0x000fce0005000000 */
        /* <DEDUP_REMOVED lines=11> */
.L_x_1338:
        /* <DEDUP_REMOVED lines=16> */
.L_x_1339:
        /* <DEDUP_REMOVED lines=58> */
[----:B------:R-:W-:Y:S01]  /*20080*/  IMAD.MOV.U32 R5, RZ, RZ, R152 ;  /* 0x000000ffff057224 */ /* 0x000fe200078e0098 */
[----:B------:R-:W-:Y:S01]  /*20090*/  MOV R152, R4 ;  /* 0x0000000400987202 */ /* 0x000fe20000000f00 */
[----:B------:R-:W-:-:S06]  /*200a0*/  UMOV UR4, URZ ;  /* 0x000000ff00047c82 */ /* 0x000fcc0008000000 */
.L_x_1337:
[----:B------:R-:W-:Y:S01]  /*200b0*/  I2FP.F32.U32 R4, R5 ;  /* 0x0000000500047245 */ /* 0x000fe20000201000 */
[----:B------:R-:W-:Y:S01]  /*200c0*/  UISETP.NE.AND UP0, UPT, UR4, 0x1, UPT ;  /* 0x000000010400788c */ /* 0x000fe2000bf05270 */
[----:B------:R-:W-:Y:S01]  /*200d0*/  @P1 IMAD.U32 R143, R40, 0x10000, RZ ;  /* 0x00010000288f1824 */ /* 0x000fe200078e00ff */
[----:B------:R-:W-:Y:S02]  /*200e0*/  UMOV UR5, 0x2 ;  /* 0x0000000200057882 */ /* 0x000fe40000000000 */
[----:B------:R-:W-:-:S05]  /*200f0*/  FFMA.FTZ R4, R4, R179, 1.1641532182693481445e-10 ;  /* 0x2f00000004047423 */ /* 0x000fca00000100b3 */
[----:B------:R-:W-:Y:S01]  /*20100*/  FSETP.GTU.FTZ.AND P2, PT, R4, UR24, PT ;  /* 0x0000001804007c0b */ /* 0x000fe2000bf5c000 */
[----:B------:R-:W-:-:S04]  /*20110*/  IMAD.U32 R4, R44, 0x10000, RZ ;  /* 0x000100002c047824 */ /* 0x000fc800078e00ff */
[----:B------:R-:W-:-:S05]  /*20120*/  FMUL.FTZ R4, R4, UR25 ;  /* 0x0000001904047c20 */ /* 0x000fca0008410000 */
        /* <DEDUP_REMOVED lines=17> */
.L_x_1341:
        /* <DEDUP_REMOVED lines=16> */
.L_x_1342:
        /* <DEDUP_REMOVED lines=61> */
.L_x_1340:
        /* <DEDUP_REMOVED lines=22> */
.L_x_1344:
        /* <DEDUP_REMOVED lines=16> */
.L_x_1345:
        /* <DEDUP_REMOVED lines=61> */
.L_x_1343:
        /* <DEDUP_REMOVED lines=27> */
.L_x_1347:
        /* <DEDUP_REMOVED lines=16> */
.L_x_1348:
        /* <DEDUP_REMOVED lines=57> */
[----:B------:R-:W-:-:S05]  /*21380*/  IMAD.WIDE.U32 R6, R0, -0x2daee0ad, RZ ;  /* 0xd2511f5300067825 */ /* 0x000fca00078e00ff */
[----:B------:R-:W-:Y:S01]  /*21390*/  LOP3.LUT R0, R8, UR4, R7, 0x96, !PT ;  /* 0x0000000408007c12 */ /* 0x000fe2000f8e9607 */
[----:B------:R-:W-:Y:S02]  /*213a0*/  IMAD.MOV.U32 R7, RZ, RZ, R152 ;  /* 0x000000ffff077224 */ /* 0x000fe400078e0098 */
[----:B------:R-:W-:-:S07]  /*213b0*/  IMAD.MOV.U32 R152, RZ, RZ, R6 ;  /* 0x000000ffff987224 */ /* 0x000fce00078e0006 */
.L_x_1346:
[----:B------:R-:W-:Y:S01]  /*213c0*/  I2FP.F32.U32 R6, R7 ;  /* 0x0000000700067245 */ /* 0x000fe20000201000 */
[----:B------:R-:W-:Y:S01]  /*213d0*/  UISETP.NE.AND UP0, UPT, UR5, 0x1, UPT ;  /* 0x000000010500788c */ /* 0x000fe2000bf05270 */
[----:B------:R-:W-:Y:S01]  /*213e0*/  LOP3.LUT R12, R12, 0xfffffffd, RZ, 0xc0, !PT ;  /* 0xfffffffd0c0c7812 */ /* 0x000fe200078ec0ff */
[----:B------:R-:W-:Y:S01]  /*213f0*/  UMOV UR4, 0x2 ;  /* 0x0000000200047882 */ /* 0x000fe20000000000 */
[----:B------:R-:W-:Y:S01]  /*21400*/  PRMT R148, R137, 0x7632, R148 ;  /* 0x0000763289947816 */ /* 0x000fe20000000094 */
[----:B------:R-:W-:Y:S01]  /*21410*/  FFMA.FTZ R6, R6, R179, 1.1641532182693481445e-10 ;  /* 0x2f00000006067423 */ /* 0x000fe200000100b3 */
[----:B------:R-:W-:-:S04]  /*21420*/  MOV R7, R38 ;  /* 0x0000002600077202 */ /* 0x000fc80000000f00 */
        /* <DEDUP_REMOVED lines=16> */
.L_x_1350:
        /* <DEDUP_REMOVED lines=16> */
.L_x_1351:
        /* <DEDUP_REMOVED lines=61> */
.L_x_1349:
[----:B------:R-:W-:Y:S01]  /*21a00*/  I2FP.F32.U32 R6, R7 ;  /* 0x0000000700067245 */ /* 0x000fe20000201000 */
[----:B------:R-:W-:Y:S01]  /*21a10*/  UISETP.NE.AND UP0, UPT, UR4, 0x1, UPT ;  /* 0x000000010400788c */ /* 0x000fe2000bf05270 */
[----:B------:R-:W-:Y:S01]  /*21a20*/  MOV R7, R38 ;  /* 0x0000002600077202 */ /* 0x000fe20000000f00 */
        /* <DEDUP_REMOVED lines=22> */
.L_x_1353:
        /* <DEDUP_REMOVED lines=16> */
.L_x_1354:
        /* <DEDUP_REMOVED lines=61> */
.L_x_1352:
        /* <DEDUP_REMOVED lines=22> */
.L_x_1356:
        /* <DEDUP_REMOVED lines=19> */
.L_x_1357:
        /* <DEDUP_REMOVED lines=61> */
.L_x_1355:
[----:B------:R-:W-:Y:S01]  /*226c0*/  I2FP.F32.U32 R8, R11 ;  /* 0x0000000b00087245 */ /* 0x000fe20000201000 */
[----:B------:R-:W-:Y:S01]  /*226d0*/  UISETP.NE.AND UP0, UPT, UR4, 0x1, UPT ;  /* 0x000000010400788c */ /* 0x000fe2000bf05270 */
[----:B------:R-:W-:Y:S01]  /*226e0*/  PRMT R9, R45, 0x7632, R9 ;  /* 0x000076322d097816 */ /* 0x000fe20000000009 */
[----:B------:R-:W-:Y:S01]  /*226f0*/  IMAD.MOV.U32 R10, RZ, RZ, R38 ;  /* 0x000000ffff0a7224 */ /* 0x000fe200078e0026 */
[----:B------:R-:W-:Y:S01]  /*22700*/  UMOV UR5, 0x2 ;  /* 0x0000000200057882 */ /* 0x000fe20000000000 */
[----:B------:R-:W-:Y:S02]  /*22710*/  FFMA.FTZ R8, R8, R179, 1.1641532182693481445e-10 ;  /* 0x2f00000008087423 */ /* 0x000fe400000100b3 */
[----:B------:R-:W-:-:S03]  /*22720*/  IMAD.U32 R9, R9, 0x10000, RZ ;  /* 0x0001000009097824 */ /* 0x000fc600078e00ff */
[----:B------:R-:W-:Y:S01]  /*22730*/  FSETP.GTU.FTZ.AND P2, PT, R8, UR24, PT ;  /* 0x0000001808007c0b */ /* 0x000fe2000bf5c000 */
[----:B------:R-:W-:-:S05]  /*22740*/  FMUL.FTZ R9, R9, UR25 ;  /* 0x0000001909097c20 */ /* 0x000fca0008410000 */
[----:B------:R-:W-:-:S05]  /*22750*/  FSEL R8, R9, RZ, !P2 ;  /* 0x000000ff09087208 */ /* 0x000fca0005000000 */
[--C-:B------:R-:W-:Y:S01]  /*22760*/  FADD.FTZ R7, R7, R8.reuse ;  /* 0x0000000807077221 */ /* 0x100fe20000010000 */
[----:B------:R-:W-:-:S04]  /*22770*/  @P1 PRMT R8, R41, 0x7632, R8 ;  /* 0x0000763229081816 */ /* 0x000fc80000000008 */
[----:B------:R-:W-:-:S05]  /*22780*/  @P1 SHF.L.U32 R8, R8, 0x10, RZ ;  /* 0x0000001008081819 */ /* 0x000fca00000006ff */
        /* <DEDUP_REMOVED lines=14> */
.L_x_1359:
        /* <DEDUP_REMOVED lines=19> */
.L_x_1360:
        /* <DEDUP_REMOVED lines=61> */
.L_x_1358:
[----:B------:R-:W-:Y:S01]  /*22d70*/  I2FP.F32.U32 R8, R10 ;  /* 0x0000000a00087245 */ /* 0x000fe20000201000 */
[----:B------:R-:W-:Y:S01]  /*22d80*/  UISETP.NE.AND UP0, UPT, UR5, 0x1, UPT ;  /* 0x000000010500788c */ /* 0x000fe2000bf05270 */
[----:B------:R-:W-:Y:S01]  /*22d90*/  PRMT R9, R138, 0x7632, R9 ;  /* 0x000076328a097816 */ /* 0x000fe20000000009 */
[----:B------:R-:W-:Y:S01]  /*22da0*/  UMOV UR4, 0x2 ;  /* 0x0000000200047882 */ /* 0x000fe20000000000 */
[----:B------:R-:W-:Y:S01]  /*22db0*/  MOV R10, R38 ;  /* 0x00000026000a7202 */ /* 0x000fe20000000f00 */
        /* <DEDUP_REMOVED lines=17> */
.L_x_1362:
        /* <DEDUP_REMOVED lines=19> */
.L_x_1363:
        /* <DEDUP_REMOVED lines=57> */
[----:B------:R-:W-:Y:S02]  /*23390*/  UIADD3 UR4, UPT, UPT, UR18, -0x700cb87f, URZ ;  /* 0x8ff3478112047890 */ /* 0x000fe4000fffe0ff */
[----:B------:R-:W-:-:S04]  /*233a0*/  MOV R38, R148 ;  /* 0x0000009400267202 */ /* 0x000fc80000000f00 */
[----:B------:R-:W-:Y:S01]  /*233b0*/  LOP3.LUT R28, R154, UR4, R149, 0x96, !PT ;  /* 0x000000049a1c7c12 */ /* 0x000fe2000f8e9695 */
[----:B------:R-:W-:-:S06]  /*233c0*/  UMOV UR4, URZ ;  /* 0x000000ff00047c82 */ /* 0x000fcc0008000000 */
.L_x_1361:
[----:B------:R-:W-:Y:S01]  /*233d0*/  I2FP.F32.U32 R10, R10 ;  /* 0x0000000a000a7245 */ /* 0x000fe20000201000 */
[----:B------:R-:W-:Y:S01]  /*233e0*/  UISETP.NE.AND UP0, UPT, UR4, 0x1, UPT ;  /* 0x000000010400788c */ /* 0x000fe2000bf05270 */
[----:B------:R-:W-:-:S03]  /*233f0*/  UMOV UR5, 0x2 ;  /* 0x0000000200057882 */ /* 0x000fc60000000000 */
[----:B------:R-:W-:-:S05]  /*23400*/  FFMA.FTZ R10, R10, R179, 1.1641532182693481445e-10 ;  /* 0x2f0000000a0a7423 */ /* 0x000fca00000100b3 */
[----:B------:R-:W-:Y:S01]  /*23410*/  FSETP.GTU.FTZ.AND P3, PT, R10, UR24, PT ;  /* 0x000000180a007c0b */ /* 0x000fe2000bf7c000 */
[----:B------:R-:W-:-:S04]  /*23420*/  IMAD.U32 R10, R46, 0x10000, RZ ;  /* 0x000100002e0a7824 */ /* 0x000fc800078e00ff */
[----:B------:R-:W-:-:S05]  /*23430*/  FMUL.FTZ R10, R10, UR25 ;  /* 0x000000190a0a7c20 */ /* 0x000fca0008410000 */
[----:B------:R-:W-:Y:S02]  /*23440*/  FSEL R147, R10, RZ, !P3 ;  /* 0x000000ff0a937208 */ /* 0x000fe40005800000 */
[----:B------:R-:W-:-:S03]  /*23450*/  MOV R10, R38 ;  /* 0x00000026000a7202 */ /* 0x000fc60000000f00 */
        /* <DEDUP_REMOVED lines=17> */
.L_x_1365:
        /* <DEDUP_REMOVED lines=19> */
.L_x_1366:
        /* <DEDUP_REMOVED lines=61> */
.L_x_1364:
[----:B------:R-:W-:Y:S01]  /*23a70*/  I2FP.F32.U32 R10, R10 ;  /* 0x0000000a000a7245 */ /* 0x000fe20000201000 */
[----:B------:R-:W-:Y:S01]  /*23a80*/  UISETP.NE.AND UP0, UPT, UR5, 0x1, UPT ;  /* 0x000000010500788c */ /* 0x000fe2000bf05270 */
[----:B------:R-:W-:Y:S01]  /*23a90*/  IMAD.U32 R9, R9, 0x10000, RZ ;  /* 0x0001000009097824 */ /* 0x000fe200078e00ff */
[----:B------:R-:W-:Y:S02]  /*23aa0*/  UMOV UR4, 0x2 ;  /* 0x0000000200047882 */ /* 0x000fe40000000000 */
[----:B------:R-:W-:Y:S01]  /*23ab0*/  FFMA.FTZ R10, R10, R179, 1.1641532182693481445e-10 ;  /* 0x2f0000000a0a7423 */ /* 0x000fe200000100b3 */
[----:B------:R-:W-:-:S04]  /*23ac0*/  FMUL.FTZ R9, R9, UR25 ;  /* 0x0000001909097c20 */ /* 0x000fc80008410000 */
[----:B------:R-:W-:Y:S01]  /*23ad0*/  FSETP.GTU.FTZ.AND P3, PT, R10, UR24, PT ;  /* 0x000000180a007c0b */ /* 0x000fe2000bf7c000 */
[----:B------:R-:W-:-:S03]  /*23ae0*/  IMAD.MOV.U32 R10, RZ, RZ, R38 ;  /* 0x000000ffff0a7224 */ /* 0x000fc600078e0026 */
        /* <DEDUP_REMOVED lines=13> */
.L_x_1368:
        /* <DEDUP_REMOVED lines=19> */
.L_x_1369:
        /* <DEDUP_REMOVED lines=61> */
.L_x_1367:
[----:B------:R-:W-:Y:S01]  /*240c0*/  I2FP.F32.U32 R10, R10 ;  /* 0x0000000a000a7245 */ /* 0x000fe20000201000 */
[----:B------:R-:W-:Y:S01]  /*240d0*/  UISETP.NE.AND UP0, UPT, UR4, 0x1, UPT ;  /* 0x000000010400788c */ /* 0x000fe2000bf05270 */
[----:B------:R-:W-:-:S03]  /*240e0*/  UMOV UR5, 0x2 ;  /* 0x0000000200057882 */ /* 0x000fc60000000000 */
[----:B------:R-:W-:-:S05]  /*240f0*/  FFMA.FTZ R10, R10, R179, 1.1641532182693481445e-10 ;  /* 0x2f0000000a0a7423 */ /* 0x000fca00000100b3 */
[----:B------:R-:W-:Y:S02]  /*24100*/  FSETP.GTU.FTZ.AND P4, PT, R10, UR24, PT ;  /* 0x000000180a007c0b */ /* 0x000fe4000bf9c000 */
[----:B------:R-:W-:-:S05]  /*24110*/  PRMT R10, R46, 0x7632, R10 ;  /* 0x000076322e0a7816 */ /* 0x000fca000000000a */
[----:B------:R-:W-:-:S04]  /*24120*/  IMAD.U32 R10, R10, 0x10000, RZ ;  /* 0x000100000a0a7824 */ /* 0x000fc800078e00ff */
[----:B------:R-:W-:-:S05]  /*24130*/  FMUL.FTZ R10, R10, UR25 ;  /* 0x000000190a0a7c20 */ /* 0x000fca0008410000 */
[----:B------:R-:W-:-:S05]  /*24140*/  FSEL R10, R10, RZ, !P4 ;  /* 0x000000ff0a0a7208 */ /* 0x000fca0006000000 */
[--C-:B------:R-:W-:Y:S01]  /*24150*/  FADD.FTZ R9, R9, R10.reuse ;  /* 0x0000000a09097221 */ /* 0x100fe20000010000 */
[----:B------:R-:W-:-:S04]  /*24160*/  @P1 PRMT R10, R42, 0x7632, R10 ;  /* 0x000076322a0a1816 */ /* 0x000fc8000000000a */
[----:B------:R-:W-:-:S05]  /*24170*/  @P1 SHF.L.U32 R10, R10, 0x10, RZ ;  /* 0x000000100a0a1819 */ /* 0x000fca00000006ff */
[----:B------:R-:W-:Y:S01]  /*24180*/  @P1 FADD.FTZ R148, R9, R10 ;  /* 0x0000000a09941221 */ /* 0x000fe20000010000 */
[----:B------:R-:W-:Y:S01]  /*24190*/  @!P1 IMAD.MOV.U32 R148, RZ, RZ, R9 ;  /* 0x000000ffff949224 */ /* 0x000fe200078e0009 */
[----:B------:R-:W-:Y:S01]  /*241a0*/  SEL R9, RZ, 0x1, P4 ;  /* 0x00000001ff097807 */ /* 0x000fe20002000000 */
        /* <DEDUP_REMOVED lines=13> */
.L_x_1371:
        /* <DEDUP_REMOVED lines=19> */
.L_x_1372:
        /* <DEDUP_REMOVED lines=61> */
.L_x_1370:
[----:B------:R-:W-:Y:S01]  /*24780*/  I2FP.F32.U32 R10, R10 ;  /* 0x0000000a000a7245 */ /* 0x000fe20000201000 */
[----:B------:R-:W-:Y:S01]  /*24790*/  UISETP.NE.AND UP0, UPT, UR5, 0x1, UPT ;  /* 0x000000010500788c */ /* 0x000fe2000bf05270 */
[----:B------:R-:W-:Y:S01]  /*247a0*/  PRMT R150, R139, 0x7632, R150 ;  /* 0x000076328b967816 */ /* 0x000fe20000000096 */
[----:B------:R-:W-:Y:S02]  /*247b0*/  UMOV UR4, 0x2 ;  /* 0x0000000200047882 */ /* 0x000fe40000000000 */
[----:B------:R-:W-:-:S05]  /*247c0*/  FFMA.FTZ R10, R10, R179, 1.1641532182693481445e-10 ;  /* 0x2f0000000a0a7423 */ /* 0x000fca00000100b3 */
[----:B------:R-:W-:Y:S01]  /*247d0*/  FSETP.GTU.FTZ.AND P4, PT, R10, UR24, PT ;  /* 0x000000180a007c0b */ /* 0x000fe2000bf9c000 */
[----:B------:R-:W-:Y:S01]  /*247e0*/  IMAD.U32 R10, R139, 0x10000, RZ ;  /* 0x000100008b0a7824 */ /* 0x000fe200078e00ff */
[----:B------:R-:W-:-:S03]  /*247f0*/  MOV R139, R38 ;  /* 0x00000026008b7202 */ /* 0x000fc60000000f00 */
        /* <DEDUP_REMOVED lines=14> */
.L_x_1374:
        /* <DEDUP_REMOVED lines=19> */
.L_x_1375:
        /* <DEDUP_REMOVED lines=61> */
.L_x_1373:
[----:B------:R-:W-:Y:S01]  /*24de0*/  I2FP.F32.U32 R139, R139 ;  /* 0x0000008b008b7245 */ /* 0x000fe20000201000 */
[----:B------:R-:W-:Y:S01]  /*24df0*/  UISETP.NE.AND UP0, UPT, UR4, 0x1, UPT ;  /* 0x000000010400788c */ /* 0x000fe2000bf05270 */
[----:B------:R-:W-:Y:S01]  /*24e00*/  @P1 IMAD.U32 R149, R43, 0x10000, RZ ;  /* 0x000100002b951824 */ /* 0x000fe200078e00ff */
[----:B------:R-:W-:Y:S01]  /*24e10*/  MOV R157, R38 ;  /* 0x00000026009d7202 */ /* 0x000fe20000000f00 */
[----:B------:R-:W-:Y:S01]  /*24e20*/  UMOV UR5, 0x2 ;  /* 0x0000000200057882 */ /* 0x000fe20000000000 */
[----:B------:R-:W-:-:S05]  /*24e30*/  FFMA.FTZ R139, R139, R179, 1.1641532182693481445e-10 ;  /* 0x2f0000008b8b7423 */ /* 0x000fca00000100b3 */
[----:B------:R-:W-:Y:S01]  /*24e40*/  FSETP.GTU.FTZ.AND P5, PT, R139, UR24, PT ;  /* 0x000000188b007c0b */ /* 0x000fe2000bfbc000 */
[----:B------:R-:W-:-:S04]  /*24e50*/  IMAD.U32 R139, R47, 0x10000, RZ ;  /* 0x000100002f8b7824 */ /* 0x000fc800078e00ff */
[----:B------:R-:W-:-:S05]  /*24e60*/  FMUL.FTZ R139, R139, UR25 ;  /* 0x000000198b8b7c20 */ /* 0x000fca0008410000 */
[----:B------:R-:W-:-:S05]  /*24e70*/  FSEL R139, R139, RZ, !P5 ;  /* 0x000000ff8b8b7208 */ /* 0x000fca0006800000 */
[----:B------:R-:W-:-:S04]  /*24e80*/  FADD.FTZ R10, R10, R139 ;  /* 0x0000008b0a0a7221 */ /* 0x000fc80000010000 */
        /* <DEDUP_REMOVED lines=15> */
.L_x_1377:
        /* <DEDUP_REMOVED lines=19> */
.L_x_1378:
        /* <DEDUP_REMOVED lines=59> */
[----:B------:R-:W-:Y:S02]  /*25460*/  LOP3.LUT R28, R156, UR4, R155, 0x96, !PT ;  /* 0x000000049c1c7c12 */ /* 0x000fe4000f8e969b */
[----:B------:R-:W-:-:S07]  /*25470*/  MOV R38, R154 ;  /* 0x0000009a00267202 */ /* 0x000fce0000000f00 */
.L_x_1376:
        /* <DEDUP_REMOVED lines=21> */
.L_x_1380:
        /* <DEDUP_REMOVED lines=19> */
.L_x_1381:
        /* <DEDUP_REMOVED lines=61> */
.L_x_1379:
[----:B------:R-:W-:Y:S02]  /*25ad0*/  I2FP.F32.U32 R154, R157 ;  /* 0x0000009d009a7245 */ /* 0x000fe40000201000 */
[----:B------:R-:W-:Y:S02]  /*25ae0*/  PRMT R137, R137, 0x5410, R11 ;  /* 0x0000541089897816 */ /* 0x000fe4000000000b */
[----:B------:R-:W-:Y:S01]  /*25af0*/  PRMT R138, R138, 0x5410, R153 ;  /* 0x000054108a8a7816 */ /* 0x000fe20000000099 */
[----:B------:R-:W-:Y:S01]  /*25b00*/  FFMA.FTZ R154, R154, R179, 1.1641532182693481445e-10 ;  /* 0x2f0000009a9a7423 */ /* 0x000fe200000100b3 */
[----:B------:R-:W-:-:S04]  /*25b10*/  PRMT R136, R136, 0x5410, R151 ;  /* 0x0000541088887816 */ /* 0x000fc80000000097 */
[----:B------:R-:W-:Y:S02]  /*25b20*/  FSETP.GTU.FTZ.AND P6, PT, R154, UR24, PT ;  /* 0x000000189a007c0b */ /* 0x000fe4000bfdc000 */
[----:B------:R-:W-:Y:S02]  /*25b30*/  PRMT R154, R47, 0x7632, R154 ;  /* 0x000076322f9a7816 */ /* 0x000fe4000000009a */
[----:B------:R-:W-:-:S03]  /*25b40*/  SEL R155, RZ, 0x1, P6 ;  /* 0x00000001ff9b7807 */ /* 0x000fc60003000000 */
[----:B------:R-:W-:Y:S01]  /*25b50*/  IMAD.U32 R154, R154, 0x10000, RZ ;  /* 0x000100009a9a7824 */ /* 0x000fe200078e00ff */
[----:B------:R-:W-:-:S03]  /*25b60*/  PRMT R11, R155, 0x7610, R11 ;  /* 0x000076109b0b7816 */ /* 0x000fc6000000000b */
[----:B------:R-:W-:-:S05]  /*25b70*/  FMUL.FTZ R154, R154, UR25 ;  /* 0x000000199a9a7c20 */ /* 0x000fca0008410000 */
        /* <DEDUP_REMOVED lines=9> */
.L_x_1333:
        /* <DEDUP_REMOVED lines=16> */
.L_x_1384:
        /* <DEDUP_REMOVED lines=16> */
.L_x_1385:
        /* <DEDUP_REMOVED lines=58> */
[----:B------:R-:W-:Y:S02]  /*261b0*/  LOP3.LUT R28, R146, UR4, R145, 0x96, !PT ;  /* 0x00000004921c7c12 */ /* 0x000fe4000f8e9691 */
[----:B------:R-:W-:-:S07]  /*261c0*/  MOV R144, R143 ;  /* 0x0000008f00907202 */ /* 0x000fce0000000f00 */
.L_x_1383:
[----:B------:R-:W-:Y:S01]  /*261d0*/  I2FP.F32.U32 R144, R144 ;  /* 0x0000009000907245 */ /* 0x000fe20000201000 */
[----:B-----5:R-:W-:Y:S01]  /*261e0*/  IMAD.U32 R143, R136, 0x10000, RZ ;  /* 0x00010000888f7824 */ /* 0x020fe200078e00ff */
[----:B------:R-:W-:Y:S01]  /*261f0*/  UISETP.NE.AND UP0, UPT, UR5, 0x1, UPT ;  /* 0x000000010500788c */ /* 0x000fe2000bf05270 */
[----:B------:R-:W-:Y:S01]  /*26200*/  LOP3.LUT R12, R12, 0xfffffff7, RZ, 0xc0, !PT ;  /* 0xfffffff70c0c7812 */ /* 0x000fe200078ec0ff */
[----:B------:R-:W-:Y:S02]  /*26210*/  IMAD.MOV.U32 R147, RZ, RZ, R38 ;  /* 0x000000ffff937224 */ /* 0x000fe400078e0026 */
[----:B------:R-:W-:Y:S01]  /*26220*/  FFMA.FTZ R144, R144, R179, 1.1641532182693481445e-10 ;  /* 0x2f00000090907423 */ /* 0x000fe200000100b3 */
[----:B------:R-:W-:Y:S01]  /*26230*/  FMUL.FTZ R143, R143, UR25 ;  /* 0x000000198f8f7c20 */ /* 0x000fe20008410000 */
[----:B------:R-:W-:Y:S01]  /*26240*/  PRMT R136, R136, 0x7632, R136 ;  /* 0x0000763288887816 */ /* 0x000fe20000000088 */
        /* <DEDUP_REMOVED lines=18> */
.L_x_1387:
        /* <DEDUP_REMOVED lines=16> */
.L_x_1388:
[----:B------:R-:W-:Y:S01]  /*26470*/  LOP3.LUT R144, R3, UR5, R144, 0x96, !PT ;  /* 0x0000000503907c12 */ /* 0x000fe2000f8e9690 */
[----:B------:R-:W-:Y:S01]  /*26480*/  IMAD.U32 R149, RZ, RZ, UR18 ;  /* 0x00000012ff957e24 */ /* 0x000fe2000f8e00ff */
[----:B------:R-:W-:Y:S01]  /*26490*/  MOV R0, UR31 ;  /* 0x0000001f00007c02 */ /* 0x000fe20008000f00 */
[----:B------:R-:W-:Y:S01]  /*264a0*/  IMAD.WIDE.U32 R146, R2, -0x326172a9, RZ ;  /* 0xcd9e8d5702927825 */ /* 0x000fe200078e00ff */
[----:B------:R-:W-:-:S03]  /*264b0*/  UIADD3 UR5, UPT, UPT, UR19, 0x76cf5d0a, URZ ;  /* 0x76cf5d0a13057890 */ /* 0x000fc6000fffe0ff */
[----:B------:R-:W-:Y:S01]  /*264c0*/  IMAD.WIDE.U32 R144, R144, -0x326172a9, RZ ;  /* 0xcd9e8d5790907825 */ /* 0x000fe200078e00ff */
[----:B------:R-:W-:-:S04]  /*264d0*/  LOP3.LUT R147, R147, UR23, R149, 0x96, !PT ;  /* 0x0000001793937c12 */ /* 0x000fc8000f8e9695 */
        /* <DEDUP_REMOVED lines=54> */
.L_x_1386:
[----:B------:R-:W-:Y:S01]  /*26840*/  I2FP.F32.U32 R144, R147 ;  /* 0x0000009300907245 */ /* 0x000fe20000201000 */
[----:B------:R-:W-:Y:S01]  /*26850*/  UISETP.NE.AND UP0, UPT, UR4, 0x1, UPT ;  /* 0x000000010400788c */ /* 0x000fe2000bf05270 */
[----:B------:R-:W-:Y:S01]  /*26860*/  SHF.L.U32 R136, R136, 0x10, RZ ;  /* 0x0000001088887819 */ /* 0x000fe200000006ff */
[----:B------:R-:W-:Y:S01]  /*26870*/  UMOV UR5, 0x2 ;  /* 0x0000000200057882 */ /* 0x000fe20000000000 */
[----:B------:R-:W-:Y:S01]  /*26880*/  LOP3.LUT R12, R12, 0xfffffffb, RZ, 0xc0, !PT ;  /* 0xfffffffb0c0c7812 */ /* 0x000fe200078ec0ff */
[----:B------:R-:W-:Y:S02]  /*26890*/  FFMA.FTZ R144, R144, R179, 1.1641532182693481445e-10 ;  /* 0x2f00000090907423 */ /* 0x000fe400000100b3 */
[----:B------:R-:W-:-:S03]  /*268a0*/  FMUL.FTZ R136, R136, UR25 ;  /* 0x0000001988887c20 */ /* 0x000fc60008410000 */
        /* <DEDUP_REMOVED lines=19> */
.L_x_1390:
        /* <DEDUP_REMOVED lines=16> */
.L_x_1391:
        /* <DEDUP_REMOVED lines=61> */
.L_x_1389:
[----:B------:R-:W-:Y:S01]  /*26eb0*/  I2FP.F32.U32 R146, R145 ;  /* 0x0000009100927245 */ /* 0x000fe20000201000 */
[----:B------:R-:W-:Y:S01]  /*26ec0*/  IMAD.U32 R145, R137, 0x10000, RZ ;  /* 0x0001000089917824 */ /* 0x000fe200078e00ff */
[----:B------:R-:W-:Y:S01]  /*26ed0*/  UISETP.NE.AND UP0, UPT, UR5, 0x1, UPT ;  /* 0x000000010500788c */ /* 0x000fe2000bf05270 */
[----:B------:R-:W-:Y:S01]  /*26ee0*/  LOP3.LUT R12, R12, 0xfffffffd, RZ, 0xc0, !PT ;  /* 0xfffffffd0c0c7812 */ /* 0x000fe200078ec0ff */
[----:B------:R-:W-:Y:S02]  /*26ef0*/  IMAD.MOV.U32 R149, RZ, RZ, R38 ;  /* 0x000000ffff957224 */ /* 0x000fe400078e0026 */
[----:B------:R-:W-:Y:S01]  /*26f00*/  FFMA.FTZ R146, R146, R179, 1.1641532182693481445e-10 ;  /* 0x2f00000092927423 */ /* 0x000fe200000100b3 */
[----:B------:R-:W-:Y:S01]  /*26f10*/  FMUL.FTZ R145, R145, UR25 ;  /* 0x0000001991917c20 */ /* 0x000fe20008410000 */
[----:B------:R-:W-:Y:S01]  /*26f20*/  PRMT R137, R137, 0x7632, R137 ;  /* 0x0000763289897816 */ /* 0x000fe20000000089 */
[----:B------:R-:W-:Y:S02]  /*26f30*/  UMOV UR4, 0x2 ;  /* 0x0000000200047882 */ /* 0x000fe40000000000 */
[----:B------:R-:W-:-:S02]  /*26f40*/  FSETP.GTU.FTZ.AND P2, PT, R146, UR24, PT ;  /* 0x0000001892007c0b */ /* 0x000fc4000bf5c000 */
[----:B------:R-:W-:Y:S02]  /*26f50*/  @P1 SHF.L.U32 R146, R41, 0x10, RZ ;  /* 0x0000001029921819 */ /* 0x000fe400000006ff */
        /* <DEDUP_REMOVED lines=15> */
.L_x_1393:
        /* <DEDUP_REMOVED lines=16> */
.L_x_1394:
        /* <DEDUP_REMOVED lines=60> */
[----:B------:R-:W-:-:S06]  /*27510*/  UMOV UR4, URZ ;  /* 0x000000ff00047c82 */ /* 0x000fcc0008000000 */
.L_x_1392:
[----:B------:R-:W-:Y:S01]  /*27520*/  I2FP.F32.U32 R146, R149 ;  /* 0x0000009500927245 */ /* 0x000fe20000201000 */
[----:B------:R-:W-:Y:S01]  /*27530*/  IMAD.U32 R137, R137, 0x10000, RZ ;  /* 0x0001000089897824 */ /* 0x000fe200078e00ff */
[----:B------:R-:W-:Y:S01]  /*27540*/  UISETP.NE.AND UP0, UPT, UR4, 0x1, UPT ;  /* 0x000000010400788c */ /* 0x000fe2000bf05270 */
[----:B------:R-:W-:Y:S01]  /*27550*/  LOP3.LUT R12, R12, 0xfffffffe, RZ, 0xc0, !PT ;  /* 0xfffffffe0c0c7812 */ /* 0x000fe200078ec0ff */
[----:B------:R-:W-:Y:S01]  /*27560*/  UMOV UR5, 0x2 ;  /* 0x0000000200057882 */ /* 0x000fe20000000000 */
[----:B------:R-:W-:Y:S01]  /*27570*/  FFMA.FTZ R146, R146, R179, 1.1641532182693481445e-10 ;  /* 0x2f00000092927423 */ /* 0x000fe200000100b3 */
[----:B------:R-:W-:-:S04]  /*27580*/  MOV R147, R38 ;  /* 0x0000002600937202 */ /* 0x000fc80000000f00 */
[----:B------:R-:W-:Y:S01]  /*27590*/  FSETP.GTU.FTZ.AND P2, PT, R146, UR24, PT ;  /* 0x0000001892007c0b */ /* 0x000fe2000bf5c000 */
[----:B------:R-:W-:Y:S01]  /*275a0*/  FMUL.FTZ R146, R137, UR25 ;  /* 0x0000001989927c20 */ /* 0x000fe20008410000 */
[----:B------:R-:W-:-:S04]  /*275b0*/  @P1 PRMT R137, R41, 0x7632, R137 ;  /* 0x0000763229891816 */ /* 0x000fc80000000089 */
[----:B------:R-:W-:Y:S01]  /*275c0*/  FSEL R146, R146, RZ, !P2 ;  /* 0x000000ff92927208 */ /* 0x000fe20005000000 */
[----:B------:R-:W-:Y:S01]  /*275d0*/  @P1 IMAD.U32 R137, R137, 0x10000, RZ ;  /* 0x0001000089891824 */ /* 0x000fe200078e00ff */
        /* <DEDUP_REMOVED lines=14> */
.L_x_1396:
        /* <DEDUP_REMOVED lines=19> */
.L_x_1397:
        /* <DEDUP_REMOVED lines=61> */
.L_x_1395:
[----:B------:R-:W-:Y:S01]  /*27bc0*/  I2FP.F32.U32 R147, R147 ;  /* 0x0000009300937245 */ /* 0x000fe20000201000 */
[----:B------:R-:W-:Y:S01]  /*27bd0*/  UISETP.NE.AND UP0, UPT, UR5, 0x1, UPT ;  /* 0x000000010500788c */ /* 0x000fe2000bf05270 */
[----:B------:R-:W-:Y:S01]  /*27be0*/  @P1 IMAD.U32 R148, R42, 0x10000, RZ ;  /* 0x000100002a941824 */ /* 0x000fe200078e00ff */
[----:B------:R-:W-:Y:S01]  /*27bf0*/  UMOV UR4, 0x2 ;  /* 0x0000000200047882 */ /* 0x000fe20000000000 */
[----:B------:R-:W-:Y:S02]  /*27c00*/  IMAD.MOV.U32 R150, RZ, RZ, R38 ;  /* 0x000000ffff967224 */ /* 0x000fe400078e0026 */
[----:B------:R-:W-:-:S05]  /*27c10*/  FFMA.FTZ R147, R147, R179, 1.1641532182693481445e-10 ;  /* 0x2f00000093937423 */ /* 0x000fca00000100b3 */
[----:B------:R-:W-:Y:S01]  /*27c20*/  FSETP.GTU.FTZ.AND P2, PT, R147, UR24, PT ;  /* 0x0000001893007c0b */ /* 0x000fe2000bf5c000 */
[C---:B------:R-:W-:Y:S01]  /*27c30*/  IMAD.U32 R147, R138.reuse, 0x10000, RZ ;  /* 0x000100008a937824 */ /* 0x040fe200078e00ff */
[----:B------:R-:W-:-:S03]  /*27c40*/  PRMT R138, R138, 0x7632, R138 ;  /* 0x000076328a8a7816 */ /* 0x000fc6000000008a */
[----:B------:R-:W-:-:S05]  /*27c50*/  FMUL.FTZ R147, R147, UR25 ;  /* 0x0000001993937c20 */ /* 0x000fca0008410000 */
        /* <DEDUP_REMOVED lines=15> */
.L_x_1399:
        /* <DEDUP_REMOVED lines=19> */
.L_x_1400:
[----:B------:R-:W-:Y:S01]  /*27e80*/  LOP3.LUT R148, R3, UR5, R148, 0x96, !PT ;  /* 0x0000000503947c12 */ /* 0x000fe2000f8e9694 */
[----:B------:R-:W-:Y:S01]  /*27e90*/  IMAD.U32 R0, RZ, RZ, UR18 ;  /* 0x00000012ff007e24 */ /* 0x000fe2000f8e00ff */
[----:B------:R-:W-:Y:S01]  /*27ea0*/  UIADD3 UR5, UPT, UPT, UR19, 0x76cf5d0a, URZ ;  /* 0x76cf5d0a13057890 */ /* 0x000fe2000fffe0ff */
[----:B------:R-:W-:-:S04]  /*27eb0*/  IMAD.WIDE.U32 R156, R2, -0x326172a9, RZ ;  /* 0xcd9e8d57029c7825 */ /* 0x000fc800078e00ff */
[----:B------:R-:W-:Y:S01]  /*27ec0*/  IMAD.WIDE.U32 R148, R148, -0x326172a9, RZ ;  /* 0xcd9e8d5794947825 */ /* 0x000fe200078e00ff */
[----:B------:R-:W-:Y:S02]  /*27ed0*/  LOP3.LUT R157, R157, UR23, R0, 0x96, !PT ;  /* 0x000000179d9d7c12 */ /* 0x000fe4000f8e9600 */
[----:B------:R-:W-:Y:S01]  /*27ee0*/  MOV R0, UR31 ;  /* 0x0000001f00007c02 */ /* 0x000fe20008000f00 */
[----:B------:R-:W-:Y:S01]  /*27ef0*/  IMAD.MOV.U32 R150, RZ, RZ, R152 ;  /* 0x000000ffff967224 */ /* 0x000fe200078e0098 */
        /* <DEDUP_REMOVED lines=53> */
.L_x_1398:
        /* <DEDUP_REMOVED lines=8> */
[----:B------:R-:W-:-:S04]  /*282d0*/  @P1 PRMT R138, R42, 0x7632, R138 ;  /* 0x000076322a8a1816 */ /* 0x000fc8000000008a */
[----:B------:R-:W-:Y:S01]  /*282e0*/  FSEL R148, R148, RZ, !P3 ;  /* 0x000000ff94947208 */ /* 0x000fe20005800000 */
[----:B------:R-:W-:Y:S01]  /*282f0*/  @P1 IMAD.U32 R138, R138, 0x10000, RZ ;  /* 0x000100008a8a1824 */ /* 0x000fe200078e00ff */
        /* <DEDUP_REMOVED lines=14> */
.L_x_1402:
        /* <DEDUP_REMOVED lines=19> */
.L_x_1403:
        /* <DEDUP_REMOVED lines=61> */
.L_x_1401:
[----:B------:R-:W-:Y:S01]  /*288e0*/  I2FP.F32.U32 R149, R149 ;  /* 0x0000009500957245 */ /* 0x000fe20000201000 */
[----:B------:R-:W-:Y:S01]  /*288f0*/  UISETP.NE.AND UP0, UPT, UR5, 0x1, UPT ;  /* 0x000000010500788c */ /* 0x000fe2000bf05270 */
[----:B------:R-:W-:Y:S01]  /*28900*/  @P1 SHF.L.U32 R150, R43, 0x10, RZ ;  /* 0x000000102b961819 */ /* 0x000fe200000006ff */
[----:B------:R-:W-:Y:S01]  /*28910*/  IMAD.MOV.U32 R155, RZ, RZ, R38 ;  /* 0x000000ffff9b7224 */ /* 0x000fe200078e0026 */
[----:B------:R-:W-:Y:S01]  /*28920*/  UMOV UR4, 0x2 ;  /* 0x0000000200047882 */ /* 0x000fe20000000000 */
[----:B------:R-:W-:-:S05]  /*28930*/  FFMA.FTZ R149, R149, R179, 1.1641532182693481445e-10 ;  /* 0x2f00000095957423 */ /* 0x000fca00000100b3 */
[----:B------:R-:W-:Y:S01]  /*28940*/  FSETP.GTU.FTZ.AND P4, PT, R149, UR24, PT ;  /* 0x0000001895007c0b */ /* 0x000fe2000bf9c000 */
[----:B------:R-:W-:-:S04]  /*28950*/  IMAD.U32 R149, R139, 0x10000, RZ ;  /* 0x000100008b957824 */ /* 0x000fc800078e00ff */
[----:B------:R-:W-:-:S05]  /*28960*/  FMUL.FTZ R149, R149, UR25 ;  /* 0x0000001995957c20 */ /* 0x000fca0008410000 */
[----:B------:R-:W-:Y:S02]  /*28970*/  FSEL R149, R149, RZ, !P4 ;  /* 0x000000ff95957208 */ /* 0x000fe40006000000 */
        /* <DEDUP_REMOVED lines=15> */
.L_x_1405:
        /* <DEDUP_REMOVED lines=19> */
.L_x_1406:
        /* <DEDUP_REMOVED lines=61> */
.L_x_1404:
[----:B------:R-:W-:Y:S01]  /*28f70*/  I2FP.F32.U32 R155, R155 ;  /* 0x0000009b009b7245 */ /* 0x000fe20000201000 */
[----:B------:R-:W-:Y:S01]  /*28f80*/  IMAD.U32 R150, R150, 0x10000, RZ ;  /* 0x0001000096967824 */ /* 0x000fe200078e00ff */
[----:B------:R-:W-:Y:S02]  /*28f90*/  PRMT R138, R154, 0x5410, R138 ;  /* 0x000054109a8a7816 */ /* 0x000fe4000000008a */
[----:B------:R-:W-:Y:S01]  /*28fa0*/  PRMT R137, R153, 0x5410, R137 ;  /* 0x0000541099897816 */ /* 0x000fe20000000089 */
[----:B------:R-:W-:Y:S01]  /*28fb0*/  FFMA.FTZ R155, R155, R179, 1.1641532182693481445e-10 ;  /* 0x2f0000009b9b7423 */ /* 0x000fe200000100b3 */
[----:B------:R-:W-:Y:S01]  /*28fc0*/  FMUL.FTZ R150, R150, UR25 ;  /* 0x0000001996967c20 */ /* 0x000fe20008410000 */
[----:B------:R-:W-:-:S03]  /*28fd0*/  PRMT R136, R151, 0x5410, R136 ;  /* 0x0000541097887816 */ /* 0x000fc60000000088 */
[----:B------:R-:W-:Y:S02]  /*28fe0*/  FSETP.GTU.FTZ.AND P5, PT, R155, UR24, PT ;  /* 0x000000189b007c0b */ /* 0x000fe4000bfbc000 */
[----:B------:R-:W-:Y:S02]  /*28ff0*/  @P1 PRMT R155, R43, 0x7632, R155 ;  /* 0x000076322b9b1816 */ /* 0x000fe4000000009b */
[----:B------:R-:W-:Y:S02]  /*29000*/  FSEL R150, R150, RZ, !P5 ;  /* 0x000000ff96967208 */ /* 0x000fe40006800000 */
[----:B------:R-:W-:Y:S01]  /*29010*/  PLOP3.LUT P5, PT, P5, PT, PT, 0x8, 0x80 ;  /* 0x000000000080781c */ /* 0x000fe20002fae170 */
[----:B------:R-:W-:-:S04]  /*29020*/  @P1 IMAD.U32 R155, R155, 0x10000, RZ ;  /* 0x000100009b9b1824 */ /* 0x000fc800078e00ff */
[----:B------:R-:W-:-:S05]  /*29030*/  @P1 FADD.FTZ R150, R150, R155 ;  /* 0x0000009b96961221 */ /* 0x000fca0000010000 */
[----:B------:R-:W-:-:S04]  /*29040*/  F2FP.BF16.F32.PACK_AB R155, RZ, R150 ;  /* 0x00000096ff9b723e */ /* 0x000fc800000010ff */
[----:B------:R-:W-:-:S07]  /*29050*/  PRMT R139, R139, 0x5410, R155 ;  /* 0x000054108b8b7816 */ /* 0x000fce000000009b */
.L_x_1382:
[----:B------:R-:W-:Y:S01]  /*29060*/  HFMA2 R154, -RZ, RZ, 0, 9.5367431640625e-07 ;  /* 0x00000010ff9a7431 */ /* 0x000fe200000001ff */
[----:B------:R-:W-:-:S04]  /*29070*/  LOP3.LUT P6, RZ, R12, 0x8, RZ, 0xc0, !PT ;  /* 0x000000080cff7812 */ /* 0x000fc800078cc0ff */
[----:B------:R-:W-:-:S05]  /*29080*/  IMAD.WIDE.U32 R154, R142, R154, UR14 ;  /* 0x0000000e8e9a7e25 */ /* 0x000fca000f8e009a */
[----:B------:R0:W-:Y:S02]  /*29090*/  STG.E.128 desc[UR20][R154.64], R136 ;  /* 0x000000889a007986 */ /* 0x0001e4000c101d14 */
[----:B0-----:R-:W-:Y:S02]  /*290a0*/  SEL R137, RZ, 0x1000000, !P5 ;  /* 0x01000000ff897807 */ /* 0x001fe40006800000 */
[----:B------:R-:W-:Y:S02]  /*290b0*/  SEL R136, RZ, 0x10000, !P4 ;  /* 0x00010000ff887807 */ /* 0x000fe40006000000 */
[----:B------:R-:W-:Y:S02]  /*290c0*/  SEL R138, RZ, 0x100, !P3 ;  /* 0x00000100ff8a7807 */ /* 0x000fe40005800000 */
[C---:B------:R-:W-:Y:S02]  /*290d0*/  LOP3.LUT P5, RZ, R12.reuse, 0x4, RZ, 0xc0, !PT ;  /* 0x000000040cff7812 */ /* 0x040fe400078ac0ff */
[----:B------:R-:W-:-:S02]  /*290e0*/  LOP3.LUT P4, RZ, R12, 0x2, RZ, 0xc0, !PT ;  /* 0x000000020cff7812 */ /* 0x000fc4000788c0ff */
[----:B------:R-:W-:Y:S02]  /*290f0*/  LOP3.LUT P3, RZ, R12, 0x1, RZ, 0xc0, !PT ;  /* 0x000000010cff7812 */ /* 0x000fe4000786c0ff */
[----:B------:R-:W-:Y:S02]  /*29100*/  LOP3.LUT R137, R138, R137, R136, 0xfe, !PT ;  /* 0x000000898a897212 */ /* 0x000fe400078efe88 */
[----:B------:R-:W-:Y:S02]  /*29110*/  SEL R136, RZ, 0x1000000, !P3 ;  /* 0x01000000ff887807 */ /* 0x000fe40005800000 */
[----:B------:R-:W-:Y:S02]  /*29120*/  SEL R138, RZ, 0x10000, !P4 ;  /* 0x00010000ff8a7807 */ /* 0x000fe40006000000 */
[----:B------:R-:W-:-:S04]  /*29130*/  SEL R139, RZ, 0x100, !P5 ;  /* 0x00000100ff8b7807 */ /* 0x000fc80006800000 */
[----:B------:R-:W-:Y:S01]  /*29140*/  LOP3.LUT R136, R139, R136, R138, 0xfe, !PT ;  /* 0x000000888b887212 */ /* 0x000fe200078efe8a */
[----:B------:R-:W-:Y:S01]  /*29150*/  IMAD.MOV.U32 R139, RZ, RZ, 0x8 ;  /* 0x00000008ff8b7424 */ /* 0x000fe200078e00ff */
[----:B------:R-:W-:-:S04]  /*29160*/  SEL R138, RZ, 0x1, !P2 ;  /* 0x00000001ff8a7807 */ /* 0x000fc80005000000 */
[----:B------:R-:W-:Y:S02]  /*29170*/  LOP3.LUT R137, R137, R138, RZ, 0xfc, !PT ;  /* 0x0000008a89897212 */ /* 0x000fe400078efcff */
[----:B------:R-:W-:-:S04]  /*29180*/  SEL R138, RZ, 0x1, !P6 ;  /* 0x00000001ff8a7807 */ /* 0x000fc80007000000 */
[----:B------:R-:W-:Y:S01]  /*29190*/  LOP3.LUT R136, R136, R138, RZ, 0xfc, !PT ;  /* 0x0000008a88887212 */ /* 0x000fe200078efcff */
[----:B------:R-:W-:-:S05]  /*291a0*/  IMAD.WIDE.U32 R138, R142, R139, UR12 ;  /* 0x0000000c8e8a7e25 */ /* 0x000fca000f8e008b */
        /* <DEDUP_REMOVED lines=17> */
[----:B------:R-:W-:Y:S02]  /*292c0*/  LOP3.LUT R155, R137, R155, RZ, 0xfc, !PT ;  /* 0x0000009b899b7212 */ /* 0x000fe400078efcff */
[----:B------:R-:W0:Y:S01]  /*292d0*/  LDC.64 R136, c[0x0][0x3b8] ;  /* 0x0000ee00ff887b82 */ /* 0x000e220000000a00 */
[----:B------:R-:W-:Y:S01]  /*292e0*/  LOP3.LUT R154, R138, 0xff, R4, 0xf8, !PT ;  /* 0x000000ff8a9a7812 */ /* 0x000fe200078ef804 */
[----:B0-----:R-:W-:-:S05]  /*292f0*/  IMAD.WIDE.U32 R136, R142, 0x8, R136 ;  /* 0x000000088e887825 */ /* 0x001fca00078e0088 */
[----:B------:R1:W-:Y:S02]  /*29300*/  STG.E.64 desc[UR20][R136.64], R154 ;  /* 0x0000009a88007986 */ /* 0x0003e4000c101b14 */
.L_x_1407:
[----:B01----:R-:W0:Y:S01]  /*29310*/  @P1 LDC.64 R136, c[0x0][0x3a0] ;  /* 0x0000e800ff881b82 */ /* 0x003e220000000a00 */
[----:B------:R-:W-:-:S07]  /*29320*/  VIADD R151, R19, 0x200 ;  /* 0x0000020013977836 */ /* 0x000fce0000000000 */
[----:B------:R-:W1:Y:S01]  /*29330*/  @P0 LDC.64 R138, c[0x0][0x398] ;  /* 0x0000e600ff8a0b82 */ /* 0x000e620000000a00 */
[----:B0-----:R-:W-:-:S05]  /*29340*/  @P1 IMAD.WIDE.U32 R136, R151, 0x10, R136 ;  /* 0x0000001097881825 */ /* 0x001fca00078e0088 */
[----:B------:R0:W5:Y:S01]  /*29350*/  @P1 LDG.E.128 R40, desc[UR20][R136.64] ;  /* 0x0000001488281981 */ /* 0x000162000c1e1d00 */
[----:B-1----:R-:W-:-:S05]  /*29360*/  @P0 IMAD.WIDE.U32 R138, R151, 0x10, R138 ;  /* 0x00000010978a0825 */ /* 0x002fca00078e008a */
[----:B------:R1:W5:Y:S01]  /*29370*/  @P0 LDG.E.128 R44, desc[UR20][R138.64] ;  /* 0x000000148a2c0981 */ /* 0x000362000c1e1d00 */
[----:B0-----:R-:W-:-:S05]  /*29380*/  MOV R136, 0x10 ;  /* 0x0000001000887802 */ /* 0x001fca0000000f00 */
[----:B------:R-:W-:-:S06]  /*29390*/  IMAD.WIDE.U32 R136, R151, R136, UR16 ;  /* 0x0000001097887e25 */ /* 0x000fcc000f8e0088 */
        /* <DEDUP_REMOVED lines=18> */
.L_x_1410:
        /* <DEDUP_REMOVED lines=16> */
.L_x_1411:
        /* <DEDUP_REMOVED lines=59> */
[----:B------:R-:W-:Y:S02]  /*29970*/  LOP3.LUT R28, R6, UR4, R5, 0x96, !PT ;  /* 0x00000004061c7c12 */ /* 0x000fe4000f8e9605 */
[----:B------:R-:W-:-:S07]  /*29980*/  MOV R4, R152 ;  /* 0x0000009800047202 */ /* 0x000fce0000000f00 */
.L_x_1409:
        /* <DEDUP_REMOVED lines=23> */
.L_x_1413:
        /* <DEDUP_REMOVED lines=16> */
.L_x_1414:
        /* <DEDUP_REMOVED lines=61> */
.L_x_1412:
        /* <DEDUP_REMOVED lines=10> */
[----:B------:R-:W-:-:S05]  /*2a070*/  @P1 SHF.L.U32 R7, R40, 0x10, RZ ;  /* 0x0000001028071819 */ /* 0x000fca00000006ff */
        /* <DEDUP_REMOVED lines=14> */
.L_x_1416:
        /* <DEDUP_REMOVED lines=16> */
.L_x_1417:
        /* <DEDUP_REMOVED lines=60> */
[----:B------:R-:W-:-:S07]  /*2a620*/  LOP3.LUT R28, R8, UR4, R7, 0x96, !PT ;  /* 0x00000004081c7c12 */ /* 0x000fce000f8e9607 */
.L_x_1415:
[----:B------:R-:W-:Y:S01]  /*2a630*/  I2FP.F32.U32 R6, R9 ;  /* 0x0000000900067245 */ /* 0x000fe20000201000 */
[----:B------:R-:W-:Y:S01]  /*2a640*/  UISETP.NE.AND UP0, UPT, UR5, 0x1, UPT ;  /* 0x000000010500788c */ /* 0x000fe2000bf05270 */
[----:B------:R-:W-:Y:S01]  /*2a650*/  IMAD.U32 R5, R5, 0x10000, RZ ;  /* 0x0001000005057824 */ /* 0x000fe200078e00ff */
[----:B------:R-:W-:Y:S01]  /*2a660*/  LOP3.LUT R12, R12, 0xfffffffb, RZ, 0xc0, !PT ;  /* 0xfffffffb0c0c7812 */ /* 0x000fe200078ec0ff */
[----:B------:R-:W-:Y:S01]  /*2a670*/  UMOV UR4, 0x2 ;  /* 0x0000000200047882 */ /* 0x000fe20000000000 */
[----:B------:R-:W-:Y:S01]  /*2a680*/  FFMA.FTZ R6, R6, R179, 1.1641532182693481445e-10 ;  /* 0x2f00000006067423 */ /* 0x000fe200000100b3 */
[----:B------:R-:W-:Y:S01]  /*2a690*/  FMUL.FTZ R5, R5, UR25 ;  /* 0x0000001905057c20 */ /* 0x000fe20008410000 */
[----:B------:R-:W-:-:S03]  /*2a6a0*/  MOV R9, R38 ;  /* 0x0000002600097202 */ /* 0x000fc60000000f00 */
        /* <DEDUP_REMOVED lines=14> */
.L_x_1419:
        /* <DEDUP_REMOVED lines=16> */
.L_x_1420:
        /* <DEDUP_REMOVED lines=61> */
.L_x_1418:
[----:B------:R-:W-:Y:S01]  /*2ac60*/  I2FP.F32.U32 R6, R9 ;  /* 0x0000000900067245 */ /* 0x000fe20000201000 */
[----:B------:R-:W-:Y:S01]  /*2ac70*/  UISETP.NE.AND UP0, UPT, UR4, 0x1, UPT ;  /* 0x000000010400788c */ /* 0x000fe2000bf05270 */
[----:B------:R-:W-:Y:S01]  /*2ac80*/  MOV R9, R38 ;  /* 0x0000002600097202 */ /* 0x000fe20000000f00 */
[----:B------:R-:W-:Y:S02]  /*2ac90*/  UMOV UR5, 0x2 ;  /* 0x0000000200057882 */ /* 0x000fe40000000000 */
[----:B------:R-:W-:-:S05]  /*2aca0*/  FFMA.FTZ R6, R6, R179, 1.1641532182693481445e-10 ;  /* 0x2f00000006067423 */ /* 0x000fca00000100b3 */
[----:B------:R-:W-:Y:S02]  /*2acb0*/  FSETP.GTU.FTZ.AND P2, PT, R6, UR24, PT ;  /* 0x0000001806007c0b */ /* 0x000fe4000bf5c000 */
[----:B------:R-:W-:-:S05]  /*2acc0*/  PRMT R6, R44, 0x7632, R6 ;  /* 0x000076322c067816 */ /* 0x000fca0000000006 */
[----:B------:R-:W-:-:S04]  /*2acd0*/  IMAD.U32 R6, R6, 0x10000, RZ ;  /* 0x0001000006067824 */ /* 0x000fc800078e00ff */
[----:B------:R-:W-:-:S05]  /*2ace0*/  FMUL.FTZ R6, R6, UR25 ;  /* 0x0000001906067c20 */ /* 0x000fca0008410000 */
[----:B------:R-:W-:-:S05]  /*2acf0*/  FSEL R6, R6, RZ, !P2 ;  /* 0x000000ff06067208 */ /* 0x000fca0005000000 */
        /* <DEDUP_REMOVED lines=17> */
.L_x_1422:
        /* <DEDUP_REMOVED lines=16> */
.L_x_1423:
        /* <DEDUP_REMOVED lines=61> */
.L_x_1421:
[----:B------:R-:W-:Y:S01]  /*2b2e0*/  I2FP.F32.U32 R6, R9 ;  /* 0x0000000900067245 */ /* 0x000fe20000201000 */
[----:B------:R-:W-:Y:S01]  /*2b2f0*/  UISETP.NE.AND UP0, UPT, UR5, 0x1, UPT ;  /* 0x000000010500788c */ /* 0x000fe2000bf05270 */
[C---:B------:R-:W-:Y:S01]  /*2b300*/  IMAD.U32 R154, R137.reuse, 0x10000, RZ ;  /* 0x00010000899a7824 */ /* 0x040fe200078e00ff */
[----:B------:R-:W-:Y:S01]  /*2b310*/  LOP3.LUT R12, R12, 0xfffffffd, RZ, 0xc0, !PT ;  /* 0xfffffffd0c0c7812 */ /* 0x000fe200078ec0ff */
[----:B------:R-:W-:Y:S02]  /*2b320*/  IMAD.MOV.U32 R9, RZ, RZ, R38 ;  /* 0x000000ffff097224 */ /* 0x000fe400078e0026 */
[----:B------:R-:W-:Y:S01]  /*2b330*/  FFMA.FTZ R6, R6, R179, 1.1641532182693481445e-10 ;  /* 0x2f00000006067423 */ /* 0x000fe200000100b3 */
[----:B------:R-:W-:Y:S01]  /*2b340*/  FMUL.FTZ R154, R154, UR25 ;  /* 0x000000199a9a7c20 */ /* 0x000fe20008410000 */
[----:B------:R-:W-:Y:S01]  /*2b350*/  PRMT R137, R137, 0x7632, R137 ;  /* 0x0000763289897816 */ /* 0x000fe20000000089 */
[----:B------:R-:W-:Y:S02]  /*2b360*/  UMOV UR4, 0x2 ;  /* 0x0000000200047882 */ /* 0x000fe40000000000 */
        /* <DEDUP_REMOVED lines=14> */
.L_x_1425:
        /* <DEDUP_REMOVED lines=16> */
.L_x_1426:
        /* <DEDUP_REMOVED lines=61> */
.L_x_1424:
        /* <DEDUP_REMOVED lines=25> */
.L_x_1428:
        /* <DEDUP_REMOVED lines=16> */
.L_x_1429:
        /* <DEDUP_REMOVED lines=61> */
.L_x_1427:
[----:B------:R-:W-:Y:S01]  /*2bf80*/  I2FP.F32.U32 R7, R7 ;  /* 0x0000000700077245 */ /* 0x000fe20000201000 */
[----:B------:R-:W-:Y:S01]  /*2bf90*/  UISETP.NE.AND UP0, UPT, UR5, 0x1, UPT ;  /* 0x000000010500788c */ /* 0x000fe2000bf05270 */
[----:B------:R-:W-:Y:S01]  /*2bfa0*/  IMAD.U32 R137, R137, 0x10000, RZ ;  /* 0x0001000089897824 */ /* 0x000fe200078e00ff */
[----:B------:R-:W-:Y:S01]  /*2bfb0*/  LOP3.LUT R12, R12, 0xfffffffe, RZ, 0xc0, !PT ;  /* 0xfffffffe0c0c7812 */ /* 0x000fe200078ec0ff */
[----:B------:R-:W-:Y:S01]  /*2bfc0*/  UMOV UR4, 0x2 ;  /* 0x0000000200047882 */ /* 0x000fe20000000000 */
[----:B------:R-:W-:Y:S01]  /*2bfd0*/  FFMA.FTZ R7, R7, R179, 1.1641532182693481445e-10 ;  /* 0x2f00000007077423 */ /* 0x000fe200000100b3 */
[----:B------:R-:W-:-:S04]  /*2bfe0*/  MOV R10, R38 ;  /* 0x00000026000a7202 */ /* 0x000fc80000000f00 */
[----:B------:R-:W-:Y:S01]  /*2bff0*/  FSETP.GTU.FTZ.AND P2, PT, R7, UR24, PT ;  /* 0x0000001807007c0b */ /* 0x000fe2000bf5c000 */
[----:B------:R-:W-:-:S03]  /*2c000*/  FMUL.FTZ R7, R137, UR25 ;  /* 0x0000001989077c20 */ /* 0x000fc60008410000 */
        /* <DEDUP_REMOVED lines=13> */
.L_x_1431:
        /* <DEDUP_REMOVED lines=19> */
.L_x_1432:
        /* <DEDUP_REMOVED lines=61> */
.L_x_1430:
        /* <DEDUP_REMOVED lines=27> */
.L_x_1434:
        /* <DEDUP_REMOVED lines=19> */
.L_x_1435:
        /* <DEDUP_REMOVED lines=61> */
.L_x_1433:
        /* <DEDUP_REMOVED lines=22> */
.L_x_1437:
        /* <DEDUP_REMOVED lines=19> */
.L_x_1438:
        /* <DEDUP_REMOVED lines=61> */
.L_x_1436:
[----:B------:R-:W-:Y:S01]  /*2d2f0*/  I2FP.F32.U32 R10, R10 ;  /* 0x0000000a000a7245 */ /* 0x000fe20000201000 */
[----:B------:R-:W-:Y:S01]  /*2d300*/  UISETP.NE.AND UP0, UPT, UR4, 0x1, UPT ;  /* 0x000000010400788c */ /* 0x000fe2000bf05270 */
[----:B------:R-:W-:Y:S01]  /*2d310*/  @P1 SHF.L.U32 R156, R42, 0x10, RZ ;  /* 0x000000102a9c1819 */ /* 0x000fe200000006ff */
[----:B------:R-:W-:Y:S02]  /*2d320*/  UMOV UR5, 0x2 ;  /* 0x0000000200057882 */ /* 0x000fe40000000000 */
[----:B------:R-:W-:-:S05]  /*2d330*/  FFMA.FTZ R10, R10, R179, 1.1641532182693481445e-10 ;  /* 0x2f0000000a0a7423 */ /* 0x000fca00000100b3 */
[----:B------:R-:W-:Y:S01]  /*2d340*/  FSETP.GTU.FTZ.AND P3, PT, R10, UR24, PT ;  /* 0x000000180a007c0b */ /* 0x000fe2000bf7c000 */
[----:B------:R-:W-:-:S04]  /*2d350*/  IMAD.U32 R10, R46, 0x10000, RZ ;  /* 0x000100002e0a7824 */ /* 0x000fc800078e00ff */
[----:B------:R-:W-:-:S05]  /*2d360*/  FMUL.FTZ R10, R10, UR25 ;  /* 0x000000190a0a7c20 */ /* 0x000fca0008410000 */
        /* <DEDUP_REMOVED lines=18> */
.L_x_1440:
        /* <DEDUP_REMOVED lines=19> */
.L_x_1441:
        /* <DEDUP_REMOVED lines=61> */
.L_x_1439:
        /* <DEDUP_REMOVED lines=21> */
.L_x_1443:
        /* <DEDUP_REMOVED lines=19> */
.L_x_1444:
        /* <DEDUP_REMOVED lines=61> */
.L_x_1442:
        /* <DEDUP_REMOVED lines=14> */
[----:B------:R-:W-:Y:S02]  /*2e0c0*/  SEL R9, RZ, 0x1, P4 ;  /* 0x00000001ff097807 */ /* 0x000fe40002000000 */
        /* <DEDUP_REMOVED lines=13> */
.L_x_1446:
        /* <DEDUP_REMOVED lines=19> */
.L_x_1447:
        /* <DEDUP_REMOVED lines=61> */
.L_x_1445:
[----:B------:R-:W-:Y:S01]  /*2e6a0*/  I2FP.F32.U32 R10, R10 ;  /* 0x0000000a000a7245 */ /* 0x000fe20000201000 */
[----:B------:R-:W-:Y:S01]  /*2e6b0*/  UISETP.NE.AND UP0, UPT, UR5, 0x1, UPT ;  /* 0x000000010500788c */ /* 0x000fe2000bf05270 */
[----:B------:R-:W-:Y:S01]  /*2e6c0*/  PRMT R159, R139, 0x7632, R159 ;  /* 0x000076328b9f7816 */ /* 0x000fe2000000009f */
[----:B------:R-:W-:Y:S02]  /*2e6d0*/  UMOV UR4, 0x2 ;  /* 0x0000000200047882 */ /* 0x000fe40000000000 */
[----:B------:R-:W-:-:S05]  /*2e6e0*/  FFMA.FTZ R10, R10, R179, 1.1641532182693481445e-10 ;  /* 0x2f0000000a0a7423 */ /* 0x000fca00000100b3 */
[----:B------:R-:W-:Y:S01]  /*2e6f0*/  FSETP.GTU.FTZ.AND P4, PT, R10, UR24, PT ;  /* 0x000000180a007c0b */ /* 0x000fe2000bf9c000 */
[----:B------:R-:W-:Y:S02]  /*2e700*/  IMAD.U32 R10, R139, 0x10000, RZ ;  /* 0x000100008b0a7824 */ /* 0x000fe400078e00ff */
[----:B------:R-:W-:Y:S02]  /*2e710*/  IMAD.MOV.U32 R139, RZ, RZ, R38 ;  /* 0x000000ffff8b7224 */ /* 0x000fe400078e0026 */
        /* <DEDUP_REMOVED lines=14> */
.L_x_1449:
        /* <DEDUP_REMOVED lines=19> */
.L_x_1450:
        /* <DEDUP_REMOVED lines=61> */
.L_x_1448:
        /* <DEDUP_REMOVED lines=26> */
.L_x_1452:
        /* <DEDUP_REMOVED lines=19> */
.L_x_1453:
        /* <DEDUP_REMOVED lines=61> */
.L_x_1451:
        /* <DEDUP_REMOVED lines=21> */
.L_x_1455:
        /* <DEDUP_REMOVED lines=19> */
.L_x_1456:
        /* <DEDUP_REMOVED lines=61> */
.L_x_1454:
        /* <DEDUP_REMOVED lines=20> */
.L_x_1408:
        /* <DEDUP_REMOVED lines=11> */
[--C-:B------:R-:W-:Y:S01]  /*2fbe0*/  @!P2 IMAD.MOV.U32 R161, RZ, RZ, R152.reuse ;  /* 0x000000ffffa1a224 */ /* 0x100fe200078e0098 */
[----:B------:R-:W-:Y:S01]  /*2fbf0*/  @!P2 MOV R153, R0 ;  /* 0x000000000099a202 */ /* 0x000fe20000000f00 */
[----:B------:R-:W-:Y:S02]  /*2fc00*/  @P2 IMAD.MOV.U32 R161, RZ, RZ, R152 ;  /* 0x000000ffffa12224 */ /* 0x000fe400078e0098 */
[----:B------:R-:W-:Y:S01]  /*2fc10*/  @P2 IMAD.MOV.U32 R153, RZ, RZ, R28 ;  /* 0x000000ffff992224 */ /* 0x000fe200078e001c */
[----:B------:R-:W-:Y:S06]  /*2fc20*/  BRA `(.L_x_1458) ;  /* 0x0000000400347947 */ /* 0x000fec0003800000 */
.L_x_1459:
        /* <DEDUP_REMOVED lines=16> */
.L_x_1460:
        /* <DEDUP_REMOVED lines=61> */
.L_x_1458:
[----:B------:R-:W-:Y:S01]  /*30100*/  I2FP.F32.U32 R152, R153 ;  /* 0x0000009900987245 */ /* 0x000fe20000201000 */
[----:B------:R-:W-:Y:S01]  /*30110*/  UISETP.NE.AND UP0, UPT, UR5, 0x1, UPT ;  /* 0x000000010500788c */ /* 0x000fe2000bf05270 */
[----:B-----5:R-:W-:Y:S01]  /*30120*/  @P1 IMAD.U32 R153, R40, 0x10000, RZ ;  /* 0x0001000028991824 */ /* 0x020fe200078e00ff */
[----:B------:R-:W-:Y:S01]  /*30130*/  LOP3.LUT R12, R12, 0xfffffff7, RZ, 0xc0, !PT ;  /* 0xfffffff70c0c7812 */ /* 0x000fe200078ec0ff */
[----:B------:R-:W-:Y:S01]  /*30140*/  UMOV UR4, 0x2 ;  /* 0x0000000200047882 */ /* 0x000fe20000000000 */
[----:B------:R-:W-:-:S05]  /*30150*/  FFMA.FTZ R152, R152, R179, 1.1641532182693481445e-10 ;  /* 0x2f00000098987423 */ /* 0x000fca00000100b3 */
[----:B------:R-:W-:Y:S02]  /*30160*/  FSETP.GTU.FTZ.AND P2, PT, R152, UR24, PT ;  /* 0x0000001898007c0b */ /* 0x000fe4000bf5c000 */
[C---:B------:R-:W-:Y:S02]  /*30170*/  SHF.L.U32 R152, R136.reuse, 0x10, RZ ;  /* 0x0000001088987819 */ /* 0x040fe400000006ff */
[----:B------:R-:W-:-:S03]  /*30180*/  PRMT R136, R136, 0x7632, R136 ;  /* 0x0000763288887816 */ /* 0x000fc60000000088 */
[----:B------:R-:W-:-:S05]  /*30190*/  FMUL.FTZ R152, R152, UR25 ;  /* 0x0000001998987c20 */ /* 0x000fca0008410000 */
        /* <DEDUP_REMOVED lines=16> */
.L_x_1462:
        /* <DEDUP_REMOVED lines=16> */
.L_x_1463:
        /* <DEDUP_REMOVED lines=61> */
.L_x_1461:
[----:B------:R-:W-:Y:S01]  /*30770*/  I2FP.F32.U32 R153, R153 ;  /* 0x0000009900997245 */ /* 0x000fe20000201000 */
[----:B------:R-:W-:Y:S01]  /*30780*/  IMAD.U32 R136, R136, 0x10000, RZ ;  /* 0x0001000088887824 */ /* 0x000fe200078e00ff */
[----:B------:R-:W-:Y:S01]  /*30790*/  UISETP.NE.AND UP0, UPT, UR4, 0x1, UPT ;  /* 0x000000010400788c */ /* 0x000fe2000bf05270 */
[----:B------:R-:W-:Y:S01]  /*307a0*/  LOP3.LUT R12, R12, 0xfffffffb, RZ, 0xc0, !PT ;  /* 0xfffffffb0c0c7812 */ /* 0x000fe200078ec0ff */
[----:B------:R-:W-:Y:S02]  /*307b0*/  IMAD.MOV.U32 R157, RZ, RZ, R38 ;  /* 0x000000ffff9d7224 */ /* 0x000fe400078e0026 */
[----:B------:R-:W-:Y:S01]  /*307c0*/  FFMA.FTZ R153, R153, R179, 1.1641532182693481445e-10 ;  /* 0x2f00000099997423 */ /* 0x000fe200000100b3 */
[----:B------:R-:W-:-:S04]  /*307d0*/  UMOV UR5, 0x2 ;  /* 0x0000000200057882 */ /* 0x000fc80000000000 */
[----:B------:R-:W-:Y:S01]  /*307e0*/  FSETP.GTU.FTZ.AND P2, PT, R153, UR24, PT ;  /* 0x0000001899007c0b */ /* 0x000fe2000bf5c000 */
[----:B------:R-:W-:Y:S01]  /*307f0*/  FMUL.FTZ R153, R136, UR25 ;  /* 0x0000001988997c20 */ /* 0x000fe20008410000 */
[----:B------:R-:W-:-:S04]  /*30800*/  @P1 PRMT R136, R40, 0x7632, R136 ;  /* 0x0000763228881816 */ /* 0x000fc80000000088 */
[----:B------:R-:W-:Y:S02]  /*30810*/  FSEL R153, R153, RZ, !P2 ;  /* 0x000000ff99997208 */ /* 0x000fe40005000000 */
[----:B------:R-:W-:Y:S02]  /*30820*/  PLOP3.LUT P2, PT, P2, PT, PT, 0x8, 0x80 ;  /* 0x000000000080781c */ /* 0x000fe4000174e170 */
[----:B------:R-:W-:-:S05]  /*30830*/  @P1 SHF.L.U32 R136, R136, 0x10, RZ ;  /* 0x0000001088881819 */ /* 0x000fca00000006ff */
[----:B------:R-:W-:-:S05]  /*30840*/  @P1 FADD.FTZ R153, R153, R136 ;  /* 0x0000008899991221 */ /* 0x000fca0000010000 */
[----:B------:R-:W-:Y:S02]  /*30850*/  F2FP.BF16.F32.PACK_AB R136, RZ, R153 ;  /* 0x00000099ff88723e */ /* 0x000fe400000010ff */
        /* <DEDUP_REMOVED lines=11> */
.L_x_1465:
        /* <DEDUP_REMOVED lines=16> */
.L_x_1466:
        /* <DEDUP_REMOVED lines=60> */
[----:B------:R-:W-:-:S07]  /*30dd0*/  LOP3.LUT R28, R156, UR4, R155, 0x96, !PT ;  /* 0x000000049c1c7c12 */ /* 0x000fce000f8e969b */
.L_x_1464:
[----:B------:R-:W-:Y:S01]  /*30de0*/  I2FP.F32.U32 R154, R157 ;  /* 0x0000009d009a7245 */ /* 0x000fe20000201000 */
[----:B------:R-:W-:Y:S01]  /*30df0*/  UISETP.NE.AND UP0, UPT, UR5, 0x1, UPT ;  /* 0x000000010500788c */ /* 0x000fe2000bf05270 */
[----:B------:R-:W-:Y:S01]  /*30e00*/  @P1 IMAD.U32 R155, R41, 0x10000, RZ ;  /* 0x00010000299b1824 */ /* 0x000fe200078e00ff */
[----:B------:R-:W-:Y:S01]  /*30e10*/  LOP3.LUT R12, R12, 0xfffffffd, RZ, 0xc0, !PT ;  /* 0xfffffffd0c0c7812 */ /* 0x000fe200078ec0ff */
[----:B------:R-:W-:Y:S01]  /*30e20*/  UMOV UR4, 0x2 ;  /* 0x0000000200047882 */ /* 0x000fe20000000000 */
[----:B------:R-:W-:-:S05]  /*30e30*/  FFMA.FTZ R154, R154, R179, 1.1641532182693481445e-10 ;  /* 0x2f0000009a9a7423 */ /* 0x000fca00000100b3 */
[----:B------:R-:W-:Y:S01]  /*30e40*/  FSETP.GTU.FTZ.AND P2, PT, R154, UR24, PT ;  /* 0x000000189a007c0b */ /* 0x000fe2000bf5c000 */
[C---:B------:R-:W-:Y:S01]  /*30e50*/  IMAD.U32 R154, R137.reuse, 0x10000, RZ ;  /* 0x00010000899a7824 */ /* 0x040fe200078e00ff */
[----:B------:R-:W-:-:S03]  /*30e60*/  PRMT R137, R137, 0x7632, R137 ;  /* 0x0000763289897816 */ /* 0x000fc60000000089 */
[----:B------:R-:W-:-:S05]  /*30e70*/  FMUL.FTZ R154, R154, UR25 ;  /* 0x000000199a9a7c20 */ /* 0x000fca0008410000 */
        /* <DEDUP_REMOVED lines=16> */
.L_x_1468:
        /* <DEDUP_REMOVED lines=16> */
.L_x_1469:
        /* <DEDUP_REMOVED lines=61> */
.L_x_1467:
        /* <DEDUP_REMOVED lines=26> */
.L_x_1471:
        /* <DEDUP_REMOVED lines=19> */
.L_x_1472:
        /* <DEDUP_REMOVED lines=60> */
[----:B------:R-:W-:-:S07]  /*31ae0*/  LOP3.LUT R28, R158, UR4, R157, 0x96, !PT ;  /* 0x000000049e1c7c12 */ /* 0x000fce000f8e969d */
.L_x_1470:
[----:B------:R-:W-:Y:S01]  /*31af0*/  I2FP.F32.U32 R156, R159 ;  /* 0x0000009f009c7245 */ /* 0x000fe20000201000 */
[----:B------:R-:W-:Y:S01]  /*31b00*/  UISETP.NE.AND UP0, UPT, UR5, 0x1, UPT ;  /* 0x000000010500788c */ /* 0x000fe2000bf05270 */
[----:B------:R-:W-:Y:S01]  /*31b10*/  @P1 IMAD.U32 R157, R42, 0x10000, RZ ;  /* 0x000100002a9d1824 */ /* 0x000fe200078e00ff */
[----:B------:R-:W-:Y:S02]  /*31b20*/  UMOV UR4, 0x2 ;  /* 0x0000000200047882 */ /* 0x000fe40000000000 */
        /* <DEDUP_REMOVED lines=21> */
.L_x_1474:
        /* <DEDUP_REMOVED lines=19> */
.L_x_1475:
        /* <DEDUP_REMOVED lines=61> */
.L_x_1473:
[----:B------:R-:W-:Y:S01]  /*32180*/  I2FP.F32.U32 R157, R157 ;  /* 0x0000009d009d7245 */ /* 0x000fe20000201000 */
[----:B------:R-:W-:Y:S01]  /*32190*/  IMAD.U32 R138, R138, 0x10000, RZ ;  /* 0x000100008a8a7824 */ /* 0x000fe200078e00ff */
[----:B------:R-:W-:Y:S01]  /*321a0*/  UISETP.NE.AND UP0, UPT, UR4, 0x1, UPT ;  /* 0x000000010400788c */ /* 0x000fe2000bf05270 */
[----:B------:R-:W-:Y:S01]  /*321b0*/  IMAD.MOV.U32 R165, RZ, RZ, R38 ;  /* 0x000000ffffa57224 */ /* 0x000fe200078e0026 */
[----:B------:R-:W-:Y:S01]  /*321c0*/  UMOV UR5, 0x2 ;  /* 0x0000000200057882 */ /* 0x000fe20000000000 */
[----:B------:R-:W-:-:S05]  /*321d0*/  FFMA.FTZ R157, R157, R179, 1.1641532182693481445e-10 ;  /* 0x2f0000009d9d7423 */ /* 0x000fca00000100b3 */
[----:B------:R-:W-:Y:S01]  /*321e0*/  FSETP.GTU.FTZ.AND P3, PT, R157, UR24, PT ;  /* 0x000000189d007c0b */ /* 0x000fe2000bf7c000 */
[----:B------:R-:W-:Y:S01]  /*321f0*/  FMUL.FTZ R157, R138, UR25 ;  /* 0x000000198a9d7c20 */ /* 0x000fe20008410000 */
[----:B------:R-:W-:-:S04]  /*32200*/  @P1 PRMT R138, R42, 0x7632, R138 ;  /* 0x000076322a8a1816 */ /* 0x000fc8000000008a */
[----:B------:R-:W-:Y:S02]  /*32210*/  @P1 SHF.L.U32 R138, R138, 0x10, RZ ;  /* 0x000000108a8a1819 */ /* 0x000fe400000006ff */
        /* <DEDUP_REMOVED lines=15> */
.L_x_1477:
        /* <DEDUP_REMOVED lines=19> */
.L_x_1478:
        /* <DEDUP_REMOVED lines=61> */
.L_x_1476:
        /* <DEDUP_REMOVED lines=25> */
.L_x_1480:
        /* <DEDUP_REMOVED lines=19> */
.L_x_1481:
        /* <DEDUP_REMOVED lines=61> */
.L_x_1479:
        /* <DEDUP_REMOVED lines=15> */
.L_x_1457:
[----:B------:R-:W-:Y:S01]  /*32f90*/  IMAD.MOV.U32 R162, RZ, RZ, 0x10 ;  /* 0x00000010ffa27424 */ /* 0x000fe200078e00ff */
[----:B------:R-:W-:-:S03]  /*32fa0*/  LOP3.LUT P6, RZ, R12, 0x8, RZ, 0xc0, !PT ;  /* 0x000000080cff7812 */ /* 0x000fc600078cc0ff */
        /* <DEDUP_REMOVED lines=13> */
[----:B------:R-:W-:Y:S01]  /*33080*/  HFMA2 R139, -RZ, RZ, 0, 4.76837158203125e-07 ;  /* 0x00000008ff8b7431 */ /* 0x000fe200000001ff */
        /* <DEDUP_REMOVED lines=27> */
.L_x_1482:
[----:B01----:R-:W0:Y:S01]  /*33240*/  @P1 LDC.64 R136, c[0x0][0x3a0] ;  /* 0x0000e800ff881b82 */ /* 0x003e220000000a00 */
[----:B------:R-:W-:-:S07]  /*33250*/  VIADD R160, R19, 0x280 ;  /* 0x0000028013a07836 */ /* 0x000fce0000000000 */
[----:B------:R-:W1:Y:S01]  /*33260*/  @P0 LDC.64 R138, c[0x0][0x398] ;  /* 0x0000e600ff8a0b82 */ /* 0x000e620000000a00 */
[----:B0-----:R-:W-:-:S05]  /*33270*/  @P1 IMAD.WIDE.U32 R136, R160, 0x10, R136 ;  /* 0x00000010a0881825 */ /* 0x001fca00078e0088 */
[----:B------:R0:W5:Y:S01]  /*33280*/  @P1 LDG.E.128 R40, desc[UR20][R136.64] ;  /* 0x0000001488281981 */ /* 0x000162000c1e1d00 */
[----:B-1----:R-:W-:-:S05]  /*33290*/  @P0 IMAD.WIDE.U32 R138, R160, 0x10, R138 ;  /* 0x00000010a08a0825 */ /* 0x002fca00078e008a */
[----:B------:R1:W5:Y:S01]  /*332a0*/  @P0 LDG.E.128 R44, desc[UR20][R138.64] ;  /* 0x000000148a2c0981 */ /* 0x000362000c1e1d00 */
[----:B0-----:R-:W-:-:S04]  /*332b0*/  IMAD.MOV.U32 R136, RZ, RZ, 0x10 ;  /* 0x00000010ff887424 */ /* 0x001fc800078e00ff */
[----:B------:R-:W-:-:S06]  /*332c0*/  IMAD.WIDE.U32 R136, R160, R136, UR16 ;  /* 0x00000010a0887e25 */ /* 0x000fcc000f8e0088 */
[----:B------:R-:W5:Y:S01]  /*332d0*/  LDG.E.128 R136, desc[UR20][R136.64] ;  /* 0x0000001488887981 */ /* 0x000f62000c1e1d00 */
[----:B-1----:R-:W-:Y:S05]  /*332e0*/  @!P0 BRA `(.L_x_1483) ;  /* 0x0000006400dc8947 */ /* 0x002fea0003800000 */
        /* <DEDUP_REMOVED lines=16> */
.L_x_1485:
        /* <DEDUP_REMOVED lines=16> */
.L_x_1486:
        /* <DEDUP_REMOVED lines=61> */
.L_x_1484:
[----:B------:R-:W-:Y:S01]  /*338c0*/  I2FP.F32.U32 R4, R4 ;  /* 0x0000000400047245 */ /* 0x000fe20000201000 */
[----:B------:R-:W-:Y:S01]  /*338d0*/  UISETP.NE.AND UP0, UPT, UR5, 0x1, UPT ;  /* 0x000000010500788c */ /* 0x000fe2000bf05270 */
[----:B------:R-:W-:Y:S01]  /*338e0*/  LOP3.LUT R12, R12, 0xfffffff7, RZ, 0xc0, !PT ;  /* 0xfffffff70c0c7812 */ /* 0x000fe200078ec0ff */
[----:B------:R-:W-:Y:S01]  /*338f0*/  IMAD.MOV.U32 R9, RZ, RZ, R38 ;  /* 0x000000ffff097224 */ /* 0x000fe200078e0026 */
[----:B-----5:R-:W-:Y:S01]  /*33900*/  PRMT R5, R136, 0x7632, R5 ;  /* 0x0000763288057816 */ /* 0x020fe20000000005 */
        /* <DEDUP_REMOVED lines=18> */
.L_x_1488:
        /* <DEDUP_REMOVED lines=16> */
.L_x_1489:
        /* <DEDUP_REMOVED lines=61> */
.L_x_1487:
[----:B------:R-:W-:Y:S01]  /*33f00*/  I2FP.F32.U32 R6, R9 ;  /* 0x0000000900067245 */ /* 0x000fe20000201000 */
[----:B------:R-:W-:Y:S01]  /*33f10*/  UISETP.NE.AND UP0, UPT, UR4, 0x1, UPT ;  /* 0x000000010400788c */ /* 0x000fe2000bf05270 */
[----:B------:R-:W-:Y:S01]  /*33f20*/  @P1 IMAD.U32 R161, R40, 0x10000, RZ ;  /* 0x0001000028a11824 */ /* 0x000fe200078e00ff */
[----:B------:R-:W-:Y:S01]  /*33f30*/  UMOV UR5, 0x2 ;  /* 0x0000000200057882 */ /* 0x000fe20000000000 */
[----:B------:R-:W-:Y:S02]  /*33f40*/  IMAD.MOV.U32 R9, RZ, RZ, R38 ;  /* 0x000000ffff097224 */ /* 0x000fe400078e0026 */
[----:B------:R-:W-:-:S05]  /*33f50*/  FFMA.FTZ R6, R6, R179, 1.1641532182693481445e-10 ;  /* 0x2f00000006067423 */ /* 0x000fca00000100b3 */
[----:B------:R-:W-:Y:S01]  /*33f60*/  FSETP.GTU.FTZ.AND P2, PT, R6, UR24, PT ;  /* 0x0000001806007c0b */ /* 0x000fe2000bf5c000 */
[----:B------:R-:W-:-:S04]  /*33f70*/  IMAD.U32 R6, R44, 0x10000, RZ ;  /* 0x000100002c067824 */ /* 0x000fc800078e00ff */
[----:B------:R-:W-:-:S05]  /*33f80*/  FMUL.FTZ R6, R6, UR25 ;  /* 0x0000001906067c20 */ /* 0x000fca0008410000 */
[----:B------:R-:W-:-:S05]  /*33f90*/  FSEL R6, R6, RZ, !P2 ;  /* 0x000000ff06067208 */ /* 0x000fca0005000000 */
        /* <DEDUP_REMOVED lines=15> */
.L_x_1491:
        /* <DEDUP_REMOVED lines=16> */
.L_x_1492:
        /* <DEDUP_REMOVED lines=61> */
.L_x_1490:
        /* <DEDUP_REMOVED lines=22> */
.L_x_1494:
        /* <DEDUP_REMOVED lines=16> */
.L_x_1495:
        /* <DEDUP_REMOVED lines=61> */
.L_x_1493:
[----:B------:R-:W-:Y:S01]  /*34b90*/  I2FP.F32.U32 R6, R9 ;  /* 0x0000000900067245 */ /* 0x000fe20000201000 */
[----:B------:R-:W-:Y:S01]  /*34ba0*/  UISETP.NE.AND UP0, UPT, UR4, 0x1, UPT ;  /* 0x000000010400788c */ /* 0x000fe2000bf05270 */
[----:B------:R-:W-:Y:S01]  /*34bb0*/  IMAD.MOV.U32 R9, RZ, RZ, R38 ;  /* 0x000000ffff097224 */ /* 0x000fe200078e0026 */
[----:B------:R-:W-:Y:S02]  /*34bc0*/  UMOV UR5, 0x2 ;  /* 0x0000000200057882 */ /* 0x000fe40000000000 */
[----:B------:R-:W-:-:S05]  /*34bd0*/  FFMA.FTZ R6, R6, R179, 1.1641532182693481445e-10 ;  /* 0x2f00000006067423 */ /* 0x000fca00000100b3 */
[----:B------:R-:W-:Y:S02]  /*34be0*/  FSETP.GTU.FTZ.AND P2, PT, R6, UR24, PT ;  /* 0x0000001806007c0b */ /* 0x000fe4000bf5c000 */
[----:B------:R-:W-:-:S04]  /*34bf0*/  PRMT R6, R44, 0x7632, R6 ;  /* 0x000076322c067816 */ /* 0x000fc80000000006 */
[----:B------:R-:W-:-:S05]  /*34c00*/  SHF.L.U32 R6, R6, 0x10, RZ ;  /* 0x0000001006067819 */ /* 0x000fca00000006ff */
        /* <DEDUP_REMOVED lines=19> */
.L_x_1497:
        /* <DEDUP_REMOVED lines=16> */
.L_x_1498:
        /* <DEDUP_REMOVED lines=61> */
.L_x_1496:
[----:B------:R-:W-:Y:S01]  /*35210*/  I2FP.F32.U32 R6, R9 ;  /* 0x0000000900067245 */ /* 0x000fe20000201000 */
[----:B------:R-:W-:Y:S01]  /*35220*/  UISETP.NE.AND UP0, UPT, UR5, 0x1, UPT ;  /* 0x000000010500788c */ /* 0x000fe2000bf05270 */
[C---:B------:R-:W-:Y:S01]  /*35230*/  SHF.L.U32 R162, R137.reuse, 0x10, RZ ;  /* 0x0000001089a27819 */ /* 0x040fe200000006ff */
[----:B------:R-:W-:Y:S01]  /*35240*/  IMAD.MOV.U32 R9, RZ, RZ, R38 ;  /* 0x000000ffff097224 */ /* 0x000fe200078e0026 */
[----:B------:R-:W-:Y:S01]  /*35250*/  LOP3.LUT R12, R12, 0xfffffffd, RZ, 0xc0, !PT ;  /* 0xfffffffd0c0c7812 */ /* 0x000fe200078ec0ff */
[----:B------:R-:W-:Y:S01]  /*35260*/  FFMA.FTZ R6, R6, R179, 1.1641532182693481445e-10 ;  /* 0x2f00000006067423 */ /* 0x000fe200000100b3 */
[----:B------:R-:W-:Y:S01]  /*35270*/  PRMT R137, R137, 0x7632, R137 ;  /* 0x0000763289897816 */ /* 0x000fe20000000089 */
[----:B------:R-:W-:Y:S01]  /*35280*/  FMUL.FTZ R162, R162, UR25 ;  /* 0x00000019a2a27c20 */ /* 0x000fe20008410000 */
        /* <DEDUP_REMOVED lines=15> */
.L_x_1500:
        /* <DEDUP_REMOVED lines=16> */
.L_x_1501:
        /* <DEDUP_REMOVED lines=61> */
.L_x_1499:
        /* <DEDUP_REMOVED lines=25> */
.L_x_1503:
        /* <DEDUP_REMOVED lines=16> */
.L_x_1504:
        /* <DEDUP_REMOVED lines=61> */
.L_x_1502:
[----:B------:R-:W-:Y:S01]  /*35eb0*/  I2FP.F32.U32 R7, R7 ;  /* 0x0000000700077245 */ /* 0x000fe20000201000 */
[----:B------:R-:W-:Y:S01]  /*35ec0*/  UISETP.NE.AND UP0, UPT, UR5, 0x1, UPT ;  /* 0x000000010500788c */ /* 0x000fe2000bf05270 */
[----:B------:R-:W-:Y:S01]  /*35ed0*/  IMAD.U32 R137, R137, 0x10000, RZ ;  /* 0x0001000089897824 */ /* 0x000fe200078e00ff */
[----:B------:R-:W-:Y:S01]  /*35ee0*/  LOP3.LUT R12, R12, 0xfffffffe, RZ, 0xc0, !PT ;  /* 0xfffffffe0c0c7812 */ /* 0x000fe200078ec0ff */
[----:B------:R-:W-:Y:S02]  /*35ef0*/  IMAD.MOV.U32 R10, RZ, RZ, R38 ;  /* 0x000000ffff0a7224 */ /* 0x000fe400078e0026 */
[----:B------:R-:W-:Y:S01]  /*35f00*/  FFMA.FTZ R7, R7, R179, 1.1641532182693481445e-10 ;  /* 0x2f00000007077423 */ /* 0x000fe200000100b3 */
[----:B------:R-:W-:-:S04]  /*35f10*/  UMOV UR4, 0x2 ;  /* 0x0000000200047882 */ /* 0x000fc80000000000 */
        /* <DEDUP_REMOVED lines=15> */
.L_x_1506:
        /* <DEDUP_REMOVED lines=19> */
.L_x_1507:
        /* <DEDUP_REMOVED lines=61> */
.L_x_1505:
        /* <DEDUP_REMOVED lines=27> */
.L_x_1509:
        /* <DEDUP_REMOVED lines=19> */
.L_x_1510:
        /* <DEDUP_REMOVED lines=61> */
.L_x_1508:
[----:B------:R-:W-:Y:S01]  /*36bc0*/  I2FP.F32.U32 R8, R10 ;  /* 0x0000000a00087245 */ /* 0x000fe20000201000 */
[----:B------:R-:W-:Y:S01]  /*36bd0*/  UISETP.NE.AND UP0, UPT, UR5, 0x1, UPT ;  /* 0x000000010500788c */ /* 0x000fe2000bf05270 */
[----:B------:R-:W-:Y:S01]  /*36be0*/  PRMT R9, R138, 0x7632, R9 ;  /* 0x000076328a097816 */ /* 0x000fe20000000009 */
[----:B------:R-:W-:Y:S01]  /*36bf0*/  IMAD.MOV.U32 R10, RZ, RZ, R38 ;  /* 0x000000ffff0a7224 */ /* 0x000fe200078e0026 */
[----:B------:R-:W-:Y:S01]  /*36c00*/  UMOV UR4, 0x2 ;  /* 0x0000000200047882 */ /* 0x000fe20000000000 */
[----:B------:R-:W-:-:S05]  /*36c10*/  FFMA.FTZ R8, R8, R179, 1.1641532182693481445e-10 ;  /* 0x2f00000008087423 */ /* 0x000fca00000100b3 */
[----:B------:R-:W-:Y:S02]  /*36c20*/  FSETP.GTU.FTZ.AND P2, PT, R8, UR24, PT ;  /* 0x0000001808007c0b */ /* 0x000fe4000bf5c000 */
[----:B------:R-:W-:-:S05]  /*36c30*/  SHF.L.U32 R8, R138, 0x10, RZ ;  /* 0x000000108a087819 */ /* 0x000fca00000006ff */
        /* <DEDUP_REMOVED lines=14> */
.L_x_1512:
        /* <DEDUP_REMOVED lines=19> */
.L_x_1513:
        /* <DEDUP_REMOVED lines=61> */
.L_x_1511:
        /* <DEDUP_REMOVED lines=26> */
.L_x_1515:
        /* <DEDUP_REMOVED lines=19> */
.L_x_1516:
        /* <DEDUP_REMOVED lines=61> */
.L_x_1514:
        /* <DEDUP_REMOVED lines=21> */
.L_x_1518:
        /* <DEDUP_REMOVED lines=19> */
.L_x_1519:
        /* <DEDUP_REMOVED lines=61> */
.L_x_1517:
[----:B------:R-:W-:Y:S01]  /*37f10*/  I2FP.F32.U32 R10, R10 ;  /* 0x0000000a000a7245 */ /* 0x000fe20000201000 */
[----:B------:R-:W-:Y:S01]  /*37f20*/  UISETP.NE.AND UP0, UPT, UR4, 0x1, UPT ;  /* 0x000000010400788c */ /* 0x000fe2000bf05270 */
[----:B------:R-:W-:-:S03]  /*37f30*/  UMOV UR5, 0x2 ;  /* 0x0000000200057882 */ /* 0x000fc60000000000 */
        /* <DEDUP_REMOVED lines=25> */
.L_x_1521:
        /* <DEDUP_REMOVED lines=19> */
.L_x_1522:
        /* <DEDUP_REMOVED lines=61> */
.L_x_1520:
[----:B------:R-:W-:Y:S01]  /*385d0*/  I2FP.F32.U32 R10, R10 ;  /* 0x0000000a000a7245 */ /* 0x000fe20000201000 */
[----:B------:R-:W-:Y:S01]  /*385e0*/  UISETP.NE.AND UP0, UPT, UR5, 0x1, UPT ;  /* 0x000000010500788c */ /* 0x000fe2000bf05270 */
[----:B------:R-:W-:Y:S01]  /*385f0*/  PRMT R168, R139, 0x7632, R168 ;  /* 0x000076328ba87816 */ /* 0x000fe200000000a8 */
[----:B------:R-:W-:Y:S02]  /*38600*/  UMOV UR4, 0x2 ;  /* 0x0000000200047882 */ /* 0x000fe40000000000 */
[----:B------:R-:W-:-:S05]  /*38610*/  FFMA.FTZ R10, R10, R179, 1.1641532182693481445e-10 ;  /* 0x2f0000000a0a7423 */ /* 0x000fca00000100b3 */
[----:B------:R-:W-:Y:S02]  /*38620*/  FSETP.GTU.FTZ.AND P4, PT, R10, UR24, PT ;  /* 0x000000180a007c0b */ /* 0x000fe4000bf9c000 */
[----:B------:R-:W-:Y:S01]  /*38630*/  SHF.L.U32 R10, R139, 0x10, RZ ;  /* 0x000000108b0a7819 */ /* 0x000fe200000006ff */
[----:B------:R-:W-:-:S04]  /*38640*/  IMAD.MOV.U32 R139, RZ, RZ, R38 ;  /* 0x000000ffff8b7224 */ /* 0x000fc800078e0026 */
        /* <DEDUP_REMOVED lines=14> */
.L_x_1524:
        /* <DEDUP_REMOVED lines=19> */
.L_x_1525:
        /* <DEDUP_REMOVED lines=61> */
.L_x_1523:
        /* <DEDUP_REMOVED lines=26> */
.L_x_1527:
        /* <DEDUP_REMOVED lines=19> */
.L_x_1528:
        /* <DEDUP_REMOVED lines=61> */
.L_x_1526:
        /* <DEDUP_REMOVED lines=21> */
.L_x_1530:
        /* <DEDUP_REMOVED lines=19> */
.L_x_1531:
        /* <DEDUP_REMOVED lines=61> */
.L_x_1529:
[----:B------:R-:W-:Y:S02]  /*39920*/  I2FP.F32.U32 R172, R175 ;  /* 0x000000af00ac7245 */ /* 0x000fe40000201000 */
[----:B------:R-:W-:Y:S02]  /*39930*/  PRMT R137, R11, 0x5410, R137 ;  /* 0x000054100b897816 */ /* 0x000fe40000000089 */
[----:B------:R-:W-:Y:S01]  /*39940*/  PRMT R138, R138, 0x5410, R170 ;  /* 0x000054108a8a7816 */ /* 0x000fe200000000aa */
[----:B------:R-:W-:Y:S01]  /*39950*/  FFMA.FTZ R172, R172, R179, 1.1641532182693481445e-10 ;  /* 0x2f000000acac7423 */ /* 0x000fe200000100b3 */
[----:B------:R-:W-:-:S04]  /*39960*/  PRMT R136, R136, 0x5410, R169 ;  /* 0x0000541088887816 */ /* 0x000fc800000000a9 */
[----:B------:R-:W-:Y:S02]  /*39970*/  FSETP.GTU.FTZ.AND P6, PT, R172, UR24, PT ;  /* 0x00000018ac007c0b */ /* 0x000fe4000bfdc000 */
[----:B------:R-:W-:Y:S02]  /*39980*/  PRMT R172, R47, 0x7632, R172 ;  /* 0x000076322fac7816 */ /* 0x000fe400000000ac */
[----:B------:R-:W-:Y:S02]  /*39990*/  SEL R173, RZ, 0x1, P6 ;  /* 0x00000001ffad7807 */ /* 0x000fe40003000000 */
[----:B------:R-:W-:Y:S02]  /*399a0*/  SHF.L.U32 R172, R172, 0x10, RZ ;  /* 0x00000010acac7819 */ /* 0x000fe400000006ff */
        /* <DEDUP_REMOVED lines=11> */
.L_x_1483:
        /* <DEDUP_REMOVED lines=16> */
.L_x_1534:
        /* <DEDUP_REMOVED lines=16> */
.L_x_1535:
        /* <DEDUP_REMOVED lines=61> */
.L_x_1533:
[----:B------:R-:W-:Y:S01]  /*3a030*/  I2FP.F32.U32 R161, R162 ;  /* 0x000000a200a17245 */ /* 0x000fe20000201000 */
[----:B------:R-:W-:Y:S01]  /*3a040*/  UISETP.NE.AND UP0, UPT, UR5, 0x1, UPT ;  /* 0x000000010500788c */ /* 0x000fe2000bf05270 */
[----:B-----5:R-:W-:Y:S01]  /*3a050*/  @P1 SHF.L.U32 R162, R40, 0x10, RZ ;  /* 0x0000001028a21819 */ /* 0x020fe200000006ff */
[----:B------:R-:W-:Y:S01]  /*3a060*/  IMAD.MOV.U32 R165, RZ, RZ, R38 ;  /* 0x000000ffffa57224 */ /* 0x000fe200078e0026 */
[----:B------:R-:W-:Y:S01]  /*3a070*/  LOP3.LUT R12, R12, 0xfffffff7, RZ, 0xc0, !PT ;  /* 0xfffffff70c0c7812 */ /* 0x000fe200078ec0ff */
[----:B------:R-:W-:Y:S01]  /*3a080*/  FFMA.FTZ R161, R161, R179, 1.1641532182693481445e-10 ;  /* 0x2f000000a1a17423 */ /* 0x000fe200000100b3 */
[----:B------:R-:W-:-:S04]  /*3a090*/  UMOV UR4, 0x2 ;  /* 0x0000000200047882 */ /* 0x000fc80000000000 */
[----:B------:R-:W-:Y:S01]  /*3a0a0*/  FSETP.GTU.FTZ.AND P2, PT, R161, UR24, PT ;  /* 0x00000018a1007c0b */ /* 0x000fe2000bf5c000 */
[C---:B------:R-:W-:Y:S01]  /*3a0b0*/  IMAD.U32 R161, R136.reuse, 0x10000, RZ ;  /* 0x0001000088a17824 */ /* 0x040fe200078e00ff */
[----:B------:R-:W-:-:S03]  /*3a0c0*/  PRMT R136, R136, 0x7632, R136 ;  /* 0x0000763288887816 */ /* 0x000fc60000000088 */
[----:B------:R-:W-:-:S05]  /*3a0d0*/  FMUL.FTZ R161, R161, UR25 ;  /* 0x00000019a1a17c20 */ /* 0x000fca0008410000 */
        /* <DEDUP_REMOVED lines=15> */
.L_x_1537:
        /* <DEDUP_REMOVED lines=16> */
.L_x_1538:
        /* <DEDUP_REMOVED lines=61> */
.L_x_1536:
[----:B------:R-:W-:Y:S01]  /*3a6a0*/  I2FP.F32.U32 R162, R165 ;  /* 0x000000a500a27245 */ /* 0x000fe20000201000 */
[----:B------:R-:W-:Y:S01]  /*3a6b0*/  IMAD.U32 R136, R136, 0x10000, RZ ;  /* 0x0001000088887824 */ /* 0x000fe200078e00ff */
[----:B------:R-:W-:Y:S01]  /*3a6c0*/  UISETP.NE.AND UP0, UPT, UR4, 0x1, UPT ;  /* 0x000000010400788c */ /* 0x000fe2000bf05270 */
[----:B------:R-:W-:Y:S01]  /*3a6d0*/  LOP3.LUT R12, R12, 0xfffffffb, RZ, 0xc0, !PT ;  /* 0xfffffffb0c0c7812 */ /* 0x000fe200078ec0ff */
[----:B------:R-:W-:Y:S01]  /*3a6e0*/  UMOV UR5, 0x2 ;  /* 0x0000000200057882 */ /* 0x000fe20000000000 */
[----:B------:R-:W-:Y:S01]  /*3a6f0*/  FFMA.FTZ R162, R162, R179, 1.1641532182693481445e-10 ;  /* 0x2f000000a2a27423 */ /* 0x000fe200000100b3 */
[----:B------:R-:W-:Y:S01]  /*3a700*/  FMUL.FTZ R163, R136, UR25 ;  /* 0x0000001988a37c20 */ /* 0x000fe20008410000 */
[----:B------:R-:W-:-:S03]  /*3a710*/  @P1 PRMT R136, R40, 0x7632, R136 ;  /* 0x0000763228881816 */ /* 0x000fc60000000088 */
[----:B------:R-:W-:Y:S02]  /*3a720*/  FSETP.GTU.FTZ.AND P2, PT, R162, UR24, PT ;  /* 0x00000018a2007c0b */ /* 0x000fe4000bf5c000 */
[----:B------:R-:W-:Y:S01]  /*3a730*/  @P1 IMAD.U32 R136, R136, 0x10000, RZ ;  /* 0x0001000088881824 */ /* 0x000fe200078e00ff */
[----:B------:R-:W-:Y:S02]  /*3a740*/  MOV R162, R38 ;  /* 0x0000002600a27202 */ /* 0x000fe40000000f00 */
        /* <DEDUP_REMOVED lines=15> */
.L_x_1540:
        /* <DEDUP_REMOVED lines=16> */
.L_x_1541:
        /* <DEDUP_REMOVED lines=61> */
.L_x_1539:
[----:B------:R-:W-:Y:S01]  /*3ad10*/  I2FP.F32.U32 R162, R162 ;  /* 0x000000a200a27245 */ /* 0x000fe20000201000 */
[----:B------:R-:W-:Y:S01]  /*3ad20*/  UISETP.NE.AND UP0, UPT, UR5, 0x1, UPT ;  /* 0x000000010500788c */ /* 0x000fe2000bf05270 */
[----:B------:R-:W-:Y:S01]  /*3ad30*/  @P1 IMAD.U32 R164, R41, 0x10000, RZ ;  /* 0x0001000029a41824 */ /* 0x000fe200078e00ff */
[----:B------:R-:W-:Y:S01]  /*3ad40*/  LOP3.LUT R12, R12, 0xfffffffd, RZ, 0xc0, !PT ;  /* 0xfffffffd0c0c7812 */ /* 0x000fe200078ec0ff */
[----:B------:R-:W-:Y:S02]  /*3ad50*/  IMAD.MOV.U32 R167, RZ, RZ, R38 ;  /* 0x000000ffffa77224 */ /* 0x000fe400078e0026 */
        /* <DEDUP_REMOVED lines=21> */
.L_x_1543:
        /* <DEDUP_REMOVED lines=16> */
.L_x_1544:
        /* <DEDUP_REMOVED lines=61> */
.L_x_1542:
[----:B------:R-:W-:Y:S01]  /*3b380*/  I2FP.F32.U32 R164, R167 ;  /* 0x000000a700a47245 */ /* 0x000fe20000201000 */
[----:B------:R-:W-:Y:S01]  /*3b390*/  UISETP.NE.AND UP0, UPT, UR4, 0x1, UPT ;  /* 0x000000010400788c */ /* 0x000fe2000bf05270 */
[----:B------:R-:W-:Y:S01]  /*3b3a0*/  SHF.L.U32 R137, R137, 0x10, RZ ;  /* 0x0000001089897819 */ /* 0x000fe200000006ff */
[----:B------:R-:W-:Y:S01]  /*3b3b0*/  UMOV UR5, 0x2 ;  /* 0x0000000200057882 */ /* 0x000fe20000000000 */
[----:B------:R-:W-:Y:S01]  /*3b3c0*/  LOP3.LUT R12, R12, 0xfffffffe, RZ, 0xc0, !PT ;  /* 0xfffffffe0c0c7812 */ /* 0x000fe200078ec0ff */
[----:B------:R-:W-:Y:S02]  /*3b3d0*/  FFMA.FTZ R164, R164, R179, 1.1641532182693481445e-10 ;  /* 0x2f000000a4a47423 */ /* 0x000fe400000100b3 */
[----:B------:R-:W-:Y:S01]  /*3b3e0*/  FMUL.FTZ R165, R137, UR25 ;  /* 0x0000001989a57c20 */ /* 0x000fe20008410000 */
[----:B------:R-:W-:Y:S02]  /*3b3f0*/  @P1 PRMT R137, R41, 0x7632, R137 ;  /* 0x0000763229891816 */ /* 0x000fe40000000089 */
[----:B------:R-:W-:Y:S01]  /*3b400*/  FSETP.GTU.FTZ.AND P2, PT, R164, UR24, PT ;  /* 0x00000018a4007c0b */ /* 0x000fe2000bf5c000 */
[----:B------:R-:W-:-:S02]  /*3b410*/  IMAD.MOV.U32 R164, RZ, RZ, R38 ;  /* 0x000000ffffa47224 */ /* 0x000fc400078e0026 */
[----:B------:R-:W-:Y:S01]  /*3b420*/  @P1 IMAD.U32 R137, R137, 0x10000, RZ ;  /* 0x0001000089891824 */ /* 0x000fe200078e00ff */
        /* <DEDUP_REMOVED lines=15> */
.L_x_1546:
        /* <DEDUP_REMOVED lines=19> */
.L_x_1547:
        /* <DEDUP_REMOVED lines=61> */
.L_x_1545:
[----:B------:R-:W-:Y:S01]  /*3ba20*/  I2FP.F32.U32 R164, R164 ;  /* 0x000000a400a47245 */ /* 0x000fe20000201000 */
[----:B------:R-:W-:Y:S01]  /*3ba30*/  UISETP.NE.AND UP0, UPT, UR5, 0x1, UPT ;  /* 0x000000010500788c */ /* 0x000fe2000bf05270 */
[----:B------:R-:W-:Y:S01]  /*3ba40*/  @P1 SHF.L.U32 R166, R42, 0x10, RZ ;  /* 0x000000102aa61819 */ /* 0x000fe200000006ff */
[----:B------:R-:W-:Y:S01]  /*3ba50*/  IMAD.MOV.U32 R168, RZ, RZ, R38 ;  /* 0x000000ffffa87224 */ /* 0x000fe200078e0026 */
        /* <DEDUP_REMOVED lines=21> */
.L_x_1549:
        /* <DEDUP_REMOVED lines=19> */
.L_x_1550:
        /* <DEDUP_REMOVED lines=61> */
.L_x_1548:
[----:B------:R-:W-:Y:S01]  /*3c0b0*/  I2FP.F32.U32 R166, R168 ;  /* 0x000000a800a67245 */ /* 0x000fe20000201000 */
[----:B------:R-:W-:Y:S01]  /*3c0c0*/  IMAD.U32 R138, R138, 0x10000, RZ ;  /* 0x000100008a8a7824 */ /* 0x000fe200078e00ff */
[----:B------:R-:W-:Y:S01]  /*3c0d0*/  UISETP.NE.AND UP0, UPT, UR4, 0x1, UPT ;  /* 0x000000010400788c */ /* 0x000fe2000bf05270 */
[----:B------:R-:W-:Y:S01]  /*3c0e0*/  MOV R167, R38 ;  /* 0x0000002600a77202 */ /* 0x000fe20000000f00 */
        /* <DEDUP_REMOVED lines=21> */
.L_x_1552:
        /* <DEDUP_REMOVED lines=19> */
.L_x_1553:
        /* <DEDUP_REMOVED lines=61> */
.L_x_1551:
        /* <DEDUP_REMOVED lines=25> */
.L_x_1555:
        /* <DEDUP_REMOVED lines=19> */
.L_x_1556:
        /* <DEDUP_REMOVED lines=61> */
.L_x_1554:
[----:B------:R-:W-:Y:S02]  /*3cdd0*/  I2FP.F32.U32 R173, R173 ;  /* 0x000000ad00ad7245 */ /* 0x000fe40000201000 */
[----:B------:R-:W-:Y:S02]  /*3cde0*/  SHF.L.U32 R168, R168, 0x10, RZ ;  /* 0x00000010a8a87819 */ /* 0x000fe400000006ff */
[----:B------:R-:W-:Y:S01]  /*3cdf0*/  PRMT R138, R172, 0x5410, R138 ;  /* 0x00005410ac8a7816 */ /* 0x000fe2000000008a */
[----:B------:R-:W-:Y:S01]  /*3ce00*/  FFMA.FTZ R173, R173, R179, 1.1641532182693481445e-10 ;  /* 0x2f000000adad7423 */ /* 0x000fe200000100b3 */
[----:B------:R-:W-:Y:S01]  /*3ce10*/  PRMT R137, R170, 0x5410, R137 ;  /* 0x00005410aa897816 */ /* 0x000fe20000000089 */
[----:B------:R-:W-:Y:S01]  /*3ce20*/  FMUL.FTZ R168, R168, UR25 ;  /* 0x00000019a8a87c20 */ /* 0x000fe20008410000 */
[----:B------:R-:W-:Y:S02]  /*3ce30*/  PRMT R136, R169, 0x5410, R136 ;  /* 0x00005410a9887816 */ /* 0x000fe40000000088 */
[----:B------:R-:W-:-:S02]  /*3ce40*/  FSETP.GTU.FTZ.AND P5, PT, R173, UR24, PT ;  /* 0x00000018ad007c0b */ /* 0x000fc4000bfbc000 */
[----:B------:R-:W-:Y:S02]  /*3ce50*/  @P1 PRMT R173, R43, 0x7632, R173 ;  /* 0x000076322bad1816 */ /* 0x000fe400000000ad */
[----:B------:R-:W-:Y:S02]  /*3ce60*/  FSEL R168, R168, RZ, !P5 ;  /* 0x000000ffa8a87208 */ /* 0x000fe40006800000 */
[----:B------:R-:W-:Y:S01]  /*3ce70*/  PLOP3.LUT P5, PT, P5, PT, PT, 0x8, 0x80 ;  /* 0x000000000080781c */ /* 0x000fe20002fae170 */
[----:B------:R-:W-:-:S04]  /*3ce80*/  @P1 IMAD.U32 R173, R173, 0x10000, RZ ;  /* 0x00010000adad1824 */ /* 0x000fc800078e00ff */
[----:B------:R-:W-:-:S05]  /*3ce90*/  @P1 FADD.FTZ R168, R168, R173 ;  /* 0x000000ada8a81221 */ /* 0x000fca0000010000 */
[----:B------:R-:W-:-:S04]  /*3cea0*/  F2FP.BF16.F32.PACK_AB R173, RZ, R168 ;  /* 0x000000a8ffad723e */ /* 0x000fc800000010ff */
[----:B------:R-:W-:-:S07]  /*3ceb0*/  PRMT R139, R139, 0x5410, R173 ;  /* 0x000054108b8b7816 */ /* 0x000fce00000000ad */
.L_x_1532:
        /* <DEDUP_REMOVED lines=43> */
.L_x_1557:
        /* <DEDUP_REMOVED lines=27> */
.L_x_1560:
        /* <DEDUP_REMOVED lines=16> */
.L_x_1561:
        /* <DEDUP_REMOVED lines=61> */
.L_x_1559:
[----:B------:R-:W-:Y:S01]  /*3d7f0*/  I2FP.F32.U32 R4, R4 ;  /* 0x0000000400047245 */ /* 0x000fe20000201000 */
[----:B------:R-:W-:Y:S01]  /*3d800*/  UISETP.NE.AND UP0, UPT, UR5, 0x1, UPT ;  /* 0x000000010500788c */ /* 0x000fe2000bf05270 */
[----:B------:R-:W-:Y:S01]  /*3d810*/  LOP3.LUT R12, R12, 0xfffffff7, RZ, 0xc0, !PT ;  /* 0xfffffff70c0c7812 */ /* 0x000fe200078ec0ff */
[----:B------:R-:W-:Y:S01]  /*3d820*/  UMOV UR4, 0x2 ;  /* 0x0000000200047882 */ /* 0x000fe20000000000 */
[----:B-----5:R-:W-:Y:S01]  /*3d830*/  PRMT R5, R136, 0x7632, R5 ;  /* 0x0000763288057816 */ /* 0x020fe20000000005 */
        /* <DEDUP_REMOVED lines=18> */
.L_x_1563:
        /* <DEDUP_REMOVED lines=16> */
.L_x_1564:
        /* <DEDUP_REMOVED lines=61> */
.L_x_1562:
        /* <DEDUP_REMOVED lines=25> */
.L_x_1566:
        /* <DEDUP_REMOVED lines=16> */
.L_x_1567:
        /* <DEDUP_REMOVED lines=61> */
.L_x_1565:
        /* <DEDUP_REMOVED lines=22> */
.L_x_1569:
        /* <DEDUP_REMOVED lines=16> */
.L_x_1570:
        /* <DEDUP_REMOVED lines=61> */
.L_x_1568:
[----:B------:R-:W-:Y:S01]  /*3eac0*/  I2FP.F32.U32 R6, R9 ;  /* 0x0000000900067245 */ /* 0x000fe20000201000 */
[----:B------:R-:W-:Y:S01]  /*3ead0*/  UISETP.NE.AND UP0, UPT, UR4, 0x1, UPT ;  /* 0x000000010400788c */ /* 0x000fe2000bf05270 */
[----:B------:R-:W-:Y:S01]  /*3eae0*/  IMAD.MOV.U32 R9, RZ, RZ, R38 ;  /* 0x000000ffff097224 */ /* 0x000fe200078e0026 */
        /* <DEDUP_REMOVED lines=24> */
.L_x_1572:
        /* <DEDUP_REMOVED lines=16> */
.L_x_1573:
        /* <DEDUP_REMOVED lines=61> */
.L_x_1571:
        /* <DEDUP_REMOVED lines=23> */
.L_x_1575:
        /* <DEDUP_REMOVED lines=16> */
.L_x_1576:
        /* <DEDUP_REMOVED lines=61> */
.L_x_1574:
        /* <DEDUP_REMOVED lines=25> */
.L_x_1578:
        /* <DEDUP_REMOVED lines=16> */
.L_x_1579:
        /* <DEDUP_REMOVED lines=61> */
.L_x_1577:
        /* <DEDUP_REMOVED lines=22> */
.L_x_1581:
        /* <DEDUP_REMOVED lines=19> */
.L_x_1582:
        /* <DEDUP_REMOVED lines=61> */
.L_x_1580:
        /* <DEDUP_REMOVED lines=27> */
.L_x_1584:
        /* <DEDUP_REMOVED lines=19> */
.L_x_1585:
        /* <DEDUP_REMOVED lines=61> */
.L_x_1583:
        /* <DEDUP_REMOVED lines=22> */
.L_x_1587:
        /* <DEDUP_REMOVED lines=19> */
.L_x_1588:
        /* <DEDUP_REMOVED lines=61> */
.L_x_1586:
        /* <DEDUP_REMOVED lines=26> */
.L_x_1590:
        /* <DEDUP_REMOVED lines=19> */
.L_x_1591:
        /* <DEDUP_REMOVED lines=61> */
.L_x_1589:
        /* <DEDUP_REMOVED lines=21> */
.L_x_1593:
        /* <DEDUP_REMOVED lines=19> */
.L_x_1594:
        /* <DEDUP_REMOVED lines=61> */
.L_x_1592:
        /* <DEDUP_REMOVED lines=28> */
.L_x_1596:
        /* <DEDUP_REMOVED lines=19> */
.L_x_1597:
        /* <DEDUP_REMOVED lines=16> */
[----:B------:R-:W-:Y:S01]  /*42230*/  UIADD3 UR4, UPT, UPT, UR19, 0x32370b8f, URZ ;  /* 0x32370b8f13047890 */ /* 0x000fe2000fffe0ff */
[----:B------:R-:W-:-:S04]  /*42240*/  IMAD.WIDE.U32 R176, R177, -0x326172a9, RZ ;  /* 0xcd9e8d57b1b07825 */ /* 0x000fc800078e00ff */
[----:B------:R-:W-:-:S05]  /*42250*/  IMAD.WIDE.U32 R10, R10, -0x2daee0ad, RZ ;  /* 0xd2511f530a0a7825 */ /* 0x000fca00078e00ff */
[----:B------:R-:W-:Y:S01]  /*42260*/  LOP3.LUT R11, R136, UR4, R11, 0x96, !PT ;  /* 0x00000004880b7c12 */ /* 0x000fe2000f8e960b */
[----:B------:R-:W-:-:S06]  /*42270*/  UIADD3 UR4, UPT, UPT, UR18, -0x255992d5, URZ ;  /* 0xdaa66d2b12047890 */ /* 0x000fcc000fffe0ff */
        /* <DEDUP_REMOVED lines=40> */
.L_x_1595:
        /* <DEDUP_REMOVED lines=22> */
.L_x_1599:
        /* <DEDUP_REMOVED lines=19> */
.L_x_1600:
        /* <DEDUP_REMOVED lines=61> */
.L_x_1598:
        /* <DEDUP_REMOVED lines=10> */
[----:B------:R-:W-:Y:S01]  /*42c00*/  FADD.FTZ R176, R176, R10 ;  /* 0x0000000ab0b07221 */ /* 0x000fe20000010000 */
[----:B------:R-:W-:-:S03]  /*42c10*/  SEL R10, RZ, 0x1, P5 ;  /* 0x00000001ff0a7807 */ /* 0x000fc60002800000 */
        /* <DEDUP_REMOVED lines=14> */
.L_x_1602:
        /* <DEDUP_REMOVED lines=19> */
.L_x_1603:
        /* <DEDUP_REMOVED lines=61> */
.L_x_1601:
[----:B------:R-:W-:Y:S01]  /*43200*/  I2FP.F32.U32 R11, R11 ;  /* 0x0000000b000b7245 */ /* 0x000fe20000201000 */
[----:B------:R-:W-:Y:S01]  /*43210*/  UISETP.NE.AND UP0, UPT, UR5, 0x1, UPT ;  /* 0x000000010500788c */ /* 0x000fe2000bf05270 */
[----:B------:R-:W-:Y:S01]  /*43220*/  IMAD.U32 R188, R188, 0x10000, RZ ;  /* 0x00010000bcbc7824 */ /* 0x000fe200078e00ff */
[----:B------:R-:W-:Y:S01]  /*43230*/  UMOV UR4, 0x2 ;  /* 0x0000000200047882 */ /* 0x000fe20000000000 */
[----:B------:R-:W-:Y:S02]  /*43240*/  IMAD.MOV.U32 R139, RZ, RZ, R38 ;  /* 0x000000ffff8b7224 */ /* 0x000fe400078e0026 */
[----:B------:R-:W-:-:S05]  /*43250*/  FFMA.FTZ R11, R11, R179, 1.1641532182693481445e-10 ;  /* 0x2f0000000b0b7423 */ /* 0x000fca00000100b3 */
[----:B------:R-:W-:Y:S01]  /*43260*/  FSETP.GTU.FTZ.AND P5, PT, R11, UR24, PT ;  /* 0x000000180b007c0b */ /* 0x000fe2000bfbc000 */
        /* <DEDUP_REMOVED lines=14> */
.L_x_1605:
        /* <DEDUP_REMOVED lines=19> */
.L_x_1606:
        /* <DEDUP_REMOVED lines=61> */
.L_x_1604:
[----:B------:R-:W-:Y:S02]  /*43850*/  I2FP.F32.U32 R136, R139 ;  /* 0x0000008b00887245 */ /* 0x000fe40000201000 */
[----:B------:R-:W-:Y:S02]  /*43860*/  PRMT R138, R190, 0x5410, R189 ;  /* 0x00005410be8a7816 */ /* 0x000fe400000000bd */
[----:B------:R-:W-:Y:S01]  /*43870*/  PRMT R137, R196, 0x5410, R191 ;  /* 0x00005410c4897816 */ /* 0x000fe200000000bf */
        /* <DEDUP_REMOVED lines=11> */
[----:B------:R-:W-:Y:S02]  /*43930*/  SEL R11, RZ, 0x1, P6 ;  /* 0x00000001ff0b7807 */ /* 0x000fe40003000000 */
[----:B------:R-:W-:Y:S02]  /*43940*/  PRMT R136, R198, 0x5410, R197 ;  /* 0x00005410c6887816 */ /* 0x000fe400000000c5 */
[----:B------:R-:W-:-:S04]  /*43950*/  F2FP.BF16.F32.PACK_AB R139, RZ, R179 ;  /* 0x000000b3ff8b723e */ /* 0x000fc800000010ff */
[----:B------:R-:W-:Y:S01]  /*43960*/  PRMT R139, R181, 0x5410, R139 ;  /* 0x00005410b58b7816 */ /* 0x000fe2000000008b */
[----:B------:R-:W-:Y:S06]  /*43970*/  BRA `(.L_x_1607) ;  /* 0x0000003400187947 */ /* 0x000fec0003800000 */
.L_x_1558:
        /* <DEDUP_REMOVED lines=16> */
.L_x_1609:
        /* <DEDUP_REMOVED lines=16> */
.L_x_1610:
        /* <DEDUP_REMOVED lines=59> */
[----:B------:R-:W-:Y:S01]  /*43f30*/  IMAD.MOV.U32 R172, RZ, RZ, R171 ;  /* 0x000000ffffac7224 */ /* 0x000fe200078e00ab */
[----:B------:R-:W-:-:S07]  /*43f40*/  LOP3.LUT R28, R174, UR4, R173, 0x96, !PT ;  /* 0x00000004ae1c7c12 */ /* 0x000fce000f8e96ad */
.L_x_1608:
[----:B------:R-:W-:Y:S01]  /*43f50*/  I2FP.F32.U32 R171, R172 ;  /* 0x000000ac00ab7245 */ /* 0x000fe20000201000 */
[----:B------:R-:W-:Y:S01]  /*43f60*/  UISETP.NE.AND UP0, UPT, UR5, 0x1, UPT ;  /* 0x000000010500788c */ /* 0x000fe2000bf05270 */
[----:B-----5:R-:W-:Y:S01]  /*43f70*/  @P1 IMAD.U32 R172, R40, 0x10000, RZ ;  /* 0x0001000028ac1824 */ /* 0x020fe200078e00ff */
[----:B------:R-:W-:Y:S01]  /*43f80*/  LOP3.LUT R12, R12, 0xfffffff7, RZ, 0xc0, !PT ;  /* 0xfffffff70c0c7812 */ /* 0x000fe200078ec0ff */
[----:B------:R-:W-:Y:S01]  /*43f90*/  UMOV UR4, 0x2 ;  /* 0x0000000200047882 */ /* 0x000fe20000000000 */
[----:B------:R-:W-:Y:S01]  /*43fa0*/  FFMA.FTZ R171, R171, R179, 1.1641532182693481445e-10 ;  /* 0x2f000000abab7423 */ /* 0x000fe200000100b3 */
[----:B------:R-:W-:-:S04]  /*43fb0*/  MOV R175, R38 ;  /* 0x0000002600af7202 */ /* 0x000fc80000000f00 */
        /* <DEDUP_REMOVED lines=19> */
.L_x_1612:
        /* <DEDUP_REMOVED lines=16> */
.L_x_1613:
        /* <DEDUP_REMOVED lines=61> */
.L_x_1611:
[----:B------:R-:W-:Y:S01]  /*445c0*/  I2FP.F32.U32 R172, R175 ;  /* 0x000000af00ac7245 */ /* 0x000fe20000201000 */
[----:B------:R-:W-:Y:S01]  /*445d0*/  IMAD.U32 R136, R136, 0x10000, RZ ;  /* 0x0001000088887824 */ /* 0x000fe200078e00ff */
[----:B------:R-:W-:Y:S01]  /*445e0*/  UISETP.NE.AND UP0, UPT, UR4, 0x1, UPT ;  /* 0x000000010400788c */ /* 0x000fe2000bf05270 */
[----:B------:R-:W-:Y:S01]  /*445f0*/  LOP3.LUT R12, R12, 0xfffffffb, RZ, 0xc0, !PT ;  /* 0xfffffffb0c0c7812 */ /* 0x000fe200078ec0ff */
        /* <DEDUP_REMOVED lines=22> */
.L_x_1615:
        /* <DEDUP_REMOVED lines=16> */
.L_x_1616:
        /* <DEDUP_REMOVED lines=61> */
.L_x_1614:
        /* <DEDUP_REMOVED lines=8> */
[----:B------:R-:W-:-:S05]  /*44cb0*/  SHF.L.U32 R136, R137, 0x10, RZ ;  /* 0x0000001089887819 */ /* 0x000fca00000006ff */
[----:B------:R-:W-:-:S05]  /*44cc0*/  FMUL.FTZ R136, R136, UR25 ;  /* 0x0000001988887c20 */ /* 0x000fca0008410000 */
        /* <DEDUP_REMOVED lines=16> */
.L_x_1618:
        /* <DEDUP_REMOVED lines=16> */
.L_x_1619:
        /* <DEDUP_REMOVED lines=61> */
.L_x_1617:
[----:B------:R-:W-:Y:S01]  /*452a0*/  I2FP.F32.U32 R136, R175 ;  /* 0x000000af00887245 */ /* 0x000fe20000201000 */
[----:B------:R-:W-:Y:S01]  /*452b0*/  IMAD.U32 R174, R178, 0x10000, RZ ;  /* 0x00010000b2ae7824 */ /* 0x000fe200078e00ff */
[----:B------:R-:W-:Y:S01]  /*452c0*/  UISETP.NE.AND UP0, UPT, UR4, 0x1, UPT ;  /* 0x000000010400788c */ /* 0x000fe2000bf05270 */
[----:B------:R-:W-:Y:S01]  /*452d0*/  LOP3.LUT R12, R12, 0xfffffffe, RZ, 0xc0, !PT ;  /* 0xfffffffe0c0c7812 */ /* 0x000fe200078ec0ff */
[----:B------:R-:W-:Y:S02]  /*452e0*/  IMAD.MOV.U32 R175, RZ, RZ, R38 ;  /* 0x000000ffffaf7224 */ /* 0x000fe400078e0026 */
[----:B------:R-:W-:Y:S01]  /*452f0*/  FFMA.FTZ R136, R136, R179, 1.1641532182693481445e-10 ;  /* 0x2f00000088887423 */ /* 0x000fe200000100b3 */
[----:B------:R-:W-:Y:S01]  /*45300*/  FMUL.FTZ R174, R174, UR25 ;  /* 0x00000019aeae7c20 */ /* 0x000fe20008410000 */
[----:B------:R-:W-:-:S03]  /*45310*/  UMOV UR5, 0x2 ;  /* 0x0000000200057882 */ /* 0x000fc60000000000 */
[----:B------:R-:W-:Y:S02]  /*45320*/  FSETP.GTU.FTZ.AND P2, PT, R136, UR24, PT ;  /* 0x0000001888007c0b */ /* 0x000fe4000bf5c000 */
[----:B------:R-:W-:Y:S02]  /*45330*/  @P1 PRMT R136, R41, 0x7632, R136 ;  /* 0x0000763229881816 */ /* 0x000fe40000000088 */
        /* <DEDUP_REMOVED lines=16> */
.L_x_1621:
        /* <DEDUP_REMOVED lines=19> */
.L_x_1622:
        /* <DEDUP_REMOVED lines=61> */
.L_x_1620:
[----:B------:R-:W-:Y:S01]  /*45940*/  I2FP.F32.U32 R136, R175 ;  /* 0x000000af00887245 */ /* 0x000fe20000201000 */
[----:B------:R-:W-:Y:S01]  /*45950*/  UISETP.NE.AND UP0, UPT, UR5, 0x1, UPT ;  /* 0x000000010500788c */ /* 0x000fe2000bf05270 */
[----:B------:R-:W-:Y:S01]  /*45960*/  MOV R177, R38 ;  /* 0x0000002600b17202 */ /* 0x000fe20000000f00 */
[----:B------:R-:W-:Y:S02]  /*45970*/  UMOV UR4, 0x2 ;  /* 0x0000000200047882 */ /* 0x000fe40000000000 */
[----:B------:R-:W-:-:S05]  /*45980*/  FFMA.FTZ R136, R136, R179, 1.1641532182693481445e-10 ;  /* 0x2f00000088887423 */ /* 0x000fca00000100b3 */
[----:B------:R-:W-:Y:S01]  /*45990*/  FSETP.GTU.FTZ.AND P2, PT, R136, UR24, PT ;  /* 0x0000001888007c0b */ /* 0x000fe2000bf5c000 */
[C---:B------:R-:W-:Y:S01]  /*459a0*/  IMAD.U32 R136, R138.reuse, 0x10000, RZ ;  /* 0x000100008a887824 */ /* 0x040fe200078e00ff */
[----:B------:R-:W-:-:S03]  /*459b0*/  PRMT R138, R138, 0x7632, R138 ;  /* 0x000076328a8a7816 */ /* 0x000fc6000000008a */
[----:B------:R-:W-:-:S05]  /*459c0*/  FMUL.FTZ R136, R136, UR25 ;  /* 0x0000001988887c20 */ /* 0x000fca0008410000 */
        /* <DEDUP_REMOVED lines=16> */
.L_x_1624:
        /* <DEDUP_REMOVED lines=19> */
.L_x_1625:
        /* <DEDUP_REMOVED lines=61> */
.L_x_1623:
[----:B------:R-:W-:Y:S01]  /*45fd0*/  I2FP.F32.U32 R136, R177 ;  /* 0x000000b100887245 */ /* 0x000fe20000201000 */
[----:B------:R-:W-:Y:S01]  /*45fe0*/  IMAD.U32 R138, R138, 0x10000, RZ ;  /* 0x000100008a8a7824 */ /* 0x000fe200078e00ff */
[----:B------:R-:W-:Y:S01]  /*45ff0*/  UISETP.NE.AND UP0, UPT, UR4, 0x1, UPT ;  /* 0x000000010400788c */ /* 0x000fe2000bf05270 */
[----:B------:R-:W-:Y:S02]  /*46000*/  UMOV UR5, 0x2 ;  /* 0x0000000200057882 */ /* 0x000fe40000000000 */
[----:B------:R-:W-:Y:S01]  /*46010*/  FFMA.FTZ R136, R136, R179, 1.1641532182693481445e-10 ;  /* 0x2f00000088887423 */ /* 0x000fe200000100b3 */
[----:B------:R-:W-:Y:S01]  /*46020*/  FMUL.FTZ R178, R138, UR25 ;  /* 0x000000198ab27c20 */ /* 0x000fe20008410000 */
[----:B------:R-:W-:-:S03]  /*46030*/  IMAD.MOV.U32 R138, RZ, RZ, R38 ;  /* 0x000000ffff8a7224 */ /* 0x000fc600078e0026 */
[----:B------:R-:W-:Y:S02]  /*46040*/  FSETP.GTU.FTZ.AND P3, PT, R136, UR24, PT ;  /* 0x0000001888007c0b */ /* 0x000fe4000bf7c000 */
[----:B------:R-:W-:Y:S02]  /*46050*/  @P1 PRMT R136, R42, 0x7632, R136 ;  /* 0x000076322a881816 */ /* 0x000fe40000000088 */
[----:B------:R-:W-:Y:S02]  /*46060*/  FSEL R178, R178, RZ, !P3 ;  /* 0x000000ffb2b27208 */ /* 0x000fe40005800000 */
[----:B------:R-:W-:Y:S01]  /*46070*/  PLOP3.LUT P3, PT, P3, PT, PT, 0x8, 0x80 ;  /* 0x000000000080781c */ /* 0x000fe20001f6e170 */
[----:B------:R-:W-:-:S04]  /*46080*/  @P1 IMAD.U32 R136, R136, 0x10000, RZ ;  /* 0x0001000088881824 */ /* 0x000fc800078e00ff */
        /* <DEDUP_REMOVED lines=13> */
.L_x_1627:
        /* <DEDUP_REMOVED lines=19> */
.L_x_1628:
[----:B------:R-:W-:Y:S01]  /*46290*/  LOP3.LUT R180, R3, UR5, R180, 0x96, !PT ;  /* 0x0000000503b47c12 */ /* 0x000fe2000f8e96b4 */
[----:B------:R-:W-:Y:S01]  /*462a0*/  IMAD.U32 R0, RZ, RZ, UR18 ;  /* 0x00000012ff007e24 */ /* 0x000fe2000f8e00ff */
[----:B------:R-:W-:Y:S01]  /*462b0*/  MOV R182, UR31 ;  /* 0x0000001f00b67c02 */ /* 0x000fe20008000f00 */
[----:B------:R-:W-:Y:S01]  /*462c0*/  IMAD.WIDE.U32 R136, R2, -0x326172a9, RZ ;  /* 0xcd9e8d5702887825 */ /* 0x000fe200078e00ff */
[----:B------:R-:W-:-:S03]  /*462d0*/  UIADD3 UR5, UPT, UPT, UR19, 0x76cf5d0a, URZ ;  /* 0x76cf5d0a13057890 */ /* 0x000fc6000fffe0ff */
[----:B------:R-:W-:Y:S01]  /*462e0*/  IMAD.WIDE.U32 R180, R180, -0x326172a9, RZ ;  /* 0xcd9e8d57b4b47825 */ /* 0x000fe200078e00ff */
[----:B------:R-:W-:-:S03]  /*462f0*/  LOP3.LUT R137, R137, UR23, R0, 0x96, !PT ;  /* 0x0000001789897c12 */ /* 0x000fc6000f8e9600 */
        /* <DEDUP_REMOVED lines=54> */
.L_x_1626:
        /* <DEDUP_REMOVED lines=25> */
.L_x_1630:
        /* <DEDUP_REMOVED lines=19> */
.L_x_1631:
        /* <DEDUP_REMOVED lines=61> */
.L_x_1629:
[----:B------:R-:W-:Y:S02]  /*46cf0*/  I2FP.F32.U32 R136, R139 ;  /* 0x0000008b00887245 */ /* 0x000fe40000201000 */
[----:B------:R-:W-:Y:S02]  /*46d00*/  PRMT R138, R189, 0x5410, R188 ;  /* 0x00005410bd8a7816 */ /* 0x000fe400000000bc */
[----:B------:R-:W-:Y:S01]  /*46d10*/  PRMT R137, R191, 0x5410, R190 ;  /* 0x00005410bf897816 */ /* 0x000fe200000000be */
[----:B------:R-:W-:Y:S01]  /*46d20*/  FFMA.FTZ R136, R136, R179, 1.1641532182693481445e-10 ;  /* 0x2f00000088887423 */ /* 0x000fe200000100b3 */
[----:B------:R-:W-:-:S04]  /*46d30*/  IMAD.U32 R179, R198, 0x10000, RZ ;  /* 0x00010000c6b37824 */ /* 0x000fc800078e00ff */
[----:B------:R-:W-:Y:S01]  /*46d40*/  FSETP.GTU.FTZ.AND P5, PT, R136, UR24, PT ;  /* 0x0000001888007c0b */ /* 0x000fe2000bfbc000 */
[----:B------:R-:W-:Y:S01]  /*46d50*/  FMUL.FTZ R179, R179, UR25 ;  /* 0x00000019b3b37c20 */ /* 0x000fe20008410000 */
[----:B------:R-:W-:-:S04]  /*46d60*/  @P1 PRMT R136, R43, 0x7632, R136 ;  /* 0x000076322b881816 */ /* 0x000fc80000000088 */
[----:B------:R-:W-:Y:S02]  /*46d70*/  @P1 SHF.L.U32 R136, R136, 0x10, RZ ;  /* 0x0000001088881819 */ /* 0x000fe400000006ff */
[----:B------:R-:W-:Y:S02]  /*46d80*/  FSEL R179, R179, RZ, !P5 ;  /* 0x000000ffb3b37208 */ /* 0x000fe40006800000 */
[----:B------:R-:W-:-:S03]  /*46d90*/  PLOP3.LUT P5, PT, P5, PT, PT, 0x8, 0x80 ;  /* 0x000000000080781c */ /* 0x000fc60002fae170 */
[----:B------:R-:W-:Y:S01]  /*46da0*/  @P1 FADD.FTZ R179, R179, R136 ;  /* 0x00000088b3b31221 */ /* 0x000fe20000010000 */
[----:B------:R-:W-:-:S04]  /*46db0*/  PRMT R136, R197, 0x5410, R196 ;  /* 0x00005410c5887816 */ /* 0x000fc800000000c4 */
[----:B------:R-:W-:-:S04]  /*46dc0*/  F2FP.BF16.F32.PACK_AB R139, RZ, R179 ;  /* 0x000000b3ff8b723e */ /* 0x000fc800000010ff */
[----:B------:R-:W-:-:S07]  /*46dd0*/  PRMT R139, R181, 0x5410, R139 ;  /* 0x00005410b58b7816 */ /* 0x000fce000000008b */
.L_x_1607:
[----:B------:R-:W-:Y:S01]  /*46de0*/  IMAD.MOV.U32 R176, RZ, RZ, 0x10 ;  /* 0x00000010ffb07424 */ /* 0x000fe200078e00ff */
[C---:B------:R-:W-:Y:S02]  /*46df0*/  LOP3.LUT P6, RZ, R12.reuse, 0x4, RZ, 0xc0, !PT ;  /* 0x000000040cff7812 */ /* 0x040fe400078cc0ff */
[----:B------:R-:W-:Y:S01]  /*46e00*/  LOP3.LUT P1, RZ, R12, 0x8, RZ, 0xc0, !PT ;  /* 0x000000080cff7812 */ /* 0x000fe2000782c0ff */
[----:B------:R-:W-:-:S05]  /*46e10*/  IMAD.WIDE.U32 R176, R170, R176, UR14 ;  /* 0x0000000eaab07e25 */ /* 0x000fca000f8e00b0 */
        /* <DEDUP_REMOVED lines=14> */
[----:B------:R-:W-:Y:S01]  /*46f00*/  LOP3.LUT R136, R136, R138, RZ, 0xfc, !PT ;  /* 0x0000008a88887212 */ /* 0x000fe200078efcff */
[----:B------:R-:W-:-:S04]  /*46f10*/  IMAD.MOV.U32 R138, RZ, RZ, 0x8 ;  /* 0x00000008ff8a7424 */ /* 0x000fc800078e00ff */
        /* <DEDUP_REMOVED lines=23> */
.L_x_1632:
[----:B01----:R-:W-:Y:S01]  /*47090*/  FADD.FTZ R136, RZ, R29 ;  /* 0x0000001dff887221 */ /* 0x003fe20000010000 */
[----:B------:R-:W0:Y:S01]  /*470a0*/  S2R R176, SR_TID.X ;  /* 0x0000000000b07919 */ /* 0x000e220000002100 */
[----:B------:R-:W-:Y:S02]  /*470b0*/  BSSY.RECONVERGENT B0, `(.L_x_1633) ;  /* 0x00000c6000007945 */ /* 0x000fe40003800200 */
[----:B------:R-:W-:-:S04]  /*470c0*/  FADD.FTZ R136, R136, R30 ;  /* 0x0000001e88887221 */ /* 0x000fc80000010000 */
[----:B------:R-:W-:-:S04]  /*470d0*/  FADD.FTZ R136, R136, R31 ;  /* 0x0000001f88887221 */ /* 0x000fc80000010000 */
[----:B------:R-:W-:-:S04]  /*470e0*/  FADD.FTZ R136, R136, R32 ;  /* 0x0000002088887221 */ /* 0x000fc80000010000 */
[----:B------:R-:W-:-:S04]  /*470f0*/  FADD.FTZ R136, R136, R33 ;  /* 0x0000002188887221 */ /* 0x000fc80000010000 */
[----:B------:R-:W-:-:S04]  /*47100*/  FADD.FTZ R136, R136, R34 ;  /* 0x0000002288887221 */ /* 0x000fc80000010000 */
[----:B------:R-:W-:-:S04]  /*47110*/  FADD.FTZ R136, R136, R35 ;  /* 0x0000002388887221 */ /* 0x000fc80000010000 */
[----:B------:R-:W-:-:S04]  /*47120*/  FADD.FTZ R136, R136, R36 ;  /* 0x0000002488887221 */ /* 0x000fc80000010000 */
[----:B------:R-:W-:Y:S01]  /*47130*/  FADD.FTZ R136, R136, R20 ;  /* 0x0000001488887221 */ /* 0x000fe20000010000 */
[----:B0-----:R-:W-:-:S03]  /*47140*/  LOP3.LUT P1, RZ, R176, 0x1f, RZ, 0xc0, !PT ;  /* 0x0000001fb0ff7812 */ /* 0x001fc6000782c0ff */
        /* <DEDUP_REMOVED lines=188> */
.L_x_1634:
[----:B------:R-:W-:Y:S05]  /*47d10*/  BSYNC.RECONVERGENT B0 ;  /* 0x0000000000007941 */ /* 0x000fea0003800200 */
.L_x_1633:
[----:B0-----:R-:W-:Y:S01]  /*47d20*/  LOP3.LUT R136, R176, 0x1f, RZ, 0xc0, !PT ;  /* 0x0000001fb0887812 */ /* 0x001fe200078ec0ff */
        /* <DEDUP_REMOVED lines=8> */
[----:B------:R-:W-:Y:S02]  /*47db0*/  IMAD.SHL.U32 R136, R176, 0x8, RZ ;  /* 0x00000008b0887824 */ /* 0x000fe400078e00ff */
[----:B------:R-:W-:-:S03]  /*47dc0*/  IMAD.MOV.U32 R181, RZ, RZ, 0x700 ;  /* 0x00000700ffb57424 */ /* 0x000fc600078e00ff */
[----:B------:R-:W-:Y:S01]  /*47dd0*/  LOP3.LUT R136, R136, 0xf8, RZ, 0xc0, !PT ;  /* 0x000000f888887812 */ /* 0x000fe200078ec0ff */
[----:B0-----:R-:W-:-:S04]  /*47de0*/  ULEA UR5, UR30, UR5, 0x18 ;  /* 0x000000051e057291 */ /* 0x001fc8000f8ec0ff */
[----:B------:R-:W-:-:S09]  /*47df0*/  @UP1 UIADD3 UR5, UPT, UPT, UR5, 0x20, URZ ;  /* 0x0000002005051890 */ /* 0x000fd2000fffe0ff */
[----:B------:R-:W0:Y:S03]  /*47e00*/  LDS.64 R136, [R136+UR5] ;  /* 0x0000000588887984 */ /* 0x000e260008000a00 */
.L_x_1636:
[----:B------:R-:W-:Y:S05]  /*47e10*/  BSYNC.RECONVERGENT B0 ;  /* 0x0000000000007941 */ /* 0x000fea0003800200 */
.L_x_1635:
[----:B------:R-:W1:Y:S04]  /*47e20*/  SHFL.DOWN PT, R177, R181, 0x2, 0x1f ;  /* 0x08401f00b5b17f89 */ /* 0x000e6800000e0000 */
[----:B0-----:R-:W0:Y:S04]  /*47e30*/  SHFL.DOWN PT, R139, R136, 0x2, 0x1f ;  /* 0x08401f00888b7f89 */ /* 0x001e2800000e0000 */
[----:B------:R-:W2:Y:S04]  /*47e40*/  SHFL.DOWN PT, R183, R137, 0x2, 0x1f ;  /* 0x08401f0089b77f89 */ /* 0x000ea800000e0000 */
[----:B------:R-:W3:Y:S04]  /*47e50*/  LDL R198, [R1+0xc] ;  /* 0x00000c0001c67983 */ /* 0x000ee80000100800 */
[----:B------:R-:W4:Y:S04]  /*47e60*/  LDL R197, [R1+0x18] ;  /* 0x0000180001c57983 */ /* 0x000f280000100800 */
[----:B------:R-:W5:Y:S01]  /*47e70*/  LDL R196, [R1+0x1c] ;  /* 0x00001c0001c47983 */ /* 0x000f620000100800 */
[----:B------:R-:W-:Y:S01]  /*47e80*/  ISETP.NE.AND P1, PT, R176, RZ, PT ;  /* 0x000000ffb000720c */ /* 0x000fe20003f25270 */
[----:B------:R-:W-:Y:S01]  /*47e90*/  IMAD.U32 R191, R230, 0x10000, RZ ;  /* 0x00010000e6bf7824 */ /* 0x000fe200078e00ff */
[----:B------:R-:W-:-:S02]  /*47ea0*/  ISETP.NE.AND P2, PT, RZ, UR28, PT ;  /* 0x0000001cff007c0c */ /* 0x000fc4000bf45270 */
[----:B-1----:R-:W-:Y:S01]  /*47eb0*/  I2FP.F32.S32 R138, R177 ;  /* 0x000000b1008a7245 */ /* 0x002fe20000201400 */
[----:B------:R-:W-:Y:S01]  /*47ec0*/  IMAD.IADD R177, R177, 0x1, R181 ;  /* 0x00000001b1b17824 */ /* 0x000fe200078e02b5 */
[----:B------:R-:W-:-:S03]  /*47ed0*/  I2FP.F32.U32 R181, R181 ;  /* 0x000000b500b57245 */ /* 0x000fc60000201000 */
[C---:B0-----:R-:W-:Y:S01]  /*47ee0*/  FMUL.FTZ R188, R139.reuse, R138 ;  /* 0x0000008a8bbc7220 */ /* 0x041fe20000410000 */
[----:B------:R-:W-:Y:S01]  /*47ef0*/  FADD.FTZ R139, -R139, R136 ;  /* 0x000000888b8b7221 */ /* 0x000fe20000010100 */
[----:B--2---:R-:W-:Y:S02]  /*47f00*/  FADD.FTZ R183, R183, R137 ;  /* 0x00000089b7b77221 */ /* 0x004fe40000010000 */
[----:B------:R-:W-:Y:S01]  /*47f10*/  FFMA.FTZ R188, R181, R136, R188 ;  /* 0x00000088b5bc7223 */ /* 0x000fe200000100bc */
[----:B------:R-:W-:Y:S01]  /*47f20*/  I2FP.F32.S32 R136, R177 ;  /* 0x000000b100887245 */ /* 0x000fe20000201400 */
[----:B------:R-:W-:-:S03]  /*47f30*/  FMUL.FTZ R139, R139, R139 ;  /* 0x0000008b8b8b7220 */ /* 0x000fc60000410000 */
[----:B------:R-:W0:Y:S01]  /*47f40*/  MUFU.RCP R182, R136 ;  /* 0x0000008800b67308 */ /* 0x000e220000001000 */
[----:B------:R-:W-:Y:S02]  /*47f50*/  FMUL.FTZ R181, R139, R181 ;  /* 0x000000b58bb57220 */ /* 0x000fe40000410000 */
[----:B------:R-:W1:Y:S02]  /*47f60*/  SHFL.DOWN PT, R139, R177, 0x1, 0x1f ;  /* 0x08201f00b18b7f89 */ /* 0x000e6400000e0000 */
[----:B------:R-:W-:Y:S01]  /*47f70*/  FMUL.FTZ R181, R181, R138 ;  /* 0x0000008ab5b57220 */ /* 0x000fe20000410000 */
[----:B0-----:R-:W-:-:S03]  /*47f80*/  FMUL.FTZ R188, R182, R188 ;  /* 0x000000bcb6bc7220 */ /* 0x001fc60000410000 */
[----:B------:R-:W-:Y:S01]  /*47f90*/  FFMA.FTZ R181, R182, R181, R183 ;  /* 0x000000b5b6b57223 */ /* 0x000fe200000100b7 */
[----:B------:R-:W-:Y:S01]  /*47fa0*/  IMAD.U32 R183, RZ, RZ, UR22 ;  /* 0x00000016ffb77e24 */ /* 0x000fe2000f8e00ff */
[----:B------:R-:W0:Y:S01]  /*47fb0*/  SHFL.DOWN PT, R138, R188, 0x1, 0x1f ;  /* 0x08201f00bc8a7f89 */ /* 0x000e2200000e0000 */
[----:B-1----:R-:W-:-:S03]  /*47fc0*/  IADD3 R137, PT, PT, R177, R139, RZ ;  /* 0x0000008bb1897210 */ /* 0x002fc60007ffe0ff */
[----:B------:R-:W1:Y:S01]  /*47fd0*/  SHFL.DOWN PT, R177, R181, 0x1, 0x1f ;  /* 0x08201f00b5b17f89 */ /* 0x000e6200000e0000 */
[----:B------:R-:W-:Y:S02]  /*47fe0*/  I2FP.F32.S32 R139, R139 ;  /* 0x0000008b008b7245 */ /* 0x000fe40000201400 */
[----:B------:R-:W-:-:S06]  /*47ff0*/  I2FP.F32.S32 R137, R137 ;  /* 0x0000008900897245 */ /* 0x000fcc0000201400 */
[----:B------:R-:W2:Y:S01]  /*48000*/  MUFU.RCP R137, R137 ;  /* 0x0000008900897308 */ /* 0x000ea20000001000 */
[----:B0-----:R-:W-:Y:S01]  /*48010*/  FADD.FTZ R182, R188, -R138 ;  /* 0x8000008abcb67221 */ /* 0x001fe20000010000 */
[----:B------:R-:W-:-:S03]  /*48020*/  FMUL.FTZ R138, R138, R139 ;  /* 0x0000008b8a8a7220 */ /* 0x000fc60000410000 */
[----:B------:R-:W-:Y:S01]  /*48030*/  FMUL.FTZ R182, R182, R182 ;  /* 0x000000b6b6b67220 */ /* 0x000fe20000410000 */
[C---:B------:R-:W-:Y:S01]  /*48040*/  FFMA.FTZ R138, R136.reuse, R188, R138 ;  /* 0x000000bc888a7223 */ /* 0x040fe2000001008a */
[----:B-1----:R-:W-:Y:S02]  /*48050*/  FADD.FTZ R177, R181, R177 ;  /* 0x000000b1b5b17221 */ /* 0x002fe40000010000 */
[----:B------:R-:W-:Y:S01]  /*48060*/  FMUL.FTZ R182, R136, R182 ;  /* 0x000000b688b67220 */ /* 0x000fe20000410000 */
[C---:B--2---:R-:W-:Y:S01]  /*48070*/  FMUL.FTZ R138, R137.reuse, R138 ;  /* 0x0000008a898a7220 */ /* 0x044fe20000410000 */
[----:B------:R-:W0:Y:S02]  /*48080*/  LDC R136, c[0x0][0x448] ;  /* 0x00011200ff887b82 */ /* 0x000e240000000800 */
[----:B------:R-:W-:Y:S02]  /*48090*/  FMUL.FTZ R182, R182, R139 ;  /* 0x0000008bb6b67220 */ /* 0x000fe40000410000 */
[----:B------:R1:W2:Y:S02]  /*480a0*/  SHFL.IDX PT, R181, R138, RZ, 0x1f ;  /* 0x00001fff8ab57589 */ /* 0x0002a400000e0000 */
[----:B------:R-:W-:-:S06]  /*480b0*/  FFMA.FTZ R177, R137, R182, R177 ;  /* 0x000000b689b17223 */ /* 0x000fcc00000100b1 */
[----:B------:R-:W0:Y:S01]  /*480c0*/  SHFL.IDX PT, R177, R177, RZ, 0x1f ;  /* 0x00001fffb1b17589 */ /* 0x000e2200000e0000 */
[----:B-1----:R-:W1:Y:S01]  /*480d0*/  @!P1 LDC.64 R138, c[0x0][0x3c0] ;  /* 0x0000f000ff8a9b82 */ /* 0x002e620000000a00 */
[----:B--2---:R-:W-:-:S05]  /*480e0*/  FMUL.FTZ R182, R181, R181 ;  /* 0x000000b5b5b67220 */ /* 0x004fca0000410000 */
[----:B------:R-:W-:Y:S01]  /*480f0*/  FSEL R182, R182, RZ, P2 ;  /* 0x000000ffb6b67208 */ /* 0x000fe20001000000 */
[----:B0-----:R-:W-:Y:S01]  /*48100*/  FFMA.FTZ R177, R177, UR29, R136 ;  /* 0x0000001db1b17c23 */ /* 0x001fe20008010088 */
[----:B-1----:R-:W-:Y:S01]  /*48110*/  @!P1 IMAD.WIDE R138, R183, 0x4, R138 ;  /* 0x00000004b78a9825 */ /* 0x002fe200078e028a */
[----:B------:R-:W0:Y:S01]  /*48120*/  @!P1 LDC.64 R136, c[0x0][0x3c8] ;  /* 0x0000f200ff889b82 */ /* 0x000e220000000a00 */
[----:B------:R-:W-:Y:S02]  /*48130*/  SHF.L.U32 R183, R77, 0x10, RZ ;  /* 0x000000104db77819 */ /* 0x000fe400000006ff */
[----:B------:R-:W-:Y:S01]  /*48140*/  FADD.FTZ R177, R177, R182 ;  /* 0x000000b6b1b17221 */ /* 0x000fe20000010000 */
[----:B------:R-:W-:Y:S01]  /*48150*/  IMAD.U32 R182, RZ, RZ, UR22 ;  /* 0x00000016ffb67e24 */ /* 0x000fe2000f8e00ff */
[----:B------:R1:W-:Y:S04]  /*48160*/  @!P1 STG.E desc[UR20][R138.64], R181 ;  /* 0x000000b58a009986 */ /* 0x0003e8000c101914 */
[----:B------:R-:W2:Y:S01]  /*48170*/  MUFU.RSQ R177, R177 ;  /* 0x000000b100b17308 */ /* 0x000ea20000001400 */
[----:B-1----:R-:W-:Y:S01]  /*48180*/  FSEL R181, R181, RZ, !P2 ;  /* 0x000000ffb5b57208 */ /* 0x002fe20005000000 */
[----:B------:R-:W-:Y:S01]  /*48190*/  IMAD.U32 R139, R212, 0x10000, RZ ;  /* 0x00010000d48b7824 */ /* 0x000fe200078e00ff */
[----:B------:R-:W-:-:S03]  /*481a0*/  SHF.L.U32 R138, R76, 0x10, RZ ;  /* 0x000000104c8a7819 */ /* 0x000fc600000006ff */
[----:B------:R-:W-:Y:S01]  /*481b0*/  FADD.FTZ R188, -R181, R32 ;  /* 0x00000020b5bc7221 */ /* 0x000fe20000010100 */
[----:B------:R-:W-:Y:S02]  /*481c0*/  IMAD.U32 R32, R219, 0x10000, RZ ;  /* 0x00010000db207824 */ /* 0x000fe400078e00ff */
[----:B------:R-:W-:Y:S01]  /*481d0*/  FADD.FTZ R189, -R181, R34 ;  /* 0x00000022b5bd7221 */ /* 0x000fe20000010100 */
[----:B0-----:R-:W-:Y:S01]  /*481e0*/  @!P1 IMAD.WIDE R136, R182, 0x4, R136 ;  /* 0x00000004b6889825 */ /* 0x001fe200078e0288 */
[----:B------:R-:W-:-:S03]  /*481f0*/  SHF.L.U32 R182, R216, 0x10, RZ ;  /* 0x00000010d8b67819 */ /* 0x000fc600000006ff */
[C---:B--2---:R-:W-:Y:S01]  /*48200*/  FMUL.FTZ R188, R177.reuse, R188 ;  /* 0x000000bcb1bc7220 */ /* 0x044fe20000410000 */
[----:B------:R-:W-:Y:S01]  /*48210*/  FMUL.FTZ R189, R177, R189 ;  /* 0x000000bdb1bd7220 */ /* 0x000fe20000410000 */
[----:B------:R-:W-:Y:S01]  /*48220*/  IMAD.U32 R34, R223, 0x10000, RZ ;  /* 0x00010000df227824 */ /* 0x000fe200078e00ff */
[----:B------:R0:W-:Y:S01]  /*48230*/  @!P1 STG.E desc[UR20][R136.64], R177 ;  /* 0x000000b188009986 */ /* 0x0001e2000c101914 */
[----:B------:R-:W-:Y:S01]  /*48240*/  FADD.FTZ R190, -R181, R35 ;  /* 0x00000023b5be7221 */ /* 0x000fe20000010100 */
[----:B------:R-:W-:Y:S02]  /*48250*/  IMAD.U32 R35, R215, 0x10000, RZ ;  /* 0x00010000d7237824 */ /* 0x000fe400078e00ff */
[----:B------:R-:W-:Y:S01]  /*48260*/  FADD.FTZ R36, -R181, R36 ;  /* 0x00000024b5247221 */ /* 0x000fe20000010100 */
[----:B------:R-:W-:-:S03]  /*48270*/  FMUL.FTZ R190, R177, R190 ;  /* 0x000000beb1be7220 */ /* 0x000fc60000410000 */
[----:B------:R-:W-:Y:S01]  /*48280*/  FMUL.FTZ R36, R177, R36 ;  /* 0x00000024b1247220 */ /* 0x000fe20000410000 */
[----:B0-----:R-:W-:Y:S01]  /*48290*/  FADD.FTZ R136, -R181, R29 ;  /* 0x0000001db5887221 */ /* 0x001fe20000010100 */
[----:B------:R-:W-:Y:S02]  /*482a0*/  IMAD.U32 R29, R208, 0x10000, RZ ;  /* 0x00010000d01d7824 */ /* 0x000fe400078e00ff */
[----:B------:R-:W-:Y:S02]  /*482b0*/  IMAD.U32 R137, R48, 0x10000, RZ ;  /* 0x0001000030897824 */ /* 0x000fe400078e00ff */
[----:B------:R-:W-:-:S04]  /*482c0*/  FMUL.FTZ R136, R177, R136 ;  /* 0x00000088b1887220 */ /* 0x000fc80000410000 */
[C---:B------:R-:W-:Y:S01]  /*482d0*/  FFMA.FTZ R139, R136.reuse, R139, R138 ;  /* 0x0000008b888b7223 */ /* 0x040fe2000001008a */
[----:B------:R-:W-:Y:S01]  /*482e0*/  FFMA.FTZ R136, R136, R29, R137 ;  /* 0x0000001d88887223 */ /* 0x000fe20000010089 */
[----:B------:R-:W-:Y:S01]  /*482f0*/  FADD.FTZ R29, -R181, R30 ;  /* 0x0000001eb51d7221 */ /* 0x000fe20000010100 */
[----:B------:R-:W-:Y:S02]  /*48300*/  IMAD.U32 R30, R199, 0x10000, RZ ;  /* 0x00010000c71e7824 */ /* 0x000fe400078e00ff */
[----:B------:R-:W-:Y:S02]  /*48310*/  IMAD.U32 R137, R217, 0x10000, RZ ;  /* 0x00010000d9897824 */ /* 0x000fe400078e00ff */
[----:B------:R-:W-:Y:S01]  /*48320*/  FMUL.FTZ R29, R177, R29 ;  /* 0x0000001db11d7220 */ /* 0x000fe20000410000 */
[----:B------:R-:W-:-:S03]  /*48330*/  IMAD.U32 R138, R218, 0x10000, RZ ;  /* 0x00010000da8a7824 */ /* 0x000fc600078e00ff */
        /* <DEDUP_REMOVED lines=8> */
[----:B------:R-:W-:Y:S01]  /*483c0*/  SHF.L.U32 R183, R220, 0x10, RZ ;  /* 0x00000010dcb77819 */ /* 0x000fe200000006ff */
[----:B------:R-:W-:Y:S01]  /*483d0*/  FFMA.FTZ R137, R137, R138, R182 ;  /* 0x0000008a89897223 */ /* 0x000fe200000100b6 */
[----:B------:R-:W-:Y:S02]  /*483e0*/  IMAD.U32 R138, R221, 0x10000, RZ ;  /* 0x00010000dd8a7824 */ /* 0x000fe400078e00ff */
[----:B------:R-:W-:Y:S02]  /*483f0*/  IMAD.U32 R182, R222, 0x10000, RZ ;  /* 0x00010000deb67824 */ /* 0x000fe400078e00ff */
[----:B------:R-:W-:Y:S01]  /*48400*/  FFMA.FTZ R32, R188, R32, R183 ;  /* 0x00000020bc207223 */ /* 0x000fe200000100b7 */
[----:B------:R-:W-:Y:S02]  /*48410*/  IMAD.U32 R183, R50, 0x10000, RZ ;  /* 0x0001000032b77824 */ /* 0x000fe400078e00ff */
[----:B------:R-:W-:Y:S01]  /*48420*/  FFMA.FTZ R188, R188, R138, R182 ;  /* 0x0000008abcbc7223 */ /* 0x000fe200000100b6 */
[----:B------:R-:W-:Y:S01]  /*48430*/  FADD.FTZ R138, -R181, R33 ;  /* 0x00000021b58a7221 */ /* 0x000fe20000010100 */
[----:B------:R-:W-:Y:S01]  /*48440*/  SHF.L.U32 R182, R78, 0x10, RZ ;  /* 0x000000104eb67819 */ /* 0x000fe200000006ff */
[----:B------:R-:W-:-:S02]  /*48450*/  IMAD.U32 R33, R214, 0x10000, RZ ;  /* 0x00010000d6217824 */ /* 0x000fc400078e00ff */
[----:B------:R-:W-:-:S04]  /*48460*/  FMUL.FTZ R138, R177, R138 ;  /* 0x0000008ab18a7220 */ /* 0x000fc80000410000 */
[----:B------:R-:W-:Y:S01]  /*48470*/  FFMA.FTZ R33, R138, R33, R182 ;  /* 0x000000218a217223 */ /* 0x000fe200000100b6 */
[----:B------:R-:W-:-:S04]  /*48480*/  IMAD.U32 R182, R210, 0x10000, RZ ;  /* 0x00010000d2b67824 */ /* 0x000fc800078e00ff */
[----:B------:R-:W-:Y:S01]  /*48490*/  FFMA.FTZ R138, R138, R182, R183 ;  /* 0x000000b68a8a7223 */ /* 0x000fe200000100b7 */
[----:B------:R-:W-:Y:S01]  /*484a0*/  SHF.L.U32 R182, R224, 0x10, RZ ;  /* 0x00000010e0b67819 */ /* 0x000fe200000006ff */
[----:B------:R-:W-:-:S04]  /*484b0*/  IMAD.U32 R183, R226, 0x10000, RZ ;  /* 0x00010000e2b77824 */ /* 0x000fc800078e00ff */
        /* <DEDUP_REMOVED lines=13> */
[----:B------:R-:W-:Y:S01]  /*48590*/  F2FP.BF16.F32.PACK_AB R35, R182, R35 ;  /* 0x00000023b623723e */ /* 0x000fe200000010ff */
[----:B------:R-:W2:Y:S01]  /*485a0*/  LDL R191, [R1+0x8] ;  /* 0x0000080001bf7983 */ /* 0x000ea20000100800 */
[----:B------:R-:W0:Y:S01]  /*485b0*/  LDC.64 R182, c[0x0][0x428] ;  /* 0x00010a00ffb67b82 */ /* 0x000e220000000a00 */
[----:B------:R-:W-:Y:S01]  /*485c0*/  F2FP.BF16.F32.PACK_AB R34, R34, R33 ;  /* 0x000000212222723e */ /* 0x000fe200000010ff */
[C---:B------:R-:W-:Y:S01]  /*485d0*/  FADD.FTZ R26, -R181.reuse, R26 ;  /* 0x0000001ab51a7221 */ /* 0x040fe20000010100 */
[----:B------:R-:W-:Y:S01]  /*485e0*/  F2FP.BF16.F32.PACK_AB R33, R32, R31 ;  /* 0x0000001f2021723e */ /* 0x000fe200000010ff */
[----:B------:R-:W-:Y:S01]  /*485f0*/  FADD.FTZ R27, -R181, R27 ;  /* 0x0000001bb51b7221 */ /* 0x000fe20000010100 */
[----:B------:R-:W-:Y:S01]  /*48600*/  F2FP.BF16.F32.PACK_AB R32, R30, R139 ;  /* 0x0000008b1e20723e */ /* 0x000fe200000010ff */
[C---:B------:R-:W-:Y:S01]  /*48610*/  FMUL.FTZ R26, R177.reuse, R26 ;  /* 0x0000001ab11a7220 */ /* 0x040fe20000410000 */
[----:B------:R-:W-:Y:S01]  /*48620*/  F2FP.BF16.F32.PACK_AB R139, R36, R190 ;  /* 0x000000be248b723e */ /* 0x000fe200000010ff */
[----:B------:R-:W-:Y:S01]  /*48630*/  FMUL.FTZ R27, R177, R27 ;  /* 0x0000001bb11b7220 */ /* 0x000fe20000410000 */
[----:B------:R-:W-:Y:S01]  /*48640*/  F2FP.BF16.F32.PACK_AB R138, R189, R138 ;  /* 0x0000008abd8a723e */ /* 0x000fe200000010ff */
[----:B------:R-:W-:Y:S01]  /*48650*/  FADD.FTZ R141, -R181, R141 ;  /* 0x0000008db58d7221 */ /* 0x000fe20000010100 */
[----:B------:R-:W-:-:S02]  /*48660*/  F2FP.BF16.F32.PACK_AB R137, R188, R137 ;  /* 0x00000089bc89723e */ /* 0x000fc400000010ff */
[----:B------:R-:W-:Y:S01]  /*48670*/  F2FP.BF16.F32.PACK_AB R136, R29, R136 ;  /* 0x000000881d88723e */ /* 0x000fe200000010ff */
[----:B------:R-:W-:Y:S01]  /*48680*/  IMAD.U32 R29, R200, 0x10000, RZ ;  /* 0x00010000c81d7824 */ /* 0x000fe200078e00ff */
[----:B------:R-:W-:Y:S01]  /*48690*/  SHF.L.U32 R36, R82, 0x10, RZ ;  /* 0x0000001052247819 */ /* 0x000fe200000006ff */
[C---:B------:R-:W-:Y:S01]  /*486a0*/  FADD.FTZ R16, -R181.reuse, R16 ;  /* 0x00000010b5107221 */ /* 0x040fe20000010100 */
[----:B------:R-:W-:Y:S01]  /*486b0*/  FADD.FTZ R145, -R181, R145 ;  /* 0x00000091b5917221 */ /* 0x000fe20000010100 */
[----:B------:R-:W4:Y:S01]  /*486c0*/  LDL R188, [R1+0x88] ;  /* 0x0000880001bc7983 */ /* 0x000f220000100800 */
[----:B0-----:R-:W-:-:S05]  /*486d0*/  IMAD.WIDE.U32 R30, R19, 0x10, R182 ;  /* 0x00000010131e7825 */ /* 0x001fca00078e00b6 */
[----:B------:R0:W-:Y:S02]  /*486e0*/  STG.E.128 desc[UR20][R30.64], R32 ;  /* 0x000000201e007986 */ /* 0x0001e4000c101d14 */
[----:B0-----:R-:W0:Y:S01]  /*486f0*/  LDC.64 R32, c[0x0][0x430] ;  /* 0x00010c00ff207b82 */ /* 0x001e220000000a00 */
[----:B------:R-:W-:Y:S01]  /*48700*/  IMAD.U32 R35, R231, 0x10000, RZ ;  /* 0x00010000e7237824 */ /* 0x000fe200078e00ff */
[----:B------:R-:W-:Y:S01]  /*48710*/  SHF.L.U32 R34, R81, 0x10, RZ ;  /* 0x0000001051227819 */ /* 0x000fe200000006ff */
[----:B0-----:R-:W-:-:S04]  /*48720*/  IMAD.WIDE.U32 R30, R19, 0x10, R32 ;  /* 0x00000010131e7825 */ /* 0x001fc800078e0020 */
[----:B------:R-:W-:Y:S01]  /*48730*/  FADD.FTZ R19, -R181, R20 ;  /* 0x00000014b5137221 */ /* 0x000fe20000010100 */
[----:B------:R-:W-:Y:S01]  /*48740*/  IMAD.U32 R20, R204, 0x10000, RZ ;  /* 0x00010000cc147824 */ /* 0x000fe200078e00ff */
[----:B------:R0:W-:Y:S02]  /*48750*/  STG.E.128 desc[UR20][R30.64], R136 ;  /* 0x000000881e007986 */ /* 0x0001e4000c101d14 */
[----:B------:R-:W-:Y:S01]  /*48760*/  FMUL.FTZ R19, R177, R19 ;  /* 0x00000013b1137220 */ /* 0x000fe20000410000 */
[----:B0-----:R-:W-:Y:S01]  /*48770*/  SHF.L.U32 R31, R80, 0x10, RZ ;  /* 0x00000010501f7819 */ /* 0x001fe200000006ff */
[----:B------:R-:W-:Y:S01]  /*48780*/  IMAD.U32 R30, R52, 0x10000, RZ ;  /* 0x00010000341e7824 */ /* 0x000fe200078e00ff */
[----:B------:R-:W-:Y:S01]  /*48790*/  SHF.L.U32 R137, R240, 0x10, RZ ;  /* 0x00000010f0897819 */ /* 0x000fe200000006ff */
[----:B------:R-:W-:Y:S01]  /*487a0*/  IMAD.U32 R136, R235, 0x10000, RZ ;  /* 0x00010000eb887824 */ /* 0x000fe200078e00ff */
[----:B------:R-:W4:Y:S01]  /*487b0*/  LDL R138, [R1] ;  /* 0x00000000018a7983 */ /* 0x000f220000100800 */
[C---:B------:R-:W-:Y:S01]  /*487c0*/  FFMA.FTZ R20, R19.reuse, R20, R31 ;  /* 0x0000001413147223 */ /* 0x040fe2000001001f */
[----:B------:R-:W-:Y:S01]  /*487d0*/  FFMA.FTZ R19, R19, R29, R30 ;  /* 0x0000001d13137223 */ /* 0x000fe2000001001e */
[----:B------:R-:W-:Y:S01]  /*487e0*/  FADD.FTZ R29, -R181, R21 ;  /* 0x00000015b51d7221 */ /* 0x000fe20000010100 */
[----:B------:R-:W-:Y:S01]  /*487f0*/  SHF.L.U32 R31, R232, 0x10, RZ ;  /* 0x00000010e81f7819 */ /* 0x000fe200000006ff */
[----:B------:R-:W-:Y:S01]  /*48800*/  IMAD.U32 R21, R233, 0x10000, RZ ;  /* 0x00010000e9157824 */ /* 0x000fe200078e00ff */
[----:B------:R-:W4:Y:S01]  /*48810*/  LDL R139, [R1+0x14] ;  /* 0x00001400018b7983 */ /* 0x000f220000100800 */
        /* <DEDUP_REMOVED lines=8> */
[----:B------:R-:W-:Y:S01]  /*488a0*/  IMAD.U32 R31, R53, 0x10000, RZ ;  /* 0x00010000351f7824 */ /* 0x000fe200078e00ff */
[----:B------:R-:W-:Y:S02]  /*488b0*/  F2FP.BF16.F32.PACK_AB R20, R35, R20 ;  /* 0x000000142314723e */ /* 0x000fe400000010ff */
        /* <DEDUP_REMOVED lines=8> */
[----:B------:R-:W-:Y:S01]  /*48940*/  FFMA.FTZ R136, R31, R136, R34 ;  /* 0x000000881f887223 */ /* 0x000fe20000010022 */
[----:B------:R-:W-:Y:S01]  /*48950*/  FADD.FTZ R34, -R181, R24 ;  /* 0x00000018b5227221 */ /* 0x000fe20000010100 */
[----:B------:R-:W-:Y:S01]  /*48960*/  FFMA.FTZ R31, R31, R22, R23 ;  /* 0x000000161f1f7223 */ /* 0x000fe20000010017 */
[----:B------:R-:W-:Y:S02]  /*48970*/  IMAD.U32 R22, R206, 0x10000, RZ ;  /* 0x00010000ce167824 */ /* 0x000fe400078e00ff */
[----:B------:R-:W-:Y:S01]  /*48980*/  FMUL.FTZ R34, R177, R34 ;  /* 0x00000022b1227220 */ /* 0x000fe20000410000 */
[----:B------:R-:W-:Y:S01]  /*48990*/  IMAD.U32 R23, R202, 0x10000, RZ ;  /* 0x00010000ca177824 */ /* 0x000fe200078e00ff */
[----:B------:R-:W-:Y:S01]  /*489a0*/  F2FP.BF16.F32.PACK_AB R21, R136, R21 ;  /* 0x000000158815723e */ /* 0x000fe200000010ff */
[----:B------:R-:W-:Y:S02]  /*489b0*/  IMAD.U32 R24, R54, 0x10000, RZ ;  /* 0x0001000036187824 */ /* 0x000fe400078e00ff */
[----:B------:R-:W-:Y:S01]  /*489c0*/  FFMA.FTZ R22, R34, R22, R36 ;  /* 0x0000001622167223 */ /* 0x000fe20000010024 */
[----:B------:R-:W-:Y:S01]  /*489d0*/  FADD.FTZ R36, -R181, R25 ;  /* 0x00000019b5247221 */ /* 0x000fe20000010100 */
[----:B------:R-:W-:-:S02]  /*489e0*/  IMAD.U32 R25, R242, 0x10000, RZ ;  /* 0x00010000f2197824 */ /* 0x000fc400078e00ff */
[----:B------:R-:W-:Y:S01]  /*489f0*/  FFMA.FTZ R34, R34, R23, R24 ;  /* 0x0000001722227223 */ /* 0x000fe20000010018 */
[----:B------:R-:W-:Y:S02]  /*48a00*/  IMAD.U32 R24, R239, 0x10000, RZ ;  /* 0x00010000ef187824 */ /* 0x000fe400078e00ff */
[----:B------:R-:W-:Y:S01]  /*48a10*/  FMUL.FTZ R36, R177, R36 ;  /* 0x00000024b1247220 */ /* 0x000fe20000410000 */
[----:B------:R-:W-:-:S03]  /*48a20*/  IMAD.U32 R23, R241, 0x10000, RZ ;  /* 0x00010000f1177824 */ /* 0x000fc600078e00ff */
[C---:B------:R-:W-:Y:S01]  /*48a30*/  FFMA.FTZ R24, R36.reuse, R24, R137 ;  /* 0x0000001824187223 */ /* 0x040fe20000010089 */
[----:B------:R-:W-:Y:S01]  /*48a40*/  FFMA.FTZ R36, R36, R23, R25 ;  /* 0x0000001724247223 */ /* 0x000fe20000010019 */
[----:B------:R-:W-:Y:S01]  /*48a50*/  SHF.L.U32 R25, R83, 0x10, RZ ;  /* 0x0000001053197819 */ /* 0x000fe200000006ff */
[----:B------:R-:W-:Y:S02]  /*48a60*/  IMAD.U32 R23, R207, 0x10000, RZ ;  /* 0x00010000cf177824 */ /* 0x000fe400078e00ff */
[----:B------:R-:W-:Y:S01]  /*48a70*/  IMAD.U32 R137, R55, 0x10000, RZ ;  /* 0x0001000037897824 */ /* 0x000fe200078e00ff */
[----:B------:R-:W-:Y:S01]  /*48a80*/  F2FP.BF16.F32.PACK_AB R22, R24, R22 ;  /* 0x000000161816723e */ /* 0x000fe200000010ff */
[----:B------:R-:W-:Y:S01]  /*48a90*/  FFMA.FTZ R23, R26, R23, R25 ;  /* 0x000000171a177223 */ /* 0x000fe20000010019 */
[----:B------:R-:W-:-:S04]  /*48aa0*/  IMAD.U32 R25, R203, 0x10000, RZ ;  /* 0x00010000cb197824 */ /* 0x000fc800078e00ff */
[----:B------:R-:W-:Y:S01]  /*48ab0*/  FFMA.FTZ R26, R26, R25, R137 ;  /* 0x000000191a1a7223 */ /* 0x000fe20000010089 */
[----:B------:R-:W-:Y:S01]  /*48ac0*/  SHF.L.U32 R137, R244, 0x10, RZ ;  /* 0x00000010f4897819 */ /* 0x000fe200000006ff */
[----:B------:R-:W-:-:S04]  /*48ad0*/  IMAD.U32 R25, R243, 0x10000, RZ ;  /* 0x00010000f3197824 */ /* 0x000fc800078e00ff */
[----:B------:R-:W-:Y:S02]  /*48ae0*/  FFMA.FTZ R25, R27, R25, R137 ;  /* 0x000000191b197223 */ /* 0x000fe40000010089 */
[----:B------:R-:W4:Y:S03]  /*48af0*/  LDL R137, [R1+0x4] ;  /* 0x0000040001897983 */ /* 0x000f260000100800 */
[----:B------:R-:W-:Y:S01]  /*48b00*/  F2FP.BF16.F32.PACK_AB R23, R25, R23 ;  /* 0x000000171917723e */ /* 0x000fe200000010ff */
[----:B------:R-:W-:-:S05]  /*48b10*/  IMAD.WIDE.U32 R24, R14, 0x10, R182 ;  /* 0x000000100e187825 */ /* 0x000fca00078e00b6 */
[----:B------:R0:W-:Y:S02]  /*48b20*/  STG.E.128 desc[UR20][R24.64], R20 ;  /* 0x0000001418007986 */ /* 0x0001e4000c101d14 */
[----:B0-----:R-:W-:Y:S01]  /*48b30*/  FADD.FTZ R23, -R181, R39 ;  /* 0x00000027b5177221 */ /* 0x001fe20000010100 */
[----:B------:R-:W-:Y:S01]  /*48b40*/  IMAD.U32 R20, R245, 0x10000, RZ ;  /* 0x00010000f5147824 */ /* 0x000fe200078e00ff */
[----:B------:R-:W4:Y:S01]  /*48b50*/  LDL R39, [R1+0x20] ;  /* 0x0000200001277983 */ /* 0x000f220000100800 */
[----:B------:R-:W-:Y:S01]  /*48b60*/  IMAD.U32 R21, R246, 0x10000, RZ ;  /* 0x00010000f6157824 */ /* 0x000fe200078e00ff */
[----:B------:R-:W-:Y:S01]  /*48b70*/  F2FP.BF16.F32.PACK_AB R25, R31, R30 ;  /* 0x0000001e1f19723e */ /* 0x000fe200000010ff */
[----:B------:R-:W-:Y:S01]  /*48b80*/  FADD.FTZ R22, -R181, R37 ;  /* 0x00000025b5167221 */ /* 0x000fe20000010100 */
[----:B------:R-:W-:Y:S01]  /*48b90*/  F2FP.BF16.F32.PACK_AB R24, R29, R19 ;  /* 0x000000131d18723e */ /* 0x000fe200000010ff */
[----:B------:R-:W-:Y:S01]  /*48ba0*/  FFMA.FTZ R27, R27, R20, R21 ;  /* 0x000000141b1b7223 */ /* 0x000fe20000010015 */
[----:B------:R-:W-:Y:S01]  /*48bb0*/  IMAD.WIDE.U32 R20, R14, 0x10, R32 ;  /* 0x000000100e147825 */ /* 0x000fe200078e0020 */
[----:B------:R-:W-:-:S03]  /*48bc0*/  SHF.L.U32 R19, R84, 0x10, RZ ;  /* 0x0000001054137819 */ /* 0x000fc600000006ff */
[C---:B------:R-:W-:Y:S01]  /*48bd0*/  FMUL.FTZ R22, R177.reuse, R22 ;  /* 0x00000016b1167220 */ /* 0x040fe20000410000 */
[----:B------:R-:W-:Y:S01]  /*48be0*/  FMUL.FTZ R23, R177, R23 ;  /* 0x00000017b1177220 */ /* 0x000fe20000410000 */
[----:B------:R-:W-:Y:S01]  /*48bf0*/  F2FP.BF16.F32.PACK_AB R27, R27, R26 ;  /* 0x0000001a1b1b723e */ /* 0x000fe200000010ff */
[----:B------:R-:W-:Y:S01]  /*48c00*/  IMAD.U32 R14, R192, 0x10000, RZ ;  /* 0x00010000c00e7824 */ /* 0x000fe200078e00ff */
[----:B------:R-:W-:-:S05]  /*48c10*/  F2FP.BF16.F32.PACK_AB R26, R36, R34 ;  /* 0x00000022241a723e */ /* 0x000fca00000010ff */
[----:B------:R0:W-:Y:S02]  /*48c20*/  STG.E.128 desc[UR20][R20.64], R24 ;  /* 0x0000001814007986 */ /* 0x0001e4000c101d14 */
[C---:B0-----:R-:W-:Y:S01]  /*48c30*/  FADD.FTZ R21, -R181.reuse, R15 ;  /* 0x0000000fb5157221 */ /* 0x041fe20000010100 */
[----:B------:R-:W-:Y:S01]  /*48c40*/  FADD.FTZ R20, -R181, R17 ;  /* 0x00000011b5147221 */ /* 0x000fe20000010100 */
[----:B------:R-:W-:Y:S02]  /*48c50*/  IMAD.U32 R17, R193, 0x10000, RZ ;  /* 0x00010000c1117824 */ /* 0x000fe400078e00ff */
[----:B------:R-:W-:Y:S01]  /*48c60*/  FADD.FTZ R24, -R181, R140 ;  /* 0x0000008cb5187221 */ /* 0x000fe20000010100 */
[C---:B------:R-:W-:Y:S01]  /*48c70*/  FMUL.FTZ R21, R177.reuse, R21 ;  /* 0x00000015b1157220 */ /* 0x040fe20000410000 */
[----:B------:R-:W-:Y:S01]  /*48c80*/  FMUL.FTZ R20, R177, R20 ;  /* 0x00000014b1147220 */ /* 0x000fe20000410000 */
[----:B------:R-:W-:Y:S01]  /*48c90*/  IMAD.U32 R15, R85, 0x10000, RZ ;  /* 0x00010000550f7824 */ /* 0x000fe200078e00ff */
[----:B------:R-:W-:Y:S01]  /*48ca0*/  SHF.L.U32 R25, R87, 0x10, RZ ;  /* 0x0000001057197819 */ /* 0x000fe200000006ff */
[----:B------:R-:W-:Y:S01]  /*48cb0*/  FFMA.FTZ R14, R21, R14, R19 ;  /* 0x0000000e150e7223 */ /* 0x000fe20000010013 */
[----:B------:R-:W-:Y:S01]  /*48cc0*/  SHF.L.U32 R19, R86, 0x10, RZ ;  /* 0x0000001056137819 */ /* 0x000fe200000006ff */
[----:B------:R-:W-:Y:S01]  /*48cd0*/  FFMA.FTZ R17, R20, R17, R15 ;  /* 0x0000001114117223 */ /* 0x000fe2000001000f */
[----:B------:R-:W-:-:S02]  /*48ce0*/  IMAD.U32 R15, R194, 0x10000, RZ ;  /* 0x00010000c20f7824 */ /* 0x000fc400078e00ff */
[----:B------:R-:W-:Y:S01]  /*48cf0*/  FMUL.FTZ R24, R177, R24 ;  /* 0x00000018b1187220 */ /* 0x000fe20000410000 */
[----:B---3--:R-:W-:Y:S02]  /*48d00*/  IMAD.U32 R26, R198, 0x10000, RZ ;  /* 0x00010000c61a7824 */ /* 0x008fe400078e00ff */
[----:B------:R-:W-:Y:S01]  /*48d10*/  FADD.FTZ R30, -R181, R18 ;  /* 0x00000012b51e7221 */ /* 0x000fe20000010100 */
[----:B------:R-:W-:Y:S01]  /*48d20*/  FFMA.FTZ R15, R22, R15, R19 ;  /* 0x0000000f160f7223 */ /* 0x000fe20000010013 */
[----:B------:R-:W-:Y:S01]  /*48d30*/  IMAD.U32 R19, R195, 0x10000, RZ ;  /* 0x00010000c3137824 */ /* 0x000fe200078e00ff */
[----:B------:R-:W3:Y:S01]  /*48d40*/  LDL R140, [R1+0x10] ;  /* 0x00001000018c7983 */ /* 0x000ee20000100800 */
[----:B-----5:R-:W-:Y:S02]  /*48d50*/  IMAD.U32 R27, R196, 0x10000, RZ ;  /* 0x00010000c41b7824 */ /* 0x020fe400078e00ff */
[----:B------:R-:W-:Y:S01]  /*48d60*/  FFMA.FTZ R19, R24, R19, R25 ;  /* 0x0000001318137223 */ /* 0x000fe20000010019 */
[----:B------:R-:W-:Y:S01]  /*48d70*/  FMUL.FTZ R25, R177, R141 ;  /* 0x0000008db1197220 */ /* 0x000fe20000410000 */
[----:B------:R-:W-:-:S02]  /*48d80*/  IMAD.U32 R31, R248, 0x10000, RZ ;  /* 0x00010000f81f7824 */ /* 0x000fc400078e00ff */
[----:B------:R-:W-:Y:S02]  /*48d90*/  IMAD.U32 R34, R252, 0x10000, RZ ;  /* 0x00010000fc227824 */ /* 0x000fe400078e00ff */
[----:B--2---:R-:W-:-:S04]  /*48da0*/  IMAD.U32 R29, R191, 0x10000, RZ ;  /* 0x00010000bf1d7824 */ /* 0x004fc800078e00ff */
[----:B------:R-:W-:Y:S01]  /*48db0*/  FFMA.FTZ R29, R23, R29, R26 ;  /* 0x0000001d171d7223 */ /* 0x000fe2000001001a */
[----:B----4-:R-:W-:-:S04]  /*48dc0*/  IMAD.U32 R26, R197, 0x10000, RZ ;  /* 0x00010000c51a7824 */ /* 0x010fc800078e00ff */
[----:B------:R-:W-:Y:S01]  /*48dd0*/  FFMA.FTZ R18, R25, R26, R27 ;  /* 0x0000001a19127223 */ /* 0x000fe2000001001b */
[C---:B------:R-:W-:Y:S01]  /*48de0*/  FMUL.FTZ R26, R177.reuse, R16 ;  /* 0x00000010b11a7220 */ /* 0x040fe20000410000 */
[----:B------:R-:W-:Y:S01]  /*48df0*/  FMUL.FTZ R27, R177, R30 ;  /* 0x0000001eb11b7220 */ /* 0x000fe20000410000 */
[----:B------:R-:W-:Y:S01]  /*48e00*/  IMAD.U32 R16, R247, 0x10000, RZ ;  /* 0x00010000f7107824 */ /* 0x000fe200078e00ff */
[----:B------:R-:W-:-:S03]  /*48e10*/  SHF.L.U32 R30, R251, 0x10, RZ ;  /* 0x00000010fb1e7819 */ /* 0x000fc600000006ff */
[----:B------:R-:W-:Y:S02]  /*48e20*/  FFMA.FTZ R16, R26, R16, R31 ;  /* 0x000000101a107223 */ /* 0x000fe4000001001f */
[----:B------:R-:W-:Y:S01]  /*48e30*/  FFMA.FTZ R30, R27, R30, R34 ;  /* 0x0000001e1b1e7223 */ /* 0x000fe20000010022 */
[----:B------:R-:W-:Y:S01]  /*48e40*/  F2FP.BF16.F32.PACK_AB R19, R18, R19 ;  /* 0x000000131213723e */ /* 0x000fe200000010ff */
[----:B------:R-:W2:Y:S01]  /*48e50*/  LDL R31, [R1+0x34] ;  /* 0x00003400011f7983 */ /* 0x000ea20000100800 */
[----:B------:R-:W-:Y:S02]  /*48e60*/  F2FP.BF16.F32.PACK_AB R18, R29, R15 ;  /* 0x0000000f1d12723e */ /* 0x000fe400000010ff */
[----:B------:R-:W-:Y:S01]  /*48e70*/  F2FP.BF16.F32.PACK_AB R16, R16, R14 ;  /* 0x0000000e1010723e */ /* 0x000fe200000010ff */
[----:B------:R-:W-:Y:S01]  /*48e80*/  IMAD.WIDE.U32 R14, R13, 0x10, R182 ;  /* 0x000000100d0e7825 */ /* 0x000fe200078e00b6 */
[----:B------:R-:W-:Y:S01]  /*48e90*/  F2FP.BF16.F32.PACK_AB R17, R30, R17 ;  /* 0x000000111e11723e */ /* 0x000fe200000010ff */
[----:B------:R-:W4:Y:S04]  /*48ea0*/  LDL R29, [R1+0x28] ;  /* 0x00002800011d7983 */ /* 0x000f280000100800 */
[----:B------:R-:W5:Y:S04]  /*48eb0*/  LDL R30, [R1+0x3c] ;  /* 0x00003c00011e7983 */ /* 0x000f680000100800 */
[----:B------:R0:W-:Y:S04]  /*48ec0*/  STG.E.128 desc[UR20][R14.64], R16 ;  /* 0x000000100e007986 */ /* 0x0001e8000c101d14 */
[----:B------:R-:W2:Y:S01]  /*48ed0*/  LDL R34, [R1+0x38] ;  /* 0x0000380001227983 */ /* 0x000ea20000100800 */
[----:B0-----:R-:W-:-:S02]  /*48ee0*/  IMAD.U32 R15, R249, 0x10000, RZ ;  /* 0x00010000f90f7824 */ /* 0x001fc400078e00ff */
[----:B------:R-:W-:-:S04]  /*48ef0*/  IMAD.U32 R18, R250, 0x10000, RZ ;  /* 0x00010000fa127824 */ /* 0x000fc800078e00ff */
[----:B------:R-:W-:Y:S01]  /*48f00*/  FFMA.FTZ R26, R26, R15, R18 ;  /* 0x0000000f1a1a7223 */ /* 0x000fe20000010012 */
[----:B------:R-:W-:Y:S01]  /*48f10*/  SHF.L.U32 R15, R58, 0x10, RZ ;  /* 0x000000103a0f7819 */ /* 0x000fe200000006ff */
[----:B------:R-:W-:-:S04]  /*48f20*/  IMAD.U32 R18, R186, 0x10000, RZ ;  /* 0x00010000ba127824 */ /* 0x000fc800078e00ff */
[----:B------:R-:W-:Y:S01]  /*48f30*/  FFMA.FTZ R18, R22, R18, R15 ;  /* 0x0000001216127223 */ /* 0x000fe2000001000f */
[----:B------:R-:W-:Y:S02]  /*48f40*/  IMAD.U32 R19, R137, 0x10000, RZ ;  /* 0x0001000089137824 */ /* 0x000fe400078e00ff */
[----:B------:R-:W4:Y:S01]  /*48f50*/  LDL R137, [R1+0x30] ;  /* 0x0000300001897983 */ /* 0x000f220000100800 */
[----:B------:R-:W-:-:S03]  /*48f60*/  IMAD.U32 R22, R39, 0x10000, RZ ;  /* 0x0001000027167824 */ /* 0x000fc600078e00ff */
[----:B------:R-:W2:Y:S01]  /*48f70*/  LDL R39, [R1+0x40] ;  /* 0x0000400001277983 */ /* 0x000ea20000100800 */
[----:B------:R-:W-:Y:S01]  /*48f80*/  SHF.L.U32 R14, R56, 0x10, RZ ;  /* 0x00000010380e7819 */ /* 0x000fe200000006ff */
[----:B------:R-:W-:Y:S02]  /*48f90*/  IMAD.U32 R16, R184, 0x10000, RZ ;  /* 0x00010000b8107824 */ /* 0x000fe400078e00ff */
[----:B------:R-:W-:Y:S02]  /*48fa0*/  IMAD.U32 R17, R185, 0x10000, RZ ;  /* 0x00010000b9117824 */ /* 0x000fe400078e00ff */
[----:B------:R-:W-:Y:S01]  /*48fb0*/  FFMA.FTZ R16, R21, R16, R14 ;  /* 0x0000001015107223 */ /* 0x000fe2000001000e */
[----:B------:R-:W-:-:S05]  /*48fc0*/  SHF.L.U32 R14, R57, 0x10, RZ ;  /* 0x00000010390e7819 */ /* 0x000fca00000006ff */
[----:B------:R-:W-:Y:S01]  /*48fd0*/  FFMA.FTZ R17, R20, R17, R14 ;  /* 0x0000001114117223 */ /* 0x000fe2000001000e */
[----:B------:R-:W-:Y:S02]  /*48fe0*/  IMAD.U32 R14, R138, 0x10000, RZ ;  /* 0x000100008a0e7824 */ /* 0x000fe400078e00ff */
[----:B------:R-:W2:Y:S01]  /*48ff0*/  LDL R138, [R1+0x2c] ;  /* 0x00002c00018a7983 */ /* 0x000ea20000100800 */
[----:B------:R-:W-:Y:S02]  /*49000*/  IMAD.U32 R21, R139, 0x10000, RZ ;  /* 0x000100008b157824 */ /* 0x000fe400078e00ff */
[----:B------:R-:W-:Y:S01]  /*49010*/  FFMA.FTZ R14, R27, R14, R19 ;  /* 0x0000000e1b0e7223 */ /* 0x000fe20000010013 */
[----:B------:R-:W-:Y:S01]  /*49020*/  SHF.L.U32 R20, R59, 0x10, RZ ;  /* 0x000000103b147819 */ /* 0x000fe200000006ff */
[----:B------:R-:W-:Y:S01]  /*49030*/  IMAD.U32 R19, R187, 0x10000, RZ ;  /* 0x00010000bb137824 */ /* 0x000fe200078e00ff */
[----:B------:R-:W2:Y:S03]  /*49040*/  LDL R139, [R1+0x50] ;  /* 0x00005000018b7983 */ /* 0x000ea60000100800 */
[----:B------:R-:W-:Y:S01]  /*49050*/  FFMA.FTZ R19, R24, R19, R20 ;  /* 0x0000001318137223 */ /* 0x000fe20000010014 */
[----:B------:R-:W-:Y:S01]  /*49060*/  SHF.L.U32 R20, R88, 0x10, RZ ;  /* 0x0000001058147819 */ /* 0x000fe200000006ff */
[----:B------:R-:W-:-:S02]  /*49070*/  IMAD.U32 R27, R132, 0x10000, RZ ;  /* 0x00010000841b7824 */ /* 0x000fc400078e00ff */
[----:B---3--:R-:W-:Y:S02]  /*49080*/  IMAD.U32 R15, R140, 0x10000, RZ ;  /* 0x000100008c0f7824 */ /* 0x008fe400078e00ff */
[----:B------:R-:W3:Y:S02]  /*49090*/  LDL R140, [R1+0x4c] ;  /* 0x00004c00018c7983 */ /* 0x000ee40000100800 */
[----:B------:R-:W-:Y:S01]  /*490a0*/  FFMA.FTZ R15, R23, R15, R21 ;  /* 0x0000000f170f7223 */ /* 0x000fe20000010015 */
[----:B------:R-:W-:Y:S02]  /*490b0*/  IMAD.U32 R23, R35, 0x10000, RZ ;  /* 0x0001000023177824 */ /* 0x000fe400078e00ff */
[----:B------:R-:W3:Y:S02]  /*490c0*/  LDL R35, [R1+0x44] ;  /* 0x0000440001237983 */ /* 0x000ee40000100800 */
[----:B------:R-:W-:Y:S01]  /*490d0*/  FFMA.FTZ R25, R25, R22, R23 ;  /* 0x0000001619197223 */ /* 0x000fe20000010017 */
[----:B------:R-:W-:-:S04]  /*490e0*/  FADD.FTZ R21, -R181, R143 ;  /* 0x0000008fb5157221 */ /* 0x000fc80000010100 */
[----:B------:R-:W-:Y:S01]  /*490f0*/  F2FP.BF16.F32.PACK_AB R19, R25, R19 ;  /* 0x000000131913723e */ /* 0x000fe200000010ff */
[----:B------:R-:W-:Y:S01]  /*49100*/  FMUL.FTZ R21, R177, R21 ;  /* 0x00000015b1157220 */ /* 0x000fe20000410000 */
[----:B------:R-:W-:-:S03]  /*49110*/  IMAD.U32 R23, R60, 0x10000, RZ ;  /* 0x000100003c177824 */ /* 0x000fc600078e00ff */
[----:B------:R-:W-:Y:S01]  /*49120*/  FFMA.FTZ R27, R21, R27, R20 ;  /* 0x0000001b151b7223 */ /* 0x000fe20000010014 */
[----:B------:R-:W-:-:S04]  /*49130*/  IMAD.U32 R20, R116, 0x10000, RZ ;  /* 0x0001000074147824 */ /* 0x000fc800078e00ff */
[----:B------:R-:W-:Y:S01]  /*49140*/  FFMA.FTZ R21, R21, R20, R23 ;  /* 0x0000001415157223 */ /* 0x000fe20000010017 */
[----:B------:R-:W-:Y:S02]  /*49150*/  F2FP.BF16.F32.PACK_AB R18, R15, R18 ;  /* 0x000000120f12723e */ /* 0x000fe400000010ff */
[----:B------:R-:W-:Y:S01]  /*49160*/  F2FP.BF16.F32.PACK_AB R17, R14, R17 ;  /* 0x000000110e11723e */ /* 0x000fe200000010ff */
[----:B------:R-:W-:Y:S01]  /*49170*/  IMAD.WIDE.U32 R14, R13, 0x10, R32 ;  /* 0x000000100d0e7825 */ /* 0x000fe200078e0020 */
[----:B------:R-:W-:-:S05]  /*49180*/  F2FP.BF16.F32.PACK_AB R16, R26, R16 ;  /* 0x000000101a10723e */ /* 0x000fca00000010ff */
[----:B------:R0:W-:Y:S01]  /*49190*/  STG.E.128 desc[UR20][R14.64], R16 ;  /* 0x000000100e007986 */ /* 0x0001e2000c101d14 */
[----:B-----5:R-:W-:-:S03]  /*491a0*/  SHF.L.U32 R25, R30, 0x10, RZ ;  /* 0x000000101e197819 */ /* 0x020fc600000006ff */
[----:B------:R-:W5:Y:S01]  /*491b0*/  LDL R30, [R1+0x48] ;  /* 0x00004800011e7983 */ /* 0x000f620000100800 */
[----:B0-----:R-:W-:-:S03]  /*491c0*/  FADD.FTZ R19, -R181, R147 ;  /* 0x00000093b5137221 */ /* 0x001fc60000010100 */
[----:B------:R-:W5:Y:S01]  /*491d0*/  LDL R147, [R1+0x58] ;  /* 0x0000580001937983 */ /* 0x000f620000100800 */
[----:B----4-:R-:W-:Y:S02]  /*491e0*/  IMAD.U32 R20, R137, 0x10000, RZ ;  /* 0x0001000089147824 */ /* 0x010fe400078e00ff */
[----:B--2---:R-:W-:Y:S02]  /*491f0*/  IMAD.U32 R137, R39, 0x10000, RZ ;  /* 0x0001000027897824 */ /* 0x004fe400078e00ff */
[----:B------:R-:W2:Y:S01]  /*49200*/  LDL R39, [R1+0x54] ;  /* 0x0000540001277983 */ /* 0x000ea20000100800 */
[----:B------:R-:W-:Y:S01]  /*49210*/  FADD.FTZ R22, -R181, R144 ;  /* 0x00000090b5167221 */ /* 0x000fe20000010100 */
[----:B------:R-:W-:Y:S02]  /*49220*/  IMAD.U32 R29, R29, 0x10000, RZ ;  /* 0x000100001d1d7824 */ /* 0x000fe400078e00ff */
[----:B------:R-:W-:Y:S02]  /*49230*/  IMAD.U32 R23, R31, 0x10000, RZ ;  /* 0x000100001f177824 */ /* 0x000fe400078e00ff */
[C---:B------:R-:W-:Y:S01]  /*49240*/  FMUL.FTZ R22, R177.reuse, R22 ;  /* 0x00000016b1167220 */ /* 0x040fe20000410000 */
[----:B------:R-:W-:Y:S01]  /*49250*/  FMUL.FTZ R145, R177, R145 ;  /* 0x00000091b1917220 */ /* 0x000fe20000410000 */
[----:B------:R-:W-:Y:S01]  /*49260*/  SHF.L.U32 R24, R138, 0x10, RZ ;  /* 0x000000108a187819 */ /* 0x000fe200000006ff */
[----:B------:R-:W-:Y:S01]  /*49270*/  FADD.FTZ R16, -R181, R163 ;  /* 0x000000a3b5107221 */ /* 0x000fe20000010100 */
[----:B------:R-:W-:Y:S01]  /*49280*/  IMAD.U32 R31, R133, 0x10000, RZ ;  /* 0x00010000851f7824 */ /* 0x000fe200078e00ff */
[----:B------:R-:W-:-:S02]  /*49290*/  PRMT R13, R124, 0x7632, R13 ;  /* 0x000076327c0d7816 */ /* 0x000fc4000000000d */
[----:B------:R-:W-:Y:S01]  /*492a0*/  PRMT R14, R96, 0x7632, R14 ;  /* 0x00007632600e7816 */ /* 0x000fe2000000000e */
[C---:B------:R-:W-:Y:S01]  /*492b0*/  FFMA.FTZ R29, R22.reuse, R29, R24 ;  /* 0x0000001d161d7223 */ /* 0x040fe20000010018 */
[----:B------:R-:W-:Y:S01]  /*492c0*/  FFMA.FTZ R22, R22, R20, R23 ;  /* 0x0000001416167223 */ /* 0x000fe20000010017 */
[----:B------:R-:W-:Y:S01]  /*492d0*/  IMAD.U32 R23, R117, 0x10000, RZ ;  /* 0x0001000075177824 */ /* 0x000fe200078e00ff */
[----:B------:R-:W-:Y:S01]  /*492e0*/  PRMT R15, R68, 0x7632, R15 ;  /* 0x00007632440f7816 */ /* 0x000fe2000000000f */
[----:B------:R-:W-:Y:S01]  /*492f0*/  IMAD.U32 R20, R61, 0x10000, RZ ;  /* 0x000100003d147824 */ /* 0x000fe200078e00ff */
[----:B------:R-:W-:Y:S01]  /*49300*/  SHF.L.U32 R24, R89, 0x10, RZ ;  /* 0x0000001059187819 */ /* 0x000fe200000006ff */
[----:B------:R-:W-:Y:S01]  /*49310*/  IMAD.U32 R34, R34, 0x10000, RZ ;  /* 0x0001000022227824 */ /* 0x000fe200078e00ff */
[----:B------:R-:W-:Y:S01]  /*49320*/  SHF.L.U32 R18, R90, 0x10, RZ ;  /* 0x000000105a127819 */ /* 0x000fe200000006ff */
[----:B------:R-:W-:Y:S01]  /*49330*/  FFMA.FTZ R23, R145, R23, R20 ;  /* 0x0000001791177223 */ /* 0x000fe20000010014 */
[----:B------:R-:W-:Y:S01]  /*49340*/  FADD.FTZ R20, -R181, R146 ;  /* 0x00000092b5147221 */ /* 0x000fe20000010100 */
[----:B------:R-:W-:Y:S01]  /*49350*/  FFMA.FTZ R31, R145, R31, R24 ;  /* 0x0000001f911f7223 */ /* 0x000fe20000010018 */
[----:B------:R-:W-:-:S02]  /*49360*/  IMAD.U32 R13, R13, 0x10000, RZ ;  /* 0x000100000d0d7824 */ /* 0x000fc400078e00ff */
[C---:B------:R-:W-:Y:S01]  /*49370*/  FMUL.FTZ R16, R177.reuse, R16 ;  /* 0x00000010b1107220 */ /* 0x040fe20000410000 */
[C---:B------:R-:W-:Y:S01]  /*49380*/  FMUL.FTZ R20, R177.reuse, R20 ;  /* 0x00000014b1147220 */ /* 0x040fe20000410000 */
[----:B------:R-:W-:Y:S01]  /*49390*/  IMAD.U32 R14, R14, 0x10000, RZ ;  /* 0x000100000e0e7824 */ /* 0x000fe200078e00ff */
[----:B------:R-:W4:Y:S01]  /*493a0*/  LDL R146, [R1+0x5c] ;  /* 0x00005c0001927983 */ /* 0x000f220000100800 */
[----:B------:R-:W-:Y:S02]  /*493b0*/  IMAD.U32 R17, R134, 0x10000, RZ ;  /* 0x0001000086117824 */ /* 0x000fe400078e00ff */
[----:B------:R-:W-:Y:S01]  /*493c0*/  FFMA.FTZ R34, R20, R34, R25 ;  /* 0x0000002214227223 */ /* 0x000fe20000010019 */
[----:B------:R-:W-:Y:S01]  /*493d0*/  FFMA.FTZ R13, R16, R13, R14 ;  /* 0x0000000d100d7223 */ /* 0x000fe2000001000e */
[----:B------:R-:W-:Y:S01]  /*493e0*/  FMUL.FTZ R19, R177, R19 ;  /* 0x00000013b1137220 */ /* 0x000fe20000410000 */
[----:B------:R-:W-:Y:S01]  /*493f0*/  IMAD.U32 R15, R15, 0x10000, RZ ;  /* 0x000100000f0f7824 */ /* 0x000fe200078e00ff */
[----:B------:R-:W-:Y:S01]  /*49400*/  PRMT R26, R97, 0x7632, R26 ;  /* 0x00007632611a7816 */ /* 0x000fe2000000001a */
[----:B------:R-:W-:Y:S01]  /*49410*/  IMAD.U32 R138, R118, 0x10000, RZ ;  /* 0x00010000768a7824 */ /* 0x000fe200078e00ff */
[----:B------:R-:W4:Y:S01]  /*49420*/  LDL R144, [R1+0x68] ;  /* 0x0000680001907983 */ /* 0x000f220000100800 */
[C---:B------:R-:W-:Y:S01]  /*49430*/  FADD.FTZ R141, -R181.reuse, R148 ;  /* 0x00000094b58d7221 */ /* 0x040fe20000010100 */
[----:B------:R-:W-:Y:S01]  /*49440*/  FADD.FTZ R143, -R181, R149 ;  /* 0x00000095b58f7221 */ /* 0x000fe20000010100 */
[----:B------:R-:W-:Y:S01]  /*49450*/  PRMT R37, R127, 0x7632, R37 ;  /* 0x000076327f257816 */ /* 0x000fe20000000025 */
[----:B------:R-:W4:Y:S01]  /*49460*/  LDL R163, [R1+0x8c] ;  /* 0x00008c0001a37983 */ /* 0x000f220000100800 */
[----:B---3--:R-:W-:-:S02]  /*49470*/  IMAD.U32 R24, R35, 0x10000, RZ ;  /* 0x0001000023187824 */ /* 0x008fc400078e00ff */
[----:B------:R-:W-:Y:S01]  /*49480*/  FFMA.FTZ R18, R19, R17, R18 ;  /* 0x0000001113127223 */ /* 0x000fe20000010012 */
[----:B------:R-:W3:Y:S01]  /*49490*/  LDL R35, [R1+0x60] ;  /* 0x0000600001237983 */ /* 0x000ee20000100800 */
[--C-:B------:R-:W-:Y:S01]  /*494a0*/  FFMA.FTZ R137, R20, R137, R24.reuse ;  /* 0x0000008914897223 */ /* 0x100fe20000010018 */
[----:B------:R-:W-:Y:S01]  /*494b0*/  PRMT R24, R108, 0x7632, R24 ;  /* 0x000076326c187816 */ /* 0x000fe20000000018 */
[----:B------:R-:W-:Y:S01]  /*494c0*/  IMAD.U32 R20, R62, 0x10000, RZ ;  /* 0x000100003e147824 */ /* 0x000fe200078e00ff */
[----:B------:R-:W-:Y:S01]  /*494d0*/  PRMT R25, R109, 0x7632, R25 ;  /* 0x000076326d197816 */ /* 0x000fe20000000019 */
[----:B------:R-:W-:Y:S01]  /*494e0*/  IMAD.U32 R26, R26, 0x10000, RZ ;  /* 0x000100001a1a7824 */ /* 0x000fe200078e00ff */
[----:B------:R-:W-:Y:S01]  /*494f0*/  SHF.L.U32 R24, R24, 0x10, RZ ;  /* 0x0000001018187819 */ /* 0x000fe200000006ff */
[----:B------:R-:W-:Y:S01]  /*49500*/  FFMA.FTZ R138, R19, R138, R20 ;  /* 0x0000008a138a7223 */ /* 0x000fe20000010014 */
[----:B------:R-:W-:Y:S01]  /*49510*/  PRMT R17, R69, 0x7632, R17 ;  /* 0x0000763245117816 */ /* 0x000fe20000000011 */
[----:B------:R-:W-:Y:S01]  /*49520*/  FADD.FTZ R19, -R181, R165 ;  /* 0x000000a5b5137221 */ /* 0x000fe20000010100 */
[----:B------:R-:W-:Y:S01]  /*49530*/  FMUL.FTZ R141, R177, R141 ;  /* 0x0000008db18d7220 */ /* 0x000fe20000410000 */
[--C-:B------:R-:W-:Y:S01]  /*49540*/  FFMA.FTZ R24, R16, R24, R15.reuse ;  /* 0x0000001810187223 */ /* 0x100fe2000001000f */
[----:B------:R-:W-:Y:S01]  /*49550*/  PRMT R15, R125, 0x7632, R15 ;  /* 0x000076327d0f7816 */ /* 0x000fe2000000000f */
[----:B------:R-:W-:-:S02]  /*49560*/  IMAD.U32 R25, R25, 0x10000, RZ ;  /* 0x0001000019197824 */ /* 0x000fc400078e00ff */
[----:B------:R-:W-:Y:S01]  /*49570*/  FMUL.FTZ R19, R177, R19 ;  /* 0x00000013b1137220 */ /* 0x000fe20000410000 */
[----:B------:R-:W-:Y:S01]  /*49580*/  IMAD.U32 R17, R17, 0x10000, RZ ;  /* 0x0001000011117824 */ /* 0x000fe200078e00ff */
[----:B------:R-:W-:Y:S01]  /*49590*/  SHF.L.U32 R15, R15, 0x10, RZ ;  /* 0x000000100f0f7819 */ /* 0x000fe200000006ff */
[----:B------:R-:W3:Y:S01]  /*495a0*/  LDL R149, [R1+0x78] ;  /* 0x0000780001957983 */ /* 0x000ee20000100800 */
[----:B------:R-:W-:Y:S01]  /*495b0*/  SHF.L.U32 R16, R140, 0x10, RZ ;  /* 0x000000108c107819 */ /* 0x000fe200000006ff */
[C---:B------:R-:W-:Y:S02]  /*495c0*/  FFMA.FTZ R25, R19.reuse, R25, R17 ;  /* 0x0000001913197223 */ /* 0x040fe40000010011 */
[----:B------:R-:W3:Y:S01]  /*495d0*/  LDL R140, [R1+0x6c] ;  /* 0x00006c00018c7983 */ /* 0x000ee20000100800 */
[----:B------:R-:W-:Y:S01]  /*495e0*/  FFMA.FTZ R26, R19, R15, R26 ;  /* 0x0000000f131a7223 */ /* 0x000fe2000001001a */
[----:B------:R-:W-:Y:S02]  /*495f0*/  IMAD.U32 R17, R139, 0x10000, RZ ;  /* 0x000100008b117824 */ /* 0x000fe400078e00ff */
[----:B------:R-:W3:Y:S01]  /*49600*/  LDL R139, [R1+0x70] ;  /* 0x00007000018b7983 */ /* 0x000ee20000100800 */
[----:B-----5:R-:W-:-:S03]  /*49610*/  IMAD.U32 R14, R30, 0x10000, RZ ;  /* 0x000100001e0e7824 */ /* 0x020fc600078e00ff */
[----:B------:R-:W5:Y:S01]  /*49620*/  LDL R30, [R1+0x64] ;  /* 0x00006400011e7983 */ /* 0x000f620000100800 */
[----:B------:R-:W-:Y:S01]  /*49630*/  FFMA.FTZ R14, R141, R14, R16 ;  /* 0x0000000e8d0e7223 */ /* 0x000fe20000010010 */
[----:B--2---:R-:W-:Y:S02]  /*49640*/  IMAD.U32 R19, R39, 0x10000, RZ ;  /* 0x0001000027137824 */ /* 0x004fe400078e00ff */
[----:B------:R-:W2:Y:S02]  /*49650*/  LDL R39, [R1+0x74] ;  /* 0x0000740001277983 */ /* 0x000ea40000100800 */
[----:B------:R-:W-:Y:S01]  /*49660*/  FFMA.FTZ R141, R141, R17, R19 ;  /* 0x000000118d8d7223 */ /* 0x000fe20000010013 */
[----:B------:R-:W-:Y:S02]  /*49670*/  IMAD.U32 R19, R147, 0x10000, RZ ;  /* 0x0001000093137824 */ /* 0x000fe400078e00ff */
[----:B------:R-:W2:Y:S01]  /*49680*/  LDL R147, [R1+0x80] ;  /* 0x0000800001937983 */ /* 0x000ea20000100800 */
[----:B------:R-:W-:Y:S01]  /*49690*/  SHF.L.U32 R16, R91, 0x10, RZ ;  /* 0x000000105b107819 */ /* 0x000fe200000006ff */
[----:B------:R-:W-:-:S02]  /*496a0*/  IMAD.U32 R15, R135, 0x10000, RZ ;  /* 0x00010000870f7824 */ /* 0x000fc400078e00ff */
[----:B------:R-:W-:Y:S01]  /*496b0*/  FMUL.FTZ R143, R177, R143 ;  /* 0x0000008fb18f7220 */ /* 0x000fe20000410000 */
[----:B------:R-:W-:Y:S01]  /*496c0*/  FADD.FTZ R145, -R181, R150 ;  /* 0x00000096b5917221 */ /* 0x000fe20000010100 */
[----:B------:R-:W-:Y:S02]  /*496d0*/  IMAD.U32 R17, R119, 0x10000, RZ ;  /* 0x0001000077117824 */ /* 0x000fe400078e00ff */
[----:B------:R-:W-:Y:S02]  /*496e0*/  IMAD.U32 R20, R63, 0x10000, RZ ;  /* 0x000100003f147824 */ /* 0x000fe400078e00ff */
[----:B------:R-:W-:Y:S01]  /*496f0*/  FFMA.FTZ R15, R143, R15, R16 ;  /* 0x0000000f8f0f7223 */ /* 0x000fe20000010010 */
[----:B------:R-:W-:Y:S01]  /*49700*/  FMUL.FTZ R145, R177, R145 ;  /* 0x00000091b1917220 */ /* 0x000fe20000410000 */
[----:B------:R-:W-:Y:S01]  /*49710*/  F2FP.BF16.F32.PACK_AB R18, R14, R18 ;  /* 0x000000120e12723e */ /* 0x000fe200000010ff */
[----:B------:R-:W-:Y:S01]  /*49720*/  FFMA.FTZ R143, R143, R17, R20 ;  /* 0x000000118f8f7223 */ /* 0x000fe20000010014 */
[----:B------:R-:W-:Y:S01]  /*49730*/  FADD.FTZ R20, -R181, R152 ;  /* 0x00000098b5147221 */ /* 0x000fe20000010100 */
[----:B------:R-:W-:Y:S01]  /*49740*/  PRMT R36, R98, 0x7632, R36 ;  /* 0x0000763262247816 */ /* 0x000fe20000000024 */
[----:B------:R-:W-:Y:S01]  /*49750*/  IMAD.U32 R37, R37, 0x10000, RZ ;  /* 0x0001000025257824 */ /* 0x000fe200078e00ff */
[----:B------:R-:W-:Y:S01]  /*49760*/  PRMT R136, R104, 0x7632, R136 ;  /* 0x0000763268887816 */ /* 0x000fe20000000088 */
[----:B------:R-:W-:Y:S01]  /*49770*/  FMUL.FTZ R20, R177, R20 ;  /* 0x00000014b1147220 */ /* 0x000fe20000410000 */
[----:B------:R-:W2:Y:S01]  /*49780*/  LDL R150, [R1+0x9c] ;  /* 0x00009c0001967983 */ /* 0x000ea20000100800 */
[----:B----4-:R-:W-:-:S03]  /*49790*/  SHF.L.U32 R16, R146, 0x10, RZ ;  /* 0x0000001092107819 */ /* 0x010fc600000006ff */
[----:B------:R-:W4:Y:S02]  /*497a0*/  LDL R152, [R1+0x98] ;  /* 0x0000980001987983 */ /* 0x000f240000100800 */
[----:B------:R-:W-:Y:S01]  /*497b0*/  FFMA.FTZ R19, R145, R19, R16 ;  /* 0x0000001391137223 */ /* 0x000fe20000010010 */
[----:B------:R-:W-:Y:S01]  /*497c0*/  SHF.L.U32 R36, R36, 0x10, RZ ;  /* 0x0000001024247819 */ /* 0x000fe200000006ff */
[----:B------:R-:W4:Y:S03]  /*497d0*/  LDL R146, [R1+0x94] ;  /* 0x0000940001927983 */ /* 0x000f260000100800 */
[----:B------:R-:W-:Y:S01]  /*497e0*/  F2FP.BF16.F32.PACK_AB R19, R19, R15 ;  /* 0x0000000f1313723e */ /* 0x000fe200000010ff */
[----:B---3--:R-:W-:Y:S01]  /*497f0*/  IMAD.U32 R16, R35, 0x10000, RZ ;  /* 0x0001000023107824 */ /* 0x008fe200078e00ff */
[----:B------:R-:W-:Y:S01]  /*49800*/  SHF.L.U32 R35, R92, 0x10, RZ ;  /* 0x000000105c237819 */ /* 0x000fe200000006ff */
[----:B------:R-:W-:-:S04]  /*49810*/  IMAD.WIDE.U32 R14, R142, 0x10, R182 ;  /* 0x000000108e0e7825 */ /* 0x000fc800078e00b6 */
[----:B------:R-:W-:Y:S02]  /*49820*/  IMAD.U32 R136, R136, 0x10000, RZ ;  /* 0x0001000088887824 */ /* 0x000fe400078e00ff */
[----:B-----5:R-:W-:Y:S02]  /*49830*/  IMAD.U32 R17, R30, 0x10000, RZ ;  /* 0x000100001e117824 */ /* 0x020fe400078e00ff */
[----:B------:R-:W-:Y:S02]  /*49840*/  IMAD.U32 R30, R128, 0x10000, RZ ;  /* 0x00010000801e7824 */ /* 0x000fe400078e00ff */
[----:B------:R-:W-:Y:S01]  /*49850*/  FFMA.FTZ R145, R145, R16, R17 ;  /* 0x0000001091917223 */ /* 0x000fe20000010011 */
[----:B------:R-:W-:Y:S02]  /*49860*/  IMAD.U32 R16, R112, 0x10000, RZ ;  /* 0x0001000070107824 */ /* 0x000fe400078e00ff */
[----:B------:R-:W-:Y:S02]  /*49870*/  IMAD.U32 R17, R64, 0x10000, RZ ;  /* 0x0001000040117824 */ /* 0x000fe400078e00ff */
[----:B------:R-:W-:-:S02]  /*49880*/  FFMA.FTZ R30, R20, R30, R35 ;  /* 0x0000001e141e7223 */ /* 0x000fc40000010023 */
[----:B------:R-:W-:Y:S01]  /*49890*/  FFMA.FTZ R20, R20, R16, R17 ;  /* 0x0000001014147223 */ /* 0x000fe20000010011 */
[----:B------:R-:W-:Y:S01]  /*498a0*/  F2FP.BF16.F32.PACK_AB R17, R34, R31 ;  /* 0x0000001f2211723e */ /* 0x000fe200000010ff */
[----:B------:R-:W-:Y:S01]  /*498b0*/  FADD.FTZ R34, -R181, R153 ;  /* 0x00000099b5227221 */ /* 0x000fe20000010100 */
[----:B------:R-:W-:Y:S01]  /*498c0*/  SHF.L.U32 R35, R140, 0x10, RZ ;  /* 0x000000108c237819 */ /* 0x000fe200000006ff */
[----:B------:R-:W-:Y:S01]  /*498d0*/  IMAD.U32 R31, R144, 0x10000, RZ ;  /* 0x00010000901f7824 */ /* 0x000fe200078e00ff */
[----:B------:R-:W3:Y:S01]  /*498e0*/  LDL R140, [R1+0x7c] ;  /* 0x00007c00018c7983 */ /* 0x000ee20000100800 */
[----:B------:R-:W-:Y:S01]  /*498f0*/  F2FP.BF16.F32.PACK_AB R16, R29, R27 ;  /* 0x0000001b1d10723e */ /* 0x000fe200000010ff */
[----:B------:R-:W-:Y:S02]  /*49900*/  IMAD.U32 R27, R139, 0x10000, RZ ;  /* 0x000100008b1b7824 */ /* 0x000fe400078e00ff */
[----:B------:R-:W-:Y:S01]  /*49910*/  FMUL.FTZ R34, R177, R34 ;  /* 0x00000022b1227220 */ /* 0x000fe20000410000 */
[----:B------:R-:W5:Y:S03]  /*49920*/  LDL R144, [R1+0x84] ;  /* 0x0000840001907983 */ /* 0x000f660000100800 */
[--C-:B------:R-:W-:Y:S01]  /*49930*/  FFMA.FTZ R31, R34, R31, R35.reuse ;  /* 0x0000001f221f7223 */ /* 0x100fe20000010023 */
[----:B------:R0:W-:Y:S01]  /*49940*/  STG.E.128 desc[UR20][R14.64], R16 ;  /* 0x000000100e007986 */ /* 0x0001e2000c101d14 */
[----:B------:R-:W-:-:S03]  /*49950*/  PRMT R35, R111, 0x7632, R35 ;  /* 0x000076326f237816 */ /* 0x000fc60000000023 */
[----:B------:R-:W4:Y:S02]  /*49960*/  LDL R153, [R1+0x90] ;  /* 0x0000900001997983 */ /* 0x000f240000100800 */
[----:B------:R-:W-:Y:S01]  /*49970*/  IMAD.U32 R35, R35, 0x10000, RZ ;  /* 0x0001000023237824 */ /* 0x000fe200078e00ff */
[----:B0-----:R-:W-:Y:S01]  /*49980*/  PRMT R15, R110, 0x7632, R15 ;  /* 0x000076326e0f7816 */ /* 0x001fe2000000000f */
[----:B------:R-:W-:Y:S01]  /*49990*/  FADD.FTZ R19, -R181, R166 ;  /* 0x000000a6b5137221 */ /* 0x000fe20000010100 */
[----:B------:R-:W-:Y:S01]  /*499a0*/  PRMT R14, R99, 0x7632, R14 ;  /* 0x00007632630e7816 */ /* 0x000fe2000000000e */
[----:B------:R-:W-:Y:S01]  /*499b0*/  FADD.FTZ R17, -R181, R168 ;  /* 0x000000a8b5117221 */ /* 0x000fe20000010100 */
[----:B------:R-:W-:Y:S02]  /*499c0*/  PRMT R16, R71, 0x7632, R16 ;  /* 0x0000763247107816 */ /* 0x000fe40000000010 */
[----:B------:R-:W-:Y:S01]  /*499d0*/  PRMT R18, R126, 0x7632, R18 ;  /* 0x000076327e127816 */ /* 0x000fe20000000012 */
[----:B------:R-:W-:Y:S01]  /*499e0*/  IMAD.U32 R15, R15, 0x10000, RZ ;  /* 0x000100000f0f7824 */ /* 0x000fe200078e00ff */
[----:B------:R-:W-:Y:S01]  /*499f0*/  SHF.L.U32 R14, R14, 0x10, RZ ;  /* 0x000000100e0e7819 */ /* 0x000fe200000006ff */
[----:B------:R-:W-:Y:S01]  /*49a00*/  FMUL.FTZ R19, R177, R19 ;  /* 0x00000013b1137220 */ /* 0x000fe20000410000 */
[----:B------:R-:W-:-:S02]  /*49a10*/  IMAD.U32 R16, R16, 0x10000, RZ ;  /* 0x0001000010107824 */ /* 0x000fc400078e00ff */
[----:B------:R-:W-:Y:S01]  /*49a20*/  FMUL.FTZ R17, R177, R17 ;  /* 0x00000011b1117220 */ /* 0x000fe20000410000 */
[----:B------:R-:W-:-:S03]  /*49a30*/  IMAD.U32 R18, R18, 0x10000, RZ ;  /* 0x0001000012127824 */ /* 0x000fc600078e00ff */
[C---:B------:R-:W-:Y:S01]  /*49a40*/  FFMA.FTZ R37, R17.reuse, R37, R14 ;  /* 0x0000002511257223 */ /* 0x040fe2000001000e */
[----:B------:R-:W-:Y:S01]  /*49a50*/  FFMA.FTZ R35, R17, R35, R16 ;  /* 0x0000002311237223 */ /* 0x000fe20000010010 */
[----:B------:R-:W-:Y:S01]  /*49a60*/  FFMA.FTZ R36, R19, R18, R36 ;  /* 0x0000001213247223 */ /* 0x000fe20000010024 */
[----:B------:R-:W-:Y:S01]  /*49a70*/  PRMT R17, R72, 0x7632, R17 ;  /* 0x0000763248117816 */ /* 0x000fe20000000011 */
[----:B------:R-:W-:Y:S01]  /*49a80*/  FADD.FTZ R18, -R181, R172 ;  /* 0x000000acb5127221 */ /* 0x000fe20000010100 */
[----:B------:R-:W-:-:S03]  /*49a90*/  SHF.L.U32 R16, R93, 0x10, RZ ;  /* 0x000000105d107819 */ /* 0x000fc600000006ff */
[----:B------:R-:W-:Y:S02]  /*49aa0*/  IMAD.U32 R17, R17, 0x10000, RZ ;  /* 0x0001000011117824 */ /* 0x000fe400078e00ff */
[----:B------:R-:W-:Y:S01]  /*49ab0*/  FMUL.FTZ R18, R177, R18 ;  /* 0x00000012b1127220 */ /* 0x000fe20000410000 */
[----:B------:R-:W-:-:S03]  /*49ac0*/  IMAD.U32 R14, R129, 0x10000, RZ ;  /* 0x00010000810e7824 */ /* 0x000fc600078e00ff */
[----:B------:R-:W-:Y:S01]  /*49ad0*/  FFMA.FTZ R136, R18, R136, R17 ;  /* 0x0000008812887223 */ /* 0x000fe20000010011 */
[----:B------:R-:W-:Y:S02]  /*49ae0*/  IMAD.U32 R17, R113, 0x10000, RZ ;  /* 0x0001000071117824 */ /* 0x000fe400078e00ff */
[----:B--2---:R-:W-:-:S04]  /*49af0*/  IMAD.U32 R29, R39, 0x10000, RZ ;  /* 0x00010000271d7824 */ /* 0x004fc800078e00ff */
[----:B------:R-:W-:Y:S01]  /*49b00*/  FFMA.FTZ R27, R34, R27, R29 ;  /* 0x0000001b221b7223 */ /* 0x000fe2000001001d */
[----:B------:R-:W-:-:S05]  /*49b10*/  PRMT R34, R70, 0x7632, R34 ;  /* 0x0000763246227816 */ /* 0x000fca0000000022 */
[----:B------:R-:W-:Y:S01]  /*49b20*/  IMAD.U32 R34, R34, 0x10000, RZ ;  /* 0x0001000022227824 */ /* 0x000fe200078e00ff */
[----:B------:R-:W-:-:S03]  /*49b30*/  PRMT R29, R100, 0x7632, R29 ;  /* 0x00007632641d7816 */ /* 0x000fc6000000001d */
[----:B------:R-:W-:Y:S01]  /*49b40*/  FFMA.FTZ R34, R19, R15, R34 ;  /* 0x0000000f13227223 */ /* 0x000fe20000010022 */
[----:B------:R-:W-:Y:S01]  /*49b50*/  PRMT R15, R120, 0x7632, R15 ;  /* 0x00007632780f7816 */ /* 0x000fe2000000000f */
[----:B------:R-:W-:Y:S02]  /*49b60*/  IMAD.U32 R29, R29, 0x10000, RZ ;  /* 0x000100001d1d7824 */ /* 0x000fe400078e00ff */
[----:B------:R-:W-:Y:S01]  /*49b70*/  FADD.FTZ R39, -R181, R154 ;  /* 0x0000009ab5277221 */ /* 0x000fe20000010100 */
[----:B------:R-:W-:-:S03]  /*49b80*/  SHF.L.U32 R15, R15, 0x10, RZ ;  /* 0x000000100f0f7819 */ /* 0x000fc600000006ff */
[----:B------:R-:W-:Y:S02]  /*49b90*/  FMUL.FTZ R39, R177, R39 ;  /* 0x00000027b1277220 */ /* 0x000fe40000410000 */
[----:B------:R-:W-:Y:S01]  /*49ba0*/  FFMA.FTZ R29, R18, R15, R29 ;  /* 0x0000000f121d7223 */ /* 0x000fe2000001001d */
[----:B------:R-:W-:Y:S02]  /*49bb0*/  IMAD.U32 R18, R65, 0x10000, RZ ;  /* 0x0001000041127824 */ /* 0x000fe400078e00ff */
[----:B------:R-:W-:Y:S01]  /*49bc0*/  FFMA.FTZ R14, R39, R14, R16 ;  /* 0x0000000e270e7223 */ /* 0x000fe20000010010 */
[----:B------:R-:W-:Y:S02]  /*49bd0*/  IMAD.U32 R15, R149, 0x10000, RZ ;  /* 0x00010000950f7824 */ /* 0x000fe400078e00ff */
[----:B------:R-:W-:Y:S01]  /*49be0*/  FFMA.FTZ R39, R39, R17, R18 ;  /* 0x0000001127277223 */ /* 0x000fe20000010012 */
[----:B------:R-:W-:Y:S01]  /*49bf0*/  IMAD.U32 R17, R147, 0x10000, RZ ;  /* 0x0001000093117824 */ /* 0x000fe200078e00ff */
[----:B------:R-:W2:Y:S04]  /*49c00*/  LDL R149, [R1+0xa0] ;  /* 0x0000a00001957983 */ /* 0x000ea80000100800 */
[----:B------:R-:W2:Y:S01]  /*49c10*/  LDL R147, [R1+0xa4] ;  /* 0x0000a40001937983 */ /* 0x000ea20000100800 */
[----:B------:R-:W-:-:S04]  /*49c20*/  FADD.FTZ R139, -R181, R155 ;  /* 0x0000009bb58b7221 */ /* 0x000fc80000010100 */
[----:B------:R-:W-:Y:S01]  /*49c30*/  FMUL.FTZ R139, R177, R139 ;  /* 0x0000008bb18b7220 */ /* 0x000fe20000410000 */
[----:B------:R-:W-:Y:S02]  /*49c40*/  IMAD.U32 R165, R130, 0x10000, RZ ;  /* 0x0001000082a57824 */ /* 0x000fe400078e00ff */
[----:B------:R-:W-:Y:S02]  /*49c50*/  IMAD.U32 R168, R188, 0x10000, RZ ;  /* 0x00010000bca87824 */ /* 0x000fe400078e00ff */
[----:B------:R-:W-:Y:S01]  /*49c60*/  FADD.FTZ R158, -R181, R158 ;  /* 0x0000009eb59e7221 */ /* 0x000fe20000010100 */
[----:B------:R-:W-:-:S03]  /*49c70*/  IMAD.U32 R172, R131, 0x10000, RZ ;  /* 0x0001000083ac7824 */ /* 0x000fc600078e00ff */
[----:B------:R-:W-:Y:S01]  /*49c80*/  FMUL.FTZ R158, R177, R158 ;  /* 0x0000009eb19e7220 */ /* 0x000fe20000410000 */
[----:B------:R-:W-:Y:S01]  /*49c90*/  F2FP.BF16.F32.PACK_AB R19, R145, R143 ;  /* 0x0000008f9113723e */ /* 0x000fe200000010ff */
[----:B------:R-:W-:Y:S01]  /*49ca0*/  IMAD.WIDE.U32 R142, R142, 0x10, R32 ;  /* 0x000000108e8e7825 */ /* 0x000fe200078e0020 */
[----:B------:R-:W-:-:S03]  /*49cb0*/  PRMT R148, R103, 0x7632, R148 ;  /* 0x0000763267947816 */ /* 0x000fc60000000094 */
[----:B------:R-:W-:Y:S01]  /*49cc0*/  FADD.FTZ R154, -R181, R162 ;  /* 0x000000a2b59a7221 */ /* 0x000fe20000010100 */
[----:B------:R-:W-:Y:S02]  /*49cd0*/  IMAD.U32 R155, R124, 0x10000, RZ ;  /* 0x000100007c9b7824 */ /* 0x000fe400078e00ff */
[----:B------:R-:W-:Y:S02]  /*49ce0*/  IMAD.U32 R148, R148, 0x10000, RZ ;  /* 0x0001000094947824 */ /* 0x000fe400078e00ff */
[----:B------:R-:W-:Y:S01]  /*49cf0*/  FMUL.FTZ R154, R177, R154 ;  /* 0x0000009ab19a7220 */ /* 0x000fe20000410000 */
[----:B------:R-:W-:Y:S02]  /*49d00*/  IMAD.U32 R166, R127, 0x10000, RZ ;  /* 0x000100007fa67824 */ /* 0x000fe400078e00ff */
[----:B------:R-:W-:Y:S01]  /*49d10*/  FADD.FTZ R171, -R181, R171 ;  /* 0x000000abb5ab7221 */ /* 0x000fe20000010100 */
[----:B------:R-:W-:-:S03]  /*49d20*/  IMAD.U32 R145, R104, 0x10000, RZ ;  /* 0x0001000068917824 */ /* 0x000fc600078e00ff */
[----:B------:R-:W-:Y:S01]  /*49d30*/  FMUL.FTZ R171, R177, R171 ;  /* 0x000000abb1ab7220 */ /* 0x000fe20000410000 */
[----:B---3--:R-:W-:Y:S01]  /*49d40*/  SHF.L.U32 R16, R140, 0x10, RZ ;  /* 0x000000108c107819 */ /* 0x008fe200000006ff */
[----:B------:R-:W-:-:S04]  /*49d50*/  FADD.FTZ R140, -R181, R156 ;  /* 0x0000009cb58c7221 */ /* 0x000fc80000010100 */
[----:B------:R-:W-:Y:S01]  /*49d60*/  FFMA.FTZ R15, R139, R15, R16 ;  /* 0x0000000f8b0f7223 */ /* 0x000fe20000010010 */
[----:B------:R-:W-:Y:S01]  /*49d70*/  SHF.L.U32 R16, R94, 0x10, RZ ;  /* 0x000000105e107819 */ /* 0x000fe200000006ff */
[----:B-----5:R-:W-:Y:S02]  /*49d80*/  IMAD.U32 R18, R144, 0x10000, RZ ;  /* 0x0001000090127824 */ /* 0x020fe400078e00ff */
[----:B------:R-:W-:Y:S01]  /*49d90*/  FMUL.FTZ R140, R177, R140 ;  /* 0x0000008cb18c7220 */ /* 0x000fe20000410000 */
[----:B------:R-:W-:Y:S01]  /*49da0*/  FADD.FTZ R144, -R181, R157 ;  /* 0x0000009db5907221 */ /* 0x000fe20000010100 */
[----:B------:R-:W-:Y:S02]  /*49db0*/  FFMA.FTZ R139, R139, R17, R18 ;  /* 0x000000118b8b7223 */ /* 0x000fe40000010012 */
[----:B------:R-:W-:Y:S01]  /*49dc0*/  FFMA.FTZ R165, R140, R165, R16 ;  /* 0x000000a58ca57223 */ /* 0x000fe20000010010 */
[----:B------:R-:W-:Y:S02]  /*49dd0*/  IMAD.U32 R16, R114, 0x10000, RZ ;  /* 0x0001000072107824 */ /* 0x000fe400078e00ff */
[----:B------:R-:W-:Y:S01]  /*49de0*/  IMAD.U32 R17, R66, 0x10000, RZ ;  /* 0x0001000042117824 */ /* 0x000fe200078e00ff */
[----:B------:R-:W-:Y:S01]  /*49df0*/  SHF.L.U32 R18, R163, 0x10, RZ ;  /* 0x00000010a3127819 */ /* 0x000fe200000006ff */
[----:B------:R-:W-:-:S02]  /*49e00*/  FMUL.FTZ R144, R177, R144 ;  /* 0x00000090b1907220 */ /* 0x000fc40000410000 */
[----:B------:R-:W-:Y:S01]  /*49e10*/  FFMA.FTZ R140, R140, R16, R17 ;  /* 0x000000108c8c7223 */ /* 0x000fe20000010011 */
[----:B----4-:R-:W-:Y:S02]  /*49e20*/  IMAD.U32 R16, R153, 0x10000, RZ ;  /* 0x0001000099107824 */ /* 0x010fe400078e00ff */
[----:B------:R-:W-:Y:S02]  /*49e30*/  IMAD.U32 R17, R146, 0x10000, RZ ;  /* 0x0001000092117824 */ /* 0x000fe400078e00ff */
[C---:B------:R-:W-:Y:S01]  /*49e40*/  FFMA.FTZ R168, R144.reuse, R168, R18 ;  /* 0x000000a890a87223 */ /* 0x040fe20000010012 */
[----:B------:R-:W-:Y:S02]  /*49e50*/  IMAD.U32 R146, R115, 0x10000, RZ ;  /* 0x0001000073927824 */ /* 0x000fe400078e00ff */
[----:B------:R-:W-:Y:S01]  /*49e60*/  FFMA.FTZ R144, R144, R16, R17 ;  /* 0x0000001090907223 */ /* 0x000fe20000010011 */
[----:B------:R-:W-:Y:S01]  /*49e70*/  IMAD.U32 R16, R67, 0x10000, RZ ;  /* 0x0001000043107824 */ /* 0x000fe200078e00ff */
[----:B------:R-:W-:-:S03]  /*49e80*/  SHF.L.U32 R17, R95, 0x10, RZ ;  /* 0x000000105f117819 */ /* 0x000fc600000006ff */
[----:B------:R-:W-:Y:S01]  /*49e90*/  FFMA.FTZ R146, R158, R146, R16 ;  /* 0x000000929e927223 */ /* 0x000fe20000010010 */
[----:B------:R-:W-:Y:S01]  /*49ea0*/  F2FP.BF16.F32.PACK_AB R16, R22, R21 ;  /* 0x000000151610723e */ /* 0x000fe200000010ff */
[----:B------:R-:W-:Y:S01]  /*49eb0*/  FADD.FTZ R22, -R181, R159 ;  /* 0x0000009fb5167221 */ /* 0x000fe20000010100 */
[----:B------:R-:W-:Y:S01]  /*49ec0*/  FFMA.FTZ R172, R158, R172, R17 ;  /* 0x000000ac9eac7223 */ /* 0x000fe20000010011 */
[----:B------:R-:W-:Y:S02]  /*49ed0*/  F2FP.BF16.F32.PACK_AB R18, R141, R138 ;  /* 0x0000008a8d12723e */ /* 0x000fe400000010ff */
[----:B------:R-:W-:Y:S01]  /*49ee0*/  F2FP.BF16.F32.PACK_AB R17, R137, R23 ;  /* 0x000000178911723e */ /* 0x000fe200000010ff */
[----:B------:R-:W-:Y:S01]  /*49ef0*/  IMAD.U32 R21, R152, 0x10000, RZ ;  /* 0x0001000098157824 */ /* 0x000fe200078e00ff */
[----:B------:R-:W-:Y:S01]  /*49f00*/  SHF.L.U32 R138, R150, 0x10, RZ ;  /* 0x00000010968a7819 */ /* 0x000fe200000006ff */
[----:B------:R-:W-:Y:S02]  /*49f10*/  FMUL.FTZ R22, R177, R22 ;  /* 0x00000016b1167220 */ /* 0x000fe40000410000 */
[----:B------:R0:W-:Y:S02]  /*49f20*/  STG.E.128 desc[UR20][R142.64], R16 ;  /* 0x000000108e007986 */ /* 0x0001e4000c101d14 */
[--C-:B------:R-:W-:Y:S01]  /*49f30*/  FFMA.FTZ R21, R22, R21, R138.reuse ;  /* 0x0000001516157223 */ /* 0x100fe2000001008a */
[----:B------:R-:W-:Y:S01]  /*49f40*/  PRMT R138, R106, 0x7632, R138 ;  /* 0x000076326a8a7816 */ /* 0x000fe2000000008a */
[----:B------:R-:W-:-:S04]  /*49f50*/  FADD.FTZ R141, -R181, R174 ;  /* 0x000000aeb58d7221 */ /* 0x000fc80000010100 */
[----:B------:R-:W-:Y:S02]  /*49f60*/  IMAD.U32 R138, R138, 0x10000, RZ ;  /* 0x000100008a8a7824 */ /* 0x000fe400078e00ff */
[----:B------:R-:W-:Y:S01]  /*49f70*/  FMUL.FTZ R141, R177, R141 ;  /* 0x0000008db18d7220 */ /* 0x000fe20000410000 */
[----:B0-----:R-:W-:Y:S01]  /*49f80*/  PRMT R143, R122, 0x7632, R143 ;  /* 0x000076327a8f7816 */ /* 0x001fe2000000008f */
[----:B------:R-:W-:Y:S01]  /*49f90*/  FADD.FTZ R19, -R181, R178 ;  /* 0x000000b2b5137221 */ /* 0x000fe20000010100 */
[----:B------:R-:W-:Y:S02]  /*49fa0*/  PRMT R16, R102, 0x7632, R16 ;  /* 0x0000763266107816 */ /* 0x000fe40000000010 */
[----:B------:R-:W-:Y:S02]  /*49fb0*/  PRMT R18, R74, 0x7632, R18 ;  /* 0x000076324a127816 */ /* 0x000fe40000000012 */
[----:B------:R-:W-:Y:S02]  /*49fc0*/  PRMT R142, R101, 0x7632, R142 ;  /* 0x00007632658e7816 */ /* 0x000fe4000000008e */
[----:B------:R-:W-:Y:S01]  /*49fd0*/  PRMT R17, R105, 0x7632, R17 ;  /* 0x0000763269117816 */ /* 0x000fe20000000011 */
[----:B------:R-:W-:Y:S01]  /*49fe0*/  IMAD.U32 R143, R143, 0x10000, RZ ;  /* 0x000100008f8f7824 */ /* 0x000fe200078e00ff */
[----:B------:R-:W-:Y:S01]  /*49ff0*/  SHF.L.U32 R16, R16, 0x10, RZ ;  /* 0x0000001010107819 */ /* 0x000fe200000006ff */
[----:B------:R-:W-:Y:S01]  /*4a000*/  FMUL.FTZ R19, R177, R19 ;  /* 0x00000013b1137220 */ /* 0x000fe20000410000 */
[----:B------:R-:W-:Y:S01]  /*4a010*/  SHF.L.U32 R142, R142, 0x10, RZ ;  /* 0x000000108e8e7819 */ /* 0x000fe200000006ff */
[----:B------:R-:W-:-:S02]  /*4a020*/  IMAD.U32 R18, R18, 0x10000, RZ ;  /* 0x0001000012127824 */ /* 0x000fc400078e00ff */
[----:B------:R-:W-:Y:S02]  /*4a030*/  IMAD.U32 R17, R17, 0x10000, RZ ;  /* 0x0001000011117824 */ /* 0x000fe400078e00ff */
[C---:B------:R-:W-:Y:S01]  /*4a040*/  FFMA.FTZ R143, R19.reuse, R143, R16 ;  /* 0x0000008f138f7223 */ /* 0x040fe20000010010 */
[----:B------:R-:W-:Y:S01]  /*4a050*/  FFMA.FTZ R138, R19, R138, R18 ;  /* 0x0000008a138a7223 */ /* 0x000fe20000010012 */
[----:B------:R-:W-:Y:S01]  /*4a060*/  PRMT R16, R123, 0x7632, R16 ;  /* 0x000076327b107816 */ /* 0x000fe20000000010 */
[----:B------:R-:W-:Y:S01]  /*4a070*/  FADD.FTZ R19, -R181, R179 ;  /* 0x000000b3b5137221 */ /* 0x000fe20000010100 */
[----:B------:R-:W-:Y:S01]  /*4a080*/  PRMT R18, R75, 0x7632, R18 ;  /* 0x000076324b127816 */ /* 0x000fe20000000012 */
[----:B------:R-:W-:Y:S01]  /*4a090*/  FADD.FTZ R150, -R181, R161 ;  /* 0x000000a1b5967221 */ /* 0x000fe20000010100 */
[----:B------:R-:W-:Y:S01]  /*4a0a0*/  SHF.L.U32 R16, R16, 0x10, RZ ;  /* 0x0000001010107819 */ /* 0x000fe200000006ff */
[----:B------:R-:W-:Y:S02]  /*4a0b0*/  FMUL.FTZ R19, R177, R19 ;  /* 0x00000013b1137220 */ /* 0x000fe40000410000 */
[----:B------:R-:W-:-:S02]  /*4a0c0*/  IMAD.U32 R18, R18, 0x10000, RZ ;  /* 0x0001000012127824 */ /* 0x000fc400078e00ff */
[----:B------:R-:W-:Y:S01]  /*4a0d0*/  FMUL.FTZ R150, R177, R150 ;  /* 0x00000096b1967220 */ /* 0x000fe20000410000 */
[----:B------:R-:W-:Y:S01]  /*4a0e0*/  FFMA.FTZ R148, R19, R16, R148 ;  /* 0x0000001013947223 */ /* 0x000fe20000010094 */
[----:B------:R-:W-:Y:S01]  /*4a0f0*/  SHF.L.U32 R16, R97, 0x10, RZ ;  /* 0x0000001061107819 */ /* 0x000fe200000006ff */
[----:B------:R-:W-:Y:S02]  /*4a100*/  IMAD.U32 R159, R125, 0x10000, RZ ;  /* 0x000100007d9f7824 */ /* 0x000fe400078e00ff */
[----:B------:R-:W-:Y:S01]  /*4a110*/  FADD.FTZ R156, -R181, R164 ;  /* 0x000000a4b59c7221 */ /* 0x000fe20000010100 */
[----:B------:R-:W-:Y:S02]  /*4a120*/  IMAD.U32 R163, R126, 0x10000, RZ ;  /* 0x000100007ea37824 */ /* 0x000fe400078e00ff */
[----:B------:R-:W-:Y:S01]  /*4a130*/  FFMA.FTZ R159, R154, R159, R16 ;  /* 0x0000009f9a9f7223 */ /* 0x000fe20000010010 */
[----:B------:R-:W-:Y:S01]  /*4a140*/  SHF.L.U32 R16, R98, 0x10, RZ ;  /* 0x0000001062107819 */ /* 0x000fe200000006ff */
[----:B------:R-:W-:Y:S01]  /*4a150*/  FMUL.FTZ R156, R177, R156 ;  /* 0x0000009cb19c7220 */ /* 0x000fe20000410000 */
[----:B------:R-:W-:-:S03]  /*4a160*/  FADD.FTZ R158, -R181, R167 ;  /* 0x000000a7b59e7221 */ /* 0x000fc60000010100 */
[----:B------:R-:W-:Y:S01]  /*4a170*/  FFMA.FTZ R163, R156, R163, R16 ;  /* 0x000000a39ca37223 */ /* 0x000fe20000010010 */
[----:B------:R-:W-:Y:S02]  /*4a180*/  IMAD.U32 R16, R110, 0x10000, RZ ;  /* 0x000100006e107824 */ /* 0x000fe400078e00ff */
[----:B------:R-:W-:Y:S01]  /*4a190*/  FMUL.FTZ R158, R177, R158 ;  /* 0x0000009eb19e7220 */ /* 0x000fe20000410000 */
[----:B------:R-:W-:Y:S02]  /*4a1a0*/  IMAD.U32 R152, R121, 0x10000, RZ ;  /* 0x0001000079987824 */ /* 0x000fe400078e00ff */
[----:B------:R-:W-:Y:S01]  /*4a1b0*/  FADD.FTZ R153, -R181, R175 ;  /* 0x000000afb5997221 */ /* 0x000fe20000010100 */
[----:B------:R-:W-:-:S03]  /*4a1c0*/  IMAD.U32 R157, R122, 0x10000, RZ ;  /* 0x000100007a9d7824 */ /* 0x000fc600078e00ff */
[----:B------:R-:W-:Y:S01]  /*4a1d0*/  FMUL.FTZ R153, R177, R153 ;  /* 0x00000099b1997220 */ /* 0x000fe20000410000 */
[----:B------:R-:W-:Y:S01]  /*4a1e0*/  FADD.FTZ R162, -R181, R180 ;  /* 0x000000b4b5a27221 */ /* 0x000fe20000010100 */
[----:B------:R-:W-:-:S03]  /*4a1f0*/  IMAD.U32 R164, R123, 0x10000, RZ ;  /* 0x000100007ba47824 */ /* 0x000fc600078e00ff */
[----:B------:R-:W-:Y:S01]  /*4a200*/  FMUL.FTZ R162, R177, R162 ;  /* 0x000000a2b1a27220 */ /* 0x000fe20000410000 */
[----:B--2---:R-:W-:Y:S02]  /*4a210*/  IMAD.U32 R23, R149, 0x10000, RZ ;  /* 0x0001000095177824 */ /* 0x004fe400078e00ff */
[----:B------:R-:W-:-:S04]  /*4a220*/  IMAD.U32 R137, R147, 0x10000, RZ ;  /* 0x0001000093897824 */ /* 0x000fc800078e00ff */
[--C-:B------:R-:W-:Y:S01]  /*4a230*/  FFMA.FTZ R23, R22, R23, R137.reuse ;  /* 0x0000001716177223 */ /* 0x100fe20000010089 */
[----:B------:R-:W-:Y:S02]  /*4a240*/  PRMT R22, R121, 0x7632, R22 ;  /* 0x0000763279167816 */ /* 0x000fe40000000016 */
[----:B------:R-:W-:-:S03]  /*4a250*/  PRMT R137, R73, 0x7632, R137 ;  /* 0x0000763249897816 */ /* 0x000fc60000000089 */
[----:B------:R-:W-:Y:S02]  /*4a260*/  IMAD.U32 R22, R22, 0x10000, RZ ;  /* 0x0001000016167824 */ /* 0x000fe400078e00ff */
[----:B------:R-:W-:Y:S02]  /*4a270*/  IMAD.U32 R137, R137, 0x10000, RZ ;  /* 0x0001000089897824 */ /* 0x000fe400078e00ff */
[C---:B------:R-:W-:Y:S02]  /*4a280*/  FFMA.FTZ R142, R141.reuse, R22, R142 ;  /* 0x000000168d8e7223 */ /* 0x040fe4000001008e */
[----:B------:R-:W-:Y:S01]  /*4a290*/  FFMA.FTZ R137, R141, R17, R137 ;  /* 0x000000118d897223 */ /* 0x000fe20000010089 */
[----:B------:R-:W-:Y:S02]  /*4a2a0*/  PRMT R141, R107, 0x7632, R141 ;  /* 0x000076326b8d7816 */ /* 0x000fe4000000008d */
[----:B------:R-:W-:-:S03]  /*4a2b0*/  SHF.L.U32 R17, R96, 0x10, RZ ;  /* 0x0000001060117819 */ /* 0x000fc600000006ff */
[----:B------:R-:W-:Y:S02]  /*4a2c0*/  IMAD.U32 R141, R141, 0x10000, RZ ;  /* 0x000100008d8d7824 */ /* 0x000fe400078e00ff */
[----:B------:R-:W-:Y:S01]  /*4a2d0*/  FFMA.FTZ R155, R150, R155, R17 ;  /* 0x0000009b969b7223 */ /* 0x000fe20000010011 */
[----:B------:R-:W-:Y:S02]  /*4a2e0*/  IMAD.U32 R17, R108, 0x10000, RZ ;  /* 0x000100006c117824 */ /* 0x000fe400078e00ff */
[----:B------:R-:W-:Y:S01]  /*4a2f0*/  FFMA.FTZ R141, R19, R141, R18 ;  /* 0x0000008d138d7223 */ /* 0x000fe20000010012 */
[----:B------:R-:W-:-:S04]  /*4a300*/  IMAD.U32 R18, R68, 0x10000, RZ ;  /* 0x0001000044127824 */ /* 0x000fc800078e00ff */
[----:B------:R-:W-:Y:S01]  /*4a310*/  FFMA.FTZ R150, R150, R17, R18 ;  /* 0x0000001196967223 */ /* 0x000fe20000010012 */
[----:B------:R-:W-:Y:S02]  /*4a320*/  IMAD.U32 R17, R109, 0x10000, RZ ;  /* 0x000100006d117824 */ /* 0x000fe400078e00ff */
[----:B------:R-:W-:-:S04]  /*4a330*/  IMAD.U32 R18, R69, 0x10000, RZ ;  /* 0x0001000045127824 */ /* 0x000fc800078e00ff */
[----:B------:R-:W-:Y:S01]  /*4a340*/  FFMA.FTZ R154, R154, R17, R18 ;  /* 0x000000119a9a7223 */ /* 0x000fe20000010012 */
[----:B------:R-:W-:Y:S01]  /*4a350*/  IMAD.U32 R17, R70, 0x10000, RZ ;  /* 0x0001000046117824 */ /* 0x000fe200078e00ff */
[----:B------:R-:W-:-:S03]  /*4a360*/  SHF.L.U32 R18, R99, 0x10, RZ ;  /* 0x0000001063127819 */ /* 0x000fc600000006ff */
[----:B------:R-:W-:Y:S01]  /*4a370*/  FFMA.FTZ R156, R156, R16, R17 ;  /* 0x000000109c9c7223 */ /* 0x000fe20000010011 */
[----:B------:R-:W-:Y:S02]  /*4a380*/  IMAD.U32 R16, R111, 0x10000, RZ ;  /* 0x000100006f107824 */ /* 0x000fe400078e00ff */
[----:B------:R-:W-:Y:S02]  /*4a390*/  IMAD.U32 R17, R71, 0x10000, RZ ;  /* 0x0001000047117824 */ /* 0x000fe400078e00ff */
[C---:B------:R-:W-:Y:S01]  /*4a3a0*/  FFMA.FTZ R166, R158.reuse, R166, R18 ;  /* 0x000000a69ea67223 */ /* 0x040fe20000010012 */
[----:B------:R-:W-:Y:S01]  /*4a3b0*/  FADD.FTZ R147, -R181, R173 ;  /* 0x000000adb5937221 */ /* 0x000fe20000010100 */
[----:B------:R-:W-:Y:S01]  /*4a3c0*/  FFMA.FTZ R158, R158, R16, R17 ;  /* 0x000000109e9e7223 */ /* 0x000fe20000010011 */
[----:B------:R-:W-:Y:S01]  /*4a3d0*/  SHF.L.U32 R17, R100, 0x10, RZ ;  /* 0x0000001064117819 */ /* 0x000fe200000006ff */
[----:B------:R-:W-:Y:S02]  /*4a3e0*/  IMAD.U32 R149, R120, 0x10000, RZ ;  /* 0x0001000078957824 */ /* 0x000fe400078e00ff */
[----:B------:R-:W-:Y:S01]  /*4a3f0*/  IMAD.U32 R16, R72, 0x10000, RZ ;  /* 0x0001000048107824 */ /* 0x000fe200078e00ff */
[----:B------:R-:W-:Y:S01]  /*4a400*/  SHF.L.U32 R18, R101, 0x10, RZ ;  /* 0x0000001065127819 */ /* 0x000fe200000006ff */
[----:B------:R-:W-:Y:S01]  /*4a410*/  FMUL.FTZ R147, R177, R147 ;  /* 0x00000093b1937220 */ /* 0x000fe20000410000 */
[C---:B------:R-:W-:Y:S01]  /*4a420*/  FFMA.FTZ R149, R171.reuse, R149, R17 ;  /* 0x00000095ab957223 */ /* 0x040fe20000010011 */
[----:B------:R-:W-:Y:S01]  /*4a430*/  FFMA.FTZ R145, R171, R145, R16 ;  /* 0x00000091ab917223 */ /* 0x000fe20000010010 */
[----:B------:R-:W-:-:S02]  /*4a440*/  IMAD.U32 R16, R105, 0x10000, RZ ;  /* 0x0001000069107824 */ /* 0x000fc400078e00ff */
[----:B------:R-:W-:Y:S02]  /*4a450*/  IMAD.U32 R17, R73, 0x10000, RZ ;  /* 0x0001000049117824 */ /* 0x000fe400078e00ff */
[C---:B------:R-:W-:Y:S01]  /*4a460*/  FFMA.FTZ R152, R147.reuse, R152, R18 ;  /* 0x0000009893987223 */ /* 0x040fe20000010012 */
[----:B------:R-:W-:Y:S01]  /*4a470*/  SHF.L.U32 R18, R102, 0x10, RZ ;  /* 0x0000001066127819 */ /* 0x000fe200000006ff */
[----:B------:R-:W-:Y:S01]  /*4a480*/  FFMA.FTZ R147, R147, R16, R17 ;  /* 0x0000001093937223 */ /* 0x000fe20000010011 */
[----:B------:R-:W-:Y:S02]  /*4a490*/  IMAD.U32 R16, R106, 0x10000, RZ ;  /* 0x000100006a107824 */ /* 0x000fe400078e00ff */
[----:B------:R-:W-:Y:S02]  /*4a4a0*/  IMAD.U32 R17, R74, 0x10000, RZ ;  /* 0x000100004a117824 */ /* 0x000fe400078e00ff */
[C---:B------:R-:W-:Y:S02]  /*4a4b0*/  FFMA.FTZ R157, R153.reuse, R157, R18 ;  /* 0x0000009d999d7223 */ /* 0x040fe40000010012 */
[----:B------:R-:W-:Y:S01]  /*4a4c0*/  FFMA.FTZ R153, R153, R16, R17 ;  /* 0x0000001099997223 */ /* 0x000fe20000010011 */
[----:B------:R-:W-:-:S02]  /*4a4d0*/  SHF.L.U32 R16, R103, 0x10, RZ ;  /* 0x0000001067107819 */ /* 0x000fc400000006ff */
[----:B------:R-:W-:Y:S01]  /*4a4e0*/  F2FP.BF16.F32.PACK_AB R17, R15, R14 ;  /* 0x0000000e0f11723e */ /* 0x000fe200000010ff */
[----:B------:R-:W-:Y:S01]  /*4a4f0*/  IMAD.WIDE.U32 R14, R151, 0x10, R182 ;  /* 0x00000010970e7825 */ /* 0x000fe200078e00b6 */
[----:B------:R-:W-:-:S03]  /*4a500*/  F2FP.BF16.F32.PACK_AB R19, R21, R172 ;  /* 0x000000ac1513723e */ /* 0x000fc600000010ff */
[----:B------:R-:W-:Y:S01]  /*4a510*/  FFMA.FTZ R164, R162, R164, R16 ;  /* 0x000000a4a2a47223 */ /* 0x000fe20000010010 */
[----:B------:R-:W-:Y:S01]  /*4a520*/  F2FP.BF16.F32.PACK_AB R18, R168, R165 ;  /* 0x000000a5a812723e */ /* 0x000fe200000010ff */
[----:B------:R-:W-:Y:S01]  /*4a530*/  IMAD.U32 R21, R107, 0x10000, RZ ;  /* 0x000100006b157824 */ /* 0x000fe200078e00ff */
[----:B------:R-:W-:Y:S01]  /*4a540*/  F2FP.BF16.F32.PACK_AB R16, R31, R30 ;  /* 0x0000001e1f10723e */ /* 0x000fe200000010ff */
[----:B------:R-:W-:Y:S01]  /*4a550*/  IMAD.U32 R22, R75, 0x10000, RZ ;  /* 0x000100004b167824 */ /* 0x000fe200078e00ff */
[----:B------:R-:W-:Y:S01]  /*4a560*/  F2FP.BF16.F32.PACK_AB R23, R23, R146 ;  /* 0x000000921717723e */ /* 0x000fe200000010ff */
[----:B------:R-:W-:Y:S01]  /*4a570*/  IMAD.WIDE.U32 R30, R151, 0x10, R32 ;  /* 0x00000010971e7825 */ /* 0x000fe200078e0020 */
[----:B------:R-:W-:-:S03]  /*4a580*/  F2FP.BF16.F32.PACK_AB R20, R27, R20 ;  /* 0x000000141b14723e */ /* 0x000fc600000010ff */
[----:B------:R-:W-:Y:S01]  /*4a590*/  FFMA.FTZ R162, R162, R21, R22 ;  /* 0x00000015a2a27223 */ /* 0x000fe20000010016 */
[----:B------:R0:W-:Y:S01]  /*4a5a0*/  STG.E.128 desc[UR20][R14.64], R16 ;  /* 0x000000100e007986 */ /* 0x0001e2000c101d14 */
[----:B------:R-:W-:Y:S02]  /*4a5b0*/  F2FP.BF16.F32.PACK_AB R22, R144, R140 ;  /* 0x0000008c9016723e */ /* 0x000fe400000010ff */
[----:B------:R-:W-:Y:S02]  /*4a5c0*/  F2FP.BF16.F32.PACK_AB R21, R139, R39 ;  /* 0x000000278b15723e */ /* 0x000fe400000010ff */
[----:B------:R-:W-:Y:S02]  /*4a5d0*/  F2FP.BF16.F32.PACK_AB R27, R35, R158 ;  /* 0x0000009e231b723e */ /* 0x000fe400000010ff */
[----:B------:R-:W-:Y:S02]  /*4a5e0*/  F2FP.BF16.F32.PACK_AB R25, R25, R154 ;  /* 0x0000009a1919723e */ /* 0x000fe400000010ff */
[----:B------:R-:W-:-:S02]  /*4a5f0*/  F2FP.BF16.F32.PACK_AB R24, R24, R150 ;  /* 0x000000961818723e */ /* 0x000fc400000010ff */
[----:B------:R-:W-:Y:S01]  /*4a600*/  F2FP.BF16.F32.PACK_AB R35, R148, R164 ;  /* 0x000000a49423723e */ /* 0x000fe200000010ff */
[----:B------:R1:W-:Y:S01]  /*4a610*/  STG.E.128 desc[UR20][R30.64], R20 ;  /* 0x000000141e007986 */ /* 0x0003e2000c101d14 */
[----:B------:R-:W-:Y:S01]  /*4a620*/  F2FP.BF16.F32.PACK_AB R139, R141, R162 ;  /* 0x000000a28d8b723e */ /* 0x000fe200000010ff */
[--C-:B0-----:R-:W-:Y:S01]  /*4a630*/  IMAD.WIDE.U32 R14, R160, 0x10, R182.reuse ;  /* 0x00000010a00e7825 */ /* 0x101fe200078e00b6 */
[----:B------:R-:W-:Y:S02]  /*4a640*/  F2FP.BF16.F32.PACK_AB R19, R37, R166 ;  /* 0x000000a62513723e */ /* 0x000fe400000010ff */
[----:B------:R-:W-:Y:S01]  /*4a650*/  F2FP.BF16.F32.PACK_AB R18, R36, R163 ;  /* 0x000000a32412723e */ /* 0x000fe200000010ff */
[----:B------:R-:W-:Y:S01]  /*4a660*/  IMAD.WIDE.U32 R182, R170, 0x10, R182 ;  /* 0x00000010aab67825 */ /* 0x000fe200078e00b6 */
[----:B------:R-:W-:Y:S02]  /*4a670*/  F2FP.BF16.F32.PACK_AB R17, R26, R159 ;  /* 0x0000009f1a11723e */ /* 0x000fe400000010ff */
[----:B------:R-:W-:Y:S01]  /*4a680*/  F2FP.BF16.F32.PACK_AB R16, R13, R155 ;  /* 0x0000009b0d10723e */ /* 0x000fe200000010ff */
[----:B------:R-:W-:Y:S01]  /*4a690*/  IMAD.WIDE.U32 R160, R160, 0x10, R32 ;  /* 0x00000010a0a07825 */ /* 0x000fe200078e0020 */
[----:B------:R-:W-:-:S02]  /*4a6a0*/  F2FP.BF16.F32.PACK_AB R26, R34, R156 ;  /* 0x0000009c221a723e */ /* 0x000fc400000010ff */
[----:B------:R-:W-:Y:S01]  /*4a6b0*/  F2FP.BF16.F32.PACK_AB R34, R143, R157 ;  /* 0x0000009d8f22723e */ /* 0x000fe200000010ff */
[----:B------:R-:W-:Y:S01]  /*4a6c0*/  IMAD.WIDE.U32 R170, R170, 0x10, R32 ;  /* 0x00000010aaaa7825 */ /* 0x000fe200078e0020 */
[----:B------:R-:W-:Y:S02]  /*4a6d0*/  F2FP.BF16.F32.PACK_AB R33, R142, R152 ;  /* 0x000000988e21723e */ /* 0x000fe400000010ff */
[----:B------:R-:W-:Y:S02]  /*4a6e0*/  F2FP.BF16.F32.PACK_AB R32, R29, R149 ;  /* 0x000000951d20723e */ /* 0x000fe400000010ff */
[----:B------:R-:W-:Y:S02]  /*4a6f0*/  F2FP.BF16.F32.PACK_AB R138, R138, R153 ;  /* 0x000000998a8a723e */ /* 0x000fe400000010ff */
[----:B------:R-:W-:Y:S02]  /*4a700*/  F2FP.BF16.F32.PACK_AB R137, R137, R147 ;  /* 0x000000938989723e */ /* 0x000fe400000010ff */
[----:B------:R-:W-:Y:S01]  /*4a710*/  F2FP.BF16.F32.PACK_AB R136, R136, R145 ;  /* 0x000000918888723e */ /* 0x000fe200000010ff */
[----:B------:R1:W-:Y:S04]  /*4a720*/  STG.E.128 desc[UR20][R14.64], R16 ;  /* 0x000000100e007986 */ /* 0x0003e8000c101d14 */
[----:B------:R1:W-:Y:S04]  /*4a730*/  STG.E.128 desc[UR20][R160.64], R24 ;  /* 0x00000018a0007986 */ /* 0x0003e8000c101d14 */
[----:B------:R1:W-:Y:S04]  /*4a740*/  STG.E.128 desc[UR20][R182.64], R32 ;  /* 0x00000020b6007986 */ /* 0x0003e8000c101d14 */
[----:B------:R1:W-:Y:S01]  /*4a750*/  STG.E.128 desc[UR20][R170.64], R136 ;  /* 0x00000088aa007986 */ /* 0x0003e2000c101d14 */
[----:B------:R-:W-:-:S04]  /*4a760*/  UIADD3 UR22, UPT, UPT, UR22, UR6, URZ ;  /* 0x0000000616167290 */ /* 0x000fc8000fffe0ff */
[----:B------:R-:W-:Y:S02]  /*4a770*/  UISETP.GE.AND UP0, UPT, UR22, UR7, UPT ;  /* 0x000000071600728c */ /* 0x000fe4000bf06270 */
[----:B------:R-:W-:-:S07]  /*4a780*/  UPLOP3.LUT UP1, UPT, UPT, UPT, UP1, 0x40, 0x4 ;  /* 0x000000000004789c */ /* 0x000fce0003f2e810 */
[----:B------:R-:W-:Y:S05]  /*4a790*/  BRA.U !UP0, `(.L_x_1637) ;  /* 0xfffffb7108dc7547 */ /* 0x000fea000b83ffff */
[----:B------:R-:W-:Y:S05]  /*4a7a0*/  EXIT ;  /* 0x000000000000794d */ /* 0x000fea0003800000 */
.L_x_1638:
        /* <DEDUP_REMOVED lines=13> */
.L_x_27849:


//--------------------- .text._ZN10layer_norm31ln_parallel_residual_fwd_kernelINS_13Kernel_traitsI13__nv_bfloat16S2_S2_S2_fjLj7168ELj1ELj1ELj4ELj16ENS_18Kernel_traits_baseILj7168ES2_S2_S2_S2_fjLj128EEEEELb1ELb1ELb0EEEvNS_9FwdParamsE --------------------------
	.section	.text._ZN10layer_norm31ln_parallel_residual_fwd_kernelINS_13Kernel_traitsI13__nv_bfloat16S2_S2_S2_fjLj7168ELj1ELj1ELj4ELj16ENS_18Kernel_traits_baseILj7168ES2_S2_S2_S2_fjLj128EEEEELb1ELb1ELb0EEEvNS_9FwdParamsE,"ax",@progbits
	.align	128
        .global         _ZN10layer_norm31ln_parallel_residual_fwd_kernelINS_13Kernel_traitsI13__nv_bfloat16S2_S2_S2_fjLj7168ELj1ELj1ELj4ELj16ENS_18Kernel_traits_baseILj7168ES2_S2_S2_S2_fjLj128EEEEELb1ELb1ELb0EEEvNS_9FwdParamsE
        .type           _ZN10layer_norm31ln_parallel_residual_fwd_kernelINS_13Kernel_traitsI13__nv_bfloat16S2_S2_S2_fjLj7168ELj1ELj1ELj4ELj16ENS_18Kernel_traits_baseILj7168ES2_S2_S2_S2_fjLj128EEEEELb1ELb1ELb0EEEvNS_9FwdParamsE,@function
        .size           _ZN10layer_norm31ln_parallel_residual_fwd_kernelINS_13Kernel_traitsI13__nv_bfloat16S2_S2_S2_fjLj7168ELj1ELj1ELj4ELj16ENS_18Kernel_traits_baseILj7168ES2_S2_S2_S2_fjLj128EEEEELb1ELb1ELb0EEEvNS_9FwdParamsE,(.L_x_27850 - _ZN10layer_norm31ln_parallel_residual_fwd_kernelINS_13Kernel_traitsI13__nv_bfloat16S2_S2_S2_fjLj7168ELj1ELj1ELj4ELj16ENS_18Kernel_traits_baseILj7168ES2_S2_S2_S2_fjLj128EEEEELb1ELb1ELb0EEEvNS_9FwdParamsE)
        .other          _ZN10layer_norm31ln_parallel_residual_fwd_kernelINS_13Kernel_traitsI13__nv_bfloat16S2_S2_S2_fjLj7168ELj1ELj1ELj4ELj16ENS_18Kernel_traits_baseILj7168ES2_S2_S2_S2_fjLj128EEEEELb1ELb1ELb0EEEvNS_9FwdParamsE,@"STO_CUDA_ENTRY STV_DEFAULT"
_ZN10layer_norm31ln_parallel_residual_fwd_kernelINS_13Kernel_traitsI13__nv_bfloat16S2_S2_S2_fjLj7168ELj1ELj1ELj4ELj16ENS_18Kernel_traits_baseILj7168ES2_S2_S2_S2_fjLj128EEEEELb1ELb1ELb0EEEvNS_9FwdParamsE:
.text._ZN10layer_norm31ln_parallel_residual_fwd_kernelINS_13Kernel_traitsI13__nv_bfloat16S2_S2_S2_fjLj7168ELj1ELj1ELj4ELj16ENS_18Kernel_traits_baseILj7168ES2_S2_S2_S2_fjLj128EEEEELb1ELb1ELb0EEEvNS_9FwdParamsE:
[----:B------:R-:W-:Y:S01]  /*0000*/  LDC R1, c[0x0][0x37c] ;  /* 0x0000df00ff017b82 */ /* 0x000fe20000000800 */
[----:B------:R-:W0:Y:S07]  /*0010*/  LDCU.U8 UR4, c[0x0][0x464] ;  /* 0x00008c80ff0477ac */ /* 0x000e2e0008000000 */
[----:B------:R-:W1:Y:S01]  /*0020*/  LDC R130, c[0x0][0x458] ;  /* 0x00011600ff827b82 */ /* 0x000e620000000800 */
[----:B------:R-:W2:Y:S01]  /*0030*/  LDCU.64 UR8, c[0x0][0x450] ;  /* 0x00008a00ff0877ac */ /* 0x000ea20008000a00 */
[----:B------:R-:W3:Y:S06]  /*0040*/  LDCU.64 UR10, c[0x0][0x358] ;  /* 0x00006b00ff0a77ac */ /* 0x000eec0008000a00 */
[----:B------:R-:W4:Y:S01]  /*0050*/  LDC R131, c[0x0][0x45c] ;  /* 0x00011700ff837b82 */ /* 0x000f220000000800 */
[----:B------:R-:W5:Y:S07]  /*0060*/  S2R R138, SR_TID.X ;  /* 0x00000000008a7919 */ /* 0x000f6e0000002100 */
[----:B------:R-:W5:Y:S01]  /*0070*/  LDC R9, c[0x0][0x388] ;  /* 0x0000e200ff097b82 */ /* 0x000f620000000800 */
[----:B0-----:R-:W-:Y:S01]  /*0080*/  ISETP.NE.AND P0, PT, RZ, UR4, PT ;  /* 0x00000004ff007c0c */ /* 0x001fe2000bf05270 */
[----:B------:R-:W0:Y:S01]  /*0090*/  LDCU.64 UR4, c[0x0][0x438] ;  /* 0x00008700ff0477ac */ /* 0x000e220008000a00 */
[----:B--2---:R-:W-:-:S02]  /*00a0*/  IMAD.U32 R2, RZ, RZ, UR8 ;  /* 0x00000008ff027e24 */ /* 0x004fc4000f8e00ff */
[----:B------:R-:W-:-:S09]  /*00b0*/  IMAD.U32 R3, RZ, RZ, UR9 ;  /* 0x00000009ff037e24 */ /* 0x000fd2000f8e00ff */
[----:B-1----:R-:W-:Y:S01]  /*00c0*/  @P0 IMAD.MOV.U32 R4, RZ, RZ, R130 ;  /* 0x000000ffff040224 */ /* 0x002fe200078e0082 */
[----:B---3--:R-:W2:Y:S01]  /*00d0*/  @P0 LDG.E.64 R2, desc[UR10][R2.64] ;  /* 0x0000000a02020981 */ /* 0x008ea2000c1e1b00 */
[----:B----4-:R-:W-:Y:S01]  /*00e0*/  @P0 MOV R5, R131 ;  /* 0x0000008300050202 */ /* 0x010fe20000000f00 */
[----:B------:R-:W1:Y:S05]  /*00f0*/  @P0 LDC R7, c[0x0][0x460] ;  /* 0x00011800ff070b82 */ /* 0x000e6a0000000800 */
[----:B------:R-:W1:Y:S01]  /*0100*/  @P0 LDG.E.64 R4, desc[UR10][R4.64] ;  /* 0x0000000a04040981 */ /* 0x000e62000c1e1b00 */
[----:B0-----:R-:W-:Y:S01]  /*0110*/  UISETP.NE.U32.AND UP0, UPT, UR4, URZ, UPT ;  /* 0x000000ff0400728c */ /* 0x001fe2000bf05070 */
[----:B-----5:R-:W-:Y:S01]  /*0120*/  SHF.R.S32.HI R0, RZ, 0x1f, R9 ;  /* 0x0000001fff007819 */ /* 0x020fe20000011409 */
[----:B------:R-:W0:Y:S01]  /*0130*/  S2UR UR6, SR_CTAID.X ;  /* 0x00000000000679c3 */ /* 0x000e220000002500 */
[----:B------:R-:W-:Y:S01]  /*0140*/  LOP3.LUT R27, R138, 0x60, RZ, 0xc0, !PT ;  /* 0x000000608a1b7812 */ /* 0x000fe200078ec0ff */
[----:B------:R-:W-:Y:S01]  /*0150*/  UISETP.NE.AND.EX UP0, UPT, UR5, URZ, UPT, UP0 ;  /* 0x000000ff0500728c */ /* 0x000fe2000bf05300 */
[----:B------:R-:W-:Y:S01]  /*0160*/  LEA.HI R26, R0, R9, RZ, 0x3 ;  /* 0x00000009001a7211 */ /* 0x000fe200078f18ff */
[----:B------:R-:W-:Y:S01]  /*0170*/  BSSY.RECONVERGENT B0, `(.L_x_1639) ;  /* 0x00000a0000007945 */ /* 0x000fe20003800200 */
[----:B------:R-:W-:-:S02]  /*0180*/  LOP3.LUT R29, R27, 0x1f, R138, 0xf8, !PT ;  /* 0x0000001f1b1d7812 */ /* 0x000fc400078ef88a */
[----:B------:R-:W-:Y:S01]  /*0190*/  LOP3.LUT R0, R138, 0x1f, RZ, 0xc0, !PT ;  /* 0x0000001f8a007812 */ /* 0x000fe200078ec0ff */
[----:B------:R-:W0:Y:S02]  /*01a0*/  LDC R137, c[0x0][0x360] ;  /* 0x0000d800ff897b82 */ /* 0x000e240000000800 */
[----:B0-----:R-:W-:Y:S01]  /*01b0*/  IMAD R137, R137, UR6, R138 ;  /* 0x0000000689897c24 */ /* 0x001fe2000f8e028a */
[----:B--2---:R-:W-:Y:S02]  /*01c0*/  @P0 R2UR UR8, R2 ;  /* 0x00000000020802ca */ /* 0x004fe400000e0000 */
[----:B------:R-:W-:Y:S02]  /*01d0*/  @P0 R2UR UR9, R3 ;  /* 0x00000000030902ca */ /* 0x000fe400000e0000 */
[----:B------:R-:W-:Y:S02]  /*01e0*/  LOP3.LUT R3, R29, 0x7f, RZ, 0x3c, !PT ;  /* 0x0000007f1d037812 */ /* 0x000fe400078e3cff */
[----:B-1----:R-:W-:-:S02]  /*01f0*/  @P0 IADD3 R130, P1, PT, R4, R7, RZ ;  /* 0x0000000704820210 */ /* 0x002fc40007f3e0ff */
[----:B------:R-:W-:-:S03]  /*0200*/  LEA.HI.SX32 R136, R26, R3, 0x1d ;  /* 0x000000031a887211 */ /* 0x000fc600078feaff */
[----:B------:R-:W-:Y:S02]  /*0210*/  @P0 IMAD.X R131, RZ, RZ, R5, P1 ;  /* 0x000000ffff830224 */ /* 0x000fe400008e0605 */
[----:B------:R-:W-:Y:S02]  /*0220*/  UIADD3 UR17, UPT, UPT, UR8, -0x61c88647, URZ ;  /* 0x9e3779b908117890 */ /* 0x000fe4000fffe0ff */
[----:B------:R-:W-:Y:S01]  /*0230*/  UIADD3 UR20, UPT, UPT, UR9, -0x4498517b, URZ ;  /* 0xbb67ae8509147890 */ /* 0x000fe2000fffe0ff */
[--C-:B------:R-:W-:Y:S01]  /*0240*/  SHF.R.U64 R135, R130, 0x2, R131.reuse ;  /* 0x0000000282877819 */ /* 0x100fe20000001283 */
[----:B------:R-:W-:Y:S01]  /*0250*/  UIADD3 UR21, UPT, UPT, UR8, 0x3c6ef372, URZ ;  /* 0x3c6ef37208157890 */ /* 0x000fe2000fffe0ff */
[----:B------:R-:W-:Y:S01]  /*0260*/  SHF.R.U32.HI R129, RZ, 0x2, R131 ;  /* 0x00000002ff817819 */ /* 0x000fe20000011683 */
[----:B------:R-:W-:Y:S02]  /*0270*/  UIADD3 UR22, UPT, UPT, UR9, 0x76cf5d0a, URZ ;  /* 0x76cf5d0a09167890 */ /* 0x000fe4000fffe0ff */
[----:B------:R-:W-:-:S02]  /*0280*/  UIADD3 UR23, UPT, UPT, UR8, -0x255992d5, URZ ;  /* 0xdaa66d2b08177890 */ /* 0x000fc4000fffe0ff */
[----:B------:R-:W-:Y:S02]  /*0290*/  UIADD3 UR24, UPT, UPT, UR9, 0x32370b8f, URZ ;  /* 0x32370b8f09187890 */ /* 0x000fe4000fffe0ff */
[----:B------:R-:W-:Y:S02]  /*02a0*/  UIADD3 UR25, UPT, UPT, UR8, 0x78dde6e4, URZ ;  /* 0x78dde6e408197890 */ /* 0x000fe4000fffe0ff */
[----:B------:R-:W-:Y:S02]  /*02b0*/  UIADD3 UR26, UPT, UPT, UR9, -0x126145ec, URZ ;  /* 0xed9eba14091a7890 */ /* 0x000fe4000fffe0ff */
[----:B------:R-:W-:Y:S02]  /*02c0*/  UIADD3 UR27, UPT, UPT, UR8, 0x1715609d, URZ ;  /* 0x1715609d081b7890 */ /* 0x000fe4000fffe0ff */
[----:B------:R-:W-:Y:S02]  /*02d0*/  UIADD3 UR28, UPT, UPT, UR9, -0x56f99767, URZ ;  /* 0xa9066899091c7890 */ /* 0x000fe4000fffe0ff */
[----:B------:R-:W-:-:S02]  /*02e0*/  UIADD3 UR29, UPT, UPT, UR8, -0x4ab325aa, URZ ;  /* 0xb54cda56081d7890 */ /* 0x000fc4000fffe0ff */
[----:B------:R-:W-:Y:S02]  /*02f0*/  UIADD3 UR30, UPT, UPT, UR9, 0x646e171e, URZ ;  /* 0x646e171e091e7890 */ /* 0x000fe4000fffe0ff */
[----:B------:R-:W-:Y:S02]  /*0300*/  UIADD3 UR31, UPT, UPT, UR8, 0x5384540f, URZ ;  /* 0x5384540f081f7890 */ /* 0x000fe4000fffe0ff */
[----:B------:R-:W-:Y:S02]  /*0310*/  UIADD3 UR32, UPT, UPT, UR9, 0x1fd5c5a3, URZ ;  /* 0x1fd5c5a309207890 */ /* 0x000fe4000fffe0ff */
[----:B------:R-:W-:Y:S02]  /*0320*/  UIADD3 UR33, UPT, UPT, UR8, -0xe443238, URZ ;  /* 0xf1bbcdc808217890 */ /* 0x000fe4000fffe0ff */
[----:B------:R-:W-:Y:S02]  /*0330*/  UIADD3 UR34, UPT, UPT, UR9, -0x24c28bd8, URZ ;  /* 0xdb3d742809227890 */ /* 0x000fe4000fffe0ff */
[----:B------:R-:W-:-:S02]  /*0340*/  UIADD3 UR35, UPT, UPT, UR8, -0x700cb87f, URZ ;  /* 0x8ff3478108237890 */ /* 0x000fc4000fffe0ff */
[----:B------:R-:W-:Y:S01]  /*0350*/  UIADD3 UR36, UPT, UPT, UR9, -0x695add53, URZ ;  /* 0x96a522ad09247890 */ /* 0x000fe2000fffe0ff */
[----:B------:R-:W-:Y:S11]  /*0360*/  BRA.U !UP0, `(.L_x_1640) ;  /* 0x0000000108ec7547 */ /* 0x000ff6000b800000 */
[C---:B------:R-:W-:Y:S02]  /*0370*/  ISETP.GE.U32.AND P5, PT, R136.reuse, 0x80, PT ;  /* 0x000000808800780c */ /* 0x040fe40003fa6070 */
[C---:B------:R-:W-:Y:S02]  /*0380*/  ISETP.GE.U32.AND P0, PT, R136.reuse, 0x100, PT ;  /* 0x000001008800780c */ /* 0x040fe40003f06070 */
[C---:B------:R-:W-:Y:S02]  /*0390*/  ISETP.GE.U32.AND P1, PT, R136.reuse, 0x180, PT ;  /* 0x000001808800780c */ /* 0x040fe40003f26070 */
[C---:B------:R-:W-:Y:S02]  /*03a0*/  ISETP.GE.U32.AND P2, PT, R136.reuse, 0x200, PT ;  /* 0x000002008800780c */ /* 0x040fe40003f46070 */
[C---:B------:R-:W-:Y:S02]  /*03b0*/  ISETP.GE.U32.AND P3, PT, R136.reuse, 0x280, PT ;  /* 0x000002808800780c */ /* 0x040fe40003f66070 */
[----:B------:R-:W-:-:S02]  /*03c0*/  ISETP.GE.U32.AND P4, PT, R136, 0x300, PT ;  /* 0x000003008800780c */ /* 0x000fc40003f86070 */
[----:B------:R-:W-:Y:S01]  /*03d0*/  LOP3.LUT R134, R134, 0xfffff7ff, RZ, 0xc0, !PT ;  /* 0xfffff7ff86867812 */ /* 0x000fe200078ec0ff */
[----:B------:R-:W0:Y:S03]  /*03e0*/  @P5 LDC.64 R2, c[0x0][0x3d0] ;  /* 0x0000f400ff025b82 */ /* 0x000e260000000a00 */
[----:B------:R-:W-:-:S05]  /*03f0*/  @P5 LOP3.LUT R134, R134, 0x800, RZ, 0xfc, !PT ;  /* 0x0000080086865812 */ /* 0x000fca00078efcff */
        /* <DEDUP_REMOVED lines=20> */
[----:B-1----:R-:W-:-:S04]  /*0540*/  @P1 IMAD.WIDE.U32 R12, R29, 0x10, R12 ;  /* 0x000000101d0c1825 */ /* 0x002fc800078e000c */
[----:B------:R-:W-:Y:S01]  /*0550*/  @P1 VIADD R29, R29, 0x80 ;  /* 0x000000801d1d1836 */ /* 0x000fe20000000000 */
[----:B------:R0:W5:Y:S02]  /*0560*/  @P1 LD.E.128 R88, desc[UR10][R12.64] ;  /* 0x0000000a0c581980 */ /* 0x000164000c101d00 */
[----:B------:R-:W1:Y:S01]  /*0570*/  @P3 LDC.64 R20, c[0x0][0x438] ;  /* 0x00010e00ff143b82 */ /* 0x000e620000000a00 */
[----:B--2---:R-:W-:-:S05]  /*0580*/  @P2 IMAD.WIDE.U32 R14, R29, 0x10, R14 ;  /* 0x000000101d0e2825 */ /* 0x004fca00078e000e */
[----:B------:R0:W5:Y:S02]  /*0590*/  @P2 LDG.E.128 R84, desc[UR10][R14.64] ;  /* 0x0000000a0e542981 */ /* 0x000164000c1e1d00 */
[----:B------:R-:W2:Y:S01]  /*05a0*/  @P4 LDC.64 R22, c[0x0][0x3d0] ;  /* 0x0000f400ff164b82 */ /* 0x000ea20000000a00 */
[C---:B---3--:R-:W-:Y:S01]  /*05b0*/  @P2 IMAD.WIDE.U32 R16, R29.reuse, 0x10, R16 ;  /* 0x000000101d102825 */ /* 0x048fe200078e0010 */
[----:B------:R-:W-:-:S04]  /*05c0*/  @P2 IADD3 R29, PT, PT, R29, 0x80, RZ ;  /* 0x000000801d1d2810 */ /* 0x000fc80007ffe0ff */
[----:B------:R0:W5:Y:S02]  /*05d0*/  @P2 LD.E.128 R80, desc[UR10][R16.64] ;  /* 0x0000000a10502980 */ /* 0x000164000c101d00 */
[----:B------:R-:W3:Y:S01]  /*05e0*/  @P4 LDC.64 R24, c[0x0][0x438] ;  /* 0x00010e00ff184b82 */ /* 0x000ee20000000a00 */
[----:B----4-:R-:W-:-:S05]  /*05f0*/  @P3 IMAD.WIDE.U32 R18, R29, 0x10, R18 ;  /* 0x000000101d123825 */ /* 0x010fca00078e0012 */
[----:B------:R0:W5:Y:S01]  /*0600*/  @P3 LDG.E.128 R76, desc[UR10][R18.64] ;  /* 0x0000000a124c3981 */ /* 0x000162000c1e1d00 */
[----:B-1----:R-:W-:-:S04]  /*0610*/  @P3 IMAD.WIDE.U32 R20, R29, 0x10, R20 ;  /* 0x000000101d143825 */ /* 0x002fc800078e0014 */
[----:B------:R-:W-:Y:S01]  /*0620*/  @P3 VIADD R29, R29, 0x80 ;  /* 0x000000801d1d3836 */ /* 0x000fe20000000000 */
[----:B------:R0:W5:Y:S03]  /*0630*/  @P3 LD.E.128 R72, desc[UR10][R20.64] ;  /* 0x0000000a14483980 */ /* 0x000166000c101d00 */
        /* <DEDUP_REMOVED lines=14> */
.L_x_1640:
[C---:B------:R-:W-:Y:S02]  /*0720*/  ISETP.GE.U32.AND P6, PT, R136.reuse, 0x80, PT ;  /* 0x000000808800780c */ /* 0x040fe40003fc6070 */
[C---:B------:R-:W-:Y:S02]  /*0730*/  ISETP.GE.U32.AND P0, PT, R136.reuse, 0x100, PT ;  /* 0x000001008800780c */ /* 0x040fe40003f06070 */
[C---:B------:R-:W-:Y:S02]  /*0740*/  ISETP.GE.U32.AND P1, PT, R136.reuse, 0x180, PT ;  /* 0x000001808800780c */ /* 0x040fe40003f26070 */
[C---:B------:R-:W-:Y:S02]  /*0750*/  ISETP.GE.U32.AND P2, PT, R136.reuse, 0x200, PT ;  /* 0x000002008800780c */ /* 0x040fe40003f46070 */
[C---:B------:R-:W-:Y:S02]  /*0760*/  ISETP.GE.U32.AND P3, PT, R136.reuse, 0x280, PT ;  /* 0x000002808800780c */ /* 0x040fe40003f66070 */
[----:B------:R-:W-:-:S02]  /*0770*/  ISETP.GE.U32.AND P4, PT, R136, 0x300, PT ;  /* 0x000003008800780c */ /* 0x000fc40003f86070 */
[----:B------:R-:W-:Y:S01]  /*0780*/  LOP3.LUT R134, R134, 0xfffff7ff, RZ, 0xc0, !PT ;  /* 0xfffff7ff86867812 */ /* 0x000fe200078ec0ff */
[----:B------:R-:W0:Y:S01]  /*0790*/  @P6 LDC.64 R2, c[0x0][0x3d0] ;  /* 0x0000f400ff026b82 */ /* 0x000e220000000a00 */
[----:B------:R-:W-:Y:S01]  /*07a0*/  ISETP.GE.U32.AND P5, PT, R136, 0x380, PT ;  /* 0x000003808800780c */ /* 0x000fe20003fa6070 */
[----:B------:R-:W-:Y:S01]  /*07b0*/  HFMA2 R74, -RZ, RZ, 0, 0 ;  /* 0x00000000ff4a7431 */ /* 0x000fe200000001ff */
[----:B------:R-:W-:-:S05]  /*07c0*/  @P6 LOP3.LUT R134, R134, 0x800, RZ, 0xfc, !PT ;  /* 0x0000080086866812 */ /* 0x000fca00078efcff */
[----:B------:R-:W1:Y:S08]  /*07d0*/  @P0 LDC.64 R4, c[0x0][0x3d0] ;  /* 0x0000f400ff040b82 */ /* 0x000e700000000a00 */
[----:B------:R-:W2:Y:S08]  /*07e0*/  @P1 LDC.64 R6, c[0x0][0x3d0] ;  /* 0x0000f400ff061b82 */ /* 0x000eb00000000a00 */
[----:B------:R-:W3:Y:S01]  /*07f0*/  @P2 LDC.64 R8, c[0x0][0x3d0] ;  /* 0x0000f400ff082b82 */ /* 0x000ee20000000a00 */
[C---:B0-----:R-:W-:Y:S01]  /*0800*/  @P6 IMAD.WIDE.U32 R2, R29.reuse, 0x10, R2 ;  /* 0x000000101d026825 */ /* 0x041fe200078e0002 */
[----:B------:R-:W-:-:S04]  /*0810*/  @P6 LOP3.LUT R29, R29, 0x80, RZ, 0xfc, !PT ;  /* 0x000000801d1d6812 */ /* 0x000fc800078efcff */
[----:B------:R0:W5:Y:S02]  /*0820*/  @P6 LDG.E.128 R108, desc[UR10][R2.64] ;  /* 0x0000000a026c6981 */ /* 0x000164000c1e1d00 */
[----:B------:R-:W4:Y:S01]  /*0830*/  @P3 LDC.64 R10, c[0x0][0x3d0] ;  /* 0x0000f400ff0a3b82 */ /* 0x000f220000000a00 */
[----:B-1----:R-:W-:-:S04]  /*0840*/  @P0 IMAD.WIDE.U32 R4, R29, 0x10, R4 ;  /* 0x000000101d040825 */ /* 0x002fc800078e0004 */
[----:B------:R-:W-:Y:S01]  /*0850*/  @P0 VIADD R29, R29, 0x80 ;  /* 0x000000801d1d0836 */ /* 0x000fe20000000000 */
[----:B------:R0:W5:Y:S02]  /*0860*/  @P0 LDG.E.128 R100, desc[UR10][R4.64] ;  /* 0x0000000a04640981 */ /* 0x000164000c1e1d00 */
[----:B------:R-:W1:Y:S01]  /*0870*/  @P4 LDC.64 R12, c[0x0][0x3d0] ;  /* 0x0000f400ff0c4b82 */ /* 0x000e620000000a00 */
[C---:B--2---:R-:W-:Y:S01]  /*0880*/  @P1 IMAD.WIDE.U32 R6, R29.reuse, 0x10, R6 ;  /* 0x000000101d061825 */ /* 0x044fe200078e0006 */
[----:B------:R-:W-:-:S04]  /*0890*/  @P1 IADD3 R29, PT, PT, R29, 0x80, RZ ;  /* 0x000000801d1d1810 */ /* 0x000fc80007ffe0ff */
[----:B------:R0:W5:Y:S01]  /*08a0*/  @P1 LDG.E.128 R92, desc[UR10][R6.64] ;  /* 0x0000000a065c1981 */ /* 0x000162000c1e1d00 */
[----:B---3--:R-:W-:-:S04]  /*08b0*/  @P2 IMAD.WIDE.U32 R8, R29, 0x10, R8 ;  /* 0x000000101d082825 */ /* 0x008fc800078e0008 */
[----:B------:R-:W-:Y:S01]  /*08c0*/  @P2 VIADD R29, R29, 0x80 ;  /* 0x000000801d1d2836 */ /* 0x000fe20000000000 */
[----:B------:R0:W5:Y:S03]  /*08d0*/  @P2 LDG.E.128 R84, desc[UR10][R8.64] ;  /* 0x0000000a08542981 */ /* 0x000166000c1e1d00 */
[----:B----4-:R-:W-:-:S04]  /*08e0*/  @P3 IMAD.WIDE.U32 R10, R29, 0x10, R10 ;  /* 0x000000101d0a3825 */ /* 0x010fc800078e000a */
[----:B------:R-:W-:Y:S01]  /*08f0*/  @P3 VIADD R29, R29, 0x80 ;  /* 0x000000801d1d3836 */ /* 0x000fe20000000000 */
[----:B------:R0:W5:Y:S03]  /*0900*/  @P3 LDG.E.128 R76, desc[UR10][R10.64] ;  /* 0x0000000a0a4c3981 */ /* 0x000166000c1e1d00 */
[----:B-1----:R-:W-:-:S05]  /*0910*/  @P4 IMAD.WIDE.U32 R12, R29, 0x10, R12 ;  /* 0x000000101d0c4825 */ /* 0x002fca00078e000c */
        /* <DEDUP_REMOVED lines=19> */
[----:B0-----:R-:W-:Y:S06]  /*0a50*/  @!P5 BRA `(.L_x_1641) ;  /* 0x000000000044d947 */ /* 0x001fec0003800000 */
[----:B------:R-:W0:Y:S02]  /*0a60*/  LDC.64 R60, c[0x0][0x3d0] ;  /* 0x0000f400ff3c7b82 */ /* 0x000e240000000a00 */
[----:B0-----:R-:W-:-:S06]  /*0a70*/  IMAD.WIDE.U32 R60, R29, 0x10, R60 ;  /* 0x000000101d3c7825 */ /* 0x001fcc00078e003c */
        /* <DEDUP_REMOVED lines=14> */
[----:B------:R-:W-:-:S07]  /*0b60*/  CS2R R104, SRZ ;  /* 0x0000000000687805 */ /* 0x000fce000001ff00 */
.L_x_1641:
[----:B------:R-:W-:Y:S05]  /*0b70*/  BSYNC.RECONVERGENT B0 ;  /* 0x0000000000007941 */ /* 0x000fea0003800200 */
.L_x_1639:
[----:B------:R-:W0:Y:S02]  /*0b80*/  LDCU UR4, c[0x0][0x384] ;  /* 0x00007080ff0477ac */ /* 0x000e240008000800 */
[----:B0-----:R-:W-:-:S06]  /*0b90*/  UISETP.GE.AND UP0, UPT, UR6, UR4, UPT ;  /* 0x000000040600728c */ /* 0x001fcc000bf06270 */
[----:B------:R-:W-:-:S13]  /*0ba0*/  PLOP3.LUT P0, PT, PT, PT, UP0, 0x80, 0x8 ;  /* 0x000000000008781c */ /* 0x000fda0003f0f008 */
[----:B------:R-:W-:Y:S05]  /*0bb0*/  @P0 EXIT ;  /* 0x000000000000094d */ /* 0x000fea0003800000 */
[----:B------:R-:W-:Y:S01]  /*0bc0*/  IMAD.HI.U32 R2, R137, -0x326172a9, RZ ;  /* 0xcd9e8d5789027827 */ /* 0x000fe200078e00ff */
[----:B------:R-:W-:Y:S01]  /*0bd0*/  SHF.R.S32.HI R26, RZ, 0x3, R26 ;  /* 0x00000003ff1a7819 */ /* 0x000fe2000001141a */
[----:B------:R-:W-:Y:S01]  /*0be0*/  UPLOP3.LUT UP1, UPT, UPT, UPT, UPT, 0x40, 0x4 ;  /* 0x000000000004789c */ /* 0x000fe20003f2e870 */
[----:B------:R-:W-:Y:S01]  /*0bf0*/  LOP3.LUT R130, R130, 0x3, RZ, 0xc0, !PT ;  /* 0x0000000382827812 */ /* 0x000fe200078ec0ff */
[----:B------:R-:W-:Y:S01]  /*0c00*/  IMAD.HI.U32 R3, R135, -0x2daee0ad, RZ ;  /* 0xd2511f5387037827 */ /* 0x000fe200078e00ff */
[----:B------:R-:W-:Y:S01]  /*0c10*/  LOP3.LUT R2, R129, UR8, R2, 0x96, !PT ;  /* 0x0000000881027c12 */ /* 0x000fe2000f8e9602 */
[----:B------:R-:W0:Y:S01]  /*0c20*/  LDCU UR37, c[0x0][0x388] ;  /* 0x00007100ff2577ac */ /* 0x000e220008000800 */
[----:B-----5:R-:W-:Y:S01]  /*0c30*/  PRMT R128, R59, 0x7632, R128 ;  /* 0x000076323b807816 */ /* 0x020fe20000000080 */
[----:B------:R-:W-:Y:S01]  /*0c40*/  IMAD R7, R135, -0x2daee0ad, RZ ;  /* 0xd2511f5387077824 */ /* 0x000fe200078e02ff */
[----:B------:R-:W-:Y:S01]  /*0c50*/  LOP3.LUT R3, R3, UR9, RZ, 0x3c, !PT ;  /* 0x0000000903037c12 */ /* 0x000fe2000f8e3cff */
[----:B------:R-:W-:Y:S01]  /*0c60*/  IMAD.HI.U32 R6, R2, -0x2daee0ad, RZ ;  /* 0xd2511f5302067827 */ /* 0x000fe200078e00ff */
[----:B------:R-:W-:Y:S01]  /*0c70*/  PRMT R127, R63, 0x7632, R127 ;  /* 0x000076323f7f7816 */ /* 0x000fe2000000007f */
[----:B------:R-:W1:Y:S01]  /*0c80*/  LDCU.U8 UR7, c[0x0][0x410] ;  /* 0x00008200ff0777ac */ /* 0x000e620008000000 */
[----:B------:R-:W-:Y:S01]  /*0c90*/  PRMT R126, R58, 0x7632, R126 ;  /* 0x000076323a7e7816 */ /* 0x000fe2000000007e */
[----:B------:R-:W-:Y:S01]  /*0ca0*/  IMAD R5, R137, -0x326172a9, RZ ;  /* 0xcd9e8d5789057824 */ /* 0x000fe200078e02ff */
[----:B------:R-:W-:Y:S01]  /*0cb0*/  LOP3.LUT R6, R7, UR20, R6, 0x96, !PT ;  /* 0x0000001407067c12 */ /* 0x000fe2000f8e9606 */
[----:B------:R-:W-:Y:S01]  /*0cc0*/  IMAD.HI.U32 R4, R3, -0x326172a9, RZ ;  /* 0xcd9e8d5703047827 */ /* 0x000fe200078e00ff */
[----:B------:R-:W-:Y:S01]  /*0cd0*/  PRMT R125, R62, 0x7632, R125 ;  /* 0x000076323e7d7816 */ /* 0x000fe2000000007d */
[----:B------:R-:W2:Y:S01]  /*0ce0*/  LDCU UR16, c[0x0][0x400] ;  /* 0x00008000ff1077ac */ /* 0x000ea20008000800 */
[----:B------:R-:W-:Y:S01]  /*0cf0*/  PRMT R124, R57, 0x7632, R124 ;  /* 0x00007632397c7816 */ /* 0x000fe2000000007c */
[----:B------:R-:W-:Y:S01]  /*0d00*/  IMAD R8, R3, -0x326172a9, RZ ;  /* 0xcd9e8d5703087824 */ /* 0x000fe200078e02ff */
[----:B------:R-:W-:Y:S01]  /*0d10*/  LOP3.LUT R4, R5, UR17, R4, 0x96, !PT ;  /* 0x0000001105047c12 */ /* 0x000fe2000f8e9604 */
[----:B------:R-:W-:Y:S01]  /*0d20*/  IMAD.HI.U32 R3, R6, -0x326172a9, RZ ;  /* 0xcd9e8d5706037827 */ /* 0x000fe200078e00ff */
[----:B------:R-:W-:Y:S01]  /*0d30*/  PRMT R123, R61, 0x7632, R123 ;  /* 0x000076323d7b7816 */ /* 0x000fe2000000007b */
[----:B------:R-:W3:Y:S01]  /*0d40*/  LDCU.64 UR12, c[0x0][0x398] ;  /* 0x00007300ff0c77ac */ /* 0x000ee20008000a00 */
[----:B------:R-:W-:Y:S01]  /*0d50*/  PRMT R122, R56, 0x7632, R122 ;  /* 0x00007632387a7816 */ /* 0x000fe2000000007a */
[----:B------:R-:W-:Y:S01]  /*0d60*/  IMAD R5, R2, -0x2daee0ad, RZ ;  /* 0xd2511f5302057824 */ /* 0x000fe200078e02ff */
[----:B------:R-:W-:Y:S01]  /*0d70*/  LOP3.LUT R3, R8, UR21, R3, 0x96, !PT ;  /* 0x0000001508037c12 */ /* 0x000fe2000f8e9603 */
[----:B------:R-:W-:Y:S01]  /*0d80*/  IMAD.HI.U32 R2, R4, -0x2daee0ad, RZ ;  /* 0xd2511f5304027827 */ /* 0x000fe200078e00ff */
[----:B------:R-:W-:Y:S01]  /*0d90*/  PRMT R121, R60, 0x7632, R121 ;  /* 0x000076323c797816 */ /* 0x000fe20000000079 */
[----:B------:R-:W4:Y:S01]  /*0da0*/  LDCU.64 UR14, c[0x0][0x3a0] ;  /* 0x00007400ff0e77ac */ /* 0x000f220008000a00 */
[----:B------:R-:W-:Y:S01]  /*0db0*/  PRMT R120, R67, 0x7632, R120 ;  /* 0x0000763243787816 */ /* 0x000fe20000000078 */
[----:B------:R-:W-:Y:S01]  /*0dc0*/  IMAD R8, R4, -0x2daee0ad, RZ ;  /* 0xd2511f5304087824 */ /* 0x000fe200078e02ff */
[----:B------:R-:W-:Y:S01]  /*0dd0*/  LOP3.LUT R2, R5, UR22, R2, 0x96, !PT ;  /* 0x0000001605027c12 */ /* 0x000fe2000f8e9602 */
[----:B------:R-:W-:Y:S01]  /*0de0*/  IMAD.HI.U32 R7, R3, -0x2daee0ad, RZ ;  /* 0xd2511f5303077827 */ /* 0x000fe200078e00ff */
[----:B------:R-:W-:Y:S01]  /*0df0*/  PRMT R119, R71, 0x7632, R119 ;  /* 0x0000763247777816 */ /* 0x000fe20000000077 */
[----:B------:R-:W0:Y:S01]  /*0e00*/  LDCU.64 UR18, c[0x0][0x380] ;  /* 0x00007000ff1277ac */ /* 0x000e220008000a00 */
[----:B------:R-:W-:Y:S01]  /*0e10*/  PRMT R118, R66, 0x7632, R118 ;  /* 0x0000763242767816 */ /* 0x000fe20000000076 */
[----:B------:R-:W-:Y:S01]  /*0e20*/  IMAD R5, R6, -0x326172a9, RZ ;  /* 0xcd9e8d5706057824 */ /* 0x000fe200078e02ff */
[----:B------:R-:W-:Y:S01]  /*0e30*/  LOP3.LUT R7, R8, UR24, R7, 0x96, !PT ;  /* 0x0000001808077c12 */ /* 0x000fe2000f8e9607 */
[----:B------:R-:W-:Y:S01]  /*0e40*/  IMAD.HI.U32 R4, R2, -0x326172a9, RZ ;  /* 0xcd9e8d5702047827 */ /* 0x000fe200078e00ff */
[----:B------:R-:W-:-:S02]  /*0e50*/  LOP3.LUT R8, R26, 0x7f, RZ, 0xc0, !PT ;  /* 0x0000007f1a087812 */ /* 0x000fc400078ec0ff */
[----:B------:R-:W-:Y:S01]  /*0e60*/  PRMT R117, R70, 0x7632, R117 ;  /* 0x0000763246757816 */ /* 0x000fe20000000075 */
[----:B------:R-:W-:Y:S01]  /*0e70*/  IMAD R6, R3, -0x2daee0ad, RZ ;  /* 0xd2511f5303067824 */ /* 0x000fe200078e02ff */
[----:B------:R-:W-:Y:S01]  /*0e80*/  LOP3.LUT R4, R5, UR23, R4, 0x96, !PT ;  /* 0x0000001705047c12 */ /* 0x000fe2000f8e9604 */
[----:B------:R-:W-:Y:S01]  /*0e90*/  IMAD R5, R2, -0x326172a9, RZ ;  /* 0xcd9e8d5702057824 */ /* 0x000fe200078e02ff */
[----:B------:R-:W-:Y:S01]  /*0ea0*/  PRMT R116, R65, 0x7632, R116 ;  /* 0x0000763241747816 */ /* 0x000fe20000000074 */
[----:B------:R-:W-:Y:S01]  /*0eb0*/  IMAD.HI.U32 R2, R7, -0x326172a9, RZ ;  /* 0xcd9e8d5707027827 */ /* 0x000fe200078e00ff */
[----:B------:R-:W-:Y:S02]  /*0ec0*/  PRMT R47, R69, 0x7632, R47 ;  /* 0x00007632452f7816 */ /* 0x000fe4000000002f */
[----:B------:R-:W-:Y:S01]  /*0ed0*/  PRMT R46, R64, 0x7632, R46 ;  /* 0x00007632402e7816 */ /* 0x000fe2000000002e */
[----:B------:R-:W-:Y:S01]  /*0ee0*/  IMAD.HI.U32 R3, R4, -0x2daee0ad, RZ ;  /* 0xd2511f5304037827 */ /* 0x000fe200078e00ff */
[----:B------:R-:W-:-:S02]  /*0ef0*/  LOP3.LUT R2, R5, UR25, R2, 0x96, !PT ;  /* 0x0000001905027c12 */ /* 0x000fc4000f8e9602 */
        /* <DEDUP_REMOVED lines=13> */
[----:B------:R-:W-:Y:S01]  /*0fd0*/  IMAD.HI.U32 R3, R5, -0x326172a9, RZ ;  /* 0xcd9e8d5705037827 */ /* 0x000fe200078e00ff */
[----:B------:R-:W-:Y:S02]  /*0fe0*/  PRMT R40, R73, 0x7632, R40 ;  /* 0x0000763249287816 */ /* 0x000fe40000000028 */
[----:B------:R-:W-:Y:S01]  /*0ff0*/  PRMT R39, R77, 0x7632, R39 ;  /* 0x000076324d277816 */ /* 0x000fe20000000027 */
[----:B------:R-:W-:Y:S01]  /*1000*/  IMAD R7, R2, -0x2daee0ad, RZ ;  /* 0xd2511f5302077824 */ /* 0x000fe200078e02ff */
[----:B------:R-:W-:Y:S01]  /*1010*/  LOP3.LUT R3, R6, UR29, R3, 0x96, !PT ;  /* 0x0000001d06037c12 */ /* 0x000fe2000f8e9603 */
[----:B------:R-:W-:Y:S01]  /*1020*/  IMAD.HI.U32 R2, R4, -0x2daee0ad, RZ ;  /* 0xd2511f5304027827 */ /* 0x000fe200078e00ff */
[----:B------:R-:W-:-:S02]  /*1030*/  PRMT R38, R72, 0x7632, R38 ;  /* 0x0000763248267816 */ /* 0x000fc40000000026 */
[----:B------:R-:W-:Y:S01]  /*1040*/  PRMT R37, R76, 0x7632, R37 ;  /* 0x000076324c257816 */ /* 0x000fe20000000025 */
[----:B------:R-:W-:Y:S01]  /*1050*/  IMAD.HI.U32 R6, R3, -0x2daee0ad, RZ ;  /* 0xd2511f5303067827 */ /* 0x000fe200078e00ff */
[----:B------:R-:W-:Y:S02]  /*1060*/  LOP3.LUT R2, R7, UR30, R2, 0x96, !PT ;  /* 0x0000001e07027c12 */ /* 0x000fe4000f8e9602 */
[----:B------:R-:W-:Y:S01]  /*1070*/  PRMT R36, R83, 0x7632, R36 ;  /* 0x0000763253247816 */ /* 0x000fe20000000024 */
[----:B------:R-:W-:Y:S01]  /*1080*/  IMAD R7, R4, -0x2daee0ad, RZ ;  /* 0xd2511f5304077824 */ /* 0x000fe200078e02ff */
[----:B------:R-:W-:Y:S01]  /*1090*/  PRMT R35, R87, 0x7632, R35 ;  /* 0x0000763257237816 */ /* 0x000fe20000000023 */
[----:B------:R-:W-:Y:S01]  /*10a0*/  IMAD.SHL.U32 R26, R26, 0x2, RZ ;  /* 0x000000021a1a7824 */ /* 0x000fe200078e00ff */
[----:B------:R-:W-:Y:S01]  /*10b0*/  PRMT R34, R82, 0x7632, R34 ;  /* 0x0000763252227816 */ /* 0x000fe20000000022 */
[----:B------:R-:W-:Y:S01]  /*10c0*/  IMAD R5, R5, -0x326172a9, RZ ;  /* 0xcd9e8d5705057824 */ /* 0x000fe200078e02ff */
[----:B------:R-:W-:Y:S01]  /*10d0*/  LOP3.LUT R6, R7, UR32, R6, 0x96, !PT ;  /* 0x0000002007067c12 */ /* 0x000fe2000f8e9606 */
[----:B------:R-:W-:Y:S01]  /*10e0*/  IMAD R7, R0, -0x20, R8 ;  /* 0xffffffe000077824 */ /* 0x000fe200078e0208 */
[----:B------:R-:W-:Y:S01]  /*10f0*/  VIADDMNMX R8, R8, -R27, RZ, !PT ;  /* 0x8000001b08087246 */ /* 0x000fe200078001ff */
[----:B------:R-:W-:Y:S01]  /*1100*/  IMAD.HI.U32 R4, R2, -0x326172a9, RZ ;  /* 0xcd9e8d5702047827 */ /* 0x000fe200078e00ff */
[----:B------:R-:W-:-:S02]  /*1110*/  LOP3.LUT R133, R26, 0xffffff00, RZ, 0xc0, !PT ;  /* 0xffffff001a857812 */ /* 0x000fc400078ec0ff */
[----:B------:R-:W-:Y:S01]  /*1120*/  VIMNMX R8, PT, PT, R8, 0x20, PT ;  /* 0x0000002008087848 */ /* 0x000fe20003fe0100 */
[----:B------:R-:W-:Y:S01]  /*1130*/  IMAD.HI.U32 R0, R6, -0x326172a9, RZ ;  /* 0xcd9e8d5706007827 */ /* 0x000fe200078e00ff */
[----:B------:R-:W-:Y:S02]  /*1140*/  LOP3.LUT R4, R5, UR31, R4, 0x96, !PT ;  /* 0x0000001f05047c12 */ /* 0x000fe4000f8e9604 */
[----:B------:R-:W-:Y:S01]  /*1150*/  VIMNMX R7, PT, PT, RZ, R7, !PT ;  /* 0x00000007ff077248 */ /* 0x000fe20007fe0100 */
[----:B------:R-:W-:Y:S01]  /*1160*/  IMAD R8, R8, 0x8, R133 ;  /* 0x0000000808087824 */ /* 0x000fe200078e0285 */
[----:B------:R-:W-:Y:S01]  /*1170*/  PRMT R33, R86, 0x7632, R33 ;  /* 0x0000763256217816 */ /* 0x000fe20000000021 */
[----:B------:R-:W-:Y:S01]  /*1180*/  IMAD R5, R2, -0x326172a9, RZ ;  /* 0xcd9e8d5702057824 */ /* 0x000fe200078e02ff */
[----:B------:R-:W-:Y:S01]  /*1190*/  VIMNMX R10, PT, PT, R7, 0x20, PT ;  /* 0x00000020070a7848 */ /* 0x000fe20003fe0100 */
[----:B------:R-:W-:Y:S01]  /*11a0*/  IMAD R3, R3, -0x2daee0ad, RZ ;  /* 0xd2511f5303037824 */ /* 0x000fe200078e02ff */
[----:B------:R-:W-:Y:S01]  /*11b0*/  I2FP.F32.U32 R11, R8 ;  /* 0x00000008000b7245 */ /* 0x000fe20000201000 */
[----:B------:R-:W-:Y:S01]  /*11c0*/  IMAD.HI.U32 R2, R4, -0x2daee0ad, RZ ;  /* 0xd2511f5304027827 */ /* 0x000fe200078e00ff */
[----:B------:R-:W-:-:S02]  /*11d0*/  LOP3.LUT R0, R5, UR33, R0, 0x96, !PT ;  /* 0x0000002105007c12 */ /* 0x000fc4000f8e9600 */
[----:B------:R-:W-:Y:S01]  /*11e0*/  LEA R133, R10, R133, 0x3 ;  /* 0x000000850a857211 */ /* 0x000fe200078e18ff */
[----:B------:R-:W-:Y:S01]  /*11f0*/  IMAD R6, R6, -0x326172a9, RZ ;  /* 0xcd9e8d5706067824 */ /* 0x000fe200078e02ff */
[----:B------:R-:W0:Y:S01]  /*1200*/  MUFU.RCP R11, R11 ;  /* 0x0000000b000b7308 */ /* 0x000e220000001000 */
        /* <DEDUP_REMOVED lines=9> */
[----:B------:R-:W-:Y:S01]  /*12a0*/  IMAD.MOV.U32 R3, RZ, RZ, RZ ;  /* 0x000000ffff037224 */ /* 0x000fe200078e00ff */
[----:B------:R-:W-:Y:S01]  /*12b0*/  LOP3.LUT R131, R6, UR35, R131, 0x96, !PT ;  /* 0x0000002306837c12 */ /* 0x000fe2000f8e9683 */
[----:B------:R-:W-:Y:S01]  /*12c0*/  IMAD R203, R0, -0x2daee0ad, RZ ;  /* 0xd2511f5300cb7824 */ /* 0x000fe200078e02ff */
[----:B------:R-:W-:Y:S01]  /*12d0*/  PRMT R28, R91, 0x7632, R28 ;  /* 0x000076325b1c7816 */ /* 0x000fe2000000001c */
[----:B------:R-:W-:Y:S01]  /*12e0*/  IMAD R2, R2, -0x326172a9, RZ ;  /* 0xcd9e8d5702027824 */ /* 0x000fe200078e02ff */
        /* <DEDUP_REMOVED lines=22> */
[----:B01234-:R-:W-:-:S07]  /*1450*/  PRMT R4, R108, 0x7632, R4 ;  /* 0x000076326c047816 */ /* 0x01ffce0000000004 */
.L_x_2530:
[----:B------:R-:W-:Y:S01]  /*1460*/  UIMAD UR4, UR6, UR37, URZ ;  /* 0x00000025060472a4 */ /* 0x000fe2000f8e02ff */
[----:B------:R-:W-:Y:S01]  /*1470*/  LOP3.LUT P0, RZ, R134, 0x800, RZ, 0xc0, !PT ;  /* 0x0000080086ff7812 */ /* 0x000fe2000780c0ff */
[----:B------:R-:W-:Y:S02]  /*1480*/  BSSY.RECONVERGENT B0, `(.L_x_1642) ;  /* 0x000080d000007945 */ /* 0x000fe40003800200 */
[----:B------:R-:W-:-:S04]  /*1490*/  USHF.R.S32.HI UR5, URZ, 0x1f, UR4 ;  /* 0x0000001fff057899 */ /* 0x000fc80008011404 */
[----:B------:R-:W-:-:S06]  /*14a0*/  ULEA.HI UR5, UR5, UR4, URZ, 0x3 ;  /* 0x0000000405057291 */ /* 0x000fcc000f8f18ff */
[----:B01234-:R-:W-:-:S05]  /*14b0*/  IMAD.U32 R113, RZ, RZ, UR5 ;  /* 0x00000005ff717e24 */ /* 0x01ffca000f8e00ff */
[----:B------:R-:W-:-:S05]  /*14c0*/  LEA.HI.SX32 R202, R113, R138, 0x1d ;  /* 0x0000008a71ca7211 */ /* 0x000fca00078feaff */
[----:B------:R-:W-:Y:S01]  /*14d0*/  IMAD.MOV.U32 R204, RZ, RZ, R202 ;  /* 0x000000ffffcc7224 */ /* 0x000fe200078e00ca */
        /* <DEDUP_REMOVED lines=8> */
[----:B-1----:R-:W-:-:S05]  /*1560*/  @P1 IMAD.WIDE.U32 R112, R202, 0x10, R112 ;  /* 0x00000010ca701825 */ /* 0x002fca00078e0070 */
[----:B------:R0:W3:Y:S01]  /*1570*/  @P1 LDG.E.128 R48, desc[UR10][R112.64] ;  /* 0x0000000a70301981 */ /* 0x0000e2000c1e1d00 */
[----:B--2---:R-:W-:-:S05]  /*1580*/  @P0 IMAD.WIDE.U32 R114, R202, 0x10, R114 ;  /* 0x00000010ca720825 */ /* 0x004fca00078e0072 */
[----:B------:R-:W2:Y:S01]  /*1590*/  @P0 LDG.E.128 R52, desc[UR10][R114.64] ;  /* 0x0000000a72340981 */ /* 0x000ea2000c1e1d00 */
[----:B0-----:R-:W-:-:S06]  /*15a0*/  IMAD.WIDE.U32 R112, R202, 0x10, R204 ;  /* 0x00000010ca707825 */ /* 0x001fcc00078e00cc */
[----:B------:R-:W5:Y:S01]  /*15b0*/  LDG.E.128 R112, desc[UR10][R112.64] ;  /* 0x0000000a70707981 */ /* 0x000f62000c1e1d00 */
[----:B------:R-:W-:-:S04]  /*15c0*/  UISETP.NE.U32.AND UP0, UPT, UR12, URZ, UPT ;  /* 0x000000ff0c00728c */ /* 0x000fc8000bf05070 */
[----:B------:R-:W-:Y:S01]  /*15d0*/  UISETP.NE.AND.EX UP0, UPT, UR13, URZ, UPT, UP0 ;  /* 0x000000ff0d00728c */ /* 0x000fe2000bf05300 */
[----:B---3--:R-:W-:Y:S02]  /*15e0*/  PRMT R169, R49, 0x7632, R169 ;  /* 0x0000763231a97816 */ /* 0x008fe400000000a9 */
[----:B------:R-:W-:Y:S02]  /*15f0*/  PRMT R153, R48, 0x7632, R153 ;  /* 0x0000763230997816 */ /* 0x000fe40000000099 */
[----:B--2---:R-:W-:Y:S02]  /*1600*/  PRMT R170, R53, 0x7632, R170 ;  /* 0x0000763235aa7816 */ /* 0x004fe400000000aa */
[----:B------:R-:W-:Y:S02]  /*1610*/  PRMT R154, R52, 0x7632, R154 ;  /* 0x00007632349a7816 */ /* 0x000fe4000000009a */
[----:B------:R-:W-:Y:S05]  /*1620*/  BRA.U UP0, `(.L_x_1644) ;  /* 0x0000002900807547 */ /* 0x000fea000b800000 */
[----:B------:R-:W-:Y:S01]  /*1630*/  ISETP.NE.AND P2, PT, R130, 0x1, PT ;  /* 0x000000018200780c */ /* 0x000fe20003f45270 */
[----:B------:R-:W-:Y:S01]  /*1640*/  BSSY.RECONVERGENT B1, `(.L_x_1645) ;  /* 0x0000049000017945 */ /* 0x000fe20003800200 */
[----:B------:R-:W-:Y:S01]  /*1650*/  HFMA2 R154, -RZ, RZ, 0, 1.1920928955078125e-07 ;  /* 0x00000002ff9a7431 */ /* 0x000fe200000001ff */
[----:B------:R-:W-:Y:S01]  /*1660*/  PRMT R195, R51, 0x7632, R195 ;  /* 0x0000763233c37816 */ /* 0x000fe200000000c3 */
[----:B------:R-:W-:Y:S01]  /*1670*/  IMAD.MOV.U32 R0, RZ, RZ, R2 ;  /* 0x000000ffff007224 */ /* 0x000fe200078e0002 */
[----:B------:R-:W-:Y:S01]  /*1680*/  PRMT R181, R50, 0x7632, R181 ;  /* 0x0000763232b57816 */ /* 0x000fe200000000b5 */
[----:B------:R-:W-:-:S07]  /*1690*/  IMAD.MOV.U32 R206, RZ, RZ, R203 ;  /* 0x000000ffffce7224 */ /* 0x000fce00078e00cb */
[----:B------:R-:W-:Y:S05]  /*16a0*/  @!P2 BRA `(.L_x_1646) ;  /* 0x000000040008a947 */ /* 0x000fea0003800000 */
[----:B------:R-:W-:-:S13]  /*16b0*/  ISETP.NE.AND P2, PT, R130, 0x3, PT ;  /* 0x000000038200780c */ /* 0x000fda0003f45270 */
[----:B------:R-:W-:Y:S05]  /*16c0*/  @!P2 BRA `(.L_x_1647) ;  /* 0x000000000020a947 */ /* 0x000fea0003800000 */
[----:B------:R-:W-:-:S13]  /*16d0*/  ISETP.NE.AND P2, PT, R130, 0x2, PT ;  /* 0x000000028200780c */ /* 0x000fda0003f45270 */
[----:B------:R-:W-:Y:S01]  /*16e0*/  @!P2 IMAD.MOV.U32 R154, RZ, RZ, 0x3 ;  /* 0x00000003ff9aa424 */ /* 0x000fe200078e00ff */
[----:B------:R-:W-:Y:S01]  /*16f0*/  @!P2 MOV R206, R203 ;  /* 0x000000cb00cea202 */ /* 0x000fe20000000f00 */
[----:B------:R-:W-:Y:S01]  /*1700*/  @!P2 IMAD.MOV.U32 R0, RZ, RZ, R132 ;  /* 0x000000ffff00a224 */ /* 0x000fe200078e0084 */
[----:B------:R-:W-:Y:S01]  /*1710*/  @P2 MOV R0, R131 ;  /* 0x0000008300002202 */ /* 0x000fe20000000f00 */
[----:B------:R-:W-:Y:S02]  /*1720*/  @P2 VIADD R154, R130, 0x1 ;  /* 0x00000001829a2836 */ /* 0x000fe40000000000 */
[----:B------:R-:W-:Y:S01]  /*1730*/  @P2 IMAD.MOV.U32 R206, RZ, RZ, R203 ;  /* 0x000000ffffce2224 */ /* 0x000fe200078e00cb */
[----:B------:R-:W-:Y:S06]  /*1740*/  BRA `(.L_x_1646) ;  /* 0x0000000000e07947 */ /* 0x000fec0003800000 */
.L_x_1647:
[----:B------:R-:W-:Y:S01]  /*1750*/  VIADD R135, R135, 0x1 ;  /* 0x0000000187877836 */ /* 0x000fe20000000000 */
[----:B------:R-:W-:Y:S03]  /*1760*/  BSSY.RECONVERGENT B2, `(.L_x_1648) ;  /* 0x000000c000027945 */ /* 0x000fe60003800200 */
[C---:B------:R-:W-:Y:S01]  /*1770*/  IMAD.WIDE.U32 R208, R135.reuse, -0x2daee0ad, RZ ;  /* 0xd2511f5387d07825 */ /* 0x040fe200078e00ff */
        /* <DEDUP_REMOVED lines=10> */
.L_x_1649:
[----:B------:R-:W-:Y:S05]  /*1820*/  BSYNC.RECONVERGENT B2 ;  /* 0x0000000000027941 */ /* 0x000fea0003800200 */
.L_x_1648:
[----:B------:R-:W-:Y:S01]  /*1830*/  IMAD.WIDE.U32 R130, R137, -0x326172a9, RZ ;  /* 0xcd9e8d5789827825 */ /* 0x000fe200078e00ff */
[----:B------:R-:W-:-:S03]  /*1840*/  LOP3.LUT R204, R3, UR9, R209, 0x96, !PT ;  /* 0x0000000903cc7c12 */ /* 0x000fc6000f8e96d1 */
[----:B------:R-:W-:Y:S01]  /*1850*/  IMAD.MOV.U32 R0, RZ, RZ, R203 ;  /* 0x000000ffff007224 */ /* 0x000fe200078e00cb */
[----:B------:R-:W-:Y:S01]  /*1860*/  LOP3.LUT R206, R129, UR8, R131, 0x96, !PT ;  /* 0x0000000881ce7c12 */ /* 0x000fe2000f8e9683 */
[----:B------:R-:W-:-:S04]  /*1870*/  IMAD.WIDE.U32 R204, R204, -0x326172a9, RZ ;  /* 0xcd9e8d57cccc7825 */ /* 0x000fc800078e00ff */
[----:B------:R-:W-:Y:S01]  /*1880*/  IMAD.WIDE.U32 R206, R206, -0x2daee0ad, RZ ;  /* 0xd2511f53cece7825 */ /* 0x000fe200078e00ff */
[----:B------:R-:W-:-:S03]  /*1890*/  LOP3.LUT R209, R130, UR17, R205, 0x96, !PT ;  /* 0x0000001182d17c12 */ /* 0x000fc6000f8e96cd */
[----:B------:R-:W-:Y:S01]  /*18a0*/  IMAD.MOV.U32 R154, RZ, RZ, RZ ;  /* 0x000000ffff9a7224 */ /* 0x000fe200078e00ff */
[----:B------:R-:W-:Y:S01]  /*18b0*/  LOP3.LUT R130, R208, UR20, R207, 0x96, !PT ;  /* 0x00000014d0827c12 */ /* 0x000fe2000f8e96cf */
[----:B------:R-:W-:-:S04]  /*18c0*/  IMAD.WIDE.U32 R208, R209, -0x2daee0ad, RZ ;  /* 0xd2511f53d1d07825 */ /* 0x000fc800078e00ff */
[----:B------:R-:W-:Y:S01]  /*18d0*/  IMAD.WIDE.U32 R130, R130, -0x326172a9, RZ ;  /* 0xcd9e8d5782827825 */ /* 0x000fe200078e00ff */
[----:B------:R-:W-:-:S04]  /*18e0*/  LOP3.LUT R205, R206, UR22, R209, 0x96, !PT ;  /* 0x00000016cecd7c12 */ /* 0x000fc8000f8e96d1 */
        /* <DEDUP_REMOVED lines=27> */
[----:B------:R-:W-:Y:S02]  /*1aa0*/  LOP3.LUT R131, R208, UR35, R205, 0x96, !PT ;  /* 0x00000023d0837c12 */ /* 0x000fe4000f8e96cd */
[----:B------:R-:W-:Y:S02]  /*1ab0*/  MOV R2, R204 ;  /* 0x000000cc00027202 */ /* 0x000fe40000000f00 */
[----:B------:R-:W-:-:S07]  /*1ac0*/  LOP3.LUT R132, R130, UR36, R207, 0x96, !PT ;  /* 0x0000002482847c12 */ /* 0x000fce000f8e96cf */
.L_x_1646:
[----:B------:R-:W-:Y:S05]  /*1ad0*/  BSYNC.RECONVERGENT B1 ;  /* 0x0000000000017941 */ /* 0x000fea0003800200 */
.L_x_1645:
[----:B------:R-:W0:Y:S01]  /*1ae0*/  LDC R213, c[0x0][0x408] ;  /* 0x00010200ffd57b82 */ /* 0x000e220000000800 */
[----:B------:R-:W-:Y:S01]  /*1af0*/  I2FP.F32.U32 R0, R0 ;  /* 0x0000000000007245 */ /* 0x000fe20000201000 */
[----:B------:R-:W-:Y:S01]  /*1b00*/  IMAD.MOV.U32 R211, RZ, RZ, 0x2f800000 ;  /* 0x2f800000ffd37424 */ /* 0x000fe200078e00ff */
[----:B-----5:R-:W-:Y:S01]  /*1b10*/  SHF.L.U32 R130, R112, 0x10, RZ ;  /* 0x0000001070827819 */ /* 0x020fe200000006ff */
[----:B------:R-:W-:Y:S01]  /*1b20*/  BSSY.RECONVERGENT B1, `(.L_x_1650) ;  /* 0x0000052000017945 */ /* 0x000fe20003800200 */
[----:B------:R-:W-:Y:S01]  /*1b30*/  ISETP.NE.AND P3, PT, R154, 0x1, PT ;  /* 0x000000019a00780c */ /* 0x000fe20003f65270 */
[----:B------:R-:W-:Y:S01]  /*1b40*/  FFMA.FTZ R203, R0, R211, 1.1641532182693481445e-10 ;  /* 0x2f00000000cb7423 */ /* 0x000fe200000100d3 */
[----:B------:R-:W-:Y:S01]  /*1b50*/  LOP3.LUT R134, R134, 0xffffffef, RZ, 0xc0, !PT ;  /* 0xffffffef86867812 */ /* 0x000fe200078ec0ff */
[----:B------:R-:W1:Y:S01]  /*1b60*/  LDC R212, c[0x0][0x404] ;  /* 0x00010100ffd47b82 */ /* 0x000e620000000800 */
[----:B------:R-:W-:Y:S01]  /*1b70*/  PRMT R112, R112, 0x7632, R112 ;  /* 0x0000763270707816 */ /* 0x000fe20000000070 */
[----:B------:R-:W-:-:S02]  /*1b80*/  IMAD.MOV.U32 R170, RZ, RZ, 0x2 ;  /* 0x00000002ffaa7424 */ /* 0x000fc400078e00ff */
[----:B0-----:R-:W-:Y:S01]  /*1b90*/  FMUL.FTZ R130, R130, R213 ;  /* 0x000000d582827220 */ /* 0x001fe20000410000 */
[----:B-1----:R-:W-:Y:S01]  /*1ba0*/  FSETP.GTU.FTZ.AND P2, PT, R203, R212, PT ;  /* 0x000000d4cb00720b */ /* 0x002fe20003f5c000 */
[----:B------:R-:W-:-:S03]  /*1bb0*/  @P1 IMAD.U32 R203, R48, 0x10000, RZ ;  /* 0x0001000030cb1824 */ /* 0x000fc600078e00ff */
[----:B------:R-:W-:Y:S01]  /*1bc0*/  FSEL R0, R130, RZ, !P2 ;  /* 0x000000ff82007208 */ /* 0x000fe20005000000 */
[----:B------:R-:W-:Y:S01]  /*1bd0*/  IMAD.MOV.U32 R130, RZ, RZ, R2 ;  /* 0x000000ffff827224 */ /* 0x000fe200078e0002 */
[----:B------:R-:W-:-:S03]  /*1be0*/  PLOP3.LUT P2, PT, P2, PT, PT, 0x8, 0x80 ;  /* 0x000000000080781c */ /* 0x000fc6000174e170 */
[----:B------:R-:W-:-:S05]  /*1bf0*/  @P1 FADD.FTZ R0, R203, R0 ;  /* 0x00000000cb001221 */ /* 0x000fca0000010000 */
        /* <DEDUP_REMOVED lines=11> */
.L_x_1652:
[----:B------:R-:W-:Y:S01]  /*1cb0*/  IADD3 R135, PT, PT, R135, 0x1, RZ ;  /* 0x0000000187877810 */ /* 0x000fe20007ffe0ff */
[----:B------:R-:W-:Y:S03]  /*1cc0*/  BSSY.RECONVERGENT B2, `(.L_x_1653) ;  /* 0x000000c000027945 */ /* 0x000fe60003800200 */
[C---:B------:R-:W-:Y:S01]  /*1cd0*/  ISETP.NE.AND P2, PT, R135.reuse, RZ, PT ;  /* 0x000000ff8700720c */ /* 0x040fe20003f45270 */
[----:B------:R-:W-:-:S12]  /*1ce0*/  IMAD.WIDE.U32 R214, R135, -0x2daee0ad, RZ ;  /* 0xd2511f5387d67825 */ /* 0x000fd800078e00ff */
        /* <DEDUP_REMOVED lines=9> */
.L_x_1654:
[----:B------:R-:W-:Y:S05]  /*1d80*/  BSYNC.RECONVERGENT B2 ;  /* 0x0000000000027941 */ /* 0x000fea0003800200 */
.L_x_1653:
        /* <DEDUP_REMOVED lines=38> */
[----:B------:R-:W-:-:S03]  /*1ff0*/  LOP3.LUT R131, R214, UR35, R209, 0x96, !PT ;  /* 0x00000023d6837c12 */ /* 0x000fc6000f8e96d1 */
[----:B------:R-:W-:Y:S01]  /*2000*/  IMAD.MOV.U32 R2, RZ, RZ, R208 ;  /* 0x000000ffff027224 */ /* 0x000fe200078e00d0 */
[----:B------:R-:W-:Y:S02]  /*2010*/  LOP3.LUT R132, R130, UR36, R205, 0x96, !PT ;  /* 0x0000002482847c12 */ /* 0x000fe4000f8e96cd */
[----:B------:R-:W-:Y:S01]  /*2020*/  MOV R130, R206 ;  /* 0x000000ce00827202 */ /* 0x000fe20000000f00 */
[----:B------:R-:W-:-:S07]  /*2030*/  IMAD.MOV.U32 R206, RZ, RZ, R204 ;  /* 0x000000ffffce7224 */ /* 0x000fce00078e00cc */
.L_x_1651:
[----:B------:R-:W-:Y:S05]  /*2040*/  BSYNC.RECONVERGENT B1 ;  /* 0x0000000000017941 */ /* 0x000fea0003800200 */
.L_x_1650:
[----:B------:R-:W-:Y:S01]  /*2050*/  I2FP.F32.U32 R130, R130 ;  /* 0x0000008200827245 */ /* 0x000fe20000201000 */
[----:B------:R-:W-:Y:S01]  /*2060*/  IMAD.U32 R112, R112, 0x10000, RZ ;  /* 0x0001000070707824 */ /* 0x000fe200078e00ff */
[----:B------:R-:W-:Y:S01]  /*2070*/  ISETP.NE.AND P3, PT, R170, 0x1, PT ;  /* 0x00000001aa00780c */ /* 0x000fe20003f65270 */
[----:B------:R-:W-:Y:S01]  /*2080*/  BSSY.RECONVERGENT B1, `(.L_x_1655) ;  /* 0x000004f000017945 */ /* 0x000fe20003800200 */
[----:B------:R-:W-:Y:S01]  /*2090*/  @P1 SHF.L.U32 R153, R153, 0x10, RZ ;  /* 0x0000001099991819 */ /* 0x000fe200000006ff */
[----:B------:R-:W-:Y:S01]  /*20a0*/  FFMA.FTZ R205, R130, R211, 1.1641532182693481445e-10 ;  /* 0x2f00000082cd7423 */ /* 0x000fe200000100d3 */
[----:B------:R-:W-:Y:S01]  /*20b0*/  FMUL.FTZ R112, R112, R213 ;  /* 0x000000d570707220 */ /* 0x000fe20000410000 */
[----:B------:R-:W-:Y:S01]  /*20c0*/  LOP3.LUT R134, R134, 0xfffffff7, RZ, 0xc0, !PT ;  /* 0xfffffff786867812 */ /* 0x000fe200078ec0ff */
[----:B------:R-:W-:Y:S02]  /*20d0*/  IMAD.MOV.U32 R182, RZ, RZ, 0x2 ;  /* 0x00000002ffb67424 */ /* 0x000fe400078e00ff */
[----:B------:R-:W-:-:S04]  /*20e0*/  FSETP.GTU.FTZ.AND P2, PT, R205, R212, PT ;  /* 0x000000d4cd00720b */ /* 0x000fc80003f5c000 */
        /* <DEDUP_REMOVED lines=15> */
.L_x_1657:
[----:B------:R-:W-:Y:S01]  /*21e0*/  VIADD R135, R135, 0x1 ;  /* 0x0000000187877836 */ /* 0x000fe20000000000 */
[----:B------:R-:W-:Y:S03]  /*21f0*/  BSSY.RECONVERGENT B2, `(.L_x_1658) ;  /* 0x000000c000027945 */ /* 0x000fe60003800200 */
[C---:B------:R-:W-:Y:S01]  /*2200*/  IMAD.WIDE.U32 R214, R135.reuse, -0x2daee0ad, RZ ;  /* 0xd2511f5387d67825 */ /* 0x040fe200078e00ff */
[----:B------:R-:W-:-:S13]  /*2210*/  ISETP.NE.AND P2, PT, R135, RZ, PT ;  /* 0x000000ff8700720c */ /* 0x000fda0003f45270 */
[----:B------:R-:W-:Y:S05]  /*2220*/  @P2 BRA `(.L_x_1659) ;  /* 0x0000000000202947 */ /* 0x000fea0003800000 */
[----:B------:R-:W-:-:S04]  /*2230*/  IADD3 R129, PT, PT, R129, 0x1, RZ ;  /* 0x0000000181817810 */ /* 0x000fc80007ffe0ff */
[----:B------:R-:W-:-:S13]  /*2240*/  ISETP.NE.AND P2, PT, R129, RZ, PT ;  /* 0x000000ff8100720c */ /* 0x000fda0003f45270 */
[----:B------:R-:W-:Y:S01]  /*2250*/  @!P2 VIADD R137, R137, 0x1 ;  /* 0x000000018989a836 */ /* 0x000fe20000000000 */
[----:B------:R-:W-:Y:S01]  /*2260*/  @!P2 MOV R129, RZ ;  /* 0x000000ff0081a202 */ /* 0x000fe20000000f00 */
[----:B------:R-:W-:-:S03]  /*2270*/  @!P2 VIADD R2, R3, 0x1 ;  /* 0x000000010302a836 */ /* 0x000fc60000000000 */
[----:B------:R-:W-:-:S13]  /*2280*/  ISETP.NE.AND P3, PT, R137, RZ, !P2 ;  /* 0x000000ff8900720c */ /* 0x000fda0005765270 */
[----:B------:R-:W-:-:S04]  /*2290*/  @P3 IMAD.MOV R2, RZ, RZ, R3 ;  /* 0x000000ffff023224 */ /* 0x000fc800078e0203 */
[----:B------:R-:W-:-:S07]  /*22a0*/  @!P2 IMAD.MOV.U32 R3, RZ, RZ, R2 ;  /* 0x000000ffff03a224 */ /* 0x000fce00078e0002 */
.L_x_1659:
[----:B------:R-:W-:Y:S05]  /*22b0*/  BSYNC.RECONVERGENT B2 ;  /* 0x0000000000027941 */ /* 0x000fea0003800200 */
.L_x_1658:
        /* <DEDUP_REMOVED lines=42> */
[----:B------:R-:W-:-:S07]  /*2560*/  MOV R206, R204 ;  /* 0x000000cc00ce7202 */ /* 0x000fce0000000f00 */
.L_x_1656:
[----:B------:R-:W-:Y:S05]  /*2570*/  BSYNC.RECONVERGENT B1 ;  /* 0x0000000000017941 */ /* 0x000fea0003800200 */
.L_x_1655:
[----:B------:R-:W-:Y:S01]  /*2580*/  I2FP.F32.U32 R112, R112 ;  /* 0x0000007000707245 */ /* 0x000fe20000201000 */
[----:B------:R-:W-:Y:S01]  /*2590*/  IMAD.U32 R130, R113, 0x10000, RZ ;  /* 0x0001000071827824 */ /* 0x000fe200078e00ff */
[----:B------:R-:W-:Y:S01]  /*25a0*/  ISETP.NE.AND P2, PT, R182, 0x1, PT ;  /* 0x00000001b600780c */ /* 0x000fe20003f45270 */
[----:B------:R-:W-:Y:S01]  /*25b0*/  BSSY.RECONVERGENT B1, `(.L_x_1660) ;  /* 0x0000050000017945 */ /* 0x000fe20003800200 */
[----:B------:R-:W-:Y:S01]  /*25c0*/  LOP3.LUT R134, R134, 0xfffffffb, RZ, 0xc0, !PT ;  /* 0xfffffffb86867812 */ /* 0x000fe200078ec0ff */
[----:B------:R-:W-:Y:S01]  /*25d0*/  FFMA.FTZ R153, R112, R211, 1.1641532182693481445e-10 ;  /* 0x2f00000070997423 */ /* 0x000fe200000100d3 */
[----:B------:R-:W-:Y:S01]  /*25e0*/  FMUL.FTZ R130, R130, R213 ;  /* 0x000000d582827220 */ /* 0x000fe20000410000 */
[----:B------:R-:W-:Y:S01]  /*25f0*/  @P1 IMAD.U32 R112, R49, 0x10000, RZ ;  /* 0x0001000031701824 */ /* 0x000fe200078e00ff */
[----:B------:R-:W-:Y:S01]  /*2600*/  PRMT R170, R113, 0x7632, R170 ;  /* 0x0000763271aa7816 */ /* 0x000fe200000000aa */
[----:B------:R-:W-:Y:S01]  /*2610*/  IMAD.MOV.U32 R113, RZ, RZ, R2 ;  /* 0x000000ffff717224 */ /* 0x000fe200078e0002 */
[----:B------:R-:W-:-:S04]  /*2620*/  FSETP.GTU.FTZ.AND P3, PT, R153, R212, PT ;  /* 0x000000d49900720b */ /* 0x000fc80003f7c000 */
[----:B------:R-:W-:Y:S01]  /*2630*/  FSEL R153, R130, RZ, !P3 ;  /* 0x000000ff82997208 */ /* 0x000fe20005800000 */
[----:B------:R-:W-:Y:S01]  /*2640*/  HFMA2 R130, -RZ, RZ, 0, 1.1920928955078125e-07 ;  /* 0x00000002ff827431 */ /* 0x000fe200000001ff */
        /* <DEDUP_REMOVED lines=13> */
.L_x_1662:
[----:B------:R-:W-:Y:S01]  /*2720*/  VIADD R135, R135, 0x1 ;  /* 0x0000000187877836 */ /* 0x000fe20000000000 */
[----:B------:R-:W-:Y:S03]  /*2730*/  BSSY.RECONVERGENT B2, `(.L_x_1663) ;  /* 0x000000c000027945 */ /* 0x000fe60003800200 */
[C---:B------:R-:W-:Y:S01]  /*2740*/  IMAD.WIDE.U32 R214, R135.reuse, -0x2daee0ad, RZ ;  /* 0xd2511f5387d67825 */ /* 0x040fe200078e00ff */
        /* <DEDUP_REMOVED lines=10> */
.L_x_1664:
[----:B------:R-:W-:Y:S05]  /*27f0*/  BSYNC.RECONVERGENT B2 ;  /* 0x0000000000027941 */ /* 0x000fea0003800200 */
.L_x_1663:
        /* <DEDUP_REMOVED lines=39> */
[----:B------:R-:W-:Y:S01]  /*2a70*/  LOP3.LUT R132, R130, UR36, R113, 0x96, !PT ;  /* 0x0000002482847c12 */ /* 0x000fe2000f8e9671 */
[----:B------:R-:W-:Y:S02]  /*2a80*/  HFMA2 R130, -RZ, RZ, 0, 0 ;  /* 0x00000000ff827431 */ /* 0x000fe400000001ff */
[----:B------:R-:W-:Y:S02]  /*2a90*/  IMAD.MOV.U32 R113, RZ, RZ, R206 ;  /* 0x000000ffff717224 */ /* 0x000fe400078e00ce */
[----:B------:R-:W-:-:S07]  /*2aa0*/  IMAD.MOV.U32 R206, RZ, RZ, R112 ;  /* 0x000000ffffce7224 */ /* 0x000fce00078e0070 */
.L_x_1661:
[----:B------:R-:W-:Y:S05]  /*2ab0*/  BSYNC.RECONVERGENT B1 ;  /* 0x0000000000017941 */ /* 0x000fea0003800200 */
.L_x_1660:
[----:B------:R-:W-:Y:S01]  /*2ac0*/  I2FP.F32.U32 R112, R113 ;  /* 0x0000007100707245 */ /* 0x000fe20000201000 */
[----:B------:R-:W-:Y:S01]  /*2ad0*/  IMAD.U32 R170, R170, 0x10000, RZ ;  /* 0x00010000aaaa7824 */ /* 0x000fe200078e00ff */
[----:B------:R-:W-:Y:S01]  /*2ae0*/  LOP3.LUT R134, R134, 0xfffffffd, RZ, 0xc0, !PT ;  /* 0xfffffffd86867812 */ /* 0x000fe200078ec0ff */
[----:B------:R-:W-:Y:S01]  /*2af0*/  @P1 IMAD.U32 R169, R169, 0x10000, RZ ;  /* 0x00010000a9a91824 */ /* 0x000fe200078e00ff */
[----:B------:R-:W-:Y:S01]  /*2b00*/  BSSY.RECONVERGENT B1, `(.L_x_1665) ;  /* 0x000004e000017945 */ /* 0x000fe20003800200 */
[----:B------:R-:W-:Y:S01]  /*2b10*/  FFMA.FTZ R113, R112, R211, 1.1641532182693481445e-10 ;  /* 0x2f00000070717423 */ /* 0x000fe200000100d3 */
[----:B------:R-:W-:Y:S01]  /*2b20*/  FMUL.FTZ R170, R170, R213 ;  /* 0x000000d5aaaa7220 */ /* 0x000fe20000410000 */
[----:B------:R-:W-:-:S03]  /*2b30*/  IMAD.MOV.U32 R182, RZ, RZ, 0x2 ;  /* 0x00000002ffb67424 */ /* 0x000fc600078e00ff */
[----:B------:R-:W-:Y:S02]  /*2b40*/  FSETP.GTU.FTZ.AND P2, PT, R113, R212, PT ;  /* 0x000000d47100720b */ /* 0x000fe40003f5c000 */
[----:B------:R-:W-:Y:S02]  /*2b50*/  MOV R113, R2 ;  /* 0x0000000200717202 */ /* 0x000fe40000000f00 */
[----:B------:R-:W-:Y:S02]  /*2b60*/  FSEL R170, R170, RZ, !P2 ;  /* 0x000000ffaaaa7208 */ /* 0x000fe40005000000 */
[----:B------:R-:W-:Y:S02]  /*2b70*/  PLOP3.LUT P3, PT, P2, PT, PT, 0x8, 0x80 ;  /* 0x000000000080781c */ /* 0x000fe4000176e170 */
[----:B------:R-:W-:Y:S01]  /*2b80*/  ISETP.NE.AND P2, PT, R130, 0x1, PT ;  /* 0x000000018200780c */ /* 0x000fe20003f45270 */
[----:B------:R-:W-:-:S05]  /*2b90*/  @P1 FADD.FTZ R170, R169, R170 ;  /* 0x000000aaa9aa1221 */ /* 0x000fca0000010000 */
[----:B------:R-:W-:-:S05]  /*2ba0*/  F2FP.BF16.F32.PACK_AB R209, RZ, R170 ;  /* 0x000000aaffd1723e */ /* 0x000fca00000010ff */
[----:B------:R-:W-:Y:S02]  /*2bb0*/  @P3 LOP3.LUT R134, R134, 0x2, RZ, 0xfc, !PT ;  /* 0x0000000286863812 */ /* 0x000fe400078efcff */
        /* <DEDUP_REMOVED lines=9> */
.L_x_1667:
        /* <DEDUP_REMOVED lines=13> */
.L_x_1669:
[----:B------:R-:W-:Y:S05]  /*2d20*/  BSYNC.RECONVERGENT B2 ;  /* 0x0000000000027941 */ /* 0x000fea0003800200 */
.L_x_1668:
        /* <DEDUP_REMOVED lines=40> */
[----:B------:R-:W-:Y:S01]  /*2fb0*/  LOP3.LUT R132, R130, UR36, R113, 0x96, !PT ;  /* 0x0000002482847c12 */ /* 0x000fe2000f8e9671 */
[----:B------:R-:W-:Y:S02]  /*2fc0*/  IMAD.MOV.U32 R113, RZ, RZ, R206 ;  /* 0x000000ffff717224 */ /* 0x000fe400078e00ce */
[----:B------:R-:W-:-:S07]  /*2fd0*/  IMAD.MOV.U32 R206, RZ, RZ, R112 ;  /* 0x000000ffffce7224 */ /* 0x000fce00078e0070 */
.L_x_1666:
[----:B------:R-:W-:Y:S05]  /*2fe0*/  BSYNC.RECONVERGENT B1 ;  /* 0x0000000000017941 */ /* 0x000fea0003800200 */
.L_x_1665:
[----:B------:R-:W-:Y:S01]  /*2ff0*/  I2FP.F32.U32 R112, R113 ;  /* 0x0000007100707245 */ /* 0x000fe20000201000 */
[----:B------:R-:W-:Y:S01]  /*3000*/  BSSY.RECONVERGENT B1, `(.L_x_1670) ;  /* 0x0000050000017945 */ /* 0x000fe20003800200 */
[----:B------:R-:W-:Y:S02]  /*3010*/  SHF.L.U32 R130, R114, 0x10, RZ ;  /* 0x0000001072827819 */ /* 0x000fe400000006ff */
[----:B------:R-:W-:Y:S01]  /*3020*/  ISETP.NE.AND P3, PT, R182, 0x1, PT ;  /* 0x00000001b600780c */ /* 0x000fe20003f65270 */
[----:B------:R-:W-:Y:S01]  /*3030*/  FFMA.FTZ R113, R112, R211, 1.1641532182693481445e-10 ;  /* 0x2f00000070717423 */ /* 0x000fe200000100d3 */
[----:B------:R-:W-:Y:S02]  /*3040*/  @P1 IMAD.U32 R112, R50, 0x10000, RZ ;  /* 0x0001000032701824 */ /* 0x000fe400078e00ff */
[----:B------:R-:W-:Y:S01]  /*3050*/  FMUL.FTZ R130, R130, R213 ;  /* 0x000000d582827220 */ /* 0x000fe20000410000 */
[----:B------:R-:W-:Y:S02]  /*3060*/  PRMT R114, R114, 0x7632, R114 ;  /* 0x0000763272727816 */ /* 0x000fe40000000072 */
[----:B------:R-:W-:Y:S01]  /*3070*/  FSETP.GTU.FTZ.AND P2, PT, R113, R212, PT ;  /* 0x000000d47100720b */ /* 0x000fe20003f5c000 */
[----:B------:R-:W-:-:S03]  /*3080*/  IMAD.MOV.U32 R113, RZ, RZ, R2 ;  /* 0x000000ffff717224 */ /* 0x000fc600078e0002 */
[----:B------:R-:W-:Y:S01]  /*3090*/  FSEL R169, R130, RZ, !P2 ;  /* 0x000000ff82a97208 */ /* 0x000fe20005000000 */
[----:B------:R-:W-:Y:S01]  /*30a0*/  IMAD.MOV.U32 R130, RZ, RZ, 0x2 ;  /* 0x00000002ff827424 */ /* 0x000fe200078e00ff */
[----:B------:R-:W-:-:S03]  /*30b0*/  PLOP3.LUT P2, PT, P2, PT, PT, 0x8, 0x80 ;  /* 0x000000000080781c */ /* 0x000fc6000174e170 */
[----:B------:R-:W-:-:S05]  /*30c0*/  @P1 FADD.FTZ R169, R112, R169 ;  /* 0x000000a970a91221 */ /* 0x000fca0000010000 */
        /* <DEDUP_REMOVED lines=10> */
.L_x_1672:
        /* <DEDUP_REMOVED lines=13> */
.L_x_1674:
[----:B------:R-:W-:Y:S05]  /*3240*/  BSYNC.RECONVERGENT B2 ;  /* 0x0000000000027941 */ /* 0x000fea0003800200 */
.L_x_1673:
        /* <DEDUP_REMOVED lines=40> */
[----:B------:R-:W-:Y:S01]  /*34d0*/  IMAD.MOV.U32 R130, RZ, RZ, RZ ;  /* 0x000000ffff827224 */ /* 0x000fe200078e00ff */
[----:B------:R-:W-:Y:S01]  /*34e0*/  MOV R113, R206 ;  /* 0x000000ce00717202 */ /* 0x000fe20000000f00 */
[----:B------:R-:W-:-:S07]  /*34f0*/  IMAD.MOV.U32 R206, RZ, RZ, R112 ;  /* 0x000000ffffce7224 */ /* 0x000fce00078e0070 */
.L_x_1671:
[----:B------:R-:W-:Y:S05]  /*3500*/  BSYNC.RECONVERGENT B1 ;  /* 0x0000000000017941 */ /* 0x000fea0003800200 */
.L_x_1670:
[----:B------:R-:W-:Y:S01]  /*3510*/  I2FP.F32.U32 R112, R113 ;  /* 0x0000007100707245 */ /* 0x000fe20000201000 */
[----:B------:R-:W-:Y:S01]  /*3520*/  IMAD.U32 R114, R114, 0x10000, RZ ;  /* 0x0001000072727824 */ /* 0x000fe200078e00ff */
[----:B------:R-:W-:Y:S01]  /*3530*/  ISETP.NE.AND P4, PT, R130, 0x1, PT ;  /* 0x000000018200780c */ /* 0x000fe20003f85270 */
[----:B------:R-:W-:Y:S01]  /*3540*/  BSSY.RECONVERGENT B1, `(.L_x_1675) ;  /* 0x000004d000017945 */ /* 0x000fe20003800200 */
[----:B------:R-:W-:Y:S02]  /*3550*/  IMAD.MOV.U32 R204, RZ, RZ, 0x2 ;  /* 0x00000002ffcc7424 */ /* 0x000fe400078e00ff */
[----:B------:R-:W-:Y:S01]  /*3560*/  FFMA.FTZ R113, R112, R211, 1.1641532182693481445e-10 ;  /* 0x2f00000070717423 */ /* 0x000fe200000100d3 */
[----:B------:R-:W-:Y:S01]  /*3570*/  FMUL.FTZ R114, R114, R213 ;  /* 0x000000d572727220 */ /* 0x000fe20000410000 */
[----:B------:R-:W-:-:S03]  /*3580*/  @P1 SHF.L.U32 R112, R181, 0x10, RZ ;  /* 0x00000010b5701819 */ /* 0x000fc600000006ff */
[----:B------:R-:W-:Y:S01]  /*3590*/  FSETP.GTU.FTZ.AND P3, PT, R113, R212, PT ;  /* 0x000000d47100720b */ /* 0x000fe20003f7c000 */
[----:B------:R-:W-:-:S03]  /*35a0*/  IMAD.MOV.U32 R113, RZ, RZ, R2 ;  /* 0x000000ffff717224 */ /* 0x000fc600078e0002 */
        /* <DEDUP_REMOVED lines=13> */
.L_x_1677:
        /* <DEDUP_REMOVED lines=13> */
.L_x_1679:
[----:B------:R-:W-:Y:S05]  /*3750*/  BSYNC.RECONVERGENT B2 ;  /* 0x0000000000027941 */ /* 0x000fea0003800200 */
.L_x_1678:
        /* <DEDUP_REMOVED lines=40> */
[----:B------:R-:W-:Y:S01]  /*39e0*/  IMAD.MOV.U32 R113, RZ, RZ, R206 ;  /* 0x000000ffff717224 */ /* 0x000fe200078e00ce */
[----:B------:R-:W-:Y:S01]  /*39f0*/  MOV R206, R112 ;  /* 0x0000007000ce7202 */ /* 0x000fe20000000f00 */
[----:B------:R-:W-:-:S07]  /*3a00*/  IMAD.MOV.U32 R204, RZ, RZ, RZ ;  /* 0x000000ffffcc7224 */ /* 0x000fce00078e00ff */
.L_x_1676:
[----:B------:R-:W-:Y:S05]  /*3a10*/  BSYNC.RECONVERGENT B1 ;  /* 0x0000000000017941 */ /* 0x000fea0003800200 */
.L_x_1675:
[----:B------:R-:W-:Y:S01]  /*3a20*/  I2FP.F32.U32 R112, R113 ;  /* 0x0000007100707245 */ /* 0x000fe20000201000 */
[----:B------:R-:W-:Y:S01]  /*3a30*/  IMAD.U32 R114, R115, 0x10000, RZ ;  /* 0x0001000073727824 */ /* 0x000fe200078e00ff */
[----:B------:R-:W-:Y:S01]  /*3a40*/  ISETP.NE.AND P5, PT, R204, 0x1, PT ;  /* 0x00000001cc00780c */ /* 0x000fe20003fa5270 */
[----:B------:R-:W-:Y:S01]  /*3a50*/  @P1 IMAD.U32 R205, R51, 0x10000, RZ ;  /* 0x0001000033cd1824 */ /* 0x000fe200078e00ff */
[----:B------:R-:W-:Y:S01]  /*3a60*/  BSSY.RECONVERGENT B1, `(.L_x_1680) ;  /* 0x000004d000017945 */ /* 0x000fe20003800200 */
[----:B------:R-:W-:Y:S01]  /*3a70*/  FFMA.FTZ R113, R112, R211, 1.1641532182693481445e-10 ;  /* 0x2f00000070717423 */ /* 0x000fe200000100d3 */
[----:B------:R-:W-:Y:S01]  /*3a80*/  FMUL.FTZ R114, R114, R213 ;  /* 0x000000d572727220 */ /* 0x000fe20000410000 */
[----:B------:R-:W-:Y:S01]  /*3a90*/  HFMA2 R130, -RZ, RZ, 0, 1.1920928955078125e-07 ;  /* 0x00000002ff827431 */ /* 0x000fe200000001ff */
[----:B------:R-:W-:Y:S02]  /*3aa0*/  PRMT R216, R115, 0x7632, R216 ;  /* 0x0000763273d87816 */ /* 0x000fe400000000d8 */
        /* <DEDUP_REMOVED lines=15> */
.L_x_1682:
        /* <DEDUP_REMOVED lines=13> */
.L_x_1684:
[----:B------:R-:W-:Y:S05]  /*3c70*/  BSYNC.RECONVERGENT B2 ;  /* 0x0000000000027941 */ /* 0x000fea0003800200 */
.L_x_1683:
        /* <DEDUP_REMOVED lines=43> */
.L_x_1681:
[----:B------:R-:W-:Y:S05]  /*3f30*/  BSYNC.RECONVERGENT B1 ;  /* 0x0000000000017941 */ /* 0x000fea0003800200 */
.L_x_1680:
[----:B------:R-:W-:Y:S01]  /*3f40*/  I2FP.F32.U32 R112, R113 ;  /* 0x0000007100707245 */ /* 0x000fe20000201000 */
[----:B------:R-:W-:Y:S01]  /*3f50*/  IMAD.U32 R216, R216, 0x10000, RZ ;  /* 0x00010000d8d87824 */ /* 0x000fe200078e00ff */
[----:B------:R-:W-:Y:S02]  /*3f60*/  PRMT R114, R214, 0x5410, R215 ;  /* 0x00005410d6727816 */ /* 0x000fe400000000d7 */
[----:B------:R-:W-:Y:S01]  /*3f70*/  PRMT R113, R208, 0x5410, R209 ;  /* 0x00005410d0717816 */ /* 0x000fe200000000d1 */
[----:B------:R-:W-:Y:S01]  /*3f80*/  FFMA.FTZ R211, R112, R211, 1.1641532182693481445e-10 ;  /* 0x2f00000070d37423 */ /* 0x000fe200000100d3 */
[----:B------:R-:W-:Y:S01]  /*3f90*/  FMUL.FTZ R216, R216, R213 ;  /* 0x000000d5d8d87220 */ /* 0x000fe20000410000 */
[----:B------:R-:W-:-:S03]  /*3fa0*/  @P1 IMAD.U32 R112, R195, 0x10000, RZ ;  /* 0x00010000c3701824 */ /* 0x000fc600078e00ff */
[----:B------:R-:W-:-:S04]  /*3fb0*/  FSETP.GTU.FTZ.AND P5, PT, R211, R212, PT ;  /* 0x000000d4d300720b */ /* 0x000fc80003fbc000 */
[----:B------:R-:W-:Y:S02]  /*3fc0*/  FSEL R195, R216, RZ, !P5 ;  /* 0x000000ffd8c37208 */ /* 0x000fe40006800000 */
[----:B------:R-:W-:-:S03]  /*3fd0*/  PLOP3.LUT P5, PT, P5, PT, PT, 0x8, 0x80 ;  /* 0x000000000080781c */ /* 0x000fc60002fae170 */
[----:B------:R-:W-:Y:S01]  /*3fe0*/  @P1 FADD.FTZ R195, R112, R195 ;  /* 0x000000c370c31221 */ /* 0x000fe20000010000 */
[----:B------:R-:W-:-:S04]  /*3ff0*/  PRMT R112, R203, 0x5410, R207 ;  /* 0x00005410cb707816 */ /* 0x000fc800000000cf */
[----:B------:R-:W-:-:S04]  /*4000*/  F2FP.BF16.F32.PACK_AB R115, RZ, R195 ;  /* 0x000000c3ff73723e */ /* 0x000fc800000010ff */
[----:B------:R-:W-:Y:S01]  /*4010*/  PRMT R115, R210, 0x5410, R115 ;  /* 0x00005410d2737816 */ /* 0x000fe20000000073 */
[----:B------:R-:W-:Y:S06]  /*4020*/  BRA `(.L_x_1685) ;  /* 0x0000005000947947 */ /* 0x000fec0003800000 */
.L_x_1644:
        /* <DEDUP_REMOVED lines=11> */
[--C-:B------:R-:W-:Y:S02]  /*40e0*/  @!P2 IMAD.MOV.U32 R206, RZ, RZ, R203.reuse ;  /* 0x000000ffffcea224 */ /* 0x100fe400078e00cb */
[----:B------:R-:W-:Y:S02]  /*40f0*/  @P2 VIADD R140, R130, 0x1 ;  /* 0x00000001828c2836 */ /* 0x000fe40000000000 */
[----:B------:R-:W-:Y:S02]  /*4100*/  @P2 IMAD.MOV.U32 R206, RZ, RZ, R203 ;  /* 0x000000ffffce2224 */ /* 0x000fe400078e00cb */
[----:B------:R-:W-:Y:S01]  /*4110*/  @P2 IMAD.MOV.U32 R0, RZ, RZ, R131 ;  /* 0x000000ffff002224 */ /* 0x000fe200078e0083 */
[----:B------:R-:W-:Y:S06]  /*4120*/  BRA `(.L_x_1687) ;  /* 0x0000000000e07947 */ /* 0x000fec0003800000 */
.L_x_1688:
        /* <DEDUP_REMOVED lines=13> */
.L_x_1690:
[----:B------:R-:W-:Y:S05]  /*4200*/  BSYNC.RECONVERGENT B2 ;  /* 0x0000000000027941 */ /* 0x000fea0003800200 */
.L_x_1689:
[----:B------:R-:W-:Y:S01]  /*4210*/  IMAD.WIDE.U32 R130, R137, -0x326172a9, RZ ;  /* 0xcd9e8d5789827825 */ /* 0x000fe200078e00ff */
[----:B------:R-:W-:Y:S02]  /*4220*/  LOP3.LUT R140, R3, UR9, R143, 0x96, !PT ;  /* 0x00000009038c7c12 */ /* 0x000fe4000f8e968f */
[----:B------:R-:W-:Y:S02]  /*4230*/  MOV R0, R203 ;  /* 0x000000cb00007202 */ /* 0x000fe40000000f00 */
        /* <DEDUP_REMOVED lines=38> */
[----:B------:R-:W-:-:S07]  /*44a0*/  IMAD.MOV.U32 R140, RZ, RZ, RZ ;  /* 0x000000ffff8c7224 */ /* 0x000fce00078e00ff */
.L_x_1687:
[----:B------:R-:W-:Y:S05]  /*44b0*/  BSYNC.RECONVERGENT B1 ;  /* 0x0000000000017941 */ /* 0x000fea0003800200 */
.L_x_1686:
[----:B------:R-:W0:Y:S01]  /*44c0*/  LDC R146, c[0x0][0x404] ;  /* 0x00010100ff927b82 */ /* 0x000e220000000800 */
[----:B------:R-:W-:Y:S01]  /*44d0*/  I2FP.F32.U32 R0, R0 ;  /* 0x0000000000007245 */ /* 0x000fe20000201000 */
[----:B------:R-:W-:Y:S01]  /*44e0*/  IMAD.MOV.U32 R211, RZ, RZ, 0x2f800000 ;  /* 0x2f800000ffd37424 */ /* 0x000fe200078e00ff */
[----:B------:R-:W-:Y:S01]  /*44f0*/  ISETP.NE.AND P3, PT, R140, 0x1, PT ;  /* 0x000000018c00780c */ /* 0x000fe20003f65270 */
[----:B------:R-:W-:Y:S01]  /*4500*/  BSSY.RECONVERGENT B1, `(.L_x_1691) ;  /* 0x000004f000017945 */ /* 0x000fe20003800200 */
[----:B------:R-:W-:Y:S01]  /*4510*/  LOP3.LUT R134, R134, 0xffffffef, RZ, 0xc0, !PT ;  /* 0xffffffef86867812 */ /* 0x000fe200078ec0ff */
[----:B------:R-:W-:Y:S01]  /*4520*/  FFMA.FTZ R139, R0, R211, 1.1641532182693481445e-10 ;  /* 0x2f000000008b7423 */ /* 0x000fe200000100d3 */
[C---:B-----5:R-:W-:Y:S01]  /*4530*/  IMAD.U32 R0, R112.reuse, 0x10000, RZ ;  /* 0x0001000070007824 */ /* 0x060fe200078e00ff */
[----:B------:R-:W1:Y:S01]  /*4540*/  LDC R195, c[0x0][0x408] ;  /* 0x00010200ffc37b82 */ /* 0x000e620000000800 */
[----:B------:R-:W-:Y:S01]  /*4550*/  HFMA2 R142, -RZ, RZ, 0, 1.1920928955078125e-07 ;  /* 0x00000002ff8e7431 */ /* 0x000fe200000001ff */
[----:B------:R-:W-:Y:S01]  /*4560*/  PRMT R112, R112, 0x7632, R112 ;  /* 0x0000763270707816 */ /* 0x000fe20000000070 */
[----:B------:R-:W-:Y:S01]  /*4570*/  IMAD.MOV.U32 R130, RZ, RZ, R2 ;  /* 0x000000ffff827224 */ /* 0x000fe200078e0002 */
[----:B0-----:R-:W-:-:S04]  /*4580*/  FSETP.GTU.FTZ.AND P2, PT, R139, R146, PT ;  /* 0x000000928b00720b */ /* 0x001fc80003f5c000 */
        /* <DEDUP_REMOVED lines=13> */
.L_x_1693:
        /* <DEDUP_REMOVED lines=13> */
.L_x_1695:
[----:B------:R-:W-:Y:S05]  /*4730*/  BSYNC.RECONVERGENT B2 ;  /* 0x0000000000027941 */ /* 0x000fea0003800200 */
.L_x_1694:
        /* <DEDUP_REMOVED lines=43> */
.L_x_1692:
[----:B------:R-:W-:Y:S05]  /*49f0*/  BSYNC.RECONVERGENT B1 ;  /* 0x0000000000017941 */ /* 0x000fea0003800200 */
.L_x_1691:
[----:B------:R-:W-:Y:S01]  /*4a00*/  I2FP.F32.U32 R130, R130 ;  /* 0x0000008200827245 */ /* 0x000fe20000201000 */
[----:B------:R-:W-:Y:S01]  /*4a10*/  IMAD.U32 R140, R52, 0x10000, RZ ;  /* 0x00010000348c7824 */ /* 0x000fe200078e00ff */
[----:B------:R-:W-:Y:S01]  /*4a20*/  ISETP.NE.AND P3, PT, R142, 0x1, PT ;  /* 0x000000018e00780c */ /* 0x000fe20003f65270 */
[----:B------:R-:W-:Y:S01]  /*4a30*/  @P1 IMAD.U32 R141, R48, 0x10000, RZ ;  /* 0x00010000308d1824 */ /* 0x000fe200078e00ff */
[----:B------:R-:W-:Y:S01]  /*4a40*/  BSSY.RECONVERGENT B1, `(.L_x_1696) ;  /* 0x000004e000017945 */ /* 0x000fe20003800200 */
[----:B------:R-:W-:Y:S01]  /*4a50*/  FFMA.FTZ R139, R130, R211, 1.1641532182693481445e-10 ;  /* 0x2f000000828b7423 */ /* 0x000fe200000100d3 */
[----:B------:R-:W-:-:S04]  /*4a60*/  FMUL.FTZ R140, R140, R195 ;  /* 0x000000c38c8c7220 */ /* 0x000fc80000410000 */
[----:B------:R-:W-:-:S04]  /*4a70*/  FSETP.GTU.FTZ.AND P2, PT, R139, R146, PT ;  /* 0x000000928b00720b */ /* 0x000fc80003f5c000 */
[----:B------:R-:W-:Y:S02]  /*4a80*/  FSEL R139, R140, RZ, !P2 ;  /* 0x000000ff8c8b7208 */ /* 0x000fe40005000000 */
[----:B------:R-:W-:-:S03]  /*4a90*/  MOV R140, 0x2 ;  /* 0x00000002008c7802 */ /* 0x000fc60000000f00 */
[----:B------:R-:W-:Y:S01]  /*4aa0*/  FADD.FTZ R130, R0, R139 ;  /* 0x0000008b00827221 */ /* 0x000fe20000010000 */
[----:B------:R-:W-:-:S03]  /*4ab0*/  SEL R139, RZ, 0x1, P2 ;  /* 0x00000001ff8b7807 */ /* 0x000fc60001000000 */
[--C-:B------:R-:W-:Y:S01]  /*4ac0*/  @P1 FADD.FTZ R0, R141, R130.reuse ;  /* 0x000000828d001221 */ /* 0x100fe20000010000 */
        /* <DEDUP_REMOVED lines=12> */
.L_x_1698:
        /* <DEDUP_REMOVED lines=13> */
.L_x_1700:
[----:B------:R-:W-:Y:S05]  /*4c60*/  BSYNC.RECONVERGENT B2 ;  /* 0x0000000000027941 */ /* 0x000fea0003800200 */
.L_x_1699:
        /* <DEDUP_REMOVED lines=40> */
[----:B------:R-:W-:Y:S02]  /*4ef0*/  IMAD.MOV.U32 R130, RZ, RZ, R206 ;  /* 0x000000ffff827224 */ /* 0x000fe400078e00ce */
[----:B------:R-:W-:Y:S02]  /*4f00*/  IMAD.MOV.U32 R206, RZ, RZ, R140 ;  /* 0x000000ffffce7224 */ /* 0x000fe400078e008c */
[----:B------:R-:W-:-:S07]  /*4f10*/  HFMA2 R140, -RZ, RZ, 0, 0 ;  /* 0x00000000ff8c7431 */ /* 0x000fce00000001ff */
.L_x_1697:
[----:B------:R-:W-:Y:S05]  /*4f20*/  BSYNC.RECONVERGENT B1 ;  /* 0x0000000000017941 */ /* 0x000fea0003800200 */
.L_x_1696:
[----:B------:R-:W-:Y:S01]  /*4f30*/  I2FP.F32.U32 R130, R130 ;  /* 0x0000008200827245 */ /* 0x000fe20000201000 */
[----:B------:R-:W-:Y:S01]  /*4f40*/  IMAD.U32 R112, R112, 0x10000, RZ ;  /* 0x0001000070707824 */ /* 0x000fe200078e00ff */
[----:B------:R-:W-:Y:S01]  /*4f50*/  ISETP.NE.AND P3, PT, R140, 0x1, PT ;  /* 0x000000018c00780c */ /* 0x000fe20003f65270 */
[----:B------:R-:W-:Y:S01]  /*4f60*/  BSSY.RECONVERGENT B1, `(.L_x_1701) ;  /* 0x000004c000017945 */ /* 0x000fe20003800200 */
[----:B------:R-:W-:Y:S01]  /*4f70*/  LOP3.LUT R134, R134, 0xfffffff7, RZ, 0xc0, !PT ;  /* 0xfffffff786867812 */ /* 0x000fe200078ec0ff */
[----:B------:R-:W-:Y:S01]  /*4f80*/  FFMA.FTZ R141, R130, R211, 1.1641532182693481445e-10 ;  /* 0x2f000000828d7423 */ /* 0x000fe200000100d3 */
[----:B------:R-:W-:Y:S01]  /*4f90*/  FMUL.FTZ R112, R112, R195 ;  /* 0x000000c370707220 */ /* 0x000fe20000410000 */
[----:B------:R-:W-:Y:S02]  /*4fa0*/  IMAD.MOV.U32 R142, RZ, RZ, 0x2 ;  /* 0x00000002ff8e7424 */ /* 0x000fe400078e00ff */
[----:B------:R-:W-:Y:S01]  /*4fb0*/  IMAD.MOV.U32 R130, RZ, RZ, R2 ;  /* 0x000000ffff827224 */ /* 0x000fe200078e0002 */
[----:B------:R-:W-:-:S04]  /*4fc0*/  FSETP.GTU.FTZ.AND P2, PT, R141, R146, PT ;  /* 0x000000928d00720b */ /* 0x000fc80003f5c000 */
        /* <DEDUP_REMOVED lines=12> */
.L_x_1703:
        /* <DEDUP_REMOVED lines=13> */
.L_x_1705:
[----:B------:R-:W-:Y:S05]  /*5160*/  BSYNC.RECONVERGENT B2 ;  /* 0x0000000000027941 */ /* 0x000fea0003800200 */
.L_x_1704:
        /* <DEDUP_REMOVED lines=43> */
.L_x_1702:
[----:B------:R-:W-:Y:S05]  /*5420*/  BSYNC.RECONVERGENT B1 ;  /* 0x0000000000017941 */ /* 0x000fea0003800200 */
.L_x_1701:
[----:B------:R-:W-:Y:S01]  /*5430*/  I2FP.F32.U32 R130, R130 ;  /* 0x0000008200827245 */ /* 0x000fe20000201000 */
[----:B------:R-:W-:Y:S01]  /*5440*/  IMAD.U32 R154, R154, 0x10000, RZ ;  /* 0x000100009a9a7824 */ /* 0x000fe200078e00ff */
[----:B------:R-:W-:Y:S01]  /*5450*/  ISETP.NE.AND P3, PT, R142, 0x1, PT ;  /* 0x000000018e00780c */ /* 0x000fe20003f65270 */
[----:B------:R-:W-:Y:S01]  /*5460*/  BSSY.RECONVERGENT B1, `(.L_x_1706) ;  /* 0x000004f000017945 */ /* 0x000fe20003800200 */
[----:B------:R-:W-:Y:S01]  /*5470*/  @P1 SHF.L.U32 R153, R153, 0x10, RZ ;  /* 0x0000001099991819 */ /* 0x000fe200000006ff */
[----:B------:R-:W-:Y:S01]  /*5480*/  FFMA.FTZ R141, R130, R211, 1.1641532182693481445e-10 ;  /* 0x2f000000828d7423 */ /* 0x000fe200000100d3 */
[----:B------:R-:W-:Y:S01]  /*5490*/  FMUL.FTZ R154, R154, R195 ;  /* 0x000000c39a9a7220 */ /* 0x000fe20000410000 */
[----:B------:R-:W-:-:S03]  /*54a0*/  IMAD.MOV.U32 R143, RZ, RZ, 0x2 ;  /* 0x00000002ff8f7424 */ /* 0x000fc600078e00ff */
[----:B------:R-:W-:-:S04]  /*54b0*/  FSETP.GTU.FTZ.AND P2, PT, R141, R146, PT ;  /* 0x000000928d00720b */ /* 0x000fc80003f5c000 */
[----:B------:R-:W-:Y:S02]  /*54c0*/  FSEL R141, R154, RZ, !P2 ;  /* 0x000000ff9a8d7208 */ /* 0x000fe40005000000 */
[----:B------:R-:W-:-:S03]  /*54d0*/  SEL R140, RZ, 0x1, P2 ;  /* 0x00000001ff8c7807 */ /* 0x000fc60001000000 */
[----:B------:R-:W-:-:S04]  /*54e0*/  FADD.FTZ R112, R112, R141 ;  /* 0x0000008d70707221 */ /* 0x000fc80000010000 */
        /* <DEDUP_REMOVED lines=13> */
.L_x_1708:
        /* <DEDUP_REMOVED lines=13> */
.L_x_1710:
[----:B------:R-:W-:Y:S05]  /*5690*/  BSYNC.RECONVERGENT B2 ;  /* 0x0000000000027941 */ /* 0x000fea0003800200 */
.L_x_1709:
        /* <DEDUP_REMOVED lines=42> */
[----:B------:R-:W-:-:S07]  /*5940*/  IMAD.MOV.U32 R143, RZ, RZ, RZ ;  /* 0x000000ffff8f7224 */ /* 0x000fce00078e00ff */
.L_x_1707:
[----:B------:R-:W-:Y:S05]  /*5950*/  BSYNC.RECONVERGENT B1 ;  /* 0x0000000000017941 */ /* 0x000fea0003800200 */
.L_x_1706:
[----:B------:R-:W-:Y:S01]  /*5960*/  I2FP.F32.U32 R112, R112 ;  /* 0x0000007000707245 */ /* 0x000fe20000201000 */
[----:B------:R-:W-:Y:S01]  /*5970*/  IMAD.U32 R130, R113, 0x10000, RZ ;  /* 0x0001000071827824 */ /* 0x000fe200078e00ff */
[----:B------:R-:W-:Y:S01]  /*5980*/  ISETP.NE.AND P2, PT, R143, 0x1, PT ;  /* 0x000000018f00780c */ /* 0x000fe20003f45270 */
[----:B------:R-:W-:Y:S01]  /*5990*/  BSSY.RECONVERGENT B1, `(.L_x_1711) ;  /* 0x000004d000017945 */ /* 0x000fe20003800200 */
[----:B------:R-:W-:Y:S01]  /*59a0*/  LOP3.LUT R134, R134, 0xfffffffb, RZ, 0xc0, !PT ;  /* 0xfffffffb86867812 */ /* 0x000fe200078ec0ff */
[----:B------:R-:W-:Y:S01]  /*59b0*/  FFMA.FTZ R141, R112, R211, 1.1641532182693481445e-10 ;  /* 0x2f000000708d7423 */ /* 0x000fe200000100d3 */
[----:B------:R-:W-:Y:S01]  /*59c0*/  FMUL.FTZ R130, R130, R195 ;  /* 0x000000c382827220 */ /* 0x000fe20000410000 */
[----:B------:R-:W-:Y:S01]  /*59d0*/  HFMA2 R142, -RZ, RZ, 0, 1.1920928955078125e-07 ;  /* 0x00000002ff8e7431 */ /* 0x000fe200000001ff */
[----:B------:R-:W-:Y:S01]  /*59e0*/  PRMT R181, R113, 0x7632, R181 ;  /* 0x0000763271b57816 */ /* 0x000fe200000000b5 */
[----:B------:R-:W-:Y:S01]  /*59f0*/  IMAD.MOV.U32 R113, RZ, RZ, R2 ;  /* 0x000000ffff717224 */ /* 0x000fe200078e0002 */
[----:B------:R-:W-:-:S04]  /*5a00*/  FSETP.GTU.FTZ.AND P3, PT, R141, R146, PT ;  /* 0x000000928d00720b */ /* 0x000fc80003f7c000 */
        /* <DEDUP_REMOVED lines=12> */
.L_x_1713:
        /* <DEDUP_REMOVED lines=13> */
.L_x_1715:
[----:B------:R-:W-:Y:S05]  /*5ba0*/  BSYNC.RECONVERGENT B2 ;  /* 0x0000000000027941 */ /* 0x000fea0003800200 */
.L_x_1714:
        /* <DEDUP_REMOVED lines=43> */
.L_x_1712:
[----:B------:R-:W-:Y:S05]  /*5e60*/  BSYNC.RECONVERGENT B1 ;  /* 0x0000000000017941 */ /* 0x000fea0003800200 */
.L_x_1711:
[----:B------:R-:W-:Y:S01]  /*5e70*/  I2FP.F32.U32 R112, R113 ;  /* 0x0000007100707245 */ /* 0x000fe20000201000 */
[----:B------:R-:W-:Y:S01]  /*5e80*/  IMAD.U32 R130, R53, 0x10000, RZ ;  /* 0x0001000035827824 */ /* 0x000fe200078e00ff */
[----:B------:R-:W-:Y:S01]  /*5e90*/  BSSY.RECONVERGENT B1, `(.L_x_1716) ;  /* 0x0000050000017945 */ /* 0x000fe20003800200 */
[----:B------:R-:W-:Y:S01]  /*5ea0*/  @P1 IMAD.U32 R153, R49, 0x10000, RZ ;  /* 0x0001000031991824 */ /* 0x000fe200078e00ff */
[----:B------:R-:W-:Y:S01]  /*5eb0*/  MOV R143, 0x2 ;  /* 0x00000002008f7802 */ /* 0x000fe20000000f00 */
[----:B------:R-:W-:Y:S01]  /*5ec0*/  FFMA.FTZ R113, R112, R211, 1.1641532182693481445e-10 ;  /* 0x2f00000070717423 */ /* 0x000fe200000100d3 */
[----:B------:R-:W-:-:S04]  /*5ed0*/  FMUL.FTZ R130, R130, R195 ;  /* 0x000000c382827220 */ /* 0x000fc80000410000 */
[----:B------:R-:W-:Y:S01]  /*5ee0*/  FSETP.GTU.FTZ.AND P2, PT, R113, R146, PT ;  /* 0x000000927100720b */ /* 0x000fe20003f5c000 */
[----:B------:R-:W-:-:S03]  /*5ef0*/  IMAD.MOV.U32 R113, RZ, RZ, R2 ;  /* 0x000000ffff717224 */ /* 0x000fc600078e0002 */
[----:B------:R-:W-:-:S05]  /*5f00*/  FSEL R112, R130, RZ, !P2 ;  /* 0x000000ff82707208 */ /* 0x000fca0005000000 */
[----:B------:R-:W-:Y:S01]  /*5f10*/  FADD.FTZ R112, R141, R112 ;  /* 0x000000708d707221 */ /* 0x000fe20000010000 */
[----:B------:R-:W-:Y:S02]  /*5f20*/  SEL R141, RZ, 0x1, P2 ;  /* 0x00000001ff8d7807 */ /* 0x000fe40001000000 */
[----:B------:R-:W-:Y:S01]  /*5f30*/  ISETP.NE.AND P2, PT, R142, 0x1, PT ;  /* 0x000000018e00780c */ /* 0x000fe20003f45270 */
[--C-:B------:R-:W-:Y:S01]  /*5f40*/  @P1 FADD.FTZ R153, R153, R112.reuse ;  /* 0x0000007099991221 */ /* 0x100fe20000010000 */
[----:B------:R-:W-:-:S05]  /*5f50*/  @!P1 IMAD.MOV.U32 R153, RZ, RZ, R112 ;  /* 0x000000ffff999224 */ /* 0x000fca00078e0070 */
[----:B------:R-:W-:-:S06]  /*5f60*/  F2FP.BF16.F32.PACK_AB R209, RZ, R153 ;  /* 0x00000099ffd1723e */ /* 0x000fcc00000010ff */
        /* <DEDUP_REMOVED lines=9> */
.L_x_1718:
        /* <DEDUP_REMOVED lines=13> */
.L_x_1720:
[----:B------:R-:W-:Y:S05]  /*60d0*/  BSYNC.RECONVERGENT B2 ;  /* 0x0000000000027941 */ /* 0x000fea0003800200 */
.L_x_1719:
        /* <DEDUP_REMOVED lines=38> */
[----:B------:R-:W-:Y:S02]  /*6340*/  HFMA2 R143, -RZ, RZ, 0, 0 ;  /* 0x00000000ff8f7431 */ /* 0x000fe400000001ff */
[----:B------:R-:W-:Y:S01]  /*6350*/  IMAD.MOV.U32 R2, RZ, RZ, R142 ;  /* 0x000000ffff027224 */ /* 0x000fe200078e008e */
[----:B------:R-:W-:Y:S01]  /*6360*/  LOP3.LUT R132, R130, UR36, R113, 0x96, !PT ;  /* 0x0000002482847c12 */ /* 0x000fe2000f8e9671 */
[----:B------:R-:W-:Y:S02]  /*6370*/  IMAD.MOV.U32 R113, RZ, RZ, R206 ;  /* 0x000000ffff717224 */ /* 0x000fe400078e00ce */
[----:B------:R-:W-:-:S07]  /*6380*/  IMAD.MOV.U32 R206, RZ, RZ, R112 ;  /* 0x000000ffffce7224 */ /* 0x000fce00078e0070 */
.L_x_1717:
[----:B------:R-:W-:Y:S05]  /*6390*/  BSYNC.RECONVERGENT B1 ;  /* 0x0000000000017941 */ /* 0x000fea0003800200 */
.L_x_1716:
[----:B------:R-:W-:Y:S01]  /*63a0*/  I2FP.F32.U32 R112, R113 ;  /* 0x0000007100707245 */ /* 0x000fe20000201000 */
[----:B------:R-:W-:Y:S01]  /*63b0*/  IMAD.U32 R130, R181, 0x10000, RZ ;  /* 0x00010000b5827824 */ /* 0x000fe200078e00ff */
[----:B------:R-:W-:Y:S01]  /*63c0*/  LOP3.LUT R134, R134, 0xfffffffd, RZ, 0xc0, !PT ;  /* 0xfffffffd86867812 */ /* 0x000fe200078ec0ff */
[----:B------:R-:W-:Y:S01]  /*63d0*/  BSSY.RECONVERGENT B1, `(.L_x_1721) ;  /* 0x000004c000017945 */ /* 0x000fe20003800200 */
[----:B------:R-:W-:Y:S02]  /*63e0*/  IMAD.MOV.U32 R144, RZ, RZ, 0x2 ;  /* 0x00000002ff907424 */ /* 0x000fe400078e00ff */
[----:B------:R-:W-:Y:S01]  /*63f0*/  FFMA.FTZ R113, R112, R211, 1.1641532182693481445e-10 ;  /* 0x2f00000070717423 */ /* 0x000fe200000100d3 */
[----:B------:R-:W-:-:S04]  /*6400*/  FMUL.FTZ R130, R130, R195 ;  /* 0x000000c382827220 */ /* 0x000fc80000410000 */
[----:B------:R-:W-:Y:S01]  /*6410*/  FSETP.GTU.FTZ.AND P2, PT, R113, R146, PT ;  /* 0x000000927100720b */ /* 0x000fe20003f5c000 */
[----:B------:R-:W-:-:S03]  /*6420*/  IMAD.MOV.U32 R113, RZ, RZ, R2 ;  /* 0x000000ffff717224 */ /* 0x000fc600078e0002 */
[----:B------:R-:W-:Y:S02]  /*6430*/  FSEL R181, R130, RZ, !P2 ;  /* 0x000000ff82b57208 */ /* 0x000fe40005000000 */
[----:B------:R-:W-:Y:S02]  /*6440*/  PLOP3.LUT P3, PT, P2, PT, PT, 0x8, 0x80 ;  /* 0x000000000080781c */ /* 0x000fe4000176e170 */
[----:B------:R-:W-:-:S11]  /*6450*/  ISETP.NE.AND P2, PT, R143, 0x1, PT ;  /* 0x000000018f00780c */ /* 0x000fd60003f45270 */
[----:B------:R-:W-:Y:S02]  /*6460*/  @P3 LOP3.LUT R134, R134, 0x2, RZ, 0xfc, !PT ;  /* 0x0000000286863812 */ /* 0x000fe400078efcff */
        /* <DEDUP_REMOVED lines=9> */
.L_x_1723:
        /* <DEDUP_REMOVED lines=13> */
.L_x_1725:
[----:B------:R-:W-:Y:S05]  /*65d0*/  BSYNC.RECONVERGENT B2 ;  /* 0x0000000000027941 */ /* 0x000fea0003800200 */
.L_x_1724:
        /* <DEDUP_REMOVED lines=43> */
.L_x_1722:
[----:B------:R-:W-:Y:S05]  /*6890*/  BSYNC.RECONVERGENT B1 ;  /* 0x0000000000017941 */ /* 0x000fea0003800200 */
.L_x_1721:
[----:B------:R-:W-:Y:S01]  /*68a0*/  I2FP.F32.U32 R112, R113 ;  /* 0x0000007100707245 */ /* 0x000fe20000201000 */
[----:B------:R-:W-:Y:S01]  /*68b0*/  IMAD.U32 R170, R170, 0x10000, RZ ;  /* 0x00010000aaaa7824 */ /* 0x000fe200078e00ff */
        /* <DEDUP_REMOVED lines=8> */
[----:B------:R-:W-:Y:S02]  /*6940*/  SEL R142, RZ, 0x1, P2 ;  /* 0x00000001ff8e7807 */ /* 0x000fe40001000000 */
[----:B------:R-:W-:Y:S01]  /*6950*/  ISETP.NE.AND P2, PT, R144, 0x1, PT ;  /* 0x000000019000780c */ /* 0x000fe20003f45270 */
[----:B------:R-:W-:-:S04]  /*6960*/  FADD.FTZ R181, R181, R170 ;  /* 0x000000aab5b57221 */ /* 0x000fc80000010000 */
[--C-:B------:R-:W-:Y:S01]  /*6970*/  @P1 FADD.FTZ R170, R112, R181.reuse ;  /* 0x000000b570aa1221 */ /* 0x100fe20000010000 */
[----:B------:R-:W-:-:S05]  /*6980*/  @!P1 IMAD.MOV.U32 R170, RZ, RZ, R181 ;  /* 0x000000ffffaa9224 */ /* 0x000fca00078e00b5 */
[----:B------:R-:W-:Y:S02]  /*6990*/  F2FP.BF16.F32.PACK_AB R208, RZ, R170 ;  /* 0x000000aaffd0723e */ /* 0x000fe400000010ff */
        /* <DEDUP_REMOVED lines=9> */
.L_x_1728:
        /* <DEDUP_REMOVED lines=13> */
.L_x_1730:
[----:B------:R-:W-:Y:S05]  /*6b00*/  BSYNC.RECONVERGENT B2 ;  /* 0x0000000000027941 */ /* 0x000fea0003800200 */
.L_x_1729:
        /* <DEDUP_REMOVED lines=43> */
.L_x_1727:
[----:B------:R-:W-:Y:S05]  /*6dc0*/  BSYNC.RECONVERGENT B1 ;  /* 0x0000000000017941 */ /* 0x000fea0003800200 */
.L_x_1726:
[----:B------:R-:W-:Y:S01]  /*6dd0*/  I2FP.F32.U32 R112, R113 ;  /* 0x0000007100707245 */ /* 0x000fe20000201000 */
[----:B------:R-:W-:Y:S01]  /*6de0*/  IMAD.U32 R144, R114, 0x10000, RZ ;  /* 0x0001000072907824 */ /* 0x000fe200078e00ff */
[----:B------:R-:W-:Y:S01]  /*6df0*/  ISETP.NE.AND P3, PT, R145, 0x1, PT ;  /* 0x000000019100780c */ /* 0x000fe20003f65270 */
[----:B------:R-:W-:Y:S01]  /*6e00*/  BSSY.RECONVERGENT B1, `(.L_x_1731) ;  /* 0x000004b000017945 */ /* 0x000fe20003800200 */
[----:B------:R-:W-:Y:S02]  /*6e10*/  HFMA2 R181, -RZ, RZ, 0, 1.1920928955078125e-07 ;  /* 0x00000002ffb57431 */ /* 0x000fe400000001ff */
[----:B------:R-:W-:Y:S01]  /*6e20*/  FFMA.FTZ R113, R112, R211, 1.1641532182693481445e-10 ;  /* 0x2f00000070717423 */ /* 0x000fe200000100d3 */
[----:B------:R-:W-:Y:S01]  /*6e30*/  FMUL.FTZ R143, R144, R195 ;  /* 0x000000c3908f7220 */ /* 0x000fe20000410000 */
[----:B------:R-:W-:Y:S01]  /*6e40*/  PRMT R114, R114, 0x7632, R114 ;  /* 0x0000763272727816 */ /* 0x000fe20000000072 */
[----:B------:R-:W-:Y:S02]  /*6e50*/  IMAD.MOV.U32 R130, RZ, RZ, R2 ;  /* 0x000000ffff827224 */ /* 0x000fe400078e0002 */
        /* <DEDUP_REMOVED lines=12> */
.L_x_1733:
        /* <DEDUP_REMOVED lines=13> */
.L_x_1735:
[----:B------:R-:W-:Y:S05]  /*6ff0*/  BSYNC.RECONVERGENT B2 ;  /* 0x0000000000027941 */ /* 0x000fea0003800200 */
.L_x_1734:
[----:B------:R-:W-:Y:S01]  /*7000*/  IMAD.WIDE.U32 R130, R137, -0x326172a9, RZ ;  /* 0xcd9e8d5789827825 */ /* 0x000fe200078e00ff */
[----:B------:R-:W-:-:S03]  /*7010*/  LOP3.LUT R112, R3, UR9, R205, 0x96, !PT ;  /* 0x0000000903707c12 */ /* 0x000fc6000f8e96cd */
[----:B------:R-:W-:Y:S01]  /*7020*/  HFMA2 R181, -RZ, RZ, 0, 0 ;  /* 0x00000000ffb57431 */ /* 0x000fe200000001ff */
        /* <DEDUP_REMOVED lines=39> */
[----:B------:R-:W-:-:S07]  /*72a0*/  IMAD.MOV.U32 R206, RZ, RZ, R112 ;  /* 0x000000ffffce7224 */ /* 0x000fce00078e0070 */
.L_x_1732:
[----:B------:R-:W-:Y:S05]  /*72b0*/  BSYNC.RECONVERGENT B1 ;  /* 0x0000000000017941 */ /* 0x000fea0003800200 */
.L_x_1731:
[----:B------:R-:W-:Y:S01]  /*72c0*/  I2FP.F32.U32 R112, R130 ;  /* 0x0000008200707245 */ /* 0x000fe20000201000 */
[----:B------:R-:W-:Y:S01]  /*72d0*/  IMAD.U32 R130, R54, 0x10000, RZ ;  /* 0x0001000036827824 */ /* 0x000fe200078e00ff */
[----:B------:R-:W-:Y:S01]  /*72e0*/  BSSY.RECONVERGENT B1, `(.L_x_1736) ;  /* 0x0000051000017945 */ /* 0x000fe20003800200 */
[----:B------:R-:W-:Y:S02]  /*72f0*/  @P1 IMAD.U32 R144, R50, 0x10000, RZ ;  /* 0x0001000032901824 */ /* 0x000fe400078e00ff */
[----:B------:R-:W-:Y:S01]  /*7300*/  FFMA.FTZ R113, R112, R211, 1.1641532182693481445e-10 ;  /* 0x2f00000070717423 */ /* 0x000fe200000100d3 */
[----:B------:R-:W-:-:S04]  /*7310*/  FMUL.FTZ R130, R130, R195 ;  /* 0x000000c382827220 */ /* 0x000fc80000410000 */
[----:B------:R-:W-:Y:S01]  /*7320*/  FSETP.GTU.FTZ.AND P3, PT, R113, R146, PT ;  /* 0x000000927100720b */ /* 0x000fe20003f7c000 */
[----:B------:R-:W-:-:S03]  /*7330*/  IMAD.MOV.U32 R113, RZ, RZ, R2 ;  /* 0x000000ffff717224 */ /* 0x000fc600078e0002 */
[----:B------:R-:W-:Y:S02]  /*7340*/  FSEL R130, R130, RZ, !P3 ;  /* 0x000000ff82827208 */ /* 0x000fe40005800000 */
[----:B------:R-:W-:Y:S02]  /*7350*/  SEL R112, RZ, 0x1, P3 ;  /* 0x00000001ff707807 */ /* 0x000fe40001800000 */
[----:B------:R-:W-:Y:S01]  /*7360*/  ISETP.NE.AND P3, PT, R181, 0x1, PT ;  /* 0x00000001b500780c */ /* 0x000fe20003f65270 */
[----:B------:R-:W-:-:S04]  /*7370*/  FADD.FTZ R143, R143, R130 ;  /* 0x000000828f8f7221 */ /* 0x000fc80000010000 */
[--C-:B------:R-:W-:Y:S01]  /*7380*/  @P1 FADD.FTZ R169, R144, R143.reuse ;  /* 0x0000008f90a91221 */ /* 0x100fe20000010000 */
[--C-:B------:R-:W-:Y:S01]  /*7390*/  @!P1 IMAD.MOV.U32 R169, RZ, RZ, R143.reuse ;  /* 0x000000ffffa99224 */ /* 0x100fe200078e008f */
[----:B------:R-:W-:Y:S02]  /*73a0*/  MOV R144, 0x2 ;  /* 0x0000000200907802 */ /* 0x000fe40000000f00 */
        /* <DEDUP_REMOVED lines=11> */
.L_x_1738:
        /* <DEDUP_REMOVED lines=13> */
.L_x_1740:
[----:B------:R-:W-:Y:S05]  /*7530*/  BSYNC.RECONVERGENT B2 ;  /* 0x0000000000027941 */ /* 0x000fea0003800200 */
.L_x_1739:
        /* <DEDUP_REMOVED lines=43> */
.L_x_1737:
[----:B------:R-:W-:Y:S05]  /*77f0*/  BSYNC.RECONVERGENT B1 ;  /* 0x0000000000017941 */ /* 0x000fea0003800200 */
.L_x_1736:
        /* <DEDUP_REMOVED lines=20> */
.L_x_1743:
        /* <DEDUP_REMOVED lines=13> */
.L_x_1745:
[----:B------:R-:W-:Y:S05]  /*7a10*/  BSYNC.RECONVERGENT B2 ;  /* 0x0000000000027941 */ /* 0x000fea0003800200 */
.L_x_1744:
        /* <DEDUP_REMOVED lines=43> */
.L_x_1742:
[----:B------:R-:W-:Y:S05]  /*7cd0*/  BSYNC.RECONVERGENT B1 ;  /* 0x0000000000017941 */ /* 0x000fea0003800200 */
.L_x_1741:
[----:B------:R-:W-:Y:S01]  /*7ce0*/  PRMT R113, R54, 0x7632, R113 ;  /* 0x0000763236717816 */ /* 0x000fe20000000071 */
[----:B------:R-:W-:Y:S01]  /*7cf0*/  BSSY.RECONVERGENT B1, `(.L_x_1746) ;  /* 0x0000053000017945 */ /* 0x000fe20003800200 */
[----:B------:R-:W-:Y:S01]  /*7d00*/  I2FP.F32.U32 R112, R130 ;  /* 0x0000008200707245 */ /* 0x000fe20000201000 */
[----:B------:R-:W-:Y:S02]  /*7d10*/  IMAD.MOV.U32 R182, RZ, RZ, 0x2 ;  /* 0x00000002ffb67424 */ /* 0x000fe400078e00ff */
[----:B------:R-:W-:Y:S02]  /*7d20*/  IMAD.U32 R130, R113, 0x10000, RZ ;  /* 0x0001000071827824 */ /* 0x000fe400078e00ff */
[----:B------:R-:W-:Y:S01]  /*7d30*/  FFMA.FTZ R113, R112, R211, 1.1641532182693481445e-10 ;  /* 0x2f00000070717423 */ /* 0x000fe200000100d3 */
[----:B------:R-:W-:Y:S01]  /*7d40*/  @P1 PRMT R112, R50, 0x7632, R112 ;  /* 0x0000763232701816 */ /* 0x000fe20000000070 */
[----:B------:R-:W-:-:S03]  /*7d50*/  FMUL.FTZ R130, R130, R195 ;  /* 0x000000c382827220 */ /* 0x000fc60000410000 */
[----:B------:R-:W-:Y:S02]  /*7d60*/  FSETP.GTU.FTZ.AND P4, PT, R113, R146, PT ;  /* 0x000000927100720b */ /* 0x000fe40003f9c000 */
[----:B------:R-:W-:Y:S02]  /*7d70*/  @P1 SHF.L.U32 R181, R112, 0x10, RZ ;  /* 0x0000001070b51819 */ /* 0x000fe400000006ff */
[----:B------:R-:W-:Y:S02]  /*7d80*/  FSEL R113, R130, RZ, !P4 ;  /* 0x000000ff82717208 */ /* 0x000fe40006000000 */
[----:B------:R-:W-:Y:S02]  /*7d90*/  SEL R144, RZ, 0x1, P4 ;  /* 0x00000001ff907807 */ /* 0x000fe40002000000 */
[----:B------:R-:W-:Y:S01]  /*7da0*/  ISETP.NE.AND P4, PT, R145, 0x1, PT ;  /* 0x000000019100780c */ /* 0x000fe20003f85270 */
[----:B------:R-:W-:Y:S01]  /*7db0*/  FADD.FTZ R114, R114, R113 ;  /* 0x0000007172727221 */ /* 0x000fe20000010000 */
[----:B------:R-:W-:-:S03]  /*7dc0*/  IMAD.MOV.U32 R113, RZ, RZ, R2 ;  /* 0x000000ffff717224 */ /* 0x000fc600078e0002 */
[----:B------:R-:W-:Y:S01]  /*7dd0*/  @P1 FADD.FTZ R181, R114, R181 ;  /* 0x000000b572b51221 */ /* 0x000fe20000010000 */
        /* <DEDUP_REMOVED lines=11> */
.L_x_1748:
        /* <DEDUP_REMOVED lines=13> */
.L_x_1750:
[----:B------:R-:W-:Y:S05]  /*7f60*/  BSYNC.RECONVERGENT B2 ;  /* 0x0000000000027941 */ /* 0x000fea0003800200 */
.L_x_1749:
        /* <DEDUP_REMOVED lines=43> */
.L_x_1747:
[----:B------:R-:W-:Y:S05]  /*8220*/  BSYNC.RECONVERGENT B1 ;  /* 0x0000000000017941 */ /* 0x000fea0003800200 */
.L_x_1746:
[----:B------:R-:W-:Y:S01]  /*8230*/  I2FP.F32.U32 R112, R113 ;  /* 0x0000007100707245 */ /* 0x000fe20000201000 */
[C---:B------:R-:W-:Y:S01]  /*8240*/  IMAD.U32 R130, R115.reuse, 0x10000, RZ ;  /* 0x0001000073827824 */ /* 0x040fe200078e00ff */
[----:B------:R-:W-:Y:S01]  /*8250*/  ISETP.NE.AND P5, PT, R182, 0x1, PT ;  /* 0x00000001b600780c */ /* 0x000fe20003fa5270 */
[----:B------:R-:W-:Y:S01]  /*8260*/  BSSY.RECONVERGENT B1, `(.L_x_1751) ;  /* 0x000004b000017945 */ /* 0x000fe20003800200 */
[----:B------:R-:W-:Y:S01]  /*8270*/  PRMT R214, R115, 0x7632, R214 ;  /* 0x0000763273d67816 */ /* 0x000fe200000000d6 */
[----:B------:R-:W-:Y:S01]  /*8280*/  FFMA.FTZ R113, R112, R211, 1.1641532182693481445e-10 ;  /* 0x2f00000070717423 */ /* 0x000fe200000100d3 */
[----:B------:R-:W-:Y:S01]  /*8290*/  FMUL.FTZ R130, R130, R195 ;  /* 0x000000c382827220 */ /* 0x000fe20000410000 */
[----:B------:R-:W-:Y:S02]  /*82a0*/  HFMA2 R115, -RZ, RZ, 0, 1.1920928955078125e-07 ;  /* 0x00000002ff737431 */ /* 0x000fe400000001ff */
[----:B------:R-:W-:Y:S01]  /*82b0*/  IMAD.MOV.U32 R114, RZ, RZ, R2 ;  /* 0x000000ffff727224 */ /* 0x000fe200078e0002 */
        /* <DEDUP_REMOVED lines=12> */
.L_x_1753:
        /* <DEDUP_REMOVED lines=13> */
.L_x_1755:
[----:B------:R-:W-:Y:S05]  /*8450*/  BSYNC.RECONVERGENT B2 ;  /* 0x0000000000027941 */ /* 0x000fea0003800200 */
.L_x_1754:
        /* <DEDUP_REMOVED lines=34> */
[----:B------:R-:W-:Y:S01]  /*8680*/  HFMA2 R115, -RZ, RZ, 0, 0 ;  /* 0x00000000ff737431 */ /* 0x000fe200000001ff */
        /* <DEDUP_REMOVED lines=8> */
.L_x_1752:
[----:B------:R-:W-:Y:S05]  /*8710*/  BSYNC.RECONVERGENT B1 ;  /* 0x0000000000017941 */ /* 0x000fea0003800200 */
.L_x_1751:
        /* <DEDUP_REMOVED lines=15> */
[----:B------:R-:W-:-:S04]  /*8810*/  PRMT R145, R112, 0x7610, R145 ;  /* 0x0000761070917816 */ /* 0x000fc80000000091 */
        /* <DEDUP_REMOVED lines=10> */
.L_x_1758:
        /* <DEDUP_REMOVED lines=13> */
.L_x_1760:
[----:B------:R-:W-:Y:S05]  /*8990*/  BSYNC.RECONVERGENT B2 ;  /* 0x0000000000027941 */ /* 0x000fea0003800200 */
.L_x_1759:
        /* <DEDUP_REMOVED lines=43> */
.L_x_1757:
[----:B------:R-:W-:Y:S05]  /*8c50*/  BSYNC.RECONVERGENT B1 ;  /* 0x0000000000017941 */ /* 0x000fea0003800200 */
.L_x_1756:
        /* <DEDUP_REMOVED lines=20> */
.L_x_1763:
[----:B------:R-:W-:Y:S01]  /*8da0*/  IADD3 R135, PT, PT, R135, 0x1, RZ ;  /* 0x0000000187877810 */ /* 0x000fe20007ffe0ff */
[----:B------:R-:W-:Y:S03]  /*8db0*/  BSSY.RECONVERGENT B2, `(.L_x_1764) ;  /* 0x000000e000027945 */ /* 0x000fe60003800200 */
[C---:B------:R-:W-:Y:S01]  /*8dc0*/  ISETP.NE.AND P6, PT, R135.reuse, RZ, PT ;  /* 0x000000ff8700720c */ /* 0x040fe20003fc5270 */
[----:B------:R-:W-:-:S12]  /*8dd0*/  IMAD.WIDE.U32 R204, R135, -0x2daee0ad, RZ ;  /* 0xd2511f5387cc7825 */ /* 0x000fd800078e00ff */
[----:B------:R-:W-:Y:S05]  /*8de0*/  @P6 BRA `(.L_x_1765) ;  /* 0x0000000000286947 */ /* 0x000fea0003800000 */
[----:B------:R-:W-:Y:S01]  /*8df0*/  VIADD R129, R129, 0x1 ;  /* 0x0000000181817836 */ /* 0x000fe20000000000 */
[----:B------:R-:W-:-:S04]  /*8e00*/  P2R R2, PR, RZ, 0x1 ;  /* 0x00000001ff027803 */ /* 0x000fc80000000000 */
[----:B------:R-:W-:-:S13]  /*8e10*/  ISETP.NE.AND P6, PT, R129, RZ, PT ;  /* 0x000000ff8100720c */ /* 0x000fda0003fc5270 */
[----:B------:R-:W-:Y:S02]  /*8e20*/  @!P6 VIADD R137, R137, 0x1 ;  /* 0x000000018989e836 */ /* 0x000fe40000000000 */
[----:B------:R-:W-:Y:S02]  /*8e30*/  @!P6 VIADD R112, R3, 0x1 ;  /* 0x000000010370e836 */ /* 0x000fe40000000000 */
[----:B------:R-:W-:Y:S01]  /*8e40*/  @!P6 IMAD.MOV.U32 R129, RZ, RZ, RZ ;  /* 0x000000ffff81e224 */ /* 0x000fe200078e00ff */
[----:B------:R-:W-:-:S13]  /*8e50*/  ISETP.NE.AND P0, PT, R137, RZ, !P6 ;  /* 0x000000ff8900720c */ /* 0x000fda0007705270 */
[----:B------:R-:W-:Y:S02]  /*8e60*/  @P0 IADD3 R112, PT, PT, R3, RZ, RZ ;  /* 0x000000ff03700210 */ /* 0x000fe40007ffe0ff */
[----:B------:R-:W-:-:S03]  /*8e70*/  ISETP.NE.AND P0, PT, R2, RZ, PT ;  /* 0x000000ff0200720c */ /* 0x000fc60003f05270 */
[----:B------:R-:W-:-:S10]  /*8e80*/  @!P6 IMAD.MOV.U32 R3, RZ, RZ, R112 ;  /* 0x000000ffff03e224 */ /* 0x000fd400078e0070 */
.L_x_1765:
[----:B------:R-:W-:Y:S05]  /*8e90*/  BSYNC.RECONVERGENT B2 ;  /* 0x0000000000027941 */ /* 0x000fea0003800200 */
.L_x_1764:
        /* <DEDUP_REMOVED lines=43> */
.L_x_1762:
[----:B------:R-:W-:Y:S05]  /*9150*/  BSYNC.RECONVERGENT B1 ;  /* 0x0000000000017941 */ /* 0x000fea0003800200 */
.L_x_1761:
[----:B------:R-:W-:Y:S02]  /*9160*/  I2FP.F32.U32 R112, R114 ;  /* 0x0000007200707245 */ /* 0x000fe40000201000 */
[----:B------:R-:W-:-:S03]  /*9170*/  PRMT R113, R55, 0x7632, R113 ;  /* 0x0000763237717816 */ /* 0x000fc60000000071 */
[----:B------:R-:W-:Y:S01]  /*9180*/  FFMA.FTZ R211, R112, R211, 1.1641532182693481445e-10 ;  /* 0x2f00000070d37423 */ /* 0x000fe200000100d3 */
[----:B------:R-:W-:Y:S01]  /*9190*/  @P1 PRMT R112, R51, 0x7632, R112 ;  /* 0x0000763233701816 */ /* 0x000fe20000000070 */
[----:B------:R-:W-:-:S03]  /*91a0*/  IMAD.U32 R114, R113, 0x10000, RZ ;  /* 0x0001000071727824 */ /* 0x000fc600078e00ff */
[----:B------:R-:W-:Y:S01]  /*91b0*/  FSETP.GTU.FTZ.AND P6, PT, R211, R146, PT ;  /* 0x00000092d300720b */ /* 0x000fe20003fdc000 */
[----:B------:R-:W-:Y:S01]  /*91c0*/  FMUL.FTZ R114, R114, R195 ;  /* 0x000000c372727220 */ /* 0x000fe20000410000 */
[----:B------:R-:W-:Y:S02]  /*91d0*/  @P1 SHF.L.U32 R195, R112, 0x10, RZ ;  /* 0x0000001070c31819 */ /* 0x000fe400000006ff */
[----:B------:R-:W-:Y:S02]  /*91e0*/  SEL R146, RZ, 0x1, P6 ;  /* 0x00000001ff927807 */ /* 0x000fe40003000000 */
[----:B------:R-:W-:Y:S02]  /*91f0*/  FSEL R113, R114, RZ, !P6 ;  /* 0x000000ff72717208 */ /* 0x000fe40007000000 */
[----:B------:R-:W-:Y:S02]  /*9200*/  PRMT R114, R212, 0x5410, R213 ;  /* 0x00005410d4727816 */ /* 0x000fe400000000d5 */
[----:B------:R-:W-:Y:S01]  /*9210*/  PRMT R112, R203, 0x5410, R207 ;  /* 0x00005410cb707816 */ /* 0x000fe200000000cf */
[----:B------:R-:W-:Y:S01]  /*9220*/  FADD.FTZ R214, R214, R113 ;  /* 0x00000071d6d67221 */ /* 0x000fe20000010000 */
[----:B------:R-:W-:-:S03]  /*9230*/  PRMT R113, R209, 0x5410, R208 ;  /* 0x00005410d1717816 */ /* 0x000fc600000000d0 */
[----:B------:R-:W-:Y:S01]  /*9240*/  @P1 FADD.FTZ R195, R214, R195 ;  /* 0x000000c3d6c31221 */ /* 0x000fe20000010000 */
[----:B------:R-:W-:-:S05]  /*9250*/  @!P1 IMAD.MOV.U32 R195, RZ, RZ, R214 ;  /* 0x000000ffffc39224 */ /* 0x000fca00078e00d6 */
[----:B------:R-:W-:-:S04]  /*9260*/  F2FP.BF16.F32.PACK_AB R115, RZ, R195 ;  /* 0x000000c3ff73723e */ /* 0x000fc800000010ff */
[----:B------:R-:W-:-:S07]  /*9270*/  PRMT R115, R210, 0x5410, R115 ;  /* 0x00005410d2737816 */ /* 0x000fce0000000073 */
.L_x_1685:
[----:B------:R-:W0:Y:S01]  /*9280*/  LDC.64 R208, c[0x0][0x3a8] ;  /* 0x0000ea00ffd07b82 */ /* 0x000e220000000a00 */
[----:B------:R-:W-:Y:S02]  /*9290*/  SEL R213, RZ, 0x1000000, !P5 ;  /* 0x01000000ffd57807 */ /* 0x000fe40006800000 */
[----:B------:R-:W-:Y:S02]  /*92a0*/  SEL R211, RZ, 0x10000, !P4 ;  /* 0x00010000ffd37807 */ /* 0x000fe40006000000 */
[C---:B------:R-:W-:Y:S02]  /*92b0*/  LOP3.LUT P6, RZ, R134.reuse, 0x8, RZ, 0xc0, !PT ;  /* 0x0000000886ff7812 */ /* 0x040fe400078cc0ff */
[C---:B------:R-:W-:Y:S01]  /*92c0*/  LOP3.LUT P5, RZ, R134.reuse, 0x4, RZ, 0xc0, !PT ;  /* 0x0000000486ff7812 */ /* 0x040fe200078ac0ff */
[----:B------:R-:W1:Y:S01]  /*92d0*/  LDC.64 R204, c[0x0][0x3b0] ;  /* 0x0000ec00ffcc7b82 */ /* 0x000e620000000a00 */
[----:B------:R-:W-:Y:S02]  /*92e0*/  LOP3.LUT P4, RZ, R134, 0x2, RZ, 0xc0, !PT ;  /* 0x0000000286ff7812 */ /* 0x000fe4000788c0ff */
[----:B------:R-:W-:-:S02]  /*92f0*/  SEL R212, RZ, 0x100, !P3 ;  /* 0x00000100ffd47807 */ /* 0x000fc40005800000 */
[----:B------:R-:W-:Y:S02]  /*9300*/  SEL R207, RZ, 0x1000000, !P4 ;  /* 0x01000000ffcf7807 */ /* 0x000fe40006000000 */
[----:B------:R-:W-:Y:S02]  /*9310*/  SEL R210, RZ, 0x10000, !P5 ;  /* 0x00010000ffd27807 */ /* 0x000fe40006800000 */
[----:B------:R-:W-:Y:S02]  /*9320*/  SEL R203, RZ, 0x100, !P6 ;  /* 0x00000100ffcb7807 */ /* 0x000fe40007000000 */
[----:B------:R-:W-:Y:S02]  /*9330*/  LOP3.LUT P1, RZ, R134, 0x10, RZ, 0xc0, !PT ;  /* 0x0000001086ff7812 */ /* 0x000fe4000782c0ff */
[----:B------:R-:W-:Y:S02]  /*9340*/  LOP3.LUT R212, R212, R213, R211, 0xfe, !PT ;  /* 0x000000d5d4d47212 */ /* 0x000fe400078efed3 */
[----:B------:R-:W-:Y:S01]  /*9350*/  LOP3.LUT R203, R203, R207, R210, 0xfe, !PT ;  /* 0x000000cfcbcb7212 */ /* 0x000fe200078efed2 */
[----:B0-----:R-:W-:Y:S01]  /*9360*/  IMAD.WIDE.U32 R208, R202, 0x10, R208 ;  /* 0x00000010cad07825 */ /* 0x001fe200078e00d0 */
[----:B------:R-:W-:-:S02]  /*9370*/  SEL R211, RZ, 0x1, !P2 ;  /* 0x00000001ffd37807 */ /* 0x000fc40005000000 */
[----:B------:R-:W-:Y:S02]  /*9380*/  SEL R210, RZ, 0x1, !P1 ;  /* 0x00000001ffd27807 */ /* 0x000fe40004800000 */
[----:B------:R-:W-:Y:S01]  /*9390*/  LOP3.LUT R211, R212, R211, RZ, 0xfc, !PT ;  /* 0x000000d3d4d37212 */ /* 0x000fe200078efcff */
[----:B------:R0:W-:Y:S01]  /*93a0*/  STG.E.128 desc[UR10][R208.64], R112 ;  /* 0x00000070d0007986 */ /* 0x0001e2000c101d0a */
[----:B------:R-:W-:Y:S01]  /*93b0*/  LOP3.LUT R210, R203, R210, RZ, 0xfc, !PT ;  /* 0x000000d2cbd27212 */ /* 0x000fe200078efcff */
[----:B-1----:R-:W-:-:S05]  /*93c0*/  IMAD.WIDE.U32 R204, R202, 0x8, R204 ;  /* 0x00000008cacc7825 */ /* 0x002fca00078e00cc */
[----:B------:R0:W-:Y:S01]  /*93d0*/  STG.E.64 desc[UR10][R204.64], R210 ;  /* 0x000000d2cc007986 */ /* 0x0001e2000c101b0a */
[----:B------:R-:W-:Y:S05]  /*93e0*/  @!P0 BRA `(.L_x_1766) ;  /* 0x0000000000508947 */ /* 0x000fea0003800000 */
[----:B0-----:R-:W-:Y:S01]  /*93f0*/  IMAD.U32 R115, R145, 0x10000, RZ ;  /* 0x0001000091737824 */ /* 0x001fe200078e00ff */
[----:B------:R-:W0:Y:S01]  /*9400*/  LDC.64 R112, c[0x0][0x3b8] ;  /* 0x0000ee00ff707b82 */ /* 0x000e220000000a00 */
[----:B------:R-:W-:Y:S02]  /*9410*/  LOP3.LUT R114, R146, 0xffff, RZ, 0xc0, !PT ;  /* 0x0000ffff92727812 */ /* 0x000fe400078ec0ff */
[----:B------:R-:W-:Y:S02]  /*9420*/  LOP3.LUT R208, R142, 0xff, RZ, 0xc0, !PT ;  /* 0x000000ff8ed07812 */ /* 0x000fe400078ec0ff */
[----:B------:R-:W-:Y:S02]  /*9430*/  LOP3.LUT R203, R115, 0xff0000, RZ, 0xc0, !PT ;  /* 0x00ff000073cb7812 */ /* 0x000fe400078ec0ff */
[----:B------:R-:W-:Y:S01]  /*9440*/  PRMT R115, R144, 0x7104, RZ ;  /* 0x0000710490737816 */ /* 0x000fe200000000ff */
[----:B------:R-:W-:Y:S01]  /*9450*/  IMAD.WIDE.U32 R208, R208, 0x1000000, RZ ;  /* 0x01000000d0d07825 */ /* 0x000fe200078e00ff */
[----:B------:R-:W-:-:S02]  /*9460*/  PRMT R210, R203, 0x4210, R114 ;  /* 0x00004210cbd27816 */ /* 0x000fc40000000072 */
[----:B------:R-:W-:Y:S02]  /*9470*/  LOP3.LUT R204, R141, 0xff, RZ, 0xc0, !PT ;  /* 0x000000ff8dcc7812 */ /* 0x000fe400078ec0ff */
[----:B------:R-:W-:Y:S02]  /*9480*/  LOP3.LUT R114, R140, 0xff, RZ, 0xc0, !PT ;  /* 0x000000ff8c727812 */ /* 0x000fe400078ec0ff */
[----:B------:R-:W-:Y:S01]  /*9490*/  LOP3.LUT R210, R210, 0xff00, R115, 0xf8, !PT ;  /* 0x0000ff00d2d27812 */ /* 0x000fe200078ef873 */
[----:B------:R-:W-:-:S03]  /*94a0*/  IMAD.WIDE.U32 R204, R204, 0x10000, RZ ;  /* 0x00010000cccc7825 */ /* 0x000fc600078e00ff */
[----:B------:R-:W-:Y:S01]  /*94b0*/  LOP3.LUT R203, R210, 0xff, R143, 0xf8, !PT ;  /* 0x000000ffd2cb7812 */ /* 0x000fe200078ef88f */
[----:B------:R-:W-:-:S03]  /*94c0*/  IMAD.WIDE.U32 R114, R114, 0x100, RZ ;  /* 0x0000010072727825 */ /* 0x000fc600078e00ff */
[----:B------:R-:W-:Y:S01]  /*94d0*/  LOP3.LUT R205, R205, R203, R209, 0xfe, !PT ;  /* 0x000000cbcdcd7212 */ /* 0x000fe200078efed1 */
[----:B0-----:R-:W-:Y:S01]  /*94e0*/  IMAD.WIDE.U32 R112, R202, 0x8, R112 ;  /* 0x00000008ca707825 */ /* 0x001fe200078e0070 */
[----:B------:R-:W-:Y:S02]  /*94f0*/  LOP3.LUT R114, R114, R208, R204, 0xfe, !PT ;  /* 0x000000d072727212 */ /* 0x000fe400078efecc */
[----:B------:R-:W-:Y:S02]  /*9500*/  LOP3.LUT R115, R205, R115, RZ, 0xfc, !PT ;  /* 0x00000073cd737212 */ /* 0x000fe400078efcff */
[----:B------:R-:W-:-:S05]  /*9510*/  LOP3.LUT R114, R114, 0xff, R139, 0xf8, !PT ;  /* 0x000000ff72727812 */ /* 0x000fca00078ef88b */
[----:B------:R1:W-:Y:S02]  /*9520*/  STG.E.64 desc[UR10][R112.64], R114 ;  /* 0x0000007270007986 */ /* 0x0003e4000c101b0a */
.L_x_1766:
[----:B------:R-:W-:Y:S01]  /*9530*/  IMAD.MOV.U32 R203, RZ, RZ, R206 ;  /* 0x000000ffffcb7224 */ /* 0x000fe200078e00ce */
[----:B0-----:R-:W-:-:S07]  /*9540*/  IADD3 R204, PT, PT, R202, 0x80, RZ ;  /* 0x00000080cacc7810 */ /* 0x001fce0007ffe0ff */
.L_x_1643:
[----:B------:R-:W-:Y:S05]  /*9550*/  BSYNC.RECONVERGENT B0 ;  /* 0x0000000000007941 */ /* 0x000fea0003800200 */
.L_x_1642:
[----:B------:R-:W-:Y:S01]  /*9560*/  ISETP.GE.U32.AND P0, PT, R136, 0x100, PT ;  /* 0x000001008800780c */ /* 0x000fe20003f06070 */
[----:B------:R-:W-:Y:S01]  /*9570*/  BSSY.RECONVERGENT B0, `(.L_x_1767) ;  /* 0x000080a000007945 */ /* 0x000fe20003800200 */
[----:B------:R-:W-:-:S11]  /*9580*/  LOP3.LUT R134, R134, 0xfffffbff, RZ, 0xc0, !PT ;  /* 0xfffffbff86867812 */ /* 0x000fd600078ec0ff */
[----:B------:R-:W-:Y:S01]  /*9590*/  @P0 LOP3.LUT R134, R134, 0x400, RZ, 0xfc, !PT ;  /* 0x0000040086860812 */ /* 0x000fe200078efcff */
[----:B------:R-:W-:Y:S06]  /*95a0*/  @!P0 BRA `(.L_x_1768) ;  /* 0x0000008000188947 */ /* 0x000fec0003800000 */
[----:B------:R-:W-:Y:S01]  /*95b0*/  ISETP.NE.U32.AND P0, PT, RZ, UR14, PT ;  /* 0x0000000eff007c0c */ /* 0x000fe2000bf05070 */
[----:B------:R-:W0:Y:S01]  /*95c0*/  LDC.64 R206, c[0x0][0x390] ;  /* 0x0000e400ffce7b82 */ /* 0x000e220000000a00 */
[----:B------:R-:W-:Y:S02]  /*95d0*/  ISETP.NE.U32.AND P1, PT, RZ, UR12, PT ;  /* 0x0000000cff007c0c */ /* 0x000fe4000bf25070 */
[----:B------:R-:W-:Y:S02]  /*95e0*/  ISETP.NE.AND.EX P0, PT, RZ, UR15, PT, P0 ;  /* 0x0000000fff007c0c */ /* 0x000fe4000bf05300 */
[----:B------:R-:W-:-:S11]  /*95f0*/  ISETP.NE.AND.EX P1, PT, RZ, UR13, PT, P1 ;  /* 0x0000000dff007c0c */ /* 0x000fd6000bf25310 */
[----:B-1----:R-:W1:Y:S08]  /*9600*/  @P0 LDC.64 R112, c[0x0][0x3a0] ;  /* 0x0000e800ff700b82 */ /* 0x002e700000000a00 */
[----:B------:R-:W2:Y:S01]  /*9610*/  @P1 LDC.64 R114, c[0x0][0x398] ;  /* 0x0000e600ff721b82 */ /* 0x000ea20000000a00 */
[----:B-1----:R-:W-:-:S05]  /*9620*/  @P0 IMAD.WIDE.U32 R112, R204, 0x10, R112 ;  /* 0x00000010cc700825 */ /* 0x002fca00078e0070 */
[----:B------:R0:W3:Y:S02]  /*9630*/  @P0 LDG.E.128 R48, desc[UR10][R112.64] ;  /* 0x0000000a70300981 */ /* 0x0000e4000c1e1d00 */
[----:B0-----:R-:W-:-:S04]  /*9640*/  IMAD.WIDE.U32 R112, R204, 0x10, R206 ;  /* 0x00000010cc707825 */ /* 0x001fc800078e00ce */
[----:B--2---:R-:W-:Y:S02]  /*9650*/  @P1 IMAD.WIDE.U32 R206, R204, 0x10, R114 ;  /* 0x00000010ccce1825 */ /* 0x004fe400078e0072 */
[----:B------:R-:W5:Y:S04]  /*9660*/  LDG.E.128 R112, desc[UR10][R112.64] ;  /* 0x0000000a70707981 */ /* 0x000f68000c1e1d00 */
[----:B------:R0:W5:Y:S01]  /*9670*/  @P1 LDG.E.128 R52, desc[UR10][R206.64] ;  /* 0x0000000ace341981 */ /* 0x000162000c1e1d00 */
[----:B---3--:R-:W-:Y:S02]  /*9680*/  PRMT R196, R51, 0x7632, R196 ;  /* 0x0000763233c47816 */ /* 0x008fe400000000c4 */
[----:B------:R-:W-:Y:S02]  /*9690*/  PRMT R183, R50, 0x7632, R183 ;  /* 0x0000763232b77816 */ /* 0x000fe400000000b7 */
[----:B------:R-:W-:-:S02]  /*96a0*/  PRMT R167, R49, 0x7632, R167 ;  /* 0x0000763231a77816 */ /* 0x000fc400000000a7 */
[----:B------:R-:W-:Y:S01]  /*96b0*/  PRMT R155, R48, 0x7632, R155 ;  /* 0x00007632309b7816 */ /* 0x000fe2000000009b */
[----:B0-----:R-:W-:Y:S06]  /*96c0*/  @!P1 BRA `(.L_x_1769) ;  /* 0x0000005000a89947 */ /* 0x001fec0003800000 */
[----:B------:R-:W-:Y:S01]  /*96d0*/  ISETP.NE.AND P2, PT, R130, 0x1, PT ;  /* 0x000000018200780c */ /* 0x000fe20003f45270 */
[----:B------:R-:W-:Y:S01]  /*96e0*/  BSSY.RECONVERGENT B1, `(.L_x_1770) ;  /* 0x0000049000017945 */ /* 0x000fe20003800200 */
[----:B-----5:R-:W-:Y:S01]  /*96f0*/  PRMT R146, R53, 0x7632, R146 ;  /* 0x0000763235927816 */ /* 0x020fe20000000092 */
[----:B------:R-:W-:Y:S01]  /*9700*/  IMAD.MOV.U32 R140, RZ, RZ, 0x2 ;  /* 0x00000002ff8c7424 */ /* 0x000fe200078e00ff */
[----:B------:R-:W-:Y:S01]  /*9710*/  PRMT R156, R52, 0x7632, R156 ;  /* 0x00007632349c7816 */ /* 0x000fe2000000009c */
[----:B------:R-:W-:Y:S02]  /*9720*/  IMAD.MOV.U32 R139, RZ, RZ, R2 ;  /* 0x000000ffff8b7224 */ /* 0x000fe400078e0002 */
[----:B------:R-:W-:-:S06]  /*9730*/  IMAD.MOV.U32 R208, RZ, RZ, R203 ;  /* 0x000000ffffd07224 */ /* 0x000fcc00078e00cb */
        /* <DEDUP_REMOVED lines=11> */
.L_x_1772:
        /* <DEDUP_REMOVED lines=13> */
.L_x_1774:
[----:B------:R-:W-:Y:S05]  /*98c0*/  BSYNC.RECONVERGENT B2 ;  /* 0x0000000000027941 */ /* 0x000fea0003800200 */
.L_x_1773:
[----:B------:R-:W-:Y:S01]  /*98d0*/  IMAD.WIDE.U32 R130, R137, -0x326172a9, RZ ;  /* 0xcd9e8d5789827825 */ /* 0x000fe200078e00ff */
[----:B------:R-:W-:-:S03]  /*98e0*/  LOP3.LUT R140, R3, UR9, R143, 0x96, !PT ;  /* 0x00000009038c7c12 */ /* 0x000fc6000f8e968f */
[----:B------:R-:W-:Y:S01]  /*98f0*/  IMAD.MOV.U32 R139, RZ, RZ, R203 ;  /* 0x000000ffff8b7224 */ /* 0x000fe200078e00cb */
        /* <DEDUP_REMOVED lines=39> */
.L_x_1771:
[----:B------:R-:W-:Y:S05]  /*9b70*/  BSYNC.RECONVERGENT B1 ;  /* 0x0000000000017941 */ /* 0x000fea0003800200 */
.L_x_1770:
[----:B------:R-:W0:Y:S01]  /*9b80*/  LDC R196, c[0x0][0x404] ;  /* 0x00010100ffc47b82 */ /* 0x000e220000000800 */
[----:B------:R-:W-:Y:S01]  /*9b90*/  HFMA2 R212, -RZ, RZ, 0.1171875, 0 ;  /* 0x2f800000ffd47431 */ /* 0x000fe200000001ff */
[----:B------:R-:W-:Y:S01]  /*9ba0*/  I2FP.F32.U32 R139, R139 ;  /* 0x0000008b008b7245 */ /* 0x000fe20000201000 */
[----:B------:R-:W-:Y:S01]  /*9bb0*/  IMAD.U32 R130, R112, 0x10000, RZ ;  /* 0x0001000070827824 */ /* 0x000fe200078e00ff */
[----:B------:R-:W-:Y:S01]  /*9bc0*/  ISETP.NE.AND P3, PT, R140, 0x1, PT ;  /* 0x000000018c00780c */ /* 0x000fe20003f65270 */
[----:B------:R-:W-:Y:S01]  /*9bd0*/  BSSY.RECONVERGENT B1, `(.L_x_1775) ;  /* 0x000004e000017945 */ /* 0x000fe20003800200 */
[----:B------:R-:W-:Y:S01]  /*9be0*/  LOP3.LUT R134, R134, 0xffffffef, RZ, 0xc0, !PT ;  /* 0xffffffef86867812 */ /* 0x000fe200078ec0ff */
[----:B------:R-:W-:Y:S01]  /*9bf0*/  IMAD.MOV.U32 R142, RZ, RZ, 0x2 ;  /* 0x00000002ff8e7424 */ /* 0x000fe200078e00ff */
[----:B------:R-:W1:Y:S01]  /*9c00*/  LDC R211, c[0x0][0x408] ;  /* 0x00010200ffd37b82 */ /* 0x000e620000000800 */
[----:B------:R-:W-:Y:S01]  /*9c10*/  PRMT R112, R112, 0x7632, R112 ;  /* 0x0000763270707816 */ /* 0x000fe20000000070 */
[----:B------:R-:W-:-:S02]  /*9c20*/  IMAD.MOV.U32 R141, RZ, RZ, R2 ;  /* 0x000000ffff8d7224 */ /* 0x000fc400078e0002 */
[----:B------:R-:W-:-:S05]  /*9c30*/  FFMA.FTZ R139, R139, R212, 1.1641532182693481445e-10 ;  /* 0x2f0000008b8b7423 */ /* 0x000fca00000100d4 */
        /* <DEDUP_REMOVED lines=14> */
.L_x_1777:
        /* <DEDUP_REMOVED lines=13> */
.L_x_1779:
[----:B------:R-:W-:Y:S05]  /*9df0*/  BSYNC.RECONVERGENT B2 ;  /* 0x0000000000027941 */ /* 0x000fea0003800200 */
.L_x_1778:
        /* <DEDUP_REMOVED lines=43> */
.L_x_1776:
[----:B------:R-:W-:Y:S05]  /*a0b0*/  BSYNC.RECONVERGENT B1 ;  /* 0x0000000000017941 */ /* 0x000fea0003800200 */
.L_x_1775:
[----:B------:R-:W-:Y:S01]  /*a0c0*/  I2FP.F32.U32 R141, R141 ;  /* 0x0000008d008d7245 */ /* 0x000fe20000201000 */
[----:B------:R-:W-:Y:S01]  /*a0d0*/  IMAD.U32 R130, R52, 0x10000, RZ ;  /* 0x0001000034827824 */ /* 0x000fe200078e00ff */
[----:B------:R-:W-:Y:S01]  /*a0e0*/  ISETP.NE.AND P3, PT, R142, 0x1, PT ;  /* 0x000000018e00780c */ /* 0x000fe20003f65270 */
[----:B------:R-:W-:Y:S01]  /*a0f0*/  BSSY.RECONVERGENT B1, `(.L_x_1780) ;  /* 0x000004f000017945 */ /* 0x000fe20003800200 */
[----:B------:R-:W-:Y:S01]  /*a100*/  @P0 SHF.L.U32 R140, R48, 0x10, RZ ;  /* 0x00000010308c0819 */ /* 0x000fe200000006ff */
[----:B------:R-:W-:Y:S01]  /*a110*/  FFMA.FTZ R141, R141, R212, 1.1641532182693481445e-10 ;  /* 0x2f0000008d8d7423 */ /* 0x000fe200000100d4 */
[----:B------:R-:W-:-:S04]  /*a120*/  FMUL.FTZ R130, R130, R211 ;  /* 0x000000d382827220 */ /* 0x000fc80000410000 */
[----:B------:R-:W-:-:S04]  /*a130*/  FSETP.GTU.FTZ.AND P2, PT, R141, R196, PT ;  /* 0x000000c48d00720b */ /* 0x000fc80003f5c000 */
[----:B------:R-:W-:-:S05]  /*a140*/  FSEL R130, R130, RZ, !P2 ;  /* 0x000000ff82827208 */ /* 0x000fca0005000000 */
[----:B------:R-:W-:Y:S01]  /*a150*/  FADD.FTZ R139, R139, R130 ;  /* 0x000000828b8b7221 */ /* 0x000fe20000010000 */
[----:B------:R-:W-:-:S03]  /*a160*/  IMAD.MOV.U32 R130, RZ, RZ, R2 ;  /* 0x000000ffff827224 */ /* 0x000fc600078e0002 */
[--C-:B------:R-:W-:Y:S01]  /*a170*/  @P0 FADD.FTZ R147, R140, R139.reuse ;  /* 0x0000008b8c930221 */ /* 0x100fe20000010000 */
[----:B------:R-:W-:Y:S01]  /*a180*/  @!P0 IMAD.MOV.U32 R147, RZ, RZ, R139 ;  /* 0x000000ffff938224 */ /* 0x000fe200078e008b */
[----:B------:R-:W-:Y:S01]  /*a190*/  SEL R139, RZ, 0x1, P2 ;  /* 0x00000001ff8b7807 */ /* 0x000fe20001000000 */
        /* <DEDUP_REMOVED lines=11> */
.L_x_1782:
        /* <DEDUP_REMOVED lines=13> */
.L_x_1784:
[----:B------:R-:W-:Y:S05]  /*a320*/  BSYNC.RECONVERGENT B2 ;  /* 0x0000000000027941 */ /* 0x000fea0003800200 */
.L_x_1783:
        /* <DEDUP_REMOVED lines=41> */
[----:B------:R-:W-:Y:S02]  /*a5c0*/  IMAD.MOV.U32 R208, RZ, RZ, R140 ;  /* 0x000000ffffd07224 */ /* 0x000fe400078e008c */
[----:B------:R-:W-:-:S07]  /*a5d0*/  IMAD.MOV.U32 R140, RZ, RZ, RZ ;  /* 0x000000ffff8c7224 */ /* 0x000fce00078e00ff */
.L_x_1781:
[----:B------:R-:W-:Y:S05]  /*a5e0*/  BSYNC.RECONVERGENT B1 ;  /* 0x0000000000017941 */ /* 0x000fea0003800200 */
.L_x_1780:
[----:B------:R-:W-:Y:S01]  /*a5f0*/  I2FP.F32.U32 R141, R130 ;  /* 0x00000082008d7245 */ /* 0x000fe20000201000 */
[----:B------:R-:W-:Y:S01]  /*a600*/  IMAD.U32 R112, R112, 0x10000, RZ ;  /* 0x0001000070707824 */ /* 0x000fe200078e00ff */
[----:B------:R-:W-:Y:S01]  /*a610*/  ISETP.NE.AND P2, PT, R140, 0x1, PT ;  /* 0x000000018c00780c */ /* 0x000fe20003f45270 */
[----:B------:R-:W-:Y:S01]  /*a620*/  BSSY.RECONVERGENT B1, `(.L_x_1785) ;  /* 0x000004c000017945 */ /* 0x000fe20003800200 */
[----:B------:R-:W-:Y:S01]  /*a630*/  LOP3.LUT R134, R134, 0xfffffff7, RZ, 0xc0, !PT ;  /* 0xfffffff786867812 */ /* 0x000fe200078ec0ff */
[----:B------:R-:W-:Y:S01]  /*a640*/  FFMA.FTZ R141, R141, R212, 1.1641532182693481445e-10 ;  /* 0x2f0000008d8d7423 */ /* 0x000fe200000100d4 */
[----:B------:R-:W-:Y:S01]  /*a650*/  FMUL.FTZ R112, R112, R211 ;  /* 0x000000d370707220 */ /* 0x000fe20000410000 */
[----:B------:R-:W-:Y:S02]  /*a660*/  HFMA2 R142, -RZ, RZ, 0, 1.1920928955078125e-07 ;  /* 0x00000002ff8e7431 */ /* 0x000fe400000001ff */
        /* <DEDUP_REMOVED lines=14> */
.L_x_1787:
        /* <DEDUP_REMOVED lines=13> */
.L_x_1789:
[----:B------:R-:W-:Y:S05]  /*a820*/  BSYNC.RECONVERGENT B2 ;  /* 0x0000000000027941 */ /* 0x000fea0003800200 */
.L_x_1788:
        /* <DEDUP_REMOVED lines=43> */
.L_x_1786:
[----:B------:R-:W-:Y:S05]  /*aae0*/  BSYNC.RECONVERGENT B1 ;  /* 0x0000000000017941 */ /* 0x000fea0003800200 */
.L_x_1785:
[----:B------:R-:W-:Y:S01]  /*aaf0*/  I2FP.F32.U32 R141, R130 ;  /* 0x00000082008d7245 */ /* 0x000fe20000201000 */
[----:B------:R-:W-:Y:S01]  /*ab00*/  IMAD.U32 R156, R156, 0x10000, RZ ;  /* 0x000100009c9c7824 */ /* 0x000fe200078e00ff */
[----:B------:R-:W-:Y:S01]  /*ab10*/  BSSY.RECONVERGENT B1, `(.L_x_1790) ;  /* 0x0000050000017945 */ /* 0x000fe20003800200 */
[----:B------:R-:W-:Y:S01]  /*ab20*/  @P0 IMAD.U32 R155, R155, 0x10000, RZ ;  /* 0x000100009b9b0824 */ /* 0x000fe200078e00ff */
[----:B------:R-:W-:Y:S01]  /*ab30*/  MOV R130, 0x2 ;  /* 0x0000000200827802 */ /* 0x000fe20000000f00 */
[----:B------:R-:W-:Y:S01]  /*ab40*/  FFMA.FTZ R141, R141, R212, 1.1641532182693481445e-10 ;  /* 0x2f0000008d8d7423 */ /* 0x000fe200000100d4 */
[----:B------:R-:W-:-:S04]  /*ab50*/  FMUL.FTZ R156, R156, R211 ;  /* 0x000000d39c9c7220 */ /* 0x000fc80000410000 */
[----:B------:R-:W-:-:S04]  /*ab60*/  FSETP.GTU.FTZ.AND P2, PT, R141, R196, PT ;  /* 0x000000c48d00720b */ /* 0x000fc80003f5c000 */
[----:B------:R-:W-:Y:S02]  /*ab70*/  FSEL R141, R156, RZ, !P2 ;  /* 0x000000ff9c8d7208 */ /* 0x000fe40005000000 */
[----:B------:R-:W-:Y:S02]  /*ab80*/  SEL R140, RZ, 0x1, P2 ;  /* 0x00000001ff8c7807 */ /* 0x000fe40001000000 */
[----:B------:R-:W-:Y:S01]  /*ab90*/  ISETP.NE.AND P2, PT, R142, 0x1, PT ;  /* 0x000000018e00780c */ /* 0x000fe20003f45270 */
[----:B------:R-:W-:-:S04]  /*aba0*/  FADD.FTZ R112, R112, R141 ;  /* 0x0000008d70707221 */ /* 0x000fc80000010000 */
[----:B------:R-:W-:Y:S01]  /*abb0*/  @P0 FADD.FTZ R155, R112, R155 ;  /* 0x0000009b709b0221 */ /* 0x000fe20000010000 */
[----:B------:R-:W-:Y:S02]  /*abc0*/  @!P0 IMAD.MOV.U32 R155, RZ, RZ, R112 ;  /* 0x000000ffff9b8224 */ /* 0x000fe400078e0070 */
[----:B------:R-:W-:-:S03]  /*abd0*/  IMAD.MOV.U32 R112, RZ, RZ, R2 ;  /* 0x000000ffff707224 */ /* 0x000fc600078e0002 */
        /* <DEDUP_REMOVED lines=10> */
.L_x_1792:
        /* <DEDUP_REMOVED lines=13> */
.L_x_1794:
[----:B------:R-:W-:Y:S05]  /*ad50*/  BSYNC.RECONVERGENT B2 ;  /* 0x0000000000027941 */ /* 0x000fea0003800200 */
.L_x_1793:
        /* <DEDUP_REMOVED lines=42> */
[----:B------:R-:W-:-:S07]  /*b000*/  IMAD.MOV.U32 R208, RZ, RZ, R142 ;  /* 0x000000ffffd07224 */ /* 0x000fce00078e008e */
.L_x_1791:
[----:B------:R-:W-:Y:S05]  /*b010*/  BSYNC.RECONVERGENT B1 ;  /* 0x0000000000017941 */ /* 0x000fea0003800200 */
.L_x_1790:
[----:B------:R-:W-:Y:S01]  /*b020*/  I2FP.F32.U32 R141, R112 ;  /* 0x00000070008d7245 */ /* 0x000fe20000201000 */
[C---:B------:R-:W-:Y:S01]  /*b030*/  IMAD.U32 R112, R113.reuse, 0x10000, RZ ;  /* 0x0001000071707824 */ /* 0x040fe200078e00ff */
[----:B------:R-:W-:Y:S01]  /*b040*/  LOP3.LUT R134, R134, 0xfffffffb, RZ, 0xc0, !PT ;  /* 0xfffffffb86867812 */ /* 0x000fe200078ec0ff */
[----:B------:R-:W-:Y:S01]  /*b050*/  BSSY.RECONVERGENT B1, `(.L_x_1795) ;  /* 0x000004d000017945 */ /* 0x000fe20003800200 */
[----:B------:R-:W-:Y:S01]  /*b060*/  PRMT R168, R113, 0x7632, R168 ;  /* 0x0000763271a87816 */ /* 0x000fe200000000a8 */
[----:B------:R-:W-:Y:S01]  /*b070*/  FFMA.FTZ R141, R141, R212, 1.1641532182693481445e-10 ;  /* 0x2f0000008d8d7423 */ /* 0x000fe200000100d4 */
[----:B------:R-:W-:Y:S01]  /*b080*/  FMUL.FTZ R112, R112, R211 ;  /* 0x000000d370707220 */ /* 0x000fe20000410000 */
[----:B------:R-:W-:Y:S02]  /*b090*/  IMAD.MOV.U32 R142, RZ, RZ, 0x2 ;  /* 0x00000002ff8e7424 */ /* 0x000fe400078e00ff */
[----:B------:R-:W-:Y:S01]  /*b0a0*/  IMAD.MOV.U32 R113, RZ, RZ, R2 ;  /* 0x000000ffff717224 */ /* 0x000fe200078e0002 */
[----:B------:R-:W-:-:S04]  /*b0b0*/  FSETP.GTU.FTZ.AND P2, PT, R141, R196, PT ;  /* 0x000000c48d00720b */ /* 0x000fc80003f5c000 */
        /* <DEDUP_REMOVED lines=13> */
.L_x_1797:
        /* <DEDUP_REMOVED lines=13> */
.L_x_1799:
[----:B------:R-:W-:Y:S05]  /*b260*/  BSYNC.RECONVERGENT B2 ;  /* 0x0000000000027941 */ /* 0x000fea0003800200 */
.L_x_1798:
        /* <DEDUP_REMOVED lines=43> */
.L_x_1796:
[----:B------:R-:W-:Y:S05]  /*b520*/  BSYNC.RECONVERGENT B1 ;  /* 0x0000000000017941 */ /* 0x000fea0003800200 */
.L_x_1795:
[----:B------:R-:W-:Y:S01]  /*b530*/  I2FP.F32.U32 R113, R113 ;  /* 0x0000007100717245 */ /* 0x000fe20000201000 */
[----:B------:R-:W-:Y:S01]  /*b540*/  IMAD.U32 R112, R53, 0x10000, RZ ;  /* 0x0001000035707824 */ /* 0x000fe200078e00ff */
[----:B------:R-:W-:Y:S01]  /*b550*/  @P0 SHF.L.U32 R156, R49, 0x10, RZ ;  /* 0x00000010319c0819 */ /* 0x000fe200000006ff */
[----:B------:R-:W-:Y:S01]  /*b560*/  BSSY.RECONVERGENT B1, `(.L_x_1800) ;  /* 0x0000050000017945 */ /* 0x000fe20003800200 */
[----:B------:R-:W-:Y:S02]  /*b570*/  IMAD.MOV.U32 R143, RZ, RZ, 0x2 ;  /* 0x00000002ff8f7424 */ /* 0x000fe400078e00ff */
        /* <DEDUP_REMOVED lines=21> */
.L_x_1802:
        /* <DEDUP_REMOVED lines=13> */
.L_x_1804:
[----:B------:R-:W-:Y:S05]  /*b7a0*/  BSYNC.RECONVERGENT B2 ;  /* 0x0000000000027941 */ /* 0x000fea0003800200 */
.L_x_1803:
        /* <DEDUP_REMOVED lines=43> */
.L_x_1801:
[----:B------:R-:W-:Y:S05]  /*ba60*/  BSYNC.RECONVERGENT B1 ;  /* 0x0000000000017941 */ /* 0x000fea0003800200 */
.L_x_1800:
[----:B------:R-:W-:Y:S01]  /*ba70*/  I2FP.F32.U32 R113, R113 ;  /* 0x0000007100717245 */ /* 0x000fe20000201000 */
[----:B------:R-:W-:Y:S01]  /*ba80*/  IMAD.U32 R168, R168, 0x10000, RZ ;  /* 0x00010000a8a87824 */ /* 0x000fe200078e00ff */
[----:B------:R-:W-:Y:S01]  /*ba90*/  LOP3.LUT R134, R134, 0xfffffffd, RZ, 0xc0, !PT ;  /* 0xfffffffd86867812 */ /* 0x000fe200078ec0ff */
[----:B------:R-:W-:Y:S01]  /*baa0*/  BSSY.RECONVERGENT B1, `(.L_x_1805) ;  /* 0x000004c000017945 */ /* 0x000fe20003800200 */
[----:B------:R-:W-:Y:S02]  /*bab0*/  HFMA2 R144, -RZ, RZ, 0, 1.1920928955078125e-07 ;  /* 0x00000002ff907431 */ /* 0x000fe400000001ff */
[----:B------:R-:W-:Y:S01]  /*bac0*/  FFMA.FTZ R113, R113, R212, 1.1641532182693481445e-10 ;  /* 0x2f00000071717423 */ /* 0x000fe200000100d4 */
[----:B------:R-:W-:Y:S01]  /*bad0*/  FMUL.FTZ R168, R168, R211 ;  /* 0x000000d3a8a87220 */ /* 0x000fe20000410000 */
[----:B------:R-:W-:-:S03]  /*bae0*/  IMAD.MOV.U32 R130, RZ, RZ, R2 ;  /* 0x000000ffff827224 */ /* 0x000fc600078e0002 */
        /* <DEDUP_REMOVED lines=14> */
.L_x_1807:
        /* <DEDUP_REMOVED lines=13> */
.L_x_1809:
[----:B------:R-:W-:Y:S05]  /*bca0*/  BSYNC.RECONVERGENT B2 ;  /* 0x0000000000027941 */ /* 0x000fea0003800200 */
.L_x_1808:
        /* <DEDUP_REMOVED lines=43> */
.L_x_1806:
[----:B------:R-:W-:Y:S05]  /*bf60*/  BSYNC.RECONVERGENT B1 ;  /* 0x0000000000017941 */ /* 0x000fea0003800200 */
.L_x_1805:
        /* <DEDUP_REMOVED lines=25> */
.L_x_1812:
        /* <DEDUP_REMOVED lines=13> */
.L_x_1814:
[----:B------:R-:W-:Y:S05]  /*c1d0*/  BSYNC.RECONVERGENT B2 ;  /* 0x0000000000027941 */ /* 0x000fea0003800200 */
.L_x_1813:
        /* <DEDUP_REMOVED lines=43> */
.L_x_1811:
[----:B------:R-:W-:Y:S05]  /*c490*/  BSYNC.RECONVERGENT B1 ;  /* 0x0000000000017941 */ /* 0x000fea0003800200 */
.L_x_1810:
[----:B------:R-:W-:Y:S01]  /*c4a0*/  I2FP.F32.U32 R113, R113 ;  /* 0x0000007100717245 */ /* 0x000fe20000201000 */
[C---:B------:R-:W-:Y:S01]  /*c4b0*/  IMAD.U32 R112, R114.reuse, 0x10000, RZ ;  /* 0x0001000072707824 */ /* 0x040fe200078e00ff */
[----:B------:R-:W-:Y:S01]  /*c4c0*/  ISETP.NE.AND P3, PT, R145, 0x1, PT ;  /* 0x000000019100780c */ /* 0x000fe20003f65270 */
        /* <DEDUP_REMOVED lines=18> */
.L_x_1817:
        /* <DEDUP_REMOVED lines=13> */
.L_x_1819:
[----:B------:R-:W-:Y:S05]  /*c6c0*/  BSYNC.RECONVERGENT B2 ;  /* 0x0000000000027941 */ /* 0x000fea0003800200 */
.L_x_1818:
        /* <DEDUP_REMOVED lines=43> */
.L_x_1816:
[----:B------:R-:W-:Y:S05]  /*c980*/  BSYNC.RECONVERGENT B1 ;  /* 0x0000000000017941 */ /* 0x000fea0003800200 */
.L_x_1815:
[----:B------:R-:W-:Y:S01]  /*c990*/  I2FP.F32.U32 R113, R130 ;  /* 0x0000008200717245 */ /* 0x000fe20000201000 */
[----:B------:R-:W-:Y:S01]  /*c9a0*/  IMAD.U32 R112, R54, 0x10000, RZ ;  /* 0x0001000036707824 */ /* 0x000fe200078e00ff */
[----:B------:R-:W-:Y:S01]  /*c9b0*/  @P0 SHF.L.U32 R144, R50, 0x10, RZ ;  /* 0x0000001032900819 */ /* 0x000fe200000006ff */
[----:B------:R-:W-:Y:S02]  /*c9c0*/  BSSY.RECONVERGENT B1, `(.L_x_1820) ;  /* 0x0000050000017945 */ /* 0x000fe40003800200 */
        /* <DEDUP_REMOVED lines=10> */
[----:B------:R-:W-:Y:S01]  /*ca70*/  PRMT R143, R112, 0x7610, R143 ;  /* 0x00007610708f7816 */ /* 0x000fe2000000008f */
[----:B------:R-:W-:-:S03]  /*ca80*/  IMAD.MOV.U32 R144, RZ, RZ, 0x2 ;  /* 0x00000002ff907424 */ /* 0x000fc600078e00ff */
        /* <DEDUP_REMOVED lines=10> */
.L_x_1822:
        /* <DEDUP_REMOVED lines=13> */
.L_x_1824:
[----:B------:R-:W-:Y:S05]  /*cc00*/  BSYNC.RECONVERGENT B2 ;  /* 0x0000000000027941 */ /* 0x000fea0003800200 */
.L_x_1823:
        /* <DEDUP_REMOVED lines=43> */
.L_x_1821:
[----:B------:R-:W-:Y:S05]  /*cec0*/  BSYNC.RECONVERGENT B1 ;  /* 0x0000000000017941 */ /* 0x000fea0003800200 */
.L_x_1820:
        /* <DEDUP_REMOVED lines=20> */
.L_x_1827:
        /* <DEDUP_REMOVED lines=13> */
.L_x_1829:
[----:B------:R-:W-:Y:S05]  /*d0e0*/  BSYNC.RECONVERGENT B2 ;  /* 0x0000000000027941 */ /* 0x000fea0003800200 */
.L_x_1828:
        /* <DEDUP_REMOVED lines=43> */
.L_x_1826:
[----:B------:R-:W-:Y:S05]  /*d3a0*/  BSYNC.RECONVERGENT B1 ;  /* 0x0000000000017941 */ /* 0x000fea0003800200 */
.L_x_1825:
[----:B------:R-:W-:Y:S01]  /*d3b0*/  I2FP.F32.U32 R113, R130 ;  /* 0x0000008200717245 */ /* 0x000fe20000201000 */
[----:B------:R-:W-:Y:S01]  /*d3c0*/  BSSY.RECONVERGENT B1, `(.L_x_1830) ;  /* 0x0000053000017945 */ /* 0x000fe20003800200 */
[----:B------:R-:W-:Y:S02]  /*d3d0*/  PRMT R112, R54, 0x7632, R112 ;  /* 0x0000763236707816 */ /* 0x000fe40000000070 */
[----:B------:R-:W-:Y:S01]  /*d3e0*/  MOV R130, 0x2 ;  /* 0x0000000200827802 */ /* 0x000fe20000000f00 */
[----:B------:R-:W-:Y:S02]  /*d3f0*/  FFMA.FTZ R113, R113, R212, 1.1641532182693481445e-10 ;  /* 0x2f00000071717423 */ /* 0x000fe400000100d4 */
[----:B------:R-:W-:-:S03]  /*d400*/  IMAD.U32 R112, R112, 0x10000, RZ ;  /* 0x0001000070707824 */ /* 0x000fc600078e00ff */
[----:B------:R-:W-:Y:S01]  /*d410*/  FSETP.GTU.FTZ.AND P4, PT, R113, R196, PT ;  /* 0x000000c47100720b */ /* 0x000fe20003f9c000 */
[----:B------:R-:W-:-:S03]  /*d420*/  FMUL.FTZ R112, R112, R211 ;  /* 0x000000d370707220 */ /* 0x000fc60000410000 */
[----:B------:R-:W-:Y:S02]  /*d430*/  SEL R144, RZ, 0x1, P4 ;  /* 0x00000001ff907807 */ /* 0x000fe40002000000 */
[----:B------:R-:W-:Y:S02]  /*d440*/  FSEL R113, R112, RZ, !P4 ;  /* 0x000000ff70717208 */ /* 0x000fe40006000000 */
[----:B------:R-:W-:Y:S02]  /*d450*/  @P0 PRMT R112, R50, 0x7632, R112 ;  /* 0x0000763232700816 */ /* 0x000fe40000000070 */
[----:B------:R-:W-:Y:S01]  /*d460*/  ISETP.NE.AND P4, PT, R145, 0x1, PT ;  /* 0x000000019100780c */ /* 0x000fe20003f85270 */
[----:B------:R-:W-:Y:S01]  /*d470*/  FADD.FTZ R114, R114, R113 ;  /* 0x0000007172727221 */ /* 0x000fe20000010000 */
[----:B------:R-:W-:Y:S02]  /*d480*/  IMAD.MOV.U32 R113, RZ, RZ, R2 ;  /* 0x000000ffff717224 */ /* 0x000fe400078e0002 */
[----:B------:R-:W-:-:S04]  /*d490*/  @P0 IMAD.U32 R183, R112, 0x10000, RZ ;  /* 0x0001000070b70824 */ /* 0x000fc800078e00ff */
[----:B------:R-:W-:Y:S01]  /*d4a0*/  @P0 FADD.FTZ R183, R114, R183 ;  /* 0x000000b772b70221 */ /* 0x000fe20000010000 */
[----:B------:R-:W-:-:S05]  /*d4b0*/  @!P0 IMAD.MOV.U32 R183, RZ, RZ, R114 ;  /* 0x000000ffffb78224 */ /* 0x000fca00078e0072 */
        /* <DEDUP_REMOVED lines=10> */
.L_x_1832:
        /* <DEDUP_REMOVED lines=13> */
.L_x_1834:
[----:B------:R-:W-:Y:S05]  /*d630*/  BSYNC.RECONVERGENT B2 ;  /* 0x0000000000027941 */ /* 0x000fea0003800200 */
.L_x_1833:
        /* <DEDUP_REMOVED lines=43> */
.L_x_1831:
[----:B------:R-:W-:Y:S05]  /*d8f0*/  BSYNC.RECONVERGENT B1 ;  /* 0x0000000000017941 */ /* 0x000fea0003800200 */
.L_x_1830:
        /* <DEDUP_REMOVED lines=21> */
.L_x_1837:
        /* <DEDUP_REMOVED lines=13> */
.L_x_1839:
[----:B------:R-:W-:Y:S05]  /*db20*/  BSYNC.RECONVERGENT B2 ;  /* 0x0000000000027941 */ /* 0x000fea0003800200 */
.L_x_1838:
        /* <DEDUP_REMOVED lines=43> */
.L_x_1836:
[----:B------:R-:W-:Y:S05]  /*dde0*/  BSYNC.RECONVERGENT B1 ;  /* 0x0000000000017941 */ /* 0x000fea0003800200 */
.L_x_1835:
        /* <DEDUP_REMOVED lines=26> */
.L_x_1842:
        /* <DEDUP_REMOVED lines=13> */
.L_x_1844:
[----:B------:R-:W-:Y:S05]  /*e060*/  BSYNC.RECONVERGENT B2 ;  /* 0x0000000000027941 */ /* 0x000fea0003800200 */
.L_x_1843:
        /* <DEDUP_REMOVED lines=43> */
.L_x_1841:
[----:B------:R-:W-:Y:S05]  /*e320*/  BSYNC.RECONVERGENT B1 ;  /* 0x0000000000017941 */ /* 0x000fea0003800200 */
.L_x_1840:
        /* <DEDUP_REMOVED lines=20> */
.L_x_1847:
[----:B------:R-:W-:Y:S01]  /*e470*/  VIADD R135, R135, 0x1 ;  /* 0x0000000187877836 */ /* 0x000fe20000000000 */
[----:B------:R-:W-:Y:S03]  /*e480*/  BSSY.RECONVERGENT B2, `(.L_x_1848) ;  /* 0x000000e000027945 */ /* 0x000fe60003800200 */
[C---:B------:R-:W-:Y:S01]  /*e490*/  IMAD.WIDE.U32 R206, R135.reuse, -0x2daee0ad, RZ ;  /* 0xd2511f5387ce7825 */ /* 0x040fe200078e00ff */
[----:B------:R-:W-:-:S13]  /*e4a0*/  ISETP.NE.AND P6, PT, R135, RZ, PT ;  /* 0x000000ff8700720c */ /* 0x000fda0003fc5270 */
[----:B------:R-:W-:Y:S05]  /*e4b0*/  @P6 BRA `(.L_x_1849) ;  /* 0x0000000000286947 */ /* 0x000fea0003800000 */
[----:B------:R-:W-:Y:S01]  /*e4c0*/  VIADD R129, R129, 0x1 ;  /* 0x0000000181817836 */ /* 0x000fe20000000000 */
[----:B------:R-:W-:-:S04]  /*e4d0*/  P2R R2, PR, RZ, 0x1 ;  /* 0x00000001ff027803 */ /* 0x000fc80000000000 */
[----:B------:R-:W-:-:S13]  /*e4e0*/  ISETP.NE.AND P6, PT, R129, RZ, PT ;  /* 0x000000ff8100720c */ /* 0x000fda0003fc5270 */
[----:B------:R-:W-:Y:S01]  /*e4f0*/  @!P6 IADD3 R137, PT, PT, R137, 0x1, RZ ;  /* 0x000000018989e810 */ /* 0x000fe20007ffe0ff */
[----:B------:R-:W-:Y:S02]  /*e500*/  @!P6 VIADD R112, R3, 0x1 ;  /* 0x000000010370e836 */ /* 0x000fe40000000000 */
[----:B------:R-:W-:Y:S01]  /*e510*/  @!P6 IMAD.MOV.U32 R129, RZ, RZ, RZ ;  /* 0x000000ffff81e224 */ /* 0x000fe200078e00ff */
[----:B------:R-:W-:-:S13]  /*e520*/  ISETP.NE.AND P0, PT, R137, RZ, !P6 ;  /* 0x000000ff8900720c */ /* 0x000fda0007705270 */
[----:B------:R-:W-:Y:S01]  /*e530*/  @P0 IMAD.MOV R112, RZ, RZ, R3 ;  /* 0x000000ffff700224 */ /* 0x000fe200078e0203 */
[----:B------:R-:W-:-:S04]  /*e540*/  ISETP.NE.AND P0, PT, R2, RZ, PT ;  /* 0x000000ff0200720c */ /* 0x000fc80003f05270 */
[----:B------:R-:W-:-:S09]  /*e550*/  @!P6 MOV R3, R112 ;  /* 0x000000700003e202 */ /* 0x000fd20000000f00 */
.L_x_1849:
[----:B------:R-:W-:Y:S05]  /*e560*/  BSYNC.RECONVERGENT B2 ;  /* 0x0000000000027941 */ /* 0x000fea0003800200 */
.L_x_1848:
        /* <DEDUP_REMOVED lines=43> */
.L_x_1846:
[----:B------:R-:W-:Y:S05]  /*e820*/  BSYNC.RECONVERGENT B1 ;  /* 0x0000000000017941 */ /* 0x000fea0003800200 */
.L_x_1845:
[----:B------:R-:W-:Y:S02]  /*e830*/  I2FP.F32.U32 R113, R114 ;  /* 0x0000007200717245 */ /* 0x000fe40000201000 */
[----:B------:R-:W-:Y:S02]  /*e840*/  PRMT R112, R55, 0x7632, R112 ;  /* 0x0000763237707816 */ /* 0x000fe40000000070 */
[----:B------:R-:W-:Y:S01]  /*e850*/  @P0 PRMT R114, R51, 0x7632, R114 ;  /* 0x0000763233720816 */ /* 0x000fe20000000072 */
[----:B------:R-:W-:Y:S02]  /*e860*/  FFMA.FTZ R113, R113, R212, 1.1641532182693481445e-10 ;  /* 0x2f00000071717423 */ /* 0x000fe400000100d4 */
[----:B------:R-:W-:Y:S02]  /*e870*/  IMAD.U32 R112, R112, 0x10000, RZ ;  /* 0x0001000070707824 */ /* 0x000fe400078e00ff */
[----:B------:R-:W-:Y:S01]  /*e880*/  @P0 IMAD.U32 R114, R114, 0x10000, RZ ;  /* 0x0001000072720824 */ /* 0x000fe200078e00ff */
[----:B------:R-:W-:Y:S01]  /*e890*/  FSETP.GTU.FTZ.AND P6, PT, R113, R196, PT ;  /* 0x000000c47100720b */ /* 0x000fe20003fdc000 */
[----:B------:R-:W-:Y:S01]  /*e8a0*/  FMUL.FTZ R112, R112, R211 ;  /* 0x000000d370707220 */ /* 0x000fe20000410000 */
[----:B------:R-:W-:-:S04]  /*e8b0*/  PRMT R113, R210, 0x5410, R146 ;  /* 0x00005410d2717816 */ /* 0x000fc80000000092 */
[----:B------:R-:W-:-:S05]  /*e8c0*/  FSEL R112, R112, RZ, !P6 ;  /* 0x000000ff70707208 */ /* 0x000fca0007000000 */
[----:B------:R-:W-:Y:S01]  /*e8d0*/  FADD.FTZ R215, R215, R112 ;  /* 0x00000070d7d77221 */ /* 0x000fe20000010000 */
[----:B------:R-:W-:-:S03]  /*e8e0*/  SEL R112, RZ, 0x1, P6 ;  /* 0x00000001ff707807 */ /* 0x000fc60003000000 */
[----:B------:R-:W-:Y:S01]  /*e8f0*/  @P0 FADD.FTZ R196, R215, R114 ;  /* 0x00000072d7c40221 */ /* 0x000fe20000010000 */
[----:B------:R-:W-:Y:S01]  /*e900*/  @!P0 IMAD.MOV.U32 R196, RZ, RZ, R215 ;  /* 0x000000ffffc48224 */ /* 0x000fe200078e00d7 */
[----:B------:R-:W-:Y:S02]  /*e910*/  PRMT R146, R112, 0x7610, R146 ;  /* 0x0000761070927816 */ /* 0x000fe40000000092 */
[----:B------:R-:W-:Y:S02]  /*e920*/  PRMT R114, R213, 0x5410, R214 ;  /* 0x00005410d5727816 */ /* 0x000fe400000000d6 */
[----:B------:R-:W-:Y:S02]  /*e930*/  F2FP.BF16.F32.PACK_AB R115, RZ, R196 ;  /* 0x000000c4ff73723e */ /* 0x000fe400000010ff */
[----:B------:R-:W-:Y:S02]  /*e940*/  PRMT R112, R203, 0x5410, R205 ;  /* 0x00005410cb707816 */ /* 0x000fe400000000cd */
[----:B------:R-:W-:Y:S01]  /*e950*/  PRMT R115, R209, 0x5410, R115 ;  /* 0x00005410d1737816 */ /* 0x000fe20000000073 */
[----:B------:R-:W-:Y:S06]  /*e960*/  BRA `(.L_x_1850) ;  /* 0x0000002800747947 */ /* 0x000fec0003800000 */
.L_x_1769:
        /* <DEDUP_REMOVED lines=16> */
.L_x_1853:
        /* <DEDUP_REMOVED lines=13> */
.L_x_1855:
[----:B------:R-:W-:Y:S05]  /*eb40*/  BSYNC.RECONVERGENT B2 ;  /* 0x0000000000027941 */ /* 0x000fea0003800200 */
.L_x_1854:
        /* <DEDUP_REMOVED lines=42> */
.L_x_1852:
[----:B------:R-:W-:Y:S05]  /*edf0*/  BSYNC.RECONVERGENT B1 ;  /* 0x0000000000017941 */ /* 0x000fea0003800200 */
.L_x_1851:
        /* <DEDUP_REMOVED lines=14> */
[----:B------:R-:W-:Y:S02]  /*eee0*/  FSEL R147, R203, RZ, !P2 ;  /* 0x000000ffcb937208 */ /* 0x000fe40005000000 */
[----:B------:R-:W-:-:S03]  /*eef0*/  PLOP3.LUT P2, PT, P2, PT, PT, 0x8, 0x80 ;  /* 0x000000000080781c */ /* 0x000fc6000174e170 */
[----:B------:R-:W-:Y:S01]  /*ef00*/  @P0 FADD.FTZ R147, R130, R147 ;  /* 0x0000009382930221 */ /* 0x000fe20000010000 */
[----:B------:R-:W-:-:S04]  /*ef10*/  IMAD.MOV.U32 R130, RZ, RZ, R2 ;  /* 0x000000ffff827224 */ /* 0x000fc800078e0002 */
        /* <DEDUP_REMOVED lines=11> */
.L_x_1858:
        /* <DEDUP_REMOVED lines=13> */
.L_x_1860:
[----:B------:R-:W-:Y:S05]  /*f0a0*/  BSYNC.RECONVERGENT B2 ;  /* 0x0000000000027941 */ /* 0x000fea0003800200 */
.L_x_1859:
        /* <DEDUP_REMOVED lines=43> */
.L_x_1857:
[----:B------:R-:W-:Y:S05]  /*f360*/  BSYNC.RECONVERGENT B1 ;  /* 0x0000000000017941 */ /* 0x000fea0003800200 */
.L_x_1856:
        /* <DEDUP_REMOVED lines=9> */
[----:B------:R-:W-:Y:S02]  /*f400*/  @P0 SHF.L.U32 R112, R155, 0x10, RZ ;  /* 0x000000109b700819 */ /* 0x000fe400000006ff */
        /* <DEDUP_REMOVED lines=15> */
.L_x_1863:
[----:B------:R-:W-:Y:S01]  /*f500*/  VIADD R135, R135, 0x1 ;  /* 0x0000000187877836 */ /* 0x000fe20000000000 */
[----:B------:R-:W-:Y:S03]  /*f510*/  BSSY.RECONVERGENT B2, `(.L_x_1864) ;  /* 0x000000c000027945 */ /* 0x000fe60003800200 */
[C---:B------:R-:W-:Y:S01]  /*f520*/  IMAD.WIDE.U32 R216, R135.reuse, -0x2daee0ad, RZ ;  /* 0xd2511f5387d87825 */ /* 0x040fe200078e00ff */
        /* <DEDUP_REMOVED lines=10> */
.L_x_1865:
[----:B------:R-:W-:Y:S05]  /*f5d0*/  BSYNC.RECONVERGENT B2 ;  /* 0x0000000000027941 */ /* 0x000fea0003800200 */
.L_x_1864:
        /* <DEDUP_REMOVED lines=42> */
[----:B------:R-:W-:-:S07]  /*f880*/  MOV R208, R206 ;  /* 0x000000ce00d07202 */ /* 0x000fce0000000f00 */
.L_x_1862:
[----:B------:R-:W-:Y:S05]  /*f890*/  BSYNC.RECONVERGENT B1 ;  /* 0x0000000000017941 */ /* 0x000fea0003800200 */
.L_x_1861:
[----:B------:R-:W-:Y:S01]  /*f8a0*/  I2FP.F32.U32 R207, R112 ;  /* 0x0000007000cf7245 */ /* 0x000fe20000201000 */
[----:B------:R-:W-:Y:S01]  /*f8b0*/  IMAD.U32 R209, R113, 0x10000, RZ ;  /* 0x0001000071d17824 */ /* 0x000fe200078e00ff */
[----:B------:R-:W-:Y:S01]  /*f8c0*/  LOP3.LUT R134, R134, 0xfffffffb, RZ, 0xc0, !PT ;  /* 0xfffffffb86867812 */ /* 0x000fe200078ec0ff */
[----:B------:R-:W-:Y:S01]  /*f8d0*/  BSSY.RECONVERGENT B1, `(.L_x_1866) ;  /* 0x0000050000017945 */ /* 0x000fe20003800200 */
[----:B------:R-:W-:Y:S02]  /*f8e0*/  HFMA2 R184, -RZ, RZ, 0, 1.1920928955078125e-07 ;  /* 0x00000002ffb87431 */ /* 0x000fe400000001ff */
[----:B------:R-:W-:Y:S01]  /*f8f0*/  FFMA.FTZ R112, R207, R212, 1.1641532182693481445e-10 ;  /* 0x2f000000cf707423 */ /* 0x000fe200000100d4 */
[----:B------:R-:W-:Y:S01]  /*f900*/  FMUL.FTZ R209, R209, R214 ;  /* 0x000000d6d1d17220 */ /* 0x000fe20000410000 */
[----:B------:R-:W-:Y:S01]  /*f910*/  @P0 IMAD.U32 R207, R49, 0x10000, RZ ;  /* 0x0001000031cf0824 */ /* 0x000fe200078e00ff */
[----:B------:R-:W-:Y:S01]  /*f920*/  PRMT R168, R113, 0x7632, R168 ;  /* 0x0000763271a87816 */ /* 0x000fe200000000a8 */
[----:B------:R-:W-:Y:S01]  /*f930*/  IMAD.MOV.U32 R113, RZ, RZ, R2 ;  /* 0x000000ffff717224 */ /* 0x000fe200078e0002 */
[----:B------:R-:W-:-:S04]  /*f940*/  FSETP.GTU.FTZ.AND P2, PT, R112, R213, PT ;  /* 0x000000d57000720b */ /* 0x000fc80003f5c000 */
        /* <DEDUP_REMOVED lines=15> */
.L_x_1868:
        /* <DEDUP_REMOVED lines=13> */
.L_x_1870:
[----:B------:R-:W-:Y:S05]  /*fb10*/  BSYNC.RECONVERGENT B2 ;  /* 0x0000000000027941 */ /* 0x000fea0003800200 */
.L_x_1869:
        /* <DEDUP_REMOVED lines=43> */
.L_x_1867:
[----:B------:R-:W-:Y:S05]  /*fdd0*/  BSYNC.RECONVERGENT B1 ;  /* 0x0000000000017941 */ /* 0x000fea0003800200 */
.L_x_1866:
[----:B------:R-:W-:Y:S01]  /*fde0*/  I2FP.F32.U32 R113, R113 ;  /* 0x0000007100717245 */ /* 0x000fe20000201000 */
[----:B------:R-:W-:Y:S01]  /*fdf0*/  IMAD.U32 R207, R168, 0x10000, RZ ;  /* 0x00010000a8cf7824 */ /* 0x000fe200078e00ff */
[----:B------:R-:W-:Y:S01]  /*fe00*/  LOP3.LUT R134, R134, 0xfffffffd, RZ, 0xc0, !PT ;  /* 0xfffffffd86867812 */ /* 0x000fe200078ec0ff */
[----:B------:R-:W-:Y:S01]  /*fe10*/  @P0 IMAD.U32 R167, R167, 0x10000, RZ ;  /* 0x00010000a7a70824 */ /* 0x000fe200078e00ff */
[----:B------:R-:W-:Y:S01]  /*fe20*/  BSSY.RECONVERGENT B1, `(.L_x_1871) ;  /* 0x000004e000017945 */ /* 0x000fe20003800200 */
[----:B------:R-:W-:Y:S01]  /*fe30*/  FFMA.FTZ R112, R113, R212, 1.1641532182693481445e-10 ;  /* 0x2f00000071707423 */ /* 0x000fe200000100d4 */
[----:B------:R-:W-:Y:S01]  /*fe40*/  FMUL.FTZ R207, R207, R214 ;  /* 0x000000d6cfcf7220 */ /* 0x000fe20000410000 */
[----:B------:R-:W-:Y:S01]  /*fe50*/  IMAD.MOV.U32 R206, RZ, RZ, 0x2 ;  /* 0x00000002ffce7424 */ /* 0x000fe200078e00ff */
[----:B------:R-:W-:Y:S02]  /*fe60*/  MOV R113, R2 ;  /* 0x0000000200717202 */ /* 0x000fe40000000f00 */
        /* <DEDUP_REMOVED lines=16> */
.L_x_1873:
        /* <DEDUP_REMOVED lines=13> */
.L_x_1875:
[----:B------:R-:W-:Y:S05]  /*10040*/  BSYNC.RECONVERGENT B2 ;  /* 0x0000000000027941 */ /* 0x000fea0003800200 */
.L_x_1874:
        /* <DEDUP_REMOVED lines=37> */
[----:B------:R-:W-:Y:S02]  /*102a0*/  MOV R2, R206 ;  /* 0x000000ce00027202 */ /* 0x000fe40000000f00 */
[----:B------:R-:W-:Y:S01]  /*102b0*/  LOP3.LUT R131, R216, UR35, R207, 0x96, !PT ;  /* 0x00000023d8837c12 */ /* 0x000fe2000f8e96cf */
[----:B------:R-:W-:Y:S01]  /*102c0*/  IMAD.MOV.U32 R206, RZ, RZ, RZ ;  /* 0x000000ffffce7224 */ /* 0x000fe200078e00ff */
[----:B------:R-:W-:Y:S01]  /*102d0*/  LOP3.LUT R132, R130, UR36, R113, 0x96, !PT ;  /* 0x0000002482847c12 */ /* 0x000fe2000f8e9671 */
[----:B------:R-:W-:Y:S02]  /*102e0*/  IMAD.MOV.U32 R113, RZ, RZ, R208 ;  /* 0x000000ffff717224 */ /* 0x000fe400078e00d0 */
[----:B------:R-:W-:-:S07]  /*102f0*/  IMAD.MOV.U32 R208, RZ, RZ, R112 ;  /* 0x000000ffffd07224 */ /* 0x000fce00078e0070 */
.L_x_1872:
[----:B------:R-:W-:Y:S05]  /*10300*/  BSYNC.RECONVERGENT B1 ;  /* 0x0000000000017941 */ /* 0x000fea0003800200 */
.L_x_1871:
[----:B------:R-:W-:Y:S01]  /*10310*/  I2FP.F32.U32 R113, R113 ;  /* 0x0000007100717245 */ /* 0x000fe20000201000 */
[----:B------:R-:W-:Y:S01]  /*10320*/  @P0 IMAD.U32 R130, R50, 0x10000, RZ ;  /* 0x0001000032820824 */ /* 0x000fe200078e00ff */
[----:B------:R-:W-:Y:S01]  /*10330*/  SHF.L.U32 R167, R114, 0x10, RZ ;  /* 0x0000001072a77819 */ /* 0x000fe200000006ff */
[----:B------:R-:W-:Y:S01]  /*10340*/  BSSY.RECONVERGENT B1, `(.L_x_1876) ;  /* 0x000004e000017945 */ /* 0x000fe20003800200 */
[----:B------:R-:W-:Y:S01]  /*10350*/  ISETP.NE.AND P3, PT, R206, 0x1, PT ;  /* 0x00000001ce00780c */ /* 0x000fe20003f65270 */
[----:B------:R-:W-:Y:S01]  /*10360*/  FFMA.FTZ R112, R113, R212, 1.1641532182693481445e-10 ;  /* 0x2f00000071707423 */ /* 0x000fe200000100d4 */
[----:B------:R-:W-:Y:S01]  /*10370*/  PRMT R114, R114, 0x7632, R114 ;  /* 0x0000763272727816 */ /* 0x000fe20000000072 */
[----:B------:R-:W-:Y:S01]  /*10380*/  FMUL.FTZ R167, R167, R214 ;  /* 0x000000d6a7a77220 */ /* 0x000fe20000410000 */
[----:B------:R-:W-:Y:S02]  /*10390*/  IMAD.MOV.U32 R113, RZ, RZ, R2 ;  /* 0x000000ffff717224 */ /* 0x000fe400078e0002 */
[----:B------:R-:W-:-:S04]  /*103a0*/  FSETP.GTU.FTZ.AND P2, PT, R112, R213, PT ;  /* 0x000000d57000720b */ /* 0x000fc80003f5c000 */
        /* <DEDUP_REMOVED lines=14> */
.L_x_1878:
        /* <DEDUP_REMOVED lines=13> */
.L_x_1880:
[----:B------:R-:W-:Y:S05]  /*10560*/  BSYNC.RECONVERGENT B2 ;  /* 0x0000000000027941 */ /* 0x000fea0003800200 */
.L_x_1879:
        /* <DEDUP_REMOVED lines=43> */
.L_x_1877:
[----:B------:R-:W-:Y:S05]  /*10820*/  BSYNC.RECONVERGENT B1 ;  /* 0x0000000000017941 */ /* 0x000fea0003800200 */
.L_x_1876:
[----:B------:R-:W-:Y:S01]  /*10830*/  I2FP.F32.U32 R113, R113 ;  /* 0x0000007100717245 */ /* 0x000fe20000201000 */
[----:B------:R-:W-:Y:S01]  /*10840*/  IMAD.U32 R207, R114, 0x10000, RZ ;  /* 0x0001000072cf7824 */ /* 0x000fe200078e00ff */
[----:B------:R-:W-:Y:S01]  /*10850*/  ISETP.NE.AND P4, PT, R130, 0x1, PT ;  /* 0x000000018200780c */ /* 0x000fe20003f85270 */
[----:B------:R-:W-:Y:S01]  /*10860*/  BSSY.RECONVERGENT B1, `(.L_x_1881) ;  /* 0x000004d000017945 */ /* 0x000fe20003800200 */
[----:B------:R-:W-:Y:S01]  /*10870*/  @P0 SHF.L.U32 R114, R183, 0x10, RZ ;  /* 0x00000010b7720819 */ /* 0x000fe200000006ff */
[----:B------:R-:W-:Y:S01]  /*10880*/  FFMA.FTZ R112, R113, R212, 1.1641532182693481445e-10 ;  /* 0x2f00000071707423 */ /* 0x000fe200000100d4 */
[----:B------:R-:W-:Y:S01]  /*10890*/  FMUL.FTZ R207, R207, R214 ;  /* 0x000000d6cfcf7220 */ /* 0x000fe20000410000 */
[----:B------:R-:W-:-:S03]  /*108a0*/  IMAD.MOV.U32 R113, RZ, RZ, R2 ;  /* 0x000000ffff717224 */ /* 0x000fc600078e0002 */
        /* <DEDUP_REMOVED lines=15> */
.L_x_1883:
        /* <DEDUP_REMOVED lines=13> */
.L_x_1885:
[----:B------:R-:W-:Y:S05]  /*10a70*/  BSYNC.RECONVERGENT B2 ;  /* 0x0000000000027941 */ /* 0x000fea0003800200 */
.L_x_1884:
        /* <DEDUP_REMOVED lines=42> */
[----:B------:R-:W-:-:S07]  /*10d20*/  MOV R208, R112 ;  /* 0x0000007000d07202 */ /* 0x000fce0000000f00 */
.L_x_1882:
[----:B------:R-:W-:Y:S05]  /*10d30*/  BSYNC.RECONVERGENT B1 ;  /* 0x0000000000017941 */ /* 0x000fea0003800200 */
.L_x_1881:
[----:B------:R-:W-:Y:S01]  /*10d40*/  I2FP.F32.U32 R113, R113 ;  /* 0x0000007100717245 */ /* 0x000fe20000201000 */
[----:B------:R-:W-:Y:S01]  /*10d50*/  IMAD.U32 R207, R115, 0x10000, RZ ;  /* 0x0001000073cf7824 */ /* 0x000fe200078e00ff */
[----:B------:R-:W-:Y:S01]  /*10d60*/  ISETP.NE.AND P5, PT, R114, 0x1, PT ;  /* 0x000000017200780c */ /* 0x000fe20003fa5270 */
[----:B------:R-:W-:Y:S01]  /*10d70*/  BSSY.RECONVERGENT B1, `(.L_x_1886) ;  /* 0x000004e000017945 */ /* 0x000fe20003800200 */
[----:B------:R-:W-:Y:S02]  /*10d80*/  HFMA2 R130, -RZ, RZ, 0, 1.1920928955078125e-07 ;  /* 0x00000002ff827431 */ /* 0x000fe400000001ff */
[----:B------:R-:W-:Y:S01]  /*10d90*/  FFMA.FTZ R112, R113, R212, 1.1641532182693481445e-10 ;  /* 0x2f00000071707423 */ /* 0x000fe200000100d4 */
[----:B------:R-:W-:Y:S01]  /*10da0*/  FMUL.FTZ R207, R207, R214 ;  /* 0x000000d6cfcf7220 */ /* 0x000fe20000410000 */
[----:B------:R-:W-:Y:S01]  /*10db0*/  @P0 IMAD.U32 R113, R51, 0x10000, RZ ;  /* 0x0001000033710824 */ /* 0x000fe200078e00ff */
[----:B------:R-:W-:Y:S02]  /*10dc0*/  PRMT R217, R115, 0x7632, R217 ;  /* 0x0000763273d97816 */ /* 0x000fe400000000d9 */
[----:B------:R-:W-:-:S04]  /*10dd0*/  FSETP.GTU.FTZ.AND P4, PT, R112, R213, PT ;  /* 0x000000d57000720b */ /* 0x000fc80003f9c000 */
        /* <DEDUP_REMOVED lines=14> */
.L_x_1888:
        /* <DEDUP_REMOVED lines=13> */
.L_x_1890:
[----:B------:R-:W-:Y:S05]  /*10f90*/  BSYNC.RECONVERGENT B2 ;  /* 0x0000000000027941 */ /* 0x000fea0003800200 */
.L_x_1889:
        /* <DEDUP_REMOVED lines=43> */
.L_x_1887:
[----:B------:R-:W-:Y:S05]  /*11250*/  BSYNC.RECONVERGENT B1 ;  /* 0x0000000000017941 */ /* 0x000fea0003800200 */
.L_x_1886:
        /* <DEDUP_REMOVED lines=13> */
[----:B------:R-:W-:-:S07]  /*11330*/  PRMT R115, R211, 0x5410, R115 ;  /* 0x00005410d3737816 */ /* 0x000fce0000000073 */
.L_x_1850:
        /* <DEDUP_REMOVED lines=26> */
[----:B------:R-:W-:Y:S02]  /*114e0*/  PRMT R203, R144, 0x7104, RZ ;  /* 0x0000710490cb7816 */ /* 0x000fe400000000ff */
[----:B------:R-:W-:Y:S02]  /*114f0*/  LOP3.LUT R115, R115, 0xff0000, RZ, 0xc0, !PT ;  /* 0x00ff000073737812 */ /* 0x000fe400078ec0ff */
[----:B------:R-:W-:Y:S02]  /*11500*/  LOP3.LUT R210, R142, 0xff, RZ, 0xc0, !PT ;  /* 0x000000ff8ed27812 */ /* 0x000fe400078ec0ff */
[----:B------:R-:W-:-:S02]  /*11510*/  PRMT R114, R115, 0x4210, R114 ;  /* 0x0000421073727816 */ /* 0x000fc40000000072 */
[----:B------:R-:W-:Y:S01]  /*11520*/  LOP3.LUT R206, R141, 0xff, RZ, 0xc0, !PT ;  /* 0x000000ff8dce7812 */ /* 0x000fe200078ec0ff */
[----:B------:R-:W-:Y:S01]  /*11530*/  IMAD.WIDE.U32 R210, R210, 0x1000000, RZ ;  /* 0x01000000d2d27825 */ /* 0x000fe200078e00ff */
        /* <DEDUP_REMOVED lines=11> */
.L_x_1891:
[----:B------:R-:W-:Y:S01]  /*115f0*/  MOV R203, R208 ;  /* 0x000000d000cb7202 */ /* 0x000fe20000000f00 */
[----:B------:R-:W-:-:S07]  /*11600*/  VIADD R204, R204, 0x80 ;  /* 0x00000080cccc7836 */ /* 0x000fce0000000000 */
.L_x_1768:
[----:B------:R-:W-:Y:S05]  /*11610*/  BSYNC.RECONVERGENT B0 ;  /* 0x0000000000007941 */ /* 0x000fea0003800200 */
.L_x_1767:
        /* <DEDUP_REMOVED lines=28> */
[----:B------:R-:W-:Y:S01]  /*117e0*/  IMAD.MOV.U32 R139, RZ, RZ, R2 ;  /* 0x000000ffff8b7224 */ /* 0x000fe200078e0002 */
[----:B------:R-:W-:-:S07]  /*117f0*/  MOV R208, R203 ;  /* 0x000000cb00d07202 */ /* 0x000fce0000000f00 */
[----:B------:R-:W-:Y:S05]  /*11800*/  @!P2 BRA `(.L_x_1896) ;  /* 0x000000040008a947 */ /* 0x000fea0003800000 */
[----:B------:R-:W-:-:S13]  /*11810*/  ISETP.NE.AND P2, PT, R130, 0x3, PT ;  /* 0x000000038200780c */ /* 0x000fda0003f45270 */
[----:B------:R-:W-:Y:S05]  /*11820*/  @!P2 BRA `(.L_x_1897) ;  /* 0x000000000020a947 */ /* 0x000fea0003800000 */
[----:B------:R-:W-:-:S13]  /*11830*/  ISETP.NE.AND P2, PT, R130, 0x2, PT ;  /* 0x000000028200780c */ /* 0x000fda0003f45270 */
[----:B------:R-:W-:Y:S01]  /*11840*/  @!P2 IMAD.MOV.U32 R141, RZ, RZ, 0x3 ;  /* 0x00000003ff8da424 */ /* 0x000fe200078e00ff */
[----:B------:R-:W-:Y:S01]  /*11850*/  @P2 IADD3 R141, PT, PT, R130, 0x1, RZ ;  /* 0x00000001828d2810 */ /* 0x000fe20007ffe0ff */
[--C-:B------:R-:W-:Y:S02]  /*11860*/  @!P2 IMAD.MOV.U32 R208, RZ, RZ, R203.reuse ;  /* 0x000000ffffd0a224 */ /* 0x100fe400078e00cb */
[----:B------:R-:W-:Y:S02]  /*11870*/  @!P2 IMAD.MOV.U32 R139, RZ, RZ, R132 ;  /* 0x000000ffff8ba224 */ /* 0x000fe400078e0084 */
[----:B------:R-:W-:Y:S02]  /*11880*/  @P2 IMAD.MOV.U32 R208, RZ, RZ, R203 ;  /* 0x000000ffffd02224 */ /* 0x000fe400078e00cb */
[----:B------:R-:W-:Y:S01]  /*11890*/  @P2 IMAD.MOV.U32 R139, RZ, RZ, R131 ;  /* 0x000000ffff8b2224 */ /* 0x000fe200078e0083 */
[----:B------:R-:W-:Y:S06]  /*118a0*/  BRA `(.L_x_1896) ;  /* 0x0000000000e07947 */ /* 0x000fec0003800000 */
.L_x_1897:
        /* <DEDUP_REMOVED lines=13> */
.L_x_1899:
[----:B------:R-:W-:Y:S05]  /*11980*/  BSYNC.RECONVERGENT B2 ;  /* 0x0000000000027941 */ /* 0x000fea0003800200 */
.L_x_1898:
        /* <DEDUP_REMOVED lines=41> */
[----:B------:R-:W-:-:S07]  /*11c20*/  LOP3.LUT R132, R130, UR36, R209, 0x96, !PT ;  /* 0x0000002482847c12 */ /* 0x000fce000f8e96d1 */
.L_x_1896:
[----:B------:R-:W-:Y:S05]  /*11c30*/  BSYNC.RECONVERGENT B1 ;  /* 0x0000000000017941 */ /* 0x000fea0003800200 */
.L_x_1895:
[----:B------:R-:W0:Y:S01]  /*11c40*/  LDC R197, c[0x0][0x408] ;  /* 0x00010200ffc57b82 */ /* 0x000e220000000800 */
[----:B------:R-:W-:Y:S01]  /*11c50*/  I2FP.F32.U32 R139, R139 ;  /* 0x0000008b008b7245 */ /* 0x000fe20000201000 */
[----:B------:R-:W-:Y:S01]  /*11c60*/  IMAD.MOV.U32 R212, RZ, RZ, 0x2f800000 ;  /* 0x2f800000ffd47424 */ /* 0x000fe200078e00ff */
[----:B------:R-:W-:Y:S01]  /*11c70*/  ISETP.NE.AND P2, PT, R141, 0x1, PT ;  /* 0x000000018d00780c */ /* 0x000fe20003f45270 */
[----:B------:R-:W-:Y:S01]  /*11c80*/  IMAD.U32 R140, R112, 0x10000, RZ ;  /* 0x00010000708c7824 */ /* 0x000fe200078e00ff */
[----:B------:R-:W-:Y:S01]  /*11c90*/  LOP3.LUT R134, R134, 0xffffffef, RZ, 0xc0, !PT ;  /* 0xffffffef86867812 */ /* 0x000fe200078ec0ff */
[----:B------:R-:W-:Y:S01]  /*11ca0*/  FFMA.FTZ R130, R139, R212, 1.1641532182693481445e-10 ;  /* 0x2f0000008b827423 */ /* 0x000fe200000100d4 */
[----:B------:R-:W-:Y:S01]  /*11cb0*/  BSSY.RECONVERGENT B1, `(.L_x_1900) ;  /* 0x000004c000017945 */ /* 0x000fe20003800200 */
[----:B------:R-:W1:Y:S01]  /*11cc0*/  LDC R211, c[0x0][0x404] ;  /* 0x00010100ffd37b82 */ /* 0x000e620000000800 */
[----:B------:R-:W-:Y:S01]  /*11cd0*/  PRMT R112, R112, 0x7632, R112 ;  /* 0x0000763270707816 */ /* 0x000fe20000000070 */
[----:B------:R-:W-:-:S02]  /*11ce0*/  IMAD.MOV.U32 R142, RZ, RZ, 0x2 ;  /* 0x00000002ff8e7424 */ /* 0x000fc400078e00ff */
[----:B0-----:R-:W-:Y:S01]  /*11cf0*/  FMUL.FTZ R139, R140, R197 ;  /* 0x000000c58c8b7220 */ /* 0x001fe20000410000 */
[----:B-1----:R-:W-:Y:S02]  /*11d00*/  FSETP.GTU.FTZ.AND P3, PT, R130, R211, PT ;  /* 0x000000d38200720b */ /* 0x002fe40003f7c000 */
[----:B------:R-:W-:Y:S02]  /*11d10*/  MOV R130, R2 ;  /* 0x0000000200827202 */ /* 0x000fe40000000f00 */
[----:B------:R-:W-:Y:S02]  /*11d20*/  FSEL R139, R139, RZ, !P3 ;  /* 0x000000ff8b8b7208 */ /* 0x000fe40005800000 */
[----:B------:R-:W-:-:S13]  /*11d30*/  PLOP3.LUT P3, PT, P3, PT, PT, 0x8, 0x80 ;  /* 0x000000000080781c */ /* 0x000fda0001f6e170 */
        /* <DEDUP_REMOVED lines=10> */
.L_x_1902:
        /* <DEDUP_REMOVED lines=13> */
.L_x_1904:
[----:B------:R-:W-:Y:S05]  /*11eb0*/  BSYNC.RECONVERGENT B2 ;  /* 0x0000000000027941 */ /* 0x000fea0003800200 */
.L_x_1903:
        /* <DEDUP_REMOVED lines=43> */
.L_x_1901:
[----:B------:R-:W-:Y:S05]  /*12170*/  BSYNC.RECONVERGENT B1 ;  /* 0x0000000000017941 */ /* 0x000fea0003800200 */
.L_x_1900:
[----:B------:R-:W-:Y:S01]  /*12180*/  I2FP.F32.U32 R141, R130 ;  /* 0x00000082008d7245 */ /* 0x000fe20000201000 */
[----:B------:R-:W-:Y:S01]  /*12190*/  BSSY.RECONVERGENT B1, `(.L_x_1905) ;  /* 0x0000051000017945 */ /* 0x000fe20003800200 */
[----:B------:R-:W-:-:S03]  /*121a0*/  SHF.L.U32 R140, R52, 0x10, RZ ;  /* 0x00000010348c7819 */ /* 0x000fc600000006ff */
[----:B------:R-:W-:Y:S01]  /*121b0*/  FFMA.FTZ R130, R141, R212, 1.1641532182693481445e-10 ;  /* 0x2f0000008d827423 */ /* 0x000fe200000100d4 */
[----:B------:R-:W-:Y:S02]  /*121c0*/  @P0 IMAD.U32 R141, R48, 0x10000, RZ ;  /* 0x00010000308d0824 */ /* 0x000fe400078e00ff */
[----:B------:R-:W-:Y:S02]  /*121d0*/  FMUL.FTZ R140, R140, R197 ;  /* 0x000000c58c8c7220 */ /* 0x000fe40000410000 */
[----:B------:R-:W-:-:S04]  /*121e0*/  FSETP.GTU.FTZ.AND P2, PT, R130, R211, PT ;  /* 0x000000d38200720b */ /* 0x000fc80003f5c000 */
[----:B------:R-:W-:Y:S01]  /*121f0*/  FSEL R130, R140, RZ, !P2 ;  /* 0x000000ff8c827208 */ /* 0x000fe20005000000 */
[----:B------:R-:W-:-:S04]  /*12200*/  IMAD.MOV.U32 R140, RZ, RZ, 0x2 ;  /* 0x00000002ff8c7424 */ /* 0x000fc800078e00ff */
[----:B------:R-:W-:Y:S01]  /*12210*/  FADD.FTZ R130, R139, R130 ;  /* 0x000000828b827221 */ /* 0x000fe20000010000 */
[----:B------:R-:W-:Y:S02]  /*12220*/  SEL R139, RZ, 0x1, P2 ;  /* 0x00000001ff8b7807 */ /* 0x000fe40001000000 */
[----:B------:R-:W-:Y:S01]  /*12230*/  ISETP.NE.AND P2, PT, R142, 0x1, PT ;  /* 0x000000018e00780c */ /* 0x000fe20003f45270 */
[--C-:B------:R-:W-:Y:S01]  /*12240*/  @P0 FADD.FTZ R148, R141, R130.reuse ;  /* 0x000000828d940221 */ /* 0x100fe20000010000 */
[----:B------:R-:W-:Y:S01]  /*12250*/  @!P0 IMAD.MOV.U32 R148, RZ, RZ, R130 ;  /* 0x000000ffff948224 */ /* 0x000fe200078e0082 */
[----:B------:R-:W-:-:S04]  /*12260*/  MOV R130, R2 ;  /* 0x0000000200827202 */ /* 0x000fc80000000f00 */
[----:B------:R-:W-:-:S06]  /*12270*/  F2FP.BF16.F32.PACK_AB R203, RZ, R148 ;  /* 0x00000094ffcb723e */ /* 0x000fcc00000010ff */
        /* <DEDUP_REMOVED lines=9> */
.L_x_1907:
        /* <DEDUP_REMOVED lines=13> */
.L_x_1909:
[----:B------:R-:W-:Y:S05]  /*123e0*/  BSYNC.RECONVERGENT B2 ;  /* 0x0000000000027941 */ /* 0x000fea0003800200 */
.L_x_1908:
        /* <DEDUP_REMOVED lines=41> */
[----:B------:R-:W-:Y:S02]  /*12680*/  IMAD.MOV.U32 R208, RZ, RZ, R140 ;  /* 0x000000ffffd07224 */ /* 0x000fe400078e008c */
[----:B------:R-:W-:-:S07]  /*12690*/  IMAD.MOV.U32 R140, RZ, RZ, RZ ;  /* 0x000000ffff8c7224 */ /* 0x000fce00078e00ff */
.L_x_1906:
[----:B------:R-:W-:Y:S05]  /*126a0*/  BSYNC.RECONVERGENT B1 ;  /* 0x0000000000017941 */ /* 0x000fea0003800200 */
.L_x_1905:
[----:B------:R-:W-:Y:S01]  /*126b0*/  I2FP.F32.U32 R141, R130 ;  /* 0x00000082008d7245 */ /* 0x000fe20000201000 */
[----:B------:R-:W-:Y:S01]  /*126c0*/  BSSY.RECONVERGENT B1, `(.L_x_1910) ;  /* 0x000004e000017945 */ /* 0x000fe20003800200 */
[----:B------:R-:W-:Y:S01]  /*126d0*/  SHF.L.U32 R130, R112, 0x10, RZ ;  /* 0x0000001070827819 */ /* 0x000fe200000006ff */
[----:B------:R-:W-:Y:S01]  /*126e0*/  IMAD.MOV.U32 R142, RZ, RZ, 0x2 ;  /* 0x00000002ff8e7424 */ /* 0x000fe200078e00ff */
[----:B------:R-:W-:Y:S01]  /*126f0*/  LOP3.LUT R134, R134, 0xfffffff7, RZ, 0xc0, !PT ;  /* 0xfffffff786867812 */ /* 0x000fe200078ec0ff */
[----:B------:R-:W-:Y:S01]  /*12700*/  FFMA.FTZ R112, R141, R212, 1.1641532182693481445e-10 ;  /* 0x2f0000008d707423 */ /* 0x000fe200000100d4 */
[----:B------:R-:W-:Y:S02]  /*12710*/  IMAD.MOV.U32 R141, RZ, RZ, R2 ;  /* 0x000000ffff8d7224 */ /* 0x000fe400078e0002 */
[----:B------:R-:W-:Y:S02]  /*12720*/  FMUL.FTZ R130, R130, R197 ;  /* 0x000000c582827220 */ /* 0x000fe40000410000 */
        /* <DEDUP_REMOVED lines=14> */
.L_x_1912:
        /* <DEDUP_REMOVED lines=13> */
.L_x_1914:
[----:B------:R-:W-:Y:S05]  /*128e0*/  BSYNC.RECONVERGENT B2 ;  /* 0x0000000000027941 */ /* 0x000fea0003800200 */
.L_x_1913:
        /* <DEDUP_REMOVED lines=43> */
.L_x_1911:
[----:B------:R-:W-:Y:S05]  /*12ba0*/  BSYNC.RECONVERGENT B1 ;  /* 0x0000000000017941 */ /* 0x000fea0003800200 */
.L_x_1910:
[----:B------:R-:W-:Y:S01]  /*12bb0*/  I2FP.F32.U32 R141, R141 ;  /* 0x0000008d008d7245 */ /* 0x000fe20000201000 */
[----:B------:R-:W-:Y:S01]  /*12bc0*/  IMAD.U32 R158, R158, 0x10000, RZ ;  /* 0x000100009e9e7824 */ /* 0x000fe200078e00ff */
[----:B------:R-:W-:Y:S01]  /*12bd0*/  BSSY.RECONVERGENT B1, `(.L_x_1915) ;  /* 0x0000050000017945 */ /* 0x000fe20003800200 */
[----:B------:R-:W-:Y:S02]  /*12be0*/  @P0 IMAD.U32 R157, R157, 0x10000, RZ ;  /* 0x000100009d9d0824 */ /* 0x000fe400078e00ff */
[----:B------:R-:W-:Y:S01]  /*12bf0*/  FFMA.FTZ R130, R141, R212, 1.1641532182693481445e-10 ;  /* 0x2f0000008d827423 */ /* 0x000fe200000100d4 */
[----:B------:R-:W-:Y:S01]  /*12c00*/  FMUL.FTZ R158, R158, R197 ;  /* 0x000000c59e9e7220 */ /* 0x000fe20000410000 */
[----:B------:R-:W-:-:S03]  /*12c10*/  IMAD.MOV.U32 R143, RZ, RZ, 0x2 ;  /* 0x00000002ff8f7424 */ /* 0x000fc600078e00ff */
[----:B------:R-:W-:-:S04]  /*12c20*/  FSETP.GTU.FTZ.AND P2, PT, R130, R211, PT ;  /* 0x000000d38200720b */ /* 0x000fc80003f5c000 */
[----:B------:R-:W-:Y:S02]  /*12c30*/  FSEL R141, R158, RZ, !P2 ;  /* 0x000000ff9e8d7208 */ /* 0x000fe40005000000 */
[----:B------:R-:W-:Y:S02]  /*12c40*/  SEL R140, RZ, 0x1, P2 ;  /* 0x00000001ff8c7807 */ /* 0x000fe40001000000 */
[----:B------:R-:W-:Y:S01]  /*12c50*/  ISETP.NE.AND P2, PT, R142, 0x1, PT ;  /* 0x000000018e00780c */ /* 0x000fe20003f45270 */
[----:B------:R-:W-:-:S04]  /*12c60*/  FADD.FTZ R112, R112, R141 ;  /* 0x0000008d70707221 */ /* 0x000fc80000010000 */
[----:B------:R-:W-:Y:S01]  /*12c70*/  @P0 FADD.FTZ R157, R112, R157 ;  /* 0x0000009d709d0221 */ /* 0x000fe20000010000 */
[----:B------:R-:W-:Y:S01]  /*12c80*/  @!P0 MOV R157, R112 ;  /* 0x00000070009d8202 */ /* 0x000fe20000000f00 */
[----:B------:R-:W-:-:S03]  /*12c90*/  IMAD.MOV.U32 R112, RZ, RZ, R2 ;  /* 0x000000ffff707224 */ /* 0x000fc600078e0002 */
[----:B------:R-:W-:-:S03]  /*12ca0*/  F2FP.BF16.F32.PACK_AB R205, RZ, R157 ;  /* 0x0000009dffcd723e */ /* 0x000fc600000010ff */
        /* <DEDUP_REMOVED lines=9> */
.L_x_1917:
        /* <DEDUP_REMOVED lines=13> */
.L_x_1919:
[----:B------:R-:W-:Y:S05]  /*12e10*/  BSYNC.RECONVERGENT B2 ;  /* 0x0000000000027941 */ /* 0x000fea0003800200 */
.L_x_1918:
        /* <DEDUP_REMOVED lines=43> */
.L_x_1916:
[----:B------:R-:W-:Y:S05]  /*130d0*/  BSYNC.RECONVERGENT B1 ;  /* 0x0000000000017941 */ /* 0x000fea0003800200 */
.L_x_1915:
[----:B------:R-:W-:Y:S01]  /*130e0*/  I2FP.F32.U32 R141, R112 ;  /* 0x00000070008d7245 */ /* 0x000fe20000201000 */
[C---:B------:R-:W-:Y:S01]  /*130f0*/  IMAD.U32 R130, R113.reuse, 0x10000, RZ ;  /* 0x0001000071827824 */ /* 0x040fe200078e00ff */
[----:B------:R-:W-:Y:S01]  /*13100*/  LOP3.LUT R134, R134, 0xfffffffb, RZ, 0xc0, !PT ;  /* 0xfffffffb86867812 */ /* 0x000fe200078ec0ff */
[----:B------:R-:W-:Y:S01]  /*13110*/  BSSY.RECONVERGENT B1, `(.L_x_1920) ;  /* 0x000004d000017945 */ /* 0x000fe20003800200 */
[----:B------:R-:W-:Y:S01]  /*13120*/  PRMT R172, R113, 0x7632, R172 ;  /* 0x0000763271ac7816 */ /* 0x000fe200000000ac */
[----:B------:R-:W-:Y:S01]  /*13130*/  FFMA.FTZ R112, R141, R212, 1.1641532182693481445e-10 ;  /* 0x2f0000008d707423 */ /* 0x000fe200000100d4 */
[----:B------:R-:W-:Y:S01]  /*13140*/  FMUL.FTZ R130, R130, R197 ;  /* 0x000000c582827220 */ /* 0x000fe20000410000 */
[----:B------:R-:W-:Y:S01]  /*13150*/  IMAD.MOV.U32 R142, RZ, RZ, 0x2 ;  /* 0x00000002ff8e7424 */ /* 0x000fe200078e00ff */
[----:B------:R-:W-:Y:S02]  /*13160*/  MOV R113, R2 ;  /* 0x0000000200717202 */ /* 0x000fe40000000f00 */
        /* <DEDUP_REMOVED lines=14> */
.L_x_1922:
        /* <DEDUP_REMOVED lines=13> */
.L_x_1924:
[----:B------:R-:W-:Y:S05]  /*13320*/  BSYNC.RECONVERGENT B2 ;  /* 0x0000000000027941 */ /* 0x000fea0003800200 */
.L_x_1923:
        /* <DEDUP_REMOVED lines=43> */
.L_x_1921:
[----:B------:R-:W-:Y:S05]  /*135e0*/  BSYNC.RECONVERGENT B1 ;  /* 0x0000000000017941 */ /* 0x000fea0003800200 */
.L_x_1920:
[----:B------:R-:W-:Y:S01]  /*135f0*/  I2FP.F32.U32 R113, R113 ;  /* 0x0000007100717245 */ /* 0x000fe20000201000 */
[----:B------:R-:W-:Y:S01]  /*13600*/  @P0 IMAD.U32 R158, R49, 0x10000, RZ ;  /* 0x00010000319e0824 */ /* 0x000fe200078e00ff */
[----:B------:R-:W-:Y:S01]  /*13610*/  SHF.L.U32 R130, R53, 0x10, RZ ;  /* 0x0000001035827819 */ /* 0x000fe200000006ff */
[----:B------:R-:W-:Y:S02]  /*13620*/  BSSY.RECONVERGENT B1, `(.L_x_1925) ;  /* 0x0000050000017945 */ /* 0x000fe40003800200 */
[----:B------:R-:W-:Y:S01]  /*13630*/  FFMA.FTZ R112, R113, R212, 1.1641532182693481445e-10 ;  /* 0x2f00000071707423 */ /* 0x000fe200000100d4 */
[----:B------:R-:W-:Y:S01]  /*13640*/  MOV R113, R2 ;  /* 0x0000000200717202 */ /* 0x000fe20000000f00 */
[----:B------:R-:W-:-:S03]  /*13650*/  FMUL.FTZ R130, R130, R197 ;  /* 0x000000c582827220 */ /* 0x000fc60000410000 */
[----:B------:R-:W-:-:S04]  /*13660*/  FSETP.GTU.FTZ.AND P2, PT, R112, R211, PT ;  /* 0x000000d37000720b */ /* 0x000fc80003f5c000 */
[----:B------:R-:W-:Y:S02]  /*13670*/  FSEL R130, R130, RZ, !P2 ;  /* 0x000000ff82827208 */ /* 0x000fe40005000000 */
[----:B------:R-:W-:Y:S02]  /*13680*/  SEL R112, RZ, 0x1, P2 ;  /* 0x00000001ff707807 */ /* 0x000fe40001000000 */
[----:B------:R-:W-:Y:S01]  /*13690*/  ISETP.NE.AND P2, PT, R142, 0x1, PT ;  /* 0x000000018e00780c */ /* 0x000fe20003f45270 */
[----:B------:R-:W-:Y:S01]  /*136a0*/  FADD.FTZ R141, R141, R130 ;  /* 0x000000828d8d7221 */ /* 0x000fe20000010000 */
[----:B------:R-:W-:-:S03]  /*136b0*/  IMAD.MOV.U32 R130, RZ, RZ, 0x2 ;  /* 0x00000002ff827424 */ /* 0x000fc600078e00ff */
        /* <DEDUP_REMOVED lines=13> */
.L_x_1927:
        /* <DEDUP_REMOVED lines=13> */
.L_x_1929:
[----:B------:R-:W-:Y:S05]  /*13860*/  BSYNC.RECONVERGENT B2 ;  /* 0x0000000000027941 */ /* 0x000fea0003800200 */
.L_x_1928:
        /* <DEDUP_REMOVED lines=43> */
.L_x_1926:
[----:B------:R-:W-:Y:S05]  /*13b20*/  BSYNC.RECONVERGENT B1 ;  /* 0x0000000000017941 */ /* 0x000fea0003800200 */
.L_x_1925:
        /* <DEDUP_REMOVED lines=22> */
.L_x_1932:
        /* <DEDUP_REMOVED lines=13> */
.L_x_1934:
[----:B------:R-:W-:Y:S05]  /*13d60*/  BSYNC.RECONVERGENT B2 ;  /* 0x0000000000027941 */ /* 0x000fea0003800200 */
.L_x_1933:
        /* <DEDUP_REMOVED lines=43> */
.L_x_1931:
[----:B------:R-:W-:Y:S05]  /*14020*/  BSYNC.RECONVERGENT B1 ;  /* 0x0000000000017941 */ /* 0x000fea0003800200 */
.L_x_1930:
        /* <DEDUP_REMOVED lines=11> */
[----:B------:R-:W-:Y:S01]  /*140e0*/  FADD.FTZ R172, R172, R113 ;  /* 0x00000071acac7221 */ /* 0x000fe20000010000 */
[----:B------:R-:W-:-:S03]  /*140f0*/  IMAD.MOV.U32 R113, RZ, RZ, R2 ;  /* 0x000000ffff717224 */ /* 0x000fc600078e0002 */
[----:B------:R-:W-:Y:S01]  /*14100*/  @P0 FADD.FTZ R171, R172, R171 ;  /* 0x000000abacab0221 */ /* 0x000fe20000010000 */
[----:B------:R-:W-:-:S04]  /*14110*/  @!P0 MOV R171, R172 ;  /* 0x000000ac00ab8202 */ /* 0x000fc80000000f00 */
        /* <DEDUP_REMOVED lines=10> */
.L_x_1937:
        /* <DEDUP_REMOVED lines=13> */
.L_x_1939:
[----:B------:R-:W-:Y:S05]  /*14290*/  BSYNC.RECONVERGENT B2 ;  /* 0x0000000000027941 */ /* 0x000fea0003800200 */
.L_x_1938:
        /* <DEDUP_REMOVED lines=43> */
.L_x_1936:
[----:B------:R-:W-:Y:S05]  /*14550*/  BSYNC.RECONVERGENT B1 ;  /* 0x0000000000017941 */ /* 0x000fea0003800200 */
.L_x_1935:
[----:B------:R-:W-:Y:S01]  /*14560*/  I2FP.F32.U32 R113, R113 ;  /* 0x0000007100717245 */ /* 0x000fe20000201000 */
[----:B------:R-:W-:Y:S01]  /*14570*/  IMAD.U32 R130, R114, 0x10000, RZ ;  /* 0x0001000072827824 */ /* 0x000fe200078e00ff */
[----:B------:R-:W-:Y:S01]  /*14580*/  ISETP.NE.AND P3, PT, R144, 0x1, PT ;  /* 0x000000019000780c */ /* 0x000fe20003f65270 */
        /* <DEDUP_REMOVED lines=18> */
.L_x_1942:
        /* <DEDUP_REMOVED lines=13> */
.L_x_1944:
[----:B------:R-:W-:Y:S05]  /*14780*/  BSYNC.RECONVERGENT B2 ;  /* 0x0000000000027941 */ /* 0x000fea0003800200 */
.L_x_1943:
        /* <DEDUP_REMOVED lines=38> */
[----:B------:R-:W-:Y:S01]  /*149f0*/  MOV R2, R144 ;  /* 0x0000009000027202 */ /* 0x000fe20000000f00 */
[----:B------:R-:W-:Y:S01]  /*14a00*/  IMAD.MOV.U32 R145, RZ, RZ, RZ ;  /* 0x000000ffff917224 */ /* 0x000fe200078e00ff */
[----:B------:R-:W-:Y:S01]  /*14a10*/  LOP3.LUT R132, R130, UR36, R113, 0x96, !PT ;  /* 0x0000002482847c12 */ /* 0x000fe2000f8e9671 */
[----:B------:R-:W-:Y:S02]  /*14a20*/  IMAD.MOV.U32 R113, RZ, RZ, R208 ;  /* 0x000000ffff717224 */ /* 0x000fe400078e00d0 */
[----:B------:R-:W-:-:S07]  /*14a30*/  IMAD.MOV.U32 R208, RZ, RZ, R112 ;  /* 0x000000ffffd07224 */ /* 0x000fce00078e0070 */
.L_x_1941:
[----:B------:R-:W-:Y:S05]  /*14a40*/  BSYNC.RECONVERGENT B1 ;  /* 0x0000000000017941 */ /* 0x000fea0003800200 */
.L_x_1940:
        /* <DEDUP_REMOVED lines=26> */
.L_x_1947:
        /* <DEDUP_REMOVED lines=13> */
.L_x_1949:
[----:B------:R-:W-:Y:S05]  /*14cc0*/  BSYNC.RECONVERGENT B2 ;  /* 0x0000000000027941 */ /* 0x000fea0003800200 */
.L_x_1948:
        /* <DEDUP_REMOVED lines=43> */
.L_x_1946:
[----:B------:R-:W-:Y:S05]  /*14f80*/  BSYNC.RECONVERGENT B1 ;  /* 0x0000000000017941 */ /* 0x000fea0003800200 */
.L_x_1945:
        /* <DEDUP_REMOVED lines=20> */
.L_x_1952:
        /* <DEDUP_REMOVED lines=13> */
.L_x_1954:
[----:B------:R-:W-:Y:S05]  /*151a0*/  BSYNC.RECONVERGENT B2 ;  /* 0x0000000000027941 */ /* 0x000fea0003800200 */
.L_x_1953:
        /* <DEDUP_REMOVED lines=43> */
.L_x_1951:
[----:B------:R-:W-:Y:S05]  /*15460*/  BSYNC.RECONVERGENT B1 ;  /* 0x0000000000017941 */ /* 0x000fea0003800200 */
.L_x_1950:
[----:B------:R-:W-:Y:S01]  /*15470*/  PRMT R112, R54, 0x7632, R112 ;  /* 0x0000763236707816 */ /* 0x000fe20000000070 */
[----:B------:R-:W-:Y:S01]  /*15480*/  BSSY.RECONVERGENT B1, `(.L_x_1955) ;  /* 0x0000053000017945 */ /* 0x000fe20003800200 */
[----:B------:R-:W-:-:S03]  /*15490*/  I2FP.F32.U32 R113, R113 ;  /* 0x0000007100717245 */ /* 0x000fc60000201000 */
[----:B------:R-:W-:Y:S02]  /*154a0*/  IMAD.U32 R130, R112, 0x10000, RZ ;  /* 0x0001000070827824 */ /* 0x000fe400078e00ff */
[----:B------:R-:W-:Y:S02]  /*154b0*/  FFMA.FTZ R112, R113, R212, 1.1641532182693481445e-10 ;  /* 0x2f00000071707423 */ /* 0x000fe400000100d4 */
[----:B------:R-:W-:-:S03]  /*154c0*/  FMUL.FTZ R130, R130, R197 ;  /* 0x000000c582827220 */ /* 0x000fc60000410000 */
[----:B------:R-:W-:Y:S02]  /*154d0*/  FSETP.GTU.FTZ.AND P4, PT, R112, R211, PT ;  /* 0x000000d37000720b */ /* 0x000fe40003f9c000 */
[----:B------:R-:W-:Y:S02]  /*154e0*/  @P0 PRMT R112, R50, 0x7632, R112 ;  /* 0x0000763232700816 */ /* 0x000fe40000000070 */
[----:B------:R-:W-:Y:S01]  /*154f0*/  FSEL R113, R130, RZ, !P4 ;  /* 0x000000ff82717208 */ /* 0x000fe20006000000 */
[----:B------:R-:W-:Y:S01]  /*15500*/  IMAD.MOV.U32 R130, RZ, RZ, 0x2 ;  /* 0x00000002ff827424 */ /* 0x000fe200078e00ff */
[----:B------:R-:W-:Y:S01]  /*15510*/  SEL R144, RZ, 0x1, P4 ;  /* 0x00000001ff907807 */ /* 0x000fe20002000000 */
[----:B------:R-:W-:Y:S01]  /*15520*/  @P0 IMAD.U32 R185, R112, 0x10000, RZ ;  /* 0x0001000070b90824 */ /* 0x000fe200078e00ff */
        /* <DEDUP_REMOVED lines=15> */
.L_x_1957:
        /* <DEDUP_REMOVED lines=13> */
.L_x_1959:
[----:B------:R-:W-:Y:S05]  /*156f0*/  BSYNC.RECONVERGENT B2 ;  /* 0x0000000000027941 */ /* 0x000fea0003800200 */
.L_x_1958:
        /* <DEDUP_REMOVED lines=43> */
.L_x_1956:
[----:B------:R-:W-:Y:S05]  /*159b0*/  BSYNC.RECONVERGENT B1 ;  /* 0x0000000000017941 */ /* 0x000fea0003800200 */
.L_x_1955:
[----:B------:R-:W-:Y:S01]  /*159c0*/  I2FP.F32.U32 R113, R113 ;  /* 0x0000007100717245 */ /* 0x000fe20000201000 */
[C---:B------:R-:W-:Y:S01]  /*159d0*/  IMAD.U32 R114, R115.reuse, 0x10000, RZ ;  /* 0x0001000073727824 */ /* 0x040fe200078e00ff */
        /* <DEDUP_REMOVED lines=19> */
.L_x_1962:
        /* <DEDUP_REMOVED lines=13> */
.L_x_1964:
[----:B------:R-:W-:Y:S05]  /*15be0*/  BSYNC.RECONVERGENT B2 ;  /* 0x0000000000027941 */ /* 0x000fea0003800200 */
.L_x_1963:
        /* <DEDUP_REMOVED lines=43> */
.L_x_1961:
[----:B------:R-:W-:Y:S05]  /*15ea0*/  BSYNC.RECONVERGENT B1 ;  /* 0x0000000000017941 */ /* 0x000fea0003800200 */
.L_x_1960:
[----:B------:R-:W-:Y:S01]  /*15eb0*/  I2FP.F32.U32 R113, R113 ;  /* 0x0000007100717245 */ /* 0x000fe20000201000 */
[----:B------:R-:W-:Y:S01]  /*15ec0*/  @P0 IMAD.U32 R186, R51, 0x10000, RZ ;  /* 0x0001000033ba0824 */ /* 0x000fe200078e00ff */
[----:B------:R-:W-:Y:S01]  /*15ed0*/  SHF.L.U32 R114, R55, 0x10, RZ ;  /* 0x0000001037727819 */ /* 0x000fe200000006ff */
[----:B------:R-:W-:Y:S01]  /*15ee0*/  BSSY.RECONVERGENT B1, `(.L_x_1965) ;  /* 0x0000050000017945 */ /* 0x000fe20003800200 */
[----:B------:R-:W-:Y:S02]  /*15ef0*/  IMAD.MOV.U32 R206, RZ, RZ, 0x2 ;  /* 0x00000002ffce7424 */ /* 0x000fe400078e00ff */
[----:B------:R-:W-:Y:S01]  /*15f00*/  FFMA.FTZ R112, R113, R212, 1.1641532182693481445e-10 ;  /* 0x2f00000071707423 */ /* 0x000fe200000100d4 */
[----:B------:R-:W-:Y:S01]  /*15f10*/  MOV R113, R2 ;  /* 0x0000000200717202 */ /* 0x000fe20000000f00 */
[----:B------:R-:W-:-:S03]  /*15f20*/  FMUL.FTZ R114, R114, R197 ;  /* 0x000000c572727220 */ /* 0x000fc60000410000 */
[----:B------:R-:W-:-:S04]  /*15f30*/  FSETP.GTU.FTZ.AND P5, PT, R112, R211, PT ;  /* 0x000000d37000720b */ /* 0x000fc80003fbc000 */
        /* <DEDUP_REMOVED lines=17> */
.L_x_1967:
        /* <DEDUP_REMOVED lines=13> */
.L_x_1969:
[----:B------:R-:W-:Y:S05]  /*16120*/  BSYNC.RECONVERGENT B2 ;  /* 0x0000000000027941 */ /* 0x000fea0003800200 */
.L_x_1968:
        /* <DEDUP_REMOVED lines=43> */
.L_x_1966:
[----:B------:R-:W-:Y:S05]  /*163e0*/  BSYNC.RECONVERGENT B1 ;  /* 0x0000000000017941 */ /* 0x000fea0003800200 */
.L_x_1965:
        /* <DEDUP_REMOVED lines=20> */
.L_x_1972:
[----:B------:R-:W-:Y:S01]  /*16530*/  VIADD R135, R135, 0x1 ;  /* 0x0000000187877836 */ /* 0x000fe20000000000 */
[----:B------:R-:W-:Y:S03]  /*16540*/  BSSY.RECONVERGENT B2, `(.L_x_1973) ;  /* 0x000000e000027945 */ /* 0x000fe60003800200 */
[C---:B------:R-:W-:Y:S01]  /*16550*/  IMAD.WIDE.U32 R206, R135.reuse, -0x2daee0ad, RZ ;  /* 0xd2511f5387ce7825 */ /* 0x040fe200078e00ff */
[----:B------:R-:W-:-:S13]  /*16560*/  ISETP.NE.AND P6, PT, R135, RZ, PT ;  /* 0x000000ff8700720c */ /* 0x000fda0003fc5270 */
[----:B------:R-:W-:Y:S05]  /*16570*/  @P6 BRA `(.L_x_1974) ;  /* 0x0000000000286947 */ /* 0x000fea0003800000 */
[----:B------:R-:W-:Y:S02]  /*16580*/  IADD3 R129, PT, PT, R129, 0x1, RZ ;  /* 0x0000000181817810 */ /* 0x000fe40007ffe0ff */
[----:B------:R-:W-:Y:S02]  /*16590*/  P2R R2, PR, RZ, 0x1 ;  /* 0x00000001ff027803 */ /* 0x000fe40000000000 */
[----:B------:R-:W-:-:S13]  /*165a0*/  ISETP.NE.AND P6, PT, R129, RZ, PT ;  /* 0x000000ff8100720c */ /* 0x000fda0003fc5270 */
[----:B------:R-:W-:Y:S01]  /*165b0*/  @!P6 VIADD R137, R137, 0x1 ;  /* 0x000000018989e836 */ /* 0x000fe20000000000 */
[----:B------:R-:W-:Y:S01]  /*165c0*/  @!P6 MOV R129, RZ ;  /* 0x000000ff0081e202 */ /* 0x000fe20000000f00 */
[----:B------:R-:W-:-:S03]  /*165d0*/  @!P6 VIADD R112, R3, 0x1 ;  /* 0x000000010370e836 */ /* 0x000fc60000000000 */
[----:B------:R-:W-:-:S13]  /*165e0*/  ISETP.NE.AND P0, PT, R137, RZ, !P6 ;  /* 0x000000ff8900720c */ /* 0x000fda0007705270 */
[----:B------:R-:W-:Y:S01]  /*165f0*/  @P0 IMAD.MOV R112, RZ, RZ, R3 ;  /* 0x000000ffff700224 */ /* 0x000fe200078e0203 */
[----:B------:R-:W-:-:S03]  /*16600*/  ISETP.NE.AND P0, PT, R2, RZ, PT ;  /* 0x000000ff0200720c */ /* 0x000fc60003f05270 */
[----:B------:R-:W-:-:S10]  /*16610*/  @!P6 IMAD.MOV.U32 R3, RZ, RZ, R112 ;  /* 0x000000ffff03e224 */ /* 0x000fd400078e0070 */
.L_x_1974:
[----:B------:R-:W-:Y:S05]  /*16620*/  BSYNC.RECONVERGENT B2 ;  /* 0x0000000000027941 */ /* 0x000fea0003800200 */
.L_x_1973:
        /* <DEDUP_REMOVED lines=43> */
.L_x_1971:
[----:B------:R-:W-:Y:S05]  /*168e0*/  BSYNC.RECONVERGENT B1 ;  /* 0x0000000000017941 */ /* 0x000fea0003800200 */
.L_x_1970:
[----:B------:R-:W-:Y:S02]  /*168f0*/  I2FP.F32.U32 R113, R113 ;  /* 0x0000007100717245 */ /* 0x000fe40000201000 */
[----:B------:R-:W-:-:S03]  /*16900*/  PRMT R112, R55, 0x7632, R112 ;  /* 0x0000763237707816 */ /* 0x000fc60000000070 */
[----:B------:R-:W-:Y:S01]  /*16910*/  FFMA.FTZ R212, R113, R212, 1.1641532182693481445e-10 ;  /* 0x2f00000071d47423 */ /* 0x000fe200000100d4 */
[----:B------:R-:W-:Y:S01]  /*16920*/  @P0 PRMT R113, R51, 0x7632, R113 ;  /* 0x0000763233710816 */ /* 0x000fe20000000071 */
[----:B------:R-:W-:-:S03]  /*16930*/  IMAD.U32 R112, R112, 0x10000, RZ ;  /* 0x0001000070707824 */ /* 0x000fc600078e00ff */
[----:B------:R-:W-:Y:S01]  /*16940*/  FSETP.GTU.FTZ.AND P6, PT, R212, R211, PT ;  /* 0x000000d3d400720b */ /* 0x000fe20003fdc000 */
[----:B------:R-:W-:-:S05]  /*16950*/  FMUL.FTZ R112, R112, R197 ;  /* 0x000000c570707220 */ /* 0x000fca0000410000 */
[----:B------:R-:W-:Y:S01]  /*16960*/  FSEL R114, R112, RZ, !P6 ;  /* 0x000000ff70727208 */ /* 0x000fe20007000000 */
[----:B------:R-:W-:Y:S01]  /*16970*/  @P0 IMAD.U32 R112, R113, 0x10000, RZ ;  /* 0x0001000071700824 */ /* 0x000fe200078e00ff */
[----:B------:R-:W-:-:S03]  /*16980*/  PRMT R113, R210, 0x5410, R146 ;  /* 0x00005410d2717816 */ /* 0x000fc60000000092 */
[----:B------:R-:W-:Y:S01]  /*16990*/  FADD.FTZ R215, R215, R114 ;  /* 0x00000072d7d77221 */ /* 0x000fe20000010000 */
[----:B------:R-:W-:-:S03]  /*169a0*/  PRMT R114, R213, 0x5410, R214 ;  /* 0x00005410d5727816 */ /* 0x000fc600000000d6 */
[----:B------:R-:W-:Y:S01]  /*169b0*/  @P0 FADD.FTZ R197, R215, R112 ;  /* 0x00000070d7c50221 */ /* 0x000fe20000010000 */
[----:B------:R-:W-:Y:S02]  /*169c0*/  @!P0 MOV R197, R215 ;  /* 0x000000d700c58202 */ /* 0x000fe40000000f00 */
[----:B------:R-:W-:Y:S02]  /*169d0*/  SEL R112, RZ, 0x1, P6 ;  /* 0x00000001ff707807 */ /* 0x000fe40003000000 */
[----:B------:R-:W-:Y:S02]  /*169e0*/  F2FP.BF16.F32.PACK_AB R115, RZ, R197 ;  /* 0x000000c5ff73723e */ /* 0x000fe400000010ff */
[----:B------:R-:W-:Y:S02]  /*169f0*/  PRMT R146, R112, 0x7610, R146 ;  /* 0x0000761070927816 */ /* 0x000fe40000000092 */
[----:B------:R-:W-:Y:S02]  /*16a00*/  PRMT R112, R203, 0x5410, R205 ;  /* 0x00005410cb707816 */ /* 0x000fe400000000cd */
[----:B------:R-:W-:Y:S01]  /*16a10*/  PRMT R115, R209, 0x5410, R115 ;  /* 0x00005410d1737816 */ /* 0x000fe20000000073 */
[----:B------:R-:W-:Y:S06]  /*16a20*/  BRA `(.L_x_1975) ;  /* 0x0000002800747947 */ /* 0x000fec0003800000 */
.L_x_1894:
        /* <DEDUP_REMOVED lines=16> */
.L_x_1978:
        /* <DEDUP_REMOVED lines=13> */
.L_x_1980:
[----:B------:R-:W-:Y:S05]  /*16c00*/  BSYNC.RECONVERGENT B2 ;  /* 0x0000000000027941 */ /* 0x000fea0003800200 */
.L_x_1979:
        /* <DEDUP_REMOVED lines=41> */
[----:B------:R-:W-:-:S07]  /*16ea0*/  LOP3.LUT R132, R130, UR36, R209, 0x96, !PT ;  /* 0x0000002482847c12 */ /* 0x000fce000f8e96d1 */
.L_x_1977:
[----:B------:R-:W-:Y:S05]  /*16eb0*/  BSYNC.RECONVERGENT B1 ;  /* 0x0000000000017941 */ /* 0x000fea0003800200 */
.L_x_1976:
[----:B------:R-:W0:Y:S01]  /*16ec0*/  LDC R214, c[0x0][0x408] ;  /* 0x00010200ffd67b82 */ /* 0x000e220000000800 */
[----:B------:R-:W-:Y:S01]  /*16ed0*/  HFMA2 R212, -RZ, RZ, 0.1171875, 0 ;  /* 0x2f800000ffd47431 */ /* 0x000fe200000001ff */
[----:B------:R-:W-:Y:S01]  /*16ee0*/  I2FP.F32.U32 R203, R148 ;  /* 0x0000009400cb7245 */ /* 0x000fe20000201000 */
[----:B-----5:R-:W-:Y:S01]  /*16ef0*/  IMAD.U32 R205, R112, 0x10000, RZ ;  /* 0x0001000070cd7824 */ /* 0x020fe200078e00ff */
[----:B------:R-:W-:Y:S01]  /*16f00*/  ISETP.NE.AND P2, PT, R158, 0x1, PT ;  /* 0x000000019e00780c */ /* 0x000fe20003f45270 */
[----:B------:R-:W-:Y:S01]  /*16f10*/  BSSY.RECONVERGENT B1, `(.L_x_1981) ;  /* 0x0000051000017945 */ /* 0x000fe20003800200 */
[----:B------:R-:W-:Y:S01]  /*16f20*/  LOP3.LUT R134, R134, 0xffffffef, RZ, 0xc0, !PT ;  /* 0xffffffef86867812 */ /* 0x000fe200078ec0ff */
[----:B------:R-:W-:Y:S01]  /*16f30*/  IMAD.MOV.U32 R172, RZ, RZ, 0x2 ;  /* 0x00000002ffac7424 */ /* 0x000fe200078e00ff */
[----:B------:R-:W1:Y:S01]  /*16f40*/  LDC R213, c[0x0][0x404] ;  /* 0x00010100ffd57b82 */ /* 0x000e620000000800 */
[----:B------:R-:W-:Y:S01]  /*16f50*/  PRMT R112, R112, 0x7632, R112 ;  /* 0x0000763270707816 */ /* 0x000fe20000000070 */
[----:B------:R-:W-:Y:S01]  /*16f60*/  FFMA.FTZ R130, R203, R212, 1.1641532182693481445e-10 ;  /* 0x2f000000cb827423 */ /* 0x000fe200000100d4 */
[----:B------:R-:W-:-:S02]  /*16f70*/  @P0 IMAD.U32 R203, R48, 0x10000, RZ ;  /* 0x0001000030cb0824 */ /* 0x000fc400078e00ff */
[----:B0-----:R-:W-:Y:S02]  /*16f80*/  FMUL.FTZ R205, R205, R214 ;  /* 0x000000d6cdcd7220 */ /* 0x001fe40000410000 */
[----:B-1----:R-:W-:Y:S02]  /*16f90*/  FSETP.GTU.FTZ.AND P3, PT, R130, R213, PT ;  /* 0x000000d58200720b */ /* 0x002fe40003f7c000 */
[----:B------:R-:W-:Y:S02]  /*16fa0*/  MOV R130, R2 ;  /* 0x0000000200827202 */ /* 0x000fe40000000f00 */
[----:B------:R-:W-:Y:S02]  /*16fb0*/  FSEL R148, R205, RZ, !P3 ;  /* 0x000000ffcd947208 */ /* 0x000fe40005800000 */
        /* <DEDUP_REMOVED lines=13> */
.L_x_1983:
        /* <DEDUP_REMOVED lines=13> */
.L_x_1985:
[----:B------:R-:W-:Y:S05]  /*17160*/  BSYNC.RECONVERGENT B2 ;  /* 0x0000000000027941 */ /* 0x000fea0003800200 */
.L_x_1984:
        /* <DEDUP_REMOVED lines=43> */
.L_x_1982:
[----:B------:R-:W-:Y:S05]  /*17420*/  BSYNC.RECONVERGENT B1 ;  /* 0x0000000000017941 */ /* 0x000fea0003800200 */
.L_x_1981:
[----:B------:R-:W-:Y:S01]  /*17430*/  I2FP.F32.U32 R205, R130 ;  /* 0x0000008200cd7245 */ /* 0x000fe20000201000 */
[----:B------:R-:W-:Y:S01]  /*17440*/  BSSY.RECONVERGENT B1, `(.L_x_1986) ;  /* 0x0000051000017945 */ /* 0x000fe20003800200 */
[----:B------:R-:W-:Y:S01]  /*17450*/  SHF.L.U32 R207, R112, 0x10, RZ ;  /* 0x0000001070cf7819 */ /* 0x000fe200000006ff */
[----:B------:R-:W-:Y:S01]  /*17460*/  IMAD.MOV.U32 R130, RZ, RZ, 0x2 ;  /* 0x00000002ff827424 */ /* 0x000fe200078e00ff */
[----:B------:R-:W-:Y:S01]  /*17470*/  LOP3.LUT R134, R134, 0xfffffff7, RZ, 0xc0, !PT ;  /* 0xfffffff786867812 */ /* 0x000fe200078ec0ff */
[----:B------:R-:W-:Y:S02]  /*17480*/  FFMA.FTZ R112, R205, R212, 1.1641532182693481445e-10 ;  /* 0x2f000000cd707423 */ /* 0x000fe400000100d4 */
[----:B------:R-:W-:-:S03]  /*17490*/  FMUL.FTZ R207, R207, R214 ;  /* 0x000000d6cfcf7220 */ /* 0x000fc60000410000 */
[----:B------:R-:W-:Y:S01]  /*174a0*/  FSETP.GTU.FTZ.AND P2, PT, R112, R213, PT ;  /* 0x000000d57000720b */ /* 0x000fe20003f5c000 */
[----:B------:R-:W-:-:S03]  /*174b0*/  @P0 IMAD.U32 R112, R157, 0x10000, RZ ;  /* 0x000100009d700824 */ /* 0x000fc600078e00ff */
[----:B------:R-:W-:Y:S02]  /*174c0*/  FSEL R157, R207, RZ, !P2 ;  /* 0x000000ffcf9d7208 */ /* 0x000fe40005000000 */
[----:B------:R-:W-:Y:S02]  /*174d0*/  PLOP3.LUT P3, PT, P2, PT, PT, 0x8, 0x80 ;  /* 0x000000000080781c */ /* 0x000fe4000176e170 */
[----:B------:R-:W-:Y:S01]  /*174e0*/  ISETP.NE.AND P2, PT, R172, 0x1, PT ;  /* 0x00000001ac00780c */ /* 0x000fe20003f45270 */
[----:B------:R-:W-:Y:S01]  /*174f0*/  @P0 FADD.FTZ R157, R112, R157 ;  /* 0x0000009d709d0221 */ /* 0x000fe20000010000 */
[----:B------:R-:W-:-:S04]  /*17500*/  IMAD.MOV.U32 R112, RZ, RZ, R2 ;  /* 0x000000ffff707224 */ /* 0x000fc800078e0002 */
[----:B------:R-:W-:-:S05]  /*17510*/  F2FP.BF16.F32.PACK_AB R205, RZ, R157 ;  /* 0x0000009dffcd723e */ /* 0x000fca00000010ff */
        /* <DEDUP_REMOVED lines=10> */
.L_x_1988:
        /* <DEDUP_REMOVED lines=13> */
.L_x_1990:
[----:B------:R-:W-:Y:S05]  /*17690*/  BSYNC.RECONVERGENT B2 ;  /* 0x0000000000027941 */ /* 0x000fea0003800200 */
.L_x_1989:
        /* <DEDUP_REMOVED lines=43> */
.L_x_1987:
[----:B------:R-:W-:Y:S05]  /*17950*/  BSYNC.RECONVERGENT B1 ;  /* 0x0000000000017941 */ /* 0x000fea0003800200 */
.L_x_1986:
[----:B------:R-:W-:Y:S01]  /*17960*/  I2FP.F32.U32 R207, R112 ;  /* 0x0000007000cf7245 */ /* 0x000fe20000201000 */
[C---:B------:R-:W-:Y:S01]  /*17970*/  IMAD.U32 R209, R113.reuse, 0x10000, RZ ;  /* 0x0001000071d17824 */ /* 0x040fe200078e00ff */
[----:B------:R-:W-:Y:S01]  /*17980*/  LOP3.LUT R134, R134, 0xfffffffb, RZ, 0xc0, !PT ;  /* 0xfffffffb86867812 */ /* 0x000fe200078ec0ff */
[----:B------:R-:W-:Y:S01]  /*17990*/  BSSY.RECONVERGENT B1, `(.L_x_1991) ;  /* 0x0000050000017945 */ /* 0x000fe20003800200 */
[----:B------:R-:W-:Y:S01]  /*179a0*/  PRMT R172, R113, 0x7632, R172 ;  /* 0x0000763271ac7816 */ /* 0x000fe200000000ac */
[----:B------:R-:W-:Y:S01]  /*179b0*/  FFMA.FTZ R112, R207, R212, 1.1641532182693481445e-10 ;  /* 0x2f000000cf707423 */ /* 0x000fe200000100d4 */
[----:B------:R-:W-:Y:S01]  /*179c0*/  FMUL.FTZ R209, R209, R214 ;  /* 0x000000d6d1d17220 */ /* 0x000fe20000410000 */
[----:B------:R-:W-:Y:S01]  /*179d0*/  @P0 SHF.L.U32 R207, R49, 0x10, RZ ;  /* 0x0000001031cf0819 */ /* 0x000fe200000006ff */
[----:B------:R-:W-:Y:S02]  /*179e0*/  IMAD.MOV.U32 R186, RZ, RZ, 0x2 ;  /* 0x00000002ffba7424 */ /* 0x000fe400078e00ff */
[----:B------:R-:W-:Y:S01]  /*179f0*/  FSETP.GTU.FTZ.AND P2, PT, R112, R213, PT ;  /* 0x000000d57000720b */ /* 0x000fe20003f5c000 */
[----:B------:R-:W-:-:S03]  /*17a00*/  IMAD.MOV.U32 R113, RZ, RZ, R2 ;  /* 0x000000ffff717224 */ /* 0x000fc600078e0002 */
        /* <DEDUP_REMOVED lines=15> */
.L_x_1993:
        /* <DEDUP_REMOVED lines=13> */
.L_x_1995:
[----:B------:R-:W-:Y:S05]  /*17bd0*/  BSYNC.RECONVERGENT B2 ;  /* 0x0000000000027941 */ /* 0x000fea0003800200 */
.L_x_1994:
        /* <DEDUP_REMOVED lines=43> */
.L_x_1992:
[----:B------:R-:W-:Y:S05]  /*17e90*/  BSYNC.RECONVERGENT B1 ;  /* 0x0000000000017941 */ /* 0x000fea0003800200 */
.L_x_1991:
[----:B------:R-:W-:Y:S01]  /*17ea0*/  I2FP.F32.U32 R113, R113 ;  /* 0x0000007100717245 */ /* 0x000fe20000201000 */
[----:B------:R-:W-:Y:S01]  /*17eb0*/  IMAD.U32 R207, R172, 0x10000, RZ ;  /* 0x00010000accf7824 */ /* 0x000fe200078e00ff */
[----:B------:R-:W-:Y:S01]  /*17ec0*/  LOP3.LUT R134, R134, 0xfffffffd, RZ, 0xc0, !PT ;  /* 0xfffffffd86867812 */ /* 0x000fe200078ec0ff */
[----:B------:R-:W-:Y:S01]  /*17ed0*/  @P0 IMAD.U32 R130, R171, 0x10000, RZ ;  /* 0x00010000ab820824 */ /* 0x000fe200078e00ff */
[----:B------:R-:W-:Y:S01]  /*17ee0*/  BSSY.RECONVERGENT B1, `(.L_x_1996) ;  /* 0x000004e000017945 */ /* 0x000fe20003800200 */
[----:B------:R-:W-:Y:S01]  /*17ef0*/  FFMA.FTZ R112, R113, R212, 1.1641532182693481445e-10 ;  /* 0x2f00000071707423 */ /* 0x000fe200000100d4 */
[----:B------:R-:W-:Y:S01]  /*17f00*/  FMUL.FTZ R207, R207, R214 ;  /* 0x000000d6cfcf7220 */ /* 0x000fe20000410000 */
[----:B------:R-:W-:-:S03]  /*17f10*/  IMAD.MOV.U32 R113, RZ, RZ, R2 ;  /* 0x000000ffff717224 */ /* 0x000fc600078e0002 */
[----:B------:R-:W-:-:S04]  /*17f20*/  FSETP.GTU.FTZ.AND P2, PT, R112, R213, PT ;  /* 0x000000d57000720b */ /* 0x000fc80003f5c000 */
[----:B------:R-:W-:Y:S02]  /*17f30*/  FSEL R171, R207, RZ, !P2 ;  /* 0x000000ffcfab7208 */ /* 0x000fe40005000000 */
[----:B------:R-:W-:Y:S02]  /*17f40*/  PLOP3.LUT P3, PT, P2, PT, PT, 0x8, 0x80 ;  /* 0x000000000080781c */ /* 0x000fe4000176e170 */
[----:B------:R-:W-:Y:S01]  /*17f50*/  ISETP.NE.AND P2, PT, R186, 0x1, PT ;  /* 0x00000001ba00780c */ /* 0x000fe20003f45270 */
[----:B------:R-:W-:Y:S01]  /*17f60*/  @P0 FADD.FTZ R171, R130, R171 ;  /* 0x000000ab82ab0221 */ /* 0x000fe20000010000 */
[----:B------:R-:W-:-:S04]  /*17f70*/  HFMA2 R130, -RZ, RZ, 0, 1.1920928955078125e-07 ;  /* 0x00000002ff827431 */ /* 0x000fc800000001ff */
        /* <DEDUP_REMOVED lines=11> */
.L_x_1998:
        /* <DEDUP_REMOVED lines=13> */
.L_x_2000:
[----:B------:R-:W-:Y:S05]  /*18100*/  BSYNC.RECONVERGENT B2 ;  /* 0x0000000000027941 */ /* 0x000fea0003800200 */
.L_x_1999:
        /* <DEDUP_REMOVED lines=43> */
.L_x_1997:
[----:B------:R-:W-:Y:S05]  /*183c0*/  BSYNC.RECONVERGENT B1 ;  /* 0x0000000000017941 */ /* 0x000fea0003800200 */
.L_x_1996:
[----:B------:R-:W-:Y:S01]  /*183d0*/  I2FP.F32.U32 R113, R113 ;  /* 0x0000007100717245 */ /* 0x000fe20000201000 */
[----:B------:R-:W-:Y:S01]  /*183e0*/  IMAD.U32 R207, R114, 0x10000, RZ ;  /* 0x0001000072cf7824 */ /* 0x000fe200078e00ff */
[----:B------:R-:W-:Y:S01]  /*183f0*/  ISETP.NE.AND P3, PT, R130, 0x1, PT ;  /* 0x000000018200780c */ /* 0x000fe20003f65270 */
[----:B------:R-:W-:Y:S01]  /*18400*/  BSSY.RECONVERGENT B1, `(.L_x_2001) ;  /* 0x000004e000017945 */ /* 0x000fe20003800200 */
[----:B------:R-:W-:Y:S01]  /*18410*/  PRMT R114, R114, 0x7632, R114 ;  /* 0x0000763272727816 */ /* 0x000fe20000000072 */
[----:B------:R-:W-:Y:S01]  /*18420*/  FFMA.FTZ R112, R113, R212, 1.1641532182693481445e-10 ;  /* 0x2f00000071707423 */ /* 0x000fe200000100d4 */
[----:B------:R-:W-:Y:S01]  /*18430*/  FMUL.FTZ R207, R207, R214 ;  /* 0x000000d6cfcf7220 */ /* 0x000fe20000410000 */
[----:B------:R-:W-:Y:S02]  /*18440*/  @P0 IMAD.U32 R113, R50, 0x10000, RZ ;  /* 0x0001000032710824 */ /* 0x000fe400078e00ff */
[----:B------:R-:W-:Y:S01]  /*18450*/  IMAD.MOV.U32 R186, RZ, RZ, 0x2 ;  /* 0x00000002ffba7424 */ /* 0x000fe200078e00ff */
[----:B------:R-:W-:-:S04]  /*18460*/  FSETP.GTU.FTZ.AND P2, PT, R112, R213, PT ;  /* 0x000000d57000720b */ /* 0x000fc80003f5c000 */
        /* <DEDUP_REMOVED lines=14> */
.L_x_2003:
        /* <DEDUP_REMOVED lines=13> */
.L_x_2005:
[----:B------:R-:W-:Y:S05]  /*18620*/  BSYNC.RECONVERGENT B2 ;  /* 0x0000000000027941 */ /* 0x000fea0003800200 */
.L_x_2004:
        /* <DEDUP_REMOVED lines=43> */
.L_x_2002:
[----:B------:R-:W-:Y:S05]  /*188e0*/  BSYNC.RECONVERGENT B1 ;  /* 0x0000000000017941 */ /* 0x000fea0003800200 */
.L_x_2001:
[----:B------:R-:W-:Y:S01]  /*188f0*/  I2FP.F32.U32 R113, R113 ;  /* 0x0000007100717245 */ /* 0x000fe20000201000 */
[----:B------:R-:W-:Y:S01]  /*18900*/  BSSY.RECONVERGENT B1, `(.L_x_2006) ;  /* 0x000004f000017945 */ /* 0x000fe20003800200 */
[----:B------:R-:W-:Y:S01]  /*18910*/  SHF.L.U32 R207, R114, 0x10, RZ ;  /* 0x0000001072cf7819 */ /* 0x000fe200000006ff */
[----:B------:R-:W-:Y:S01]  /*18920*/  @P0 IMAD.U32 R114, R185, 0x10000, RZ ;  /* 0x00010000b9720824 */ /* 0x000fe200078e00ff */
[----:B------:R-:W-:Y:S01]  /*18930*/  ISETP.NE.AND P4, PT, R186, 0x1, PT ;  /* 0x00000001ba00780c */ /* 0x000fe20003f85270 */
[----:B------:R-:W-:Y:S01]  /*18940*/  FFMA.FTZ R112, R113, R212, 1.1641532182693481445e-10 ;  /* 0x2f00000071707423 */ /* 0x000fe200000100d4 */
[----:B------:R-:W-:Y:S02]  /*18950*/  IMAD.MOV.U32 R113, RZ, RZ, R2 ;  /* 0x000000ffff717224 */ /* 0x000fe400078e0002 */
[----:B------:R-:W-:Y:S02]  /*18960*/  FMUL.FTZ R207, R207, R214 ;  /* 0x000000d6cfcf7220 */ /* 0x000fe40000410000 */
        /* <DEDUP_REMOVED lines=15> */
.L_x_2008:
        /* <DEDUP_REMOVED lines=13> */
.L_x_2010:
[----:B------:R-:W-:Y:S05]  /*18b30*/  BSYNC.RECONVERGENT B2 ;  /* 0x0000000000027941 */ /* 0x000fea0003800200 */
.L_x_2009:
        /* <DEDUP_REMOVED lines=43> */
.L_x_2007:
[----:B------:R-:W-:Y:S05]  /*18df0*/  BSYNC.RECONVERGENT B1 ;  /* 0x0000000000017941 */ /* 0x000fea0003800200 */
.L_x_2006:
[----:B------:R-:W-:Y:S01]  /*18e00*/  I2FP.F32.U32 R113, R113 ;  /* 0x0000007100717245 */ /* 0x000fe20000201000 */
[C---:B------:R-:W-:Y:S01]  /*18e10*/  IMAD.U32 R207, R115.reuse, 0x10000, RZ ;  /* 0x0001000073cf7824 */ /* 0x040fe200078e00ff */
[----:B------:R-:W-:Y:S01]  /*18e20*/  ISETP.NE.AND P5, PT, R114, 0x1, PT ;  /* 0x000000017200780c */ /* 0x000fe20003fa5270 */
[----:B------:R-:W-:Y:S01]  /*18e30*/  BSSY.RECONVERGENT B1, `(.L_x_2011) ;  /* 0x000004e000017945 */ /* 0x000fe20003800200 */
[----:B------:R-:W-:Y:S01]  /*18e40*/  PRMT R217, R115, 0x7632, R217 ;  /* 0x0000763273d97816 */ /* 0x000fe200000000d9 */
[----:B------:R-:W-:Y:S01]  /*18e50*/  FFMA.FTZ R112, R113, R212, 1.1641532182693481445e-10 ;  /* 0x2f00000071707423 */ /* 0x000fe200000100d4 */
[----:B------:R-:W-:Y:S01]  /*18e60*/  FMUL.FTZ R207, R207, R214 ;  /* 0x000000d6cfcf7220 */ /* 0x000fe20000410000 */
[----:B------:R-:W-:Y:S01]  /*18e70*/  @P0 SHF.L.U32 R113, R51, 0x10, RZ ;  /* 0x0000001033710819 */ /* 0x000fe200000006ff */
[----:B------:R-:W-:Y:S02]  /*18e80*/  IMAD.MOV.U32 R130, RZ, RZ, 0x2 ;  /* 0x00000002ff827424 */ /* 0x000fe400078e00ff */
        /* <DEDUP_REMOVED lines=15> */
.L_x_2013:
        /* <DEDUP_REMOVED lines=13> */
.L_x_2015:
[----:B------:R-:W-:Y:S05]  /*19050*/  BSYNC.RECONVERGENT B2 ;  /* 0x0000000000027941 */ /* 0x000fea0003800200 */
.L_x_2014:
        /* <DEDUP_REMOVED lines=43> */
.L_x_2012:
[----:B------:R-:W-:Y:S05]  /*19310*/  BSYNC.RECONVERGENT B1 ;  /* 0x0000000000017941 */ /* 0x000fea0003800200 */
.L_x_2011:
[----:B------:R-:W-:Y:S01]  /*19320*/  I2FP.F32.U32 R113, R113 ;  /* 0x0000007100717245 */ /* 0x000fe20000201000 */
[----:B------:R-:W-:Y:S01]  /*19330*/  IMAD.U32 R217, R217, 0x10000, RZ ;  /* 0x00010000d9d97824 */ /* 0x000fe200078e00ff */
[----:B------:R-:W-:Y:S01]  /*19340*/  PRMT R114, R216, 0x5410, R215 ;  /* 0x00005410d8727816 */ /* 0x000fe200000000d7 */
[----:B------:R-:W-:Y:S02]  /*19350*/  @P0 IMAD.U32 R112, R197, 0x10000, RZ ;  /* 0x00010000c5700824 */ /* 0x000fe400078e00ff */
[----:B------:R-:W-:Y:S01]  /*19360*/  FFMA.FTZ R212, R113, R212, 1.1641532182693481445e-10 ;  /* 0x2f00000071d47423 */ /* 0x000fe200000100d4 */
[----:B------:R-:W-:Y:S01]  /*19370*/  FMUL.FTZ R217, R217, R214 ;  /* 0x000000d6d9d97220 */ /* 0x000fe20000410000 */
[----:B------:R-:W-:-:S03]  /*19380*/  PRMT R113, R210, 0x5410, R209 ;  /* 0x00005410d2717816 */ /* 0x000fc600000000d1 */
[----:B------:R-:W-:-:S04]  /*19390*/  FSETP.GTU.FTZ.AND P5, PT, R212, R213, PT ;  /* 0x000000d5d400720b */ /* 0x000fc80003fbc000 */
[----:B------:R-:W-:Y:S02]  /*193a0*/  FSEL R197, R217, RZ, !P5 ;  /* 0x000000ffd9c57208 */ /* 0x000fe40006800000 */
[----:B------:R-:W-:-:S03]  /*193b0*/  PLOP3.LUT P5, PT, P5, PT, PT, 0x8, 0x80 ;  /* 0x000000000080781c */ /* 0x000fc60002fae170 */
[----:B------:R-:W-:Y:S01]  /*193c0*/  @P0 FADD.FTZ R197, R112, R197 ;  /* 0x000000c570c50221 */ /* 0x000fe20000010000 */
[----:B------:R-:W-:-:S04]  /*193d0*/  PRMT R112, R203, 0x5410, R205 ;  /* 0x00005410cb707816 */ /* 0x000fc800000000cd */
[----:B------:R-:W-:-:S04]  /*193e0*/  F2FP.BF16.F32.PACK_AB R115, RZ, R197 ;  /* 0x000000c5ff73723e */ /* 0x000fc800000010ff */
[----:B------:R-:W-:-:S07]  /*193f0*/  PRMT R115, R211, 0x5410, R115 ;  /* 0x00005410d3737816 */ /* 0x000fce0000000073 */
.L_x_1975:
        /* <DEDUP_REMOVED lines=23> */
[----:B0-----:R-:W-:Y:S01]  /*19570*/  SHF.L.U32 R115, R145, 0x10, RZ ;  /* 0x0000001091737819 */ /* 0x001fe200000006ff */
[----:B------:R-:W0:Y:S01]  /*19580*/  LDC.64 R112, c[0x0][0x3b8] ;  /* 0x0000ee00ff707b82 */ /* 0x000e220000000a00 */
[----:B------:R-:W-:Y:S02]  /*19590*/  LOP3.LUT R114, R146, 0xffff, RZ, 0xc0, !PT ;  /* 0x0000ffff92727812 */ /* 0x000fe400078ec0ff */
[----:B------:R-:W-:Y:S02]  /*195a0*/  LOP3.LUT R115, R115, 0xff0000, RZ, 0xc0, !PT ;  /* 0x00ff000073737812 */ /* 0x000fe400078ec0ff */
[----:B------:R-:W-:Y:S02]  /*195b0*/  PRMT R203, R144, 0x7104, RZ ;  /* 0x0000710490cb7816 */ /* 0x000fe400000000ff */
[----:B------:R-:W-:Y:S02]  /*195c0*/  PRMT R114, R115, 0x4210, R114 ;  /* 0x0000421073727816 */ /* 0x000fe40000000072 */
[----:B------:R-:W-:-:S02]  /*195d0*/  LOP3.LUT R210, R142, 0xff, RZ, 0xc0, !PT ;  /* 0x000000ff8ed27812 */ /* 0x000fc400078ec0ff */
[----:B------:R-:W-:Y:S02]  /*195e0*/  LOP3.LUT R206, R141, 0xff, RZ, 0xc0, !PT ;  /* 0x000000ff8dce7812 */ /* 0x000fe400078ec0ff */
[----:B------:R-:W-:Y:S01]  /*195f0*/  LOP3.LUT R115, R140, 0xff, RZ, 0xc0, !PT ;  /* 0x000000ff8c737812 */ /* 0x000fe200078ec0ff */
[----:B------:R-:W-:Y:S01]  /*19600*/  IMAD.WIDE.U32 R210, R210, 0x1000000, RZ ;  /* 0x01000000d2d27825 */ /* 0x000fe200078e00ff */
[----:B------:R-:W-:-:S03]  /*19610*/  LOP3.LUT R212, R114, 0xff00, R203, 0xf8, !PT ;  /* 0x0000ff0072d47812 */ /* 0x000fc600078ef8cb */
[----:B------:R-:W-:Y:S01]  /*19620*/  IMAD.WIDE.U32 R206, R206, 0x10000, RZ ;  /* 0x00010000cece7825 */ /* 0x000fe200078e00ff */
[----:B------:R-:W-:-:S03]  /*19630*/  LOP3.LUT R203, R212, 0xff, R143, 0xf8, !PT ;  /* 0x000000ffd4cb7812 */ /* 0x000fc600078ef88f */
[----:B------:R-:W-:Y:S01]  /*19640*/  IMAD.WIDE.U32 R114, R115, 0x100, RZ ;  /* 0x0000010073727825 */ /* 0x000fe200078e00ff */
[----:B------:R-:W-:-:S03]  /*19650*/  LOP3.LUT R203, R207, R203, R211, 0xfe, !PT ;  /* 0x000000cbcfcb7212 */ /* 0x000fc600078efed3 */
[----:B0-----:R-:W-:Y:S01]  /*19660*/  IMAD.WIDE.U32 R112, R204, 0x8, R112 ;  /* 0x00000008cc707825 */ /* 0x001fe200078e0070 */
[----:B------:R-:W-:Y:S02]  /*19670*/  LOP3.LUT R114, R114, R210, R206, 0xfe, !PT ;  /* 0x000000d272727212 */ /* 0x000fe400078efece */
[----:B------:R-:W-:Y:S02]  /*19680*/  LOP3.LUT R115, R203, R115, RZ, 0xfc, !PT ;  /* 0x00000073cb737212 */ /* 0x000fe400078efcff */
[----:B------:R-:W-:-:S05]  /*19690*/  LOP3.LUT R114, R114, 0xff, R139, 0xf8, !PT ;  /* 0x000000ff72727812 */ /* 0x000fca00078ef88b */
[----:B------:R1:W-:Y:S02]  /*196a0*/  STG.E.64 desc[UR10][R112.64], R114 ;  /* 0x0000007270007986 */ /* 0x0003e4000c101b0a */
.L_x_2016:
[----:B------:R-:W-:Y:S02]  /*196b0*/  IMAD.MOV.U32 R203, RZ, RZ, R208 ;  /* 0x000000ffffcb7224 */ /* 0x000fe400078e00d0 */
[----:B------:R-:W-:-:S07]  /*196c0*/  VIADD R204, R204, 0x80 ;  /* 0x00000080cccc7836 */ /* 0x000fce0000000000 */
.L_x_1893:
[----:B------:R-:W-:Y:S05]  /*196d0*/  BSYNC.RECONVERGENT B0 ;  /* 0x0000000000007941 */ /* 0x000fea0003800200 */
.L_x_1892:
        /* <DEDUP_REMOVED lines=41> */
.L_x_2022:
        /* <DEDUP_REMOVED lines=13> */
.L_x_2024:
[----:B------:R-:W-:Y:S05]  /*19a40*/  BSYNC.RECONVERGENT B2 ;  /* 0x0000000000027941 */ /* 0x000fea0003800200 */
.L_x_2023:
        /* <DEDUP_REMOVED lines=42> */
.L_x_2021:
[----:B------:R-:W-:Y:S05]  /*19cf0*/  BSYNC.RECONVERGENT B1 ;  /* 0x0000000000017941 */ /* 0x000fea0003800200 */
.L_x_2020:
[----:B------:R-:W0:Y:S01]  /*19d00*/  LDC R198, c[0x0][0x408] ;  /* 0x00010200ffc67b82 */ /* 0x000e220000000800 */
[----:B------:R-:W-:Y:S01]  /*19d10*/  I2FP.F32.U32 R139, R139 ;  /* 0x0000008b008b7245 */ /* 0x000fe20000201000 */
[----:B------:R-:W-:Y:S01]  /*19d20*/  IMAD.MOV.U32 R212, RZ, RZ, 0x2f800000 ;  /* 0x2f800000ffd47424 */ /* 0x000fe200078e00ff */
[----:B------:R-:W-:Y:S01]  /*19d30*/  LOP3.LUT R134, R134, 0xffffffef, RZ, 0xc0, !PT ;  /* 0xffffffef86867812 */ /* 0x000fe200078ec0ff */
[C---:B------:R-:W-:Y:S01]  /*19d40*/  IMAD.U32 R141, R112.reuse, 0x10000, RZ ;  /* 0x00010000708d7824 */ /* 0x040fe200078e00ff */
[----:B------:R-:W-:Y:S01]  /*19d50*/  BSSY.RECONVERGENT B1, `(.L_x_2025) ;  /* 0x000004e000017945 */ /* 0x000fe20003800200 */
[----:B------:R-:W-:Y:S01]  /*19d60*/  FFMA.FTZ R130, R139, R212, 1.1641532182693481445e-10 ;  /* 0x2f0000008b827423 */ /* 0x000fe200000100d4 */
[----:B------:R-:W-:Y:S01]  /*19d70*/  HFMA2 R144, -RZ, RZ, 0, 1.1920928955078125e-07 ;  /* 0x00000002ff907431 */ /* 0x000fe200000001ff */
[----:B------:R-:W1:Y:S01]  /*19d80*/  LDC R211, c[0x0][0x404] ;  /* 0x00010100ffd37b82 */ /* 0x000e620000000800 */
[----:B------:R-:W-:Y:S01]  /*19d90*/  PRMT R112, R112, 0x7632, R112 ;  /* 0x0000763270707816 */ /* 0x000fe20000000070 */
[----:B0-----:R-:W-:Y:S01]  /*19da0*/  FMUL.FTZ R139, R141, R198 ;  /* 0x000000c68d8b7220 */ /* 0x001fe20000410000 */
[----:B-1----:R-:W-:Y:S01]  /*19db0*/  FSETP.GTU.FTZ.AND P2, PT, R130, R211, PT ;  /* 0x000000d38200720b */ /* 0x002fe20003f5c000 */
        /* <DEDUP_REMOVED lines=14> */
.L_x_2027:
        /* <DEDUP_REMOVED lines=13> */
.L_x_2029:
[----:B------:R-:W-:Y:S05]  /*19f70*/  BSYNC.RECONVERGENT B2 ;  /* 0x0000000000027941 */ /* 0x000fea0003800200 */
.L_x_2028:
        /* <DEDUP_REMOVED lines=43> */
.L_x_2026:
[----:B------:R-:W-:Y:S05]  /*1a230*/  BSYNC.RECONVERGENT B1 ;  /* 0x0000000000017941 */ /* 0x000fea0003800200 */
.L_x_2025:
[----:B------:R-:W-:Y:S01]  /*1a240*/  I2FP.F32.U32 R141, R130 ;  /* 0x00000082008d7245 */ /* 0x000fe20000201000 */
[----:B------:R-:W-:Y:S01]  /*1a250*/  IMAD.U32 R143, R52, 0x10000, RZ ;  /* 0x00010000348f7824 */ /* 0x000fe200078e00ff */
[----:B------:R-:W-:Y:S01]  /*1a260*/  BSSY.RECONVERGENT B1, `(.L_x_2030) ;  /* 0x0000051000017945 */ /* 0x000fe20003800200 */
[----:B------:R-:W-:Y:S02]  /*1a270*/  @P0 IMAD.U32 R142, R48, 0x10000, RZ ;  /* 0x00010000308e0824 */ /* 0x000fe400078e00ff */
        /* <DEDUP_REMOVED lines=8> */
[----:B------:R-:W-:-:S03]  /*1a300*/  MOV R140, 0x2 ;  /* 0x00000002008c7802 */ /* 0x000fc60000000f00 */
        /* <DEDUP_REMOVED lines=13> */
.L_x_2032:
        /* <DEDUP_REMOVED lines=13> */
.L_x_2034:
[----:B------:R-:W-:Y:S05]  /*1a4b0*/  BSYNC.RECONVERGENT B2 ;  /* 0x0000000000027941 */ /* 0x000fea0003800200 */
.L_x_2033:
        /* <DEDUP_REMOVED lines=43> */
.L_x_2031:
[----:B------:R-:W-:Y:S05]  /*1a770*/  BSYNC.RECONVERGENT B1 ;  /* 0x0000000000017941 */ /* 0x000fea0003800200 */
.L_x_2030:
[----:B------:R-:W-:Y:S01]  /*1a780*/  I2FP.F32.U32 R141, R141 ;  /* 0x0000008d008d7245 */ /* 0x000fe20000201000 */
[----:B------:R-:W-:Y:S01]  /*1a790*/  IMAD.U32 R143, R112, 0x10000, RZ ;  /* 0x00010000708f7824 */ /* 0x000fe200078e00ff */
[----:B------:R-:W-:Y:S01]  /*1a7a0*/  LOP3.LUT R134, R134, 0xfffffff7, RZ, 0xc0, !PT ;  /* 0xfffffff786867812 */ /* 0x000fe200078ec0ff */
[----:B------:R-:W-:Y:S01]  /*1a7b0*/  BSSY.RECONVERGENT B1, `(.L_x_2035) ;  /* 0x000004c000017945 */ /* 0x000fe20003800200 */
[----:B------:R-:W-:Y:S02]  /*1a7c0*/  IMAD.MOV.U32 R142, RZ, RZ, 0x2 ;  /* 0x00000002ff8e7424 */ /* 0x000fe400078e00ff */
        /* <DEDUP_REMOVED lines=17> */
.L_x_2037:
        /* <DEDUP_REMOVED lines=13> */
.L_x_2039:
[----:B------:R-:W-:Y:S05]  /*1a9b0*/  BSYNC.RECONVERGENT B2 ;  /* 0x0000000000027941 */ /* 0x000fea0003800200 */
.L_x_2038:
        /* <DEDUP_REMOVED lines=43> */
.L_x_2036:
[----:B------:R-:W-:Y:S05]  /*1ac70*/  BSYNC.RECONVERGENT B1 ;  /* 0x0000000000017941 */ /* 0x000fea0003800200 */
.L_x_2035:
[----:B------:R-:W-:Y:S01]  /*1ac80*/  I2FP.F32.U32 R141, R130 ;  /* 0x00000082008d7245 */ /* 0x000fe20000201000 */
[----:B------:R-:W-:Y:S01]  /*1ac90*/  IMAD.U32 R143, R160, 0x10000, RZ ;  /* 0x00010000a08f7824 */ /* 0x000fe200078e00ff */
[----:B------:R-:W-:Y:S01]  /*1aca0*/  @P0 SHF.L.U32 R159, R159, 0x10, RZ ;  /* 0x000000109f9f0819 */ /* 0x000fe200000006ff */
[----:B------:R-:W-:Y:S02]  /*1acb0*/  BSSY.RECONVERGENT B1, `(.L_x_2040) ;  /* 0x000004f000017945 */ /* 0x000fe40003800200 */
[----:B------:R-:W-:Y:S01]  /*1acc0*/  FFMA.FTZ R130, R141, R212, 1.1641532182693481445e-10 ;  /* 0x2f0000008d827423 */ /* 0x000fe200000100d4 */
[----:B------:R-:W-:-:S04]  /*1acd0*/  FMUL.FTZ R143, R143, R198 ;  /* 0x000000c68f8f7220 */ /* 0x000fc80000410000 */
[----:B------:R-:W-:Y:S01]  /*1ace0*/  FSETP.GTU.FTZ.AND P2, PT, R130, R211, PT ;  /* 0x000000d38200720b */ /* 0x000fe20003f5c000 */
[----:B------:R-:W-:-:S03]  /*1acf0*/  IMAD.MOV.U32 R130, RZ, RZ, 0x2 ;  /* 0x00000002ff827424 */ /* 0x000fc600078e00ff */
        /* <DEDUP_REMOVED lines=17> */
.L_x_2042:
        /* <DEDUP_REMOVED lines=13> */
.L_x_2044:
[----:B------:R-:W-:Y:S05]  /*1aee0*/  BSYNC.RECONVERGENT B2 ;  /* 0x0000000000027941 */ /* 0x000fea0003800200 */
.L_x_2043:
        /* <DEDUP_REMOVED lines=43> */
.L_x_2041:
[----:B------:R-:W-:Y:S05]  /*1b1a0*/  BSYNC.RECONVERGENT B1 ;  /* 0x0000000000017941 */ /* 0x000fea0003800200 */
.L_x_2040:
[----:B------:R-:W-:Y:S01]  /*1b1b0*/  I2FP.F32.U32 R141, R112 ;  /* 0x00000070008d7245 */ /* 0x000fe20000201000 */
[----:B------:R-:W-:Y:S01]  /*1b1c0*/  IMAD.U32 R143, R113, 0x10000, RZ ;  /* 0x00010000718f7824 */ /* 0x000fe200078e00ff */
[----:B------:R-:W-:Y:S01]  /*1b1d0*/  LOP3.LUT R134, R134, 0xfffffffb, RZ, 0xc0, !PT ;  /* 0xfffffffb86867812 */ /* 0x000fe200078ec0ff */
        /* <DEDUP_REMOVED lines=20> */
.L_x_2047:
        /* <DEDUP_REMOVED lines=13> */
.L_x_2049:
[----:B------:R-:W-:Y:S05]  /*1b3f0*/  BSYNC.RECONVERGENT B2 ;  /* 0x0000000000027941 */ /* 0x000fea0003800200 */
.L_x_2048:
        /* <DEDUP_REMOVED lines=43> */
.L_x_2046:
[----:B------:R-:W-:Y:S05]  /*1b6b0*/  BSYNC.RECONVERGENT B1 ;  /* 0x0000000000017941 */ /* 0x000fea0003800200 */
.L_x_2045:
        /* <DEDUP_REMOVED lines=26> */
.L_x_2052:
        /* <DEDUP_REMOVED lines=13> */
.L_x_2054:
[----:B------:R-:W-:Y:S05]  /*1b930*/  BSYNC.RECONVERGENT B2 ;  /* 0x0000000000027941 */ /* 0x000fea0003800200 */
.L_x_2053:
        /* <DEDUP_REMOVED lines=43> */
.L_x_2051:
[----:B------:R-:W-:Y:S05]  /*1bbf0*/  BSYNC.RECONVERGENT B1 ;  /* 0x0000000000017941 */ /* 0x000fea0003800200 */
.L_x_2050:
        /* <DEDUP_REMOVED lines=22> */
.L_x_2057:
        /* <DEDUP_REMOVED lines=13> */
.L_x_2059:
[----:B------:R-:W-:Y:S05]  /*1be30*/  BSYNC.RECONVERGENT B2 ;  /* 0x0000000000027941 */ /* 0x000fea0003800200 */
.L_x_2058:
        /* <DEDUP_REMOVED lines=43> */
.L_x_2056:
[----:B------:R-:W-:Y:S05]  /*1c0f0*/  BSYNC.RECONVERGENT B1 ;  /* 0x0000000000017941 */ /* 0x000fea0003800200 */
.L_x_2055:
[----:B------:R-:W-:Y:S01]  /*1c100*/  I2FP.F32.U32 R113, R113 ;  /* 0x0000007100717245 */ /* 0x000fe20000201000 */
[----:B------:R-:W-:Y:S01]  /*1c110*/  IMAD.U32 R143, R146, 0x10000, RZ ;  /* 0x00010000928f7824 */ /* 0x000fe200078e00ff */
[----:B------:R-:W-:Y:S01]  /*1c120*/  @P0 SHF.L.U32 R173, R173, 0x10, RZ ;  /* 0x00000010adad0819 */ /* 0x000fe200000006ff */
        /* <DEDUP_REMOVED lines=9> */
[----:B------:R-:W-:-:S04]  /*1c1c0*/  FADD.FTZ R174, R174, R143 ;  /* 0x0000008faeae7221 */ /* 0x000fc80000010000 */
        /* <DEDUP_REMOVED lines=12> */
.L_x_2062:
        /* <DEDUP_REMOVED lines=13> */
.L_x_2064:
[----:B------:R-:W-:Y:S05]  /*1c360*/  BSYNC.RECONVERGENT B2 ;  /* 0x0000000000027941 */ /* 0x000fea0003800200 */
.L_x_2063:
        /* <DEDUP_REMOVED lines=43> */
.L_x_2061:
[----:B------:R-:W-:Y:S05]  /*1c620*/  BSYNC.RECONVERGENT B1 ;  /* 0x0000000000017941 */ /* 0x000fea0003800200 */
.L_x_2060:
        /* <DEDUP_REMOVED lines=21> */
.L_x_2067:
        /* <DEDUP_REMOVED lines=13> */
.L_x_2069:
[----:B------:R-:W-:Y:S05]  /*1c850*/  BSYNC.RECONVERGENT B2 ;  /* 0x0000000000027941 */ /* 0x000fea0003800200 */
.L_x_2068:
        /* <DEDUP_REMOVED lines=43> */
.L_x_2066:
[----:B------:R-:W-:Y:S05]  /*1cb10*/  BSYNC.RECONVERGENT B1 ;  /* 0x0000000000017941 */ /* 0x000fea0003800200 */
.L_x_2065:
        /* <DEDUP_REMOVED lines=26> */
.L_x_2072:
        /* <DEDUP_REMOVED lines=13> */
.L_x_2074:
[----:B------:R-:W-:Y:S05]  /*1cd90*/  BSYNC.RECONVERGENT B2 ;  /* 0x0000000000027941 */ /* 0x000fea0003800200 */
.L_x_2073:
        /* <DEDUP_REMOVED lines=43> */
.L_x_2071:
[----:B------:R-:W-:Y:S05]  /*1d050*/  BSYNC.RECONVERGENT B1 ;  /* 0x0000000000017941 */ /* 0x000fea0003800200 */
.L_x_2070:
        /* <DEDUP_REMOVED lines=20> */
.L_x_2077:
        /* <DEDUP_REMOVED lines=13> */
.L_x_2079:
[----:B------:R-:W-:Y:S05]  /*1d270*/  BSYNC.RECONVERGENT B2 ;  /* 0x0000000000027941 */ /* 0x000fea0003800200 */
.L_x_2078:
        /* <DEDUP_REMOVED lines=43> */
.L_x_2076:
[----:B------:R-:W-:Y:S05]  /*1d530*/  BSYNC.RECONVERGENT B1 ;  /* 0x0000000000017941 */ /* 0x000fea0003800200 */
.L_x_2075:
[----:B------:R-:W-:Y:S01]  /*1d540*/  PRMT R112, R54, 0x7632, R112 ;  /* 0x0000763236707816 */ /* 0x000fe20000000070 */
[----:B------:R-:W-:Y:S01]  /*1d550*/  BSSY.RECONVERGENT B1, `(.L_x_2080) ;  /* 0x0000053000017945 */ /* 0x000fe20003800200 */
[----:B------:R-:W-:-:S03]  /*1d560*/  I2FP.F32.U32 R113, R113 ;  /* 0x0000007100717245 */ /* 0x000fc60000201000 */
[----:B------:R-:W-:Y:S02]  /*1d570*/  IMAD.U32 R145, R112, 0x10000, RZ ;  /* 0x0001000070917824 */ /* 0x000fe400078e00ff */
[----:B------:R-:W-:Y:S01]  /*1d580*/  FFMA.FTZ R112, R113, R212, 1.1641532182693481445e-10 ;  /* 0x2f00000071707423 */ /* 0x000fe200000100d4 */
[----:B------:R-:W-:Y:S02]  /*1d590*/  IMAD.MOV.U32 R113, RZ, RZ, R2 ;  /* 0x000000ffff717224 */ /* 0x000fe400078e0002 */
[----:B------:R-:W-:Y:S02]  /*1d5a0*/  FMUL.FTZ R145, R145, R198 ;  /* 0x000000c691917220 */ /* 0x000fe40000410000 */
[----:B------:R-:W-:Y:S02]  /*1d5b0*/  FSETP.GTU.FTZ.AND P4, PT, R112, R211, PT ;  /* 0x000000d37000720b */ /* 0x000fe40003f9c000 */
[----:B------:R-:W-:Y:S02]  /*1d5c0*/  @P0 PRMT R112, R50, 0x7632, R112 ;  /* 0x0000763232700816 */ /* 0x000fe40000000070 */
[----:B------:R-:W-:-:S02]  /*1d5d0*/  FSEL R145, R145, RZ, !P4 ;  /* 0x000000ff91917208 */ /* 0x000fc40006000000 */
[----:B------:R-:W-:Y:S02]  /*1d5e0*/  SEL R144, RZ, 0x1, P4 ;  /* 0x00000001ff907807 */ /* 0x000fe40002000000 */
[----:B------:R-:W-:Y:S01]  /*1d5f0*/  ISETP.NE.AND P4, PT, R188, 0x1, PT ;  /* 0x00000001bc00780c */ /* 0x000fe20003f85270 */
[----:B------:R-:W-:Y:S01]  /*1d600*/  FADD.FTZ R114, R114, R145 ;  /* 0x0000009172727221 */ /* 0x000fe20000010000 */
        /* <DEDUP_REMOVED lines=14> */
.L_x_2082:
        /* <DEDUP_REMOVED lines=13> */
.L_x_2084:
[----:B------:R-:W-:Y:S05]  /*1d7c0*/  BSYNC.RECONVERGENT B2 ;  /* 0x0000000000027941 */ /* 0x000fea0003800200 */
.L_x_2083:
        /* <DEDUP_REMOVED lines=43> */
.L_x_2081:
[----:B------:R-:W-:Y:S05]  /*1da80*/  BSYNC.RECONVERGENT B1 ;  /* 0x0000000000017941 */ /* 0x000fea0003800200 */
.L_x_2080:
        /* <DEDUP_REMOVED lines=21> */
.L_x_2087:
        /* <DEDUP_REMOVED lines=13> */
.L_x_2089:
[----:B------:R-:W-:Y:S05]  /*1dcb0*/  BSYNC.RECONVERGENT B2 ;  /* 0x0000000000027941 */ /* 0x000fea0003800200 */
.L_x_2088:
        /* <DEDUP_REMOVED lines=43> */
.L_x_2086:
[----:B------:R-:W-:Y:S05]  /*1df70*/  BSYNC.RECONVERGENT B1 ;  /* 0x0000000000017941 */ /* 0x000fea0003800200 */
.L_x_2085:
        /* <DEDUP_REMOVED lines=26> */
.L_x_2092:
        /* <DEDUP_REMOVED lines=13> */
.L_x_2094:
[----:B------:R-:W-:Y:S05]  /*1e1f0*/  BSYNC.RECONVERGENT B2 ;  /* 0x0000000000027941 */ /* 0x000fea0003800200 */
.L_x_2093:
        /* <DEDUP_REMOVED lines=43> */
.L_x_2091:
[----:B------:R-:W-:Y:S05]  /*1e4b0*/  BSYNC.RECONVERGENT B1 ;  /* 0x0000000000017941 */ /* 0x000fea0003800200 */
.L_x_2090:
        /* <DEDUP_REMOVED lines=20> */
.L_x_2097:
        /* <DEDUP_REMOVED lines=15> */
.L_x_2099:
[----:B------:R-:W-:Y:S05]  /*1e6f0*/  BSYNC.RECONVERGENT B2 ;  /* 0x0000000000027941 */ /* 0x000fea0003800200 */
.L_x_2098:
        /* <DEDUP_REMOVED lines=43> */
.L_x_2096:
[----:B------:R-:W-:Y:S05]  /*1e9b0*/  BSYNC.RECONVERGENT B1 ;  /* 0x0000000000017941 */ /* 0x000fea0003800200 */
.L_x_2095:
[----:B------:R-:W-:Y:S02]  /*1e9c0*/  I2FP.F32.U32 R113, R113 ;  /* 0x0000007100717245 */ /* 0x000fe40000201000 */
[----:B------:R-:W-:-:S03]  /*1e9d0*/  PRMT R112, R55, 0x7632, R112 ;  /* 0x0000763237707816 */ /* 0x000fc60000000070 */
[----:B------:R-:W-:Y:S01]  /*1e9e0*/  FFMA.FTZ R212, R113, R212, 1.1641532182693481445e-10 ;  /* 0x2f00000071d47423 */ /* 0x000fe200000100d4 */
[----:B------:R-:W-:Y:S01]  /*1e9f0*/  PRMT R113, R210, 0x5410, R146 ;  /* 0x00005410d2717816 */ /* 0x000fe20000000092 */
[----:B------:R-:W-:Y:S01]  /*1ea00*/  IMAD.U32 R115, R112, 0x10000, RZ ;  /* 0x0001000070737824 */ /* 0x000fe200078e00ff */
[----:B------:R-:W-:Y:S02]  /*1ea10*/  @P0 PRMT R112, R51, 0x7632, R112 ;  /* 0x0000763233700816 */ /* 0x000fe40000000070 */
[----:B------:R-:W-:Y:S01]  /*1ea20*/  FSETP.GTU.FTZ.AND P6, PT, R212, R211, PT ;  /* 0x000000d3d400720b */ /* 0x000fe20003fdc000 */
[----:B------:R-:W-:Y:S01]  /*1ea30*/  FMUL.FTZ R115, R115, R198 ;  /* 0x000000c673737220 */ /* 0x000fe20000410000 */
[----:B------:R-:W-:-:S04]  /*1ea40*/  @P0 SHF.L.U32 R112, R112, 0x10, RZ ;  /* 0x0000001070700819 */ /* 0x000fc800000006ff */
[----:B------:R-:W-:-:S05]  /*1ea50*/  FSEL R114, R115, RZ, !P6 ;  /* 0x000000ff73727208 */ /* 0x000fca0007000000 */
[----:B------:R-:W-:Y:S01]  /*1ea60*/  FADD.FTZ R215, R215, R114 ;  /* 0x00000072d7d77221 */ /* 0x000fe20000010000 */
[----:B------:R-:W-:-:S03]  /*1ea70*/  PRMT R114, R213, 0x5410, R214 ;  /* 0x00005410d5727816 */ /* 0x000fc600000000d6 */
[----:B------:R-:W-:Y:S01]  /*1ea80*/  @P0 FADD.FTZ R198, R215, R112 ;  /* 0x00000070d7c60221 */ /* 0x000fe20000010000 */
[----:B------:R-:W-:Y:S01]  /*1ea90*/  @!P0 IMAD.MOV.U32 R198, RZ, RZ, R215 ;  /* 0x000000ffffc68224 */ /* 0x000fe200078e00d7 */
[----:B------:R-:W-:-:S04]  /*1eaa0*/  SEL R112, RZ, 0x1, P6 ;  /* 0x00000001ff707807 */ /* 0x000fc80003000000 */
[----:B------:R-:W-:Y:S02]  /*1eab0*/  F2FP.BF16.F32.PACK_AB R115, RZ, R198 ;  /* 0x000000c6ff73723e */ /* 0x000fe400000010ff */
[----:B------:R-:W-:Y:S02]  /*1eac0*/  PRMT R146, R112, 0x7610, R146 ;  /* 0x0000761070927816 */ /* 0x000fe40000000092 */
[----:B------:R-:W-:Y:S02]  /*1ead0*/  PRMT R112, R203, 0x5410, R205 ;  /* 0x00005410cb707816 */ /* 0x000fe400000000cd */
[----:B------:R-:W-:Y:S01]  /*1eae0*/  PRMT R115, R209, 0x5410, R115 ;  /* 0x00005410d1737816 */ /* 0x000fe20000000073 */
[----:B------:R-:W-:Y:S06]  /*1eaf0*/  BRA `(.L_x_2100) ;  /* 0x0000002800747947 */ /* 0x000fec0003800000 */
.L_x_2019:
        /* <DEDUP_REMOVED lines=10> */
[----:B------:R-:W-:Y:S01]  /*1eba0*/  @P2 IADD3 R160, PT, PT, R130, 0x1, RZ ;  /* 0x0000000182a02810 */ /* 0x000fe20007ffe0ff */
[----:B------:R-:W-:Y:S02]  /*1ebb0*/  @!P2 IMAD.MOV.U32 R149, RZ, RZ, R132 ;  /* 0x000000ffff95a224 */ /* 0x000fe400078e0084 */
[----:B------:R-:W-:Y:S02]  /*1ebc0*/  @!P2 IMAD.MOV.U32 R208, RZ, RZ, R203 ;  /* 0x000000ffffd0a224 */ /* 0x000fe400078e00cb */
[----:B------:R-:W-:Y:S02]  /*1ebd0*/  @P2 IMAD.MOV.U32 R149, RZ, RZ, R131 ;  /* 0x000000ffff952224 */ /* 0x000fe400078e0083 */
[----:B------:R-:W-:Y:S01]  /*1ebe0*/  @P2 IMAD.MOV.U32 R208, RZ, RZ, R203 ;  /* 0x000000ffffd02224 */ /* 0x000fe200078e00cb */
[----:B------:R-:W-:Y:S06]  /*1ebf0*/  BRA `(.L_x_2102) ;  /* 0x0000000000e07947 */ /* 0x000fec0003800000 */
.L_x_2103:
        /* <DEDUP_REMOVED lines=13> */
.L_x_2105:
[----:B------:R-:W-:Y:S05]  /*1ecd0*/  BSYNC.RECONVERGENT B2 ;  /* 0x0000000000027941 */ /* 0x000fea0003800200 */
.L_x_2104:
[----:B------:R-:W-:Y:S01]  /*1ece0*/  IMAD.WIDE.U32 R130, R137, -0x326172a9, RZ ;  /* 0xcd9e8d5789827825 */ /* 0x000fe200078e00ff */
[----:B------:R-:W-:-:S03]  /*1ecf0*/  LOP3.LUT R206, R3, UR9, R211, 0x96, !PT ;  /* 0x0000000903ce7c12 */ /* 0x000fc6000f8e96d3 */
[----:B------:R-:W-:Y:S02]  /*1ed00*/  HFMA2 R160, -RZ, RZ, 0, 0 ;  /* 0x00000000ffa07431 */ /* 0x000fe400000001ff */
        /* <DEDUP_REMOVED lines=39> */
.L_x_2102:
[----:B------:R-:W-:Y:S05]  /*1ef80*/  BSYNC.RECONVERGENT B1 ;  /* 0x0000000000017941 */ /* 0x000fea0003800200 */
.L_x_2101:
[----:B------:R-:W0:Y:S01]  /*1ef90*/  LDC R214, c[0x0][0x408] ;  /* 0x00010200ffd67b82 */ /* 0x000e220000000800 */
[----:B------:R-:W-:Y:S01]  /*1efa0*/  I2FP.F32.U32 R149, R149 ;  /* 0x0000009500957245 */ /* 0x000fe20000201000 */
[----:B------:R-:W-:Y:S01]  /*1efb0*/  IMAD.MOV.U32 R212, RZ, RZ, 0x2f800000 ;  /* 0x2f800000ffd47424 */ /* 0x000fe200078e00ff */
[----:B------:R-:W-:Y:S01]  /*1efc0*/  LOP3.LUT R134, R134, 0xffffffef, RZ, 0xc0, !PT ;  /* 0xffffffef86867812 */ /* 0x000fe200078ec0ff */
[C---:B-----5:R-:W-:Y:S01]  /*1efd0*/  IMAD.U32 R203, R112.reuse, 0x10000, RZ ;  /* 0x0001000070cb7824 */ /* 0x060fe200078e00ff */
[----:B------:R-:W-:Y:S01]  /*1efe0*/  BSSY.RECONVERGENT B1, `(.L_x_2106) ;  /* 0x0000051000017945 */ /* 0x000fe20003800200 */
[----:B------:R-:W-:Y:S01]  /*1eff0*/  FFMA.FTZ R130, R149, R212, 1.1641532182693481445e-10 ;  /* 0x2f00000095827423 */ /* 0x000fe200000100d4 */
[----:B------:R-:W-:Y:S01]  /*1f000*/  PRMT R112, R112, 0x7632, R112 ;  /* 0x0000763270707816 */ /* 0x000fe20000000070 */
[----:B------:R-:W1:Y:S01]  /*1f010*/  LDC R213, c[0x0][0x404] ;  /* 0x00010100ffd57b82 */ /* 0x000e620000000800 */
[----:B------:R-:W-:Y:S01]  /*1f020*/  MOV R174, 0x2 ;  /* 0x0000000200ae7802 */ /* 0x000fe20000000f00 */
[----:B0-----:R-:W-:Y:S01]  /*1f030*/  FMUL.FTZ R203, R203, R214 ;  /* 0x000000d6cbcb7220 */ /* 0x001fe20000410000 */
[----:B-1----:R-:W-:Y:S01]  /*1f040*/  FSETP.GTU.FTZ.AND P2, PT, R130, R213, PT ;  /* 0x000000d58200720b */ /* 0x002fe20003f5c000 */
        /* <DEDUP_REMOVED lines=17> */
.L_x_2108:
        /* <DEDUP_REMOVED lines=13> */
.L_x_2110:
[----:B------:R-:W-:Y:S05]  /*1f230*/  BSYNC.RECONVERGENT B2 ;  /* 0x0000000000027941 */ /* 0x000fea0003800200 */
.L_x_2109:
        /* <DEDUP_REMOVED lines=43> */
.L_x_2107:
[----:B------:R-:W-:Y:S05]  /*1f4f0*/  BSYNC.RECONVERGENT B1 ;  /* 0x0000000000017941 */ /* 0x000fea0003800200 */
.L_x_2106:
[----:B------:R-:W-:Y:S01]  /*1f500*/  I2FP.F32.U32 R205, R130 ;  /* 0x0000008200cd7245 */ /* 0x000fe20000201000 */
[----:B------:R-:W-:Y:S01]  /*1f510*/  IMAD.U32 R207, R112, 0x10000, RZ ;  /* 0x0001000070cf7824 */ /* 0x000fe200078e00ff */
[----:B------:R-:W-:Y:S01]  /*1f520*/  LOP3.LUT R134, R134, 0xfffffff7, RZ, 0xc0, !PT ;  /* 0xfffffff786867812 */ /* 0x000fe200078ec0ff */
[----:B------:R-:W-:Y:S01]  /*1f530*/  @P0 IMAD.U32 R130, R159, 0x10000, RZ ;  /* 0x000100009f820824 */ /* 0x000fe200078e00ff */
[----:B------:R-:W-:Y:S01]  /*1f540*/  BSSY.RECONVERGENT B1, `(.L_x_2111) ;  /* 0x000004e000017945 */ /* 0x000fe20003800200 */
[----:B------:R-:W-:Y:S01]  /*1f550*/  FFMA.FTZ R112, R205, R212, 1.1641532182693481445e-10 ;  /* 0x2f000000cd707423 */ /* 0x000fe200000100d4 */
[----:B------:R-:W-:-:S04]  /*1f560*/  FMUL.FTZ R207, R207, R214 ;  /* 0x000000d6cfcf7220 */ /* 0x000fc80000410000 */
[----:B------:R-:W-:Y:S02]  /*1f570*/  FSETP.GTU.FTZ.AND P2, PT, R112, R213, PT ;  /* 0x000000d57000720b */ /* 0x000fe40003f5c000 */
[----:B------:R-:W-:Y:S02]  /*1f580*/  MOV R112, R2 ;  /* 0x0000000200707202 */ /* 0x000fe40000000f00 */
[----:B------:R-:W-:Y:S02]  /*1f590*/  FSEL R159, R207, RZ, !P2 ;  /* 0x000000ffcf9f7208 */ /* 0x000fe40005000000 */
[----:B------:R-:W-:Y:S02]  /*1f5a0*/  PLOP3.LUT P3, PT, P2, PT, PT, 0x8, 0x80 ;  /* 0x000000000080781c */ /* 0x000fe4000176e170 */
[----:B------:R-:W-:Y:S01]  /*1f5b0*/  ISETP.NE.AND P2, PT, R174, 0x1, PT ;  /* 0x00000001ae00780c */ /* 0x000fe20003f45270 */
[----:B------:R-:W-:Y:S01]  /*1f5c0*/  @P0 FADD.FTZ R159, R130, R159 ;  /* 0x0000009f829f0221 */ /* 0x000fe20000010000 */
[----:B------:R-:W-:-:S04]  /*1f5d0*/  IMAD.MOV.U32 R130, RZ, RZ, 0x2 ;  /* 0x00000002ff827424 */ /* 0x000fc800078e00ff */
        /* <DEDUP_REMOVED lines=11> */
.L_x_2113:
        /* <DEDUP_REMOVED lines=13> */
.L_x_2115:
[----:B------:R-:W-:Y:S05]  /*1f760*/  BSYNC.RECONVERGENT B2 ;  /* 0x0000000000027941 */ /* 0x000fea0003800200 */
.L_x_2114:
        /* <DEDUP_REMOVED lines=40> */
[----:B------:R-:W-:Y:S01]  /*1f9f0*/  IMAD.MOV.U32 R208, RZ, RZ, R206 ;  /* 0x000000ffffd07224 */ /* 0x000fe200078e00ce */
[----:B------:R-:W-:Y:S01]  /*1fa00*/  LOP3.LUT R132, R130, UR36, R207, 0x96, !PT ;  /* 0x0000002482847c12 */ /* 0x000fe2000f8e96cf */
[----:B------:R-:W-:-:S07]  /*1fa10*/  IMAD.MOV.U32 R130, RZ, RZ, RZ ;  /* 0x000000ffff827224 */ /* 0x000fce00078e00ff */
.L_x_2112:
[----:B------:R-:W-:Y:S05]  /*1fa20*/  BSYNC.RECONVERGENT B1 ;  /* 0x0000000000017941 */ /* 0x000fea0003800200 */
.L_x_2111:
[----:B------:R-:W-:Y:S01]  /*1fa30*/  I2FP.F32.U32 R207, R112 ;  /* 0x0000007000cf7245 */ /* 0x000fe20000201000 */
[----:B------:R-:W-:Y:S01]  /*1fa40*/  BSSY.RECONVERGENT B1, `(.L_x_2116) ;  /* 0x0000052000017945 */ /* 0x000fe20003800200 */
[----:B------:R-:W-:Y:S01]  /*1fa50*/  SHF.L.U32 R209, R113, 0x10, RZ ;  /* 0x0000001071d17819 */ /* 0x000fe200000006ff */
[----:B------:R-:W-:Y:S01]  /*1fa60*/  IMAD.MOV.U32 R188, RZ, RZ, 0x2 ;  /* 0x00000002ffbc7424 */ /* 0x000fe200078e00ff */
[----:B------:R-:W-:Y:S01]  /*1fa70*/  LOP3.LUT R134, R134, 0xfffffffb, RZ, 0xc0, !PT ;  /* 0xfffffffb86867812 */ /* 0x000fe200078ec0ff */
[----:B------:R-:W-:Y:S01]  /*1fa80*/  FFMA.FTZ R112, R207, R212, 1.1641532182693481445e-10 ;  /* 0x2f000000cf707423 */ /* 0x000fe200000100d4 */
[----:B------:R-:W-:Y:S02]  /*1fa90*/  @P0 IMAD.U32 R207, R49, 0x10000, RZ ;  /* 0x0001000031cf0824 */ /* 0x000fe400078e00ff */
[----:B------:R-:W-:Y:S01]  /*1faa0*/  FMUL.FTZ R209, R209, R214 ;  /* 0x000000d6d1d17220 */ /* 0x000fe20000410000 */
        /* <DEDUP_REMOVED lines=18> */
.L_x_2118:
        /* <DEDUP_REMOVED lines=13> */
.L_x_2120:
[----:B------:R-:W-:Y:S05]  /*1fca0*/  BSYNC.RECONVERGENT B2 ;  /* 0x0000000000027941 */ /* 0x000fea0003800200 */
.L_x_2119:
        /* <DEDUP_REMOVED lines=43> */
.L_x_2117:
[----:B------:R-:W-:Y:S05]  /*1ff60*/  BSYNC.RECONVERGENT B1 ;  /* 0x0000000000017941 */ /* 0x000fea0003800200 */
.L_x_2116:
[----:B------:R-:W-:Y:S01]  /*1ff70*/  I2FP.F32.U32 R113, R113 ;  /* 0x0000007100717245 */ /* 0x000fe20000201000 */
[----:B------:R-:W-:Y:S01]  /*1ff80*/  IMAD.U32 R207, R174, 0x10000, RZ ;  /* 0x00010000aecf7824 */ /* 0x000fe200078e00ff */
[----:B------:R-:W-:Y:S01]  /*1ff90*/  @P0 SHF.L.U32 R130, R173, 0x10, RZ ;  /* 0x00000010ad820819 */ /* 0x000fe200000006ff */
[----:B------:R-:W-:Y:S01]  /*1ffa0*/  BSSY.RECONVERGENT B1, `(.L_x_2121) ;  /* 0x000004f000017945 */ /* 0x000fe20003800200 */
[----:B------:R-:W-:Y:S01]  /*1ffb0*/  LOP3.LUT R134, R134, 0xfffffffd, RZ, 0xc0, !PT ;  /* 0xfffffffd86867812 */ /* 0x000fe200078ec0ff */
        /* <DEDUP_REMOVED lines=20> */
.L_x_2123:
        /* <DEDUP_REMOVED lines=13> */
.L_x_2125:
[----:B------:R-:W-:Y:S05]  /*201d0*/  BSYNC.RECONVERGENT B2 ;  /* 0x0000000000027941 */ /* 0x000fea0003800200 */
.L_x_2124:
        /* <DEDUP_REMOVED lines=43> */
.L_x_2122:
[----:B------:R-:W-:Y:S05]  /*20490*/  BSYNC.RECONVERGENT B1 ;  /* 0x0000000000017941 */ /* 0x000fea0003800200 */
.L_x_2121:
        /* <DEDUP_REMOVED lines=24> */
.L_x_2128:
        /* <DEDUP_REMOVED lines=13> */
.L_x_2130:
[----:B------:R-:W-:Y:S05]  /*206f0*/  BSYNC.RECONVERGENT B2 ;  /* 0x0000000000027941 */ /* 0x000fea0003800200 */
.L_x_2129:
        /* <DEDUP_REMOVED lines=43> */
.L_x_2127:
[----:B------:R-:W-:Y:S05]  /*209b0*/  BSYNC.RECONVERGENT B1 ;  /* 0x0000000000017941 */ /* 0x000fea0003800200 */
.L_x_2126:
[----:B------:R-:W-:Y:S01]  /*209c0*/  I2FP.F32.U32 R113, R113 ;  /* 0x0000007100717245 */ /* 0x000fe20000201000 */
[----:B------:R-:W-:Y:S01]  /*209d0*/  IMAD.U32 R207, R114, 0x10000, RZ ;  /* 0x0001000072cf7824 */ /* 0x000fe200078e00ff */
[----:B------:R-:W-:Y:S01]  /*209e0*/  ISETP.NE.AND P4, PT, R188, 0x1, PT ;  /* 0x00000001bc00780c */ /* 0x000fe20003f85270 */
[----:B------:R-:W-:Y:S01]  /*209f0*/  @P0 IMAD.U32 R114, R187, 0x10000, RZ ;  /* 0x00010000bb720824 */ /* 0x000fe200078e00ff */
[----:B------:R-:W-:Y:S01]  /*20a00*/  BSSY.RECONVERGENT B1, `(.L_x_2131) ;  /* 0x000004c000017945 */ /* 0x000fe20003800200 */
[----:B------:R-:W-:Y:S01]  /*20a10*/  FFMA.FTZ R112, R113, R212, 1.1641532182693481445e-10 ;  /* 0x2f00000071707423 */ /* 0x000fe200000100d4 */
[----:B------:R-:W-:Y:S01]  /*20a20*/  FMUL.FTZ R207, R207, R214 ;  /* 0x000000d6cfcf7220 */ /* 0x000fe20000410000 */
[----:B------:R-:W-:-:S03]  /*20a30*/  MOV R113, R2 ;  /* 0x0000000200717202 */ /* 0x000fc60000000f00 */
        /* <DEDUP_REMOVED lines=15> */
.L_x_2133:
        /* <DEDUP_REMOVED lines=13> */
.L_x_2135:
[----:B------:R-:W-:Y:S05]  /*20c00*/  BSYNC.RECONVERGENT B2 ;  /* 0x0000000000027941 */ /* 0x000fea0003800200 */
.L_x_2134:
        /* <DEDUP_REMOVED lines=43> */
.L_x_2132:
[----:B------:R-:W-:Y:S05]  /*20ec0*/  BSYNC.RECONVERGENT B1 ;  /* 0x0000000000017941 */ /* 0x000fea0003800200 */
.L_x_2131:
[----:B------:R-:W-:Y:S01]  /*20ed0*/  I2FP.F32.U32 R113, R113 ;  /* 0x0000007100717245 */ /* 0x000fe20000201000 */
[----:B------:R-:W-:Y:S01]  /*20ee0*/  BSSY.RECONVERGENT B1, `(.L_x_2136) ;  /* 0x0000050000017945 */ /* 0x000fe20003800200 */
[----:B------:R-:W-:Y:S01]  /*20ef0*/  SHF.L.U32 R207, R115, 0x10, RZ ;  /* 0x0000001073cf7819 */ /* 0x000fe200000006ff */
[----:B------:R-:W-:Y:S01]  /*20f00*/  IMAD.MOV.U32 R130, RZ, RZ, 0x2 ;  /* 0x00000002ff827424 */ /* 0x000fe200078e00ff */
[----:B------:R-:W-:Y:S01]  /*20f10*/  ISETP.NE.AND P5, PT, R114, 0x1, PT ;  /* 0x000000017200780c */ /* 0x000fe20003fa5270 */
[----:B------:R-:W-:Y:S01]  /*20f20*/  FFMA.FTZ R112, R113, R212, 1.1641532182693481445e-10 ;  /* 0x2f00000071707423 */ /* 0x000fe200000100d4 */
[----:B------:R-:W-:Y:S02]  /*20f30*/  @P0 IMAD.U32 R113, R51, 0x10000, RZ ;  /* 0x0001000033710824 */ /* 0x000fe400078e00ff */
[----:B------:R-:W-:Y:S01]  /*20f40*/  FMUL.FTZ R207, R207, R214 ;  /* 0x000000d6cfcf7220 */ /* 0x000fe20000410000 */
        /* <DEDUP_REMOVED lines=16> */
.L_x_2138:
        /* <DEDUP_REMOVED lines=13> */
.L_x_2140:
[----:B------:R-:W-:Y:S05]  /*21120*/  BSYNC.RECONVERGENT B2 ;  /* 0x0000000000027941 */ /* 0x000fea0003800200 */
.L_x_2139:
        /* <DEDUP_REMOVED lines=43> */
.L_x_2137:
[----:B------:R-:W-:Y:S05]  /*213e0*/  BSYNC.RECONVERGENT B1 ;  /* 0x0000000000017941 */ /* 0x000fea0003800200 */
.L_x_2136:
[----:B------:R-:W-:Y:S01]  /*213f0*/  I2FP.F32.U32 R113, R113 ;  /* 0x0000007100717245 */ /* 0x000fe20000201000 */
[----:B------:R-:W-:Y:S01]  /*21400*/  IMAD.U32 R217, R217, 0x10000, RZ ;  /* 0x00010000d9d97824 */ /* 0x000fe200078e00ff */
[----:B------:R-:W-:Y:S02]  /*21410*/  PRMT R114, R216, 0x5410, R215 ;  /* 0x00005410d8727816 */ /* 0x000fe400000000d7 */
[----:B------:R-:W-:Y:S01]  /*21420*/  PRMT R112, R203, 0x5410, R205 ;  /* 0x00005410cb707816 */ /* 0x000fe200000000cd */
[----:B------:R-:W-:Y:S01]  /*21430*/  FFMA.FTZ R212, R113, R212, 1.1641532182693481445e-10 ;  /* 0x2f00000071d47423 */ /* 0x000fe200000100d4 */
[----:B------:R-:W-:Y:S01]  /*21440*/  FMUL.FTZ R217, R217, R214 ;  /* 0x000000d6d9d97220 */ /* 0x000fe20000410000 */
[----:B------:R-:W-:-:S03]  /*21450*/  @P0 SHF.L.U32 R113, R198, 0x10, RZ ;  /* 0x00000010c6710819 */ /* 0x000fc600000006ff */
[----:B------:R-:W-:-:S04]  /*21460*/  FSETP.GTU.FTZ.AND P5, PT, R212, R213, PT ;  /* 0x000000d5d400720b */ /* 0x000fc80003fbc000 */
[----:B------:R-:W-:Y:S02]  /*21470*/  FSEL R198, R217, RZ, !P5 ;  /* 0x000000ffd9c67208 */ /* 0x000fe40006800000 */
[----:B------:R-:W-:-:S03]  /*21480*/  PLOP3.LUT P5, PT, P5, PT, PT, 0x8, 0x80 ;  /* 0x000000000080781c */ /* 0x000fc60002fae170 */
[----:B------:R-:W-:Y:S01]  /*21490*/  @P0 FADD.FTZ R198, R113, R198 ;  /* 0x000000c671c60221 */ /* 0x000fe20000010000 */
[----:B------:R-:W-:-:S04]  /*214a0*/  PRMT R113, R210, 0x5410, R209 ;  /* 0x00005410d2717816 */ /* 0x000fc800000000d1 */
[----:B------:R-:W-:-:S04]  /*214b0*/  F2FP.BF16.F32.PACK_AB R115, RZ, R198 ;  /* 0x000000c6ff73723e */ /* 0x000fc800000010ff */
[----:B------:R-:W-:-:S07]  /*214c0*/  PRMT R115, R211, 0x5410, R115 ;  /* 0x00005410d3737816 */ /* 0x000fce0000000073 */
.L_x_2100:
        /* <DEDUP_REMOVED lines=10> */
[----:B------:R-:W-:Y:S02]  /*21570*/  LOP3.LUT P0, RZ, R134, 0x10, RZ, 0xc0, !PT ;  /* 0x0000001086ff7812 */ /* 0x000fe4000780c0ff */
[----:B------:R-:W-:Y:S02]  /*21580*/  SEL R214, RZ, 0x100, !P3 ;  /* 0x00000100ffd67807 */ /* 0x000fe40005800000 */
[----:B------:R-:W-:Y:S02]  /*21590*/  LOP3.LUT R203, R203, R205, R212, 0xfe, !PT ;  /* 0x000000cdcbcb7212 */ /* 0x000fe400078efed4 */
[----:B------:R-:W-:Y:S01]  /*215a0*/  SEL R213, RZ, 0x1, !P2 ;  /* 0x00000001ffd57807 */ /* 0x000fe20005000000 */
[----:B0-----:R-:W-:Y:S01]  /*215b0*/  IMAD.WIDE.U32 R210, R204, 0x10, R210 ;  /* 0x00000010ccd27825 */ /* 0x001fe200078e00d2 */
[----:B------:R-:W-:-:S02]  /*215c0*/  LOP3.LUT R214, R214, R215, R209, 0xfe, !PT ;  /* 0x000000d7d6d67212 */ /* 0x000fc400078efed1 */
        /* <DEDUP_REMOVED lines=27> */
.L_x_2141:
[----:B------:R-:W-:Y:S02]  /*21780*/  IMAD.MOV.U32 R203, RZ, RZ, R208 ;  /* 0x000000ffffcb7224 */ /* 0x000fe400078e00d0 */
[----:B------:R-:W-:-:S07]  /*21790*/  VIADD R204, R204, 0x80 ;  /* 0x00000080cccc7836 */ /* 0x000fce0000000000 */
.L_x_2018:
[----:B------:R-:W-:Y:S05]  /*217a0*/  BSYNC.RECONVERGENT B0 ;  /* 0x0000000000007941 */ /* 0x000fea0003800200 */
.L_x_2017:
        /* <DEDUP_REMOVED lines=25> */
[----:B------:R-:W-:Y:S01]  /*21940*/  HFMA2 R142, -RZ, RZ, 0, 1.1920928955078125e-07 ;  /* 0x00000002ff8e7431 */ /* 0x000fe200000001ff */
[----:B-----5:R-:W-:Y:S01]  /*21950*/  PRMT R146, R53, 0x7632, R146 ;  /* 0x0000763235927816 */ /* 0x020fe20000000092 */
        /* <DEDUP_REMOVED lines=14> */
.L_x_2147:
        /* <DEDUP_REMOVED lines=13> */
.L_x_2149:
[----:B------:R-:W-:Y:S05]  /*21b10*/  BSYNC.RECONVERGENT B2 ;  /* 0x0000000000027941 */ /* 0x000fea0003800200 */
.L_x_2148:
        /* <DEDUP_REMOVED lines=41> */
[----:B------:R-:W-:-:S07]  /*21db0*/  LOP3.LUT R132, R130, UR36, R209, 0x96, !PT ;  /* 0x0000002482847c12 */ /* 0x000fce000f8e96d1 */
.L_x_2146:
[----:B------:R-:W-:Y:S05]  /*21dc0*/  BSYNC.RECONVERGENT B1 ;  /* 0x0000000000017941 */ /* 0x000fea0003800200 */
.L_x_2145:
[----:B------:R-:W0:Y:S01]  /*21dd0*/  LDC R199, c[0x0][0x408] ;  /* 0x00010200ffc77b82 */ /* 0x000e220000000800 */
[----:B------:R-:W-:Y:S01]  /*21de0*/  I2FP.F32.U32 R139, R139 ;  /* 0x0000008b008b7245 */ /* 0x000fe20000201000 */
[----:B------:R-:W-:Y:S01]  /*21df0*/  IMAD.MOV.U32 R212, RZ, RZ, 0x2f800000 ;  /* 0x2f800000ffd47424 */ /* 0x000fe200078e00ff */
[----:B------:R-:W-:Y:S01]  /*21e00*/  SHF.L.U32 R140, R112, 0x10, RZ ;  /* 0x00000010708c7819 */ /* 0x000fe200000006ff */
[----:B------:R-:W-:Y:S01]  /*21e10*/  BSSY.RECONVERGENT B1, `(.L_x_2150) ;  /* 0x000004f000017945 */ /* 0x000fe20003800200 */
[----:B------:R-:W-:Y:S01]  /*21e20*/  LOP3.LUT R134, R134, 0xffffffef, RZ, 0xc0, !PT ;  /* 0xffffffef86867812 */ /* 0x000fe200078ec0ff */
[----:B------:R-:W-:Y:S01]  /*21e30*/  FFMA.FTZ R130, R139, R212, 1.1641532182693481445e-10 ;  /* 0x2f0000008b827423 */ /* 0x000fe200000100d4 */
[----:B------:R-:W-:Y:S01]  /*21e40*/  PRMT R112, R112, 0x7632, R112 ;  /* 0x0000763270707816 */ /* 0x000fe20000000070 */
[----:B------:R-:W1:Y:S01]  /*21e50*/  LDC R211, c[0x0][0x404] ;  /* 0x00010100ffd37b82 */ /* 0x000e620000000800 */
[----:B------:R-:W-:Y:S02]  /*21e60*/  IMAD.MOV.U32 R143, RZ, RZ, 0x2 ;  /* 0x00000002ff8f7424 */ /* 0x000fe400078e00ff */
[----:B------:R-:W-:-:S02]  /*21e70*/  IMAD.MOV.U32 R141, RZ, RZ, R2 ;  /* 0x000000ffff8d7224 */ /* 0x000fc400078e0002 */
[----:B0-----:R-:W-:Y:S01]  /*21e80*/  FMUL.FTZ R139, R140, R199 ;  /* 0x000000c78c8b7220 */ /* 0x001fe20000410000 */
[----:B-1----:R-:W-:-:S04]  /*21e90*/  FSETP.GTU.FTZ.AND P2, PT, R130, R211, PT ;  /* 0x000000d38200720b */ /* 0x002fc80003f5c000 */
        /* <DEDUP_REMOVED lines=13> */
.L_x_2152:
        /* <DEDUP_REMOVED lines=13> */
.L_x_2154:
[----:B------:R-:W-:Y:S05]  /*22040*/  BSYNC.RECONVERGENT B2 ;  /* 0x0000000000027941 */ /* 0x000fea0003800200 */
.L_x_2153:
        /* <DEDUP_REMOVED lines=43> */
.L_x_2151:
[----:B------:R-:W-:Y:S05]  /*22300*/  BSYNC.RECONVERGENT B1 ;  /* 0x0000000000017941 */ /* 0x000fea0003800200 */
.L_x_2150:
        /* <DEDUP_REMOVED lines=12> */
[----:B------:R-:W-:-:S03]  /*223d0*/  IMAD.MOV.U32 R140, RZ, RZ, 0x2 ;  /* 0x00000002ff8c7424 */ /* 0x000fc600078e00ff */
[--C-:B------:R-:W-:Y:S01]  /*223e0*/  @P0 FADD.FTZ R150, R150, R139.reuse ;  /* 0x0000008b96960221 */ /* 0x100fe20000010000 */
[----:B------:R-:W-:Y:S02]  /*223f0*/  @!P0 MOV R150, R139 ;  /* 0x0000008b00968202 */ /* 0x000fe40000000f00 */
[----:B------:R-:W-:Y:S02]  /*22400*/  PRMT R139, R130, 0x7610, R139 ;  /* 0x00007610828b7816 */ /* 0x000fe4000000008b */
        /* <DEDUP_REMOVED lines=10> */
.L_x_2157:
        /* <DEDUP_REMOVED lines=13> */
.L_x_2159:
[----:B------:R-:W-:Y:S05]  /*22580*/  BSYNC.RECONVERGENT B2 ;  /* 0x0000000000027941 */ /* 0x000fea0003800200 */
.L_x_2158:
        /* <DEDUP_REMOVED lines=43> */
.L_x_2156:
[----:B------:R-:W-:Y:S05]  /*22840*/  BSYNC.RECONVERGENT B1 ;  /* 0x0000000000017941 */ /* 0x000fea0003800200 */
.L_x_2155:
[----:B------:R-:W-:Y:S01]  /*22850*/  I2FP.F32.U32 R141, R141 ;  /* 0x0000008d008d7245 */ /* 0x000fe20000201000 */
[----:B------:R-:W-:Y:S01]  /*22860*/  IMAD.U32 R130, R112, 0x10000, RZ ;  /* 0x0001000070827824 */ /* 0x000fe200078e00ff */
[----:B------:R-:W-:Y:S01]  /*22870*/  LOP3.LUT R134, R134, 0xfffffff7, RZ, 0xc0, !PT ;  /* 0xfffffff786867812 */ /* 0x000fe200078ec0ff */
[----:B------:R-:W-:Y:S01]  /*22880*/  BSSY.RECONVERGENT B1, `(.L_x_2160) ;  /* 0x000004c000017945 */ /* 0x000fe20003800200 */
[----:B------:R-:W-:Y:S02]  /*22890*/  IMAD.MOV.U32 R142, RZ, RZ, 0x2 ;  /* 0x00000002ff8e7424 */ /* 0x000fe400078e00ff */
[----:B------:R-:W-:Y:S01]  /*228a0*/  FFMA.FTZ R112, R141, R212, 1.1641532182693481445e-10 ;  /* 0x2f0000008d707423 */ /* 0x000fe200000100d4 */
[----:B------:R-:W-:Y:S01]  /*228b0*/  FMUL.FTZ R130, R130, R199 ;  /* 0x000000c782827220 */ /* 0x000fe20000410000 */
[----:B------:R-:W-:-:S03]  /*228c0*/  MOV R141, R2 ;  /* 0x00000002008d7202 */ /* 0x000fc60000000f00 */
        /* <DEDUP_REMOVED lines=14> */
.L_x_2162:
        /* <DEDUP_REMOVED lines=13> */
.L_x_2164:
[----:B------:R-:W-:Y:S05]  /*22a80*/  BSYNC.RECONVERGENT B2 ;  /* 0x0000000000027941 */ /* 0x000fea0003800200 */
.L_x_2163:
        /* <DEDUP_REMOVED lines=43> */
.L_x_2161:
[----:B------:R-:W-:Y:S05]  /*22d40*/  BSYNC.RECONVERGENT B1 ;  /* 0x0000000000017941 */ /* 0x000fea0003800200 */
.L_x_2160:
[----:B------:R-:W-:Y:S01]  /*22d50*/  I2FP.F32.U32 R141, R141 ;  /* 0x0000008d008d7245 */ /* 0x000fe20000201000 */
[----:B------:R-:W-:Y:S01]  /*22d60*/  @P0 IMAD.U32 R161, R161, 0x10000, RZ ;  /* 0x00010000a1a10824 */ /* 0x000fe200078e00ff */
[----:B------:R-:W-:Y:S01]  /*22d70*/  SHF.L.U32 R162, R162, 0x10, RZ ;  /* 0x00000010a2a27819 */ /* 0x000fe200000006ff */
[----:B------:R-:W-:Y:S01]  /*22d80*/  BSSY.RECONVERGENT B1, `(.L_x_2165) ;  /* 0x000004f000017945 */ /* 0x000fe20003800200 */
[----:B------:R-:W-:Y:S02]  /*22d90*/  IMAD.MOV.U32 R143, RZ, RZ, 0x2 ;  /* 0x00000002ff8f7424 */ /* 0x000fe400078e00ff */
        /* <DEDUP_REMOVED lines=8> */
[----:B------:R-:W-:Y:S01]  /*22e20*/  @!P0 IMAD.MOV.U32 R161, RZ, RZ, R112 ;  /* 0x000000ffffa18224 */ /* 0x000fe200078e0070 */
[----:B------:R-:W-:-:S04]  /*22e30*/  MOV R112, R2 ;  /* 0x0000000200707202 */ /* 0x000fc80000000f00 */
        /* <DEDUP_REMOVED lines=10> */
.L_x_2167:
        /* <DEDUP_REMOVED lines=13> */
.L_x_2169:
[----:B------:R-:W-:Y:S05]  /*22fb0*/  BSYNC.RECONVERGENT B2 ;  /* 0x0000000000027941 */ /* 0x000fea0003800200 */
.L_x_2168:
        /* <DEDUP_REMOVED lines=43> */
.L_x_2166:
[----:B------:R-:W-:Y:S05]  /*23270*/  BSYNC.RECONVERGENT B1 ;  /* 0x0000000000017941 */ /* 0x000fea0003800200 */
.L_x_2165:
[----:B------:R-:W-:Y:S01]  /*23280*/  I2FP.F32.U32 R141, R112 ;  /* 0x00000070008d7245 */ /* 0x000fe20000201000 */
[----:B------:R-:W-:Y:S01]  /*23290*/  BSSY.RECONVERGENT B1, `(.L_x_2170) ;  /* 0x000004f000017945 */ /* 0x000fe20003800200 */
[----:B------:R-:W-:Y:S01]  /*232a0*/  SHF.L.U32 R130, R113, 0x10, RZ ;  /* 0x0000001071827819 */ /* 0x000fe200000006ff */
[----:B------:R-:W-:Y:S01]  /*232b0*/  IMAD.MOV.U32 R142, RZ, RZ, 0x2 ;  /* 0x00000002ff8e7424 */ /* 0x000fe200078e00ff */
[----:B------:R-:W-:Y:S01]  /*232c0*/  LOP3.LUT R134, R134, 0xfffffffb, RZ, 0xc0, !PT ;  /* 0xfffffffb86867812 */ /* 0x000fe200078ec0ff */
[----:B------:R-:W-:Y:S01]  /*232d0*/  FFMA.FTZ R112, R141, R212, 1.1641532182693481445e-10 ;  /* 0x2f0000008d707423 */ /* 0x000fe200000100d4 */
[----:B------:R-:W-:Y:S01]  /*232e0*/  PRMT R176, R113, 0x7632, R176 ;  /* 0x0000763271b07816 */ /* 0x000fe200000000b0 */
[----:B------:R-:W-:Y:S01]  /*232f0*/  FMUL.FTZ R130, R130, R199 ;  /* 0x000000c782827220 */ /* 0x000fe20000410000 */
        /* <DEDUP_REMOVED lines=15> */
.L_x_2172:
        /* <DEDUP_REMOVED lines=13> */
.L_x_2174:
[----:B------:R-:W-:Y:S05]  /*234c0*/  BSYNC.RECONVERGENT B2 ;  /* 0x0000000000027941 */ /* 0x000fea0003800200 */
.L_x_2173:
        /* <DEDUP_REMOVED lines=43> */
.L_x_2171:
[----:B------:R-:W-:Y:S05]  /*23780*/  BSYNC.RECONVERGENT B1 ;  /* 0x0000000000017941 */ /* 0x000fea0003800200 */
.L_x_2170:
        /* <DEDUP_REMOVED lines=26> */
.L_x_2177:
        /* <DEDUP_REMOVED lines=13> */
.L_x_2179:
[----:B------:R-:W-:Y:S05]  /*23a00*/  BSYNC.RECONVERGENT B2 ;  /* 0x0000000000027941 */ /* 0x000fea0003800200 */
.L_x_2178:
        /* <DEDUP_REMOVED lines=43> */
.L_x_2176:
[----:B------:R-:W-:Y:S05]  /*23cc0*/  BSYNC.RECONVERGENT B1 ;  /* 0x0000000000017941 */ /* 0x000fea0003800200 */
.L_x_2175:
        /* <DEDUP_REMOVED lines=22> */
.L_x_2182:
        /* <DEDUP_REMOVED lines=13> */
.L_x_2184:
[----:B------:R-:W-:Y:S05]  /*23f00*/  BSYNC.RECONVERGENT B2 ;  /* 0x0000000000027941 */ /* 0x000fea0003800200 */
.L_x_2183:
        /* <DEDUP_REMOVED lines=43> */
.L_x_2181:
[----:B------:R-:W-:Y:S05]  /*241c0*/  BSYNC.RECONVERGENT B1 ;  /* 0x0000000000017941 */ /* 0x000fea0003800200 */
.L_x_2180:
        /* <DEDUP_REMOVED lines=11> */
[----:B------:R-:W-:Y:S01]  /*24280*/  FADD.FTZ R176, R176, R113 ;  /* 0x00000071b0b07221 */ /* 0x000fe20000010000 */
[----:B------:R-:W-:-:S03]  /*24290*/  MOV R113, R2 ;  /* 0x0000000200717202 */ /* 0x000fc60000000f00 */
[----:B------:R-:W-:Y:S01]  /*242a0*/  @P0 FADD.FTZ R175, R176, R175 ;  /* 0x000000afb0af0221 */ /* 0x000fe20000010000 */
[----:B------:R-:W-:-:S05]  /*242b0*/  @!P0 IMAD.MOV.U32 R175, RZ, RZ, R176 ;  /* 0x000000ffffaf8224 */ /* 0x000fca00078e00b0 */
        /* <DEDUP_REMOVED lines=10> */
.L_x_2187:
        /* <DEDUP_REMOVED lines=13> */
.L_x_2189:
[----:B------:R-:W-:Y:S05]  /*24430*/  BSYNC.RECONVERGENT B2 ;  /* 0x0000000000027941 */ /* 0x000fea0003800200 */
.L_x_2188:
        /* <DEDUP_REMOVED lines=43> */
.L_x_2186:
[----:B------:R-:W-:Y:S05]  /*246f0*/  BSYNC.RECONVERGENT B1 ;  /* 0x0000000000017941 */ /* 0x000fea0003800200 */
.L_x_2185:
[----:B------:R-:W-:Y:S01]  /*24700*/  I2FP.F32.U32 R113, R113 ;  /* 0x0000007100717245 */ /* 0x000fe20000201000 */
[----:B------:R-:W-:Y:S01]  /*24710*/  BSSY.RECONVERGENT B1, `(.L_x_2190) ;  /* 0x000004d000017945 */ /* 0x000fe20003800200 */
[----:B------:R-:W-:Y:S01]  /*24720*/  ISETP.NE.AND P3, PT, R144, 0x1, PT ;  /* 0x000000019000780c */ /* 0x000fe20003f65270 */
[----:B------:R-:W-:Y:S01]  /*24730*/  IMAD.MOV.U32 R145, RZ, RZ, 0x2 ;  /* 0x00000002ff917424 */ /* 0x000fe200078e00ff */
[C---:B------:R-:W-:Y:S01]  /*24740*/  SHF.L.U32 R130, R114.reuse, 0x10, RZ ;  /* 0x0000001072827819 */ /* 0x040fe200000006ff */
[----:B------:R-:W-:Y:S01]  /*24750*/  FFMA.FTZ R112, R113, R212, 1.1641532182693481445e-10 ;  /* 0x2f00000071707423 */ /* 0x000fe200000100d4 */
[----:B------:R-:W-:Y:S01]  /*24760*/  PRMT R114, R114, 0x7632, R114 ;  /* 0x0000763272727816 */ /* 0x000fe20000000072 */
[----:B------:R-:W-:Y:S02]  /*24770*/  IMAD.MOV.U32 R113, RZ, RZ, R2 ;  /* 0x000000ffff717224 */ /* 0x000fe400078e0002 */
        /* <DEDUP_REMOVED lines=13> */
.L_x_2192:
        /* <DEDUP_REMOVED lines=13> */
.L_x_2194:
[----:B------:R-:W-:Y:S05]  /*24920*/  BSYNC.RECONVERGENT B2 ;  /* 0x0000000000027941 */ /* 0x000fea0003800200 */
.L_x_2193:
        /* <DEDUP_REMOVED lines=43> */
.L_x_2191:
[----:B------:R-:W-:Y:S05]  /*24be0*/  BSYNC.RECONVERGENT B1 ;  /* 0x0000000000017941 */ /* 0x000fea0003800200 */
.L_x_2190:
        /* <DEDUP_REMOVED lines=26> */
.L_x_2197:
        /* <DEDUP_REMOVED lines=13> */
.L_x_2199:
[----:B------:R-:W-:Y:S05]  /*24e60*/  BSYNC.RECONVERGENT B2 ;  /* 0x0000000000027941 */ /* 0x000fea0003800200 */
.L_x_2198:
        /* <DEDUP_REMOVED lines=43> */
.L_x_2196:
[----:B------:R-:W-:Y:S05]  /*25120*/  BSYNC.RECONVERGENT B1 ;  /* 0x0000000000017941 */ /* 0x000fea0003800200 */
.L_x_2195:
        /* <DEDUP_REMOVED lines=20> */
.L_x_2202:
        /* <DEDUP_REMOVED lines=13> */
.L_x_2204:
[----:B------:R-:W-:Y:S05]  /*25340*/  BSYNC.RECONVERGENT B2 ;  /* 0x0000000000027941 */ /* 0x000fea0003800200 */
.L_x_2203:
        /* <DEDUP_REMOVED lines=43> */
.L_x_2201:
[----:B------:R-:W-:Y:S05]  /*25600*/  BSYNC.RECONVERGENT B1 ;  /* 0x0000000000017941 */ /* 0x000fea0003800200 */
.L_x_2200:
[----:B------:R-:W-:Y:S01]  /*25610*/  I2FP.F32.U32 R113, R113 ;  /* 0x0000007100717245 */ /* 0x000fe20000201000 */
[----:B------:R-:W-:Y:S01]  /*25620*/  BSSY.RECONVERGENT B1, `(.L_x_2205) ;  /* 0x0000053000017945 */ /* 0x000fe20003800200 */
[----:B------:R-:W-:-:S04]  /*25630*/  PRMT R112, R54, 0x7632, R112 ;  /* 0x0000763236707816 */ /* 0x000fc80000000070 */
[----:B------:R-:W-:Y:S01]  /*25640*/  SHF.L.U32 R130, R112, 0x10, RZ ;  /* 0x0000001070827819 */ /* 0x000fe200000006ff */
[----:B------:R-:W-:-:S04]  /*25650*/  FFMA.FTZ R112, R113, R212, 1.1641532182693481445e-10 ;  /* 0x2f00000071707423 */ /* 0x000fc800000100d4 */
[----:B------:R-:W-:Y:S01]  /*25660*/  FMUL.FTZ R130, R130, R199 ;  /* 0x000000c782827220 */ /* 0x000fe20000410000 */
        /* <DEDUP_REMOVED lines=21> */
.L_x_2207:
        /* <DEDUP_REMOVED lines=13> */
.L_x_2209:
[----:B------:R-:W-:Y:S05]  /*25890*/  BSYNC.RECONVERGENT B2 ;  /* 0x0000000000027941 */ /* 0x000fea0003800200 */
.L_x_2208:
        /* <DEDUP_REMOVED lines=43> */
.L_x_2206:
[----:B------:R-:W-:Y:S05]  /*25b50*/  BSYNC.RECONVERGENT B1 ;  /* 0x0000000000017941 */ /* 0x000fea0003800200 */
.L_x_2205:
[----:B------:R-:W-:Y:S01]  /*25b60*/  I2FP.F32.U32 R113, R113 ;  /* 0x0000007100717245 */ /* 0x000fe20000201000 */
[----:B------:R-:W-:Y:S01]  /*25b70*/  BSSY.RECONVERGENT B1, `(.L_x_2210) ;  /* 0x000004d000017945 */ /* 0x000fe20003800200 */
[----:B------:R-:W-:Y:S02]  /*25b80*/  ISETP.NE.AND P5, PT, R130, 0x1, PT ;  /* 0x000000018200780c */ /* 0x000fe40003fa5270 */
[----:B------:R-:W-:Y:S01]  /*25b90*/  SHF.L.U32 R114, R115, 0x10, RZ ;  /* 0x0000001073727819 */ /* 0x000fe200000006ff */
[----:B------:R-:W-:Y:S01]  /*25ba0*/  FFMA.FTZ R112, R113, R212, 1.1641532182693481445e-10 ;  /* 0x2f00000071707423 */ /* 0x000fe200000100d4 */
[----:B------:R-:W-:Y:S01]  /*25bb0*/  PRMT R215, R115, 0x7632, R215 ;  /* 0x0000763273d77816 */ /* 0x000fe200000000d7 */
[----:B------:R-:W-:Y:S02]  /*25bc0*/  IMAD.MOV.U32 R115, RZ, RZ, 0x2 ;  /* 0x00000002ff737424 */ /* 0x000fe400078e00ff */
[----:B------:R-:W-:Y:S01]  /*25bd0*/  FMUL.FTZ R114, R114, R199 ;  /* 0x000000c772727220 */ /* 0x000fe20000410000 */
[----:B------:R-:W-:Y:S01]  /*25be0*/  FSETP.GTU.FTZ.AND P4, PT, R112, R211, PT ;  /* 0x000000d37000720b */ /* 0x000fe20003f9c000 */
[----:B------:R-:W-:-:S03]  /*25bf0*/  IMAD.MOV.U32 R113, RZ, RZ, R2 ;  /* 0x000000ffff717224 */ /* 0x000fc600078e0002 */
        /* <DEDUP_REMOVED lines=11> */
.L_x_2212:
        /* <DEDUP_REMOVED lines=13> */
.L_x_2214:
[----:B------:R-:W-:Y:S05]  /*25d80*/  BSYNC.RECONVERGENT B2 ;  /* 0x0000000000027941 */ /* 0x000fea0003800200 */
.L_x_2213:
        /* <DEDUP_REMOVED lines=43> */
.L_x_2211:
[----:B------:R-:W-:Y:S05]  /*26040*/  BSYNC.RECONVERGENT B1 ;  /* 0x0000000000017941 */ /* 0x000fea0003800200 */
.L_x_2210:
[----:B------:R-:W-:Y:S01]  /*26050*/  I2FP.F32.U32 R113, R113 ;  /* 0x0000007100717245 */ /* 0x000fe20000201000 */
[----:B------:R-:W-:Y:S01]  /*26060*/  IMAD.U32 R114, R55, 0x10000, RZ ;  /* 0x0001000037727824 */ /* 0x000fe200078e00ff */
[----:B------:R-:W-:Y:S01]  /*26070*/  BSSY.RECONVERGENT B1, `(.L_x_2215) ;  /* 0x0000051000017945 */ /* 0x000fe20003800200 */
[----:B------:R-:W-:Y:S02]  /*26080*/  @P0 IMAD.U32 R190, R51, 0x10000, RZ ;  /* 0x0001000033be0824 */ /* 0x000fe400078e00ff */
[----:B------:R-:W-:Y:S01]  /*26090*/  FFMA.FTZ R112, R113, R212, 1.1641532182693481445e-10 ;  /* 0x2f00000071707423 */ /* 0x000fe200000100d4 */
[----:B------:R-:W-:Y:S01]  /*260a0*/  FMUL.FTZ R114, R114, R199 ;  /* 0x000000c772727220 */ /* 0x000fe20000410000 */
[----:B------:R-:W-:Y:S02]  /*260b0*/  IMAD.MOV.U32 R206, RZ, RZ, 0x2 ;  /* 0x00000002ffce7424 */ /* 0x000fe400078e00ff */
[----:B------:R-:W-:Y:S01]  /*260c0*/  IMAD.MOV.U32 R113, RZ, RZ, R2 ;  /* 0x000000ffff717224 */ /* 0x000fe200078e0002 */
[----:B------:R-:W-:-:S04]  /*260d0*/  FSETP.GTU.FTZ.AND P5, PT, R112, R211, PT ;  /* 0x000000d37000720b */ /* 0x000fc80003fbc000 */
[----:B------:R-:W-:Y:S02]  /*260e0*/  FSEL R114, R114, RZ, !P5 ;  /* 0x000000ff72727208 */ /* 0x000fe40006800000 */
[----:B------:R-:W-:Y:S02]  /*260f0*/  SEL R112, RZ, 0x1, P5 ;  /* 0x00000001ff707807 */ /* 0x000fe40002800000 */
[----:B------:R-:W-:Y:S01]  /*26100*/  ISETP.NE.AND P5, PT, R115, 0x1, PT ;  /* 0x000000017300780c */ /* 0x000fe20003fa5270 */
[----:B------:R-:W-:-:S04]  /*26110*/  FADD.FTZ R145, R145, R114 ;  /* 0x0000007291917221 */ /* 0x000fc80000010000 */
        /* <DEDUP_REMOVED lines=13> */
.L_x_2217:
        /* <DEDUP_REMOVED lines=13> */
.L_x_2219:
[----:B------:R-:W-:Y:S05]  /*262c0*/  BSYNC.RECONVERGENT B2 ;  /* 0x0000000000027941 */ /* 0x000fea0003800200 */
.L_x_2218:
        /* <DEDUP_REMOVED lines=43> */
.L_x_2216:
[----:B------:R-:W-:Y:S05]  /*26580*/  BSYNC.RECONVERGENT B1 ;  /* 0x0000000000017941 */ /* 0x000fea0003800200 */
.L_x_2215:
        /* <DEDUP_REMOVED lines=20> */
.L_x_2222:
        /* <DEDUP_REMOVED lines=8> */
[----:B------:R-:W-:Y:S01]  /*26750*/  @!P6 VIADD R137, R137, 0x1 ;  /* 0x000000018989e836 */ /* 0x000fe20000000000 */
[----:B------:R-:W-:Y:S01]  /*26760*/  @!P6 IADD3 R112, PT, PT, R3, 0x1, RZ ;  /* 0x000000010370e810 */ /* 0x000fe20007ffe0ff */
[----:B------:R-:W-:-:S03]  /*26770*/  @!P6 IMAD.MOV.U32 R129, RZ, RZ, RZ ;  /* 0x000000ffff81e224 */ /* 0x000fc600078e00ff */
[----:B------:R-:W-:-:S13]  /*26780*/  ISETP.NE.AND P0, PT, R137, RZ, !P6 ;  /* 0x000000ff8900720c */ /* 0x000fda0007705270 */
[----:B------:R-:W-:Y:S01]  /*26790*/  @P0 IMAD.MOV R112, RZ, RZ, R3 ;  /* 0x000000ffff700224 */ /* 0x000fe200078e0203 */
[----:B------:R-:W-:-:S03]  /*267a0*/  ISETP.NE.AND P0, PT, R2, RZ, PT ;  /* 0x000000ff0200720c */ /* 0x000fc60003f05270 */
[----:B------:R-:W-:-:S10]  /*267b0*/  @!P6 IMAD.MOV.U32 R3, RZ, RZ, R112 ;  /* 0x000000ffff03e224 */ /* 0x000fd400078e0070 */
.L_x_2224:
[----:B------:R-:W-:Y:S05]  /*267c0*/  BSYNC.RECONVERGENT B2 ;  /* 0x0000000000027941 */ /* 0x000fea0003800200 */
.L_x_2223:
        /* <DEDUP_REMOVED lines=43> */
.L_x_2221:
[----:B------:R-:W-:Y:S05]  /*26a80*/  BSYNC.RECONVERGENT B1 ;  /* 0x0000000000017941 */ /* 0x000fea0003800200 */
.L_x_2220:
[----:B------:R-:W-:Y:S02]  /*26a90*/  I2FP.F32.U32 R113, R113 ;  /* 0x0000007100717245 */ /* 0x000fe40000201000 */
[----:B------:R-:W-:-:S03]  /*26aa0*/  PRMT R112, R55, 0x7632, R112 ;  /* 0x0000763237707816 */ /* 0x000fc60000000070 */
[----:B------:R-:W-:Y:S01]  /*26ab0*/  FFMA.FTZ R212, R113, R212, 1.1641532182693481445e-10 ;  /* 0x2f00000071d47423 */ /* 0x000fe200000100d4 */
[----:B------:R-:W-:Y:S02]  /*26ac0*/  SHF.L.U32 R112, R112, 0x10, RZ ;  /* 0x0000001070707819 */ /* 0x000fe400000006ff */
[----:B------:R-:W-:Y:S02]  /*26ad0*/  @P0 PRMT R113, R51, 0x7632, R113 ;  /* 0x0000763233710816 */ /* 0x000fe40000000071 */
        /* <DEDUP_REMOVED lines=15> */
.L_x_2144:
        /* <DEDUP_REMOVED lines=16> */
.L_x_2228:
        /* <DEDUP_REMOVED lines=13> */
.L_x_2230:
[----:B------:R-:W-:Y:S05]  /*26da0*/  BSYNC.RECONVERGENT B2 ;  /* 0x0000000000027941 */ /* 0x000fea0003800200 */
.L_x_2229:
[----:B------:R-:W-:Y:S01]  /*26db0*/  IMAD.WIDE.U32 R130, R137, -0x326172a9, RZ ;  /* 0xcd9e8d5789827825 */ /* 0x000fe200078e00ff */
[----:B------:R-:W-:Y:S02]  /*26dc0*/  LOP3.LUT R206, R3, UR9, R211, 0x96, !PT ;  /* 0x0000000903ce7c12 */ /* 0x000fe4000f8e96d3 */
[----:B------:R-:W-:Y:S01]  /*26dd0*/  MOV R150, R203 ;  /* 0x000000cb00967202 */ /* 0x000fe20000000f00 */
        /* <DEDUP_REMOVED lines=39> */
.L_x_2227:
[----:B------:R-:W-:Y:S05]  /*27050*/  BSYNC.RECONVERGENT B1 ;  /* 0x0000000000017941 */ /* 0x000fea0003800200 */
.L_x_2226:
[----:B------:R-:W0:Y:S01]  /*27060*/  LDC R214, c[0x0][0x408] ;  /* 0x00010200ffd67b82 */ /* 0x000e220000000800 */
[----:B------:R-:W-:Y:S01]  /*27070*/  I2FP.F32.U32 R203, R150 ;  /* 0x0000009600cb7245 */ /* 0x000fe20000201000 */
[----:B------:R-:W-:Y:S01]  /*27080*/  IMAD.MOV.U32 R212, RZ, RZ, 0x2f800000 ;  /* 0x2f800000ffd47424 */ /* 0x000fe200078e00ff */
[----:B------:R-:W-:Y:S01]  /*27090*/  LOP3.LUT R134, R134, 0xffffffef, RZ, 0xc0, !PT ;  /* 0xffffffef86867812 */ /* 0x000fe200078ec0ff */
[----:B-----5:R-:W-:Y:S01]  /*270a0*/  IMAD.U32 R205, R112, 0x10000, RZ ;  /* 0x0001000070cd7824 */ /* 0x020fe200078e00ff */
[----:B------:R-:W-:Y:S01]  /*270b0*/  BSSY.RECONVERGENT B1, `(.L_x_2231) ;  /* 0x0000051000017945 */ /* 0x000fe20003800200 */
[----:B------:R-:W-:Y:S01]  /*270c0*/  FFMA.FTZ R130, R203, R212, 1.1641532182693481445e-10 ;  /* 0x2f000000cb827423 */ /* 0x000fe200000100d4 */
[----:B------:R-:W-:Y:S01]  /*270d0*/  @P0 SHF.L.U32 R203, R48, 0x10, RZ ;  /* 0x0000001030cb0819 */ /* 0x000fe200000006ff */
[----:B------:R-:W1:Y:S01]  /*270e0*/  LDC R213, c[0x0][0x404] ;  /* 0x00010100ffd57b82 */ /* 0x000e620000000800 */
[----:B------:R-:W-:Y:S01]  /*270f0*/  PRMT R112, R112, 0x7632, R112 ;  /* 0x0000763270707816 */ /* 0x000fe20000000070 */
[----:B------:R-:W-:-:S02]  /*27100*/  IMAD.MOV.U32 R176, RZ, RZ, 0x2 ;  /* 0x00000002ffb07424 */ /* 0x000fc400078e00ff */
[----:B0-----:R-:W-:Y:S01]  /*27110*/  FMUL.FTZ R205, R205, R214 ;  /* 0x000000d6cdcd7220 */ /* 0x001fe20000410000 */
[----:B-1----:R-:W-:Y:S01]  /*27120*/  FSETP.GTU.FTZ.AND P2, PT, R130, R213, PT ;  /* 0x000000d58200720b */ /* 0x002fe20003f5c000 */
        /* <DEDUP_REMOVED lines=16> */
.L_x_2233:
        /* <DEDUP_REMOVED lines=13> */
.L_x_2235:
[----:B------:R-:W-:Y:S05]  /*27300*/  BSYNC.RECONVERGENT B2 ;  /* 0x0000000000027941 */ /* 0x000fea0003800200 */
.L_x_2234:
        /* <DEDUP_REMOVED lines=43> */
.L_x_2232:
[----:B------:R-:W-:Y:S05]  /*275c0*/  BSYNC.RECONVERGENT B1 ;  /* 0x0000000000017941 */ /* 0x000fea0003800200 */
.L_x_2231:
[----:B------:R-:W-:Y:S01]  /*275d0*/  I2FP.F32.U32 R205, R130 ;  /* 0x0000008200cd7245 */ /* 0x000fe20000201000 */
[----:B------:R-:W-:Y:S01]  /*275e0*/  IMAD.U32 R207, R112, 0x10000, RZ ;  /* 0x0001000070cf7824 */ /* 0x000fe200078e00ff */
[----:B------:R-:W-:Y:S01]  /*275f0*/  LOP3.LUT R134, R134, 0xfffffff7, RZ, 0xc0, !PT ;  /* 0xfffffff786867812 */ /* 0x000fe200078ec0ff */
[----:B------:R-:W-:Y:S01]  /*27600*/  @P0 IMAD.U32 R130, R161, 0x10000, RZ ;  /* 0x00010000a1820824 */ /* 0x000fe200078e00ff */
[----:B------:R-:W-:Y:S01]  /*27610*/  BSSY.RECONVERGENT B1, `(.L_x_2236) ;  /* 0x000004e000017945 */ /* 0x000fe20003800200 */
[----:B------:R-:W-:Y:S01]  /*27620*/  FFMA.FTZ R112, R205, R212, 1.1641532182693481445e-10 ;  /* 0x2f000000cd707423 */ /* 0x000fe200000100d4 */
[----:B------:R-:W-:-:S04]  /*27630*/  FMUL.FTZ R207, R207, R214 ;  /* 0x000000d6cfcf7220 */ /* 0x000fc80000410000 */
[----:B------:R-:W-:Y:S01]  /*27640*/  FSETP.GTU.FTZ.AND P2, PT, R112, R213, PT ;  /* 0x000000d57000720b */ /* 0x000fe20003f5c000 */
[----:B------:R-:W-:-:S03]  /*27650*/  IMAD.MOV.U32 R112, RZ, RZ, R2 ;  /* 0x000000ffff707224 */ /* 0x000fc600078e0002 */
        /* <DEDUP_REMOVED lines=16> */
.L_x_2238:
        /* <DEDUP_REMOVED lines=13> */
.L_x_2240:
[----:B------:R-:W-:Y:S05]  /*27830*/  BSYNC.RECONVERGENT B2 ;  /* 0x0000000000027941 */ /* 0x000fea0003800200 */
.L_x_2239:
        /* <DEDUP_REMOVED lines=43> */
.L_x_2237:
[----:B------:R-:W-:Y:S05]  /*27af0*/  BSYNC.RECONVERGENT B1 ;  /* 0x0000000000017941 */ /* 0x000fea0003800200 */
.L_x_2236:
[----:B------:R-:W-:Y:S01]  /*27b00*/  I2FP.F32.U32 R207, R112 ;  /* 0x0000007000cf7245 */ /* 0x000fe20000201000 */
[C---:B------:R-:W-:Y:S01]  /*27b10*/  IMAD.U32 R209, R113.reuse, 0x10000, RZ ;  /* 0x0001000071d17824 */ /* 0x040fe200078e00ff */
[----:B------:R-:W-:Y:S01]  /*27b20*/  LOP3.LUT R134, R134, 0xfffffffb, RZ, 0xc0, !PT ;  /* 0xfffffffb86867812 */ /* 0x000fe200078ec0ff */
[----:B------:R-:W-:Y:S01]  /*27b30*/  BSSY.RECONVERGENT B1, `(.L_x_2241) ;  /* 0x0000050000017945 */ /* 0x000fe20003800200 */
[----:B------:R-:W-:Y:S01]  /*27b40*/  PRMT R176, R113, 0x7632, R176 ;  /* 0x0000763271b07816 */ /* 0x000fe200000000b0 */
[----:B------:R-:W-:Y:S01]  /*27b50*/  FFMA.FTZ R112, R207, R212, 1.1641532182693481445e-10 ;  /* 0x2f000000cf707423 */ /* 0x000fe200000100d4 */
[----:B------:R-:W-:Y:S01]  /*27b60*/  FMUL.FTZ R209, R209, R214 ;  /* 0x000000d6d1d17220 */ /* 0x000fe20000410000 */
[----:B------:R-:W-:Y:S01]  /*27b70*/  @P0 IMAD.U32 R207, R49, 0x10000, RZ ;  /* 0x0001000031cf0824 */ /* 0x000fe200078e00ff */
[----:B------:R-:W-:Y:S01]  /*27b80*/  MOV R113, R2 ;  /* 0x0000000200717202 */ /* 0x000fe20000000f00 */
[----:B------:R-:W-:Y:S01]  /*27b90*/  IMAD.MOV.U32 R190, RZ, RZ, 0x2 ;  /* 0x00000002ffbe7424 */ /* 0x000fe200078e00ff */
        /* <DEDUP_REMOVED lines=16> */
.L_x_2243:
        /* <DEDUP_REMOVED lines=13> */
.L_x_2245:
[----:B------:R-:W-:Y:S05]  /*27d70*/  BSYNC.RECONVERGENT B2 ;  /* 0x0000000000027941 */ /* 0x000fea0003800200 */
.L_x_2244:
        /* <DEDUP_REMOVED lines=43> */
.L_x_2242:
[----:B------:R-:W-:Y:S05]  /*28030*/  BSYNC.RECONVERGENT B1 ;  /* 0x0000000000017941 */ /* 0x000fea0003800200 */
.L_x_2241:
[----:B------:R-:W-:Y:S01]  /*28040*/  I2FP.F32.U32 R113, R113 ;  /* 0x0000007100717245 */ /* 0x000fe20000201000 */
[----:B------:R-:W-:Y:S01]  /*28050*/  @P0 IMAD.U32 R130, R175, 0x10000, RZ ;  /* 0x00010000af820824 */ /* 0x000fe200078e00ff */
[----:B------:R-:W-:Y:S01]  /*28060*/  SHF.L.U32 R207, R176, 0x10, RZ ;  /* 0x00000010b0cf7819 */ /* 0x000fe200000006ff */
[----:B------:R-:W-:Y:S01]  /*28070*/  BSSY.RECONVERGENT B1, `(.L_x_2246) ;  /* 0x000004f000017945 */ /* 0x000fe20003800200 */
[----:B------:R-:W-:Y:S01]  /*28080*/  LOP3.LUT R134, R134, 0xfffffffd, RZ, 0xc0, !PT ;  /* 0xfffffffd86867812 */ /* 0x000fe200078ec0ff */
[----:B------:R-:W-:Y:S01]  /*28090*/  FFMA.FTZ R112, R113, R212, 1.1641532182693481445e-10 ;  /* 0x2f00000071707423 */ /* 0x000fe200000100d4 */
[----:B------:R-:W-:Y:S02]  /*280a0*/  IMAD.MOV.U32 R113, RZ, RZ, R2 ;  /* 0x000000ffff717224 */ /* 0x000fe400078e0002 */
[----:B------:R-:W-:Y:S02]  /*280b0*/  FMUL.FTZ R207, R207, R214 ;  /* 0x000000d6cfcf7220 */ /* 0x000fe40000410000 */
        /* <DEDUP_REMOVED lines=17> */
.L_x_2248:
        /* <DEDUP_REMOVED lines=13> */
.L_x_2250:
[----:B------:R-:W-:Y:S05]  /*282a0*/  BSYNC.RECONVERGENT B2 ;  /* 0x0000000000027941 */ /* 0x000fea0003800200 */
.L_x_2249:
        /* <DEDUP_REMOVED lines=43> */
.L_x_2247:
[----:B------:R-:W-:Y:S05]  /*28560*/  BSYNC.RECONVERGENT B1 ;  /* 0x0000000000017941 */ /* 0x000fea0003800200 */
.L_x_2246:
[----:B------:R-:W-:Y:S01]  /*28570*/  I2FP.F32.U32 R113, R113 ;  /* 0x0000007100717245 */ /* 0x000fe20000201000 */
[----:B------:R-:W-:Y:S01]  /*28580*/  IMAD.U32 R207, R114, 0x10000, RZ ;  /* 0x0001000072cf7824 */ /* 0x000fe200078e00ff */
        /* <DEDUP_REMOVED lines=22> */
.L_x_2253:
        /* <DEDUP_REMOVED lines=13> */
.L_x_2255:
[----:B------:R-:W-:Y:S05]  /*287c0*/  BSYNC.RECONVERGENT B2 ;  /* 0x0000000000027941 */ /* 0x000fea0003800200 */
.L_x_2254:
        /* <DEDUP_REMOVED lines=43> */
.L_x_2252:
[----:B------:R-:W-:Y:S05]  /*28a80*/  BSYNC.RECONVERGENT B1 ;  /* 0x0000000000017941 */ /* 0x000fea0003800200 */
.L_x_2251:
[----:B------:R-:W-:Y:S01]  /*28a90*/  I2FP.F32.U32 R113, R113 ;  /* 0x0000007100717245 */ /* 0x000fe20000201000 */
[----:B------:R-:W-:Y:S01]  /*28aa0*/  IMAD.U32 R207, R114, 0x10000, RZ ;  /* 0x0001000072cf7824 */ /* 0x000fe200078e00ff */
[----:B------:R-:W-:Y:S01]  /*28ab0*/  ISETP.NE.AND P4, PT, R190, 0x1, PT ;  /* 0x00000001be00780c */ /* 0x000fe20003f85270 */
[----:B------:R-:W-:Y:S01]  /*28ac0*/  @P0 IMAD.U32 R114, R189, 0x10000, RZ ;  /* 0x00010000bd720824 */ /* 0x000fe200078e00ff */
[----:B------:R-:W-:Y:S01]  /*28ad0*/  BSSY.RECONVERGENT B1, `(.L_x_2256) ;  /* 0x000004c000017945 */ /* 0x000fe20003800200 */
[----:B------:R-:W-:Y:S01]  /*28ae0*/  FFMA.FTZ R112, R113, R212, 1.1641532182693481445e-10 ;  /* 0x2f00000071707423 */ /* 0x000fe200000100d4 */
[----:B------:R-:W-:Y:S01]  /*28af0*/  FMUL.FTZ R207, R207, R214 ;  /* 0x000000d6cfcf7220 */ /* 0x000fe20000410000 */
[----:B------:R-:W-:-:S03]  /*28b00*/  IMAD.MOV.U32 R113, RZ, RZ, R2 ;  /* 0x000000ffff717224 */ /* 0x000fc600078e0002 */
[----:B------:R-:W-:-:S04]  /*28b10*/  FSETP.GTU.FTZ.AND P3, PT, R112, R213, PT ;  /* 0x000000d57000720b */ /* 0x000fc80003f7c000 */
        /* <DEDUP_REMOVED lines=14> */
.L_x_2258:
        /* <DEDUP_REMOVED lines=13> */
.L_x_2260:
[----:B------:R-:W-:Y:S05]  /*28cd0*/  BSYNC.RECONVERGENT B2 ;  /* 0x0000000000027941 */ /* 0x000fea0003800200 */
.L_x_2259:
        /* <DEDUP_REMOVED lines=43> */
.L_x_2257:
[----:B------:R-:W-:Y:S05]  /*28f90*/  BSYNC.RECONVERGENT B1 ;  /* 0x0000000000017941 */ /* 0x000fea0003800200 */
.L_x_2256:
[----:B------:R-:W-:Y:S01]  /*28fa0*/  I2FP.F32.U32 R113, R113 ;  /* 0x0000007100717245 */ /* 0x000fe20000201000 */
[C---:B------:R-:W-:Y:S01]  /*28fb0*/  IMAD.U32 R207, R115.reuse, 0x10000, RZ ;  /* 0x0001000073cf7824 */ /* 0x040fe200078e00ff */
        /* <DEDUP_REMOVED lines=22> */
.L_x_2263:
        /* <DEDUP_REMOVED lines=13> */
.L_x_2265:
[----:B------:R-:W-:Y:S05]  /*291f0*/  BSYNC.RECONVERGENT B2 ;  /* 0x0000000000027941 */ /* 0x000fea0003800200 */
.L_x_2264:
        /* <DEDUP_REMOVED lines=43> */
.L_x_2262:
[----:B------:R-:W-:Y:S05]  /*294b0*/  BSYNC.RECONVERGENT B1 ;  /* 0x0000000000017941 */ /* 0x000fea0003800200 */
.L_x_2261:
[----:B------:R-:W-:Y:S01]  /*294c0*/  I2FP.F32.U32 R113, R113 ;  /* 0x0000007100717245 */ /* 0x000fe20000201000 */
[----:B------:R-:W-:Y:S01]  /*294d0*/  @P0 IMAD.U32 R112, R199, 0x10000, RZ ;  /* 0x00010000c7700824 */ /* 0x000fe200078e00ff */
[----:B------:R-:W-:Y:S02]  /*294e0*/  SHF.L.U32 R217, R217, 0x10, RZ ;  /* 0x00000010d9d97819 */ /* 0x000fe400000006ff */
[----:B------:R-:W-:Y:S01]  /*294f0*/  PRMT R114, R216, 0x5410, R215 ;  /* 0x00005410d8727816 */ /* 0x000fe200000000d7 */
[----:B------:R-:W-:Y:S01]  /*29500*/  FFMA.FTZ R212, R113, R212, 1.1641532182693481445e-10 ;  /* 0x2f00000071d47423 */ /* 0x000fe200000100d4 */
[----:B------:R-:W-:Y:S01]  /*29510*/  PRMT R113, R210, 0x5410, R209 ;  /* 0x00005410d2717816 */ /* 0x000fe200000000d1 */
[----:B------:R-:W-:-:S03]  /*29520*/  FMUL.FTZ R217, R217, R214 ;  /* 0x000000d6d9d97220 */ /* 0x000fc60000410000 */
[----:B------:R-:W-:-:S04]  /*29530*/  FSETP.GTU.FTZ.AND P5, PT, R212, R213, PT ;  /* 0x000000d5d400720b */ /* 0x000fc80003fbc000 */
[----:B------:R-:W-:Y:S02]  /*29540*/  FSEL R199, R217, RZ, !P5 ;  /* 0x000000ffd9c77208 */ /* 0x000fe40006800000 */
[----:B------:R-:W-:-:S03]  /*29550*/  PLOP3.LUT P5, PT, P5, PT, PT, 0x8, 0x80 ;  /* 0x000000000080781c */ /* 0x000fc60002fae170 */
[----:B------:R-:W-:Y:S01]  /*29560*/  @P0 FADD.FTZ R199, R112, R199 ;  /* 0x000000c770c70221 */ /* 0x000fe20000010000 */
[----:B------:R-:W-:-:S04]  /*29570*/  PRMT R112, R203, 0x5410, R205 ;  /* 0x00005410cb707816 */ /* 0x000fc800000000cd */
[----:B------:R-:W-:-:S04]  /*29580*/  F2FP.BF16.F32.PACK_AB R115, RZ, R199 ;  /* 0x000000c7ff73723e */ /* 0x000fc800000010ff */
[----:B------:R-:W-:-:S07]  /*29590*/  PRMT R115, R211, 0x5410, R115 ;  /* 0x00005410d3737816 */ /* 0x000fce0000000073 */
.L_x_2225:
        /* <DEDUP_REMOVED lines=43> */
.L_x_2266:
[----:B------:R-:W-:Y:S01]  /*29850*/  IMAD.MOV.U32 R203, RZ, RZ, R208 ;  /* 0x000000ffffcb7224 */ /* 0x000fe200078e00d0 */
[----:B------:R-:W-:-:S07]  /*29860*/  IADD3 R204, PT, PT, R204, 0x80, RZ ;  /* 0x00000080cccc7810 */ /* 0x000fce0007ffe0ff */
.L_x_2143:
[----:B------:R-:W-:Y:S05]  /*29870*/  BSYNC.RECONVERGENT B0 ;  /* 0x0000000000007941 */ /* 0x000fea0003800200 */
.L_x_2142:
        /* <DEDUP_REMOVED lines=41> */
.L_x_2272:
        /* <DEDUP_REMOVED lines=13> */
.L_x_2274:
[----:B------:R-:W-:Y:S05]  /*29be0*/  BSYNC.RECONVERGENT B2 ;  /* 0x0000000000027941 */ /* 0x000fea0003800200 */
.L_x_2273:
        /* <DEDUP_REMOVED lines=42> */
.L_x_2271:
[----:B------:R-:W-:Y:S05]  /*29e90*/  BSYNC.RECONVERGENT B1 ;  /* 0x0000000000017941 */ /* 0x000fea0003800200 */
.L_x_2270:
[----:B------:R-:W0:Y:S01]  /*29ea0*/  LDC R200, c[0x0][0x408] ;  /* 0x00010200ffc87b82 */ /* 0x000e220000000800 */
[----:B------:R-:W-:Y:S01]  /*29eb0*/  HFMA2 R212, -RZ, RZ, 0.1171875, 0 ;  /* 0x2f800000ffd47431 */ /* 0x000fe200000001ff */
[----:B------:R-:W-:Y:S01]  /*29ec0*/  I2FP.F32.U32 R139, R139 ;  /* 0x0000008b008b7245 */ /* 0x000fe20000201000 */
[----:B------:R-:W-:Y:S01]  /*29ed0*/  IMAD.U32 R141, R112, 0x10000, RZ ;  /* 0x00010000708d7824 */ /* 0x000fe200078e00ff */
[----:B------:R-:W-:Y:S01]  /*29ee0*/  LOP3.LUT R134, R134, 0xffffffef, RZ, 0xc0, !PT ;  /* 0xffffffef86867812 */ /* 0x000fe200078ec0ff */
[----:B------:R-:W-:Y:S01]  /*29ef0*/  BSSY.RECONVERGENT B1, `(.L_x_2275) ;  /* 0x000004e000017945 */ /* 0x000fe20003800200 */
[----:B------:R-:W-:Y:S01]  /*29f00*/  PRMT R112, R112, 0x7632, R112 ;  /* 0x0000763270707816 */ /* 0x000fe20000000070 */
[----:B------:R-:W-:Y:S01]  /*29f10*/  IMAD.MOV.U32 R144, RZ, RZ, 0x2 ;  /* 0x00000002ff907424 */ /* 0x000fe200078e00ff */
[----:B------:R-:W1:Y:S01]  /*29f20*/  LDC R211, c[0x0][0x404] ;  /* 0x00010100ffd37b82 */ /* 0x000e620000000800 */
[----:B------:R-:W-:Y:S02]  /*29f30*/  IMAD.MOV.U32 R142, RZ, RZ, R2 ;  /* 0x000000ffff8e7224 */ /* 0x000fe400078e0002 */
[----:B------:R-:W-:Y:S01]  /*29f40*/  FFMA.FTZ R130, R139, R212, 1.1641532182693481445e-10 ;  /* 0x2f0000008b827423 */ /* 0x000fe200000100d4 */
[----:B0-----:R-:W-:-:S04]  /*29f50*/  FMUL.FTZ R139, R141, R200 ;  /* 0x000000c88d8b7220 */ /* 0x001fc80000410000 */
        /* <DEDUP_REMOVED lines=14> */
.L_x_2277:
        /* <DEDUP_REMOVED lines=13> */
.L_x_2279:
[----:B------:R-:W-:Y:S05]  /*2a110*/  BSYNC.RECONVERGENT B2 ;  /* 0x0000000000027941 */ /* 0x000fea0003800200 */
.L_x_2278:
        /* <DEDUP_REMOVED lines=39> */
[----:B------:R-:W-:Y:S01]  /*2a390*/  MOV R142, R208 ;  /* 0x000000d0008e7202 */ /* 0x000fe20000000f00 */
[----:B------:R-:W-:Y:S01]  /*2a3a0*/  IMAD.MOV.U32 R208, RZ, RZ, R140 ;  /* 0x000000ffffd07224 */ /* 0x000fe200078e008c */
[----:B------:R-:W-:Y:S01]  /*2a3b0*/  LOP3.LUT R132, R130, UR36, R141, 0x96, !PT ;  /* 0x0000002482847c12 */ /* 0x000fe2000f8e968d */
[----:B------:R-:W-:-:S07]  /*2a3c0*/  IMAD.MOV.U32 R144, RZ, RZ, RZ ;  /* 0x000000ffff907224 */ /* 0x000fce00078e00ff */
.L_x_2276:
[----:B------:R-:W-:Y:S05]  /*2a3d0*/  BSYNC.RECONVERGENT B1 ;  /* 0x0000000000017941 */ /* 0x000fea0003800200 */
.L_x_2275:
[----:B------:R-:W-:Y:S01]  /*2a3e0*/  I2FP.F32.U32 R141, R142 ;  /* 0x0000008e008d7245 */ /* 0x000fe20000201000 */
[----:B------:R-:W-:Y:S01]  /*2a3f0*/  IMAD.U32 R143, R52, 0x10000, RZ ;  /* 0x00010000348f7824 */ /* 0x000fe200078e00ff */
[----:B------:R-:W-:Y:S01]  /*2a400*/  @P0 SHF.L.U32 R142, R48, 0x10, RZ ;  /* 0x00000010308e0819 */ /* 0x000fe200000006ff */
[----:B------:R-:W-:Y:S02]  /*2a410*/  BSSY.RECONVERGENT B1, `(.L_x_2280) ;  /* 0x0000050000017945 */ /* 0x000fe40003800200 */
        /* <DEDUP_REMOVED lines=22> */
.L_x_2282:
        /* <DEDUP_REMOVED lines=13> */
.L_x_2284:
[----:B------:R-:W-:Y:S05]  /*2a650*/  BSYNC.RECONVERGENT B2 ;  /* 0x0000000000027941 */ /* 0x000fea0003800200 */
.L_x_2283:
        /* <DEDUP_REMOVED lines=43> */
.L_x_2281:
[----:B------:R-:W-:Y:S05]  /*2a910*/  BSYNC.RECONVERGENT B1 ;  /* 0x0000000000017941 */ /* 0x000fea0003800200 */
.L_x_2280:
        /* <DEDUP_REMOVED lines=22> */
.L_x_2287:
        /* <DEDUP_REMOVED lines=13> */
.L_x_2289:
[----:B------:R-:W-:Y:S05]  /*2ab50*/  BSYNC.RECONVERGENT B2 ;  /* 0x0000000000027941 */ /* 0x000fea0003800200 */
.L_x_2288:
        /* <DEDUP_REMOVED lines=43> */
.L_x_2286:
[----:B------:R-:W-:Y:S05]  /*2ae10*/  BSYNC.RECONVERGENT B1 ;  /* 0x0000000000017941 */ /* 0x000fea0003800200 */
.L_x_2285:
[----:B------:R-:W-:Y:S01]  /*2ae20*/  I2FP.F32.U32 R141, R130 ;  /* 0x00000082008d7245 */ /* 0x000fe20000201000 */
[----:B------:R-:W-:Y:S01]  /*2ae30*/  IMAD.U32 R143, R164, 0x10000, RZ ;  /* 0x00010000a48f7824 */ /* 0x000fe200078e00ff */
[----:B------:R-:W-:Y:S01]  /*2ae40*/  BSSY.RECONVERGENT B1, `(.L_x_2290) ;  /* 0x0000050000017945 */ /* 0x000fe20003800200 */
[----:B------:R-:W-:Y:S02]  /*2ae50*/  @P0 IMAD.U32 R163, R163, 0x10000, RZ ;  /* 0x00010000a3a30824 */ /* 0x000fe400078e00ff */
[----:B------:R-:W-:Y:S01]  /*2ae60*/  FFMA.FTZ R130, R141, R212, 1.1641532182693481445e-10 ;  /* 0x2f0000008d827423 */ /* 0x000fe200000100d4 */
[----:B------:R-:W-:-:S04]  /*2ae70*/  FMUL.FTZ R143, R143, R200 ;  /* 0x000000c88f8f7220 */ /* 0x000fc80000410000 */
[----:B------:R-:W-:Y:S02]  /*2ae80*/  FSETP.GTU.FTZ.AND P2, PT, R130, R211, PT ;  /* 0x000000d38200720b */ /* 0x000fe40003f5c000 */
[----:B------:R-:W-:Y:S02]  /*2ae90*/  MOV R130, 0x2 ;  /* 0x0000000200827802 */ /* 0x000fe40000000f00 */
        /* <DEDUP_REMOVED lines=17> */
.L_x_2292:
        /* <DEDUP_REMOVED lines=13> */
.L_x_2294:
[----:B------:R-:W-:Y:S05]  /*2b080*/  BSYNC.RECONVERGENT B2 ;  /* 0x0000000000027941 */ /* 0x000fea0003800200 */
.L_x_2293:
        /* <DEDUP_REMOVED lines=43> */
.L_x_2291:
[----:B------:R-:W-:Y:S05]  /*2b340*/  BSYNC.RECONVERGENT B1 ;  /* 0x0000000000017941 */ /* 0x000fea0003800200 */
.L_x_2290:
        /* <DEDUP_REMOVED lines=23> */
.L_x_2297:
        /* <DEDUP_REMOVED lines=13> */
.L_x_2299:
[----:B------:R-:W-:Y:S05]  /*2b590*/  BSYNC.RECONVERGENT B2 ;  /* 0x0000000000027941 */ /* 0x000fea0003800200 */
.L_x_2298:
        /* <DEDUP_REMOVED lines=43> */
.L_x_2296:
[----:B------:R-:W-:Y:S05]  /*2b850*/  BSYNC.RECONVERGENT B1 ;  /* 0x0000000000017941 */ /* 0x000fea0003800200 */
.L_x_2295:
        /* <DEDUP_REMOVED lines=26> */
.L_x_2302:
        /* <DEDUP_REMOVED lines=13> */
.L_x_2304:
[----:B------:R-:W-:Y:S05]  /*2bad0*/  BSYNC.RECONVERGENT B2 ;  /* 0x0000000000027941 */ /* 0x000fea0003800200 */
.L_x_2303:
        /* <DEDUP_REMOVED lines=43> */
.L_x_2301:
[----:B------:R-:W-:Y:S05]  /*2bd90*/  BSYNC.RECONVERGENT B1 ;  /* 0x0000000000017941 */ /* 0x000fea0003800200 */
.L_x_2300:
        /* <DEDUP_REMOVED lines=22> */
.L_x_2307:
        /* <DEDUP_REMOVED lines=13> */
.L_x_2309:
[----:B------:R-:W-:Y:S05]  /*2bfd0*/  BSYNC.RECONVERGENT B2 ;  /* 0x0000000000027941 */ /* 0x000fea0003800200 */
.L_x_2308:
        /* <DEDUP_REMOVED lines=43> */
.L_x_2306:
[----:B------:R-:W-:Y:S05]  /*2c290*/  BSYNC.RECONVERGENT B1 ;  /* 0x0000000000017941 */ /* 0x000fea0003800200 */
.L_x_2305:
[----:B------:R-:W-:Y:S01]  /*2c2a0*/  I2FP.F32.U32 R113, R113 ;  /* 0x0000007100717245 */ /* 0x000fe20000201000 */
[----:B------:R-:W-:Y:S01]  /*2c2b0*/  IMAD.U32 R143, R146, 0x10000, RZ ;  /* 0x00010000928f7824 */ /* 0x000fe200078e00ff */
[----:B------:R-:W-:Y:S01]  /*2c2c0*/  BSSY.RECONVERGENT B1, `(.L_x_2310) ;  /* 0x0000050000017945 */ /* 0x000fe20003800200 */
[----:B------:R-:W-:Y:S01]  /*2c2d0*/  @P0 IMAD.U32 R177, R177, 0x10000, RZ ;  /* 0x00010000b1b10824 */ /* 0x000fe200078e00ff */
[----:B------:R-:W-:Y:S01]  /*2c2e0*/  MOV R130, 0x2 ;  /* 0x0000000200827802 */ /* 0x000fe20000000f00 */
        /* <DEDUP_REMOVED lines=20> */
.L_x_2312:
        /* <DEDUP_REMOVED lines=13> */
.L_x_2314:
[----:B------:R-:W-:Y:S05]  /*2c500*/  BSYNC.RECONVERGENT B2 ;  /* 0x0000000000027941 */ /* 0x000fea0003800200 */
.L_x_2313:
        /* <DEDUP_REMOVED lines=43> */
.L_x_2311:
[----:B------:R-:W-:Y:S05]  /*2c7c0*/  BSYNC.RECONVERGENT B1 ;  /* 0x0000000000017941 */ /* 0x000fea0003800200 */
.L_x_2310:
        /* <DEDUP_REMOVED lines=21> */
.L_x_2317:
[----:B------:R-:W-:Y:S01]  /*2c920*/  IADD3 R135, PT, PT, R135, 0x1, RZ ;  /* 0x0000000187877810 */ /* 0x000fe20007ffe0ff */
[----:B------:R-:W-:Y:S03]  /*2c930*/  BSSY.RECONVERGENT B2, `(.L_x_2318) ;  /* 0x000000c000027945 */ /* 0x000fe60003800200 */
[C---:B------:R-:W-:Y:S01]  /*2c940*/  ISETP.NE.AND P3, PT, R135.reuse, RZ, PT ;  /* 0x000000ff8700720c */ /* 0x040fe20003f65270 */
[----:B------:R-:W-:-:S12]  /*2c950*/  IMAD.WIDE.U32 R206, R135, -0x2daee0ad, RZ ;  /* 0xd2511f5387ce7825 */ /* 0x000fd800078e00ff */
[----:B------:R-:W-:Y:S05]  /*2c960*/  @P3 BRA `(.L_x_2319) ;  /* 0x0000000000203947 */ /* 0x000fea0003800000 */
[----:B------:R-:W-:-:S05]  /*2c970*/  VIADD R129, R129, 0x1 ;  /* 0x0000000181817836 */ /* 0x000fca0000000000 */
[----:B------:R-:W-:-:S13]  /*2c980*/  ISETP.NE.AND P3, PT, R129, RZ, PT ;  /* 0x000000ff8100720c */ /* 0x000fda0003f65270 */
[----:B------:R-:W-:Y:S01]  /*2c990*/  @!P3 VIADD R137, R137, 0x1 ;  /* 0x000000018989b836 */ /* 0x000fe20000000000 */
[----:B------:R-:W-:Y:S01]  /*2c9a0*/  @!P3 IADD3 R2, PT, PT, R3, 0x1, RZ ;  /* 0x000000010302b810 */ /* 0x000fe20007ffe0ff */
[----:B------:R-:W-:-:S03]  /*2c9b0*/  @!P3 IMAD.MOV.U32 R129, RZ, RZ, RZ ;  /* 0x000000ffff81b224 */ /* 0x000fc600078e00ff */
[----:B------:R-:W-:-:S13]  /*2c9c0*/  ISETP.NE.AND P4, PT, R137, RZ, !P3 ;  /* 0x000000ff8900720c */ /* 0x000fda0005f85270 */
[----:B------:R-:W-:-:S05]  /*2c9d0*/  @P4 IMAD.MOV R2, RZ, RZ, R3 ;  /* 0x000000ffff024224 */ /* 0x000fca00078e0203 */
[----:B------:R-:W-:-:S07]  /*2c9e0*/  @!P3 MOV R3, R2 ;  /* 0x000000020003b202 */ /* 0x000fce0000000f00 */
.L_x_2319:
[----:B------:R-:W-:Y:S05]  /*2c9f0*/  BSYNC.RECONVERGENT B2 ;  /* 0x0000000000027941 */ /* 0x000fea0003800200 */
.L_x_2318:
        /* <DEDUP_REMOVED lines=43> */
.L_x_2316:
[----:B------:R-:W-:Y:S05]  /*2ccb0*/  BSYNC.RECONVERGENT B1 ;  /* 0x0000000000017941 */ /* 0x000fea0003800200 */
.L_x_2315:
[----:B------:R-:W-:Y:S01]  /*2ccc0*/  I2FP.F32.U32 R113, R113 ;  /* 0x0000007100717245 */ /* 0x000fe20000201000 */
[----:B------:R-:W-:Y:S01]  /*2ccd0*/  IMAD.U32 R145, R54, 0x10000, RZ ;  /* 0x0001000036917824 */ /* 0x000fe200078e00ff */
[----:B------:R-:W-:Y:S01]  /*2cce0*/  @P0 SHF.L.U32 R178, R50, 0x10, RZ ;  /* 0x0000001032b20819 */ /* 0x000fe200000006ff */
[----:B------:R-:W-:Y:S02]  /*2ccf0*/  BSSY.RECONVERGENT B1, `(.L_x_2320) ;  /* 0x0000050000017945 */ /* 0x000fe40003800200 */
[----:B------:R-:W-:Y:S01]  /*2cd00*/  FFMA.FTZ R112, R113, R212, 1.1641532182693481445e-10 ;  /* 0x2f00000071707423 */ /* 0x000fe200000100d4 */
[----:B------:R-:W-:Y:S01]  /*2cd10*/  FMUL.FTZ R130, R145, R200 ;  /* 0x000000c891827220 */ /* 0x000fe20000410000 */
[----:B------:R-:W-:-:S03]  /*2cd20*/  MOV R113, R2 ;  /* 0x0000000200717202 */ /* 0x000fc60000000f00 */
        /* <DEDUP_REMOVED lines=19> */
.L_x_2322:
        /* <DEDUP_REMOVED lines=13> */
.L_x_2324:
[----:B------:R-:W-:Y:S05]  /*2cf30*/  BSYNC.RECONVERGENT B2 ;  /* 0x0000000000027941 */ /* 0x000fea0003800200 */
.L_x_2323:
        /* <DEDUP_REMOVED lines=40> */
[----:B------:R-:W-:Y:S02]  /*2d1c0*/  HFMA2 R130, -RZ, RZ, 0, 0 ;  /* 0x00000000ff827431 */ /* 0x000fe400000001ff */
[----:B------:R-:W-:Y:S02]  /*2d1d0*/  IMAD.MOV.U32 R113, RZ, RZ, R208 ;  /* 0x000000ffff717224 */ /* 0x000fe400078e00d0 */
[----:B------:R-:W-:-:S07]  /*2d1e0*/  IMAD.MOV.U32 R208, RZ, RZ, R112 ;  /* 0x000000ffffd07224 */ /* 0x000fce00078e0070 */
.L_x_2321:
[----:B------:R-:W-:Y:S05]  /*2d1f0*/  BSYNC.RECONVERGENT B1 ;  /* 0x0000000000017941 */ /* 0x000fea0003800200 */
.L_x_2320:
        /* <DEDUP_REMOVED lines=20> */
.L_x_2327:
        /* <DEDUP_REMOVED lines=13> */
.L_x_2329:
[----:B------:R-:W-:Y:S05]  /*2d410*/  BSYNC.RECONVERGENT B2 ;  /* 0x0000000000027941 */ /* 0x000fea0003800200 */
.L_x_2328:
        /* <DEDUP_REMOVED lines=43> */
.L_x_2326:
[----:B------:R-:W-:Y:S05]  /*2d6d0*/  BSYNC.RECONVERGENT B1 ;  /* 0x0000000000017941 */ /* 0x000fea0003800200 */
.L_x_2325:
        /* <DEDUP_REMOVED lines=10> */
[----:B------:R-:W-:Y:S01]  /*2d780*/  SEL R144, RZ, 0x1, P4 ;  /* 0x00000001ff907807 */ /* 0x000fe20002000000 */
[----:B------:R-:W-:Y:S01]  /*2d790*/  @P0 IMAD.U32 R191, R112, 0x10000, RZ ;  /* 0x0001000070bf0824 */ /* 0x000fe200078e00ff */
[----:B------:R-:W-:Y:S01]  /*2d7a0*/  ISETP.NE.AND P4, PT, R192, 0x1, PT ;  /* 0x00000001c000780c */ /* 0x000fe20003f85270 */
[----:B------:R-:W-:-:S04]  /*2d7b0*/  FADD.FTZ R114, R114, R145 ;  /* 0x0000009172727221 */ /* 0x000fc80000010000 */
[----:B------:R-:W-:Y:S01]  /*2d7c0*/  @P0 FADD.FTZ R191, R114, R191 ;  /* 0x000000bf72bf0221 */ /* 0x000fe20000010000 */
[----:B------:R-:W-:Y:S01]  /*2d7d0*/  @!P0 MOV R191, R114 ;  /* 0x0000007200bf8202 */ /* 0x000fe20000000f00 */
[----:B------:R-:W-:-:S03]  /*2d7e0*/  IMAD.MOV.U32 R114, RZ, RZ, 0x2 ;  /* 0x00000002ff727424 */ /* 0x000fc600078e00ff */
[----:B------:R-:W-:-:S03]  /*2d7f0*/  F2FP.BF16.F32.PACK_AB R214, RZ, R191 ;  /* 0x000000bfffd6723e */ /* 0x000fc600000010ff */
        /* <DEDUP_REMOVED lines=9> */
.L_x_2332:
        /* <DEDUP_REMOVED lines=13> */
.L_x_2334:
[----:B------:R-:W-:Y:S05]  /*2d960*/  BSYNC.RECONVERGENT B2 ;  /* 0x0000000000027941 */ /* 0x000fea0003800200 */
.L_x_2333:
        /* <DEDUP_REMOVED lines=43> */
.L_x_2331:
[----:B------:R-:W-:Y:S05]  /*2dc20*/  BSYNC.RECONVERGENT B1 ;  /* 0x0000000000017941 */ /* 0x000fea0003800200 */
.L_x_2330:
[----:B------:R-:W-:Y:S01]  /*2dc30*/  I2FP.F32.U32 R113, R113 ;  /* 0x0000007100717245 */ /* 0x000fe20000201000 */
[----:B------:R-:W-:Y:S01]  /*2dc40*/  BSSY.RECONVERGENT B1, `(.L_x_2335) ;  /* 0x000004d000017945 */ /* 0x000fe20003800200 */
[----:B------:R-:W-:Y:S01]  /*2dc50*/  ISETP.NE.AND P5, PT, R114, 0x1, PT ;  /* 0x000000017200780c */ /* 0x000fe20003fa5270 */
[----:B------:R-:W-:Y:S01]  /*2dc60*/  IMAD.MOV.U32 R130, RZ, RZ, 0x2 ;  /* 0x00000002ff827424 */ /* 0x000fe200078e00ff */
[----:B------:R-:W-:Y:S01]  /*2dc70*/  SHF.L.U32 R145, R115, 0x10, RZ ;  /* 0x0000001073917819 */ /* 0x000fe200000006ff */
        /* <DEDUP_REMOVED lines=16> */
.L_x_2337:
        /* <DEDUP_REMOVED lines=13> */
.L_x_2339:
[----:B------:R-:W-:Y:S05]  /*2de50*/  BSYNC.RECONVERGENT B2 ;  /* 0x0000000000027941 */ /* 0x000fea0003800200 */
.L_x_2338:
        /* <DEDUP_REMOVED lines=43> */
.L_x_2336:
[----:B------:R-:W-:Y:S05]  /*2e110*/  BSYNC.RECONVERGENT B1 ;  /* 0x0000000000017941 */ /* 0x000fea0003800200 */
.L_x_2335:
[----:B------:R-:W-:Y:S01]  /*2e120*/  I2FP.F32.U32 R113, R113 ;  /* 0x0000007100717245 */ /* 0x000fe20000201000 */
[----:B------:R-:W-:Y:S01]  /*2e130*/  @P0 IMAD.U32 R192, R51, 0x10000, RZ ;  /* 0x0001000033c00824 */ /* 0x000fe200078e00ff */
[----:B------:R-:W-:Y:S01]  /*2e140*/  SHF.L.U32 R115, R55, 0x10, RZ ;  /* 0x0000001037737819 */ /* 0x000fe200000006ff */
[----:B------:R-:W-:Y:S02]  /*2e150*/  BSSY.RECONVERGENT B1, `(.L_x_2340) ;  /* 0x0000050000017945 */ /* 0x000fe40003800200 */
[----:B------:R-:W-:Y:S01]  /*2e160*/  FFMA.FTZ R112, R113, R212, 1.1641532182693481445e-10 ;  /* 0x2f00000071707423 */ /* 0x000fe200000100d4 */
[----:B------:R-:W-:Y:S02]  /*2e170*/  IMAD.MOV.U32 R113, RZ, RZ, R2 ;  /* 0x000000ffff717224 */ /* 0x000fe400078e0002 */
[----:B------:R-:W-:Y:S02]  /*2e180*/  FMUL.FTZ R114, R115, R200 ;  /* 0x000000c873727220 */ /* 0x000fe40000410000 */
[----:B------:R-:W-:-:S04]  /*2e190*/  FSETP.GTU.FTZ.AND P5, PT, R112, R211, PT ;  /* 0x000000d37000720b */ /* 0x000fc80003fbc000 */
[----:B------:R-:W-:Y:S02]  /*2e1a0*/  FSEL R114, R114, RZ, !P5 ;  /* 0x000000ff72727208 */ /* 0x000fe40006800000 */
[----:B------:R-:W-:Y:S02]  /*2e1b0*/  SEL R112, RZ, 0x1, P5 ;  /* 0x00000001ff707807 */ /* 0x000fe40002800000 */
[----:B------:R-:W-:Y:S01]  /*2e1c0*/  ISETP.NE.AND P5, PT, R130, 0x1, PT ;  /* 0x000000018200780c */ /* 0x000fe20003fa5270 */
[----:B------:R-:W-:Y:S01]  /*2e1d0*/  FADD.FTZ R145, R145, R114 ;  /* 0x0000007291917221 */ /* 0x000fe20000010000 */
[----:B------:R-:W-:-:S03]  /*2e1e0*/  HFMA2 R114, -RZ, RZ, 0, 1.1920928955078125e-07 ;  /* 0x00000002ff727431 */ /* 0x000fc600000001ff */
        /* <DEDUP_REMOVED lines=13> */
.L_x_2342:
        /* <DEDUP_REMOVED lines=13> */
.L_x_2344:
[----:B------:R-:W-:Y:S05]  /*2e390*/  BSYNC.RECONVERGENT B2 ;  /* 0x0000000000027941 */ /* 0x000fea0003800200 */
.L_x_2343:
        /* <DEDUP_REMOVED lines=43> */
.L_x_2341:
[----:B------:R-:W-:Y:S05]  /*2e650*/  BSYNC.RECONVERGENT B1 ;  /* 0x0000000000017941 */ /* 0x000fea0003800200 */
.L_x_2340:
        /* <DEDUP_REMOVED lines=20> */
.L_x_2347:
        /* <DEDUP_REMOVED lines=13> */
[----:B------:R-:W-:-:S04]  /*2e870*/  ISETP.NE.AND P0, PT, R2, RZ, PT ;  /* 0x000000ff0200720c */ /* 0x000fc80003f05270 */
[----:B------:R-:W-:-:S09]  /*2e880*/  @!P6 MOV R3, R112 ;  /* 0x000000700003e202 */ /* 0x000fd20000000f00 */
.L_x_2349:
[----:B------:R-:W-:Y:S05]  /*2e890*/  BSYNC.RECONVERGENT B2 ;  /* 0x0000000000027941 */ /* 0x000fea0003800200 */
.L_x_2348:
        /* <DEDUP_REMOVED lines=43> */
.L_x_2346:
[----:B------:R-:W-:Y:S05]  /*2eb50*/  BSYNC.RECONVERGENT B1 ;  /* 0x0000000000017941 */ /* 0x000fea0003800200 */
.L_x_2345:
        /* <DEDUP_REMOVED lines=20> */
.L_x_2269:
        /* <DEDUP_REMOVED lines=10> */
[-C--:B------:R-:W-:Y:S01]  /*2ed40*/  @!P2 MOV R208, R203.reuse ;  /* 0x000000cb00d0a202 */ /* 0x080fe20000000f00 */
[----:B------:R-:W-:Y:S01]  /*2ed50*/  @!P2 IMAD.MOV.U32 R151, RZ, RZ, R132 ;  /* 0x000000ffff97a224 */ /* 0x000fe200078e0084 */
[----:B------:R-:W-:Y:S01]  /*2ed60*/  @P2 MOV R208, R203 ;  /* 0x000000cb00d02202 */ /* 0x000fe20000000f00 */
[----:B------:R-:W-:Y:S02]  /*2ed70*/  @P2 VIADD R178, R130, 0x1 ;  /* 0x0000000182b22836 */ /* 0x000fe40000000000 */
[----:B------:R-:W-:Y:S01]  /*2ed80*/  @P2 IMAD.MOV.U32 R151, RZ, RZ, R131 ;  /* 0x000000ffff972224 */ /* 0x000fe200078e0083 */
[----:B------:R-:W-:Y:S06]  /*2ed90*/  BRA `(.L_x_2352) ;  /* 0x0000000000e07947 */ /* 0x000fec0003800000 */
.L_x_2353:
        /* <DEDUP_REMOVED lines=13> */
.L_x_2355:
[----:B------:R-:W-:Y:S05]  /*2ee70*/  BSYNC.RECONVERGENT B2 ;  /* 0x0000000000027941 */ /* 0x000fea0003800200 */
.L_x_2354:
        /* <DEDUP_REMOVED lines=42> */
.L_x_2352:
[----:B------:R-:W-:Y:S05]  /*2f120*/  BSYNC.RECONVERGENT B1 ;  /* 0x0000000000017941 */ /* 0x000fea0003800200 */
.L_x_2351:
[----:B------:R-:W0:Y:S01]  /*2f130*/  LDC R214, c[0x0][0x408] ;  /* 0x00010200ffd67b82 */ /* 0x000e220000000800 */
[----:B------:R-:W-:Y:S01]  /*2f140*/  HFMA2 R212, -RZ, RZ, 0.1171875, 0 ;  /* 0x2f800000ffd47431 */ /* 0x000fe200000001ff */
[----:B------:R-:W-:Y:S01]  /*2f150*/  I2FP.F32.U32 R151, R151 ;  /* 0x0000009700977245 */ /* 0x000fe20000201000 */
[----:B-----5:R-:W-:Y:S01]  /*2f160*/  IMAD.U32 R203, R112, 0x10000, RZ ;  /* 0x0001000070cb7824 */ /* 0x020fe200078e00ff */
[----:B------:R-:W-:Y:S01]  /*2f170*/  LOP3.LUT R134, R134, 0xffffffef, RZ, 0xc0, !PT ;  /* 0xffffffef86867812 */ /* 0x000fe200078ec0ff */
[----:B------:R-:W-:Y:S01]  /*2f180*/  @P0 IMAD.U32 R164, R48, 0x10000, RZ ;  /* 0x0001000030a40824 */ /* 0x000fe200078e00ff */
[----:B------:R-:W-:Y:S01]  /*2f190*/  BSSY.RECONVERGENT B1, `(.L_x_2356) ;  /* 0x0000050000017945 */ /* 0x000fe20003800200 */
[----:B------:R-:W-:Y:S01]  /*2f1a0*/  PRMT R112, R112, 0x7632, R112 ;  /* 0x0000763270707816 */ /* 0x000fe20000000070 */
[----:B------:R-:W1:Y:S01]  /*2f1b0*/  LDC R213, c[0x0][0x404] ;  /* 0x00010100ffd57b82 */ /* 0x000e620000000800 */
[----:B------:R-:W-:Y:S01]  /*2f1c0*/  FFMA.FTZ R130, R151, R212, 1.1641532182693481445e-10 ;  /* 0x2f00000097827423 */ /* 0x000fe200000100d4 */
[----:B0-----:R-:W-:-:S04]  /*2f1d0*/  FMUL.FTZ R203, R203, R214 ;  /* 0x000000d6cbcb7220 */ /* 0x001fc80000410000 */
[----:B-1----:R-:W-:Y:S01]  /*2f1e0*/  FSETP.GTU.FTZ.AND P2, PT, R130, R213, PT ;  /* 0x000000d58200720b */ /* 0x002fe20003f5c000 */
[----:B------:R-:W-:-:S03]  /*2f1f0*/  IMAD.MOV.U32 R130, RZ, RZ, R2 ;  /* 0x000000ffff827224 */ /* 0x000fc600078e0002 */
[----:B------:R-:W-:Y:S02]  /*2f200*/  FSEL R151, R203, RZ, !P2 ;  /* 0x000000ffcb977208 */ /* 0x000fe40005000000 */
[----:B------:R-:W-:Y:S02]  /*2f210*/  PLOP3.LUT P3, PT, P2, PT, PT, 0x8, 0x80 ;  /* 0x000000000080781c */ /* 0x000fe4000176e170 */
[----:B------:R-:W-:Y:S01]  /*2f220*/  ISETP.NE.AND P2, PT, R178, 0x1, PT ;  /* 0x00000001b200780c */ /* 0x000fe20003f45270 */
[----:B------:R-:W-:Y:S01]  /*2f230*/  @P0 FADD.FTZ R151, R164, R151 ;  /* 0x00000097a4970221 */ /* 0x000fe20000010000 */
[----:B------:R-:W-:-:S04]  /*2f240*/  MOV R164, 0x2 ;  /* 0x0000000200a47802 */ /* 0x000fc80000000f00 */
        /* <DEDUP_REMOVED lines=11> */
.L_x_2358:
        /* <DEDUP_REMOVED lines=13> */
.L_x_2360:
[----:B------:R-:W-:Y:S05]  /*2f3d0*/  BSYNC.RECONVERGENT B2 ;  /* 0x0000000000027941 */ /* 0x000fea0003800200 */
.L_x_2359:
        /* <DEDUP_REMOVED lines=43> */
.L_x_2357:
[----:B------:R-:W-:Y:S05]  /*2f690*/  BSYNC.RECONVERGENT B1 ;  /* 0x0000000000017941 */ /* 0x000fea0003800200 */
.L_x_2356:
[----:B------:R-:W-:Y:S01]  /*2f6a0*/  I2FP.F32.U32 R205, R130 ;  /* 0x0000008200cd7245 */ /* 0x000fe20000201000 */
[----:B------:R-:W-:Y:S01]  /*2f6b0*/  IMAD.U32 R207, R112, 0x10000, RZ ;  /* 0x0001000070cf7824 */ /* 0x000fe200078e00ff */
[----:B------:R-:W-:Y:S01]  /*2f6c0*/  @P0 SHF.L.U32 R130, R163, 0x10, RZ ;  /* 0x00000010a3820819 */ /* 0x000fe200000006ff */
[----:B------:R-:W-:Y:S01]  /*2f6d0*/  BSSY.RECONVERGENT B1, `(.L_x_2361) ;  /* 0x000004f000017945 */ /* 0x000fe20003800200 */
[----:B------:R-:W-:Y:S01]  /*2f6e0*/  LOP3.LUT R134, R134, 0xfffffff7, RZ, 0xc0, !PT ;  /* 0xfffffff786867812 */ /* 0x000fe200078ec0ff */
        /* <DEDUP_REMOVED lines=20> */
.L_x_2363:
        /* <DEDUP_REMOVED lines=13> */
.L_x_2365:
[----:B------:R-:W-:Y:S05]  /*2f900*/  BSYNC.RECONVERGENT B2 ;  /* 0x0000000000027941 */ /* 0x000fea0003800200 */
.L_x_2364:
        /* <DEDUP_REMOVED lines=43> */
.L_x_2362:
[----:B------:R-:W-:Y:S05]  /*2fbc0*/  BSYNC.RECONVERGENT B1 ;  /* 0x0000000000017941 */ /* 0x000fea0003800200 */
.L_x_2361:
        /* <DEDUP_REMOVED lines=8> */
[----:B------:R-:W-:Y:S02]  /*2fc50*/  PRMT R178, R113, 0x7632, R178 ;  /* 0x0000763271b27816 */ /* 0x000fe400000000b2 */
[----:B------:R-:W-:-:S02]  /*2fc60*/  FSETP.GTU.FTZ.AND P2, PT, R112, R213, PT ;  /* 0x000000d57000720b */ /* 0x000fc40003f5c000 */
        /* <DEDUP_REMOVED lines=16> */
.L_x_2368:
        /* <DEDUP_REMOVED lines=13> */
.L_x_2370:
[----:B------:R-:W-:Y:S05]  /*2fe40*/  BSYNC.RECONVERGENT B2 ;  /* 0x0000000000027941 */ /* 0x000fea0003800200 */
.L_x_2369:
        /* <DEDUP_REMOVED lines=43> */
.L_x_2367:
[----:B------:R-:W-:Y:S05]  /*30100*/  BSYNC.RECONVERGENT B1 ;  /* 0x0000000000017941 */ /* 0x000fea0003800200 */
.L_x_2366:
        /* <DEDUP_REMOVED lines=25> */
.L_x_2373:
        /* <DEDUP_REMOVED lines=13> */
.L_x_2375:
[----:B------:R-:W-:Y:S05]  /*30370*/  BSYNC.RECONVERGENT B2 ;  /* 0x0000000000027941 */ /* 0x000fea0003800200 */
.L_x_2374:
        /* <DEDUP_REMOVED lines=43> */
.L_x_2372:
[----:B------:R-:W-:Y:S05]  /*30630*/  BSYNC.RECONVERGENT B1 ;  /* 0x0000000000017941 */ /* 0x000fea0003800200 */
.L_x_2371:
        /* <DEDUP_REMOVED lines=24> */
.L_x_2378:
        /* <DEDUP_REMOVED lines=13> */
.L_x_2380:
[----:B------:R-:W-:Y:S05]  /*30890*/  BSYNC.RECONVERGENT B2 ;  /* 0x0000000000027941 */ /* 0x000fea0003800200 */
.L_x_2379:
        /* <DEDUP_REMOVED lines=43> */
.L_x_2377:
[----:B------:R-:W-:Y:S05]  /*30b50*/  BSYNC.RECONVERGENT B1 ;  /* 0x0000000000017941 */ /* 0x000fea0003800200 */
.L_x_2376:
[----:B------:R-:W-:Y:S01]  /*30b60*/  I2FP.F32.U32 R113, R113 ;  /* 0x0000007100717245 */ /* 0x000fe20000201000 */
[----:B------:R-:W-:Y:S01]  /*30b70*/  BSSY.RECONVERGENT B1, `(.L_x_2381) ;  /* 0x000004f000017945 */ /* 0x000fe20003800200 */
[----:B------:R-:W-:Y:S01]  /*30b80*/  SHF.L.U32 R207, R114, 0x10, RZ ;  /* 0x0000001072cf7819 */ /* 0x000fe200000006ff */
[----:B------:R-:W-:Y:S01]  /*30b90*/  @P0 IMAD.U32 R114, R191, 0x10000, RZ ;  /* 0x00010000bf720824 */ /* 0x000fe200078e00ff */
[----:B------:R-:W-:Y:S01]  /*30ba0*/  ISETP.NE.AND P4, PT, R192, 0x1, PT ;  /* 0x00000001c000780c */ /* 0x000fe20003f85270 */
[----:B------:R-:W-:Y:S01]  /*30bb0*/  FFMA.FTZ R112, R113, R212, 1.1641532182693481445e-10 ;  /* 0x2f00000071707423 */ /* 0x000fe200000100d4 */
[----:B------:R-:W-:Y:S01]  /*30bc0*/  MOV R113, R2 ;  /* 0x0000000200717202 */ /* 0x000fe20000000f00 */
[----:B------:R-:W-:-:S03]  /*30bd0*/  FMUL.FTZ R207, R207, R214 ;  /* 0x000000d6cfcf7220 */ /* 0x000fc60000410000 */
        /* <DEDUP_REMOVED lines=15> */
.L_x_2383:
        /* <DEDUP_REMOVED lines=13> */
.L_x_2385:
[----:B------:R-:W-:Y:S05]  /*30da0*/  BSYNC.RECONVERGENT B2 ;  /* 0x0000000000027941 */ /* 0x000fea0003800200 */
.L_x_2384:
        /* <DEDUP_REMOVED lines=43> */
.L_x_2382:
[----:B------:R-:W-:Y:S05]  /*31060*/  BSYNC.RECONVERGENT B1 ;  /* 0x0000000000017941 */ /* 0x000fea0003800200 */
.L_x_2381:
[----:B------:R-:W-:Y:S01]  /*31070*/  I2FP.F32.U32 R113, R113 ;  /* 0x0000007100717245 */ /* 0x000fe20000201000 */
[C---:B------:R-:W-:Y:S01]  /*31080*/  IMAD.U32 R207, R115.reuse, 0x10000, RZ ;  /* 0x0001000073cf7824 */ /* 0x040fe200078e00ff */
[----:B------:R-:W-:Y:S01]  /*31090*/  ISETP.NE.AND P5, PT, R114, 0x1, PT ;  /* 0x000000017200780c */ /* 0x000fe20003fa5270 */
[----:B------:R-:W-:Y:S01]  /*310a0*/  BSSY.RECONVERGENT B1, `(.L_x_2386) ;  /* 0x000004e000017945 */ /* 0x000fe20003800200 */
[----:B------:R-:W-:Y:S01]  /*310b0*/  PRMT R217, R115, 0x7632, R217 ;  /* 0x0000763273d97816 */ /* 0x000fe200000000d9 */
[----:B------:R-:W-:Y:S01]  /*310c0*/  FFMA.FTZ R112, R113, R212, 1.1641532182693481445e-10 ;  /* 0x2f00000071707423 */ /* 0x000fe200000100d4 */
[----:B------:R-:W-:Y:S01]  /*310d0*/  FMUL.FTZ R207, R207, R214 ;  /* 0x000000d6cfcf7220 */ /* 0x000fe20000410000 */
[----:B------:R-:W-:Y:S01]  /*310e0*/  @P0 IMAD.U32 R113, R51, 0x10000, RZ ;  /* 0x0001000033710824 */ /* 0x000fe200078e00ff */
[----:B------:R-:W-:Y:S02]  /*310f0*/  MOV R130, 0x2 ;  /* 0x0000000200827802 */ /* 0x000fe40000000f00 */
        /* <DEDUP_REMOVED lines=15> */
.L_x_2388:
        /* <DEDUP_REMOVED lines=13> */
.L_x_2390:
[----:B------:R-:W-:Y:S05]  /*312c0*/  BSYNC.RECONVERGENT B2 ;  /* 0x0000000000027941 */ /* 0x000fea0003800200 */
.L_x_2389:
        /* <DEDUP_REMOVED lines=43> */
.L_x_2387:
[----:B------:R-:W-:Y:S05]  /*31580*/  BSYNC.RECONVERGENT B1 ;  /* 0x0000000000017941 */ /* 0x000fea0003800200 */
.L_x_2386:
        /* <DEDUP_REMOVED lines=14> */
.L_x_2350:
[----:B------:R-:W0:Y:S01]  /*31670*/  LDC.64 R210, c[0x0][0x3a8] ;  /* 0x0000ea00ffd27b82 */ /* 0x000e220000000a00 */
[----:B------:R-:W-:Y:S02]  /*31680*/  SEL R215, RZ, 0x1000000, !P5 ;  /* 0x01000000ffd77807 */ /* 0x000fe40006800000 */
[----:B------:R-:W-:Y:S02]  /*31690*/  SEL R209, RZ, 0x10000, !P4 ;  /* 0x00010000ffd17807 */ /* 0x000fe40006000000 */
[C---:B------:R-:W-:Y:S02]  /*316a0*/  LOP3.LUT P6, RZ, R134.reuse, 0x8, RZ, 0xc0, !PT ;  /* 0x0000000886ff7812 */ /* 0x040fe400078cc0ff */
[C---:B------:R-:W-:Y:S01]  /*316b0*/  LOP3.LUT P5, RZ, R134.reuse, 0x4, RZ, 0xc0, !PT ;  /* 0x0000000486ff7812 */ /* 0x040fe200078ac0ff */
[----:B------:R-:W1:Y:S01]  /*316c0*/  LDC.64 R206, c[0x0][0x3b0] ;  /* 0x0000ec00ffce7b82 */ /* 0x000e620000000a00 */
[C---:B------:R-:W-:Y:S02]  /*316d0*/  LOP3.LUT P4, RZ, R134.reuse, 0x2, RZ, 0xc0, !PT ;  /* 0x0000000286ff7812 */ /* 0x040fe4000788c0ff */
[----:B------:R-:W-:-:S02]  /*316e0*/  LOP3.LUT P0, RZ, R134, 0x10, RZ, 0xc0, !PT ;  /* 0x0000001086ff7812 */ /* 0x000fc4000780c0ff */
[----:B------:R-:W-:Y:S02]  /*316f0*/  SEL R216, RZ, 0x100, !P3 ;  /* 0x00000100ffd87807 */ /* 0x000fe40005800000 */
[----:B------:R-:W-:Y:S02]  /*31700*/  SEL R205, RZ, 0x1000000, !P4 ;  /* 0x01000000ffcd7807 */ /* 0x000fe40006000000 */
[----:B------:R-:W-:Y:S02]  /*31710*/  SEL R214, RZ, 0x10000, !P5 ;  /* 0x00010000ffd67807 */ /* 0x000fe40006800000 */
[----:B------:R-:W-:Y:S02]  /*31720*/  SEL R203, RZ, 0x100, !P6 ;  /* 0x00000100ffcb7807 */ /* 0x000fe40007000000 */
[----:B------:R-:W-:Y:S02]  /*31730*/  SEL R213, RZ, 0x1, !P2 ;  /* 0x00000001ffd57807 */ /* 0x000fe40005000000 */
[----:B------:R-:W-:Y:S01]  /*31740*/  SEL R212, RZ, 0x1, !P0 ;  /* 0x00000001ffd47807 */ /* 0x000fe20004000000 */
[----:B0-----:R-:W-:Y:S01]  /*31750*/  IMAD.WIDE.U32 R210, R204, 0x10, R210 ;  /* 0x00000010ccd27825 */ /* 0x001fe200078e00d2 */
[----:B------:R-:W-:-:S02]  /*31760*/  LOP3.LUT R216, R216, R215, R209, 0xfe, !PT ;  /* 0x000000d7d8d87212 */ /* 0x000fc400078efed1 */
[----:B------:R-:W-:Y:S02]  /*31770*/  LOP3.LUT R203, R203, R205, R214, 0xfe, !PT ;  /* 0x000000cdcbcb7212 */ /* 0x000fe400078efed6 */
        /* <DEDUP_REMOVED lines=26> */
.L_x_2391:
[----:B------:R-:W-:Y:S01]  /*31920*/  IMAD.MOV.U32 R203, RZ, RZ, R208 ;  /* 0x000000ffffcb7224 */ /* 0x000fe200078e00d0 */
[----:B------:R-:W-:-:S07]  /*31930*/  IADD3 R204, PT, PT, R204, 0x80, RZ ;  /* 0x00000080cccc7810 */ /* 0x000fce0007ffe0ff */
.L_x_2268:
[----:B------:R-:W-:Y:S05]  /*31940*/  BSYNC.RECONVERGENT B0 ;  /* 0x0000000000007941 */ /* 0x000fea0003800200 */
.L_x_2267:
        /* <DEDUP_REMOVED lines=36> */
[--C-:B------:R-:W-:Y:S01]  /*31b90*/  @!P2 IMAD.MOV.U32 R146, RZ, RZ, R203.reuse ;  /* 0x000000ffff92a224 */ /* 0x100fe200078e00cb */
[----:B------:R-:W-:Y:S01]  /*31ba0*/  @P2 MOV R139, R131 ;  /* 0x00000083008b2202 */ /* 0x000fe20000000f00 */
[----:B------:R-:W-:Y:S02]  /*31bb0*/  @P2 VIADD R142, R130, 0x1 ;  /* 0x00000001828e2836 */ /* 0x000fe40000000000 */
[----:B------:R-:W-:Y:S01]  /*31bc0*/  @P2 IMAD.MOV.U32 R146, RZ, RZ, R203 ;  /* 0x000000ffff922224 */ /* 0x000fe200078e00cb */
[----:B------:R-:W-:Y:S06]  /*31bd0*/  BRA `(.L_x_2396) ;  /* 0x0000000000e47947 */ /* 0x000fec0003800000 */
.L_x_2397:
        /* <DEDUP_REMOVED lines=13> */
.L_x_2399:
[----:B------:R-:W-:Y:S05]  /*31cb0*/  BSYNC.RECONVERGENT B2 ;  /* 0x0000000000027941 */ /* 0x000fea0003800200 */
.L_x_2398:
        /* <DEDUP_REMOVED lines=43> */
.L_x_2396:
[----:B------:R-:W-:Y:S05]  /*31f70*/  BSYNC.RECONVERGENT B1 ;  /* 0x0000000000017941 */ /* 0x000fea0003800200 */
.L_x_2395:
        /* <DEDUP_REMOVED lines=9> */
[----:B------:R-:W-:Y:S01]  /*32010*/  MOV R141, R2 ;  /* 0x00000002008d7202 */ /* 0x000fe20000000f00 */
        /* <DEDUP_REMOVED lines=16> */
.L_x_2402:
        /* <DEDUP_REMOVED lines=13> */
.L_x_2404:
[----:B------:R-:W-:Y:S05]  /*321f0*/  BSYNC.RECONVERGENT B2 ;  /* 0x0000000000027941 */ /* 0x000fea0003800200 */
.L_x_2403:
        /* <DEDUP_REMOVED lines=39> */
[----:B------:R-:W-:Y:S02]  /*32470*/  MOV R2, R142 ;  /* 0x0000008e00027202 */ /* 0x000fe40000000f00 */
[----:B------:R-:W-:Y:S01]  /*32480*/  LOP3.LUT R132, R130, UR36, R141, 0x96, !PT ;  /* 0x0000002482847c12 */ /* 0x000fe2000f8e968d */
[----:B------:R-:W-:Y:S02]  /*32490*/  IMAD.MOV.U32 R141, RZ, RZ, R146 ;  /* 0x000000ffff8d7224 */ /* 0x000fe400078e0092 */
[----:B------:R-:W-:-:S07]  /*324a0*/  IMAD.MOV.U32 R146, RZ, RZ, R140 ;  /* 0x000000ffff927224 */ /* 0x000fce00078e008c */
.L_x_2401:
[----:B------:R-:W-:Y:S05]  /*324b0*/  BSYNC.RECONVERGENT B1 ;  /* 0x0000000000017941 */ /* 0x000fea0003800200 */
.L_x_2400:
        /* <DEDUP_REMOVED lines=26> */
.L_x_2407:
        /* <DEDUP_REMOVED lines=13> */
.L_x_2409:
[----:B------:R-:W-:Y:S05]  /*32730*/  BSYNC.RECONVERGENT B2 ;  /* 0x0000000000027941 */ /* 0x000fea0003800200 */
.L_x_2408:
        /* <DEDUP_REMOVED lines=43> */
.L_x_2406:
[----:B------:R-:W-:Y:S05]  /*329f0*/  BSYNC.RECONVERGENT B1 ;  /* 0x0000000000017941 */ /* 0x000fea0003800200 */
.L_x_2405:
        /* <DEDUP_REMOVED lines=22> */
.L_x_2412:
        /* <DEDUP_REMOVED lines=13> */
.L_x_2414:
[----:B------:R-:W-:Y:S05]  /*32c30*/  BSYNC.RECONVERGENT B2 ;  /* 0x0000000000027941 */ /* 0x000fea0003800200 */
.L_x_2413:
        /* <DEDUP_REMOVED lines=43> */
.L_x_2411:
[----:B------:R-:W-:Y:S05]  /*32ef0*/  BSYNC.RECONVERGENT B1 ;  /* 0x0000000000017941 */ /* 0x000fea0003800200 */
.L_x_2410:
[----:B------:R-:W-:Y:S01]  /*32f00*/  I2FP.F32.U32 R141, R141 ;  /* 0x0000008d008d7245 */ /* 0x000fe20000201000 */
[----:B------:R-:W-:Y:S01]  /*32f10*/  @P0 IMAD.U32 R165, R165, 0x10000, RZ ;  /* 0x00010000a5a50824 */ /* 0x000fe200078e00ff */
[----:B------:R-:W-:Y:S01]  /*32f20*/  SHF.L.U32 R166, R166, 0x10, RZ ;  /* 0x00000010a6a67819 */ /* 0x000fe200000006ff */
[----:B------:R-:W-:Y:S01]  /*32f30*/  BSSY.RECONVERGENT B1, `(.L_x_2415) ;  /* 0x000004f000017945 */ /* 0x000fe20003800200 */
[----:B------:R-:W-:Y:S02]  /*32f40*/  HFMA2 R143, -RZ, RZ, 0, 1.1920928955078125e-07 ;  /* 0x00000002ff8f7431 */ /* 0x000fe400000001ff */
        /* <DEDUP_REMOVED lines=20> */
.L_x_2417:
        /* <DEDUP_REMOVED lines=13> */
.L_x_2419:
[----:B------:R-:W-:Y:S05]  /*33160*/  BSYNC.RECONVERGENT B2 ;  /* 0x0000000000027941 */ /* 0x000fea0003800200 */
.L_x_2418:
        /* <DEDUP_REMOVED lines=43> */
.L_x_2416:
[----:B------:R-:W-:Y:S05]  /*33420*/  BSYNC.RECONVERGENT B1 ;  /* 0x0000000000017941 */ /* 0x000fea0003800200 */
.L_x_2415:
        /* <DEDUP_REMOVED lines=23> */
.L_x_2422:
        /* <DEDUP_REMOVED lines=13> */
.L_x_2424:
[----:B------:R-:W-:Y:S05]  /*33670*/  BSYNC.RECONVERGENT B2 ;  /* 0x0000000000027941 */ /* 0x000fea0003800200 */
.L_x_2423:
        /* <DEDUP_REMOVED lines=43> */
.L_x_2421:
[----:B------:R-:W-:Y:S05]  /*33930*/  BSYNC.RECONVERGENT B1 ;  /* 0x0000000000017941 */ /* 0x000fea0003800200 */
.L_x_2420:
[----:B------:R-:W-:Y:S01]  /*33940*/  I2FP.F32.U32 R113, R113 ;  /* 0x0000007100717245 */ /* 0x000fe20000201000 */
[----:B------:R-:W-:Y:S01]  /*33950*/  IMAD.U32 R130, R53, 0x10000, RZ ;  /* 0x0001000035827824 */ /* 0x000fe200078e00ff */
[----:B------:R-:W-:Y:S01]  /*33960*/  @P0 SHF.L.U32 R166, R49, 0x10, RZ ;  /* 0x0000001031a60819 */ /* 0x000fe200000006ff */
[----:B------:R-:W-:Y:S01]  /*33970*/  BSSY.RECONVERGENT B1, `(.L_x_2425) ;  /* 0x0000050000017945 */ /* 0x000fe20003800200 */
[----:B------:R-:W-:Y:S02]  /*33980*/  IMAD.MOV.U32 R143, RZ, RZ, 0x2 ;  /* 0x00000002ff8f7424 */ /* 0x000fe400078e00ff */
[----:B------:R-:W-:Y:S01]  /*33990*/  FFMA.FTZ R112, R113, R212, 1.1641532182693481445e-10 ;  /* 0x2f00000071707423 */ /* 0x000fe200000100d4 */
[----:B------:R-:W-:Y:S01]  /*339a0*/  FMUL.FTZ R130, R130, R201 ;  /* 0x000000c982827220 */ /* 0x000fe20000410000 */
[----:B------:R-:W-:-:S03]  /*339b0*/  MOV R113, R2 ;  /* 0x0000000200717202 */ /* 0x000fc60000000f00 */
        /* <DEDUP_REMOVED lines=18> */
.L_x_2427:
        /* <DEDUP_REMOVED lines=13> */
.L_x_2429:
[----:B------:R-:W-:Y:S05]  /*33bb0*/  BSYNC.RECONVERGENT B2 ;  /* 0x0000000000027941 */ /* 0x000fea0003800200 */
.L_x_2428:
        /* <DEDUP_REMOVED lines=43> */
.L_x_2426:
[----:B------:R-:W-:Y:S05]  /*33e70*/  BSYNC.RECONVERGENT B1 ;  /* 0x0000000000017941 */ /* 0x000fea0003800200 */
.L_x_2425:
        /* <DEDUP_REMOVED lines=22> */
.L_x_2432:
        /* <DEDUP_REMOVED lines=13> */
.L_x_2434:
[----:B------:R-:W-:Y:S05]  /*340b0*/  BSYNC.RECONVERGENT B2 ;  /* 0x0000000000027941 */ /* 0x000fea0003800200 */
.L_x_2433:
        /* <DEDUP_REMOVED lines=43> */
.L_x_2431:
[----:B------:R-:W-:Y:S05]  /*34370*/  BSYNC.RECONVERGENT B1 ;  /* 0x0000000000017941 */ /* 0x000fea0003800200 */
.L_x_2430:
[----:B------:R-:W-:Y:S01]  /*34380*/  I2FP.F32.U32 R113, R113 ;  /* 0x0000007100717245 */ /* 0x000fe20000201000 */
[----:B------:R-:W-:Y:S01]  /*34390*/  IMAD.U32 R180, R180, 0x10000, RZ ;  /* 0x00010000b4b47824 */ /* 0x000fe200078e00ff */
[----:B------:R-:W-:Y:S01]  /*343a0*/  BSSY.RECONVERGENT B1, `(.L_x_2435) ;  /* 0x0000050000017945 */ /* 0x000fe20003800200 */
[----:B------:R-:W-:Y:S02]  /*343b0*/  IMAD.MOV.U32 R145, RZ, RZ, 0x2 ;  /* 0x00000002ff917424 */ /* 0x000fe400078e00ff */
[----:B------:R-:W-:Y:S01]  /*343c0*/  FFMA.FTZ R112, R113, R212, 1.1641532182693481445e-10 ;  /* 0x2f00000071707423 */ /* 0x000fe200000100d4 */
[----:B------:R-:W-:Y:S01]  /*343d0*/  FMUL.FTZ R180, R180, R201 ;  /* 0x000000c9b4b47220 */ /* 0x000fe20000410000 */
[----:B------:R-:W-:-:S03]  /*343e0*/  IMAD.MOV.U32 R113, RZ, RZ, R2 ;  /* 0x000000ffff717224 */ /* 0x000fc600078e0002 */
[----:B------:R-:W-:Y:S01]  /*343f0*/  FSETP.GTU.FTZ.AND P2, PT, R112, R211, PT ;  /* 0x000000d37000720b */ /* 0x000fe20003f5c000 */
[----:B------:R-:W-:-:S03]  /*34400*/  @P0 IMAD.U32 R112, R179, 0x10000, RZ ;  /* 0x00010000b3700824 */ /* 0x000fc600078e00ff */
[----:B------:R-:W-:Y:S02]  /*34410*/  FSEL R180, R180, RZ, !P2 ;  /* 0x000000ffb4b47208 */ /* 0x000fe40005000000 */
[----:B------:R-:W-:Y:S02]  /*34420*/  SEL R142, RZ, 0x1, P2 ;  /* 0x00000001ff8e7807 */ /* 0x000fe40001000000 */
[----:B------:R-:W-:Y:S01]  /*34430*/  ISETP.NE.AND P2, PT, R144, 0x1, PT ;  /* 0x000000019000780c */ /* 0x000fe20003f45270 */
[----:B------:R-:W-:-:S04]  /*34440*/  FADD.FTZ R193, R193, R180 ;  /* 0x000000b4c1c17221 */ /* 0x000fc80000010000 */
[----:B------:R-:W-:Y:S01]  /*34450*/  @P0 FADD.FTZ R179, R193, R112 ;  /* 0x00000070c1b30221 */ /* 0x000fe20000010000 */
[----:B------:R-:W-:-:S04]  /*34460*/  @!P0 MOV R179, R193 ;  /* 0x000000c100b38202 */ /* 0x000fc80000000f00 */
        /* <DEDUP_REMOVED lines=10> */
.L_x_2437:
        /* <DEDUP_REMOVED lines=13> */
.L_x_2439:
[----:B------:R-:W-:Y:S05]  /*345e0*/  BSYNC.RECONVERGENT B2 ;  /* 0x0000000000027941 */ /* 0x000fea0003800200 */
.L_x_2438:
        /* <DEDUP_REMOVED lines=43> */
.L_x_2436:
[----:B------:R-:W-:Y:S05]  /*348a0*/  BSYNC.RECONVERGENT B1 ;  /* 0x0000000000017941 */ /* 0x000fea0003800200 */
.L_x_2435:
        /* <DEDUP_REMOVED lines=21> */
.L_x_2442:
        /* <DEDUP_REMOVED lines=13> */
.L_x_2444:
[----:B------:R-:W-:Y:S05]  /*34ad0*/  BSYNC.RECONVERGENT B2 ;  /* 0x0000000000027941 */ /* 0x000fea0003800200 */
.L_x_2443:
        /* <DEDUP_REMOVED lines=43> */
.L_x_2441:
[----:B------:R-:W-:Y:S05]  /*34d90*/  BSYNC.RECONVERGENT B1 ;  /* 0x0000000000017941 */ /* 0x000fea0003800200 */
.L_x_2440:
        /* <DEDUP_REMOVED lines=26> */
.L_x_2447:
        /* <DEDUP_REMOVED lines=13> */
.L_x_2449:
[----:B------:R-:W-:Y:S05]  /*35010*/  BSYNC.RECONVERGENT B2 ;  /* 0x0000000000027941 */ /* 0x000fea0003800200 */
.L_x_2448:
        /* <DEDUP_REMOVED lines=43> */
.L_x_2446:
[----:B------:R-:W-:Y:S05]  /*352d0*/  BSYNC.RECONVERGENT B1 ;  /* 0x0000000000017941 */ /* 0x000fea0003800200 */
.L_x_2445:
        /* <DEDUP_REMOVED lines=20> */
.L_x_2452:
        /* <DEDUP_REMOVED lines=13> */
.L_x_2454:
[----:B------:R-:W-:Y:S05]  /*354f0*/  BSYNC.RECONVERGENT B2 ;  /* 0x0000000000027941 */ /* 0x000fea0003800200 */
.L_x_2453:
        /* <DEDUP_REMOVED lines=43> */
.L_x_2451:
[----:B------:R-:W-:Y:S05]  /*357b0*/  BSYNC.RECONVERGENT B1 ;  /* 0x0000000000017941 */ /* 0x000fea0003800200 */
.L_x_2450:
        /* <DEDUP_REMOVED lines=10> */
[----:B------:R-:W-:Y:S02]  /*35860*/  SEL R144, RZ, 0x1, P4 ;  /* 0x00000001ff907807 */ /* 0x000fe40002000000 */
[----:B------:R-:W-:Y:S01]  /*35870*/  ISETP.NE.AND P4, PT, R145, 0x1, PT ;  /* 0x000000019100780c */ /* 0x000fe20003f85270 */
[----:B------:R-:W-:Y:S01]  /*35880*/  FADD.FTZ R114, R114, R113 ;  /* 0x0000007172727221 */ /* 0x000fe20000010000 */
[----:B------:R-:W-:-:S02]  /*35890*/  @P0 SHF.L.U32 R193, R112, 0x10, RZ ;  /* 0x0000001070c10819 */ /* 0x000fc400000006ff */
[----:B------:R-:W-:-:S03]  /*358a0*/  MOV R113, R2 ;  /* 0x0000000200717202 */ /* 0x000fc60000000f00 */
        /* <DEDUP_REMOVED lines=12> */
.L_x_2457:
        /* <DEDUP_REMOVED lines=13> */
.L_x_2459:
[----:B------:R-:W-:Y:S05]  /*35a40*/  BSYNC.RECONVERGENT B2 ;  /* 0x0000000000027941 */ /* 0x000fea0003800200 */
.L_x_2458:
        /* <DEDUP_REMOVED lines=43> */
.L_x_2456:
[----:B------:R-:W-:Y:S05]  /*35d00*/  BSYNC.RECONVERGENT B1 ;  /* 0x0000000000017941 */ /* 0x000fea0003800200 */
.L_x_2455:
        /* <DEDUP_REMOVED lines=21> */
.L_x_2462:
        /* <DEDUP_REMOVED lines=13> */
.L_x_2464:
[----:B------:R-:W-:Y:S05]  /*35f30*/  BSYNC.RECONVERGENT B2 ;  /* 0x0000000000027941 */ /* 0x000fea0003800200 */
.L_x_2463:
        /* <DEDUP_REMOVED lines=43> */
.L_x_2461:
[----:B------:R-:W-:Y:S05]  /*361f0*/  BSYNC.RECONVERGENT B1 ;  /* 0x0000000000017941 */ /* 0x000fea0003800200 */
.L_x_2460:
        /* <DEDUP_REMOVED lines=26> */
.L_x_2467:
        /* <DEDUP_REMOVED lines=13> */
.L_x_2469:
[----:B------:R-:W-:Y:S05]  /*36470*/  BSYNC.RECONVERGENT B2 ;  /* 0x0000000000027941 */ /* 0x000fea0003800200 */
.L_x_2468:
        /* <DEDUP_REMOVED lines=43> */
.L_x_2466:
[----:B------:R-:W-:Y:S05]  /*36730*/  BSYNC.RECONVERGENT B1 ;  /* 0x0000000000017941 */ /* 0x000fea0003800200 */
.L_x_2465:
        /* <DEDUP_REMOVED lines=20> */
.L_x_2472:
        /* <DEDUP_REMOVED lines=9> */
[----:B------:R-:W-:Y:S01]  /*36910*/  @!P6 VIADD R112, R3, 0x1 ;  /* 0x000000010370e836 */ /* 0x000fe20000000000 */
[----:B------:R-:W-:Y:S02]  /*36920*/  @!P6 MOV R129, RZ ;  /* 0x000000ff0081e202 */ /* 0x000fe40000000f00 */
[----:B------:R-:W-:-:S13]  /*36930*/  ISETP.NE.AND P0, PT, R137, RZ, !P6 ;  /* 0x000000ff8900720c */ /* 0x000fda0007705270 */
[----:B------:R-:W-:Y:S01]  /*36940*/  @P0 IMAD.MOV R112, RZ, RZ, R3 ;  /* 0x000000ffff700224 */ /* 0x000fe200078e0203 */
[----:B------:R-:W-:-:S03]  /*36950*/  ISETP.NE.AND P0, PT, R2, RZ, PT ;  /* 0x000000ff0200720c */ /* 0x000fc60003f05270 */
[----:B------:R-:W-:-:S10]  /*36960*/  @!P6 IMAD.MOV.U32 R3, RZ, RZ, R112 ;  /* 0x000000ffff03e224 */ /* 0x000fd400078e0070 */
.L_x_2474:
[----:B------:R-:W-:Y:S05]  /*36970*/  BSYNC.RECONVERGENT B2 ;  /* 0x0000000000027941 */ /* 0x000fea0003800200 */
.L_x_2473:
        /* <DEDUP_REMOVED lines=43> */
.L_x_2471:
[----:B------:R-:W-:Y:S05]  /*36c30*/  BSYNC.RECONVERGENT B1 ;  /* 0x0000000000017941 */ /* 0x000fea0003800200 */
.L_x_2470:
        /* <DEDUP_REMOVED lines=9> */
[----:B------:R-:W-:Y:S02]  /*36cd0*/  PRMT R113, R210, 0x5410, R203 ;  /* 0x00005410d2717816 */ /* 0x000fe400000000cb */
[----:B------:R-:W-:Y:S01]  /*36ce0*/  MOV R203, R146 ;  /* 0x0000009200cb7202 */ /* 0x000fe20000000f00 */
        /* <DEDUP_REMOVED lines=10> */
.L_x_2394:
        /* <DEDUP_REMOVED lines=16> */
.L_x_2478:
        /* <DEDUP_REMOVED lines=13> */
.L_x_2480:
[----:B------:R-:W-:Y:S05]  /*36f60*/  BSYNC.RECONVERGENT B2 ;  /* 0x0000000000027941 */ /* 0x000fea0003800200 */
.L_x_2479:
        /* <DEDUP_REMOVED lines=43> */
.L_x_2477:
[----:B------:R-:W-:Y:S05]  /*37220*/  BSYNC.RECONVERGENT B1 ;  /* 0x0000000000017941 */ /* 0x000fea0003800200 */
.L_x_2476:
        /* <DEDUP_REMOVED lines=9> */
[----:B------:R-:W-:Y:S01]  /*372c0*/  MOV R180, 0x2 ;  /* 0x0000000200b47802 */ /* 0x000fe20000000f00 */
[----:B------:R-:W-:Y:S01]  /*372d0*/  FFMA.FTZ R130, R130, R203, 1.1641532182693481445e-10 ;  /* 0x2f00000082827423 */ /* 0x000fe200000100cb */
[----:B0-----:R-:W-:-:S04]  /*372e0*/  FMUL.FTZ R205, R205, R214 ;  /* 0x000000d6cdcd7220 */ /* 0x001fc80000410000 */
        /* <DEDUP_REMOVED lines=17> */
.L_x_2483:
        /* <DEDUP_REMOVED lines=13> */
.L_x_2485:
[----:B------:R-:W-:Y:S05]  /*374d0*/  BSYNC.RECONVERGENT B2 ;  /* 0x0000000000027941 */ /* 0x000fea0003800200 */
.L_x_2484:
        /* <DEDUP_REMOVED lines=43> */
.L_x_2482:
[----:B------:R-:W-:Y:S05]  /*37790*/  BSYNC.RECONVERGENT B1 ;  /* 0x0000000000017941 */ /* 0x000fea0003800200 */
.L_x_2481:
        /* <DEDUP_REMOVED lines=8> */
[----:B------:R-:W-:-:S03]  /*37820*/  IMAD.MOV.U32 R130, RZ, RZ, 0x2 ;  /* 0x00000002ff827424 */ /* 0x000fc600078e00ff */
        /* <DEDUP_REMOVED lines=16> */
.L_x_2488:
        /* <DEDUP_REMOVED lines=13> */
.L_x_2490:
[----:B------:R-:W-:Y:S05]  /*37a00*/  BSYNC.RECONVERGENT B2 ;  /* 0x0000000000027941 */ /* 0x000fea0003800200 */
.L_x_2489:
        /* <DEDUP_REMOVED lines=43> */
.L_x_2487:
[----:B------:R-:W-:Y:S05]  /*37cc0*/  BSYNC.RECONVERGENT B1 ;  /* 0x0000000000017941 */ /* 0x000fea0003800200 */
.L_x_2486:
[----:B------:R-:W-:Y:S01]  /*37cd0*/  I2FP.F32.U32 R112, R112 ;  /* 0x0000007000707245 */ /* 0x000fe20000201000 */
[----:B------:R-:W-:Y:S01]  /*37ce0*/  @P0 IMAD.U32 R211, R49, 0x10000, RZ ;  /* 0x0001000031d30824 */ /* 0x000fe200078e00ff */
[C---:B------:R-:W-:Y:S01]  /*37cf0*/  SHF.L.U32 R207, R113.reuse, 0x10, RZ ;  /* 0x0000001071cf7819 */ /* 0x040fe200000006ff */
[----:B------:R-:W-:Y:S01]  /*37d00*/  BSSY.RECONVERGENT B1, `(.L_x_2491) ;  /* 0x0000050000017945 */ /* 0x000fe20003800200 */
[----:B------:R-:W-:Y:S01]  /*37d10*/  LOP3.LUT R134, R134, 0xfffffffb, RZ, 0xc0, !PT ;  /* 0xfffffffb86867812 */ /* 0x000fe200078ec0ff */
[----:B------:R-:W-:Y:S01]  /*37d20*/  FFMA.FTZ R112, R112, R203, 1.1641532182693481445e-10 ;  /* 0x2f00000070707423 */ /* 0x000fe200000100cb */
[----:B------:R-:W-:Y:S01]  /*37d30*/  PRMT R180, R113, 0x7632, R180 ;  /* 0x0000763271b47816 */ /* 0x000fe200000000b4 */
        /* <DEDUP_REMOVED lines=19> */
.L_x_2493:
        /* <DEDUP_REMOVED lines=13> */
.L_x_2495:
[----:B------:R-:W-:Y:S05]  /*37f40*/  BSYNC.RECONVERGENT B2 ;  /* 0x0000000000027941 */ /* 0x000fea0003800200 */
.L_x_2494:
        /* <DEDUP_REMOVED lines=43> */
.L_x_2492:
[----:B------:R-:W-:Y:S05]  /*38200*/  BSYNC.RECONVERGENT B1 ;  /* 0x0000000000017941 */ /* 0x000fea0003800200 */
.L_x_2491:
[----:B------:R-:W-:Y:S01]  /*38210*/  I2FP.F32.U32 R112, R113 ;  /* 0x0000007100707245 */ /* 0x000fe20000201000 */
[----:B------:R-:W-:Y:S01]  /*38220*/  IMAD.U32 R113, R180, 0x10000, RZ ;  /* 0x00010000b4717824 */ /* 0x000fe200078e00ff */
[----:B------:R-:W-:Y:S01]  /*38230*/  LOP3.LUT R134, R134, 0xfffffffd, RZ, 0xc0, !PT ;  /* 0xfffffffd86867812 */ /* 0x000fe200078ec0ff */
[----:B------:R-:W-:Y:S01]  /*38240*/  @P0 IMAD.U32 R130, R179, 0x10000, RZ ;  /* 0x00010000b3820824 */ /* 0x000fe200078e00ff */
[----:B------:R-:W-:Y:S01]  /*38250*/  BSSY.RECONVERGENT B1, `(.L_x_2496) ;  /* 0x000004e000017945 */ /* 0x000fe20003800200 */
[----:B------:R-:W-:Y:S01]  /*38260*/  FFMA.FTZ R112, R112, R203, 1.1641532182693481445e-10 ;  /* 0x2f00000070707423 */ /* 0x000fe200000100cb */
[----:B------:R-:W-:-:S04]  /*38270*/  FMUL.FTZ R113, R113, R214 ;  /* 0x000000d671717220 */ /* 0x000fc80000410000 */
[----:B------:R-:W-:-:S04]  /*38280*/  FSETP.GTU.FTZ.AND P2, PT, R112, R213, PT ;  /* 0x000000d57000720b */ /* 0x000fc80003f5c000 */
[----:B------:R-:W-:Y:S01]  /*38290*/  FSEL R179, R113, RZ, !P2 ;  /* 0x000000ff71b37208 */ /* 0x000fe20005000000 */
[----:B------:R-:W-:Y:S01]  /*382a0*/  IMAD.MOV.U32 R113, RZ, RZ, R2 ;  /* 0x000000ffff717224 */ /* 0x000fe200078e0002 */
        /* <DEDUP_REMOVED lines=15> */
.L_x_2498:
        /* <DEDUP_REMOVED lines=13> */
.L_x_2500:
[----:B------:R-:W-:Y:S05]  /*38470*/  BSYNC.RECONVERGENT B2 ;  /* 0x0000000000027941 */ /* 0x000fea0003800200 */
.L_x_2499:
        /* <DEDUP_REMOVED lines=43> */
.L_x_2497:
[----:B------:R-:W-:Y:S05]  /*38730*/  BSYNC.RECONVERGENT B1 ;  /* 0x0000000000017941 */ /* 0x000fea0003800200 */
.L_x_2496:
[----:B------:R-:W-:Y:S01]  /*38740*/  I2FP.F32.U32 R112, R113 ;  /* 0x0000007100707245 */ /* 0x000fe20000201000 */
[----:B------:R-:W-:Y:S01]  /*38750*/  IMAD.U32 R113, R114, 0x10000, RZ ;  /* 0x0001000072717824 */ /* 0x000fe200078e00ff */
[----:B------:R-:W-:Y:S01]  /*38760*/  ISETP.NE.AND P3, PT, R130, 0x1, PT ;  /* 0x000000018200780c */ /* 0x000fe20003f65270 */
[----:B------:R-:W-:Y:S01]  /*38770*/  BSSY.RECONVERGENT B1, `(.L_x_2501) ;  /* 0x000004e000017945 */ /* 0x000fe20003800200 */
[----:B------:R-:W-:Y:S01]  /*38780*/  @P0 SHF.L.U32 R207, R50, 0x10, RZ ;  /* 0x0000001032cf0819 */ /* 0x000fe200000006ff */
[----:B------:R-:W-:Y:S01]  /*38790*/  FFMA.FTZ R112, R112, R203, 1.1641532182693481445e-10 ;  /* 0x2f00000070707423 */ /* 0x000fe200000100cb */
[----:B------:R-:W-:Y:S01]  /*387a0*/  FMUL.FTZ R113, R113, R214 ;  /* 0x000000d671717220 */ /* 0x000fe20000410000 */
[----:B------:R-:W-:Y:S01]  /*387b0*/  PRMT R114, R114, 0x7632, R114 ;  /* 0x0000763272727816 */ /* 0x000fe20000000072 */
[----:B------:R-:W-:Y:S02]  /*387c0*/  IMAD.MOV.U32 R194, RZ, RZ, 0x2 ;  /* 0x00000002ffc27424 */ /* 0x000fe400078e00ff */
[----:B------:R-:W-:-:S04]  /*387d0*/  FSETP.GTU.FTZ.AND P2, PT, R112, R213, PT ;  /* 0x000000d57000720b */ /* 0x000fc80003f5c000 */
[----:B------:R-:W-:Y:S01]  /*387e0*/  FSEL R180, R113, RZ, !P2 ;  /* 0x000000ff71b47208 */ /* 0x000fe20005000000 */
[----:B------:R-:W-:Y:S01]  /*387f0*/  IMAD.MOV.U32 R113, RZ, RZ, R2 ;  /* 0x000000ffff717224 */ /* 0x000fe200078e0002 */
        /* <DEDUP_REMOVED lines=12> */
.L_x_2503:
        /* <DEDUP_REMOVED lines=13> */
.L_x_2505:
[----:B------:R-:W-:Y:S05]  /*38990*/  BSYNC.RECONVERGENT B2 ;  /* 0x0000000000027941 */ /* 0x000fea0003800200 */
.L_x_2504:
        /* <DEDUP_REMOVED lines=43> */
.L_x_2502:
[----:B------:R-:W-:Y:S05]  /*38c50*/  BSYNC.RECONVERGENT B1 ;  /* 0x0000000000017941 */ /* 0x000fea0003800200 */
.L_x_2501:
[----:B------:R-:W-:Y:S01]  /*38c60*/  I2FP.F32.U32 R112, R113 ;  /* 0x0000007100707245 */ /* 0x000fe20000201000 */
[----:B------:R-:W-:Y:S01]  /*38c70*/  BSSY.RECONVERGENT B1, `(.L_x_2506) ;  /* 0x000004f000017945 */ /* 0x000fe20003800200 */
[----:B------:R-:W-:Y:S01]  /*38c80*/  SHF.L.U32 R113, R114, 0x10, RZ ;  /* 0x0000001072717819 */ /* 0x000fe200000006ff */
[----:B------:R-:W-:Y:S01]  /*38c90*/  @P0 IMAD.U32 R114, R193, 0x10000, RZ ;  /* 0x00010000c1720824 */ /* 0x000fe200078e00ff */
[----:B------:R-:W-:Y:S01]  /*38ca0*/  ISETP.NE.AND P4, PT, R194, 0x1, PT ;  /* 0x00000001c200780c */ /* 0x000fe20003f85270 */
[----:B------:R-:W-:Y:S02]  /*38cb0*/  FFMA.FTZ R112, R112, R203, 1.1641532182693481445e-10 ;  /* 0x2f00000070707423 */ /* 0x000fe400000100cb */
[----:B------:R-:W-:-:S03]  /*38cc0*/  FMUL.FTZ R113, R113, R214 ;  /* 0x000000d671717220 */ /* 0x000fc60000410000 */
[----:B------:R-:W-:-:S04]  /*38cd0*/  FSETP.GTU.FTZ.AND P3, PT, R112, R213, PT ;  /* 0x000000d57000720b */ /* 0x000fc80003f7c000 */
[----:B------:R-:W-:Y:S02]  /*38ce0*/  FSEL R193, R113, RZ, !P3 ;  /* 0x000000ff71c17208 */ /* 0x000fe40005800000 */
[----:B------:R-:W-:Y:S02]  /*38cf0*/  MOV R113, R2 ;  /* 0x0000000200717202 */ /* 0x000fe40000000f00 */
        /* <DEDUP_REMOVED lines=13> */
.L_x_2508:
        /* <DEDUP_REMOVED lines=13> */
.L_x_2510:
[----:B------:R-:W-:Y:S05]  /*38ea0*/  BSYNC.RECONVERGENT B2 ;  /* 0x0000000000027941 */ /* 0x000fea0003800200 */
.L_x_2509:
        /* <DEDUP_REMOVED lines=43> */
.L_x_2507:
[----:B------:R-:W-:Y:S05]  /*39160*/  BSYNC.RECONVERGENT B1 ;  /* 0x0000000000017941 */ /* 0x000fea0003800200 */
.L_x_2506:
[----:B------:R-:W-:Y:S01]  /*39170*/  I2FP.F32.U32 R112, R113 ;  /* 0x0000007100707245 */ /* 0x000fe20000201000 */
[----:B------:R-:W-:Y:S01]  /*39180*/  IMAD.U32 R113, R115, 0x10000, RZ ;  /* 0x0001000073717824 */ /* 0x000fe200078e00ff */
[----:B------:R-:W-:Y:S01]  /*39190*/  ISETP.NE.AND P5, PT, R114, 0x1, PT ;  /* 0x000000017200780c */ /* 0x000fe20003fa5270 */
[----:B------:R-:W-:Y:S01]  /*391a0*/  @P0 IMAD.U32 R207, R51, 0x10000, RZ ;  /* 0x0001000033cf0824 */ /* 0x000fe200078e00ff */
[----:B------:R-:W-:Y:S01]  /*391b0*/  BSSY.RECONVERGENT B1, `(.L_x_2511) ;  /* 0x000004d000017945 */ /* 0x000fe20003800200 */
[----:B------:R-:W-:Y:S01]  /*391c0*/  FFMA.FTZ R112, R112, R203, 1.1641532182693481445e-10 ;  /* 0x2f00000070707423 */ /* 0x000fe200000100cb */
[----:B------:R-:W-:Y:S01]  /*391d0*/  FMUL.FTZ R113, R113, R214 ;  /* 0x000000d671717220 */ /* 0x000fe20000410000 */
[----:B------:R-:W-:Y:S02]  /*391e0*/  PRMT R217, R115, 0x7632, R217 ;  /* 0x0000763273d97816 */ /* 0x000fe400000000d9 */
[----:B------:R-:W-:Y:S02]  /*391f0*/  MOV R130, 0x2 ;  /* 0x0000000200827802 */ /* 0x000fe40000000f00 */
        /* <DEDUP_REMOVED lines=15> */
.L_x_2513:
        /* <DEDUP_REMOVED lines=13> */
.L_x_2515:
[----:B------:R-:W-:Y:S05]  /*393c0*/  BSYNC.RECONVERGENT B2 ;  /* 0x0000000000027941 */ /* 0x000fea0003800200 */
.L_x_2514:
        /* <DEDUP_REMOVED lines=43> */
.L_x_2512:
[----:B------:R-:W-:Y:S05]  /*39680*/  BSYNC.RECONVERGENT B1 ;  /* 0x0000000000017941 */ /* 0x000fea0003800200 */
.L_x_2511:
[----:B------:R-:W-:Y:S01]  /*39690*/  I2FP.F32.U32 R112, R113 ;  /* 0x0000007100707245 */ /* 0x000fe20000201000 */
[----:B------:R-:W-:Y:S01]  /*396a0*/  IMAD.U32 R217, R217, 0x10000, RZ ;  /* 0x00010000d9d97824 */ /* 0x000fe200078e00ff */
[----:B------:R-:W-:Y:S02]  /*396b0*/  @P0 SHF.L.U32 R114, R201, 0x10, RZ ;  /* 0x00000010c9720819 */ /* 0x000fe400000006ff */
[----:B------:R-:W-:Y:S01]  /*396c0*/  PRMT R113, R211, 0x5410, R210 ;  /* 0x00005410d3717816 */ /* 0x000fe200000000d2 */
[----:B------:R-:W-:Y:S01]  /*396d0*/  FFMA.FTZ R112, R112, R203, 1.1641532182693481445e-10 ;  /* 0x2f00000070707423 */ /* 0x000fe200000100cb */
[----:B------:R-:W-:Y:S01]  /*396e0*/  FMUL.FTZ R217, R217, R214 ;  /* 0x000000d6d9d97220 */ /* 0x000fe20000410000 */
[----:B------:R-:W-:-:S03]  /*396f0*/  IMAD.MOV.U32 R203, RZ, RZ, R209 ;  /* 0x000000ffffcb7224 */ /* 0x000fc600078e00d1 */
[----:B------:R-:W-:Y:S02]  /*39700*/  FSETP.GTU.FTZ.AND P5, PT, R112, R213, PT ;  /* 0x000000d57000720b */ /* 0x000fe40003fbc000 */
[----:B------:R-:W-:Y:S02]  /*39710*/  PRMT R112, R205, 0x5410, R208 ;  /* 0x00005410cd707816 */ /* 0x000fe400000000d0 */
[----:B------:R-:W-:Y:S02]  /*39720*/  FSEL R201, R217, RZ, !P5 ;  /* 0x000000ffd9c97208 */ /* 0x000fe40006800000 */
[----:B------:R-:W-:-:S03]  /*39730*/  PLOP3.LUT P5, PT, P5, PT, PT, 0x8, 0x80 ;  /* 0x000000000080781c */ /* 0x000fc60002fae170 */
[----:B------:R-:W-:Y:S01]  /*39740*/  @P0 FADD.FTZ R201, R114, R201 ;  /* 0x000000c972c90221 */ /* 0x000fe20000010000 */
[----:B------:R-:W-:-:S04]  /*39750*/  PRMT R114, R216, 0x5410, R215 ;  /* 0x00005410d8727816 */ /* 0x000fc800000000d7 */
[----:B------:R-:W-:-:S04]  /*39760*/  F2FP.BF16.F32.PACK_AB R115, RZ, R201 ;  /* 0x000000c9ff73723e */ /* 0x000fc800000010ff */
[----:B------:R-:W-:-:S07]  /*39770*/  PRMT R115, R212, 0x5410, R115 ;  /* 0x00005410d4737816 */ /* 0x000fce0000000073 */
.L_x_2475:
        /* <DEDUP_REMOVED lines=23> */
[----:B--2---:R-:W-:Y:S01]  /*398f0*/  IMAD.U32 R115, R145, 0x10000, RZ ;  /* 0x0001000091737824 */ /* 0x004fe200078e00ff */
        /* <DEDUP_REMOVED lines=19> */
.L_x_2393:
[----:B------:R-:W-:Y:S05]  /*39a30*/  BSYNC.RECONVERGENT B0 ;  /* 0x0000000000007941 */ /* 0x000fea0003800200 */
.L_x_2392:
[----:B0123--:R-:W-:Y:S01]  /*39a40*/  FADD.FTZ R113, RZ, R0 ;  /* 0x00000000ff717221 */ /* 0x00ffe20000010000 */
[C---:B------:R-:W-:Y:S01]  /*39a50*/  ISETP.GE.U32.AND P0, PT, R136.reuse, 0x80, PT ;  /* 0x000000808800780c */ /* 0x040fe20003f06070 */
[----:B------:R-:W0:Y:S01]  /*39a60*/  S2UR UR5, SR_CgaCtaId ;  /* 0x00000000000579c3 */ /* 0x000e220000008800 */
[----:B------:R-:W-:Y:S01]  /*39a70*/  ISETP.GT.U32.AND P1, PT, R136, 0xff, PT ;  /* 0x000000ff8800780c */ /* 0x000fe20003f24070 */
[----:B------:R-:W-:Y:S01]  /*39a80*/  FADD.FTZ R112, R154, R113 ;  /* 0x000000719a707221 */ /* 0x000fe20000010000 */
[C---:B------:R-:W-:Y:S01]  /*39a90*/  ISETP.GT.U32.AND P2, PT, R136.reuse, 0x17f, PT ;  /* 0x0000017f8800780c */ /* 0x040fe20003f44070 */
[----:B------:R-:W-:Y:S01]  /*39aa0*/  UMOV UR4, 0x400 ;  /* 0x0000040000047882 */ /* 0x000fe20000000000 */
[C---:B------:R-:W-:Y:S01]  /*39ab0*/  ISETP.GT.U32.AND P3, PT, R136.reuse, 0x1ff, PT ;  /* 0x000001ff8800780c */ /* 0x040fe20003f64070 */
[----:B------:R-:W-:Y:S01]  /*39ac0*/  FADD.FTZ R113, R153, R112 ;  /* 0x0000007099717221 */ /* 0x000fe20000010000 */
[C---:B------:R-:W-:Y:S01]  /*39ad0*/  ISETP.GT.U32.AND P4, PT, R136.reuse, 0x27f, PT ;  /* 0x0000027f8800780c */ /* 0x040fe20003f84070 */
[----:B------:R-:W-:Y:S01]  /*39ae0*/  BSSY.RECONVERGENT B0, `(.L_x_2516) ;  /* 0x0000133000007945 */ /* 0x000fe20003800200 */
[----:B------:R-:W-:Y:S01]  /*39af0*/  ISETP.GT.U32.AND P5, PT, R136, 0x2ff, PT ;  /* 0x000002ff8800780c */ /* 0x000fe20003fa4070 */
[----:B------:R-:W-:Y:S01]  /*39b00*/  FADD.FTZ R112, R170, R113 ;  /* 0x00000071aa707221 */ /* 0x000fe20000010000 */
[----:B------:R-:W-:-:S03]  /*39b10*/  ISETP.GT.U32.AND P6, PT, R136, 0x37f, PT ;  /* 0x0000037f8800780c */ /* 0x000fc60003fc4070 */
[----:B------:R-:W-:-:S04]  /*39b20*/  FADD.FTZ R112, R169, R112 ;  /* 0x00000070a9707221 */ /* 0x000fc80000010000 */
[----:B------:R-:W-:-:S04]  /*39b30*/  FADD.FTZ R113, R181, R112 ;  /* 0x00000070b5717221 */ /* 0x000fc80000010000 */
[----:B------:R-:W-:Y:S01]  /*39b40*/  FADD.FTZ R112, R182, R113 ;  /* 0x00000071b6707221 */ /* 0x000fe20000010000 */
[----:B0-----:R-:W-:-:S03]  /*39b50*/  ULEA UR4, UR5, UR4, 0x18 ;  /* 0x0000000405047291 */ /* 0x001fc6000f8ec0ff */
[----:B------:R-:W-:Y:S01]  /*39b60*/  FADD.FTZ R112, R195, R112 ;  /* 0x00000070c3707221 */ /* 0x000fe20000010000 */
[----:B------:R-:W-:-:S04]  /*39b70*/  @UP1 UIADD3 UR4, UPT, UPT, UR4, 0x20, URZ ;  /* 0x0000002004041890 */ /* 0x000fc8000fffe0ff */
        /* <DEDUP_REMOVED lines=77> */
[----:B------:R-:W-:-:S03]  /*3a050*/  FADD.FTZ R114, R147, -R112 ;  /* 0x8000007093727221 */ /* 0x000fc60000010000 */
[----:B------:R-:W-:-:S05]  /*3a060*/  FFMA.FTZ R113, R204, R204, R113 ;  /* 0x000000cccc717223 */ /* 0x000fca0000010071 */
        /* <DEDUP_REMOVED lines=17> */
[----:B------:R-:W-:Y:S02]  /*3a180*/  LOP3.LUT P1, RZ, R138, 0x1f, RZ, 0xc0, !PT ;  /* 0x0000001f8aff7812 */ /* 0x000fe4000782c0ff */
        /* <DEDUP_REMOVED lines=76> */
[----:B------:R-:W-:-:S05]  /*3a650*/  @P6 FFMA.FTZ R113, R115, R115, R114 ;  /* 0x0000007373716223 */ /* 0x000fca0000010072 */
[----:B------:R-:W0:Y:S02]  /*3a660*/  SHFL.BFLY PT, R114, R113, 0x1, 0x1f ;  /* 0x0c201f0071727f89 */ /* 0x000e2400000e0000 */
[----:B0-----:R-:W-:Y:S01]  /*3a670*/  FADD.FTZ R114, R113, R114 ;  /* 0x0000007271727221 */ /* 0x001fe20000010000 */
[----:B------:R-:W-:-:S04]  /*3a680*/  @!P1 SHF.R.U32.HI R113, RZ, 0x2, R138 ;  /* 0x00000002ff719819 */ /* 0x000fc8000001168a */
[----:B------:R-:W0:Y:S02]  /*3a690*/  SHFL.BFLY PT, R115, R114, 0x2, 0x1f ;  /* 0x0c401f0072737f89 */ /* 0x000e2400000e0000 */
[----:B0-----:R-:W-:Y:S01]  /*3a6a0*/  FADD.FTZ R115, R114, R115 ;  /* 0x0000007372737221 */ /* 0x001fe20000010000 */
[----:B------:R-:W-:-:S04]  /*3a6b0*/  @!P1 LOP3.LUT R114, R113, 0x18, RZ, 0xc0, !PT ;  /* 0x0000001871729812 */ /* 0x000fc800078ec0ff */
[----:B------:R-:W0:Y:S02]  /*3a6c0*/  SHFL.BFLY PT, R204, R115, 0x4, 0x1f ;  /* 0x0c801f0073cc7f89 */ /* 0x000e2400000e0000 */
[----:B0-----:R-:W-:Y:S01]  /*3a6d0*/  FADD.FTZ R204, R115, R204 ;  /* 0x000000cc73cc7221 */ /* 0x001fe20000010000 */
[----:B------:R-:W-:-:S04]  /*3a6e0*/  LOP3.LUT R115, R138, 0x1f, RZ, 0xc0, !PT ;  /* 0x0000001f8a737812 */ /* 0x000fc800078ec0ff */
[----:B------:R-:W0:Y:S02]  /*3a6f0*/  SHFL.BFLY PT, R205, R204, 0x8, 0x1f ;  /* 0x0d001f00cccd7f89 */ /* 0x000e2400000e0000 */
[----:B0-----:R-:W-:-:S05]  /*3a700*/  FADD.FTZ R205, R204, R205 ;  /* 0x000000cdcccd7221 */ /* 0x001fca0000010000 */
[----:B------:R-:W0:Y:S02]  /*3a710*/  SHFL.BFLY PT, R206, R205, 0x10, 0x1f ;  /* 0x0e001f00cdce7f89 */ /* 0x000e2400000e0000 */
[----:B0-----:R-:W-:-:S05]  /*3a720*/  FADD.FTZ R113, R205, R206 ;  /* 0x000000cecd717221 */ /* 0x001fca0000010000 */
[----:B------:R0:W-:Y:S01]  /*3a730*/  @!P1 STS.64 [R114+UR4], R112 ;  /* 0x0000007072009988 */ /* 0x0001e20008000a04 */
[----:B------:R-:W-:Y:S01]  /*3a740*/  BAR.SYNC.DEFER_BLOCKING 0x0 ;  /* 0x0000000000007b1d */ /* 0x000fe20000010000 */
[----:B------:R-:W-:Y:S02]  /*3a750*/  ISETP.GT.U32.AND P1, PT, R115, 0x3, PT ;  /* 0x000000037300780c */ /* 0x000fe40003f24070 */
[----:B0-----:R-:W-:-:S11]  /*3a760*/  CS2R R112, SRZ ;  /* 0x0000000000707805 */ /* 0x001fd6000001ff00 */
[----:B------:R-:W-:-:S04]  /*3a770*/  @!P1 SHF.L.U32 R115, R138, 0x3, RZ ;  /* 0x000000038a739819 */ /* 0x000fc800000006ff */
[----:B------:R-:W-:Y:S01]  /*3a780*/  @!P1 LOP3.LUT R204, R115, 0xf8, RZ, 0xc0, !PT ;  /* 0x000000f873cc9812 */ /* 0x000fe200078ec0ff */
[----:B------:R-:W-:Y:S02]  /*3a790*/  IMAD.MOV.U32 R115, RZ, RZ, RZ ;  /* 0x000000ffff737224 */ /* 0x000fe400078e00ff */
[----:B------:R-:W-:Y:S02]  /*3a7a0*/  @!P1 IMAD.MOV.U32 R115, RZ, RZ, R133 ;  /* 0x000000ffff739224 */ /* 0x000fe400078e0085 */
[----:B------:R-:W-:Y:S01]  /*3a7b0*/  @!P1 LDS.64 R112, [R204+UR4] ;  /* 0x00000004cc709984 */ /* 0x000fe20008000a00 */
[----:B------:R-:W-:Y:S02]  /*3a7c0*/  ISETP.NE.AND P1, PT, RZ, UR7, PT ;  /* 0x00000007ff007c0c */ /* 0x000fe4000bf25270 */
[-C--:B------:R-:W-:Y:S01]  /*3a7d0*/  I2FP.F32.S32 R209, R115.reuse ;  /* 0x0000007300d17245 */ /* 0x080fe20000201400 */
[----:B------:R-:W0:Y:S02]  /*3a7e0*/  SHFL.DOWN PT, R114, R115, 0x2, 0x1f ;  /* 0x08401f0073727f89 */ /* 0x000e2400000e0000 */
[----:B0-----:R-:W-:-:S02]  /*3a7f0*/  IADD3 R206, PT, PT, R114, R115, RZ ;  /* 0x0000007372ce7210 */ /* 0x001fc40007ffe0ff */
[----:B------:R-:W-:Y:S02]  /*3a800*/  I2FP.F32.S32 R210, R114 ;  /* 0x0000007200d27245 */ /* 0x000fe40000201400 */
[----:B------:R-:W-:Y:S01]  /*3a810*/  I2FP.F32.S32 R207, R206 ;  /* 0x000000ce00cf7245 */ /* 0x000fe20000201400 */
[----:B------:R-:W-:Y:S03]  /*3a820*/  SHFL.DOWN PT, R213, R206, 0x1, 0x1f ;  /* 0x08201f00ced57f89 */ /* 0x000fe600000e0000 */
[----:B------:R-:W0:Y:S01]  /*3a830*/  MUFU.RCP R208, R207 ;  /* 0x000000cf00d07308 */ /* 0x000e220000001000 */
[----:B------:R-:W1:Y:S02]  /*3a840*/  SHFL.DOWN PT, R205, R112, 0x2, 0x1f ;  /* 0x08401f0070cd7f89 */ /* 0x000e6400000e0000 */
[----:B-1----:R-:W-:-:S04]  /*3a850*/  FMUL.FTZ R114, R205, R210 ;  /* 0x000000d2cd727220 */ /* 0x002fc80000410000 */
[----:B------:R-:W-:Y:S01]  /*3a860*/  FFMA.FTZ R211, R209, R112, R114 ;  /* 0x00000070d1d37223 */ /* 0x000fe20000010072 */
[----:B------:R-:W-:Y:S01]  /*3a870*/  IMAD.IADD R114, R206, 0x1, R213 ;  /* 0x00000001ce727824 */ /* 0x000fe200078e02d5 */
[----:B------:R-:W-:Y:S01]  /*3a880*/  I2FP.F32.S32 R213, R213 ;  /* 0x000000d500d57245 */ /* 0x000fe20000201400 */
[----:B------:R-:W-:Y:S01]  /*3a890*/  FADD.FTZ R112, -R205, R112 ;  /* 0x00000070cd707221 */ /* 0x000fe20000010100 */
[----:B0-----:R-:W-:Y:S01]  /*3a8a0*/  FMUL.FTZ R204, R208, R211 ;  /* 0x000000d3d0cc7220 */ /* 0x001fe20000410000 */
[----:B------:R-:W0:Y:S01]  /*3a8b0*/  LDC R205, c[0x0][0x448] ;  /* 0x00011200ffcd7b82 */ /* 0x000e220000000800 */
[----:B------:R-:W-:Y:S01]  /*3a8c0*/  I2FP.F32.S32 R115, R114 ;  /* 0x0000007200737245 */ /* 0x000fe20000201400 */
[----:B------:R-:W-:Y:S02]  /*3a8d0*/  FMUL.FTZ R112, R112, R112 ;  /* 0x0000007070707220 */ /* 0x000fe40000410000 */
[----:B------:R-:W1:Y:S01]  /*3a8e0*/  SHFL.DOWN PT, R211, R204, 0x1, 0x1f ;  /* 0x08201f00ccd37f89 */ /* 0x000e6200000e0000 */
[----:B------:R-:W2:Y:S01]  /*3a8f0*/  MUFU.RCP R212, R115 ;  /* 0x0000007300d47308 */ /* 0x000ea20000001000 */
[----:B------:R-:W-:Y:S01]  /*3a900*/  FMUL.FTZ R112, R112, R209 ;  /* 0x000000d170707220 */ /* 0x000fe20000410000 */
[----:B------:R-:W-:-:S03]  /*3a910*/  IMAD.U32 R209, RZ, RZ, UR6 ;  /* 0x00000006ffd17e24 */ /* 0x000fc6000f8e00ff */
[----:B------:R-:W-:Y:S01]  /*3a920*/  FMUL.FTZ R112, R112, R210 ;  /* 0x000000d270707220 */ /* 0x000fe20000410000 */
[----:B-1----:R-:W-:-:S04]  /*3a930*/  FMUL.FTZ R114, R211, R213 ;  /* 0x000000d5d3727220 */ /* 0x002fc80000410000 */
[----:B------:R-:W-:Y:S01]  /*3a940*/  FFMA.FTZ R215, R207, R204, R114 ;  /* 0x000000cccfd77223 */ /* 0x000fe20000010072 */
[----:B------:R-:W-:Y:S01]  /*3a950*/  FADD.FTZ R204, R204, -R211 ;  /* 0x800000d3cccc7221 */ /* 0x000fe20000010000 */
[----:B------:R-:W-:Y:S02]  /*3a960*/  MOV R211, UR6 ;  /* 0x0000000600d37c02 */ /* 0x000fe40008000f00 */
[----:B--2---:R-:W-:Y:S01]  /*3a970*/  FMUL.FTZ R215, R212, R215 ;  /* 0x000000d7d4d77220 */ /* 0x004fe20000410000 */
[----:B------:R-:W-:-:S04]  /*3a980*/  FMUL.FTZ R204, R204, R204 ;  /* 0x000000cccccc7220 */ /* 0x000fc80000410000 */
[----:B------:R-:W-:Y:S01]  /*3a990*/  FMUL.FTZ R204, R207, R204 ;  /* 0x000000cccfcc7220 */ /* 0x000fe20000410000 */
[----:B------:R-:W1:Y:S03]  /*3a9a0*/  SHFL.IDX PT, R215, R215, RZ, 0x1f ;  /* 0x00001fffd7d77589 */ /* 0x000e6600000e0000 */
[----:B------:R-:W-:Y:S01]  /*3a9b0*/  FMUL.FTZ R204, R204, R213 ;  /* 0x000000d5cccc7220 */ /* 0x000fe20000410000 */
[C---:B-1----:R-:W-:Y:S01]  /*3a9c0*/  FMUL.FTZ R114, R215.reuse, R215 ;  /* 0x000000d7d7727220 */ /* 0x042fe20000410000 */
[----:B------:R-:W-:-:S04]  /*3a9d0*/  FSEL R206, R215, RZ, !P1 ;  /* 0x000000ffd7ce7208 */ /* 0x000fc80004800000 */
[----:B------:R-:W-:Y:S02]  /*3a9e0*/  FSEL R214, R114, RZ, P1 ;  /* 0x000000ff72d67208 */ /* 0x000fe40000800000 */
[----:B------:R-:W1:Y:S01]  /*3a9f0*/  SHFL.DOWN PT, R114, R113, 0x2, 0x1f ;  /* 0x08401f0071727f89 */ /* 0x000e6200000e0000 */
[----:B------:R-:W-:Y:S01]  /*3aa00*/  ISETP.NE.AND P1, PT, R138, RZ, PT ;  /* 0x000000ff8a00720c */ /* 0x000fe20003f25270 */
[----:B-1----:R-:W-:-:S04]  /*3aa10*/  FADD.FTZ R115, R114, R113 ;  /* 0x0000007172737221 */ /* 0x002fc80000010000 */
[----:B------:R-:W-:-:S05]  /*3aa20*/  FFMA.FTZ R112, R208, R112, R115 ;  /* 0x00000070d0707223 */ /* 0x000fca0000010073 */
[----:B------:R-:W1:Y:S02]  /*3aa30*/  SHFL.DOWN PT, R115, R112, 0x1, 0x1f ;  /* 0x08201f0070737f89 */ /* 0x000e6400000e0000 */
[----:B-1----:R-:W-:Y:S02]  /*3aa40*/  FADD.FTZ R115, R112, R115 ;  /* 0x0000007370737221 */ /* 0x002fe40000010000 */
[----:B------:R-:W1:Y:S02]  /*3aa50*/  @!P1 LDC.64 R112, c[0x0][0x3c8] ;  /* 0x0000f200ff709b82 */ /* 0x000e640000000a00 */
[----:B------:R-:W-:-:S06]  /*3aa60*/  FFMA.FTZ R204, R212, R204, R115 ;  /* 0x000000ccd4cc7223 */ /* 0x000fcc0000010073 */
        /* <DEDUP_REMOVED lines=12> */
[----:B------:R-:W-:Y:S01]  /*3ab30*/  SHF.L.U32 R205, R109, 0x10, RZ ;  /* 0x000000106dcd7819 */ /* 0x000fe200000006ff */
[--C-:B------:R-:W-:Y:S01]  /*3ab40*/  FADD.FTZ R208, R182, -R206.reuse ;  /* 0x800000ceb6d07221 */ /* 0x100fe20000010000 */
[----:B------:R-:W-:Y:S01]  /*3ab50*/  SHF.L.U32 R213, R106, 0x10, RZ ;  /* 0x000000106ad57819 */ /* 0x000fe200000006ff */
[----:B------:R-:W-:Y:S01]  /*3ab60*/  FMUL.FTZ R204, R207, R204 ;  /* 0x000000cccfcc7220 */ /* 0x000fe20000410000 */
[----:B------:R-:W-:Y:S02]  /*3ab70*/  IMAD.U32 R209, R105, 0x10000, RZ ;  /* 0x0001000069d17824 */ /* 0x000fe400078e00ff */
[C---:B------:R-:W-:Y:S01]  /*3ab80*/  FMUL.FTZ R114, R207.reuse, R114 ;  /* 0x00000072cf727220 */ /* 0x040fe20000410000 */
[----:B------:R-:W-:Y:S02]  /*3ab90*/  IMAD.U32 R211, R110, 0x10000, RZ ;  /* 0x000100006ed37824 */ /* 0x000fe400078e00ff */
[----:B------:R-:W-:Y:S01]  /*3aba0*/  FMUL.FTZ R210, R207, R208 ;  /* 0x000000d0cfd27220 */ /* 0x000fe20000410000 */
[----:B------:R-:W-:Y:S01]  /*3abb0*/  FADD.FTZ R112, R0, -R206 ;  /* 0x800000ce00707221 */ /* 0x000fe20000010000 */
[----:B------:R-:W-:Y:S01]  /*3abc0*/  FFMA.FTZ R208, R114, R205, R209 ;  /* 0x000000cd72d07223 */ /* 0x000fe200000100d1 */
[----:B------:R-:W-:Y:S01]  /*3abd0*/  FFMA.FTZ R213, R204, R211, R213 ;  /* 0x000000d3ccd57223 */ /* 0x000fe200000100d5 */
[----:B------:R-:W-:Y:S01]  /*3abe0*/  IMAD.U32 R215, R111, 0x10000, RZ ;  /* 0x000100006fd77824 */ /* 0x000fe200078e00ff */
[----:B------:R-:W0:Y:S01]  /*3abf0*/  LDC.64 R204, c[0x0][0x428] ;  /* 0x00010a00ffcc7b82 */ /* 0x000e220000000a00 */
[----:B------:R-:W-:-:S02]  /*3ac00*/  IMAD.U32 R217, R107, 0x10000, RZ ;  /* 0x000100006bd97824 */ /* 0x000fc400078e00ff */
[----:B------:R-:W-:Y:S01]  /*3ac10*/  FMUL.FTZ R112, R207, R112 ;  /* 0x00000070cf707220 */ /* 0x000fe20000410000 */
[----:B------:R-:W-:Y:S02]  /*3ac20*/  IMAD.U32 R113, R108, 0x10000, RZ ;  /* 0x000100006c717824 */ /* 0x000fe400078e00ff */
[--C-:B------:R-:W-:Y:S01]  /*3ac30*/  FADD.FTZ R114, R154, -R206.reuse ;  /* 0x800000ce9a727221 */ /* 0x100fe20000010000 */
[----:B------:R-:W-:Y:S02]  /*3ac40*/  IMAD.U32 R115, R104, 0x10000, RZ ;  /* 0x0001000068737824 */ /* 0x000fe400078e00ff */
        /* <DEDUP_REMOVED lines=10> */
[----:B------:R-:W-:-:S02]  /*3acf0*/  IMAD.U32 R115, R5, 0x10000, RZ ;  /* 0x0001000005737824 */ /* 0x000fc400078e00ff */
[C---:B------:R-:W-:Y:S01]  /*3ad00*/  FMUL.FTZ R216, R207.reuse, R216 ;  /* 0x000000d8cfd87220 */ /* 0x040fe20000410000 */
[----:B------:R-:W-:Y:S02]  /*3ad10*/  IMAD.U32 R215, R8, 0x10000, RZ ;  /* 0x0001000008d77824 */ /* 0x000fe400078e00ff */
[----:B------:R-:W-:Y:S01]  /*3ad20*/  FMUL.FTZ R212, R207, R212 ;  /* 0x000000d4cfd47220 */ /* 0x000fe20000410000 */
[----:B------:R-:W-:Y:S02]  /*3ad30*/  IMAD.U32 R217, R9, 0x10000, RZ ;  /* 0x0001000009d97824 */ /* 0x000fe400078e00ff */
[----:B------:R-:W-:Y:S01]  /*3ad40*/  FMUL.FTZ R114, R207, R114 ;  /* 0x00000072cf727220 */ /* 0x000fe20000410000 */
[----:B------:R-:W-:Y:S02]  /*3ad50*/  IMAD.U32 R221, R12, 0x10000, RZ ;  /* 0x000100000cdd7824 */ /* 0x000fe400078e00ff */
[----:B------:R-:W-:Y:S01]  /*3ad60*/  FFMA.FTZ R211, R210, R209, R211 ;  /* 0x000000d1d2d37223 */ /* 0x000fe200000100d3 */
[----:B------:R-:W-:Y:S01]  /*3ad70*/  FFMA.FTZ R212, R212, R215, R217 ;  /* 0x000000d7d4d47223 */ /* 0x000fe200000100d9 */
[----:B------:R-:W-:Y:S01]  /*3ad80*/  FFMA.FTZ R209, R114, R113, R115 ;  /* 0x0000007172d17223 */ /* 0x000fe20000010073 */
[----:B------:R-:W-:Y:S01]  /*3ad90*/  FFMA.FTZ R219, R216, R219, R221 ;  /* 0x000000dbd8db7223 */ /* 0x000fe200000100dd */
[----:B0-----:R-:W-:Y:S01]  /*3ada0*/  IMAD.WIDE.U32 R204, R202, 0x10, R204 ;  /* 0x00000010cacc7825 */ /* 0x001fe200078e00cc */
[----:B------:R-:W-:-:S02]  /*3adb0*/  F2FP.BF16.F32.PACK_AB R113, R211, R208 ;  /* 0x000000d0d371723e */ /* 0x000fc400000010ff */
[----:B------:R-:W-:Y:S01]  /*3adc0*/  F2FP.BF16.F32.PACK_AB R114, R212, R213 ;  /* 0x000000d5d472723e */ /* 0x000fe200000010ff */
[----:B------:R-:W-:Y:S01]  /*3add0*/  VIADD R202, R202, 0x80 ;  /* 0x00000080caca7836 */ /* 0x000fe20000000000 */
[----:B------:R-:W-:Y:S02]  /*3ade0*/  F2FP.BF16.F32.PACK_AB R115, R219, R214 ;  /* 0x000000d6db73723e */ /* 0x000fe400000010ff */
[----:B------:R-:W-:-:S05]  /*3adf0*/  F2FP.BF16.F32.PACK_AB R112, R209, R112 ;  /* 0x00000070d170723e */ /* 0x000fca00000010ff */
[----:B------:R1:W-:Y:S02]  /*3ae00*/  STG.E.128 desc[UR10][R204.64], R112 ;  /* 0x00000070cc007986 */ /* 0x0003e4000c101d0a */
.L_x_2517:
[----:B------:R-:W-:Y:S05]  /*3ae10*/  BSYNC.RECONVERGENT B0 ;  /* 0x0000000000007941 */ /* 0x000fea0003800200 */
.L_x_2516:
[----:B------:R-:W-:Y:S01]  /*3ae20*/  LOP3.LUT P0, RZ, R134, 0x400, RZ, 0xc0, !PT ;  /* 0x0000040086ff7812 */ /* 0x000fe2000780c0ff */
[----:B------:R-:W-:-:S12]  /*3ae30*/  BSSY.RECONVERGENT B0, `(.L_x_2518) ;  /* 0x0000032000007945 */ /* 0x000fd80003800200 */
[----:B------:R-:W-:Y:S05]  /*3ae40*/  @!P0 BRA `(.L_x_2519) ;  /* 0x0000000000c08947 */ /* 0x000fea0003800000 */
[--C-:B-1----:R-:W-:Y:S01]  /*3ae50*/  FADD.FTZ R204, R167, -R206.reuse ;  /* 0x800000cea7cc7221 */ /* 0x102fe20000010000 */
[--C-:B0-----:R-:W-:Y:S01]  /*3ae60*/  FADD.FTZ R114, R156, -R206.reuse ;  /* 0x800000ce9c727221 */ /* 0x101fe20000010000 */
[----:B------:R-:W-:Y:S01]  /*3ae70*/  IMAD.U32 R205, R101, 0x10000, RZ ;  /* 0x0001000065cd7824 */ /* 0x000fe200078e00ff */
[----:B------:R-:W-:Y:S01]  /*3ae80*/  SHF.L.U32 R209, R97, 0x10, RZ ;  /* 0x0000001061d17819 */ /* 0x000fe200000006ff */
[--C-:B------:R-:W-:Y:S01]  /*3ae90*/  FADD.FTZ R208, R184, -R206.reuse ;  /* 0x800000ceb8d07221 */ /* 0x100fe20000010000 */
[C---:B------:R-:W-:Y:S01]  /*3aea0*/  FMUL.FTZ R204, R207.reuse, R204 ;  /* 0x000000cccfcc7220 */ /* 0x040fe20000410000 */
[----:B------:R-:W-:Y:S02]  /*3aeb0*/  IMAD.U32 R211, R102, 0x10000, RZ ;  /* 0x0001000066d37824 */ /* 0x000fe400078e00ff */
[C---:B------:R-:W-:Y:S01]  /*3aec0*/  FMUL.FTZ R114, R207.reuse, R114 ;  /* 0x00000072cf727220 */ /* 0x040fe20000410000 */
[----:B------:R-:W-:Y:S02]  /*3aed0*/  IMAD.U32 R213, R98, 0x10000, RZ ;  /* 0x0001000062d57824 */ /* 0x000fe400078e00ff */
        /* <DEDUP_REMOVED lines=19> */
[----:B------:R-:W-:Y:S01]  /*3b010*/  IMAD.U32 R211, R16, 0x10000, RZ ;  /* 0x0001000010d37824 */ /* 0x000fe200078e00ff */
[----:B------:R-:W-:Y:S01]  /*3b020*/  SHF.L.U32 R221, R20, 0x10, RZ ;  /* 0x0000001014dd7819 */ /* 0x000fe200000006ff */
[----:B------:R-:W-:Y:S01]  /*3b030*/  FMUL.FTZ R210, R207, R210 ;  /* 0x000000d2cfd27220 */ /* 0x000fe20000410000 */
[----:B------:R-:W-:-:S02]  /*3b040*/  IMAD.U32 R113, R13, 0x10000, RZ ;  /* 0x000100000d717824 */ /* 0x000fc400078e00ff */
[C---:B------:R-:W-:Y:S01]  /*3b050*/  FMUL.FTZ R216, R207.reuse, R216 ;  /* 0x000000d8cfd87220 */ /* 0x040fe20000410000 */
[----:B------:R-:W-:Y:S02]  /*3b060*/  IMAD.U32 R217, R18, 0x10000, RZ ;  /* 0x0001000012d97824 */ /* 0x000fe400078e00ff */
[----:B------:R-:W-:Y:S01]  /*3b070*/  FMUL.FTZ R212, R207, R212 ;  /* 0x000000d4cfd47220 */ /* 0x000fe20000410000 */
[----:B------:R-:W-:Y:S02]  /*3b080*/  IMAD.U32 R219, R19, 0x10000, RZ ;  /* 0x0001000013db7824 */ /* 0x000fe400078e00ff */
[----:B------:R-:W-:Y:S01]  /*3b090*/  FMUL.FTZ R114, R207, R114 ;  /* 0x00000072cf727220 */ /* 0x000fe20000410000 */
        /* <DEDUP_REMOVED lines=11> */
.L_x_2519:
[----:B------:R-:W-:Y:S05]  /*3b150*/  BSYNC.RECONVERGENT B0 ;  /* 0x0000000000007941 */ /* 0x000fea0003800200 */
.L_x_2518:
[----:B------:R-:W-:Y:S01]  /*3b160*/  LOP3.LUT P0, RZ, R134, 0x200, RZ, 0xc0, !PT ;  /* 0x0000020086ff7812 */ /* 0x000fe2000780c0ff */
[----:B------:R-:W-:-:S12]  /*3b170*/  BSSY.RECONVERGENT B0, `(.L_x_2520) ;  /* 0x0000032000007945 */ /* 0x000fd80003800200 */
[----:B------:R-:W-:Y:S05]  /*3b180*/  @!P0 BRA `(.L_x_2521) ;  /* 0x0000000000c08947 */ /* 0x000fea0003800000 */
[--C-:B-12---:R-:W-:Y:S01]  /*3b190*/  FADD.FTZ R204, R172, -R206.reuse ;  /* 0x800000ceaccc7221 */ /* 0x106fe20000010000 */
[--C-:B0-----:R-:W-:Y:S01]  /*3b1a0*/  FADD.FTZ R114, R158, -R206.reuse ;  /* 0x800000ce9e727221 */ /* 0x101fe20000010000 */
[----:B------:R-:W-:Y:S01]  /*3b1b0*/  IMAD.U32 R205, R93, 0x10000, RZ ;  /* 0x000100005dcd7824 */ /* 0x000fe200078e00ff */
[----:B------:R-:W-:Y:S01]  /*3b1c0*/  SHF.L.U32 R211, R94, 0x10, RZ ;  /* 0x000000105ed37819 */ /* 0x000fe200000006ff */
[--C-:B------:R-:W-:Y:S01]  /*3b1d0*/  FADD.FTZ R208, R186, -R206.reuse ;  /* 0x800000cebad07221 */ /* 0x100fe20000010000 */
[----:B------:R-:W-:Y:S01]  /*3b1e0*/  FMUL.FTZ R204, R207, R204 ;  /* 0x000000cccfcc7220 */ /* 0x000fe20000410000 */
[----:B------:R-:W-:Y:S02]  /*3b1f0*/  IMAD.U32 R209, R89, 0x10000, RZ ;  /* 0x0001000059d17824 */ /* 0x000fe400078e00ff */
[C---:B------:R-:W-:Y:S01]  /*3b200*/  FMUL.FTZ R114, R207.reuse, R114 ;  /* 0x00000072cf727220 */ /* 0x040fe20000410000 */
[----:B------:R-:W-:Y:S02]  /*3b210*/  IMAD.U32 R213, R90, 0x10000, RZ ;  /* 0x000100005ad57824 */ /* 0x000fe400078e00ff */
[----:B------:R-:W-:Y:S01]  /*3b220*/  FMUL.FTZ R210, R207, R208 ;  /* 0x000000d0cfd27220 */ /* 0x000fe20000410000 */
[----:B------:R-:W-:Y:S01]  /*3b230*/  SHF.L.U32 R217, R91, 0x10, RZ ;  /* 0x000000105bd97819 */ /* 0x000fe200000006ff */
[----:B------:R-:W-:Y:S01]  /*3b240*/  FFMA.FTZ R208, R114, R205, R209 ;  /* 0x000000cd72d07223 */ /* 0x000fe200000100d1 */
[----:B------:R-:W-:Y:S01]  /*3b250*/  FFMA.FTZ R213, R204, R211, R213 ;  /* 0x000000d3ccd57223 */ /* 0x000fe200000100d5 */
[----:B------:R-:W-:Y:S01]  /*3b260*/  IMAD.U32 R215, R95, 0x10000, RZ ;  /* 0x000100005fd77824 */ /* 0x000fe200078e00ff */
[----:B------:R-:W0:Y:S01]  /*3b270*/  LDC.64 R204, c[0x0][0x428] ;  /* 0x00010a00ffcc7b82 */ /* 0x000e220000000a00 */
[----:B------:R-:W-:Y:S01]  /*3b280*/  FADD.FTZ R112, R148, -R206 ;  /* 0x800000ce94707221 */ /* 0x000fe20000010000 */
[----:B------:R-:W-:Y:S01]  /*3b290*/  SHF.L.U32 R115, R88, 0x10, RZ ;  /* 0x0000001058737819 */ /* 0x000fe200000006ff */
[----:B------:R-:W-:Y:S01]  /*3b2a0*/  FFMA.FTZ R214, R210, R215, R217 ;  /* 0x000000d7d2d67223 */ /* 0x000fe200000100d9 */
[----:B------:R-:W-:-:S02]  /*3b2b0*/  IMAD.U32 R113, R92, 0x10000, RZ ;  /* 0x000100005c717824 */ /* 0x000fc400078e00ff */
[----:B------:R-:W-:Y:S01]  /*3b2c0*/  FMUL.FTZ R112, R207, R112 ;  /* 0x00000070cf707220 */ /* 0x000fe20000410000 */
[--C-:B------:R-:W-:Y:S01]  /*3b2d0*/  FADD.FTZ R210, R171, -R206.reuse ;  /* 0x800000ceabd27221 */ /* 0x100fe20000010000 */
[--C-:B------:R-:W-:Y:S01]  /*3b2e0*/  FADD.FTZ R114, R157, -R206.reuse ;  /* 0x800000ce9d727221 */ /* 0x100fe20000010000 */
[--C-:B------:R-:W-:Y:S01]  /*3b2f0*/  FADD.FTZ R212, R185, -R206.reuse ;  /* 0x800000ceb9d47221 */ /* 0x100fe20000010000 */
[----:B------:R-:W-:Y:S01]  /*3b300*/  FADD.FTZ R216, R197, -R206 ;  /* 0x800000cec5d87221 */ /* 0x000fe20000010000 */
[----:B------:R-:W-:Y:S01]  /*3b310*/  SHF.L.U32 R209, R23, 0x10, RZ ;  /* 0x0000001017d17819 */ /* 0x000fe200000006ff */
[----:B------:R-:W-:Y:S01]  /*3b320*/  FFMA.FTZ R112, R112, R113, R115 ;  /* 0x0000007170707223 */ /* 0x000fe20000010073 */
        /* <DEDUP_REMOVED lines=11> */
[----:B------:R-:W-:-:S02]  /*3b3e0*/  IMAD.U32 R221, R28, 0x10000, RZ ;  /* 0x000100001cdd7824 */ /* 0x000fc400078e00ff */
[----:B------:R-:W-:Y:S01]  /*3b3f0*/  FFMA.FTZ R212, R212, R215, R217 ;  /* 0x000000d7d4d47223 */ /* 0x000fe200000100d9 */
[----:B------:R-:W-:Y:S01]  /*3b400*/  FFMA.FTZ R209, R114, R113, R115 ;  /* 0x0000007172d17223 */ /* 0x000fe20000010073 */
[----:B0-----:R-:W-:-:S04]  /*3b410*/  IMAD.WIDE.U32 R204, R202, 0x10, R204 ;  /* 0x00000010cacc7825 */ /* 0x001fc800078e00cc */
[----:B------:R-:W-:Y:S01]  /*3b420*/  FFMA.FTZ R219, R216, R219, R221 ;  /* 0x000000dbd8db7223 */ /* 0x000fe200000100dd */
[----:B------:R-:W-:Y:S02]  /*3b430*/  F2FP.BF16.F32.PACK_AB R113, R211, R208 ;  /* 0x000000d0d371723e */ /* 0x000fe400000010ff */
[----:B------:R-:W-:Y:S02]  /*3b440*/  F2FP.BF16.F32.PACK_AB R114, R212, R213 ;  /* 0x000000d5d472723e */ /* 0x000fe400000010ff */
[----:B------:R-:W-:Y:S02]  /*3b450*/  F2FP.BF16.F32.PACK_AB R115, R219, R214 ;  /* 0x000000d6db73723e */ /* 0x000fe400000010ff */
[----:B------:R-:W-:Y:S02]  /*3b460*/  F2FP.BF16.F32.PACK_AB R112, R209, R112 ;  /* 0x00000070d170723e */ /* 0x000fe400000010ff */
[----:B------:R-:W-:-:S03]  /*3b470*/  IADD3 R202, PT, PT, R202, 0x80, RZ ;  /* 0x00000080caca7810 */ /* 0x000fc60007ffe0ff */
[----:B------:R3:W-:Y:S04]  /*3b480*/  STG.E.128 desc[UR10][R204.64], R112 ;  /* 0x00000070cc007986 */ /* 0x0007e8000c101d0a */
.L_x_2521:
[----:B------:R-:W-:Y:S05]  /*3b490*/  BSYNC.RECONVERGENT B0 ;  /* 0x0000000000007941 */ /* 0x000fea0003800200 */
.L_x_2520:
[----:B------:R-:W-:Y:S01]  /*3b4a0*/  LOP3.LUT P0, RZ, R134, 0x100, RZ, 0xc0, !PT ;  /* 0x0000010086ff7812 */ /* 0x000fe2000780c0ff */
[----:B------:R-:W-:-:S12]  /*3b4b0*/  BSSY.RECONVERGENT B0, `(.L_x_2522) ;  /* 0x0000032000007945 */ /* 0x000fd80003800200 */
[----:B------:R-:W-:Y:S05]  /*3b4c0*/  @!P0 BRA `(.L_x_2523) ;  /* 0x0000000000c08947 */ /* 0x000fea0003800000 */
[--C-:B-123--:R-:W-:Y:S01]  /*3b4d0*/  FADD.FTZ R204, R174, -R206.reuse ;  /* 0x800000ceaecc7221 */ /* 0x10efe20000010000 */
        /* <DEDUP_REMOVED lines=30> */
[----:B------:R-:W-:Y:S01]  /*3b6c0*/  FMUL.FTZ R216, R207, R216 ;  /* 0x000000d8cfd87220 */ /* 0x000fe20000410000 */
[----:B------:R-:W-:Y:S02]  /*3b6d0*/  IMAD.U32 R215, R33, 0x10000, RZ ;  /* 0x0001000021d77824 */ /* 0x000fe400078e00ff */
[C---:B------:R-:W-:Y:S01]  /*3b6e0*/  FMUL.FTZ R212, R207.reuse, R212 ;  /* 0x000000d4cfd47220 */ /* 0x040fe20000410000 */
        /* <DEDUP_REMOVED lines=14> */
.L_x_2523:
[----:B------:R-:W-:Y:S05]  /*3b7d0*/  BSYNC.RECONVERGENT B0 ;  /* 0x0000000000007941 */ /* 0x000fea0003800200 */
.L_x_2522:
[----:B------:R-:W-:Y:S01]  /*3b7e0*/  LOP3.LUT P0, RZ, R134, 0x80, RZ, 0xc0, !PT ;  /* 0x0000008086ff7812 */ /* 0x000fe2000780c0ff */
[----:B------:R-:W-:-:S12]  /*3b7f0*/  BSSY.RECONVERGENT B0, `(.L_x_2524) ;  /* 0x0000032000007945 */ /* 0x000fd80003800200 */
[----:B------:R-:W-:Y:S05]  /*3b800*/  @!P0 BRA `(.L_x_2525) ;  /* 0x0000000000c08947 */ /* 0x000fea0003800000 */
[--C-:B-1234-:R-:W-:Y:S01]  /*3b810*/  FADD.FTZ R204, R176, -R206.reuse ;  /* 0x800000ceb0cc7221 */ /* 0x11efe20000010000 */
        /* <DEDUP_REMOVED lines=47> */
.L_x_2525:
[----:B------:R-:W-:Y:S05]  /*3bb10*/  BSYNC.RECONVERGENT B0 ;  /* 0x0000000000007941 */ /* 0x000fea0003800200 */
.L_x_2524:
[----:B------:R-:W-:Y:S01]  /*3bb20*/  LOP3.LUT P0, RZ, R134, 0x40, RZ, 0xc0, !PT ;  /* 0x0000004086ff7812 */ /* 0x000fe2000780c0ff */
[----:B------:R-:W-:-:S12]  /*3bb30*/  BSSY.RECONVERGENT B0, `(.L_x_2526) ;  /* 0x0000032000007945 */ /* 0x000fd80003800200 */
[----:B------:R-:W-:Y:S05]  /*3bb40*/  @!P0 BRA `(.L_x_2527) ;  /* 0x0000000000c08947 */ /* 0x000fea0003800000 */
[--C-:B01234-:R-:W-:Y:S01]  /*3bb50*/  FADD.FTZ R204, R178, -R206.reuse ;  /* 0x800000ceb2cc7221 */ /* 0x11ffe20000010000 */
[--C-:B------:R-:W-:Y:S01]  /*3bb60*/  FADD.FTZ R114, R164, -R206.reuse ;  /* 0x800000cea4727221 */ /* 0x100fe20000010000 */
        /* <DEDUP_REMOVED lines=46> */
.L_x_2527:
[----:B------:R-:W-:Y:S05]  /*3be50*/  BSYNC.RECONVERGENT B0 ;  /* 0x0000000000007941 */ /* 0x000fea0003800200 */
.L_x_2526:
[----:B------:R-:W-:Y:S01]  /*3be60*/  LOP3.LUT P0, RZ, R134, 0x20, RZ, 0xc0, !PT ;  /* 0x0000002086ff7812 */ /* 0x000fe2000780c0ff */
[----:B------:R-:W-:-:S12]  /*3be70*/  BSSY.RECONVERGENT B0, `(.L_x_2528) ;  /* 0x0000031000007945 */ /* 0x000fd80003800200 */
        /* <DEDUP_REMOVED lines=9> */
[----:B------:R-:W-:Y:S01]  /*3bf10*/  SHF.L.U32 R209, R61, 0x10, RZ ;  /* 0x000000103dd17819 */ /* 0x000fe200000006ff */
[----:B------:R-:W-:Y:S01]  /*3bf20*/  FADD.FTZ R206, R201, -R206 ;  /* 0x800000cec9ce7221 */ /* 0x000fe20000010000 */
[----:B------:R-:W-:-:S02]  /*3bf30*/  IMAD.U32 R211, R57, 0x10000, RZ ;  /* 0x0001000039d37824 */ /* 0x000fc400078e00ff */
[C---:B------:R-:W-:Y:S01]  /*3bf40*/  FMUL.FTZ R208, R207.reuse, R208 ;  /* 0x000000d0cfd07220 */ /* 0x040fe20000410000 */
[----:B------:R-:W-:Y:S01]  /*3bf50*/  IMAD.U32 R115, R60, 0x10000, RZ ;  /* 0x000100003c737824 */ /* 0x000fe200078e00ff */
[----:B------:R-:W-:Y:S01]  /*3bf60*/  SHF.L.U32 R215, R58, 0x10, RZ ;  /* 0x000000103ad77819 */ /* 0x000fe200000006ff */
[----:B------:R-:W-:Y:S02]  /*3bf70*/  IMAD.U32 R205, R56, 0x10000, RZ ;  /* 0x0001000038cd7824 */ /* 0x000fe400078e00ff */
[C---:B------:R-:W-:Y:S01]  /*3bf80*/  FMUL.FTZ R114, R207.reuse, R114 ;  /* 0x00000072cf727220 */ /* 0x040fe20000410000 */
[----:B------:R-:W-:Y:S02]  /*3bf90*/  IMAD.U32 R213, R62, 0x10000, RZ ;  /* 0x000100003ed57824 */ /* 0x000fe400078e00ff */
[C---:B------:R-:W-:Y:S01]  /*3bfa0*/  FMUL.FTZ R212, R207.reuse, R212 ;  /* 0x000000d4cfd47220 */ /* 0x040fe20000410000 */
[C---:B------:R-:W-:Y:S01]  /*3bfb0*/  FMUL.FTZ R218, R207.reuse, R206 ;  /* 0x000000cecfda7220 */ /* 0x040fe20000410000 */
[----:B------:R-:W-:Y:S01]  /*3bfc0*/  FFMA.FTZ R208, R208, R209, R211 ;  /* 0x000000d1d0d07223 */ /* 0x000fe200000100d3 */
[C---:B------:R-:W-:Y:S01]  /*3bfd0*/  FMUL.FTZ R204, R207.reuse, R204 ;  /* 0x000000cccfcc7220 */ /* 0x040fe20000410000 */
[C---:B------:R-:W-:Y:S01]  /*3bfe0*/  FMUL.FTZ R210, R207.reuse, R210 ;  /* 0x000000d2cfd27220 */ /* 0x040fe20000410000 */
[C---:B------:R-:W-:Y:S01]  /*3bff0*/  FMUL.FTZ R214, R207.reuse, R214 ;  /* 0x000000d6cfd67220 */ /* 0x040fe20000410000 */
[----:B------:R-:W-:Y:S01]  /*3c000*/  FMUL.FTZ R216, R207, R216 ;  /* 0x000000d8cfd87220 */ /* 0x000fe20000410000 */
[----:B------:R-:W-:Y:S01]  /*3c010*/  FFMA.FTZ R206, R114, R115, R205 ;  /* 0x0000007372ce7223 */ /* 0x000fe200000100cd */
[----:B------:R-:W-:Y:S01]  /*3c020*/  SHF.L.U32 R209, R124, 0x10, RZ ;  /* 0x000000107cd17819 */ /* 0x000fe200000006ff */
[----:B------:R-:W-:Y:S01]  /*3c030*/  FFMA.FTZ R114, R212, R213, R215 ;  /* 0x000000d5d4727223 */ /* 0x000fe200000100d7 */
[----:B------:R-:W-:Y:S01]  /*3c040*/  IMAD.U32 R207, R123, 0x10000, RZ ;  /* 0x000100007bcf7824 */ /* 0x000fe200078e00ff */
[----:B------:R-:W-:Y:S01]  /*3c050*/  SHF.L.U32 R211, R125, 0x10, RZ ;  /* 0x000000107dd37819 */ /* 0x000fe200000006ff */
[----:B------:R-:W-:Y:S01]  /*3c060*/  IMAD.U32 R115, R121, 0x10000, RZ ;  /* 0x0001000079737824 */ /* 0x000fe200078e00ff */
[----:B------:R-:W-:Y:S01]  /*3c070*/  SHF.L.U32 R219, R127, 0x10, RZ ;  /* 0x000000107fdb7819 */ /* 0x000fe200000006ff */
[----:B------:R-:W-:-:S02]  /*3c080*/  IMAD.U32 R215, R63, 0x10000, RZ ;  /* 0x000100003fd77824 */ /* 0x000fc400078e00ff */
[----:B------:R-:W-:Y:S01]  /*3c090*/  FFMA.FTZ R209, R210, R207, R209 ;  /* 0x000000cfd2d17223 */ /* 0x000fe200000100d1 */
[----:B------:R-:W-:Y:S02]  /*3c0a0*/  IMAD.U32 R217, R59, 0x10000, RZ ;  /* 0x000100003bd97824 */ /* 0x000fe400078e00ff */
[----:B------:R-:W-:Y:S02]  /*3c0b0*/  IMAD.U32 R221, R128, 0x10000, RZ ;  /* 0x0001000080dd7824 */ /* 0x000fe400078e00ff */
[----:B------:R-:W-:Y:S02]  /*3c0c0*/  IMAD.U32 R213, R126, 0x10000, RZ ;  /* 0x000100007ed57824 */ /* 0x000fe400078e00ff */
[----:B------:R-:W-:Y:S01]  /*3c0d0*/  FFMA.FTZ R215, R216, R215, R217 ;  /* 0x000000d7d8d77223 */ /* 0x000fe200000100d9 */
[----:B------:R-:W-:Y:S02]  /*3c0e0*/  IMAD.U32 R205, R122, 0x10000, RZ ;  /* 0x000100007acd7824 */ /* 0x000fe400078e00ff */
[----:B------:R-:W-:Y:S01]  /*3c0f0*/  FFMA.FTZ R218, R218, R219, R221 ;  /* 0x000000dbdada7223 */ /* 0x000fe200000100dd */
[----:B------:R-:W-:Y:S01]  /*3c100*/  FFMA.FTZ R211, R214, R211, R213 ;  /* 0x000000d3d6d37223 */ /* 0x000fe200000100d5 */
[----:B------:R-:W-:Y:S01]  /*3c110*/  FFMA.FTZ R207, R204, R115, R205 ;  /* 0x00000073cccf7223 */ /* 0x000fe200000100cd */
[----:B0-----:R-:W-:-:S02]  /*3c120*/  IMAD.WIDE.U32 R204, R202, 0x10, R112 ;  /* 0x00000010cacc7825 */ /* 0x001fc400078e0070 */
[----:B------:R-:W-:Y:S02]  /*3c130*/  F2FP.BF16.F32.PACK_AB R115, R218, R215 ;  /* 0x000000d7da73723e */ /* 0x000fe400000010ff */
[----:B------:R-:W-:Y:S02]  /*3c140*/  F2FP.BF16.F32.PACK_AB R114, R211, R114 ;  /* 0x00000072d372723e */ /* 0x000fe400000010ff */
[----:B------:R-:W-:Y:S02]  /*3c150*/  F2FP.BF16.F32.PACK_AB R113, R209, R208 ;  /* 0x000000d0d171723e */ /* 0x000fe400000010ff */
[----:B------:R-:W-:-:S05]  /*3c160*/  F2FP.BF16.F32.PACK_AB R112, R207, R206 ;  /* 0x000000cecf70723e */ /* 0x000fca00000010ff */
[----:B------:R0:W-:Y:S02]  /*3c170*/  STG.E.128 desc[UR10][R204.64], R112 ;  /* 0x00000070cc007986 */ /* 0x0001e4000c101d0a */
.L_x_2529:
[----:B------:R-:W-:Y:S05]  /*3c180*/  BSYNC.RECONVERGENT B0 ;  /* 0x0000000000007941 */ /* 0x000fea0003800200 */
.L_x_2528:
[----:B------:R-:W-:Y:S02]  /*3c190*/  UIADD3 UR6, UPT, UPT, UR6, UR18, URZ ;  /* 0x0000001206067290 */ /* 0x000fe4000fffe0ff */
[----:B------:R-:W-:Y:S02]  /*3c1a0*/  UPLOP3.LUT UP1, UPT, UPT, UPT, UP1, 0x40, 0x4 ;  /* 0x000000000004789c */ /* 0x000fe40003f2e810 */
[----:B------:R-:W-:-:S09]  /*3c1b0*/  UISETP.GE.AND UP0, UPT, UR6, UR19, UPT ;  /* 0x000000130600728c */ /* 0x000fd2000bf06270 */
[----:B------:R-:W-:Y:S05]  /*3c1c0*/  BRA.U !UP0, `(.L_x_2530) ;  /* 0xfffffc5108a47547 */ /* 0x000fea000b83ffff */
[----:B------:R-:W-:Y:S05]  /*3c1d0*/  EXIT ;  /* 0x000000000000794d */ /* 0x000fea0003800000 */
.L_x_2531:
        /* <DEDUP_REMOVED lines=10> */
.L_x_27850:


//--------------------- .text._ZN10layer_norm31ln_parallel_residual_fwd_kernelINS_13Kernel_traitsI13__nv_bfloat16S2_S2_S2_fjLj7168ELj1ELj1ELj4ELj16ENS_18Kernel_traits_baseILj7168ES2_S2_S2_S2_fjLj128EEEEELb1ELb1ELb1EEEvNS_9FwdParamsE --------------------------
	.section	.text._ZN10layer_norm31ln_parallel_residual_fwd_kernelINS_13Kernel_traitsI13__nv_bfloat16S2_S2_S2_fjLj7168ELj1ELj1ELj4ELj16ENS_18Kernel_traits_baseILj7168ES2_S2_S2_S2_fjLj128EEEEELb1ELb1ELb1EEEvNS_9FwdParamsE,"ax",@progbits
	.align	128
        .global         _ZN10layer_norm31ln_parallel_residual_fwd_kernelINS_13Kernel_traitsI13__nv_bfloat16S2_S2_S2_fjLj7168ELj1ELj1ELj4ELj16ENS_18Kernel_traits_baseILj7168ES2_S2_S2_S2_fjLj128EEEEELb1ELb1ELb1EEEvNS_9FwdParamsE
        .type           _ZN10layer_norm31ln_parallel_residual_fwd_kernelINS_13Kernel_traitsI13__nv_bfloat16S2_S2_S2_fjLj7168ELj1ELj1ELj4ELj16ENS_18Kernel_traits_baseILj7168ES2_S2_S2_S2_fjLj128EEEEELb1ELb1ELb1EEEvNS_9FwdParamsE,@function
        .size           _ZN10layer_norm31ln_parallel_residual_fwd_kernelINS_13Kernel_traitsI13__nv_bfloat16S2_S2_S2_fjLj7168ELj1ELj1ELj4ELj16ENS_18Kernel_traits_baseILj7168ES2_S2_S2_S2_fjLj128EEEEELb1ELb1ELb1EEEvNS_9FwdParamsE,(.L_x_27851 - _ZN10layer_norm31ln_parallel_residual_fwd_kernelINS_13Kernel_traitsI13__nv_bfloat16S2_S2_S2_fjLj7168ELj1ELj1ELj4ELj16ENS_18Kernel_traits_baseILj7168ES2_S2_S2_S2_fjLj128EEEEELb1ELb1ELb1EEEvNS_9FwdParamsE)
        .other          _ZN10layer_norm31ln_parallel_residual_fwd_kernelINS_13Kernel_traitsI13__nv_bfloat16S2_S2_S2_fjLj7168ELj1ELj1ELj4ELj16ENS_18Kernel_traits_baseILj7168ES2_S2_S2_S2_fjLj128EEEEELb1ELb1ELb1EEEvNS_9FwdParamsE,@"STO_CUDA_ENTRY STV_DEFAULT"
_ZN10layer_norm31ln_parallel_residual_fwd_kernelINS_13Kernel_traitsI13__nv_bfloat16S2_S2_S2_fjLj7168ELj1ELj1ELj4ELj16ENS_18Kernel_traits_baseILj7168ES2_S2_S2_S2_fjLj128EEEEELb1ELb1ELb1EEEvNS_9FwdParamsE:
.text._ZN10layer_norm31ln_parallel_residual_fwd_kernelINS_13Kernel_traitsI13__nv_bfloat16S2_S2_S2_fjLj7168ELj1ELj1ELj4ELj16ENS_18Kernel_traits_baseILj7168ES2_S2_S2_S2_fjLj128EEEEELb1ELb1ELb1EEEvNS_9FwdParamsE:
[----:B------:R-:W-:Y:S01]  /*0000*/  LDC R1, c[0x0][0x37c] ;  /* 0x0000df00ff017b82 */ /* 0x000fe20000000800 */
[----:B------:R-:W0:Y:S07]  /*0010*/  LDCU.U8 UR4, c[0x0][0x464] ;  /* 0x00008c80ff0477ac */ /* 0x000e2e0008000000 */
[----:B------:R-:W1:Y:S01]  /*0020*/  LDC R214, c[0x0][0x458] ;  /* 0x00011600ffd67b82 */ /* 0x000e620000000800 */
[----:B------:R-:W2:Y:S01]  /*0030*/  LDCU.64 UR10, c[0x0][0x450] ;  /* 0x00008a00ff0a77ac */ /* 0x000ea20008000a00 */
[----:B------:R-:W3:Y:S06]  /*0040*/  LDCU.64 UR8, c[0x0][0x358] ;  /* 0x00006b00ff0877ac */ /* 0x000eec0008000a00 */
[----:B------:R-:W4:Y:S01]  /*0050*/  LDC R215, c[0x0][0x45c] ;  /* 0x00011700ffd77b82 */ /* 0x000f220000000800 */
        /* <DEDUP_REMOVED lines=9> */
[----:B0-----:R-:W-:Y:S01]  /*00f0*/  ISETP.NE.U32.AND P0, PT, RZ, UR4, PT ;  /* 0x00000004ff007c0c */ /* 0x001fe2000bf05070 */
[----:B------:R-:W0:Y:S03]  /*0100*/  LDCU UR4, c[0x0][0x384] ;  /* 0x00007080ff0477ac */ /* 0x000e260008000800 */
[----:B------:R-:W-:Y:S01]  /*0110*/  ISETP.NE.AND.EX P0, PT, RZ, UR5, PT, P0 ;  /* 0x00000005ff007c0c */ /* 0x000fe2000bf05300 */
[----:B------:R-:W3:-:S12]  /*0120*/  S2R R0, SR_TID.X ;  /* 0x0000000000007919 */ /* 0x000ed80000002100 */
[----:B------:R-:W3:Y:S08]  /*0130*/  @P0 LDC.64 R6, c[0x0][0x3d0] ;  /* 0x0000f400ff060b82 */ /* 0x000ef00000000a00 */
[----:B------:R-:W0:Y:S08]  /*0140*/  S2UR UR12, SR_CTAID.X ;  /* 0x00000000000c79c3 */ /* 0x000e300000002500 */
[----:B------:R-:W4:Y:S01]  /*0150*/  @P0 LDC.64 R8, c[0x0][0x438] ;  /* 0x00010e00ff080b82 */ /* 0x000f220000000a00 */
[----:B---3--:R-:W-:-:S05]  /*0160*/  @P0 IMAD.WIDE.U32 R6, R0, 0x10, R6 ;  /* 0x0000001000060825 */ /* 0x008fca00078e0006 */
[----:B------:R-:W5:Y:S04]  /*0170*/  @P0 LDG.E.128 R44, desc[UR8][R6.64] ;  /* 0x00000008062c0981 */ /* 0x000f68000c1e1d00 */
[----:B------:R-:W5:Y:S04]  /*0180*/  @P0 LDG.E.128 R48, desc[UR8][R6.64+0x800] ;  /* 0x0008000806300981 */ /* 0x000f68000c1e1d00 */
[----:B------:R-:W5:Y:S04]  /*0190*/  @P0 LDG.E.128 R52, desc[UR8][R6.64+0x1000] ;  /* 0x0010000806340981 */ /* 0x000f68000c1e1d00 */
[----:B------:R-:W5:Y:S04]  /*01a0*/  @P0 LDG.E.128 R56, desc[UR8][R6.64+0x1800] ;  /* 0x0018000806380981 */ /* 0x000f68000c1e1d00 */
[----:B------:R-:W5:Y:S04]  /*01b0*/  @P0 LDG.E.128 R60, desc[UR8][R6.64+0x2000] ;  /* 0x00200008063c0981 */ /* 0x000f68000c1e1d00 */
[----:B------:R-:W5:Y:S04]  /*01c0*/  @P0 LDG.E.128 R64, desc[UR8][R6.64+0x2800] ;  /* 0x0028000806400981 */ /* 0x000f68000c1e1d00 */
[----:B------:R3:W5:Y:S02]  /*01d0*/  @P0 LDG.E.128 R68, desc[UR8][R6.64+0x3000] ;  /* 0x0030000806440981 */ /* 0x000764000c1e1d00 */
[----:B---3--:R-:W3:Y:S01]  /*01e0*/  LDC R7, c[0x0][0x360] ;  /* 0x0000d800ff077b82 */ /* 0x008ee20000000800 */
[----:B0-----:R-:W-:Y:S01]  /*01f0*/  UISETP.GE.AND UP0, UPT, UR12, UR4, UPT ;  /* 0x000000040c00728c */ /* 0x001fe2000bf06270 */
[----:B----4-:R-:W-:-:S05]  /*0200*/  @P0 IMAD.WIDE.U32 R8, R0, 0x10, R8 ;  /* 0x0000001000080825 */ /* 0x010fca00078e0008 */
[----:B------:R0:W5:Y:S01]  /*0210*/  @P0 LDG.E.128 R72, desc[UR8][R8.64] ;  /* 0x0000000808480981 */ /* 0x000162000c1e1d00 */
[----:B------:R-:W-:-:S03]  /*0220*/  PLOP3.LUT P3, PT, PT, PT, UP0, 0x80, 0x8 ;  /* 0x000000000008781c */ /* 0x000fc60003f6f008 */
[----:B------:R0:W5:Y:S04]  /*0230*/  @P0 LDG.E.128 R76, desc[UR8][R8.64+0x800] ;  /* 0x00080008084c0981 */ /* 0x000168000c1e1d00 */
[----:B------:R0:W5:Y:S04]  /*0240*/  @P0 LDG.E.128 R80, desc[UR8][R8.64+0x1000] ;  /* 0x0010000808500981 */ /* 0x000168000c1e1d00 */
[----:B------:R0:W5:Y:S04]  /*0250*/  @P0 LDG.E.128 R84, desc[UR8][R8.64+0x1800] ;  /* 0x0018000808540981 */ /* 0x000168000c1e1d00 */
[----:B------:R0:W5:Y:S04]  /*0260*/  @P0 LDG.E.128 R88, desc[UR8][R8.64+0x2000] ;  /* 0x0020000808580981 */ /* 0x000168000c1e1d00 */
[----:B------:R0:W5:Y:S04]  /*0270*/  @P0 LDG.E.128 R92, desc[UR8][R8.64+0x2800] ;  /* 0x00280008085c0981 */ /* 0x000168000c1e1d00 */
[----:B------:R0:W5:Y:S01]  /*0280*/  @P0 LDG.E.128 R96, desc[UR8][R8.64+0x3000] ;  /* 0x0030000808600981 */ /* 0x000162000c1e1d00 */
[----:B--2---:R-:W-:-:S02]  /*0290*/  @P1 R2UR UR10, R2 ;  /* 0x00000000020a12ca */ /* 0x004fc400000e0000 */
[----:B-1----:R-:W-:Y:S01]  /*02a0*/  @P1 IADD3 R214, P2, PT, R4, R11, RZ ;  /* 0x0000000b04d61210 */ /* 0x002fe20007f5e0ff */
[----:B---3--:R-:W-:Y:S01]  /*02b0*/  IMAD R2, R7, UR12, R0 ;  /* 0x0000000c07027c24 */ /* 0x008fe2000f8e0200 */
[----:B------:R-:W-:-:S03]  /*02c0*/  @P1 R2UR UR11, R3 ;  /* 0x00000000030b12ca */ /* 0x000fc600000e0000 */
[----:B------:R-:W-:-:S05]  /*02d0*/  @P1 IMAD.X R215, RZ, RZ, R5, P2 ;  /* 0x000000ffffd71224 */ /* 0x000fca00010e0605 */
[----:B------:R-:W-:Y:S01]  /*02e0*/  SHF.R.U64 R3, R214, 0x2, R215 ;  /* 0x00000002d6037819 */ /* 0x000fe200000012d7 */
[----:B0-----:R-:W-:Y:S06]  /*02f0*/  @P0 BRA `(.L_x_2532) ;  /* 0x00000000005c0947 */ /* 0x001fec0003800000 */
[----:B------:R-:W0:Y:S02]  /*0300*/  LDC.64 R4, c[0x0][0x3d0] ;  /* 0x0000f400ff047b82 */ /* 0x000e240000000a00 */
        /* <DEDUP_REMOVED lines=22> */
.L_x_2532:
[----:B------:R-:W-:Y:S05]  /*0470*/  @P3 EXIT ;  /* 0x000000000000394d */ /* 0x000fea0003800000 */
[----:B------:R-:W-:Y:S01]  /*0480*/  IMAD.HI.U32 R4, R2, -0x326172a9, RZ ;  /* 0xcd9e8d5702047827 */ /* 0x000fe200078e00ff */
[----:B------:R-:W-:Y:S01]  /*0490*/  SHF.R.U32.HI R215, RZ, 0x2, R215 ;  /* 0x00000002ffd77819 */ /* 0x000fe200000116d7 */
[----:B------:R-:W-:Y:S01]  /*04a0*/  UIADD3 UR17, UPT, UPT, UR10, -0x61c88647, URZ ;  /* 0x9e3779b90a117890 */ /* 0x000fe2000fffe0ff */
[----:B------:R-:W-:Y:S01]  /*04b0*/  LOP3.LUT R147, R0, 0x60, RZ, 0xc0, !PT ;  /* 0x0000006000937812 */ /* 0x000fe200078ec0ff */
[----:B------:R-:W-:Y:S01]  /*04c0*/  IMAD.HI.U32 R5, R3, -0x2daee0ad, RZ ;  /* 0xd2511f5303057827 */ /* 0x000fe200078e00ff */
[----:B------:R-:W-:Y:S01]  /*04d0*/  LOP3.LUT R4, R215, UR10, R4, 0x96, !PT ;  /* 0x0000000ad7047c12 */ /* 0x000fe2000f8e9604 */
[----:B------:R-:W-:Y:S01]  /*04e0*/  UIADD3 UR20, UPT, UPT, UR11, -0x4498517b, URZ ;  /* 0xbb67ae850b147890 */ /* 0x000fe2000fffe0ff */
[----:B------:R-:W-:Y:S01]  /*04f0*/  LOP3.LUT R214, R214, 0x3, RZ, 0xc0, !PT ;  /* 0x00000003d6d67812 */ /* 0x000fe200078ec0ff */
[----:B------:R-:W-:Y:S01]  /*0500*/  IMAD R9, R3, -0x2daee0ad, RZ ;  /* 0xd2511f5303097824 */ /* 0x000fe200078e02ff */
[----:B------:R-:W-:Y:S01]  /*0510*/  LOP3.LUT R5, R5, UR11, RZ, 0x3c, !PT ;  /* 0x0000000b05057c12 */ /* 0x000fe2000f8e3cff */
[----:B------:R-:W-:Y:S01]  /*0520*/  IMAD.HI.U32 R8, R4, -0x2daee0ad, RZ ;  /* 0xd2511f5304087827 */ /* 0x000fe200078e00ff */
[----:B------:R-:W-:Y:S01]  /*0530*/  UIADD3 UR21, UPT, UPT, UR10, 0x3c6ef372, URZ ;  /* 0x3c6ef3720a157890 */ /* 0x000fe2000fffe0ff */
[----:B-----5:R-:W-:Y:S01]  /*0540*/  PRMT R11, R69, 0x7632, R11 ;  /* 0x00007632450b7816 */ /* 0x020fe2000000000b */
[----:B------:R-:W-:Y:S01]  /*0550*/  UIADD3 UR22, UPT, UPT, UR11, 0x76cf5d0a, URZ ;  /* 0x76cf5d0a0b167890 */ /* 0x000fe2000fffe0ff */
[----:B------:R-:W-:Y:S01]  /*0560*/  IMAD R7, R2, -0x326172a9, RZ ;  /* 0xcd9e8d5702077824 */ /* 0x000fe200078e02ff */
[----:B------:R-:W-:Y:S01]  /*0570*/  LOP3.LUT R8, R9, UR20, R8, 0x96, !PT ;  /* 0x0000001409087c12 */ /* 0x000fe2000f8e9608 */
[C---:B------:R-:W-:Y:S01]  /*0580*/  IMAD.HI.U32 R6, R5.reuse, -0x326172a9, RZ ;  /* 0xcd9e8d5705067827 */ /* 0x040fe200078e00ff */
[----:B------:R-:W-:Y:S01]  /*0590*/  UIADD3 UR23, UPT, UPT, UR10, -0x255992d5, URZ ;  /* 0xdaa66d2b0a177890 */ /* 0x000fe2000fffe0ff */
[----:B------:R-:W-:Y:S01]  /*05a0*/  PRMT R12, R96, 0x7632, R12 ;  /* 0x00007632600c7816 */ /* 0x000fe2000000000c */
[----:B------:R-:W-:Y:S01]  /*05b0*/  UIADD3 UR24, UPT, UPT, UR11, 0x32370b8f, URZ ;  /* 0x32370b8f0b187890 */ /* 0x000fe2000fffe0ff */
[----:B------:R-:W-:Y:S01]  /*05c0*/  IMAD R10, R5, -0x326172a9, RZ ;  /* 0xcd9e8d57050a7824 */ /* 0x000fe200078e02ff */
[----:B------:R-:W-:Y:S01]  /*05d0*/  LOP3.LUT R6, R7, UR17, R6, 0x96, !PT ;  /* 0x0000001107067c12 */ /* 0x000fe2000f8e9606 */
[----:B------:R-:W-:Y:S01]  /*05e0*/  IMAD R7, R4, -0x2daee0ad, RZ ;  /* 0xd2511f5304077824 */ /* 0x000fe200078e02ff */
[----:B------:R-:W-:Y:S01]  /*05f0*/  UIADD3 UR25, UPT, UPT, UR10, 0x78dde6e4, URZ ;  /* 0x78dde6e40a197890 */ /* 0x000fe2000fffe0ff */
[----:B------:R-:W-:Y:S01]  /*0600*/  IMAD.HI.U32 R5, R8, -0x326172a9, RZ ;  /* 0xcd9e8d5708057827 */ /* 0x000fe200078e00ff */
[----:B------:R-:W-:Y:S01]  /*0610*/  UIADD3 UR26, UPT, UPT, UR11, -0x126145ec, URZ ;  /* 0xed9eba140b1a7890 */ /* 0x000fe2000fffe0ff */
[----:B------:R-:W-:Y:S01]  /*0620*/  PRMT R13, R68, 0x7632, R13 ;  /* 0x00007632440d7816 */ /* 0x000fe2000000000d */
[----:B------:R-:W-:Y:S01]  /*0630*/  UIADD3 UR27, UPT, UPT, UR10, 0x1715609d, URZ ;  /* 0x1715609d0a1b7890 */ /* 0x000fe2000fffe0ff */
[----:B------:R-:W-:Y:S01]  /*0640*/  IMAD.HI.U32 R4, R6, -0x2daee0ad, RZ ;  /* 0xd2511f5306047827 */ /* 0x000fe200078e00ff */
[----:B------:R-:W-:Y:S01]  /*0650*/  LOP3.LUT R5, R10, UR21, R5, 0x96, !PT ;  /* 0x000000150a057c12 */ /* 0x000fe2000f8e9605 */
[----:B------:R-:W-:Y:S01]  /*0660*/  UIADD3 UR28, UPT, UPT, UR11, -0x56f99767, URZ ;  /* 0xa90668990b1c7890 */ /* 0x000fe2000fffe0ff */
[----:B------:R-:W-:Y:S01]  /*0670*/  PRMT R14, R95, 0x7632, R14 ;  /* 0x000076325f0e7816 */ /* 0x000fe2000000000e */
[----:B------:R-:W-:Y:S01]  /*0680*/  IMAD R10, R6, -0x2daee0ad, RZ ;  /* 0xd2511f53060a7824 */ /* 0x000fe200078e02ff */
[----:B------:R-:W-:Y:S01]  /*0690*/  LOP3.LUT R4, R7, UR22, R4, 0x96, !PT ;  /* 0x0000001607047c12 */ /* 0x000fe2000f8e9604 */
[----:B------:R-:W-:Y:S01]  /*06a0*/  IMAD.HI.U32 R9, R5, -0x2daee0ad, RZ ;  /* 0xd2511f5305097827 */ /* 0x000fe200078e00ff */
[----:B------:R-:W-:Y:S01]  /*06b0*/  UIADD3 UR29, UPT, UPT, UR10, -0x4ab325aa, URZ ;  /* 0xb54cda560a1d7890 */ /* 0x000fe2000fffe0ff */
[----:B------:R-:W-:Y:S01]  /*06c0*/  PRMT R15, R67, 0x7632, R15 ;  /* 0x00007632430f7816 */ /* 0x000fe2000000000f */
[----:B------:R-:W-:Y:S01]  /*06d0*/  UIADD3 UR30, UPT, UPT, UR11, 0x646e171e, URZ ;  /* 0x646e171e0b1e7890 */ /* 0x000fe2000fffe0ff */
[----:B------:R-:W-:Y:S01]  /*06e0*/  IMAD R7, R8, -0x326172a9, RZ ;  /* 0xcd9e8d5708077824 */ /* 0x000fe200078e02ff */
[----:B------:R-:W-:Y:S01]  /*06f0*/  LOP3.LUT R9, R10, UR24, R9, 0x96, !PT ;  /* 0x000000180a097c12 */ /* 0x000fe2000f8e9609 */
[----:B------:R-:W-:Y:S01]  /*0700*/  IMAD.HI.U32 R6, R4, -0x326172a9, RZ ;  /* 0xcd9e8d5704067827 */ /* 0x000fe200078e00ff */
[----:B------:R-:W0:Y:S01]  /*0710*/  LDCU.64 UR4, c[0x0][0x398] ;  /* 0x00007300ff0477ac */ /* 0x000e220008000a00 */
[----:B------:R-:W-:-:S02]  /*0720*/  PRMT R16, R94, 0x7632, R16 ;  /* 0x000076325e107816 */ /* 0x000fc40000000010 */
[----:B------:R-:W-:Y:S01]  /*0730*/  IMAD R8, R5, -0x2daee0ad, RZ ;  /* 0xd2511f5305087824 */ /* 0x000fe200078e02ff */
[----:B------:R-:W-:Y:S01]  /*0740*/  LOP3.LUT R6, R7, UR23, R6, 0x96, !PT ;  /* 0x0000001707067c12 */ /* 0x000fe2000f8e9606 */
[----:B------:R-:W-:Y:S01]  /*0750*/  IMAD R7, R4, -0x326172a9, RZ ;  /* 0xcd9e8d5704077824 */ /* 0x000fe200078e02ff */
[----:B------:R-:W-:Y:S01]  /*0760*/  UIADD3 UR31, UPT, UPT, UR10, 0x5384540f, URZ ;  /* 0x5384540f0a1f7890 */ /* 0x000fe2000fffe0ff */
[----:B------:R-:W-:Y:S01]  /*0770*/  IMAD.HI.U32 R4, R9, -0x326172a9, RZ ;  /* 0xcd9e8d5709047827 */ /* 0x000fe200078e00ff */
[----:B------:R-:W-:Y:S01]  /*0780*/  UIADD3 UR32, UPT, UPT, UR11, 0x1fd5c5a3, URZ ;  /* 0x1fd5c5a30b207890 */ /* 0x000fe2000fffe0ff */
[----:B------:R-:W-:Y:S01]  /*0790*/  PRMT R17, R66, 0x7632, R17 ;  /* 0x0000763242117816 */ /* 0x000fe20000000011 */
[----:B------:R-:W-:Y:S01]  /*07a0*/  UIADD3 UR33, UPT, UPT, UR10, -0xe443238, URZ ;  /* 0xf1bbcdc80a217890 */ /* 0x000fe2000fffe0ff */
[----:B------:R-:W-:Y:S01]  /*07b0*/  IMAD.HI.U32 R5, R6, -0x2daee0ad, RZ ;  /* 0xd2511f5306057827 */ /* 0x000fe200078e00ff */
[----:B------:R-:W-:Y:S01]  /*07c0*/  LOP3.LUT R4, R7, UR25, R4, 0x96, !PT ;  /* 0x0000001907047c12 */ /* 0x000fe2000f8e9604 */
[----:B------:R-:W-:Y:S01]  /*07d0*/  UIADD3 UR34, UPT, UPT, UR11, -0x24c28bd8, URZ ;  /* 0xdb3d74280b227890 */ /* 0x000fe2000fffe0ff */
[----:B------:R-:W-:Y:S01]  /*07e0*/  PRMT R18, R93, 0x7632, R18 ;  /* 0x000076325d127816 */ /* 0x000fe20000000012 */
[----:B------:R-:W-:Y:S01]  /*07f0*/  IMAD R9, R9, -0x326172a9, RZ ;  /* 0xcd9e8d5709097824 */ /* 0x000fe200078e02ff */
[----:B------:R-:W-:Y:S01]  /*0800*/  LOP3.LUT R5, R8, UR26, R5, 0x96, !PT ;  /* 0x0000001a08057c12 */ /* 0x000fe2000f8e9605 */
[----:B------:R-:W-:Y:S01]  /*0810*/  IMAD R8, R6, -0x2daee0ad, RZ ;  /* 0xd2511f5306087824 */ /* 0x000fe200078e02ff */
[----:B0-----:R-:W-:Y:S01]  /*0820*/  UISETP.NE.U32.AND UP0, UPT, UR4, URZ, UPT ;  /* 0x000000ff0400728c */ /* 0x001fe2000bf05070 */
[----:B------:R-:W-:Y:S01]  /*0830*/  IMAD.HI.U32 R7, R4, -0x2daee0ad, RZ ;  /* 0xd2511f5304077827 */ /* 0x000fe200078e00ff */
[----:B------:R-:W0:Y:S01]  /*0840*/  LDCU.U8 UR4, c[0x0][0x410] ;  /* 0x00008200ff0477ac */ /* 0x000e220008000000 */
[----:B------:R-:W-:-:S02]  /*0850*/  PRMT R19, R65, 0x7632, R19 ;  /* 0x0000763241137816 */ /* 0x000fc40000000013 */
[C---:B------:R-:W-:Y:S01]  /*0860*/  IMAD.HI.U32 R6, R5.reuse, -0x326172a9, RZ ;  /* 0xcd9e8d5705067827 */ /* 0x040fe200078e00ff */
[----:B------:R-:W-:Y:S01]  /*0870*/  LOP3.LUT R7, R8, UR28, R7, 0x96, !PT ;  /* 0x0000001c08077c12 */ /* 0x000fe2000f8e9607 */
[----:B------:R-:W-:Y:S01]  /*0880*/  UIADD3 UR35, UPT, UPT, UR10, -0x700cb87f, URZ ;  /* 0x8ff347810a237890 */ /* 0x000fe2000fffe0ff */
[----:B------:R-:W-:Y:S01]  /*0890*/  PRMT R20, R92, 0x7632, R20 ;  /* 0x000076325c147816 */ /* 0x000fe20000000014 */
[----:B------:R-:W-:Y:S01]  /*08a0*/  IMAD R8, R5, -0x326172a9, RZ ;  /* 0xcd9e8d5705087824 */ /* 0x000fe200078e02ff */
[----:B------:R-:W-:Y:S01]  /*08b0*/  LOP3.LUT R6, R9, UR27, R6, 0x96, !PT ;  /* 0x0000001b09067c12 */ /* 0x000fe2000f8e9606 */
[----:B------:R-:W-:Y:S01]  /*08c0*/  IMAD R9, R4, -0x2daee0ad, RZ ;  /* 0xd2511f5304097824 */ /* 0x000fe200078e02ff */
[----:B------:R-:W-:Y:S01]  /*08d0*/  UIADD3 UR36, UPT, UPT, UR11, -0x695add53, URZ ;  /* 0x96a522ad0b247890 */ /* 0x000fe2000fffe0ff */
[----:B------:R-:W-:Y:S01]  /*08e0*/  IMAD.HI.U32 R5, R7, -0x326172a9, RZ ;  /* 0xcd9e8d5707057827 */ /* 0x000fe200078e00ff */
[----:B------:R-:W-:Y:S01]  /*08f0*/  UISETP.NE.AND.EX UP0, UPT, UR5, URZ, UPT, UP0 ;  /* 0x000000ff0500728c */ /* 0x000fe2000bf05300 */
[----:B------:R-:W-:Y:S01]  /*0900*/  PRMT R21, R64, 0x7632, R21 ;  /* 0x0000763240157816 */ /* 0x000fe20000000015 */
[----:B------:R-:W-:Y:S01]  /*0910*/  UPLOP3.LUT UP1, UPT, UPT, UPT, UPT, 0x40, 0x4 ;  /* 0x000000000004789c */ /* 0x000fe20003f2e870 */
[----:B------:R-:W-:Y:S01]  /*0920*/  IMAD.HI.U32 R4, R6, -0x2daee0ad, RZ ;  /* 0xd2511f5306047827 */ /* 0x000fe200078e00ff */
[----:B------:R-:W-:Y:S01]  /*0930*/  LOP3.LUT R5, R8, UR29, R5, 0x96, !PT ;  /* 0x0000001d08057c12 */ /* 0x000fe2000f8e9605 */
[----:B------:R-:W1:Y:S01]  /*0940*/  LDCU UR6, c[0x0][0x404] ;  /* 0x00008080ff0677ac */ /* 0x000e620008000800 */
[----:B------:R-:W-:Y:S01]  /*0950*/  PRMT R22, R91, 0x7632, R22 ;  /* 0x000076325b167816 */ /* 0x000fe20000000016 */
[----:B------:R-:W-:Y:S01]  /*0960*/  IMAD R7, R7, -0x326172a9, RZ ;  /* 0xcd9e8d5707077824 */ /* 0x000fe200078e02ff */
[----:B------:R-:W-:Y:S01]  /*0970*/  LOP3.LUT R4, R9, UR30, R4, 0x96, !PT ;  /* 0x0000001e09047c12 */ /* 0x000fe2000f8e9604 */
[----:B------:R-:W-:Y:S01]  /*0980*/  IMAD R9, R6, -0x2daee0ad, RZ ;  /* 0xd2511f5306097824 */ /* 0x000fe200078e02ff */
[----:B------:R-:W-:Y:S01]  /*0990*/  PRMT R23, R63, 0x7632, R23 ;  /* 0x000076323f177816 */ /* 0x000fe20000000017 */
[----:B------:R-:W-:Y:S01]  /*09a0*/  IMAD.HI.U32 R8, R5, -0x2daee0ad, RZ ;  /* 0xd2511f5305087827 */ /* 0x000fe200078e00ff */
[----:B------:R-:W-:Y:S01]  /*09b0*/  PRMT R24, R90, 0x7632, R24 ;  /* 0x000076325a187816 */ /* 0x000fe20000000018 */
[----:B------:R-:W2:Y:S01]  /*09c0*/  LDCU UR7, c[0x0][0x408] ;  /* 0x00008100ff0777ac */ /* 0x000ea20008000800 */
[----:B------:R-:W-:Y:S01]  /*09d0*/  PRMT R25, R62, 0x7632, R25 ;  /* 0x000076323e197816 */ /* 0x000fe20000000019 */
[----:B------:R-:W-:Y:S01]  /*09e0*/  IMAD.HI.U32 R6, R4, -0x326172a9, RZ ;  /* 0xcd9e8d5704067827 */ /* 0x000fe200078e00ff */
[----:B------:R-:W-:Y:S01]  /*09f0*/  LOP3.LUT R8, R9, UR32, R8, 0x96, !PT ;  /* 0x0000002009087c12 */ /* 0x000fe2000f8e9608 */
[----:B------:R-:W3:Y:S01]  /*0a00*/  LDCU UR13, c[0x0][0x388] ;  /* 0x00007100ff0d77ac */ /* 0x000ee20008000800 */
[----:B------:R-:W-:Y:S01]  /*0a10*/  PRMT R9, R70, 0x7632, R9 ;  /* 0x0000763246097816 */ /* 0x000fe20000000009 */
[----:B------:R-:W-:Y:S01]  /*0a20*/  IMAD R10, R5, -0x2daee0ad, RZ ;  /* 0xd2511f53050a7824 */ /* 0x000fe200078e02ff */
[----:B------:R-:W-:Y:S01]  /*0a30*/  LOP3.LUT R6, R7, UR31, R6, 0x96, !PT ;  /* 0x0000001f07067c12 */ /* 0x000fe2000f8e9606 */
[----:B------:R-:W-:Y:S01]  /*0a40*/  IMAD R7, R4, -0x326172a9, RZ ;  /* 0xcd9e8d5704077824 */ /* 0x000fe200078e02ff */
[----:B------:R-:W-:Y:S01]  /*0a50*/  PRMT R26, R89, 0x7632, R26 ;  /* 0x00007632591a7816 */ /* 0x000fe2000000001a */
[----:B------:R-:W-:Y:S01]  /*0a60*/  IMAD.HI.U32 R4, R8, -0x326172a9, RZ ;  /* 0xcd9e8d5708047827 */ /* 0x000fe200078e00ff */
[----:B------:R-:W-:Y:S01]  /*0a70*/  PRMT R27, R61, 0x7632, R27 ;  /* 0x000076323d1b7816 */ /* 0x000fe2000000001b */
[----:B------:R-:W4:Y:S01]  /*0a80*/  LDCU UR16, c[0x0][0x400] ;  /* 0x00008000ff1077ac */ /* 0x000f220008000800 */
[----:B------:R-:W-:Y:S01]  /*0a90*/  PRMT R28, R88, 0x7632, R28 ;  /* 0x00007632581c7816 */ /* 0x000fe2000000001c */
[----:B------:R-:W-:Y:S01]  /*0aa0*/  IMAD.HI.U32 R5, R6, -0x2daee0ad, RZ ;  /* 0xd2511f5306057827 */ /* 0x000fe200078e00ff */
[----:B------:R-:W-:Y:S01]  /*0ab0*/  LOP3.LUT R172, R7, UR33, R4, 0x96, !PT ;  /* 0x0000002107ac7c12 */ /* 0x000fe2000f8e9604 */
[----:B------:R-:W0:Y:S01]  /*0ac0*/  LDCU.64 UR38, c[0x0][0x398] ;  /* 0x00007300ff2677ac */ /* 0x000e220008000a00 */
[----:B------:R-:W-:Y:S01]  /*0ad0*/  LOP3.LUT R4, R0, 0x1f, RZ, 0xc0, !PT ;  /* 0x0000001f00047812 */ /* 0x000fe200078ec0ff */
[----:B------:R-:W-:Y:S01]  /*0ae0*/  IMAD R6, R6, -0x2daee0ad, RZ ;  /* 0xd2511f5306067824 */ /* 0x000fe200078e02ff */
[----:B------:R-:W-:Y:S01]  /*0af0*/  LOP3.LUT R158, R10, UR34, R5, 0x96, !PT ;  /* 0x000000220a9e7c12 */ /* 0x000fe2000f8e9605 */
[----:B------:R-:W-:Y:S01]  /*0b00*/  IMAD.HI.U32 R159, R172, -0x2daee0ad, RZ ;  /* 0xd2511f53ac9f7827 */ /* 0x000fe200078e00ff */
[----:B------:R-:W-:Y:S01]  /*0b10*/  PRMT R7, R71, 0x7632, R7 ;  /* 0x0000763247077816 */ /* 0x000fe20000000007 */
[----:B------:R-:W1:Y:S01]  /*0b20*/  LDCU.64 UR14, c[0x0][0x3a0] ;  /* 0x00007400ff0e77ac */ /* 0x000e620008000a00 */
[----:B------:R-:W-:Y:S01]  /*0b30*/  PRMT R10, R97, 0x7632, R10 ;  /* 0x00007632610a7816 */ /* 0x000fe2000000000a */
[----:B------:R-:W-:Y:S01]  /*0b40*/  IMAD R8, R8, -0x326172a9, RZ ;  /* 0xcd9e8d5708087824 */ /* 0x000fe200078e02ff */
[----:B------:R-:W-:Y:S01]  /*0b50*/  LOP3.LUT R159, R6, UR36, R159, 0x96, !PT ;  /* 0x00000024069f7c12 */ /* 0x000fe2000f8e969f */
[----:B------:R-:W-:Y:S01]  /*0b60*/  IMAD.HI.U32 R157, R158, -0x326172a9, RZ ;  /* 0xcd9e8d579e9d7827 */ /* 0x000fe200078e00ff */
[----:B------:R-:W-:Y:S01]  /*0b70*/  PRMT R6, R99, 0x7632, R6 ;  /* 0x0000763263067816 */ /* 0x000fe20000000006 */
[----:B------:R-:W1:Y:S01]  /*0b80*/  LDCU.64 UR18, c[0x0][0x380] ;  /* 0x00007000ff1277ac */ /* 0x000e620008000a00 */
[----:B------:R-:W-:Y:S01]  /*0b90*/  PRMT R29, R60, 0x7632, R29 ;  /* 0x000076323c1d7816 */ /* 0x000fe2000000001d */
[----:B------:R-:W-:Y:S01]  /*0ba0*/  IMAD.MOV.U32 R5, RZ, RZ, R215 ;  /* 0x000000ffff057224 */ /* 0x000fe200078e00d7 */
[----:B------:R-:W-:Y:S01]  /*0bb0*/  LOP3.LUT R157, R8, UR35, R157, 0x96, !PT ;  /* 0x00000023089d7c12 */ /* 0x000fe2000f8e969d */
[----:B------:R-:W-:Y:S01]  /*0bc0*/  IMAD.MOV.U32 R146, RZ, RZ, RZ ;  /* 0x000000ffff927224 */ /* 0x000fe200078e00ff */
[----:B------:R-:W-:Y:S01]  /*0bd0*/  PRMT R8, R98, 0x7632, R8 ;  /* 0x0000763262087816 */ /* 0x000fe20000000008 */
[----:B------:R-:W-:Y:S01]  /*0be0*/  IMAD R172, R172, -0x2daee0ad, RZ ;  /* 0xd2511f53acac7824 */ /* 0x000fe200078e02ff */
[----:B------:R-:W-:Y:S01]  /*0bf0*/  PRMT R30, R87, 0x7632, R30 ;  /* 0x00007632571e7816 */ /* 0x000fe2000000001e */
[----:B------:R-:W-:Y:S01]  /*0c00*/  IMAD R158, R158, -0x326172a9, RZ ;  /* 0xcd9e8d579e9e7824 */ /* 0x000fe200078e02ff */
[----:B------:R-:W-:Y:S01]  /*0c10*/  PRMT R31, R59, 0x7632, R31 ;  /* 0x000076323b1f7816 */ /* 0x000fe2000000001f */
[----:B0-----:R-:W-:Y:S01]  /*0c20*/  UISETP.NE.AND UP2, UPT, UR4, URZ, UPT ;  /* 0x000000ff0400728c */ /* 0x001fe2000bf45270 */
        /* <DEDUP_REMOVED lines=31> */
[----:B-1234-:R-:W-:-:S09]  /*0e20*/  LOP3.LUT R147, R147, 0x1f, R0, 0xf8, !PT ;  /* 0x0000001f93937812 */ /* 0x01efd200078ef800 */
.L_x_3058:
[----:B------:R-:W-:Y:S01]  /*0e30*/  ISETP.NE.U32.AND P1, PT, RZ, UR14, PT ;  /* 0x0000000eff007c0c */ /* 0x000fe2000bf25070 */
[----:B0-----:R-:W0:Y:S01]  /*0e40*/  @P0 LDC.64 R112, c[0x0][0x398] ;  /* 0x0000e600ff700b82 */ /* 0x001e220000000a00 */
[----:B------:R-:W-:Y:S02]  /*0e50*/  UIMAD UR4, UR12, UR13, URZ ;  /* 0x0000000d0c0472a4 */ /* 0x000fe4000f8e02ff */
[----:B------:R-:W-:Y:S02]  /*0e60*/  ISETP.NE.AND.EX P1, PT, RZ, UR15, PT, P1 ;  /* 0x0000000fff007c0c */ /* 0x000fe4000bf25310 */
[----:B------:R-:W-:-:S03]  /*0e70*/  USHF.R.S32.HI UR5, URZ, 0x1f, UR4 ;  /* 0x0000001fff057899 */ /* 0x000fc60008011404 */
[----:B------:R-:W1:Y:S01]  /*0e80*/  LDC.64 R116, c[0x0][0x390] ;  /* 0x0000e400ff747b82 */ /* 0x000e620000000a00 */
[----:B------:R-:W-:-:S06]  /*0e90*/  ULEA.HI UR5, UR5, UR4, URZ, 0x3 ;  /* 0x0000000405057291 */ /* 0x000fcc000f8f18ff */
[----:B------:R-:W-:Y:S01]  /*0ea0*/  MOV R118, UR5 ;  /* 0x0000000500767c02 */ /* 0x000fe20008000f00 */
[----:B------:R-:W2:Y:S03]  /*0eb0*/  @P1 LDC.64 R120, c[0x0][0x3a0] ;  /* 0x0000e800ff781b82 */ /* 0x000ea60000000a00 */
[----:B------:R-:W-:-:S05]  /*0ec0*/  LEA.HI.SX32 R118, R118, R147, 0x1d ;  /* 0x0000009376767211 */ /* 0x000fca00078feaff */
[----:B0-----:R-:W-:-:S05]  /*0ed0*/  @P0 IMAD.WIDE.U32 R112, R118, 0x10, R112 ;  /* 0x0000001076700825 */ /* 0x001fca00078e0070 */
[----:B------:R-:W3:Y:S01]  /*0ee0*/  @P0 LDG.E.128 R100, desc[UR8][R112.64] ;  /* 0x0000000870640981 */ /* 0x000ee2000c1e1d00 */
[----:B-1----:R-:W-:-:S06]  /*0ef0*/  IMAD.WIDE.U32 R108, R118, 0x10, R116 ;  /* 0x00000010766c7825 */ /* 0x002fcc00078e0074 */
[----:B------:R-:W5:Y:S01]  /*0f00*/  LDG.E.128 R108, desc[UR8][R108.64] ;  /* 0x000000086c6c7981 */ /* 0x000f62000c1e1d00 */
[----:B--2---:R-:W-:-:S05]  /*0f10*/  @P1 IMAD.WIDE.U32 R120, R118, 0x10, R120 ;  /* 0x0000001076781825 */ /* 0x004fca00078e0078 */
[----:B------:R-:W2:Y:S01]  /*0f20*/  @P1 LDG.E.128 R104, desc[UR8][R120.64] ;  /* 0x0000000878681981 */ /* 0x000ea2000c1e1d00 */
[----:B------:R-:W-:-:S04]  /*0f30*/  UISETP.NE.U32.AND UP0, UPT, UR38, URZ, UPT ;  /* 0x000000ff2600728c */ /* 0x000fc8000bf05070 */
[----:B------:R-:W-:Y:S01]  /*0f40*/  UISETP.NE.AND.EX UP0, UPT, UR39, URZ, UPT, UP0 ;  /* 0x000000ff2700728c */ /* 0x000fe2000bf05300 */
[----:B------:R-:W-:Y:S01]  /*0f50*/  IMAD.MOV.U32 R161, RZ, RZ, 0x2f800000 ;  /* 0x2f800000ffa17424 */ /* 0x000fe200078e00ff */
[----:B---3--:R-:W-:Y:S02]  /*0f60*/  PRMT R162, R103, 0x7632, R162 ;  /* 0x0000763267a27816 */ /* 0x008fe400000000a2 */
[----:B------:R-:W-:Y:S02]  /*0f70*/  PRMT R126, R102, 0x7632, R126 ;  /* 0x00007632667e7816 */ /* 0x000fe4000000007e */
[----:B------:R-:W-:Y:S02]  /*0f80*/  PRMT R114, R101, 0x7632, R114 ;  /* 0x0000763265727816 */ /* 0x000fe40000000072 */
[----:B------:R-:W-:Y:S02]  /*0f90*/  PRMT R115, R100, 0x7632, R115 ;  /* 0x0000763264737816 */ /* 0x000fe40000000073 */
[----:B--2---:R-:W-:-:S02]  /*0fa0*/  PRMT R127, R107, 0x7632, R127 ;  /* 0x000076326b7f7816 */ /* 0x004fc4000000007f */
[----:B------:R-:W-:Y:S02]  /*0fb0*/  PRMT R125, R106, 0x7632, R125 ;  /* 0x000076326a7d7816 */ /* 0x000fe4000000007d */
[----:B------:R-:W-:Y:S02]  /*0fc0*/  PRMT R112, R105, 0x7632, R112 ;  /* 0x0000763269707816 */ /* 0x000fe40000000070 */
[----:B------:R-:W-:Y:S01]  /*0fd0*/  PRMT R113, R104, 0x7632, R113 ;  /* 0x0000763268717816 */ /* 0x000fe20000000071 */
[----:B------:R-:W-:Y:S06]  /*0fe0*/  BRA.U UP0, `(.L_x_2533) ;  /* 0x0000002500dc7547 */ /* 0x000fec000b800000 */
[----:B------:R-:W-:Y:S01]  /*0ff0*/  ISETP.NE.AND P0, PT, R214, 0x1, PT ;  /* 0x00000001d600780c */ /* 0x000fe20003f05270 */
[----:B------:R-:W-:Y:S01]  /*1000*/  IMAD.MOV.U32 R121, RZ, RZ, 0x2 ;  /* 0x00000002ff797424 */ /* 0x000fe200078e00ff */
[----:B------:R-:W-:Y:S01]  /*1010*/  MOV R176, R172 ;  /* 0x000000ac00b07202 */ /* 0x000fe20000000f00 */
[----:B------:R-:W-:-:S10]  /*1020*/  IMAD.MOV.U32 R114, RZ, RZ, R158 ;  /* 0x000000ffff727224 */ /* 0x000fd400078e009e */
        /* <DEDUP_REMOVED lines=11> */
.L_x_2535:
[----:B------:R-:W-:-:S04]  /*10e0*/  VIADD R3, R3, 0x1 ;  /* 0x0000000103037836 */ /* 0x000fc80000000000 */
        /* <DEDUP_REMOVED lines=11> */
.L_x_2536:
        /* <DEDUP_REMOVED lines=40> */
[----:B------:R-:W-:-:S07]  /*1420*/  IMAD.MOV.U32 R114, RZ, RZ, R172 ;  /* 0x000000ffff727224 */ /* 0x000fce00078e00ac */
.L_x_2534:
[----:B------:R-:W-:Y:S01]  /*1430*/  I2FP.F32.U32 R114, R114 ;  /* 0x0000007200727245 */ /* 0x000fe20000201000 */
[----:B------:R-:W-:Y:S01]  /*1440*/  UMOV UR5, UR7 ;  /* 0x0000000700057c82 */ /* 0x000fe20008000000 */
[----:B-----5:R-:W-:Y:S01]  /*1450*/  SHF.L.U32 R115, R108, 0x10, RZ ;  /* 0x000000106c737819 */ /* 0x020fe200000006ff */
[----:B------:R-:W-:Y:S01]  /*1460*/  UMOV UR4, UR6 ;  /* 0x0000000600047c82 */ /* 0x000fe20008000000 */
[----:B------:R-:W-:Y:S01]  /*1470*/  ISETP.NE.AND P2, PT, R121, 0x1, PT ;  /* 0x000000017900780c */ /* 0x000fe20003f45270 */
[----:B------:R-:W-:Y:S01]  /*1480*/  FFMA.FTZ R114, R114, R161, 1.1641532182693481445e-10 ;  /* 0x2f00000072727423 */ /* 0x000fe200000100a1 */
[----:B------:R-:W-:Y:S02]  /*1490*/  @P1 IMAD.U32 R119, R104, 0x10000, RZ ;  /* 0x0001000068771824 */ /* 0x000fe400078e00ff */
[----:B------:R-:W-:Y:S01]  /*14a0*/  FMUL.FTZ R115, R115, UR5 ;  /* 0x0000000573737c20 */ /* 0x000fe20008410000 */
[----:B------:R-:W-:Y:S01]  /*14b0*/  LOP3.LUT R148, R148, 0xfffffff7, RZ, 0xc0, !PT ;  /* 0xfffffff794947812 */ /* 0x000fe200078ec0ff */
[----:B------:R-:W-:Y:S01]  /*14c0*/  IMAD.MOV.U32 R122, RZ, RZ, 0x2 ;  /* 0x00000002ff7a7424 */ /* 0x000fe200078e00ff */
[----:B------:R-:W-:-:S02]  /*14d0*/  FSETP.GTU.FTZ.AND P0, PT, R114, UR4, PT ;  /* 0x0000000472007c0b */ /* 0x000fc4000bf1c000 */
[----:B------:R-:W-:Y:S02]  /*14e0*/  PRMT R108, R108, 0x7632, R108 ;  /* 0x000076326c6c7816 */ /* 0x000fe4000000006c */
        /* <DEDUP_REMOVED lines=15> */
.L_x_2538:
[----:B------:R-:W-:-:S04]  /*15e0*/  IADD3 R3, PT, PT, R3, 0x1, RZ ;  /* 0x0000000103037810 */ /* 0x000fc80007ffe0ff */
        /* <DEDUP_REMOVED lines=11> */
.L_x_2539:
        /* <DEDUP_REMOVED lines=43> */
.L_x_2537:
[----:B------:R-:W-:Y:S01]  /*1950*/  I2FP.F32.U32 R114, R115 ;  /* 0x0000007300727245 */ /* 0x000fe20000201000 */
[----:B------:R-:W-:Y:S01]  /*1960*/  IMAD.U32 R108, R108, 0x10000, RZ ;  /* 0x000100006c6c7824 */ /* 0x000fe200078e00ff */
[----:B------:R-:W-:Y:S02]  /*1970*/  ISETP.NE.AND P2, PT, R122, 0x1, PT ;  /* 0x000000017a00780c */ /* 0x000fe40003f45270 */
[----:B------:R-:W-:Y:S01]  /*1980*/  LOP3.LUT R148, R148, 0xfffffffb, RZ, 0xc0, !PT ;  /* 0xfffffffb94947812 */ /* 0x000fe200078ec0ff */
[----:B------:R-:W-:Y:S01]  /*1990*/  FFMA.FTZ R114, R114, R161, 1.1641532182693481445e-10 ;  /* 0x2f00000072727423 */ /* 0x000fe200000100a1 */
[----:B------:R-:W-:-:S04]  /*19a0*/  FMUL.FTZ R108, R108, UR5 ;  /* 0x000000056c6c7c20 */ /* 0x000fc80008410000 */
[----:B------:R-:W-:Y:S02]  /*19b0*/  FSETP.GTU.FTZ.AND P0, PT, R114, UR4, PT ;  /* 0x0000000472007c0b */ /* 0x000fe4000bf1c000 */
[----:B------:R-:W-:Y:S02]  /*19c0*/  @P1 SHF.L.U32 R114, R113, 0x10, RZ ;  /* 0x0000001071721819 */ /* 0x000fe400000006ff */
[----:B------:R-:W-:Y:S01]  /*19d0*/  FSEL R121, R108, RZ, !P0 ;  /* 0x000000ff6c797208 */ /* 0x000fe20004000000 */
[----:B------:R-:W-:Y:S01]  /*19e0*/  IMAD.MOV.U32 R108, RZ, RZ, R158 ;  /* 0x000000ffff6c7224 */ /* 0x000fe200078e009e */
        /* <DEDUP_REMOVED lines=14> */
.L_x_2541:
        /* <DEDUP_REMOVED lines=12> */
.L_x_2542:
        /* <DEDUP_REMOVED lines=41> */
[----:B------:R-:W-:Y:S01]  /*1e20*/  IMAD.MOV.U32 R114, RZ, RZ, RZ ;  /* 0x000000ffff727224 */ /* 0x000fe200078e00ff */
[----:B------:R-:W-:-:S07]  /*1e30*/  LOP3.LUT R159, R122, UR36, R115, 0x96, !PT ;  /* 0x000000247a9f7c12 */ /* 0x000fce000f8e9673 */
.L_x_2540:
[----:B------:R-:W-:Y:S01]  /*1e40*/  I2FP.F32.U32 R108, R108 ;  /* 0x0000006c006c7245 */ /* 0x000fe20000201000 */
[----:B------:R-:W-:Y:S01]  /*1e50*/  IMAD.U32 R113, R109, 0x10000, RZ ;  /* 0x000100006d717824 */ /* 0x000fe200078e00ff */
[----:B------:R-:W-:Y:S01]  /*1e60*/  ISETP.NE.AND P2, PT, R114, 0x1, PT ;  /* 0x000000017200780c */ /* 0x000fe20003f45270 */
[----:B------:R-:W-:Y:S01]  /*1e70*/  @P1 IMAD.U32 R115, R105, 0x10000, RZ ;  /* 0x0001000069731824 */ /* 0x000fe200078e00ff */
[----:B------:R-:W-:Y:S01]  /*1e80*/  LOP3.LUT R148, R148, 0xfffffffd, RZ, 0xc0, !PT ;  /* 0xfffffffd94947812 */ /* 0x000fe200078ec0ff */
[----:B------:R-:W-:Y:S01]  /*1e90*/  FFMA.FTZ R108, R108, R161, 1.1641532182693481445e-10 ;  /* 0x2f0000006c6c7423 */ /* 0x000fe200000100a1 */
[----:B------:R-:W-:-:S04]  /*1ea0*/  FMUL.FTZ R113, R113, UR5 ;  /* 0x0000000571717c20 */ /* 0x000fc80008410000 */
[----:B------:R-:W-:Y:S01]  /*1eb0*/  FSETP.GTU.FTZ.AND P0, PT, R108, UR4, PT ;  /* 0x000000046c007c0b */ /* 0x000fe2000bf1c000 */
[----:B------:R-:W-:-:S03]  /*1ec0*/  IMAD.MOV.U32 R108, RZ, RZ, R158 ;  /* 0x000000ffff6c7224 */ /* 0x000fc600078e009e */
[----:B------:R-:W-:Y:S02]  /*1ed0*/  FSEL R122, R113, RZ, !P0 ;  /* 0x000000ff717a7208 */ /* 0x000fe40004000000 */
[----:B------:R-:W-:Y:S02]  /*1ee0*/  PLOP3.LUT P0, PT, P0, PT, PT, 0x8, 0x80 ;  /* 0x000000000080781c */ /* 0x000fe4000070e170 */
[----:B------:R-:W-:Y:S01]  /*1ef0*/  PRMT R113, R109, 0x7632, R113 ;  /* 0x000076326d717816 */ /* 0x000fe20000000071 */
        /* <DEDUP_REMOVED lines=13> */
.L_x_2544:
[----:B------:R-:W-:-:S04]  /*1fd0*/  VIADD R3, R3, 0x1 ;  /* 0x0000000103037836 */ /* 0x000fc80000000000 */
        /* <DEDUP_REMOVED lines=11> */
.L_x_2545:
        /* <DEDUP_REMOVED lines=43> */
.L_x_2543:
[----:B------:R-:W-:Y:S01]  /*2340*/  I2FP.F32.U32 R108, R108 ;  /* 0x0000006c006c7245 */ /* 0x000fe20000201000 */
[----:B------:R-:W-:Y:S01]  /*2350*/  IMAD.U32 R113, R113, 0x10000, RZ ;  /* 0x0001000071717824 */ /* 0x000fe200078e00ff */
[----:B------:R-:W-:Y:S01]  /*2360*/  ISETP.NE.AND P0, PT, R109, 0x1, PT ;  /* 0x000000016d00780c */ /* 0x000fe20003f05270 */
[----:B------:R-:W-:Y:S02]  /*2370*/  @P1 IMAD.U32 R112, R112, 0x10000, RZ ;  /* 0x0001000070701824 */ /* 0x000fe400078e00ff */
[----:B------:R-:W-:Y:S01]  /*2380*/  FFMA.FTZ R108, R108, R161, 1.1641532182693481445e-10 ;  /* 0x2f0000006c6c7423 */ /* 0x000fe200000100a1 */
[----:B------:R-:W-:-:S04]  /*2390*/  FMUL.FTZ R113, R113, UR5 ;  /* 0x0000000571717c20 */ /* 0x000fc80008410000 */
[----:B------:R-:W-:Y:S02]  /*23a0*/  FSETP.GTU.FTZ.AND P2, PT, R108, UR4, PT ;  /* 0x000000046c007c0b */ /* 0x000fe4000bf5c000 */
[----:B------:R-:W-:Y:S02]  /*23b0*/  MOV R108, R158 ;  /* 0x0000009e006c7202 */ /* 0x000fe40000000f00 */
        /* <DEDUP_REMOVED lines=14> */
.L_x_2547:
[----:B------:R-:W-:-:S04]  /*24a0*/  VIADD R3, R3, 0x1 ;  /* 0x0000000103037836 */ /* 0x000fc80000000000 */
        /* <DEDUP_REMOVED lines=11> */
.L_x_2548:
        /* <DEDUP_REMOVED lines=38> */
[----:B------:R-:W-:Y:S02]  /*27c0*/  LOP3.LUT R159, R108, UR36, R113, 0x96, !PT ;  /* 0x000000246c9f7c12 */ /* 0x000fe4000f8e9671 */
[----:B------:R-:W-:Y:S01]  /*27d0*/  MOV R108, R176 ;  /* 0x000000b0006c7202 */ /* 0x000fe20000000f00 */
[----:B------:R-:W-:Y:S02]  /*27e0*/  IMAD.MOV.U32 R176, RZ, RZ, R112 ;  /* 0x000000ffffb07224 */ /* 0x000fe400078e0070 */
[----:B------:R-:W-:-:S07]  /*27f0*/  IMAD.MOV.U32 R112, RZ, RZ, RZ ;  /* 0x000000ffff707224 */ /* 0x000fce00078e00ff */
.L_x_2546:
[----:B------:R-:W-:Y:S01]  /*2800*/  I2FP.F32.U32 R108, R108 ;  /* 0x0000006c006c7245 */ /* 0x000fe20000201000 */
[----:B------:R-:W-:Y:S01]  /*2810*/  IMAD.U32 R109, R110, 0x10000, RZ ;  /* 0x000100006e6d7824 */ /* 0x000fe200078e00ff */
[----:B------:R-:W-:Y:S02]  /*2820*/  ISETP.NE.AND P0, PT, R112, 0x1, PT ;  /* 0x000000017000780c */ /* 0x000fe40003f05270 */
[----:B------:R-:W-:Y:S01]  /*2830*/  @P1 SHF.L.U32 R113, R106, 0x10, RZ ;  /* 0x000000106a711819 */ /* 0x000fe200000006ff */
[----:B------:R-:W-:Y:S01]  /*2840*/  FFMA.FTZ R108, R108, R161, 1.1641532182693481445e-10 ;  /* 0x2f0000006c6c7423 */ /* 0x000fe200000100a1 */
[----:B------:R-:W-:Y:S01]  /*2850*/  FMUL.FTZ R109, R109, UR5 ;  /* 0x000000056d6d7c20 */ /* 0x000fe20008410000 */
[----:B------:R-:W-:-:S03]  /*2860*/  PRMT R110, R110, 0x7632, R110 ;  /* 0x000076326e6e7816 */ /* 0x000fc6000000006e */
[----:B------:R-:W-:Y:S01]  /*2870*/  FSETP.GTU.FTZ.AND P3, PT, R108, UR4, PT ;  /* 0x000000046c007c0b */ /* 0x000fe2000bf7c000 */
        /* <DEDUP_REMOVED lines=15> */
.L_x_2550:
[----:B------:R-:W-:-:S04]  /*2970*/  VIADD R3, R3, 0x1 ;  /* 0x0000000103037836 */ /* 0x000fc80000000000 */
        /* <DEDUP_REMOVED lines=11> */
.L_x_2551:
        /* <DEDUP_REMOVED lines=40> */
[----:B------:R-:W-:Y:S02]  /*2cb0*/  IMAD.MOV.U32 R108, RZ, RZ, R176 ;  /* 0x000000ffff6c7224 */ /* 0x000fe400078e00b0 */
[----:B------:R-:W-:-:S07]  /*2cc0*/  IMAD.MOV.U32 R176, RZ, RZ, R112 ;  /* 0x000000ffffb07224 */ /* 0x000fce00078e0070 */
.L_x_2549:
[----:B------:R-:W-:Y:S01]  /*2cd0*/  I2FP.F32.U32 R108, R108 ;  /* 0x0000006c006c7245 */ /* 0x000fe20000201000 */
[----:B------:R-:W-:Y:S01]  /*2ce0*/  IMAD.U32 R110, R110, 0x10000, RZ ;  /* 0x000100006e6e7824 */ /* 0x000fe200078e00ff */
[----:B------:R-:W-:Y:S01]  /*2cf0*/  ISETP.NE.AND P4, PT, R109, 0x1, PT ;  /* 0x000000016d00780c */ /* 0x000fe20003f85270 */
[----:B------:R-:W-:Y:S02]  /*2d00*/  @P1 IMAD.U32 R125, R125, 0x10000, RZ ;  /* 0x000100007d7d1824 */ /* 0x000fe400078e00ff */
[----:B------:R-:W-:Y:S01]  /*2d10*/  FFMA.FTZ R108, R108, R161, 1.1641532182693481445e-10 ;  /* 0x2f0000006c6c7423 */ /* 0x000fe200000100a1 */
[----:B------:R-:W-:Y:S01]  /*2d20*/  FMUL.FTZ R110, R110, UR5 ;  /* 0x000000056e6e7c20 */ /* 0x000fe20008410000 */
[----:B------:R-:W-:-:S03]  /*2d30*/  IMAD.MOV.U32 R112, RZ, RZ, 0x2 ;  /* 0x00000002ff707424 */ /* 0x000fc600078e00ff */
[----:B------:R-:W-:Y:S02]  /*2d40*/  FSETP.GTU.FTZ.AND P0, PT, R108, UR4, PT ;  /* 0x000000046c007c0b */ /* 0x000fe4000bf1c000 */
[----:B------:R-:W-:Y:S02]  /*2d50*/  MOV R108, R158 ;  /* 0x0000009e006c7202 */ /* 0x000fe40000000f00 */
        /* <DEDUP_REMOVED lines=13> */
.L_x_2553:
        /* <DEDUP_REMOVED lines=12> */
.L_x_2554:
        /* <DEDUP_REMOVED lines=42> */
.L_x_2552:
[----:B------:R-:W-:Y:S01]  /*3190*/  I2FP.F32.U32 R108, R108 ;  /* 0x0000006c006c7245 */ /* 0x000fe20000201000 */
[----:B------:R-:W-:Y:S01]  /*31a0*/  IMAD.U32 R109, R111, 0x10000, RZ ;  /* 0x000100006f6d7824 */ /* 0x000fe200078e00ff */
[----:B------:R-:W-:Y:S01]  /*31b0*/  ISETP.NE.AND P5, PT, R112, 0x1, PT ;  /* 0x000000017000780c */ /* 0x000fe20003fa5270 */
[----:B------:R-:W-:Y:S01]  /*31c0*/  IMAD.MOV.U32 R172, RZ, RZ, 0x2 ;  /* 0x00000002ffac7424 */ /* 0x000fe200078e00ff */
[----:B------:R-:W-:Y:S01]  /*31d0*/  @P1 SHF.L.U32 R110, R107, 0x10, RZ ;  /* 0x000000106b6e1819 */ /* 0x000fe200000006ff */
[----:B------:R-:W-:Y:S01]  /*31e0*/  FFMA.FTZ R108, R108, R161, 1.1641532182693481445e-10 ;  /* 0x2f0000006c6c7423 */ /* 0x000fe200000100a1 */
[----:B------:R-:W-:Y:S01]  /*31f0*/  FMUL.FTZ R109, R109, UR5 ;  /* 0x000000056d6d7c20 */ /* 0x000fe20008410000 */
[----:B------:R-:W-:-:S03]  /*3200*/  PRMT R162, R111, 0x7632, R162 ;  /* 0x000076326fa27816 */ /* 0x000fc600000000a2 */
[----:B------:R-:W-:Y:S01]  /*3210*/  FSETP.GTU.FTZ.AND P4, PT, R108, UR4, PT ;  /* 0x000000046c007c0b */ /* 0x000fe2000bf9c000 */
        /* <DEDUP_REMOVED lines=14> */
.L_x_2556:
        /* <DEDUP_REMOVED lines=12> */
.L_x_2557:
        /* <DEDUP_REMOVED lines=43> */
.L_x_2555:
[----:B------:R-:W-:Y:S01]  /*3670*/  I2FP.F32.U32 R108, R108 ;  /* 0x0000006c006c7245 */ /* 0x000fe20000201000 */
[----:B------:R-:W-:Y:S01]  /*3680*/  IMAD.U32 R162, R162, 0x10000, RZ ;  /* 0x00010000a2a27824 */ /* 0x000fe200078e00ff */
[----:B------:R-:W-:Y:S01]  /*3690*/  PRMT R109, R164, 0x5410, R165 ;  /* 0x00005410a46d7816 */ /* 0x000fe200000000a5 */
[----:B------:R-:W-:Y:S02]  /*36a0*/  @P1 IMAD.U32 R110, R127, 0x10000, RZ ;  /* 0x000100007f6e1824 */ /* 0x000fe400078e00ff */
[----:B------:R-:W-:Y:S01]  /*36b0*/  FFMA.FTZ R108, R108, R161, 1.1641532182693481445e-10 ;  /* 0x2f0000006c6c7423 */ /* 0x000fe200000100a1 */
[----:B------:R-:W-:-:S04]  /*36c0*/  FMUL.FTZ R162, R162, UR5 ;  /* 0x00000005a2a27c20 */ /* 0x000fc80008410000 */
[----:B------:R-:W-:Y:S02]  /*36d0*/  FSETP.GTU.FTZ.AND P5, PT, R108, UR4, PT ;  /* 0x000000046c007c0b */ /* 0x000fe4000bfbc000 */
[----:B------:R-:W-:Y:S02]  /*36e0*/  PRMT R108, R119, 0x5410, R160 ;  /* 0x00005410776c7816 */ /* 0x000fe400000000a0 */
[----:B------:R-:W-:Y:S02]  /*36f0*/  FSEL R127, R162, RZ, !P5 ;  /* 0x000000ffa27f7208 */ /* 0x000fe40006800000 */
[----:B------:R-:W-:-:S03]  /*3700*/  PLOP3.LUT P5, PT, P5, PT, PT, 0x8, 0x80 ;  /* 0x000000000080781c */ /* 0x000fc60002fae170 */
[----:B------:R-:W-:Y:S01]  /*3710*/  @P1 FADD.FTZ R127, R127, R110 ;  /* 0x0000006e7f7f1221 */ /* 0x000fe20000010000 */
[----:B------:R-:W-:-:S04]  /*3720*/  PRMT R110, R166, 0x5410, R167 ;  /* 0x00005410a66e7816 */ /* 0x000fc800000000a7 */
[----:B------:R-:W-:-:S04]  /*3730*/  F2FP.BF16.F32.PACK_AB R111, RZ, R127 ;  /* 0x0000007fff6f723e */ /* 0x000fc800000010ff */
[----:B------:R-:W-:Y:S01]  /*3740*/  PRMT R111, R163, 0x5410, R111 ;  /* 0x00005410a36f7816 */ /* 0x000fe2000000006f */
[----:B------:R-:W-:Y:S06]  /*3750*/  BRA `(.L_x_2558) ;  /* 0x0000004c00307947 */ /* 0x000fec0003800000 */
.L_x_2533:
[----:B------:R-:W-:Y:S01]  /*3760*/  ISETP.NE.AND P0, PT, R214, 0x1, PT ;  /* 0x00000001d600780c */ /* 0x000fe20003f05270 */
[----:B------:R-:W-:Y:S02]  /*3770*/  HFMA2 R121, -RZ, RZ, 0, 1.1920928955078125e-07 ;  /* 0x00000002ff797431 */ /* 0x000fe400000001ff */
        /* <DEDUP_REMOVED lines=13> */
.L_x_2560:
        /* <DEDUP_REMOVED lines=12> */
.L_x_2561:
        /* <DEDUP_REMOVED lines=40> */
[----:B------:R-:W-:-:S07]  /*3b90*/  LOP3.LUT R159, R120, UR36, R177, 0x96, !PT ;  /* 0x00000024789f7c12 */ /* 0x000fce000f8e96b1 */
.L_x_2559:
[----:B------:R-:W-:Y:S01]  /*3ba0*/  I2FP.F32.U32 R120, R119 ;  /* 0x0000007700787245 */ /* 0x000fe20000201000 */
[----:B------:R-:W-:Y:S01]  /*3bb0*/  UMOV UR4, UR6 ;  /* 0x0000000600047c82 */ /* 0x000fe20008000000 */
[----:B------:R-:W-:Y:S01]  /*3bc0*/  ISETP.NE.AND P2, PT, R121, 0x1, PT ;  /* 0x000000017900780c */ /* 0x000fe20003f45270 */
[----:B-----5:R-:W-:Y:S01]  /*3bd0*/  IMAD.U32 R119, R108, 0x10000, RZ ;  /* 0x000100006c777824 */ /* 0x020fe200078e00ff */
[----:B------:R-:W-:Y:S01]  /*3be0*/  UMOV UR5, UR7 ;  /* 0x0000000700057c82 */ /* 0x000fe20008000000 */
[----:B------:R-:W-:Y:S01]  /*3bf0*/  FFMA.FTZ R120, R120, R161, 1.1641532182693481445e-10 ;  /* 0x2f00000078787423 */ /* 0x000fe200000100a1 */
[----:B------:R-:W-:Y:S01]  /*3c00*/  LOP3.LUT R148, R148, 0xfffffff7, RZ, 0xc0, !PT ;  /* 0xfffffff794947812 */ /* 0x000fe200078ec0ff */
[----:B------:R-:W-:Y:S01]  /*3c10*/  FMUL.FTZ R124, R119, UR5 ;  /* 0x00000005777c7c20 */ /* 0x000fe20008410000 */
[----:B------:R-:W-:Y:S01]  /*3c20*/  PRMT R108, R108, 0x7632, R108 ;  /* 0x000076326c6c7816 */ /* 0x000fe2000000006c */
[----:B------:R-:W-:Y:S01]  /*3c30*/  IMAD.MOV.U32 R122, RZ, RZ, 0x2 ;  /* 0x00000002ff7a7424 */ /* 0x000fe200078e00ff */
[----:B------:R-:W-:-:S02]  /*3c40*/  FSETP.GTU.FTZ.AND P0, PT, R120, UR4, PT ;  /* 0x0000000478007c0b */ /* 0x000fc4000bf1c000 */
[----:B------:R-:W-:Y:S02]  /*3c50*/  MOV R119, R158 ;  /* 0x0000009e00777202 */ /* 0x000fe40000000f00 */
[----:B------:R-:W-:Y:S02]  /*3c60*/  PLOP3.LUT P3, PT, P0, PT, PT, 0x8, 0x80 ;  /* 0x000000000080781c */ /* 0x000fe4000076e170 */
[----:B------:R-:W-:-:S11]  /*3c70*/  FSEL R124, R124, RZ, !P0 ;  /* 0x000000ff7c7c7208 */ /* 0x000fd60004000000 */
        /* <DEDUP_REMOVED lines=10> */
.L_x_2563:
        /* <DEDUP_REMOVED lines=12> */
.L_x_2564:
        /* <DEDUP_REMOVED lines=42> */
.L_x_2562:
[----:B------:R-:W-:Y:S01]  /*4080*/  I2FP.F32.U32 R120, R119 ;  /* 0x0000007700787245 */ /* 0x000fe20000201000 */
[----:B------:R-:W-:Y:S01]  /*4090*/  IMAD.U32 R119, R100, 0x10000, RZ ;  /* 0x0001000064777824 */ /* 0x000fe200078e00ff */
[----:B------:R-:W-:Y:S01]  /*40a0*/  ISETP.NE.AND P2, PT, R122, 0x1, PT ;  /* 0x000000017a00780c */ /* 0x000fe20003f45270 */
[----:B------:R-:W-:Y:S02]  /*40b0*/  IMAD.MOV.U32 R123, RZ, RZ, 0x2 ;  /* 0x00000002ff7b7424 */ /* 0x000fe400078e00ff */
[----:B------:R-:W-:Y:S01]  /*40c0*/  FFMA.FTZ R120, R120, R161, 1.1641532182693481445e-10 ;  /* 0x2f00000078787423 */ /* 0x000fe200000100a1 */
[----:B------:R-:W-:-:S04]  /*40d0*/  FMUL.FTZ R119, R119, UR5 ;  /* 0x0000000577777c20 */ /* 0x000fc80008410000 */
[----:B------:R-:W-:Y:S02]  /*40e0*/  FSETP.GTU.FTZ.AND P0, PT, R120, UR4, PT ;  /* 0x0000000478007c0b */ /* 0x000fe4000bf1c000 */
[----:B------:R-:W-:Y:S02]  /*40f0*/  @P1 SHF.L.U32 R120, R104, 0x10, RZ ;  /* 0x0000001068781819 */ /* 0x000fe400000006ff */
        /* <DEDUP_REMOVED lines=16> */
.L_x_2566:
        /* <DEDUP_REMOVED lines=12> */
.L_x_2567:
        /* <DEDUP_REMOVED lines=40> */
[----:B------:R-:W-:Y:S02]  /*4540*/  LOP3.LUT R159, R122, UR36, R153, 0x96, !PT ;  /* 0x000000247a9f7c12 */ /* 0x000fe4000f8e9699 */
[----:B------:R-:W-:-:S07]  /*4550*/  MOV R176, R152 ;  /* 0x0000009800b07202 */ /* 0x000fce0000000f00 */
.L_x_2565:
[----:B------:R-:W-:Y:S01]  /*4560*/  I2FP.F32.U32 R122, R119 ;  /* 0x00000077007a7245 */ /* 0x000fe20000201000 */
[----:B------:R-:W-:Y:S01]  /*4570*/  IMAD.U32 R108, R108, 0x10000, RZ ;  /* 0x000100006c6c7824 */ /* 0x000fe200078e00ff */
[----:B------:R-:W-:Y:S02]  /*4580*/  ISETP.NE.AND P2, PT, R123, 0x1, PT ;  /* 0x000000017b00780c */ /* 0x000fe40003f45270 */
[----:B------:R-:W-:Y:S01]  /*4590*/  LOP3.LUT R148, R148, 0xfffffffb, RZ, 0xc0, !PT ;  /* 0xfffffffb94947812 */ /* 0x000fe200078ec0ff */
[----:B------:R-:W-:Y:S01]  /*45a0*/  FFMA.FTZ R122, R122, R161, 1.1641532182693481445e-10 ;  /* 0x2f0000007a7a7423 */ /* 0x000fe200000100a1 */
[----:B------:R-:W-:Y:S01]  /*45b0*/  FMUL.FTZ R108, R108, UR5 ;  /* 0x000000056c6c7c20 */ /* 0x000fe20008410000 */
[----:B------:R-:W-:-:S03]  /*45c0*/  MOV R119, R158 ;  /* 0x0000009e00777202 */ /* 0x000fc60000000f00 */
[----:B------:R-:W-:Y:S01]  /*45d0*/  FSETP.GTU.FTZ.AND P0, PT, R122, UR4, PT ;  /* 0x000000047a007c0b */ /* 0x000fe2000bf1c000 */
        /* <DEDUP_REMOVED lines=13> */
.L_x_2569:
        /* <DEDUP_REMOVED lines=12> */
.L_x_2570:
        /* <DEDUP_REMOVED lines=42> */
.L_x_2568:
[----:B------:R-:W-:Y:S01]  /*4a10*/  I2FP.F32.U32 R108, R119 ;  /* 0x00000077006c7245 */ /* 0x000fe20000201000 */
[----:B------:R-:W-:Y:S01]  /*4a20*/  IMAD.U32 R115, R115, 0x10000, RZ ;  /* 0x0001000073737824 */ /* 0x000fe200078e00ff */
[----:B------:R-:W-:Y:S01]  /*4a30*/  ISETP.NE.AND P2, PT, R122, 0x1, PT ;  /* 0x000000017a00780c */ /* 0x000fe20003f45270 */
[----:B------:R-:W-:Y:S01]  /*4a40*/  IMAD.MOV.U32 R123, RZ, RZ, 0x2 ;  /* 0x00000002ff7b7424 */ /* 0x000fe200078e00ff */
[----:B------:R-:W-:Y:S01]  /*4a50*/  @P1 SHF.L.U32 R113, R113, 0x10, RZ ;  /* 0x0000001071711819 */ /* 0x000fe200000006ff */
[----:B------:R-:W-:Y:S01]  /*4a60*/  FFMA.FTZ R108, R108, R161, 1.1641532182693481445e-10 ;  /* 0x2f0000006c6c7423 */ /* 0x000fe200000100a1 */
[----:B------:R-:W-:-:S04]  /*4a70*/  FMUL.FTZ R115, R115, UR5 ;  /* 0x0000000573737c20 */ /* 0x000fc80008410000 */
[----:B------:R-:W-:-:S04]  /*4a80*/  FSETP.GTU.FTZ.AND P0, PT, R108, UR4, PT ;  /* 0x000000046c007c0b */ /* 0x000fc8000bf1c000 */
        /* <DEDUP_REMOVED lines=16> */
.L_x_2572:
        /* <DEDUP_REMOVED lines=12> */
.L_x_2573:
        /* <DEDUP_REMOVED lines=42> */
.L_x_2571:
[----:B------:R-:W-:Y:S01]  /*4ef0*/  I2FP.F32.U32 R108, R108 ;  /* 0x0000006c006c7245 */ /* 0x000fe20000201000 */
[----:B------:R-:W-:Y:S01]  /*4f00*/  IMAD.U32 R113, R109, 0x10000, RZ ;  /* 0x000100006d717824 */ /* 0x000fe200078e00ff */
[----:B------:R-:W-:Y:S01]  /*4f10*/  ISETP.NE.AND P2, PT, R123, 0x1, PT ;  /* 0x000000017b00780c */ /* 0x000fe20003f45270 */
[----:B------:R-:W-:Y:S01]  /*4f20*/  IMAD.MOV.U32 R124, RZ, RZ, 0x2 ;  /* 0x00000002ff7c7424 */ /* 0x000fe200078e00ff */
[----:B------:R-:W-:Y:S01]  /*4f30*/  LOP3.LUT R148, R148, 0xfffffffd, RZ, 0xc0, !PT ;  /* 0xfffffffd94947812 */ /* 0x000fe200078ec0ff */
[----:B------:R-:W-:Y:S01]  /*4f40*/  FFMA.FTZ R108, R108, R161, 1.1641532182693481445e-10 ;  /* 0x2f0000006c6c7423 */ /* 0x000fe200000100a1 */
[----:B------:R-:W-:Y:S01]  /*4f50*/  FMUL.FTZ R113, R113, UR5 ;  /* 0x0000000571717c20 */ /* 0x000fe20008410000 */
[----:B------:R-:W-:-:S03]  /*4f60*/  PRMT R109, R109, 0x7632, R109 ;  /* 0x000076326d6d7816 */ /* 0x000fc6000000006d */
[----:B------:R-:W-:Y:S02]  /*4f70*/  FSETP.GTU.FTZ.AND P0, PT, R108, UR4, PT ;  /* 0x000000046c007c0b */ /* 0x000fe4000bf1c000 */
        /* <DEDUP_REMOVED lines=13> */
.L_x_2575:
        /* <DEDUP_REMOVED lines=12> */
.L_x_2576:
        /* <DEDUP_REMOVED lines=42> */
.L_x_2574:
[----:B------:R-:W-:Y:S01]  /*53b0*/  I2FP.F32.U32 R108, R108 ;  /* 0x0000006c006c7245 */ /* 0x000fe20000201000 */
[----:B------:R-:W-:Y:S01]  /*53c0*/  IMAD.U32 R113, R101, 0x10000, RZ ;  /* 0x0001000065717824 */ /* 0x000fe200078e00ff */
[----:B------:R-:W-:Y:S01]  /*53d0*/  ISETP.NE.AND P2, PT, R124, 0x1, PT ;  /* 0x000000017c00780c */ /* 0x000fe20003f45270 */
[----:B------:R-:W-:Y:S02]  /*53e0*/  IMAD.MOV.U32 R123, RZ, RZ, 0x2 ;  /* 0x00000002ff7b7424 */ /* 0x000fe400078e00ff */
[----:B------:R-:W-:Y:S01]  /*53f0*/  FFMA.FTZ R108, R108, R161, 1.1641532182693481445e-10 ;  /* 0x2f0000006c6c7423 */ /* 0x000fe200000100a1 */
[----:B------:R-:W-:-:S04]  /*5400*/  FMUL.FTZ R113, R113, UR5 ;  /* 0x0000000571717c20 */ /* 0x000fc80008410000 */
[----:B------:R-:W-:-:S04]  /*5410*/  FSETP.GTU.FTZ.AND P0, PT, R108, UR4, PT ;  /* 0x000000046c007c0b */ /* 0x000fc8000bf1c000 */
[----:B------:R-:W-:Y:S02]  /*5420*/  FSEL R108, R113, RZ, !P0 ;  /* 0x000000ff716c7208 */ /* 0x000fe40004000000 */
[----:B------:R-:W-:Y:S02]  /*5430*/  @P1 SHF.L.U32 R113, R105, 0x10, RZ ;  /* 0x0000001069711819 */ /* 0x000fe400000006ff */
[----:B------:R-:W-:Y:S01]  /*5440*/  SEL R151, RZ, 0x1, P0 ;  /* 0x00000001ff977807 */ /* 0x000fe20000000000 */
        /* <DEDUP_REMOVED lines=14> */
.L_x_2578:
        /* <DEDUP_REMOVED lines=12> */
.L_x_2579:
        /* <DEDUP_REMOVED lines=41> */
[----:B------:R-:W-:-:S07]  /*5880*/  MOV R176, R152 ;  /* 0x0000009800b07202 */ /* 0x000fce0000000f00 */
.L_x_2577:
[----:B------:R-:W-:Y:S01]  /*5890*/  ISETP.NE.AND P3, PT, R123, 0x1, PT ;  /* 0x000000017b00780c */ /* 0x000fe20003f65270 */
[----:B------:R-:W-:Y:S01]  /*58a0*/  IMAD.U32 R109, R109, 0x10000, RZ ;  /* 0x000100006d6d7824 */ /* 0x000fe200078e00ff */
[----:B------:R-:W-:Y:S01]  /*58b0*/  I2FP.F32.U32 R108, R108 ;  /* 0x0000006c006c7245 */ /* 0x000fe20000201000 */
[----:B------:R-:W-:Y:S01]  /*58c0*/  IMAD.MOV.U32 R124, RZ, RZ, 0x2 ;  /* 0x00000002ff7c7424 */ /* 0x000fe200078e00ff */
[----:B------:R-:W-:Y:S01]  /*58d0*/  MOV R113, R158 ;  /* 0x0000009e00717202 */ /* 0x000fe20000000f00 */
[----:B------:R-:W-:Y:S02]  /*58e0*/  FMUL.FTZ R109, R109, UR5 ;  /* 0x000000056d6d7c20 */ /* 0x000fe40008410000 */
[----:B------:R-:W-:-:S05]  /*58f0*/  FFMA.FTZ R108, R108, R161, 1.1641532182693481445e-10 ;  /* 0x2f0000006c6c7423 */ /* 0x000fca00000100a1 */
[----:B------:R-:W-:-:S04]  /*5900*/  FSETP.GTU.FTZ.AND P0, PT, R108, UR4, PT ;  /* 0x000000046c007c0b */ /* 0x000fc8000bf1c000 */
[----:B------:R-:W-:Y:S02]  /*5910*/  PLOP3.LUT P2, PT, P0, PT, PT, 0x8, 0x80 ;  /* 0x000000000080781c */ /* 0x000fe4000074e170 */
[----:B------:R-:W-:Y:S01]  /*5920*/  FSEL R115, R109, RZ, !P0 ;  /* 0x000000ff6d737208 */ /* 0x000fe20004000000 */
[----:B------:R-:W-:Y:S10]  /*5930*/  @!P3 BRA `(.L_x_2580) ;  /* 0x0000000000f8b947 */ /* 0x000ff40003800000 */
        /* <DEDUP_REMOVED lines=8> */
.L_x_2581:
        /* <DEDUP_REMOVED lines=12> */
.L_x_2582:
        /* <DEDUP_REMOVED lines=42> */
.L_x_2580:
[----:B------:R-:W-:Y:S01]  /*5d20*/  I2FP.F32.U32 R108, R113 ;  /* 0x00000071006c7245 */ /* 0x000fe20000201000 */
[----:B------:R-:W-:Y:S01]  /*5d30*/  IMAD.U32 R114, R114, 0x10000, RZ ;  /* 0x0001000072727824 */ /* 0x000fe200078e00ff */
[----:B------:R-:W-:Y:S01]  /*5d40*/  ISETP.NE.AND P3, PT, R124, 0x1, PT ;  /* 0x000000017c00780c */ /* 0x000fe20003f65270 */
[----:B------:R-:W-:Y:S01]  /*5d50*/  IMAD.MOV.U32 R109, RZ, RZ, R158 ;  /* 0x000000ffff6d7224 */ /* 0x000fe200078e009e */
[----:B------:R-:W-:Y:S01]  /*5d60*/  @P1 SHF.L.U32 R123, R112, 0x10, RZ ;  /* 0x00000010707b1819 */ /* 0x000fe200000006ff */
[----:B------:R-:W-:Y:S01]  /*5d70*/  FFMA.FTZ R108, R108, R161, 1.1641532182693481445e-10 ;  /* 0x2f0000006c6c7423 */ /* 0x000fe200000100a1 */
[----:B------:R-:W-:Y:S01]  /*5d80*/  FMUL.FTZ R114, R114, UR5 ;  /* 0x0000000572727c20 */ /* 0x000fe20008410000 */
[----:B------:R-:W-:-:S03]  /*5d90*/  IMAD.MOV.U32 R112, RZ, RZ, 0x2 ;  /* 0x00000002ff707424 */ /* 0x000fc600078e00ff */
[----:B------:R-:W-:-:S04]  /*5da0*/  FSETP.GTU.FTZ.AND P0, PT, R108, UR4, PT ;  /* 0x000000046c007c0b */ /* 0x000fc8000bf1c000 */
[----:B------:R-:W-:Y:S02]  /*5db0*/  FSEL R108, R114, RZ, !P0 ;  /* 0x000000ff726c7208 */ /* 0x000fe40004000000 */
[----:B------:R-:W-:-:S03]  /*5dc0*/  SEL R152, RZ, 0x1, P0 ;  /* 0x00000001ff987807 */ /* 0x000fc60000000000 */
[----:B------:R-:W-:-:S04]  /*5dd0*/  FADD.FTZ R108, R115, R108 ;  /* 0x0000006c736c7221 */ /* 0x000fc80000010000 */
        /* <DEDUP_REMOVED lines=12> */
.L_x_2584:
        /* <DEDUP_REMOVED lines=12> */
.L_x_2585:
        /* <DEDUP_REMOVED lines=39> */
[----:B------:R-:W-:Y:S01]  /*61d0*/  IMAD.MOV.U32 R109, RZ, RZ, R176 ;  /* 0x000000ffff6d7224 */ /* 0x000fe200078e00b0 */
[----:B------:R-:W-:Y:S01]  /*61e0*/  MOV R176, R108 ;  /* 0x0000006c00b07202 */ /* 0x000fe20000000f00 */
[----:B------:R-:W-:-:S07]  /*61f0*/  IMAD.MOV.U32 R112, RZ, RZ, RZ ;  /* 0x000000ffff707224 */ /* 0x000fce00078e00ff */
.L_x_2583:
[----:B------:R-:W-:Y:S01]  /*6200*/  I2FP.F32.U32 R108, R109 ;  /* 0x0000006d006c7245 */ /* 0x000fe20000201000 */
[----:B------:R-:W-:Y:S01]  /*6210*/  IMAD.U32 R109, R110, 0x10000, RZ ;  /* 0x000100006e6d7824 */ /* 0x000fe200078e00ff */
[----:B------:R-:W-:Y:S01]  /*6220*/  ISETP.NE.AND P0, PT, R112, 0x1, PT ;  /* 0x000000017000780c */ /* 0x000fe20003f05270 */
[----:B------:R-:W-:Y:S01]  /*6230*/  IMAD.MOV.U32 R114, RZ, RZ, 0x2 ;  /* 0x00000002ff727424 */ /* 0x000fe200078e00ff */
[----:B------:R-:W-:Y:S01]  /*6240*/  PRMT R110, R110, 0x7632, R110 ;  /* 0x000076326e6e7816 */ /* 0x000fe2000000006e */
[----:B------:R-:W-:Y:S01]  /*6250*/  FFMA.FTZ R108, R108, R161, 1.1641532182693481445e-10 ;  /* 0x2f0000006c6c7423 */ /* 0x000fe200000100a1 */
[----:B------:R-:W-:-:S04]  /*6260*/  FMUL.FTZ R109, R109, UR5 ;  /* 0x000000056d6d7c20 */ /* 0x000fc80008410000 */
[----:B------:R-:W-:Y:S02]  /*6270*/  FSETP.GTU.FTZ.AND P3, PT, R108, UR4, PT ;  /* 0x000000046c007c0b */ /* 0x000fe4000bf7c000 */
[----:B------:R-:W-:Y:S02]  /*6280*/  MOV R108, R158 ;  /* 0x0000009e006c7202 */ /* 0x000fe40000000f00 */
        /* <DEDUP_REMOVED lines=11> */
.L_x_2587:
        /* <DEDUP_REMOVED lines=12> */
.L_x_2588:
        /* <DEDUP_REMOVED lines=39> */
[----:B------:R-:W-:Y:S02]  /*6670*/  LOP3.LUT R159, R108, UR36, R113, 0x96, !PT ;  /* 0x000000246c9f7c12 */ /* 0x000fe4000f8e9671 */
[----:B------:R-:W-:Y:S01]  /*6680*/  MOV R108, R176 ;  /* 0x000000b0006c7202 */ /* 0x000fe20000000f00 */
[----:B------:R-:W-:-:S07]  /*6690*/  IMAD.MOV.U32 R176, RZ, RZ, R112 ;  /* 0x000000ffffb07224 */ /* 0x000fce00078e0070 */
.L_x_2586:
[----:B------:R-:W-:Y:S01]  /*66a0*/  I2FP.F32.U32 R108, R108 ;  /* 0x0000006c006c7245 */ /* 0x000fe20000201000 */
[----:B------:R-:W-:Y:S01]  /*66b0*/  IMAD.U32 R109, R102, 0x10000, RZ ;  /* 0x00010000666d7824 */ /* 0x000fe200078e00ff */
[----:B------:R-:W-:-:S03]  /*66c0*/  @P1 SHF.L.U32 R113, R106, 0x10, RZ ;  /* 0x000000106a711819 */ /* 0x000fc600000006ff */
[----:B------:R-:W-:Y:S01]  /*66d0*/  FFMA.FTZ R108, R108, R161, 1.1641532182693481445e-10 ;  /* 0x2f0000006c6c7423 */ /* 0x000fe200000100a1 */
[----:B------:R-:W-:-:S04]  /*66e0*/  FMUL.FTZ R109, R109, UR5 ;  /* 0x000000056d6d7c20 */ /* 0x000fc80008410000 */
[----:B------:R-:W-:-:S04]  /*66f0*/  FSETP.GTU.FTZ.AND P0, PT, R108, UR4, PT ;  /* 0x000000046c007c0b */ /* 0x000fc8000bf1c000 */
[----:B------:R-:W-:Y:S02]  /*6700*/  FSEL R109, R109, RZ, !P0 ;  /* 0x000000ff6d6d7208 */ /* 0x000fe40004000000 */
[----:B------:R-:W-:Y:S02]  /*6710*/  SEL R153, RZ, 0x1, P0 ;  /* 0x00000001ff997807 */ /* 0x000fe40000000000 */
[----:B------:R-:W-:Y:S01]  /*6720*/  ISETP.NE.AND P0, PT, R114, 0x1, PT ;  /* 0x000000017200780c */ /* 0x000fe20003f05270 */
[----:B------:R-:W-:Y:S01]  /*6730*/  FADD.FTZ R108, R124, R109 ;  /* 0x0000006d7c6c7221 */ /* 0x000fe20000010000 */
[----:B------:R-:W-:-:S03]  /*6740*/  IMAD.MOV.U32 R109, RZ, RZ, 0x2 ;  /* 0x00000002ff6d7424 */ /* 0x000fc600078e00ff */
[--C-:B------:R-:W-:Y:S01]  /*6750*/  @P1 FADD.FTZ R124, R113, R108.reuse ;  /* 0x0000006c717c1221 */ /* 0x100fe20000010000 */
        /* <DEDUP_REMOVED lines=12> */
.L_x_2590:
        /* <DEDUP_REMOVED lines=12> */
.L_x_2591:
        /* <DEDUP_REMOVED lines=40> */
[----:B------:R-:W-:Y:S01]  /*6b60*/  IMAD.MOV.U32 R108, RZ, RZ, R176 ;  /* 0x000000ffff6c7224 */ /* 0x000fe200078e00b0 */
[----:B------:R-:W-:-:S07]  /*6b70*/  MOV R176, R112 ;  /* 0x0000007000b07202 */ /* 0x000fce0000000f00 */
.L_x_2589:
[----:B------:R-:W-:Y:S01]  /*6b80*/  I2FP.F32.U32 R108, R108 ;  /* 0x0000006c006c7245 */ /* 0x000fe20000201000 */
[----:B------:R-:W-:Y:S01]  /*6b90*/  IMAD.U32 R110, R110, 0x10000, RZ ;  /* 0x000100006e6e7824 */ /* 0x000fe200078e00ff */
[----:B------:R-:W-:Y:S01]  /*6ba0*/  ISETP.NE.AND P4, PT, R109, 0x1, PT ;  /* 0x000000016d00780c */ /* 0x000fe20003f85270 */
[----:B------:R-:W-:Y:S02]  /*6bb0*/  IMAD.MOV.U32 R112, RZ, RZ, 0x2 ;  /* 0x00000002ff707424 */ /* 0x000fe400078e00ff */
        /* <DEDUP_REMOVED lines=15> */
.L_x_2593:
        /* <DEDUP_REMOVED lines=12> */
.L_x_2594:
        /* <DEDUP_REMOVED lines=42> */
.L_x_2592:
[----:B------:R-:W-:Y:S01]  /*7010*/  I2FP.F32.U32 R108, R108 ;  /* 0x0000006c006c7245 */ /* 0x000fe20000201000 */
[----:B------:R-:W-:Y:S01]  /*7020*/  IMAD.U32 R126, R126, 0x10000, RZ ;  /* 0x000100007e7e7824 */ /* 0x000fe200078e00ff */
[----:B------:R-:W-:Y:S01]  /*7030*/  @P1 SHF.L.U32 R125, R125, 0x10, RZ ;  /* 0x000000107d7d1819 */ /* 0x000fe200000006ff */
[----:B------:R-:W-:Y:S02]  /*7040*/  IMAD.MOV.U32 R113, RZ, RZ, 0x2 ;  /* 0x00000002ff717424 */ /* 0x000fe400078e00ff */
[----:B------:R-:W-:Y:S01]  /*7050*/  FFMA.FTZ R108, R108, R161, 1.1641532182693481445e-10 ;  /* 0x2f0000006c6c7423 */ /* 0x000fe200000100a1 */
[----:B------:R-:W-:-:S04]  /*7060*/  FMUL.FTZ R126, R126, UR5 ;  /* 0x000000057e7e7c20 */ /* 0x000fc80008410000 */
[----:B------:R-:W-:-:S04]  /*7070*/  FSETP.GTU.FTZ.AND P4, PT, R108, UR4, PT ;  /* 0x000000046c007c0b */ /* 0x000fc8000bf9c000 */
[----:B------:R-:W-:Y:S02]  /*7080*/  FSEL R109, R126, RZ, !P4 ;  /* 0x000000ff7e6d7208 */ /* 0x000fe40006000000 */
[----:B------:R-:W-:Y:S02]  /*7090*/  SEL R154, RZ, 0x1, P4 ;  /* 0x00000001ff9a7807 */ /* 0x000fe40002000000 */
[----:B------:R-:W-:Y:S01]  /*70a0*/  ISETP.NE.AND P4, PT, R112, 0x1, PT ;  /* 0x000000017000780c */ /* 0x000fe20003f85270 */
[----:B------:R-:W-:Y:S01]  /*70b0*/  FADD.FTZ R108, R110, R109 ;  /* 0x0000006d6e6c7221 */ /* 0x000fe20000010000 */
[----:B------:R-:W-:-:S03]  /*70c0*/  IMAD.MOV.U32 R109, RZ, RZ, R158 ;  /* 0x000000ffff6d7224 */ /* 0x000fc600078e009e */
        /* <DEDUP_REMOVED lines=12> */
.L_x_2596:
        /* <DEDUP_REMOVED lines=12> */
.L_x_2597:
        /* <DEDUP_REMOVED lines=42> */
.L_x_2595:
[----:B------:R-:W-:Y:S01]  /*74f0*/  I2FP.F32.U32 R108, R109 ;  /* 0x0000006d006c7245 */ /* 0x000fe20000201000 */
[----:B------:R-:W-:Y:S01]  /*7500*/  IMAD.U32 R110, R111, 0x10000, RZ ;  /* 0x000100006f6e7824 */ /* 0x000fe200078e00ff */
[----:B------:R-:W-:Y:S02]  /*7510*/  ISETP.NE.AND P5, PT, R113, 0x1, PT ;  /* 0x000000017100780c */ /* 0x000fe40003fa5270 */
[----:B------:R-:W-:Y:S01]  /*7520*/  PRMT R168, R111, 0x7632, R168 ;  /* 0x000076326fa87816 */ /* 0x000fe200000000a8 */
[----:B------:R-:W-:Y:S01]  /*7530*/  FFMA.FTZ R108, R108, R161, 1.1641532182693481445e-10 ;  /* 0x2f0000006c6c7423 */ /* 0x000fe200000100a1 */
[----:B------:R-:W-:Y:S01]  /*7540*/  FMUL.FTZ R110, R110, UR5 ;  /* 0x000000056e6e7c20 */ /* 0x000fe20008410000 */
[----:B------:R-:W-:Y:S01]  /*7550*/  IMAD.MOV.U32 R111, RZ, RZ, 0x2 ;  /* 0x00000002ff6f7424 */ /* 0x000fe200078e00ff */
[----:B------:R-:W-:Y:S02]  /*7560*/  MOV R109, R158 ;  /* 0x0000009e006d7202 */ /* 0x000fe40000000f00 */
[----:B------:R-:W-:-:S04]  /*7570*/  FSETP.GTU.FTZ.AND P4, PT, R108, UR4, PT ;  /* 0x000000046c007c0b */ /* 0x000fc8000bf9c000 */
        /* <DEDUP_REMOVED lines=11> */
.L_x_2599:
        /* <DEDUP_REMOVED lines=12> */
.L_x_2600:
        /* <DEDUP_REMOVED lines=36> */
[----:B------:R-:W-:-:S04]  /*7930*/  IMAD.WIDE.U32 R158, R158, -0x326172a9, RZ ;  /* 0xcd9e8d579e9e7825 */ /* 0x000fc800078e00ff */
[----:B------:R-:W-:Y:S01]  /*7940*/  IMAD.WIDE.U32 R110, R110, -0x2daee0ad, RZ ;  /* 0xd2511f536e6e7825 */ /* 0x000fe200078e00ff */
[----:B------:R-:W-:-:S03]  /*7950*/  LOP3.LUT R157, R112, UR35, R159, 0x96, !PT ;  /* 0x00000023709d7c12 */ /* 0x000fc6000f8e969f */
[----:B------:R-:W-:Y:S01]  /*7960*/  IMAD.MOV.U32 R176, RZ, RZ, R110 ;  /* 0x000000ffffb07224 */ /* 0x000fe200078e006e */
[----:B------:R-:W-:Y:S01]  /*7970*/  LOP3.LUT R159, R108, UR36, R111, 0x96, !PT ;  /* 0x000000246c9f7c12 */ /* 0x000fe2000f8e966f */
[----:B------:R-:W-:-:S07]  /*7980*/  IMAD.MOV.U32 R111, RZ, RZ, RZ ;  /* 0x000000ffff6f7224 */ /* 0x000fce00078e00ff */
.L_x_2598:
[----:B------:R-:W-:Y:S01]  /*7990*/  I2FP.F32.U32 R108, R109 ;  /* 0x0000006d006c7245 */ /* 0x000fe20000201000 */
[----:B------:R-:W-:Y:S02]  /*79a0*/  IMAD.U32 R109, R103, 0x10000, RZ ;  /* 0x00010000676d7824 */ /* 0x000fe400078e00ff */
        /* <DEDUP_REMOVED lines=8> */
[----:B------:R-:W-:-:S05]  /*7a30*/  @P1 SHF.L.U32 R109, R107, 0x10, RZ ;  /* 0x000000106b6d1819 */ /* 0x000fca00000006ff */
        /* <DEDUP_REMOVED lines=13> */
.L_x_2602:
        /* <DEDUP_REMOVED lines=12> */
.L_x_2603:
        /* <DEDUP_REMOVED lines=42> */
.L_x_2601:
[----:B------:R-:W-:Y:S01]  /*7e70*/  I2FP.F32.U32 R108, R108 ;  /* 0x0000006c006c7245 */ /* 0x000fe20000201000 */
[----:B------:R-:W-:Y:S01]  /*7e80*/  IMAD.U32 R168, R168, 0x10000, RZ ;  /* 0x00010000a8a87824 */ /* 0x000fe200078e00ff */
[----:B------:R-:W-:Y:S01]  /*7e90*/  ISETP.NE.AND P6, PT, R110, 0x1, PT ;  /* 0x000000016e00780c */ /* 0x000fe20003fc5270 */
[----:B------:R-:W-:Y:S01]  /*7ea0*/  IMAD.MOV.U32 R172, RZ, RZ, 0x2 ;  /* 0x00000002ffac7424 */ /* 0x000fe200078e00ff */
[----:B------:R-:W-:Y:S01]  /*7eb0*/  MOV R109, R158 ;  /* 0x0000009e006d7202 */ /* 0x000fe20000000f00 */
[----:B------:R-:W-:Y:S01]  /*7ec0*/  FFMA.FTZ R108, R108, R161, 1.1641532182693481445e-10 ;  /* 0x2f0000006c6c7423 */ /* 0x000fe200000100a1 */
[----:B------:R-:W-:-:S04]  /*7ed0*/  FMUL.FTZ R168, R168, UR5 ;  /* 0x00000005a8a87c20 */ /* 0x000fc80008410000 */
        /* <DEDUP_REMOVED lines=12> */
.L_x_2605:
[----:B------:R-:W-:-:S04]  /*7fa0*/  VIADD R3, R3, 0x1 ;  /* 0x0000000103037836 */ /* 0x000fc80000000000 */
        /* <DEDUP_REMOVED lines=13> */
.L_x_2606:
        /* <DEDUP_REMOVED lines=41> */
[----:B------:R-:W-:-:S07]  /*8310*/  LOP3.LUT R159, R108, UR36, R111, 0x96, !PT ;  /* 0x000000246c9f7c12 */ /* 0x000fce000f8e966f */
.L_x_2604:
[----:B------:R-:W-:Y:S01]  /*8320*/  I2FP.F32.U32 R108, R109 ;  /* 0x0000006d006c7245 */ /* 0x000fe20000201000 */
[----:B------:R-:W-:Y:S01]  /*8330*/  IMAD.U32 R162, R162, 0x10000, RZ ;  /* 0x00010000a2a27824 */ /* 0x000fe200078e00ff */
[----:B------:R-:W-:Y:S02]  /*8340*/  @P1 SHF.L.U32 R127, R127, 0x10, RZ ;  /* 0x000000107f7f1819 */ /* 0x000fe400000006ff */
[----:B------:R-:W-:Y:S01]  /*8350*/  PRMT R110, R165, 0x5410, R166 ;  /* 0x00005410a56e7816 */ /* 0x000fe200000000a6 */
[----:B------:R-:W-:Y:S01]  /*8360*/  FFMA.FTZ R108, R108, R161, 1.1641532182693481445e-10 ;  /* 0x2f0000006c6c7423 */ /* 0x000fe200000100a1 */
[----:B------:R-:W-:-:S04]  /*8370*/  FMUL.FTZ R162, R162, UR5 ;  /* 0x00000005a2a27c20 */ /* 0x000fc80008410000 */
[----:B------:R-:W-:-:S04]  /*8380*/  FSETP.GTU.FTZ.AND P6, PT, R108, UR4, PT ;  /* 0x000000046c007c0b */ /* 0x000fc8000bfdc000 */
[----:B------:R-:W-:Y:S02]  /*8390*/  FSEL R109, R162, RZ, !P6 ;  /* 0x000000ffa26d7208 */ /* 0x000fe40007000000 */
[----:B------:R-:W-:-:S03]  /*83a0*/  SEL R156, RZ, 0x1, P6 ;  /* 0x00000001ff9c7807 */ /* 0x000fc60003000000 */
[----:B------:R-:W-:Y:S01]  /*83b0*/  FADD.FTZ R108, R168, R109 ;  /* 0x0000006da86c7221 */ /* 0x000fe20000010000 */
[----:B------:R-:W-:-:S03]  /*83c0*/  PRMT R109, R163, 0x5410, R164 ;  /* 0x00005410a36d7816 */ /* 0x000fc600000000a4 */
[--C-:B------:R-:W-:Y:S01]  /*83d0*/  @P1 FADD.FTZ R127, R127, R108.reuse ;  /* 0x0000006c7f7f1221 */ /* 0x100fe20000010000 */
[----:B------:R-:W-:Y:S01]  /*83e0*/  @!P1 IMAD.MOV.U32 R127, RZ, RZ, R108 ;  /* 0x000000ffff7f9224 */ /* 0x000fe200078e006c */
[----:B------:R-:W-:-:S04]  /*83f0*/  PRMT R108, R160, 0x5410, R119 ;  /* 0x00005410a06c7816 */ /* 0x000fc80000000077 */
[----:B------:R-:W-:-:S04]  /*8400*/  F2FP.BF16.F32.PACK_AB R111, RZ, R127 ;  /* 0x0000007fff6f723e */ /* 0x000fc800000010ff */
[----:B------:R-:W-:-:S07]  /*8410*/  PRMT R111, R167, 0x5410, R111 ;  /* 0x00005410a76f7816 */ /* 0x000fce000000006f */
.L_x_2558:
[----:B------:R-:W-:Y:S01]  /*8420*/  SEL R168, RZ, 0x100, !P0 ;  /* 0x00000100ffa87807 */ /* 0x000fe20004000000 */
[----:B------:R-:W0:Y:S01]  /*8430*/  LDC.64 R112, c[0x0][0x3a8] ;  /* 0x0000ea00ff707b82 */ /* 0x000e220000000a00 */
[----:B------:R-:W-:Y:S02]  /*8440*/  ISETP.NE.U32.AND P0, PT, RZ, UR38, PT ;  /* 0x00000026ff007c0c */ /* 0x000fe4000bf05070 */
[----:B------:R-:W-:Y:S02]  /*8450*/  SEL R169, RZ, 0x1000000, !P5 ;  /* 0x01000000ffa97807 */ /* 0x000fe40006800000 */
[----:B------:R-:W-:Y:S02]  /*8460*/  ISETP.NE.AND.EX P0, PT, RZ, UR39, PT, P0 ;  /* 0x00000027ff007c0c */ /* 0x000fe4000bf05300 */
[----:B------:R-:W-:Y:S01]  /*8470*/  SEL R167, RZ, 0x10000, !P4 ;  /* 0x00010000ffa77807 */ /* 0x000fe20006000000 */
[----:B------:R-:W1:Y:S01]  /*8480*/  LDC.64 R114, c[0x0][0x3b0] ;  /* 0x0000ec00ff727b82 */ /* 0x000e620000000a00 */
[----:B------:R-:W-:-:S02]  /*8490*/  LOP3.LUT P5, RZ, R148, 0x4, RZ, 0xc0, !PT ;  /* 0x0000000494ff7812 */ /* 0x000fc400078ac0ff */
[C---:B------:R-:W-:Y:S02]  /*84a0*/  LOP3.LUT P4, RZ, R148.reuse, 0x2, RZ, 0xc0, !PT ;  /* 0x0000000294ff7812 */ /* 0x040fe4000788c0ff */
[----:B------:R-:W-:Y:S02]  /*84b0*/  LOP3.LUT P6, RZ, R148, 0x8, RZ, 0xc0, !PT ;  /* 0x0000000894ff7812 */ /* 0x000fe400078cc0ff */
[----:B------:R-:W-:Y:S01]  /*84c0*/  SEL R166, RZ, 0x1000000, !P2 ;  /* 0x01000000ffa67807 */ /* 0x000fe20005000000 */
[----:B------:R-:W2:Y:S01]  /*84d0*/  @P1 LDC.64 R164, c[0x0][0x3a0] ;  /* 0x0000e800ffa41b82 */ /* 0x000ea20000000a00 */
[----:B------:R-:W-:Y:S02]  /*84e0*/  SEL R119, RZ, 0x10000, !P4 ;  /* 0x00010000ff777807 */ /* 0x000fe40006000000 */
[----:B------:R-:W-:Y:S02]  /*84f0*/  SEL R160, RZ, 0x100, !P5 ;  /* 0x00000100ffa07807 */ /* 0x000fe40006800000 */
[----:B------:R-:W-:-:S02]  /*8500*/  LOP3.LUT R168, R168, R169, R167, 0xfe, !PT ;  /* 0x000000a9a8a87212 */ /* 0x000fc400078efea7 */
[----:B------:R-:W-:Y:S01]  /*8510*/  SEL R167, RZ, 0x1, !P3 ;  /* 0x00000001ffa77807 */ /* 0x000fe20005800000 */
[----:B------:R-:W3:Y:S01]  /*8520*/  @P0 LDC.64 R162, c[0x0][0x398] ;  /* 0x0000e600ffa20b82 */ /* 0x000ee20000000a00 */
[----:B------:R-:W-:Y:S01]  /*8530*/  LOP3.LUT R160, R160, R166, R119, 0xfe, !PT ;  /* 0x000000a6a0a07212 */ /* 0x000fe200078efe77 */
[----:B0-----:R-:W-:Y:S01]  /*8540*/  IMAD.WIDE.U32 R170, R118, 0x10, R112 ;  /* 0x0000001076aa7825 */ /* 0x001fe200078e0070 */
[----:B------:R-:W-:Y:S02]  /*8550*/  SEL R169, RZ, 0x1, !P6 ;  /* 0x00000001ffa97807 */ /* 0x000fe40007000000 */
[----:B------:R-:W-:Y:S01]  /*8560*/  LOP3.LUT R167, R168, R167, RZ, 0xfc, !PT ;  /* 0x000000a7a8a77212 */ /* 0x000fe200078efcff */
[----:B------:R-:W-:Y:S01]  /*8570*/  VIADD R119, R118, 0x80 ;  /* 0x0000008076777836 */ /* 0x000fe20000000000 */
[----:B------:R-:W-:Y:S01]  /*8580*/  LOP3.LUT R166, R160, R169, RZ, 0xfc, !PT ;  /* 0x000000a9a0a67212 */ /* 0x000fe200078efcff */
[----:B-1----:R-:W-:Y:S01]  /*8590*/  IMAD.WIDE.U32 R168, R118, 0x8, R114 ;  /* 0x0000000876a87825 */ /* 0x002fe200078e0072 */
[----:B------:R0:W-:Y:S04]  /*85a0*/  STG.E.128 desc[UR8][R170.64], R108 ;  /* 0x0000006caa007986 */ /* 0x0001e8000c101d08 */
[----:B------:R0:W-:Y:S01]  /*85b0*/  STG.E.64 desc[UR8][R168.64], R166 ;  /* 0x000000a6a8007986 */ /* 0x0001e2000c101b08 */
[----:B--2---:R-:W-:Y:S01]  /*85c0*/  @P1 IMAD.WIDE.U32 R164, R119, 0x10, R164 ;  /* 0x0000001077a41825 */ /* 0x004fe200078e00a4 */
[----:B------:R-:W-:Y:S06]  /*85d0*/  @!P0 BRA `(.L_x_2607) ;  /* 0x0000000000508947 */ /* 0x000fec0003800000 */
        /* <DEDUP_REMOVED lines=20> */
.L_x_2607:
[----:B------:R-:W2:Y:S01]  /*8720*/  @P1 LDG.E.128 R104, desc[UR8][R164.64] ;  /* 0x00000008a4681981 */ /* 0x000ea2000c1e1d00 */
[----:B01----:R-:W-:-:S04]  /*8730*/  IMAD.WIDE.U32 R108, R119, 0x10, R116 ;  /* 0x00000010776c7825 */ /* 0x003fc800078e0074 */
[----:B---3--:R-:W-:Y:S02]  /*8740*/  @P0 IMAD.WIDE.U32 R162, R119, 0x10, R162 ;  /* 0x0000001077a20825 */ /* 0x008fe400078e00a2 */
[----:B------:R-:W5:Y:S04]  /*8750*/  LDG.E.128 R108, desc[UR8][R108.64] ;  /* 0x000000086c6c7981 */ /* 0x000f68000c1e1d00 */
[----:B------:R0:W5:Y:S01]  /*8760*/  @P0 LDG.E.128 R100, desc[UR8][R162.64] ;  /* 0x00000008a2640981 */ /* 0x000162000c1e1d00 */
[----:B--2---:R-:W-:Y:S02]  /*8770*/  PRMT R169, R107, 0x7632, R169 ;  /* 0x000076326ba97816 */ /* 0x004fe400000000a9 */
[----:B------:R-:W-:Y:S02]  /*8780*/  PRMT R167, R106, 0x7632, R167 ;  /* 0x000076326aa77816 */ /* 0x000fe400000000a7 */
[----:B------:R-:W-:-:S02]  /*8790*/  PRMT R166, R105, 0x7632, R166 ;  /* 0x0000763269a67816 */ /* 0x000fc400000000a6 */
[----:B------:R-:W-:Y:S01]  /*87a0*/  PRMT R175, R104, 0x7632, R175 ;  /* 0x0000763268af7816 */ /* 0x000fe200000000af */
[----:B0-----:R-:W-:Y:S06]  /*87b0*/  @!P0 BRA `(.L_x_2608) ;  /* 0x0000004c00448947 */ /* 0x001fec0003800000 */
[----:B------:R-:W-:Y:S01]  /*87c0*/  ISETP.NE.AND P2, PT, R172, 0x1, PT ;  /* 0x00000001ac00780c */ /* 0x000fe20003f45270 */
[----:B------:R-:W-:Y:S01]  /*87d0*/  HFMA2 R152, -RZ, RZ, 0, 1.1920928955078125e-07 ;  /* 0x00000002ff987431 */ /* 0x000fe200000001ff */
[----:B-----5:R-:W-:Y:S01]  /*87e0*/  PRMT R174, R103, 0x7632, R174 ;  /* 0x0000763267ae7816 */ /* 0x020fe200000000ae */
[----:B------:R-:W-:Y:S01]  /*87f0*/  IMAD.MOV.U32 R149, RZ, RZ, R158 ;  /* 0x000000ffff957224 */ /* 0x000fe200078e009e */
[----:B------:R-:W-:Y:S01]  /*8800*/  PRMT R168, R102, 0x7632, R168 ;  /* 0x0000763266a87816 */ /* 0x000fe200000000a8 */
[----:B------:R-:W-:Y:S01]  /*8810*/  IMAD.MOV.U32 R182, RZ, RZ, R176 ;  /* 0x000000ffffb67224 */ /* 0x000fe200078e00b0 */
[----:B------:R-:W-:Y:S02]  /*8820*/  PRMT R165, R101, 0x7632, R165 ;  /* 0x0000763265a57816 */ /* 0x000fe400000000a5 */
[----:B------:R-:W-:-:S05]  /*8830*/  PRMT R160, R100, 0x7632, R160 ;  /* 0x0000763264a07816 */ /* 0x000fca00000000a0 */
        /* <DEDUP_REMOVED lines=11> */
.L_x_2610:
        /* <DEDUP_REMOVED lines=12> */
.L_x_2611:
        /* <DEDUP_REMOVED lines=40> */
[----:B------:R-:W-:-:S07]  /*8c30*/  LOP3.LUT R159, R150, UR36, R183, 0x96, !PT ;  /* 0x00000024969f7c12 */ /* 0x000fce000f8e96b7 */
.L_x_2609:
[----:B------:R-:W-:Y:S01]  /*8c40*/  I2FP.F32.U32 R150, R149 ;  /* 0x0000009500967245 */ /* 0x000fe20000201000 */
[----:B------:R-:W-:Y:S01]  /*8c50*/  IMAD.U32 R149, R108, 0x10000, RZ ;  /* 0x000100006c957824 */ /* 0x000fe200078e00ff */
[----:B------:R-:W-:Y:S01]  /*8c60*/  ISETP.NE.AND P3, PT, R152, 0x1, PT ;  /* 0x000000019800780c */ /* 0x000fe20003f65270 */
[----:B------:R-:W-:Y:S01]  /*8c70*/  IMAD.MOV.U32 R153, RZ, RZ, 0x2 ;  /* 0x00000002ff997424 */ /* 0x000fe200078e00ff */
[----:B------:R-:W-:Y:S01]  /*8c80*/  LOP3.LUT R148, R148, 0xffffffef, RZ, 0xc0, !PT ;  /* 0xffffffef94947812 */ /* 0x000fe200078ec0ff */
        /* <DEDUP_REMOVED lines=17> */
.L_x_2613:
        /* <DEDUP_REMOVED lines=12> */
.L_x_2614:
        /* <DEDUP_REMOVED lines=40> */
[----:B------:R-:W-:Y:S01]  /*90e0*/  MOV R151, R182 ;  /* 0x000000b600977202 */ /* 0x000fe20000000f00 */
[----:B------:R-:W-:-:S07]  /*90f0*/  IMAD.MOV.U32 R182, RZ, RZ, R150 ;  /* 0x000000ffffb67224 */ /* 0x000fce00078e0096 */
.L_x_2612:
        /* <DEDUP_REMOVED lines=8> */
[----:B------:R-:W-:Y:S01]  /*9180*/  FSEL R150, R151, RZ, !P2 ;  /* 0x000000ff97967208 */ /* 0x000fe20005000000 */
[----:B------:R-:W-:-:S04]  /*9190*/  IMAD.MOV.U32 R151, RZ, RZ, R158 ;  /* 0x000000ffff977224 */ /* 0x000fc800078e009e */
[----:B------:R-:W-:-:S04]  /*91a0*/  FADD.FTZ R149, R149, R150 ;  /* 0x0000009695957221 */ /* 0x000fc80000010000 */
        /* <DEDUP_REMOVED lines=13> */
.L_x_2616:
        /* <DEDUP_REMOVED lines=12> */
.L_x_2617:
        /* <DEDUP_REMOVED lines=42> */
.L_x_2615:
[----:B------:R-:W-:Y:S01]  /*95e0*/  I2FP.F32.U32 R150, R151 ;  /* 0x0000009700967245 */ /* 0x000fe20000201000 */
[----:B------:R-:W-:Y:S01]  /*95f0*/  IMAD.U32 R108, R108, 0x10000, RZ ;  /* 0x000100006c6c7824 */ /* 0x000fe200078e00ff */
[----:B------:R-:W-:Y:S01]  /*9600*/  ISETP.NE.AND P3, PT, R152, 0x1, PT ;  /* 0x000000019800780c */ /* 0x000fe20003f65270 */
[----:B------:R-:W-:Y:S01]  /*9610*/  IMAD.MOV.U32 R153, RZ, RZ, 0x2 ;  /* 0x00000002ff997424 */ /* 0x000fe200078e00ff */
[----:B------:R-:W-:Y:S01]  /*9620*/  LOP3.LUT R148, R148, 0xfffffff7, RZ, 0xc0, !PT ;  /* 0xfffffff794947812 */ /* 0x000fe200078ec0ff */
[----:B------:R-:W-:Y:S01]  /*9630*/  FFMA.FTZ R150, R150, R161, 1.1641532182693481445e-10 ;  /* 0x2f00000096967423 */ /* 0x000fe200000100a1 */
[----:B------:R-:W-:Y:S01]  /*9640*/  FMUL.FTZ R108, R108, UR5 ;  /* 0x000000056c6c7c20 */ /* 0x000fe20008410000 */
[----:B------:R-:W-:-:S03]  /*9650*/  MOV R151, R158 ;  /* 0x0000009e00977202 */ /* 0x000fc60000000f00 */
        /* <DEDUP_REMOVED lines=13> */
.L_x_2619:
        /* <DEDUP_REMOVED lines=12> */
.L_x_2620:
        /* <DEDUP_REMOVED lines=42> */
.L_x_2618:
        /* <DEDUP_REMOVED lines=24> */
.L_x_2622:
        /* <DEDUP_REMOVED lines=12> */
.L_x_2623:
        /* <DEDUP_REMOVED lines=42> */
.L_x_2621:
        /* <DEDUP_REMOVED lines=22> */
.L_x_2625:
        /* <DEDUP_REMOVED lines=12> */
.L_x_2626:
        /* <DEDUP_REMOVED lines=42> */
.L_x_2624:
        /* <DEDUP_REMOVED lines=8> */
[----:B------:R-:W-:-:S03]  /*a4b0*/  @P1 SHF.L.U32 R109, R105, 0x10, RZ ;  /* 0x00000010696d1819 */ /* 0x000fc600000006ff */
        /* <DEDUP_REMOVED lines=15> */
.L_x_2628:
        /* <DEDUP_REMOVED lines=12> */
.L_x_2629:
        /* <DEDUP_REMOVED lines=42> */
.L_x_2627:
        /* <DEDUP_REMOVED lines=21> */
.L_x_2631:
        /* <DEDUP_REMOVED lines=12> */
.L_x_2632:
        /* <DEDUP_REMOVED lines=42> */
.L_x_2630:
        /* <DEDUP_REMOVED lines=24> */
.L_x_2634:
        /* <DEDUP_REMOVED lines=12> */
.L_x_2635:
        /* <DEDUP_REMOVED lines=42> */
.L_x_2633:
[----:B------:R-:W-:Y:S01]  /*b2a0*/  I2FP.F32.U32 R108, R109 ;  /* 0x0000006d006c7245 */ /* 0x000fe20000201000 */
[----:B------:R-:W-:Y:S01]  /*b2b0*/  IMAD.U32 R109, R110, 0x10000, RZ ;  /* 0x000100006e6d7824 */ /* 0x000fe200078e00ff */
[----:B------:R-:W-:Y:S01]  /*b2c0*/  ISETP.NE.AND P3, PT, R154, 0x1, PT ;  /* 0x000000019a00780c */ /* 0x000fe20003f65270 */
[----:B------:R-:W-:Y:S01]  /*b2d0*/  IMAD.MOV.U32 R155, RZ, RZ, 0x2 ;  /* 0x00000002ff9b7424 */ /* 0x000fe200078e00ff */
[----:B------:R-:W-:Y:S01]  /*b2e0*/  PRMT R110, R110, 0x7632, R110 ;  /* 0x000076326e6e7816 */ /* 0x000fe2000000006e */
[----:B------:R-:W-:Y:S01]  /*b2f0*/  FFMA.FTZ R108, R108, R161, 1.1641532182693481445e-10 ;  /* 0x2f0000006c6c7423 */ /* 0x000fe200000100a1 */
[----:B------:R-:W-:Y:S01]  /*b300*/  FMUL.FTZ R109, R109, UR5 ;  /* 0x000000056d6d7c20 */ /* 0x000fe20008410000 */
[----:B------:R-:W-:-:S03]  /*b310*/  MOV R153, R158 ;  /* 0x0000009e00997202 */ /* 0x000fc60000000f00 */
        /* <DEDUP_REMOVED lines=12> */
.L_x_2637:
        /* <DEDUP_REMOVED lines=12> */
.L_x_2638:
        /* <DEDUP_REMOVED lines=41> */
[----:B------:R-:W-:-:S07]  /*b730*/  LOP3.LUT R159, R154, UR36, R109, 0x96, !PT ;  /* 0x000000249a9f7c12 */ /* 0x000fce000f8e966d */
.L_x_2636:
        /* <DEDUP_REMOVED lines=24> */
.L_x_2640:
        /* <DEDUP_REMOVED lines=12> */
.L_x_2641:
        /* <DEDUP_REMOVED lines=42> */
.L_x_2639:
        /* <DEDUP_REMOVED lines=19> */
.L_x_2643:
        /* <DEDUP_REMOVED lines=12> */
.L_x_2644:
        /* <DEDUP_REMOVED lines=42> */
.L_x_2642:
        /* <DEDUP_REMOVED lines=24> */
.L_x_2646:
        /* <DEDUP_REMOVED lines=12> */
.L_x_2647:
        /* <DEDUP_REMOVED lines=42> */
.L_x_2645:
[----:B------:R-:W-:Y:S01]  /*c590*/  I2FP.F32.U32 R108, R109 ;  /* 0x0000006d006c7245 */ /* 0x000fe20000201000 */
[C---:B------:R-:W-:Y:S01]  /*c5a0*/  IMAD.U32 R109, R111.reuse, 0x10000, RZ ;  /* 0x000100006f6d7824 */ /* 0x040fe200078e00ff */
        /* <DEDUP_REMOVED lines=18> */
.L_x_2649:
        /* <DEDUP_REMOVED lines=12> */
.L_x_2650:
        /* <DEDUP_REMOVED lines=42> */
.L_x_2648:
        /* <DEDUP_REMOVED lines=24> */
.L_x_2652:
        /* <DEDUP_REMOVED lines=12> */
.L_x_2653:
        /* <DEDUP_REMOVED lines=42> */
.L_x_2651:
        /* <DEDUP_REMOVED lines=19> */
.L_x_2655:
        /* <DEDUP_REMOVED lines=14> */
.L_x_2656:
        /* <DEDUP_REMOVED lines=41> */
[----:B------:R-:W-:-:S07]  /*d3b0*/  IMAD.MOV.U32 R182, RZ, RZ, R108 ;  /* 0x000000ffffb67224 */ /* 0x000fce00078e006c */
.L_x_2654:
[----:B------:R-:W-:Y:S01]  /*d3c0*/  I2FP.F32.U32 R108, R109 ;  /* 0x0000006d006c7245 */ /* 0x000fe20000201000 */
[----:B------:R-:W-:Y:S01]  /*d3d0*/  IMAD.U32 R174, R174, 0x10000, RZ ;  /* 0x00010000aeae7824 */ /* 0x000fe200078e00ff */
[----:B------:R-:W-:Y:S02]  /*d3e0*/  @P1 SHF.L.U32 R169, R169, 0x10, RZ ;  /* 0x00000010a9a91819 */ /* 0x000fe400000006ff */
[----:B------:R-:W-:Y:S01]  /*d3f0*/  PRMT R110, R175, 0x5410, R176 ;  /* 0x00005410af6e7816 */ /* 0x000fe200000000b0 */
[----:B------:R-:W-:Y:S01]  /*d400*/  FFMA.FTZ R108, R108, R161, 1.1641532182693481445e-10 ;  /* 0x2f0000006c6c7423 */ /* 0x000fe200000100a1 */
[----:B------:R-:W-:Y:S01]  /*d410*/  FMUL.FTZ R174, R174, UR5 ;  /* 0x00000005aeae7c20 */ /* 0x000fe20008410000 */
[----:B------:R-:W-:-:S03]  /*d420*/  PRMT R109, R173, 0x5410, R172 ;  /* 0x00005410ad6d7816 */ /* 0x000fc600000000ac */
[----:B------:R-:W-:-:S04]  /*d430*/  FSETP.GTU.FTZ.AND P6, PT, R108, UR4, PT ;  /* 0x000000046c007c0b */ /* 0x000fc8000bfdc000 */
[----:B------:R-:W-:Y:S02]  /*d440*/  FSEL R108, R174, RZ, !P6 ;  /* 0x000000ffae6c7208 */ /* 0x000fe40007000000 */
[----:B------:R-:W-:-:S03]  /*d450*/  SEL R156, RZ, 0x1, P6 ;  /* 0x00000001ff9c7807 */ /* 0x000fc60003000000 */
[----:B------:R-:W-:-:S04]  /*d460*/  FADD.FTZ R108, R177, R108 ;  /* 0x0000006cb16c7221 */ /* 0x000fc80000010000 */
[----:B------:R-:W-:Y:S01]  /*d470*/  @P1 FADD.FTZ R169, R108, R169 ;  /* 0x000000a96ca91221 */ /* 0x000fe20000010000 */
[----:B------:R-:W-:Y:S01]  /*d480*/  @!P1 IMAD.MOV.U32 R169, RZ, RZ, R108 ;  /* 0x000000ffffa99224 */ /* 0x000fe200078e006c */
[----:B------:R-:W-:-:S04]  /*d490*/  PRMT R108, R170, 0x5410, R160 ;  /* 0x00005410aa6c7816 */ /* 0x000fc800000000a0 */
[----:B------:R-:W-:-:S04]  /*d4a0*/  F2FP.BF16.F32.PACK_AB R111, RZ, R169 ;  /* 0x000000a9ff6f723e */ /* 0x000fc800000010ff */
[----:B------:R-:W-:Y:S01]  /*d4b0*/  PRMT R111, R171, 0x5410, R111 ;  /* 0x00005410ab6f7816 */ /* 0x000fe2000000006f */
[----:B------:R-:W-:Y:S06]  /*d4c0*/  BRA `(.L_x_2657) ;  /* 0x0000002400c87947 */ /* 0x000fec0003800000 */
.L_x_2608:
        /* <DEDUP_REMOVED lines=15> */
.L_x_2659:
        /* <DEDUP_REMOVED lines=12> */
.L_x_2660:
        /* <DEDUP_REMOVED lines=41> */
.L_x_2658:
[----:B------:R-:W-:Y:S01]  /*d910*/  I2FP.F32.U32 R160, R160 ;  /* 0x000000a000a07245 */ /* 0x000fe20000201000 */
[----:B------:R-:W-:Y:S01]  /*d920*/  @P1 IMAD.U32 R163, R104, 0x10000, RZ ;  /* 0x0001000068a31824 */ /* 0x000fe200078e00ff */
[----:B-----5:R-:W-:Y:S01]  /*d930*/  SHF.L.U32 R162, R108, 0x10, RZ ;  /* 0x000000106ca27819 */ /* 0x020fe200000006ff */
[----:B------:R-:W-:Y:S01]  /*d940*/  IMAD.MOV.U32 R165, RZ, RZ, 0x2 ;  /* 0x00000002ffa57424 */ /* 0x000fe200078e00ff */
[----:B------:R-:W-:Y:S01]  /*d950*/  ISETP.NE.AND P3, PT, R164, 0x1, PT ;  /* 0x00000001a400780c */ /* 0x000fe20003f65270 */
[----:B------:R-:W-:Y:S01]  /*d960*/  FFMA.FTZ R160, R160, R161, 1.1641532182693481445e-10 ;  /* 0x2f000000a0a07423 */ /* 0x000fe200000100a1 */
[----:B------:R-:W-:Y:S01]  /*d970*/  LOP3.LUT R148, R148, 0xffffffef, RZ, 0xc0, !PT ;  /* 0xffffffef94947812 */ /* 0x000fe200078ec0ff */
[----:B------:R-:W-:Y:S01]  /*d980*/  FMUL.FTZ R162, R162, UR5 ;  /* 0x00000005a2a27c20 */ /* 0x000fe20008410000 */
[----:B------:R-:W-:Y:S02]  /*d990*/  PRMT R108, R108, 0x7632, R108 ;  /* 0x000076326c6c7816 */ /* 0x000fe4000000006c */
[----:B------:R-:W-:-:S04]  /*d9a0*/  FSETP.GTU.FTZ.AND P2, PT, R160, UR4, PT ;  /* 0x00000004a0007c0b */ /* 0x000fc8000bf5c000 */
        /* <DEDUP_REMOVED lines=15> */
.L_x_2662:
        /* <DEDUP_REMOVED lines=12> */
.L_x_2663:
        /* <DEDUP_REMOVED lines=40> */
[----:B------:R-:W-:Y:S01]  /*dde0*/  IMAD.MOV.U32 R165, RZ, RZ, RZ ;  /* 0x000000ffffa57224 */ /* 0x000fe200078e00ff */
[----:B------:R-:W-:-:S07]  /*ddf0*/  MOV R182, R164 ;  /* 0x000000a400b67202 */ /* 0x000fce0000000f00 */
.L_x_2661:
[----:B------:R-:W-:Y:S01]  /*de00*/  I2FP.F32.U32 R164, R163 ;  /* 0x000000a300a47245 */ /* 0x000fe20000201000 */
[----:B------:R-:W-:Y:S01]  /*de10*/  IMAD.U32 R108, R108, 0x10000, RZ ;  /* 0x000100006c6c7824 */ /* 0x000fe200078e00ff */
[----:B------:R-:W-:Y:S01]  /*de20*/  ISETP.NE.AND P3, PT, R165, 0x1, PT ;  /* 0x00000001a500780c */ /* 0x000fe20003f65270 */
[----:B------:R-:W-:Y:S01]  /*de30*/  HFMA2 R168, -RZ, RZ, 0, 1.1920928955078125e-07 ;  /* 0x00000002ffa87431 */ /* 0x000fe200000001ff */
[----:B------:R-:W-:Y:S01]  /*de40*/  LOP3.LUT R148, R148, 0xfffffff7, RZ, 0xc0, !PT ;  /* 0xfffffff794947812 */ /* 0x000fe200078ec0ff */
[----:B------:R-:W-:Y:S01]  /*de50*/  FFMA.FTZ R164, R164, R161, 1.1641532182693481445e-10 ;  /* 0x2f000000a4a47423 */ /* 0x000fe200000100a1 */
[----:B------:R-:W-:-:S04]  /*de60*/  FMUL.FTZ R108, R108, UR5 ;  /* 0x000000056c6c7c20 */ /* 0x000fc80008410000 */
[----:B------:R-:W-:Y:S01]  /*de70*/  FSETP.GTU.FTZ.AND P2, PT, R164, UR4, PT ;  /* 0x00000004a4007c0b */ /* 0x000fe2000bf5c000 */
        /* <DEDUP_REMOVED lines=16> */
.L_x_2665:
        /* <DEDUP_REMOVED lines=12> */
.L_x_2666:
        /* <DEDUP_REMOVED lines=42> */
.L_x_2664:
[----:B------:R-:W-:Y:S01]  /*e2e0*/  I2FP.F32.U32 R108, R108 ;  /* 0x0000006c006c7245 */ /* 0x000fe20000201000 */
[----:B------:R-:W-:Y:S01]  /*e2f0*/  @P1 IMAD.U32 R165, R105, 0x10000, RZ ;  /* 0x0001000069a51824 */ /* 0x000fe200078e00ff */
[----:B------:R-:W-:Y:S01]  /*e300*/  SHF.L.U32 R164, R109, 0x10, RZ ;  /* 0x000000106da47819 */ /* 0x000fe200000006ff */
[----:B------:R-:W-:Y:S01]  /*e310*/  IMAD.MOV.U32 R170, RZ, RZ, 0x2 ;  /* 0x00000002ffaa7424 */ /* 0x000fe200078e00ff */
[----:B------:R-:W-:Y:S01]  /*e320*/  ISETP.NE.AND P3, PT, R168, 0x1, PT ;  /* 0x00000001a800780c */ /* 0x000fe20003f65270 */
[----:B------:R-:W-:Y:S01]  /*e330*/  FFMA.FTZ R108, R108, R161, 1.1641532182693481445e-10 ;  /* 0x2f0000006c6c7423 */ /* 0x000fe200000100a1 */
[----:B------:R-:W-:Y:S01]  /*e340*/  LOP3.LUT R148, R148, 0xfffffffb, RZ, 0xc0, !PT ;  /* 0xfffffffb94947812 */ /* 0x000fe200078ec0ff */
[----:B------:R-:W-:-:S03]  /*e350*/  FMUL.FTZ R164, R164, UR5 ;  /* 0x00000005a4a47c20 */ /* 0x000fc60008410000 */
[----:B------:R-:W-:-:S04]  /*e360*/  FSETP.GTU.FTZ.AND P2, PT, R108, UR4, PT ;  /* 0x000000046c007c0b */ /* 0x000fc8000bf5c000 */
[----:B------:R-:W-:Y:S02]  /*e370*/  FSEL R164, R164, RZ, !P2 ;  /* 0x000000ffa4a47208 */ /* 0x000fe40005000000 */
[----:B------:R-:W-:-:S03]  /*e380*/  PLOP3.LUT P2, PT, P2, PT, PT, 0x8, 0x80 ;  /* 0x000000000080781c */ /* 0x000fc6000174e170 */
[----:B------:R-:W-:Y:S01]  /*e390*/  @P1 FADD.FTZ R164, R165, R164 ;  /* 0x000000a4a5a41221 */ /* 0x000fe20000010000 */
[----:B------:R-:W-:Y:S01]  /*e3a0*/  PRMT R165, R109, 0x7632, R165 ;  /* 0x000076326da57816 */ /* 0x000fe200000000a5 */
[----:B------:R-:W-:-:S03]  /*e3b0*/  IMAD.MOV.U32 R109, RZ, RZ, R158 ;  /* 0x000000ffff6d7224 */ /* 0x000fc600078e009e */
        /* <DEDUP_REMOVED lines=11> */
.L_x_2668:
        /* <DEDUP_REMOVED lines=12> */
.L_x_2669:
        /* <DEDUP_REMOVED lines=42> */
.L_x_2667:
[----:B------:R-:W-:Y:S01]  /*e7d0*/  I2FP.F32.U32 R108, R109 ;  /* 0x0000006d006c7245 */ /* 0x000fe20000201000 */
[----:B------:R-:W-:Y:S01]  /*e7e0*/  IMAD.U32 R165, R165, 0x10000, RZ ;  /* 0x00010000a5a57824 */ /* 0x000fe200078e00ff */
[----:B------:R-:W-:Y:S01]  /*e7f0*/  ISETP.NE.AND P2, PT, R170, 0x1, PT ;  /* 0x00000001aa00780c */ /* 0x000fe20003f45270 */
[----:B------:R-:W-:Y:S01]  /*e800*/  @P1 IMAD.U32 R109, R166, 0x10000, RZ ;  /* 0x00010000a66d1824 */ /* 0x000fe200078e00ff */
[----:B------:R-:W-:Y:S01]  /*e810*/  LOP3.LUT R148, R148, 0xfffffffd, RZ, 0xc0, !PT ;  /* 0xfffffffd94947812 */ /* 0x000fe200078ec0ff */
[----:B------:R-:W-:Y:S01]  /*e820*/  FFMA.FTZ R108, R108, R161, 1.1641532182693481445e-10 ;  /* 0x2f0000006c6c7423 */ /* 0x000fe200000100a1 */
[----:B------:R-:W-:Y:S01]  /*e830*/  FMUL.FTZ R165, R165, UR5 ;  /* 0x00000005a5a57c20 */ /* 0x000fe20008410000 */
[----:B------:R-:W-:-:S03]  /*e840*/  HFMA2 R168, -RZ, RZ, 0, 1.1920928955078125e-07 ;  /* 0x00000002ffa87431 */ /* 0x000fc600000001ff */
        /* <DEDUP_REMOVED lines=16> */
.L_x_2671:
[----:B------:R-:W-:-:S04]  /*e950*/  VIADD R3, R3, 0x1 ;  /* 0x0000000103037836 */ /* 0x000fc80000000000 */
        /* <DEDUP_REMOVED lines=11> */
.L_x_2672:
        /* <DEDUP_REMOVED lines=40> */
[----:B------:R-:W-:Y:S02]  /*ec90*/  IMAD.MOV.U32 R109, RZ, RZ, R182 ;  /* 0x000000ffff6d7224 */ /* 0x000fe400078e00b6 */
[----:B------:R-:W-:-:S07]  /*eca0*/  IMAD.MOV.U32 R182, RZ, RZ, R108 ;  /* 0x000000ffffb67224 */ /* 0x000fce00078e006c */
.L_x_2670:
[----:B------:R-:W-:Y:S01]  /*ecb0*/  I2FP.F32.U32 R108, R109 ;  /* 0x0000006d006c7245 */ /* 0x000fe20000201000 */
[----:B------:R-:W-:Y:S01]  /*ecc0*/  IMAD.MOV.U32 R170, RZ, RZ, 0x2 ;  /* 0x00000002ffaa7424 */ /* 0x000fe200078e00ff */
[----:B------:R-:W-:Y:S02]  /*ecd0*/  SHF.L.U32 R109, R110, 0x10, RZ ;  /* 0x000000106e6d7819 */ /* 0x000fe400000006ff */
[----:B------:R-:W-:Y:S01]  /*ece0*/  ISETP.NE.AND P3, PT, R168, 0x1, PT ;  /* 0x00000001a800780c */ /* 0x000fe20003f65270 */
[----:B------:R-:W-:Y:S01]  /*ecf0*/  FFMA.FTZ R108, R108, R161, 1.1641532182693481445e-10 ;  /* 0x2f0000006c6c7423 */ /* 0x000fe200000100a1 */
[----:B------:R-:W-:Y:S01]  /*ed00*/  PRMT R110, R110, 0x7632, R110 ;  /* 0x000076326e6e7816 */ /* 0x000fe2000000006e */
[----:B------:R-:W-:-:S03]  /*ed10*/  FMUL.FTZ R109, R109, UR5 ;  /* 0x000000056d6d7c20 */ /* 0x000fc60008410000 */
[----:B------:R-:W-:Y:S01]  /*ed20*/  FSETP.GTU.FTZ.AND P2, PT, R108, UR4, PT ;  /* 0x000000046c007c0b */ /* 0x000fe2000bf5c000 */
[----:B------:R-:W-:-:S03]  /*ed30*/  @P1 IMAD.U32 R108, R106, 0x10000, RZ ;  /* 0x000100006a6c1824 */ /* 0x000fc600078e00ff */
        /* <DEDUP_REMOVED lines=14> */
.L_x_2674:
        /* <DEDUP_REMOVED lines=12> */
.L_x_2675:
        /* <DEDUP_REMOVED lines=42> */
.L_x_2673:
[----:B------:R-:W-:Y:S01]  /*f180*/  I2FP.F32.U32 R108, R109 ;  /* 0x0000006d006c7245 */ /* 0x000fe20000201000 */
[----:B------:R-:W-:Y:S01]  /*f190*/  IMAD.U32 R110, R110, 0x10000, RZ ;  /* 0x000100006e6e7824 */ /* 0x000fe200078e00ff */
[----:B------:R-:W-:Y:S01]  /*f1a0*/  ISETP.NE.AND P4, PT, R170, 0x1, PT ;  /* 0x00000001aa00780c */ /* 0x000fe20003f85270 */
[----:B------:R-:W-:Y:S02]  /*f1b0*/  @P1 IMAD.U32 R167, R167, 0x10000, RZ ;  /* 0x00010000a7a71824 */ /* 0x000fe400078e00ff */
[----:B------:R-:W-:Y:S02]  /*f1c0*/  HFMA2 R171, -RZ, RZ, 0, 1.1920928955078125e-07 ;  /* 0x00000002ffab7431 */ /* 0x000fe400000001ff */
[----:B------:R-:W-:Y:S01]  /*f1d0*/  FFMA.FTZ R108, R108, R161, 1.1641532182693481445e-10 ;  /* 0x2f0000006c6c7423 */ /* 0x000fe200000100a1 */
[----:B------:R-:W-:Y:S01]  /*f1e0*/  FMUL.FTZ R110, R110, UR5 ;  /* 0x000000056e6e7c20 */ /* 0x000fe20008410000 */
[----:B------:R-:W-:-:S03]  /*f1f0*/  IMAD.MOV.U32 R109, RZ, RZ, R158 ;  /* 0x000000ffff6d7224 */ /* 0x000fc600078e009e */
[----:B------:R-:W-:-:S04]  /*f200*/  FSETP.GTU.FTZ.AND P3, PT, R108, UR4, PT ;  /* 0x000000046c007c0b */ /* 0x000fc8000bf7c000 */
        /* <DEDUP_REMOVED lines=13> */
.L_x_2677:
        /* <DEDUP_REMOVED lines=12> */
.L_x_2678:
        /* <DEDUP_REMOVED lines=40> */
[----:B------:R-:W-:Y:S02]  /*f620*/  IMAD.MOV.U32 R109, RZ, RZ, R182 ;  /* 0x000000ffff6d7224 */ /* 0x000fe400078e00b6 */
[----:B------:R-:W-:-:S07]  /*f630*/  IMAD.MOV.U32 R182, RZ, RZ, R108 ;  /* 0x000000ffffb67224 */ /* 0x000fce00078e006c */
.L_x_2676:
[----:B------:R-:W-:Y:S01]  /*f640*/  I2FP.F32.U32 R108, R109 ;  /* 0x0000006d006c7245 */ /* 0x000fe20000201000 */
[----:B------:R-:W-:Y:S01]  /*f650*/  @P1 IMAD.U32 R110, R107, 0x10000, RZ ;  /* 0x000100006b6e1824 */ /* 0x000fe200078e00ff */
[----:B------:R-:W-:Y:S01]  /*f660*/  SHF.L.U32 R109, R111, 0x10, RZ ;  /* 0x000000106f6d7819 */ /* 0x000fe200000006ff */
[----:B------:R-:W-:Y:S01]  /*f670*/  IMAD.MOV.U32 R180, RZ, RZ, 0x2 ;  /* 0x00000002ffb47424 */ /* 0x000fe200078e00ff */
[----:B------:R-:W-:Y:S01]  /*f680*/  ISETP.NE.AND P5, PT, R171, 0x1, PT ;  /* 0x00000001ab00780c */ /* 0x000fe20003fa5270 */
[----:B------:R-:W-:Y:S01]  /*f690*/  FFMA.FTZ R108, R108, R161, 1.1641532182693481445e-10 ;  /* 0x2f0000006c6c7423 */ /* 0x000fe200000100a1 */
[----:B------:R-:W-:Y:S01]  /*f6a0*/  PRMT R172, R111, 0x7632, R172 ;  /* 0x000076326fac7816 */ /* 0x000fe200000000ac */
[----:B------:R-:W-:-:S03]  /*f6b0*/  FMUL.FTZ R109, R109, UR5 ;  /* 0x000000056d6d7c20 */ /* 0x000fc60008410000 */
[----:B------:R-:W-:-:S04]  /*f6c0*/  FSETP.GTU.FTZ.AND P4, PT, R108, UR4, PT ;  /* 0x000000046c007c0b */ /* 0x000fc8000bf9c000 */
        /* <DEDUP_REMOVED lines=14> */
.L_x_2680:
        /* <DEDUP_REMOVED lines=12> */
.L_x_2681:
        /* <DEDUP_REMOVED lines=41> */
[----:B------:R-:W-:-:S07]  /*fb00*/  MOV R182, R108 ;  /* 0x0000006c00b67202 */ /* 0x000fce0000000f00 */
.L_x_2679:
        /* <DEDUP_REMOVED lines=13> */
[----:B------:R-:W-:-:S07]  /*fbe0*/  PRMT R111, R173, 0x5410, R111 ;  /* 0x00005410ad6f7816 */ /* 0x000fce000000006f */
.L_x_2657:
[----:B------:R-:W0:Y:S01]  /*fbf0*/  @P1 LDC.64 R170, c[0x0][0x3a0] ;  /* 0x0000e800ffaa1b82 */ /* 0x000e220000000a00 */
[----:B------:R-:W-:Y:S02]  /*fc00*/  SEL R177, RZ, 0x1000000, !P5 ;  /* 0x01000000ffb17807 */ /* 0x000fe40006800000 */
[----:B------:R-:W-:Y:S02]  /*fc10*/  SEL R176, RZ, 0x10000, !P4 ;  /* 0x00010000ffb07807 */ /* 0x000fe40006000000 */
[----:B------:R-:W-:Y:S02]  /*fc20*/  SEL R179, RZ, 0x100, !P3 ;  /* 0x00000100ffb37807 */ /* 0x000fe40005800000 */
[C---:B------:R-:W-:Y:S01]  /*fc30*/  LOP3.LUT P5, RZ, R148.reuse, 0x8, RZ, 0xc0, !PT ;  /* 0x0000000894ff7812 */ /* 0x040fe200078ac0ff */
[----:B------:R-:W1:Y:S01]  /*fc40*/  @P0 LDC.64 R172, c[0x0][0x398] ;  /* 0x0000e600ffac0b82 */ /* 0x000e620000000a00 */
[C---:B------:R-:W-:Y:S02]  /*fc50*/  LOP3.LUT P4, RZ, R148.reuse, 0x4, RZ, 0xc0, !PT ;  /* 0x0000000494ff7812 */ /* 0x040fe4000788c0ff */
[----:B------:R-:W-:-:S02]  /*fc60*/  LOP3.LUT P3, RZ, R148, 0x2, RZ, 0xc0, !PT ;  /* 0x0000000294ff7812 */ /* 0x000fc4000786c0ff */
[----:B------:R-:W-:Y:S02]  /*fc70*/  LOP3.LUT P6, RZ, R148, 0x10, RZ, 0xc0, !PT ;  /* 0x0000001094ff7812 */ /* 0x000fe400078cc0ff */
[----:B------:R-:W-:Y:S02]  /*fc80*/  SEL R160, RZ, 0x1000000, !P3 ;  /* 0x01000000ffa07807 */ /* 0x000fe40005800000 */
[----:B------:R-:W-:Y:S02]  /*fc90*/  SEL R175, RZ, 0x10000, !P4 ;  /* 0x00010000ffaf7807 */ /* 0x000fe40006000000 */
[----:B------:R-:W-:Y:S02]  /*fca0*/  SEL R174, RZ, 0x100, !P5 ;  /* 0x00000100ffae7807 */ /* 0x000fe40006800000 */
[----:B------:R-:W-:Y:S02]  /*fcb0*/  LOP3.LUT R179, R179, R177, R176, 0xfe, !PT ;  /* 0x000000b1b3b37212 */ /* 0x000fe400078efeb0 */
[----:B------:R-:W-:-:S02]  /*fcc0*/  SEL R176, RZ, 0x1, !P2 ;  /* 0x00000001ffb07807 */ /* 0x000fc40005000000 */
[----:B------:R-:W-:Y:S02]  /*fcd0*/  LOP3.LUT R174, R174, R160, R175, 0xfe, !PT ;  /* 0x000000a0aeae7212 */ /* 0x000fe400078efeaf */
[----:B------:R-:W-:Y:S02]  /*fce0*/  SEL R177, RZ, 0x1, !P6 ;  /* 0x00000001ffb17807 */ /* 0x000fe40007000000 */
[----:B------:R-:W-:Y:S01]  /*fcf0*/  LOP3.LUT R175, R179, R176, RZ, 0xfc, !PT ;  /* 0x000000b0b3af7212 */ /* 0x000fe200078efcff */
[C---:B------:R-:W-:Y:S01]  /*fd00*/  IMAD.WIDE.U32 R178, R119.reuse, 0x10, R112 ;  /* 0x0000001077b27825 */ /* 0x040fe200078e0070 */
[----:B------:R-:W-:Y:S02]  /*fd10*/  LOP3.LUT R174, R174, R177, RZ, 0xfc, !PT ;  /* 0x000000b1aeae7212 */ /* 0x000fe400078efcff */
[----:B------:R-:W-:Y:S01]  /*fd20*/  IADD3 R160, PT, PT, R118, 0x100, RZ ;  /* 0x0000010076a07810 */ /* 0x000fe20007ffe0ff */
[----:B------:R-:W-:Y:S01]  /*fd30*/  IMAD.WIDE.U32 R176, R119, 0x8, R114 ;  /* 0x0000000877b07825 */ /* 0x000fe200078e0072 */
[----:B------:R2:W-:Y:S03]  /*fd40*/  STG.E.128 desc[UR8][R178.64], R108 ;  /* 0x0000006cb2007986 */ /* 0x0005e6000c101d08 */
[----:B0-----:R-:W-:Y:S01]  /*fd50*/  @P1 IMAD.WIDE.U32 R170, R160, 0x10, R170 ;  /* 0x00000010a0aa1825 */ /* 0x001fe200078e00aa */
        /* <DEDUP_REMOVED lines=22> */
.L_x_2682:
[----:B------:R-:W3:Y:S01]  /*fec0*/  @P1 LDG.E.128 R104, desc[UR8][R170.64] ;  /* 0x00000008aa681981 */ /* 0x000ee2000c1e1d00 */
[----:B0-2---:R-:W-:-:S04]  /*fed0*/  IMAD.WIDE.U32 R108, R160, 0x10, R116 ;  /* 0x00000010a06c7825 */ /* 0x005fc800078e0074 */
[----:B-1----:R-:W-:Y:S02]  /*fee0*/  @P0 IMAD.WIDE.U32 R172, R160, 0x10, R172 ;  /* 0x00000010a0ac0825 */ /* 0x002fe400078e00ac */
        /* <DEDUP_REMOVED lines=8> */
[----:B------:R-:W-:Y:S01]  /*ff70*/  IMAD.MOV.U32 R152, RZ, RZ, 0x2 ;  /* 0x00000002ff987424 */ /* 0x000fe200078e00ff */
[----:B-----5:R-:W-:Y:S01]  /*ff80*/  PRMT R184, R103, 0x7632, R184 ;  /* 0x0000763267b87816 */ /* 0x020fe200000000b8 */
[----:B------:R-:W-:Y:S01]  /*ff90*/  IMAD.MOV.U32 R149, RZ, RZ, R158 ;  /* 0x000000ffff957224 */ /* 0x000fe200078e009e */
[----:B------:R-:W-:Y:S02]  /*ffa0*/  PRMT R178, R102, 0x7632, R178 ;  /* 0x0000763266b27816 */ /* 0x000fe400000000b2 */
[----:B------:R-:W-:Y:S02]  /*ffb0*/  PRMT R176, R101, 0x7632, R176 ;  /* 0x0000763265b07816 */ /* 0x000fe400000000b0 */
[----:B------:R-:W-:Y:S02]  /*ffc0*/  PRMT R170, R100, 0x7632, R170 ;  /* 0x0000763264aa7816 */ /* 0x000fe400000000aa */
[----:B------:R-:W-:-:S03]  /*ffd0*/  MOV R172, R182 ;  /* 0x000000b600ac7202 */ /* 0x000fc60000000f00 */
        /* <DEDUP_REMOVED lines=11> */
.L_x_2685:
        /* <DEDUP_REMOVED lines=12> */
.L_x_2686:
        /* <DEDUP_REMOVED lines=41> */
.L_x_2684:
[----:B------:R-:W-:Y:S01]  /*103e0*/  I2FP.F32.U32 R150, R149 ;  /* 0x0000009500967245 */ /* 0x000fe20000201000 */
[----:B------:R-:W-:Y:S01]  /*103f0*/  IMAD.MOV.U32 R153, RZ, RZ, 0x2 ;  /* 0x00000002ff997424 */ /* 0x000fe200078e00ff */
[----:B------:R-:W-:Y:S01]  /*10400*/  ISETP.NE.AND P3, PT, R152, 0x1, PT ;  /* 0x000000019800780c */ /* 0x000fe20003f65270 */
[----:B------:R-:W-:Y:S01]  /*10410*/  IMAD.MOV.U32 R151, RZ, RZ, R158 ;  /* 0x000000ffff977224 */ /* 0x000fe200078e009e */
[----:B------:R-:W-:Y:S01]  /*10420*/  SHF.L.U32 R149, R108, 0x10, RZ ;  /* 0x000000106c957819 */ /* 0x000fe200000006ff */
[----:B------:R-:W-:Y:S01]  /*10430*/  FFMA.FTZ R150, R150, R161, 1.1641532182693481445e-10 ;  /* 0x2f00000096967423 */ /* 0x000fe200000100a1 */
[----:B------:R-:W-:Y:S02]  /*10440*/  LOP3.LUT R148, R148, 0xffffffef, RZ, 0xc0, !PT ;  /* 0xffffffef94947812 */ /* 0x000fe400078ec0ff */
[----:B------:R-:W-:Y:S01]  /*10450*/  PRMT R108, R108, 0x7632, R108 ;  /* 0x000076326c6c7816 */ /* 0x000fe2000000006c */
[----:B------:R-:W-:Y:S01]  /*10460*/  FMUL.FTZ R149, R149, UR5 ;  /* 0x0000000595957c20 */ /* 0x000fe20008410000 */
        /* <DEDUP_REMOVED lines=13> */
.L_x_2688:
        /* <DEDUP_REMOVED lines=12> */
.L_x_2689:
        /* <DEDUP_REMOVED lines=42> */
.L_x_2687:
[----:B------:R-:W-:Y:S01]  /*108a0*/  I2FP.F32.U32 R150, R151 ;  /* 0x0000009700967245 */ /* 0x000fe20000201000 */
[----:B------:R-:W-:Y:S01]  /*108b0*/  IMAD.U32 R151, R100, 0x10000, RZ ;  /* 0x0001000064977824 */ /* 0x000fe200078e00ff */
[----:B------:R-:W-:Y:S01]  /*108c0*/  ISETP.NE.AND P3, PT, R153, 0x1, PT ;  /* 0x000000019900780c */ /* 0x000fe20003f65270 */
[----:B------:R-:W-:Y:S02]  /*108d0*/  @P1 IMAD.U32 R152, R104, 0x10000, RZ ;  /* 0x0001000068981824 */ /* 0x000fe400078e00ff */
        /* <DEDUP_REMOVED lines=8> */
[----:B------:R-:W-:Y:S02]  /*10960*/  SEL R149, RZ, 0x1, P2 ;  /* 0x00000001ff957807 */ /* 0x000fe40001000000 */
[----:B------:R-:W-:Y:S02]  /*10970*/  MOV R152, 0x2 ;  /* 0x0000000200987802 */ /* 0x000fe40000000f00 */
        /* <DEDUP_REMOVED lines=10> */
.L_x_2691:
        /* <DEDUP_REMOVED lines=12> */
.L_x_2692:
        /* <DEDUP_REMOVED lines=40> */
[----:B------:R-:W-:Y:S02]  /*10d60*/  IMAD.MOV.U32 R172, RZ, RZ, R150 ;  /* 0x000000ffffac7224 */ /* 0x000fe400078e0096 */
[----:B------:R-:W-:-:S07]  /*10d70*/  IMAD.MOV.U32 R152, RZ, RZ, RZ ;  /* 0x000000ffff987224 */ /* 0x000fce00078e00ff */
.L_x_2690:
[----:B------:R-:W-:Y:S01]  /*10d80*/  I2FP.F32.U32 R150, R151 ;  /* 0x0000009700967245 */ /* 0x000fe20000201000 */
[----:B------:R-:W-:Y:S01]  /*10d90*/  IMAD.MOV.U32 R153, RZ, RZ, 0x2 ;  /* 0x00000002ff997424 */ /* 0x000fe200078e00ff */
[----:B------:R-:W-:Y:S01]  /*10da0*/  ISETP.NE.AND P3, PT, R152, 0x1, PT ;  /* 0x000000019800780c */ /* 0x000fe20003f65270 */
[----:B------:R-:W-:Y:S01]  /*10db0*/  IMAD.MOV.U32 R151, RZ, RZ, R158 ;  /* 0x000000ffff977224 */ /* 0x000fe200078e009e */
[----:B------:R-:W-:Y:S01]  /*10dc0*/  SHF.L.U32 R108, R108, 0x10, RZ ;  /* 0x000000106c6c7819 */ /* 0x000fe200000006ff */
[----:B------:R-:W-:Y:S01]  /*10dd0*/  FFMA.FTZ R150, R150, R161, 1.1641532182693481445e-10 ;  /* 0x2f00000096967423 */ /* 0x000fe200000100a1 */
[----:B------:R-:W-:-:S03]  /*10de0*/  LOP3.LUT R148, R148, 0xfffffff7, RZ, 0xc0, !PT ;  /* 0xfffffff794947812 */ /* 0x000fc600078ec0ff */
        /* <DEDUP_REMOVED lines=14> */
.L_x_2694:
        /* <DEDUP_REMOVED lines=12> */
.L_x_2695:
        /* <DEDUP_REMOVED lines=42> */
.L_x_2693:
[----:B------:R-:W-:Y:S01]  /*11230*/  I2FP.F32.U32 R108, R151 ;  /* 0x00000097006c7245 */ /* 0x000fe20000201000 */
[----:B------:R-:W-:Y:S01]  /*11240*/  IMAD.U32 R170, R170, 0x10000, RZ ;  /* 0x00010000aaaa7824 */ /* 0x000fe200078e00ff */
[----:B------:R-:W-:Y:S01]  /*11250*/  ISETP.NE.AND P3, PT, R153, 0x1, PT ;  /* 0x000000019900780c */ /* 0x000fe20003f65270 */
[----:B------:R-:W-:Y:S01]  /*11260*/  @P1 IMAD.U32 R151, R174, 0x10000, RZ ;  /* 0x00010000ae971824 */ /* 0x000fe200078e00ff */
[----:B------:R-:W-:Y:S01]  /*11270*/  MOV R152, 0x2 ;  /* 0x0000000200987802 */ /* 0x000fe20000000f00 */
        /* <DEDUP_REMOVED lines=19> */
.L_x_2697:
        /* <DEDUP_REMOVED lines=12> */
.L_x_2698:
        /* <DEDUP_REMOVED lines=42> */
.L_x_2696:
[----:B------:R-:W-:Y:S01]  /*11710*/  I2FP.F32.U32 R108, R108 ;  /* 0x0000006c006c7245 */ /* 0x000fe20000201000 */
[----:B------:R-:W-:Y:S01]  /*11720*/  IMAD.MOV.U32 R153, RZ, RZ, 0x2 ;  /* 0x00000002ff997424 */ /* 0x000fe200078e00ff */
[----:B------:R-:W-:Y:S02]  /*11730*/  ISETP.NE.AND P3, PT, R152, 0x1, PT ;  /* 0x000000019800780c */ /* 0x000fe40003f65270 */
[C---:B------:R-:W-:Y:S01]  /*11740*/  SHF.L.U32 R151, R109.reuse, 0x10, RZ ;  /* 0x000000106d977819 */ /* 0x040fe200000006ff */
[----:B------:R-:W-:Y:S01]  /*11750*/  FFMA.FTZ R108, R108, R161, 1.1641532182693481445e-10 ;  /* 0x2f0000006c6c7423 */ /* 0x000fe200000100a1 */
[----:B------:R-:W-:Y:S02]  /*11760*/  LOP3.LUT R148, R148, 0xfffffffb, RZ, 0xc0, !PT ;  /* 0xfffffffb94947812 */ /* 0x000fe400078ec0ff */
[----:B------:R-:W-:Y:S01]  /*11770*/  PRMT R181, R109, 0x7632, R181 ;  /* 0x000076326db57816 */ /* 0x000fe200000000b5 */
[----:B------:R-:W-:Y:S01]  /*11780*/  FMUL.FTZ R151, R151, UR5 ;  /* 0x0000000597977c20 */ /* 0x000fe20008410000 */
[----:B------:R-:W-:Y:S01]  /*11790*/  FSETP.GTU.FTZ.AND P2, PT, R108, UR4, PT ;  /* 0x000000046c007c0b */ /* 0x000fe2000bf5c000 */
[----:B------:R-:W-:-:S03]  /*117a0*/  IMAD.MOV.U32 R109, RZ, RZ, R158 ;  /* 0x000000ffff6d7224 */ /* 0x000fc600078e009e */
        /* <DEDUP_REMOVED lines=12> */
.L_x_2700:
        /* <DEDUP_REMOVED lines=12> */
.L_x_2701:
        /* <DEDUP_REMOVED lines=42> */
.L_x_2699:
        /* <DEDUP_REMOVED lines=8> */
[----:B------:R-:W-:Y:S01]  /*11c50*/  FSEL R108, R109, RZ, !P2 ;  /* 0x000000ff6d6c7208 */ /* 0x000fe20005000000 */
[----:B------:R-:W-:-:S04]  /*11c60*/  IMAD.MOV.U32 R109, RZ, RZ, R158 ;  /* 0x000000ffff6d7224 */ /* 0x000fc800078e009e */
[----:B------:R-:W-:Y:S01]  /*11c70*/  FADD.FTZ R108, R151, R108 ;  /* 0x0000006c976c7221 */ /* 0x000fe20000010000 */
[----:B------:R-:W-:-:S03]  /*11c80*/  SEL R151, RZ, 0x1, P2 ;  /* 0x00000001ff977807 */ /* 0x000fc60001000000 */
        /* <DEDUP_REMOVED lines=12> */
.L_x_2703:
        /* <DEDUP_REMOVED lines=12> */
.L_x_2704:
        /* <DEDUP_REMOVED lines=42> */
.L_x_2702:
[----:B------:R-:W-:Y:S01]  /*120b0*/  I2FP.F32.U32 R108, R109 ;  /* 0x0000006d006c7245 */ /* 0x000fe20000201000 */
[----:B------:R-:W-:Y:S01]  /*120c0*/  IMAD.MOV.U32 R153, RZ, RZ, 0x2 ;  /* 0x00000002ff997424 */ /* 0x000fe200078e00ff */
[----:B------:R-:W-:Y:S01]  /*120d0*/  SHF.L.U32 R181, R181, 0x10, RZ ;  /* 0x00000010b5b57819 */ /* 0x000fe200000006ff */
[----:B------:R-:W-:Y:S01]  /*120e0*/  IMAD.MOV.U32 R109, RZ, RZ, R158 ;  /* 0x000000ffff6d7224 */ /* 0x000fe200078e009e */
[----:B------:R-:W-:Y:S01]  /*120f0*/  ISETP.NE.AND P2, PT, R152, 0x1, PT ;  /* 0x000000019800780c */ /* 0x000fe20003f45270 */
[----:B------:R-:W-:Y:S01]  /*12100*/  FFMA.FTZ R108, R108, R161, 1.1641532182693481445e-10 ;  /* 0x2f0000006c6c7423 */ /* 0x000fe200000100a1 */
[----:B------:R-:W-:Y:S01]  /*12110*/  LOP3.LUT R148, R148, 0xfffffffd, RZ, 0xc0, !PT ;  /* 0xfffffffd94947812 */ /* 0x000fe200078ec0ff */
[----:B------:R-:W-:-:S03]  /*12120*/  FMUL.FTZ R181, R181, UR5 ;  /* 0x00000005b5b57c20 */ /* 0x000fc60008410000 */
        /* <DEDUP_REMOVED lines=13> */
.L_x_2706:
        /* <DEDUP_REMOVED lines=12> */
.L_x_2707:
        /* <DEDUP_REMOVED lines=42> */
.L_x_2705:
[----:B------:R-:W-:Y:S01]  /*12560*/  I2FP.F32.U32 R108, R109 ;  /* 0x0000006d006c7245 */ /* 0x000fe20000201000 */
[----:B------:R-:W-:Y:S01]  /*12570*/  IMAD.U32 R176, R176, 0x10000, RZ ;  /* 0x00010000b0b07824 */ /* 0x000fe200078e00ff */
[----:B------:R-:W-:Y:S01]  /*12580*/  MOV R154, 0x2 ;  /* 0x00000002009a7802 */ /* 0x000fe20000000f00 */
[----:B------:R-:W-:Y:S02]  /*12590*/  @P1 IMAD.U32 R175, R175, 0x10000, RZ ;  /* 0x00010000afaf1824 */ /* 0x000fe400078e00ff */
[----:B------:R-:W-:Y:S01]  /*125a0*/  FFMA.FTZ R108, R108, R161, 1.1641532182693481445e-10 ;  /* 0x2f0000006c6c7423 */ /* 0x000fe200000100a1 */
[----:B------:R-:W-:Y:S01]  /*125b0*/  FMUL.FTZ R176, R176, UR5 ;  /* 0x00000005b0b07c20 */ /* 0x000fe20008410000 */
[----:B------:R-:W-:-:S03]  /*125c0*/  IMAD.MOV.U32 R109, RZ, RZ, R158 ;  /* 0x000000ffff6d7224 */ /* 0x000fc600078e009e */
[----:B------:R-:W-:-:S04]  /*125d0*/  FSETP.GTU.FTZ.AND P2, PT, R108, UR4, PT ;  /* 0x000000046c007c0b */ /* 0x000fc8000bf5c000 */
        /* <DEDUP_REMOVED lines=16> */
.L_x_2709:
        /* <DEDUP_REMOVED lines=12> */
.L_x_2710:
        /* <DEDUP_REMOVED lines=42> */
.L_x_2708:
[----:B------:R-:W-:Y:S01]  /*12a40*/  I2FP.F32.U32 R108, R109 ;  /* 0x0000006d006c7245 */ /* 0x000fe20000201000 */
[----:B------:R-:W-:Y:S01]  /*12a50*/  IMAD.MOV.U32 R155, RZ, RZ, 0x2 ;  /* 0x00000002ff9b7424 */ /* 0x000fe200078e00ff */
[----:B------:R-:W-:Y:S01]  /*12a60*/  ISETP.NE.AND P3, PT, R154, 0x1, PT ;  /* 0x000000019a00780c */ /* 0x000fe20003f65270 */
[----:B------:R-:W-:Y:S01]  /*12a70*/  IMAD.MOV.U32 R153, RZ, RZ, R158 ;  /* 0x000000ffff997224 */ /* 0x000fe200078e009e */
[----:B------:R-:W-:Y:S01]  /*12a80*/  SHF.L.U32 R109, R110, 0x10, RZ ;  /* 0x000000106e6d7819 */ /* 0x000fe200000006ff */
[----:B------:R-:W-:Y:S01]  /*12a90*/  FFMA.FTZ R108, R108, R161, 1.1641532182693481445e-10 ;  /* 0x2f0000006c6c7423 */ /* 0x000fe200000100a1 */
[----:B------:R-:W-:-:S03]  /*12aa0*/  PRMT R110, R110, 0x7632, R110 ;  /* 0x000076326e6e7816 */ /* 0x000fc6000000006e */
[----:B------:R-:W-:Y:S01]  /*12ab0*/  FMUL.FTZ R109, R109, UR5 ;  /* 0x000000056d6d7c20 */ /* 0x000fe20008410000 */
[----:B------:R-:W-:-:S04]  /*12ac0*/  FSETP.GTU.FTZ.AND P2, PT, R108, UR4, PT ;  /* 0x000000046c007c0b */ /* 0x000fc8000bf5c000 */
        /* <DEDUP_REMOVED lines=11> */
.L_x_2712:
        /* <DEDUP_REMOVED lines=12> */
.L_x_2713:
        /* <DEDUP_REMOVED lines=41> */
[----:B------:R-:W-:-:S07]  /*12ed0*/  LOP3.LUT R159, R154, UR36, R109, 0x96, !PT ;  /* 0x000000249a9f7c12 */ /* 0x000fce000f8e966d */
.L_x_2711:
[----:B------:R-:W-:Y:S01]  /*12ee0*/  I2FP.F32.U32 R108, R153 ;  /* 0x00000099006c7245 */ /* 0x000fe20000201000 */
[----:B------:R-:W-:Y:S01]  /*12ef0*/  IMAD.U32 R109, R102, 0x10000, RZ ;  /* 0x00010000666d7824 */ /* 0x000fe200078e00ff */
[----:B------:R-:W-:-:S03]  /*12f00*/  MOV R154, 0x2 ;  /* 0x00000002009a7802 */ /* 0x000fc60000000f00 */
[----:B------:R-:W-:Y:S01]  /*12f10*/  FFMA.FTZ R108, R108, R161, 1.1641532182693481445e-10 ;  /* 0x2f0000006c6c7423 */ /* 0x000fe200000100a1 */
[----:B------:R-:W-:-:S04]  /*12f20*/  FMUL.FTZ R109, R109, UR5 ;  /* 0x000000056d6d7c20 */ /* 0x000fc80008410000 */
[----:B------:R-:W-:-:S04]  /*12f30*/  FSETP.GTU.FTZ.AND P3, PT, R108, UR4, PT ;  /* 0x000000046c007c0b */ /* 0x000fc8000bf7c000 */
[----:B------:R-:W-:Y:S01]  /*12f40*/  FSEL R108, R109, RZ, !P3 ;  /* 0x000000ff6d6c7208 */ /* 0x000fe20005800000 */
[----:B------:R-:W-:Y:S01]  /*12f50*/  @P1 IMAD.U32 R109, R106, 0x10000, RZ ;  /* 0x000100006a6d1824 */ /* 0x000fe200078e00ff */
[----:B------:R-:W-:Y:S02]  /*12f60*/  SEL R153, RZ, 0x1, P3 ;  /* 0x00000001ff997807 */ /* 0x000fe40001800000 */
[----:B------:R-:W-:Y:S01]  /*12f70*/  ISETP.NE.AND P3, PT, R155, 0x1, PT ;  /* 0x000000019b00780c */ /* 0x000fe20003f65270 */
[----:B------:R-:W-:-:S04]  /*12f80*/  FADD.FTZ R108, R175, R108 ;  /* 0x0000006caf6c7221 */ /* 0x000fc80000010000 */
        /* <DEDUP_REMOVED lines=13> */
.L_x_2715:
        /* <DEDUP_REMOVED lines=12> */
.L_x_2716:
        /* <DEDUP_REMOVED lines=42> */
.L_x_2714:
[----:B------:R-:W-:Y:S01]  /*133c0*/  I2FP.F32.U32 R108, R109 ;  /* 0x0000006d006c7245 */ /* 0x000fe20000201000 */
[----:B------:R-:W-:Y:S01]  /*133d0*/  IMAD.MOV.U32 R155, RZ, RZ, 0x2 ;  /* 0x00000002ff9b7424 */ /* 0x000fe200078e00ff */
[----:B------:R-:W-:Y:S01]  /*133e0*/  ISETP.NE.AND P4, PT, R154, 0x1, PT ;  /* 0x000000019a00780c */ /* 0x000fe20003f85270 */
[----:B------:R-:W-:Y:S01]  /*133f0*/  IMAD.MOV.U32 R109, RZ, RZ, R158 ;  /* 0x000000ffff6d7224 */ /* 0x000fe200078e009e */
[----:B------:R-:W-:Y:S01]  /*13400*/  SHF.L.U32 R110, R110, 0x10, RZ ;  /* 0x000000106e6e7819 */ /* 0x000fe200000006ff */
[----:B------:R-:W-:-:S04]  /*13410*/  FFMA.FTZ R108, R108, R161, 1.1641532182693481445e-10 ;  /* 0x2f0000006c6c7423 */ /* 0x000fc800000100a1 */
        /* <DEDUP_REMOVED lines=13> */
.L_x_2718:
        /* <DEDUP_REMOVED lines=12> */
.L_x_2719:
        /* <DEDUP_REMOVED lines=42> */
.L_x_2717:
[----:B------:R-:W-:Y:S01]  /*13850*/  I2FP.F32.U32 R108, R109 ;  /* 0x0000006d006c7245 */ /* 0x000fe20000201000 */
[----:B------:R-:W-:Y:S01]  /*13860*/  IMAD.U32 R178, R178, 0x10000, RZ ;  /* 0x00010000b2b27824 */ /* 0x000fe200078e00ff */
[----:B------:R-:W-:Y:S01]  /*13870*/  MOV R156, 0x2 ;  /* 0x00000002009c7802 */ /* 0x000fe20000000f00 */
[----:B------:R-:W-:Y:S02]  /*13880*/  @P1 IMAD.U32 R177, R177, 0x10000, RZ ;  /* 0x00010000b1b11824 */ /* 0x000fe400078e00ff */
        /* <DEDUP_REMOVED lines=20> */
.L_x_2721:
        /* <DEDUP_REMOVED lines=12> */
.L_x_2722:
        /* <DEDUP_REMOVED lines=42> */
.L_x_2720:
[----:B------:R-:W-:Y:S01]  /*13d30*/  I2FP.F32.U32 R108, R109 ;  /* 0x0000006d006c7245 */ /* 0x000fe20000201000 */
[----:B------:R-:W-:Y:S01]  /*13d40*/  IMAD.MOV.U32 R110, RZ, RZ, R158 ;  /* 0x000000ffff6e7224 */ /* 0x000fe200078e009e */
[----:B------:R-:W-:Y:S02]  /*13d50*/  ISETP.NE.AND P5, PT, R156, 0x1, PT ;  /* 0x000000019c00780c */ /* 0x000fe40003fa5270 */
[C---:B------:R-:W-:Y:S01]  /*13d60*/  SHF.L.U32 R109, R111.reuse, 0x10, RZ ;  /* 0x000000106f6d7819 */ /* 0x040fe200000006ff */
[----:B------:R-:W-:Y:S01]  /*13d70*/  FFMA.FTZ R108, R108, R161, 1.1641532182693481445e-10 ;  /* 0x2f0000006c6c7423 */ /* 0x000fe200000100a1 */
[----:B------:R-:W-:Y:S01]  /*13d80*/  PRMT R187, R111, 0x7632, R187 ;  /* 0x000076326fbb7816 */ /* 0x000fe200000000bb */
[----:B------:R-:W-:Y:S02]  /*13d90*/  IMAD.MOV.U32 R111, RZ, RZ, 0x2 ;  /* 0x00000002ff6f7424 */ /* 0x000fe400078e00ff */
        /* <DEDUP_REMOVED lines=13> */
.L_x_2724:
        /* <DEDUP_REMOVED lines=12> */
.L_x_2725:
        /* <DEDUP_REMOVED lines=42> */
.L_x_2723:
        /* <DEDUP_REMOVED lines=24> */
.L_x_2727:
        /* <DEDUP_REMOVED lines=12> */
.L_x_2728:
        /* <DEDUP_REMOVED lines=42> */
.L_x_2726:
        /* <DEDUP_REMOVED lines=19> */
.L_x_2730:
[----:B------:R-:W-:-:S04]  /*147e0*/  VIADD R3, R3, 0x1 ;  /* 0x0000000103037836 */ /* 0x000fc80000000000 */
        /* <DEDUP_REMOVED lines=13> */
.L_x_2731:
        /* <DEDUP_REMOVED lines=42> */
.L_x_2729:
[----:B------:R-:W-:Y:S01]  /*14b60*/  I2FP.F32.U32 R108, R109 ;  /* 0x0000006d006c7245 */ /* 0x000fe20000201000 */
[----:B------:R-:W-:Y:S01]  /*14b70*/  IMAD.U32 R184, R184, 0x10000, RZ ;  /* 0x00010000b8b87824 */ /* 0x000fe200078e00ff */
[----:B------:R-:W-:Y:S01]  /*14b80*/  PRMT R110, R185, 0x5410, R186 ;  /* 0x00005410b96e7816 */ /* 0x000fe200000000ba */
[----:B------:R-:W-:Y:S01]  /*14b90*/  @P1 IMAD.U32 R179, R179, 0x10000, RZ ;  /* 0x00010000b3b31824 */ /* 0x000fe200078e00ff */
[----:B------:R-:W-:Y:S01]  /*14ba0*/  PRMT R109, R183, 0x5410, R182 ;  /* 0x00005410b76d7816 */ /* 0x000fe200000000b6 */
[----:B------:R-:W-:Y:S01]  /*14bb0*/  FFMA.FTZ R108, R108, R161, 1.1641532182693481445e-10 ;  /* 0x2f0000006c6c7423 */ /* 0x000fe200000100a1 */
[----:B------:R-:W-:-:S04]  /*14bc0*/  FMUL.FTZ R184, R184, UR5 ;  /* 0x00000005b8b87c20 */ /* 0x000fc80008410000 */
        /* <DEDUP_REMOVED lines=10> */
.L_x_2683:
[----:B------:R-:W-:Y:S01]  /*14c70*/  ISETP.NE.AND P2, PT, R180, 0x1, PT ;  /* 0x00000001b400780c */ /* 0x000fe20003f45270 */
[----:B------:R-:W-:Y:S01]  /*14c80*/  IMAD.MOV.U32 R170, RZ, RZ, R158 ;  /* 0x000000ffffaa7224 */ /* 0x000fe200078e009e */
[----:B------:R-:W-:Y:S01]  /*14c90*/  MOV R176, 0x2 ;  /* 0x0000000200b07802 */ /* 0x000fe20000000f00 */
[----:B------:R-:W-:-:S10]  /*14ca0*/  IMAD.MOV.U32 R172, RZ, RZ, R182 ;  /* 0x000000ffffac7224 */ /* 0x000fd400078e00b6 */
        /* <DEDUP_REMOVED lines=11> */
.L_x_2734:
        /* <DEDUP_REMOVED lines=12> */
.L_x_2735:
        /* <DEDUP_REMOVED lines=41> */
.L_x_2733:
[----:B------:R-:W-:Y:S01]  /*150b0*/  I2FP.F32.U32 R170, R170 ;  /* 0x000000aa00aa7245 */ /* 0x000fe20000201000 */
[----:B-----5:R-:W-:Y:S01]  /*150c0*/  IMAD.U32 R171, R108, 0x10000, RZ ;  /* 0x000100006cab7824 */ /* 0x020fe200078e00ff */
[----:B------:R-:W-:Y:S01]  /*150d0*/  ISETP.NE.AND P3, PT, R176, 0x1, PT ;  /* 0x00000001b000780c */ /* 0x000fe20003f65270 */
[----:B------:R-:W-:Y:S01]  /*150e0*/  HFMA2 R178, -RZ, RZ, 0, 1.1920928955078125e-07 ;  /* 0x00000002ffb27431 */ /* 0x000fe200000001ff */
[----:B------:R-:W-:Y:S01]  /*150f0*/  LOP3.LUT R148, R148, 0xffffffef, RZ, 0xc0, !PT ;  /* 0xffffffef94947812 */ /* 0x000fe200078ec0ff */
[----:B------:R-:W-:Y:S01]  /*15100*/  FFMA.FTZ R170, R170, R161, 1.1641532182693481445e-10 ;  /* 0x2f000000aaaa7423 */ /* 0x000fe200000100a1 */
[----:B------:R-:W-:Y:S01]  /*15110*/  FMUL.FTZ R171, R171, UR5 ;  /* 0x00000005abab7c20 */ /* 0x000fe20008410000 */
[----:B------:R-:W-:Y:S01]  /*15120*/  PRMT R108, R108, 0x7632, R108 ;  /* 0x000076326c6c7816 */ /* 0x000fe2000000006c */
[----:B------:R-:W-:Y:S02]  /*15130*/  IMAD.MOV.U32 R173, RZ, RZ, R158 ;  /* 0x000000ffffad7224 */ /* 0x000fe400078e009e */
[----:B------:R-:W-:Y:S01]  /*15140*/  FSETP.GTU.FTZ.AND P2, PT, R170, UR4, PT ;  /* 0x00000004aa007c0b */ /* 0x000fe2000bf5c000 */
[----:B------:R-:W-:-:S03]  /*15150*/  @P1 IMAD.U32 R170, R104, 0x10000, RZ ;  /* 0x0001000068aa1824 */ /* 0x000fc600078e00ff */
        /* <DEDUP_REMOVED lines=14> */
.L_x_2737:
        /* <DEDUP_REMOVED lines=12> */
.L_x_2738:
        /* <DEDUP_REMOVED lines=42> */
.L_x_2736:
        /* <DEDUP_REMOVED lines=24> */
.L_x_2740:
        /* <DEDUP_REMOVED lines=12> */
.L_x_2741:
        /* <DEDUP_REMOVED lines=42> */
.L_x_2739:
[----:B------:R-:W-:Y:S01]  /*15a80*/  I2FP.F32.U32 R108, R108 ;  /* 0x0000006c006c7245 */ /* 0x000fe20000201000 */
[----:B------:R-:W-:Y:S01]  /*15a90*/  IMAD.U32 R173, R109, 0x10000, RZ ;  /* 0x000100006dad7824 */ /* 0x000fe200078e00ff */
        /* <DEDUP_REMOVED lines=23> */
.L_x_2743:
        /* <DEDUP_REMOVED lines=12> */
.L_x_2744:
        /* <DEDUP_REMOVED lines=42> */
.L_x_2742:
[----:B------:R-:W-:Y:S01]  /*15f70*/  I2FP.F32.U32 R108, R109 ;  /* 0x0000006d006c7245 */ /* 0x000fe20000201000 */
[----:B------:R-:W-:Y:S01]  /*15f80*/  @P1 IMAD.U32 R175, R175, 0x10000, RZ ;  /* 0x00010000afaf1824 */ /* 0x000fe200078e00ff */
[----:B------:R-:W-:Y:S01]  /*15f90*/  SHF.L.U32 R176, R176, 0x10, RZ ;  /* 0x00000010b0b07819 */ /* 0x000fe200000006ff */
[----:B------:R-:W-:Y:S01]  /*15fa0*/  IMAD.MOV.U32 R180, RZ, RZ, 0x2 ;  /* 0x00000002ffb47424 */ /* 0x000fe200078e00ff */
[----:B------:R-:W-:Y:S01]  /*15fb0*/  ISETP.NE.AND P2, PT, R178, 0x1, PT ;  /* 0x00000001b200780c */ /* 0x000fe20003f45270 */
[----:B------:R-:W-:Y:S01]  /*15fc0*/  FFMA.FTZ R108, R108, R161, 1.1641532182693481445e-10 ;  /* 0x2f0000006c6c7423 */ /* 0x000fe200000100a1 */
[----:B------:R-:W-:Y:S01]  /*15fd0*/  LOP3.LUT R148, R148, 0xfffffffd, RZ, 0xc0, !PT ;  /* 0xfffffffd94947812 */ /* 0x000fe200078ec0ff */
[----:B------:R-:W-:Y:S01]  /*15fe0*/  FMUL.FTZ R176, R176, UR5 ;  /* 0x00000005b0b07c20 */ /* 0x000fe20008410000 */
[----:B------:R-:W-:Y:S02]  /*15ff0*/  IMAD.MOV.U32 R109, RZ, RZ, R158 ;  /* 0x000000ffff6d7224 */ /* 0x000fe400078e009e */
[----:B------:R-:W-:-:S04]  /*16000*/  FSETP.GTU.FTZ.AND P3, PT, R108, UR4, PT ;  /* 0x000000046c007c0b */ /* 0x000fc8000bf7c000 */
        /* <DEDUP_REMOVED lines=14> */
.L_x_2746:
        /* <DEDUP_REMOVED lines=12> */
.L_x_2747:
        /* <DEDUP_REMOVED lines=42> */
.L_x_2745:
[----:B------:R-:W-:Y:S01]  /*16450*/  I2FP.F32.U32 R108, R109 ;  /* 0x0000006d006c7245 */ /* 0x000fe20000201000 */
[----:B------:R-:W-:Y:S01]  /*16460*/  IMAD.U32 R109, R110, 0x10000, RZ ;  /* 0x000100006e6d7824 */ /* 0x000fe200078e00ff */
[----:B------:R-:W-:Y:S01]  /*16470*/  ISETP.NE.AND P3, PT, R180, 0x1, PT ;  /* 0x00000001b400780c */ /* 0x000fe20003f65270 */
[----:B------:R-:W-:Y:S01]  /*16480*/  HFMA2 R181, -RZ, RZ, 0, 1.1920928955078125e-07 ;  /* 0x00000002ffb57431 */ /* 0x000fe200000001ff */
[----:B------:R-:W-:Y:S01]  /*16490*/  PRMT R110, R110, 0x7632, R110 ;  /* 0x000076326e6e7816 */ /* 0x000fe2000000006e */
        /* <DEDUP_REMOVED lines=18> */
.L_x_2749:
        /* <DEDUP_REMOVED lines=12> */
.L_x_2750:
        /* <DEDUP_REMOVED lines=42> */
.L_x_2748:
[----:B------:R-:W-:Y:S01]  /*16920*/  I2FP.F32.U32 R108, R109 ;  /* 0x0000006d006c7245 */ /* 0x000fe20000201000 */
[----:B------:R-:W-:Y:S01]  /*16930*/  @P1 IMAD.U32 R177, R177, 0x10000, RZ ;  /* 0x00010000b1b11824 */ /* 0x000fe200078e00ff */
[----:B------:R-:W-:Y:S01]  /*16940*/  SHF.L.U32 R110, R110, 0x10, RZ ;  /* 0x000000106e6e7819 */ /* 0x000fe200000006ff */
[----:B------:R-:W-:Y:S01]  /*16950*/  IMAD.MOV.U32 R180, RZ, RZ, 0x2 ;  /* 0x00000002ffb47424 */ /* 0x000fe200078e00ff */
[----:B------:R-:W-:Y:S01]  /*16960*/  ISETP.NE.AND P4, PT, R181, 0x1, PT ;  /* 0x00000001b500780c */ /* 0x000fe20003f85270 */
[----:B------:R-:W-:Y:S01]  /*16970*/  FFMA.FTZ R108, R108, R161, 1.1641532182693481445e-10 ;  /* 0x2f0000006c6c7423 */ /* 0x000fe200000100a1 */
[----:B------:R-:W-:Y:S02]  /*16980*/  IMAD.MOV.U32 R109, RZ, RZ, R158 ;  /* 0x000000ffff6d7224 */ /* 0x000fe400078e009e */
[----:B------:R-:W-:Y:S02]  /*16990*/  FMUL.FTZ R110, R110, UR5 ;  /* 0x000000056e6e7c20 */ /* 0x000fe40008410000 */
        /* <DEDUP_REMOVED lines=14> */
.L_x_2752:
        /* <DEDUP_REMOVED lines=12> */
.L_x_2753:
        /* <DEDUP_REMOVED lines=42> */
.L_x_2751:
[----:B------:R-:W-:Y:S01]  /*16de0*/  I2FP.F32.U32 R108, R109 ;  /* 0x0000006d006c7245 */ /* 0x000fe20000201000 */
[----:B------:R-:W-:Y:S01]  /*16df0*/  IMAD.U32 R109, R111, 0x10000, RZ ;  /* 0x000100006f6d7824 */ /* 0x000fe200078e00ff */
[----:B------:R-:W-:Y:S01]  /*16e00*/  ISETP.NE.AND P5, PT, R180, 0x1, PT ;  /* 0x00000001b400780c */ /* 0x000fe20003fa5270 */
[----:B------:R-:W-:Y:S02]  /*16e10*/  @P1 IMAD.U32 R110, R107, 0x10000, RZ ;  /* 0x000100006b6e1824 */ /* 0x000fe400078e00ff */
[----:B------:R-:W-:Y:S02]  /*16e20*/  HFMA2 R191, -RZ, RZ, 0, 1.1920928955078125e-07 ;  /* 0x00000002ffbf7431 */ /* 0x000fe400000001ff */
[----:B------:R-:W-:Y:S01]  /*16e30*/  FFMA.FTZ R108, R108, R161, 1.1641532182693481445e-10 ;  /* 0x2f0000006c6c7423 */ /* 0x000fe200000100a1 */
[----:B------:R-:W-:Y:S01]  /*16e40*/  FMUL.FTZ R109, R109, UR5 ;  /* 0x000000056d6d7c20 */ /* 0x000fe20008410000 */
[----:B------:R-:W-:-:S03]  /*16e50*/  PRMT R183, R111, 0x7632, R183 ;  /* 0x000076326fb77816 */ /* 0x000fc600000000b7 */
        /* <DEDUP_REMOVED lines=15> */
.L_x_2755:
        /* <DEDUP_REMOVED lines=12> */
.L_x_2756:
        /* <DEDUP_REMOVED lines=42> */
.L_x_2754:
[----:B------:R-:W-:Y:S01]  /*172b0*/  I2FP.F32.U32 R108, R109 ;  /* 0x0000006d006c7245 */ /* 0x000fe20000201000 */
[----:B------:R-:W-:Y:S01]  /*172c0*/  @P1 IMAD.U32 R110, R179, 0x10000, RZ ;  /* 0x00010000b36e1824 */ /* 0x000fe200078e00ff */
[----:B------:R-:W-:Y:S02]  /*172d0*/  SHF.L.U32 R183, R183, 0x10, RZ ;  /* 0x00000010b7b77819 */ /* 0x000fe400000006ff */
[----:B------:R-:W-:Y:S01]  /*172e0*/  PRMT R109, R185, 0x5410, R186 ;  /* 0x00005410b96d7816 */ /* 0x000fe200000000ba */
[----:B------:R-:W-:Y:S02]  /*172f0*/  FFMA.FTZ R108, R108, R161, 1.1641532182693481445e-10 ;  /* 0x2f0000006c6c7423 */ /* 0x000fe400000100a1 */
[----:B------:R-:W-:-:S03]  /*17300*/  FMUL.FTZ R183, R183, UR5 ;  /* 0x00000005b7b77c20 */ /* 0x000fc60008410000 */
        /* <DEDUP_REMOVED lines=8> */
.L_x_2732:
        /* <DEDUP_REMOVED lines=14> */
[----:B------:R-:W-:Y:S01]  /*17470*/  LOP3.LUT R184, R184, R170, R185, 0xfe, !PT ;  /* 0x000000aab8b87212 */ /* 0x000fe200078efeb9 */
[----:B------:R-:W-:Y:S01]  /*17480*/  VIADD R170, R118, 0x180 ;  /* 0x0000018076aa7836 */ /* 0x000fe20000000000 */
[----:B------:R-:W-:Y:S02]  /*17490*/  SEL R187, RZ, 0x1, !P6 ;  /* 0x00000001ffbb7807 */ /* 0x000fe40007000000 */
[----:B------:R-:W-:Y:S01]  /*174a0*/  LOP3.LUT R185, R189, R186, RZ, 0xfc, !PT ;  /* 0x000000babdb97212 */ /* 0x000fe200078efcff */
[----:B------:R-:W-:Y:S01]  /*174b0*/  IMAD.WIDE.U32 R188, R160, 0x10, R112 ;  /* 0x00000010a0bc7825 */ /* 0x000fe200078e0070 */
[----:B------:R-:W-:-:S03]  /*174c0*/  LOP3.LUT R184, R184, R187, RZ, 0xfc, !PT ;  /* 0x000000bbb8b87212 */ /* 0x000fc600078efcff */
        /* <DEDUP_REMOVED lines=25> */
.L_x_2757:
        /* <DEDUP_REMOVED lines=29> */
.L_x_2760:
        /* <DEDUP_REMOVED lines=12> */
.L_x_2761:
        /* <DEDUP_REMOVED lines=42> */
.L_x_2759:
[----:B------:R-:W-:Y:S01]  /*17b90*/  I2FP.F32.U32 R150, R149 ;  /* 0x0000009500967245 */ /* 0x000fe20000201000 */
[----:B------:R-:W-:Y:S01]  /*17ba0*/  IMAD.U32 R149, R108, 0x10000, RZ ;  /* 0x000100006c957824 */ /* 0x000fe200078e00ff */
[----:B------:R-:W-:Y:S01]  /*17bb0*/  ISETP.NE.AND P3, PT, R152, 0x1, PT ;  /* 0x000000019800780c */ /* 0x000fe20003f65270 */
[----:B------:R-:W-:Y:S01]  /*17bc0*/  IMAD.MOV.U32 R151, RZ, RZ, R158 ;  /* 0x000000ffff977224 */ /* 0x000fe200078e009e */
[----:B------:R-:W-:Y:S01]  /*17bd0*/  LOP3.LUT R148, R148, 0xffffffef, RZ, 0xc0, !PT ;  /* 0xffffffef94947812 */ /* 0x000fe200078ec0ff */
[----:B------:R-:W-:Y:S01]  /*17be0*/  FFMA.FTZ R150, R150, R161, 1.1641532182693481445e-10 ;  /* 0x2f00000096967423 */ /* 0x000fe200000100a1 */
[----:B------:R-:W-:Y:S01]  /*17bf0*/  FMUL.FTZ R149, R149, UR5 ;  /* 0x0000000595957c20 */ /* 0x000fe20008410000 */
[----:B------:R-:W-:Y:S02]  /*17c00*/  PRMT R108, R108, 0x7632, R108 ;  /* 0x000076326c6c7816 */ /* 0x000fe4000000006c */
[----:B------:R-:W-:Y:S02]  /*17c10*/  MOV R153, 0x2 ;  /* 0x0000000200997802 */ /* 0x000fe40000000f00 */
        /* <DEDUP_REMOVED lines=13> */
.L_x_2763:
        /* <DEDUP_REMOVED lines=12> */
.L_x_2764:
        /* <DEDUP_REMOVED lines=42> */
.L_x_2762:
[----:B------:R-:W-:Y:S01]  /*18050*/  I2FP.F32.U32 R150, R151 ;  /* 0x0000009700967245 */ /* 0x000fe20000201000 */
[----:B------:R-:W-:Y:S01]  /*18060*/  @P1 IMAD.U32 R152, R104, 0x10000, RZ ;  /* 0x0001000068981824 */ /* 0x000fe200078e00ff */
[----:B------:R-:W-:Y:S02]  /*18070*/  SHF.L.U32 R151, R100, 0x10, RZ ;  /* 0x0000001064977819 */ /* 0x000fe400000006ff */
[----:B------:R-:W-:Y:S01]  /*18080*/  ISETP.NE.AND P3, PT, R153, 0x1, PT ;  /* 0x000000019900780c */ /* 0x000fe20003f65270 */
[----:B------:R-:W-:Y:S02]  /*18090*/  FFMA.FTZ R150, R150, R161, 1.1641532182693481445e-10 ;  /* 0x2f00000096967423 */ /* 0x000fe400000100a1 */
[----:B------:R-:W-:-:S03]  /*180a0*/  FMUL.FTZ R151, R151, UR5 ;  /* 0x0000000597977c20 */ /* 0x000fc60008410000 */
[----:B------:R-:W-:-:S04]  /*180b0*/  FSETP.GTU.FTZ.AND P2, PT, R150, UR4, PT ;  /* 0x0000000496007c0b */ /* 0x000fc8000bf5c000 */
[----:B------:R-:W-:Y:S02]  /*180c0*/  FSEL R150, R151, RZ, !P2 ;  /* 0x000000ff97967208 */ /* 0x000fe40005000000 */
[----:B------:R-:W-:-:S03]  /*180d0*/  MOV R151, R158 ;  /* 0x0000009e00977202 */ /* 0x000fc60000000f00 */
[----:B------:R-:W-:-:S04]  /*180e0*/  FADD.FTZ R149, R149, R150 ;  /* 0x0000009695957221 */ /* 0x000fc80000010000 */
        /* <DEDUP_REMOVED lines=14> */
.L_x_2766:
        /* <DEDUP_REMOVED lines=12> */
.L_x_2767:
        /* <DEDUP_REMOVED lines=40> */
[----:B------:R-:W-:Y:S01]  /*18510*/  MOV R151, R189 ;  /* 0x000000bd00977202 */ /* 0x000fe20000000f00 */
[----:B------:R-:W-:-:S07]  /*18520*/  IMAD.MOV.U32 R189, RZ, RZ, R150 ;  /* 0x000000ffffbd7224 */ /* 0x000fce00078e0096 */
.L_x_2765:
[----:B------:R-:W-:Y:S01]  /*18530*/  I2FP.F32.U32 R150, R151 ;  /* 0x0000009700967245 */ /* 0x000fe20000201000 */
[----:B------:R-:W-:Y:S01]  /*18540*/  IMAD.U32 R108, R108, 0x10000, RZ ;  /* 0x000100006c6c7824 */ /* 0x000fe200078e00ff */
[----:B------:R-:W-:Y:S01]  /*18550*/  ISETP.NE.AND P3, PT, R152, 0x1, PT ;  /* 0x000000019800780c */ /* 0x000fe20003f65270 */
[----:B------:R-:W-:Y:S01]  /*18560*/  HFMA2 R153, -RZ, RZ, 0, 1.1920928955078125e-07 ;  /* 0x00000002ff997431 */ /* 0x000fe200000001ff */
[----:B------:R-:W-:Y:S01]  /*18570*/  LOP3.LUT R148, R148, 0xfffffff7, RZ, 0xc0, !PT ;  /* 0xfffffff794947812 */ /* 0x000fe200078ec0ff */
[----:B------:R-:W-:Y:S01]  /*18580*/  FFMA.FTZ R150, R150, R161, 1.1641532182693481445e-10 ;  /* 0x2f00000096967423 */ /* 0x000fe200000100a1 */
[----:B------:R-:W-:Y:S01]  /*18590*/  FMUL.FTZ R108, R108, UR5 ;  /* 0x000000056c6c7c20 */ /* 0x000fe20008410000 */
[----:B------:R-:W-:-:S03]  /*185a0*/  IMAD.MOV.U32 R151, RZ, RZ, R158 ;  /* 0x000000ffff977224 */ /* 0x000fc600078e009e */
        /* <DEDUP_REMOVED lines=13> */
.L_x_2769:
        /* <DEDUP_REMOVED lines=12> */
.L_x_2770:
        /* <DEDUP_REMOVED lines=42> */
.L_x_2768:
[----:B------:R-:W-:Y:S01]  /*189e0*/  I2FP.F32.U32 R108, R151 ;  /* 0x00000097006c7245 */ /* 0x000fe20000201000 */
[----:B------:R-:W-:Y:S01]  /*189f0*/  @P1 IMAD.U32 R183, R190, 0x10000, RZ ;  /* 0x00010000beb71824 */ /* 0x000fe200078e00ff */
[----:B------:R-:W-:Y:S01]  /*18a00*/  SHF.L.U32 R182, R182, 0x10, RZ ;  /* 0x00000010b6b67819 */ /* 0x000fe200000006ff */
[----:B------:R-:W-:Y:S01]  /*18a10*/  IMAD.MOV.U32 R152, RZ, RZ, 0x2 ;  /* 0x00000002ff987424 */ /* 0x000fe200078e00ff */
[----:B------:R-:W-:Y:S01]  /*18a20*/  ISETP.NE.AND P3, PT, R153, 0x1, PT ;  /* 0x000000019900780c */ /* 0x000fe20003f65270 */
[----:B------:R-:W-:Y:S02]  /*18a30*/  FFMA.FTZ R108, R108, R161, 1.1641532182693481445e-10 ;  /* 0x2f0000006c6c7423 */ /* 0x000fe400000100a1 */
[----:B------:R-:W-:-:S03]  /*18a40*/  FMUL.FTZ R182, R182, UR5 ;  /* 0x00000005b6b67c20 */ /* 0x000fc60008410000 */
[----:B------:R-:W-:-:S04]  /*18a50*/  FSETP.GTU.FTZ.AND P2, PT, R108, UR4, PT ;  /* 0x000000046c007c0b */ /* 0x000fc8000bf5c000 */
[----:B------:R-:W-:Y:S02]  /*18a60*/  FSEL R151, R182, RZ, !P2 ;  /* 0x000000ffb6977208 */ /* 0x000fe40005000000 */
[----:B------:R-:W-:-:S03]  /*18a70*/  SEL R150, RZ, 0x1, P2 ;  /* 0x00000001ff967807 */ /* 0x000fc60001000000 */
[----:B------:R-:W-:-:S04]  /*18a80*/  FADD.FTZ R108, R172, R151 ;  /* 0x00000097ac6c7221 */ /* 0x000fc80000010000 */
        /* <DEDUP_REMOVED lines=13> */
.L_x_2772:
        /* <DEDUP_REMOVED lines=12> */
.L_x_2773:
        /* <DEDUP_REMOVED lines=42> */
.L_x_2771:
        /* <DEDUP_REMOVED lines=22> */
.L_x_2775:
        /* <DEDUP_REMOVED lines=12> */
.L_x_2776:
        /* <DEDUP_REMOVED lines=42> */
.L_x_2774:
[----:B------:R-:W-:Y:S01]  /*19380*/  I2FP.F32.U32 R108, R109 ;  /* 0x0000006d006c7245 */ /* 0x000fe20000201000 */
[----:B------:R-:W-:Y:S01]  /*19390*/  IMAD.MOV.U32 R152, RZ, RZ, 0x2 ;  /* 0x00000002ff987424 */ /* 0x000fe200078e00ff */
[----:B------:R-:W-:Y:S02]  /*193a0*/  SHF.L.U32 R109, R101, 0x10, RZ ;  /* 0x00000010656d7819 */ /* 0x000fe400000006ff */
[----:B------:R-:W-:Y:S01]  /*193b0*/  ISETP.NE.AND P3, PT, R153, 0x1, PT ;  /* 0x000000019900780c */ /* 0x000fe20003f65270 */
[----:B------:R-:W-:Y:S02]  /*193c0*/  FFMA.FTZ R108, R108, R161, 1.1641532182693481445e-10 ;  /* 0x2f0000006c6c7423 */ /* 0x000fe400000100a1 */
[----:B------:R-:W-:-:S03]  /*193d0*/  FMUL.FTZ R109, R109, UR5 ;  /* 0x000000056d6d7c20 */ /* 0x000fc60008410000 */
[----:B------:R-:W-:-:S04]  /*193e0*/  FSETP.GTU.FTZ.AND P2, PT, R108, UR4, PT ;  /* 0x000000046c007c0b */ /* 0x000fc8000bf5c000 */
[----:B------:R-:W-:Y:S01]  /*193f0*/  FSEL R108, R109, RZ, !P2 ;  /* 0x000000ff6d6c7208 */ /* 0x000fe20005000000 */
[----:B------:R-:W-:-:S04]  /*19400*/  @P1 IMAD.U32 R109, R105, 0x10000, RZ ;  /* 0x00010000696d1824 */ /* 0x000fc800078e00ff */
[----:B------:R-:W-:Y:S01]  /*19410*/  FADD.FTZ R108, R151, R108 ;  /* 0x0000006c976c7221 */ /* 0x000fe20000010000 */
[----:B------:R-:W-:-:S03]  /*19420*/  SEL R151, RZ, 0x1, P2 ;  /* 0x00000001ff977807 */ /* 0x000fc60001000000 */
[--C-:B------:R-:W-:Y:S01]  /*19430*/  @P1 FADD.FTZ R182, R109, R108.reuse ;  /* 0x0000006c6db61221 */ /* 0x100fe20000010000 */
        /* <DEDUP_REMOVED lines=12> */
.L_x_2778:
        /* <DEDUP_REMOVED lines=12> */
.L_x_2779:
        /* <DEDUP_REMOVED lines=42> */
.L_x_2777:
        /* <DEDUP_REMOVED lines=21> */
.L_x_2781:
        /* <DEDUP_REMOVED lines=12> */
.L_x_2782:
        /* <DEDUP_REMOVED lines=42> */
.L_x_2780:
[----:B------:R-:W-:Y:S01]  /*19d10*/  I2FP.F32.U32 R108, R109 ;  /* 0x0000006d006c7245 */ /* 0x000fe20000201000 */
[----:B------:R-:W-:Y:S01]  /*19d20*/  @P1 IMAD.U32 R195, R195, 0x10000, RZ ;  /* 0x00010000c3c31824 */ /* 0x000fe200078e00ff */
[----:B------:R-:W-:Y:S01]  /*19d30*/  SHF.L.U32 R184, R184, 0x10, RZ ;  /* 0x00000010b8b87819 */ /* 0x000fe200000006ff */
[----:B------:R-:W-:Y:S01]  /*19d40*/  IMAD.MOV.U32 R155, RZ, RZ, 0x2 ;  /* 0x00000002ff9b7424 */ /* 0x000fe200078e00ff */
[----:B------:R-:W-:Y:S01]  /*19d50*/  MOV R109, R158 ;  /* 0x0000009e006d7202 */ /* 0x000fe20000000f00 */
[----:B------:R-:W-:Y:S02]  /*19d60*/  FFMA.FTZ R108, R108, R161, 1.1641532182693481445e-10 ;  /* 0x2f0000006c6c7423 */ /* 0x000fe400000100a1 */
[----:B------:R-:W-:-:S03]  /*19d70*/  FMUL.FTZ R184, R184, UR5 ;  /* 0x00000005b8b87c20 */ /* 0x000fc60008410000 */
        /* <DEDUP_REMOVED lines=17> */
.L_x_2784:
        /* <DEDUP_REMOVED lines=12> */
.L_x_2785:
        /* <DEDUP_REMOVED lines=42> */
.L_x_2783:
[----:B------:R-:W-:Y:S01]  /*1a1f0*/  I2FP.F32.U32 R108, R109 ;  /* 0x0000006d006c7245 */ /* 0x000fe20000201000 */
[C---:B------:R-:W-:Y:S01]  /*1a200*/  IMAD.U32 R109, R110.reuse, 0x10000, RZ ;  /* 0x000100006e6d7824 */ /* 0x040fe200078e00ff */
[----:B------:R-:W-:Y:S01]  /*1a210*/  ISETP.NE.AND P3, PT, R155, 0x1, PT ;  /* 0x000000019b00780c */ /* 0x000fe20003f65270 */
[----:B------:R-:W-:Y:S01]  /*1a220*/  HFMA2 R156, -RZ, RZ, 0, 1.1920928955078125e-07 ;  /* 0x00000002ff9c7431 */ /* 0x000fe200000001ff */
[----:B------:R-:W-:Y:S01]  /*1a230*/  PRMT R110, R110, 0x7632, R110 ;  /* 0x000076326e6e7816 */ /* 0x000fe2000000006e */
[----:B------:R-:W-:Y:S01]  /*1a240*/  FFMA.FTZ R108, R108, R161, 1.1641532182693481445e-10 ;  /* 0x2f0000006c6c7423 */ /* 0x000fe200000100a1 */
[----:B------:R-:W-:Y:S01]  /*1a250*/  FMUL.FTZ R109, R109, UR5 ;  /* 0x000000056d6d7c20 */ /* 0x000fe20008410000 */
[----:B------:R-:W-:-:S03]  /*1a260*/  IMAD.MOV.U32 R154, RZ, RZ, R158 ;  /* 0x000000ffff9a7224 */ /* 0x000fc600078e009e */
        /* <DEDUP_REMOVED lines=12> */
.L_x_2787:
        /* <DEDUP_REMOVED lines=12> */
.L_x_2788:
        /* <DEDUP_REMOVED lines=40> */
[----:B------:R-:W-:Y:S02]  /*1a670*/  IMAD.MOV.U32 R154, RZ, RZ, R189 ;  /* 0x000000ffff9a7224 */ /* 0x000fe400078e00bd */
[----:B------:R-:W-:-:S07]  /*1a680*/  IMAD.MOV.U32 R189, RZ, RZ, R108 ;  /* 0x000000ffffbd7224 */ /* 0x000fce00078e006c */
.L_x_2786:
[----:B------:R-:W-:Y:S01]  /*1a690*/  I2FP.F32.U32 R108, R154 ;  /* 0x0000009a006c7245 */ /* 0x000fe20000201000 */
[----:B------:R-:W-:Y:S01]  /*1a6a0*/  @P1 IMAD.U32 R184, R106, 0x10000, RZ ;  /* 0x000100006ab81824 */ /* 0x000fe200078e00ff */
[----:B------:R-:W-:-:S03]  /*1a6b0*/  SHF.L.U32 R109, R102, 0x10, RZ ;  /* 0x00000010666d7819 */ /* 0x000fc600000006ff */
[----:B------:R-:W-:Y:S02]  /*1a6c0*/  FFMA.FTZ R108, R108, R161, 1.1641532182693481445e-10 ;  /* 0x2f0000006c6c7423 */ /* 0x000fe400000100a1 */
[----:B------:R-:W-:-:S03]  /*1a6d0*/  FMUL.FTZ R109, R109, UR5 ;  /* 0x000000056d6d7c20 */ /* 0x000fc60008410000 */
[----:B------:R-:W-:-:S04]  /*1a6e0*/  FSETP.GTU.FTZ.AND P3, PT, R108, UR4, PT ;  /* 0x000000046c007c0b */ /* 0x000fc8000bf7c000 */
[----:B------:R-:W-:Y:S02]  /*1a6f0*/  FSEL R154, R109, RZ, !P3 ;  /* 0x000000ff6d9a7208 */ /* 0x000fe40005800000 */
[----:B------:R-:W-:Y:S02]  /*1a700*/  SEL R108, RZ, 0x1, P3 ;  /* 0x00000001ff6c7807 */ /* 0x000fe40001800000 */
[----:B------:R-:W-:Y:S01]  /*1a710*/  ISETP.NE.AND P3, PT, R156, 0x1, PT ;  /* 0x000000019c00780c */ /* 0x000fe20003f65270 */
[----:B------:R-:W-:Y:S01]  /*1a720*/  FADD.FTZ R153, R153, R154 ;  /* 0x0000009a99997221 */ /* 0x000fe20000010000 */
[----:B------:R-:W-:Y:S01]  /*1a730*/  IMAD.MOV.U32 R154, RZ, RZ, 0x2 ;  /* 0x00000002ff9a7424 */ /* 0x000fe200078e00ff */
[----:B------:R-:W-:Y:S02]  /*1a740*/  MOV R109, R158 ;  /* 0x0000009e006d7202 */ /* 0x000fe40000000f00 */
        /* <DEDUP_REMOVED lines=13> */
.L_x_2790:
        /* <DEDUP_REMOVED lines=12> */
.L_x_2791:
        /* <DEDUP_REMOVED lines=42> */
.L_x_2789:
[----:B------:R-:W-:Y:S01]  /*1ab80*/  I2FP.F32.U32 R108, R109 ;  /* 0x0000006d006c7245 */ /* 0x000fe20000201000 */
[----:B------:R-:W-:Y:S01]  /*1ab90*/  IMAD.U32 R110, R110, 0x10000, RZ ;  /* 0x000100006e6e7824 */ /* 0x000fe200078e00ff */
[----:B------:R-:W-:Y:S01]  /*1aba0*/  ISETP.NE.AND P4, PT, R154, 0x1, PT ;  /* 0x000000019a00780c */ /* 0x000fe20003f85270 */
[----:B------:R-:W-:Y:S02]  /*1abb0*/  HFMA2 R155, -RZ, RZ, 0, 1.1920928955078125e-07 ;  /* 0x00000002ff9b7431 */ /* 0x000fe400000001ff */
[----:B------:R-:W-:Y:S02]  /*1abc0*/  IMAD.MOV.U32 R109, RZ, RZ, R158 ;  /* 0x000000ffff6d7224 */ /* 0x000fe400078e009e */
        /* <DEDUP_REMOVED lines=14> */
.L_x_2793:
        /* <DEDUP_REMOVED lines=12> */
.L_x_2794:
        /* <DEDUP_REMOVED lines=42> */
.L_x_2792:
[----:B------:R-:W-:Y:S01]  /*1b010*/  I2FP.F32.U32 R108, R109 ;  /* 0x0000006d006c7245 */ /* 0x000fe20000201000 */
[----:B------:R-:W-:Y:S01]  /*1b020*/  @P1 IMAD.U32 R187, R197, 0x10000, RZ ;  /* 0x00010000c5bb1824 */ /* 0x000fe200078e00ff */
[----:B------:R-:W-:Y:S01]  /*1b030*/  SHF.L.U32 R186, R186, 0x10, RZ ;  /* 0x00000010baba7819 */ /* 0x000fe200000006ff */
[----:B------:R-:W-:Y:S02]  /*1b040*/  IMAD.MOV.U32 R156, RZ, RZ, 0x2 ;  /* 0x00000002ff9c7424 */ /* 0x000fe400078e00ff */
[----:B------:R-:W-:Y:S02]  /*1b050*/  FFMA.FTZ R108, R108, R161, 1.1641532182693481445e-10 ;  /* 0x2f0000006c6c7423 */ /* 0x000fe400000100a1 */
[----:B------:R-:W-:-:S03]  /*1b060*/  FMUL.FTZ R186, R186, UR5 ;  /* 0x00000005baba7c20 */ /* 0x000fc60008410000 */
[----:B------:R-:W-:-:S04]  /*1b070*/  FSETP.GTU.FTZ.AND P4, PT, R108, UR4, PT ;  /* 0x000000046c007c0b */ /* 0x000fc8000bf9c000 */
        /* <DEDUP_REMOVED lines=17> */
.L_x_2796:
        /* <DEDUP_REMOVED lines=12> */
.L_x_2797:
        /* <DEDUP_REMOVED lines=42> */
.L_x_2795:
[----:B------:R-:W-:Y:S01]  /*1b4f0*/  I2FP.F32.U32 R108, R109 ;  /* 0x0000006d006c7245 */ /* 0x000fe20000201000 */
[C---:B------:R-:W-:Y:S01]  /*1b500*/  IMAD.U32 R109, R111.reuse, 0x10000, RZ ;  /* 0x000100006f6d7824 */ /* 0x040fe200078e00ff */
[----:B------:R-:W-:Y:S01]  /*1b510*/  ISETP.NE.AND P5, PT, R156, 0x1, PT ;  /* 0x000000019c00780c */ /* 0x000fe20003fa5270 */
[----:B------:R-:W-:Y:S01]  /*1b520*/  IMAD.MOV.U32 R110, RZ, RZ, R158 ;  /* 0x000000ffff6e7224 */ /* 0x000fe200078e009e */
[----:B------:R-:W-:Y:S01]  /*1b530*/  PRMT R196, R111, 0x7632, R196 ;  /* 0x000076326fc47816 */ /* 0x000fe200000000c4 */
[----:B------:R-:W-:Y:S01]  /*1b540*/  FFMA.FTZ R108, R108, R161, 1.1641532182693481445e-10 ;  /* 0x2f0000006c6c7423 */ /* 0x000fe200000100a1 */
[----:B------:R-:W-:Y:S01]  /*1b550*/  FMUL.FTZ R109, R109, UR5 ;  /* 0x000000056d6d7c20 */ /* 0x000fe20008410000 */
[----:B------:R-:W-:-:S03]  /*1b560*/  HFMA2 R111, -RZ, RZ, 0, 1.1920928955078125e-07 ;  /* 0x00000002ff6f7431 */ /* 0x000fc600000001ff */
        /* <DEDUP_REMOVED lines=12> */
.L_x_2799:
        /* <DEDUP_REMOVED lines=12> */
.L_x_2800:
        /* <DEDUP_REMOVED lines=42> */
.L_x_2798:
        /* <DEDUP_REMOVED lines=25> */
.L_x_2802:
        /* <DEDUP_REMOVED lines=12> */
.L_x_2803:
        /* <DEDUP_REMOVED lines=42> */
.L_x_2801:
        /* <DEDUP_REMOVED lines=19> */
.L_x_2805:
[----:B------:R-:W-:-:S04]  /*1bfb0*/  VIADD R3, R3, 0x1 ;  /* 0x0000000103037836 */ /* 0x000fc80000000000 */
        /* <DEDUP_REMOVED lines=13> */
.L_x_2806:
        /* <DEDUP_REMOVED lines=42> */
.L_x_2804:
        /* <DEDUP_REMOVED lines=17> */
.L_x_2758:
        /* <DEDUP_REMOVED lines=15> */
.L_x_2809:
        /* <DEDUP_REMOVED lines=12> */
.L_x_2810:
        /* <DEDUP_REMOVED lines=42> */
.L_x_2808:
[----:B------:R-:W-:Y:S01]  /*1c890*/  I2FP.F32.U32 R172, R180 ;  /* 0x000000b400ac7245 */ /* 0x000fe20000201000 */
[----:B-----5:R-:W-:Y:S01]  /*1c8a0*/  IMAD.U32 R180, R108, 0x10000, RZ ;  /* 0x000100006cb47824 */ /* 0x020fe200078e00ff */
[----:B------:R-:W-:Y:S01]  /*1c8b0*/  ISETP.NE.AND P3, PT, R182, 0x1, PT ;  /* 0x00000001b600780c */ /* 0x000fe20003f65270 */
[----:B------:R-:W-:Y:S01]  /*1c8c0*/  HFMA2 R184, -RZ, RZ, 0, 1.1920928955078125e-07 ;  /* 0x00000002ffb87431 */ /* 0x000fe200000001ff */
[----:B------:R-:W-:Y:S01]  /*1c8d0*/  LOP3.LUT R148, R148, 0xffffffef, RZ, 0xc0, !PT ;  /* 0xffffffef94947812 */ /* 0x000fe200078ec0ff */
[----:B------:R-:W-:Y:S01]  /*1c8e0*/  FFMA.FTZ R172, R172, R161, 1.1641532182693481445e-10 ;  /* 0x2f000000acac7423 */ /* 0x000fe200000100a1 */
[----:B------:R-:W-:Y:S01]  /*1c8f0*/  FMUL.FTZ R180, R180, UR5 ;  /* 0x00000005b4b47c20 */ /* 0x000fe20008410000 */
[----:B------:R-:W-:-:S03]  /*1c900*/  PRMT R108, R108, 0x7632, R108 ;  /* 0x000076326c6c7816 */ /* 0x000fc6000000006c */
        /* <DEDUP_REMOVED lines=17> */
.L_x_2812:
        /* <DEDUP_REMOVED lines=12> */
.L_x_2813:
        /* <DEDUP_REMOVED lines=42> */
.L_x_2811:
        /* <DEDUP_REMOVED lines=24> */
.L_x_2815:
        /* <DEDUP_REMOVED lines=12> */
.L_x_2816:
        /* <DEDUP_REMOVED lines=42> */
.L_x_2814:
[----:B------:R-:W-:Y:S01]  /*1d260*/  I2FP.F32.U32 R108, R108 ;  /* 0x0000006c006c7245 */ /* 0x000fe20000201000 */
[----:B------:R-:W-:Y:S01]  /*1d270*/  IMAD.U32 R182, R109, 0x10000, RZ ;  /* 0x000100006db67824 */ /* 0x000fe200078e00ff */
[----:B------:R-:W-:Y:S01]  /*1d280*/  ISETP.NE.AND P3, PT, R186, 0x1, PT ;  /* 0x00000001ba00780c */ /* 0x000fe20003f65270 */
[----:B------:R-:W-:Y:S01]  /*1d290*/  @P1 IMAD.U32 R185, R105, 0x10000, RZ ;  /* 0x0001000069b91824 */ /* 0x000fe200078e00ff */
[----:B------:R-:W-:Y:S01]  /*1d2a0*/  LOP3.LUT R148, R148, 0xfffffffb, RZ, 0xc0, !PT ;  /* 0xfffffffb94947812 */ /* 0x000fe200078ec0ff */
[----:B------:R-:W-:Y:S01]  /*1d2b0*/  FFMA.FTZ R108, R108, R161, 1.1641532182693481445e-10 ;  /* 0x2f0000006c6c7423 */ /* 0x000fe200000100a1 */
[----:B------:R-:W-:Y:S01]  /*1d2c0*/  FMUL.FTZ R182, R182, UR5 ;  /* 0x00000005b6b67c20 */ /* 0x000fe20008410000 */
[----:B------:R-:W-:Y:S01]  /*1d2d0*/  HFMA2 R184, -RZ, RZ, 0, 1.1920928955078125e-07 ;  /* 0x00000002ffb87431 */ /* 0x000fe200000001ff */
[----:B------:R-:W-:Y:S01]  /*1d2e0*/  PRMT R190, R109, 0x7632, R190 ;  /* 0x000076326dbe7816 */ /* 0x000fe200000000be */
[----:B------:R-:W-:Y:S01]  /*1d2f0*/  IMAD.MOV.U32 R109, RZ, RZ, R158 ;  /* 0x000000ffff6d7224 */ /* 0x000fe200078e009e */
        /* <DEDUP_REMOVED lines=15> */
.L_x_2818:
        /* <DEDUP_REMOVED lines=12> */
.L_x_2819:
        /* <DEDUP_REMOVED lines=42> */
.L_x_2817:
        /* <DEDUP_REMOVED lines=24> */
.L_x_2821:
        /* <DEDUP_REMOVED lines=12> */
.L_x_2822:
        /* <DEDUP_REMOVED lines=42> */
.L_x_2820:
        /* <DEDUP_REMOVED lines=23> */
.L_x_2824:
        /* <DEDUP_REMOVED lines=12> */
.L_x_2825:
        /* <DEDUP_REMOVED lines=42> */
.L_x_2823:
[----:B------:R-:W-:Y:S01]  /*1e100*/  I2FP.F32.U32 R108, R109 ;  /* 0x0000006d006c7245 */ /* 0x000fe20000201000 */
[----:B------:R-:W-:Y:S01]  /*1e110*/  @P1 IMAD.U32 R186, R197, 0x10000, RZ ;  /* 0x00010000c5ba1824 */ /* 0x000fe200078e00ff */
[----:B------:R-:W-:Y:S01]  /*1e120*/  SHF.L.U32 R110, R110, 0x10, RZ ;  /* 0x000000106e6e7819 */ /* 0x000fe200000006ff */
[----:B------:R-:W-:Y:S01]  /*1e130*/  IMAD.MOV.U32 R109, RZ, RZ, R158 ;  /* 0x000000ffff6d7224 */ /* 0x000fe200078e009e */
[----:B------:R-:W-:Y:S01]  /*1e140*/  ISETP.NE.AND P4, PT, R190, 0x1, PT ;  /* 0x00000001be00780c */ /* 0x000fe20003f85270 */
[----:B------:R-:W-:Y:S02]  /*1e150*/  FFMA.FTZ R108, R108, R161, 1.1641532182693481445e-10 ;  /* 0x2f0000006c6c7423 */ /* 0x000fe400000100a1 */
[----:B------:R-:W-:-:S03]  /*1e160*/  FMUL.FTZ R110, R110, UR5 ;  /* 0x000000056e6e7c20 */ /* 0x000fc60008410000 */
[----:B------:R-:W-:-:S04]  /*1e170*/  FSETP.GTU.FTZ.AND P3, PT, R108, UR4, PT ;  /* 0x000000046c007c0b */ /* 0x000fc8000bf7c000 */
        /* <DEDUP_REMOVED lines=14> */
.L_x_2827:
        /* <DEDUP_REMOVED lines=12> */
.L_x_2828:
        /* <DEDUP_REMOVED lines=42> */
.L_x_2826:
        /* <DEDUP_REMOVED lines=23> */
.L_x_2830:
        /* <DEDUP_REMOVED lines=12> */
.L_x_2831:
        /* <DEDUP_REMOVED lines=42> */
.L_x_2829:
        /* <DEDUP_REMOVED lines=14> */
.L_x_2807:
        /* <DEDUP_REMOVED lines=45> */
.L_x_2832:
[----:B------:R-:W3:Y:S01]  /*1ee40*/  @P1 LDG.E.128 R104, desc[UR8][R190.64] ;  /* 0x00000008be681981 */ /* 0x000ee2000c1e1d00 */
[----:B0-2---:R-:W-:-:S04]  /*1ee50*/  IMAD.WIDE.U32 R108, R180, 0x10, R116 ;  /* 0x00000010b46c7825 */ /* 0x005fc800078e0074 */
[----:B-1----:R-:W-:Y:S02]  /*1ee60*/  @P0 IMAD.WIDE.U32 R192, R180, 0x10, R192 ;  /* 0x00000010b4c00825 */ /* 0x002fe400078e00c0 */
[----:B------:R-:W5:Y:S04]  /*1ee70*/  LDG.E.128 R108, desc[UR8][R108.64] ;  /* 0x000000086c6c7981 */ /* 0x000f68000c1e1d00 */
[----:B------:R0:W5:Y:S01]  /*1ee80*/  @P0 LDG.E.128 R100, desc[UR8][R192.64] ;  /* 0x00000008c0640981 */ /* 0x000162000c1e1d00 */
[----:B---3--:R-:W-:Y:S02]  /*1ee90*/  PRMT R197, R107, 0x7632, R197 ;  /* 0x000076326bc57816 */ /* 0x008fe400000000c5 */
[----:B------:R-:W-:Y:S02]  /*1eea0*/  PRMT R195, R106, 0x7632, R195 ;  /* 0x000076326ac37816 */ /* 0x000fe400000000c3 */
[----:B0-----:R-:W-:-:S02]  /*1eeb0*/  PRMT R193, R105, 0x7632, R193 ;  /* 0x0000763269c17816 */ /* 0x001fc400000000c1 */
[----:B------:R-:W-:Y:S01]  /*1eec0*/  PRMT R192, R104, 0x7632, R192 ;  /* 0x0000763268c07816 */ /* 0x000fe200000000c0 */
[----:B------:R-:W-:Y:S06]  /*1eed0*/  @!P0 BRA `(.L_x_2833) ;  /* 0x0000004c00508947 */ /* 0x000fec0003800000 */
        /* <DEDUP_REMOVED lines=15> */
.L_x_2835:
        /* <DEDUP_REMOVED lines=12> */
.L_x_2836:
        /* <DEDUP_REMOVED lines=42> */
.L_x_2834:
[----:B------:R-:W-:Y:S01]  /*1f330*/  I2FP.F32.U32 R150, R149 ;  /* 0x0000009500967245 */ /* 0x000fe20000201000 */
[----:B-----5:R-:W-:Y:S01]  /*1f340*/  IMAD.U32 R149, R108, 0x10000, RZ ;  /* 0x000100006c957824 */ /* 0x020fe200078e00ff */
        /* <DEDUP_REMOVED lines=20> */
.L_x_2838:
        /* <DEDUP_REMOVED lines=12> */
.L_x_2839:
        /* <DEDUP_REMOVED lines=42> */
.L_x_2837:
        /* <DEDUP_REMOVED lines=24> */
.L_x_2841:
        /* <DEDUP_REMOVED lines=12> */
.L_x_2842:
        /* <DEDUP_REMOVED lines=42> */
.L_x_2840:
        /* <DEDUP_REMOVED lines=21> */
.L_x_2844:
        /* <DEDUP_REMOVED lines=12> */
.L_x_2845:
        /* <DEDUP_REMOVED lines=42> */
.L_x_2843:
[----:B------:R-:W-:Y:S01]  /*20180*/  I2FP.F32.U32 R150, R151 ;  /* 0x0000009700967245 */ /* 0x000fe20000201000 */
[----:B------:R-:W-:Y:S01]  /*20190*/  IMAD.MOV.U32 R152, RZ, RZ, 0x2 ;  /* 0x00000002ff987424 */ /* 0x000fe200078e00ff */
[----:B------:R-:W-:Y:S02]  /*201a0*/  PRMT R151, R100, 0x7632, R151 ;  /* 0x0000763264977816 */ /* 0x000fe40000000097 */
[----:B------:R-:W-:Y:S01]  /*201b0*/  ISETP.NE.AND P3, PT, R154, 0x1, PT ;  /* 0x000000019a00780c */ /* 0x000fe20003f65270 */
[----:B------:R-:W-:Y:S01]  /*201c0*/  FFMA.FTZ R150, R150, R161, 1.1641532182693481445e-10 ;  /* 0x2f00000096967423 */ /* 0x000fe200000100a1 */
[----:B------:R-:W-:-:S04]  /*201d0*/  SHF.L.U32 R151, R151, 0x10, RZ ;  /* 0x0000001097977819 */ /* 0x000fc800000006ff */
[----:B------:R-:W-:Y:S01]  /*201e0*/  FSETP.GTU.FTZ.AND P2, PT, R150, UR4, PT ;  /* 0x0000000496007c0b */ /* 0x000fe2000bf5c000 */
[----:B------:R-:W-:-:S03]  /*201f0*/  FMUL.FTZ R151, R151, UR5 ;  /* 0x0000000597977c20 */ /* 0x000fc60008410000 */
[----:B------:R-:W-:Y:S02]  /*20200*/  SEL R150, RZ, 0x1, P2 ;  /* 0x00000001ff967807 */ /* 0x000fe40001000000 */
[----:B------:R-:W-:Y:S01]  /*20210*/  FSEL R153, R151, RZ, !P2 ;  /* 0x000000ff97997208 */ /* 0x000fe20005000000 */
[----:B------:R-:W-:-:S04]  /*20220*/  @P1 IMAD.U32 R151, R192, 0x10000, RZ ;  /* 0x00010000c0971824 */ /* 0x000fc800078e00ff */
        /* <DEDUP_REMOVED lines=14> */
.L_x_2847:
        /* <DEDUP_REMOVED lines=12> */
.L_x_2848:
        /* <DEDUP_REMOVED lines=42> */
.L_x_2846:
        /* <DEDUP_REMOVED lines=22> */
.L_x_2850:
        /* <DEDUP_REMOVED lines=12> */
.L_x_2851:
        /* <DEDUP_REMOVED lines=42> */
.L_x_2849:
        /* <DEDUP_REMOVED lines=24> */
.L_x_2853:
        /* <DEDUP_REMOVED lines=12> */
.L_x_2854:
        /* <DEDUP_REMOVED lines=42> */
.L_x_2852:
        /* <DEDUP_REMOVED lines=21> */
.L_x_2856:
        /* <DEDUP_REMOVED lines=12> */
.L_x_2857:
        /* <DEDUP_REMOVED lines=42> */
.L_x_2855:
[----:B------:R-:W-:Y:S01]  /*214c0*/  I2FP.F32.U32 R108, R109 ;  /* 0x0000006d006c7245 */ /* 0x000fe20000201000 */
[----:B------:R-:W-:Y:S01]  /*214d0*/  @P1 IMAD.U32 R193, R193, 0x10000, RZ ;  /* 0x00010000c1c11824 */ /* 0x000fe200078e00ff */
[----:B------:R-:W-:Y:S01]  /*214e0*/  PRMT R109, R101, 0x7632, R109 ;  /* 0x00007632656d7816 */ /* 0x000fe2000000006d */
[----:B------:R-:W-:Y:S02]  /*214f0*/  IMAD.MOV.U32 R155, RZ, RZ, 0x2 ;  /* 0x00000002ff9b7424 */ /* 0x000fe400078e00ff */
[----:B------:R-:W-:Y:S01]  /*21500*/  FFMA.FTZ R108, R108, R161, 1.1641532182693481445e-10 ;  /* 0x2f0000006c6c7423 */ /* 0x000fe200000100a1 */
[----:B------:R-:W-:-:S04]  /*21510*/  SHF.L.U32 R109, R109, 0x10, RZ ;  /* 0x000000106d6d7819 */ /* 0x000fc800000006ff */
[----:B------:R-:W-:Y:S01]  /*21520*/  FSETP.GTU.FTZ.AND P2, PT, R108, UR4, PT ;  /* 0x000000046c007c0b */ /* 0x000fe2000bf5c000 */
[----:B------:R-:W-:-:S03]  /*21530*/  FMUL.FTZ R109, R109, UR5 ;  /* 0x000000056d6d7c20 */ /* 0x000fc60008410000 */
[----:B------:R-:W-:Y:S02]  /*21540*/  SEL R152, RZ, 0x1, P2 ;  /* 0x00000001ff987807 */ /* 0x000fe40001000000 */
[----:B------:R-:W-:Y:S02]  /*21550*/  FSEL R109, R109, RZ, !P2 ;  /* 0x000000ff6d6d7208 */ /* 0x000fe40005000000 */
[----:B------:R-:W-:-:S03]  /*21560*/  ISETP.NE.AND P2, PT, R153, 0x1, PT ;  /* 0x000000019900780c */ /* 0x000fc60003f45270 */
[----:B------:R-:W-:Y:S01]  /*21570*/  FADD.FTZ R108, R194, R109 ;  /* 0x0000006dc26c7221 */ /* 0x000fe20000010000 */
        /* <DEDUP_REMOVED lines=13> */
.L_x_2859:
        /* <DEDUP_REMOVED lines=12> */
.L_x_2860:
        /* <DEDUP_REMOVED lines=42> */
.L_x_2858:
        /* <DEDUP_REMOVED lines=20> */
.L_x_2862:
        /* <DEDUP_REMOVED lines=12> */
.L_x_2863:
        /* <DEDUP_REMOVED lines=42> */
.L_x_2861:
        /* <DEDUP_REMOVED lines=25> */
.L_x_2865:
        /* <DEDUP_REMOVED lines=12> */
.L_x_2866:
        /* <DEDUP_REMOVED lines=42> */
.L_x_2864:
        /* <DEDUP_REMOVED lines=19> */
.L_x_2868:
        /* <DEDUP_REMOVED lines=12> */
.L_x_2869:
        /* <DEDUP_REMOVED lines=42> */
.L_x_2867:
        /* <DEDUP_REMOVED lines=25> */
.L_x_2871:
        /* <DEDUP_REMOVED lines=12> */
.L_x_2872:
        /* <DEDUP_REMOVED lines=42> */
.L_x_2870:
        /* <DEDUP_REMOVED lines=20> */
.L_x_2874:
        /* <DEDUP_REMOVED lines=12> */
.L_x_2875:
        /* <DEDUP_REMOVED lines=42> */
.L_x_2873:
        /* <DEDUP_REMOVED lines=25> */
.L_x_2877:
        /* <DEDUP_REMOVED lines=12> */
.L_x_2878:
        /* <DEDUP_REMOVED lines=42> */
.L_x_2876:
        /* <DEDUP_REMOVED lines=19> */
.L_x_2880:
        /* <DEDUP_REMOVED lines=14> */
.L_x_2881:
        /* <DEDUP_REMOVED lines=42> */
.L_x_2879:
[----:B------:R-:W-:Y:S01]  /*23b00*/  I2FP.F32.U32 R108, R109 ;  /* 0x0000006d006c7245 */ /* 0x000fe20000201000 */
[----:B------:R-:W-:Y:S01]  /*23b10*/  @P1 IMAD.U32 R197, R197, 0x10000, RZ ;  /* 0x00010000c5c51824 */ /* 0x000fe200078e00ff */
[----:B------:R-:W-:Y:S02]  /*23b20*/  PRMT R109, R103, 0x7632, R109 ;  /* 0x00007632676d7816 */ /* 0x000fe4000000006d */
[----:B------:R-:W-:Y:S01]  /*23b30*/  PRMT R110, R202, 0x5410, R203 ;  /* 0x00005410ca6e7816 */ /* 0x000fe200000000cb */
[----:B------:R-:W-:Y:S01]  /*23b40*/  FFMA.FTZ R108, R108, R161, 1.1641532182693481445e-10 ;  /* 0x2f0000006c6c7423 */ /* 0x000fe200000100a1 */
[----:B------:R-:W-:-:S04]  /*23b50*/  SHF.L.U32 R109, R109, 0x10, RZ ;  /* 0x000000106d6d7819 */ /* 0x000fc800000006ff */
[----:B------:R-:W-:Y:S01]  /*23b60*/  FSETP.GTU.FTZ.AND P6, PT, R108, UR4, PT ;  /* 0x000000046c007c0b */ /* 0x000fe2000bfdc000 */
[----:B------:R-:W-:Y:S01]  /*23b70*/  FMUL.FTZ R109, R109, UR5 ;  /* 0x000000056d6d7c20 */ /* 0x000fe20008410000 */
[----:B------:R-:W-:Y:S02]  /*23b80*/  PRMT R108, R198, 0x5410, R189 ;  /* 0x00005410c66c7816 */ /* 0x000fe400000000bd */
[----:B------:R-:W-:Y:S02]  /*23b90*/  SEL R156, RZ, 0x1, P6 ;  /* 0x00000001ff9c7807 */ /* 0x000fe40003000000 */
[----:B------:R-:W-:-:S05]  /*23ba0*/  FSEL R109, R109, RZ, !P6 ;  /* 0x000000ff6d6d7208 */ /* 0x000fca0007000000 */
[----:B------:R-:W-:Y:S01]  /*23bb0*/  FADD.FTZ R204, R204, R109 ;  /* 0x0000006dcccc7221 */ /* 0x000fe20000010000 */
[----:B------:R-:W-:-:S03]  /*23bc0*/  PRMT R109, R201, 0x5410, R200 ;  /* 0x00005410c96d7816 */ /* 0x000fc600000000c8 */
[----:B------:R-:W-:Y:S01]  /*23bd0*/  @P1 FADD.FTZ R197, R204, R197 ;  /* 0x000000c5ccc51221 */ /* 0x000fe20000010000 */
[----:B------:R-:W-:-:S05]  /*23be0*/  @!P1 IMAD.MOV.U32 R197, RZ, RZ, R204 ;  /* 0x000000ffffc59224 */ /* 0x000fca00078e00cc */
[----:B------:R-:W-:-:S04]  /*23bf0*/  F2FP.BF16.F32.PACK_AB R111, RZ, R197 ;  /* 0x000000c5ff6f723e */ /* 0x000fc800000010ff */
[----:B------:R-:W-:Y:S01]  /*23c00*/  PRMT R111, R199, 0x5410, R111 ;  /* 0x00005410c76f7816 */ /* 0x000fe2000000006f */
[----:B------:R-:W-:Y:S06]  /*23c10*/  BRA `(.L_x_2882) ;  /* 0x0000002400cc7947 */ /* 0x000fec0003800000 */
.L_x_2833:
        /* <DEDUP_REMOVED lines=15> */
.L_x_2884:
        /* <DEDUP_REMOVED lines=12> */
.L_x_2885:
        /* <DEDUP_REMOVED lines=42> */
.L_x_2883:
[----:B------:R-:W-:Y:S01]  /*24070*/  I2FP.F32.U32 R190, R190 ;  /* 0x000000be00be7245 */ /* 0x000fe20000201000 */
[----:B-----5:R-:W-:Y:S01]  /*24080*/  IMAD.U32 R189, R108, 0x10000, RZ ;  /* 0x000100006cbd7824 */ /* 0x020fe200078e00ff */
[----:B------:R-:W-:Y:S01]  /*24090*/  ISETP.NE.AND P3, PT, R194, 0x1, PT ;  /* 0x00000001c200780c */ /* 0x000fe20003f65270 */
[----:B------:R-:W-:Y:S01]  /*240a0*/  @P1 IMAD.U32 R191, R104, 0x10000, RZ ;  /* 0x0001000068bf1824 */ /* 0x000fe200078e00ff */
[----:B------:R-:W-:Y:S01]  /*240b0*/  LOP3.LUT R148, R148, 0xffffffef, RZ, 0xc0, !PT ;  /* 0xffffffef94947812 */ /* 0x000fe200078ec0ff */
[----:B------:R-:W-:Y:S01]  /*240c0*/  FFMA.FTZ R190, R190, R161, 1.1641532182693481445e-10 ;  /* 0x2f000000bebe7423 */ /* 0x000fe200000100a1 */
[----:B------:R-:W-:Y:S01]  /*240d0*/  FMUL.FTZ R189, R189, UR5 ;  /* 0x00000005bdbd7c20 */ /* 0x000fe20008410000 */
[----:B------:R-:W-:Y:S01]  /*240e0*/  HFMA2 R196, -RZ, RZ, 0, 1.1920928955078125e-07 ;  /* 0x00000002ffc47431 */ /* 0x000fe200000001ff */
        /* <DEDUP_REMOVED lines=17> */
.L_x_2887:
        /* <DEDUP_REMOVED lines=12> */
.L_x_2888:
        /* <DEDUP_REMOVED lines=42> */
.L_x_2886:
        /* <DEDUP_REMOVED lines=24> */
.L_x_2890:
        /* <DEDUP_REMOVED lines=12> */
.L_x_2891:
        /* <DEDUP_REMOVED lines=42> */
.L_x_2889:
        /* <DEDUP_REMOVED lines=25> */
.L_x_2893:
        /* <DEDUP_REMOVED lines=12> */
.L_x_2894:
        /* <DEDUP_REMOVED lines=42> */
.L_x_2892:
        /* <DEDUP_REMOVED lines=24> */
.L_x_2896:
        /* <DEDUP_REMOVED lines=12> */
.L_x_2897:
        /* <DEDUP_REMOVED lines=42> */
.L_x_2895:
        /* <DEDUP_REMOVED lines=23> */
.L_x_2899:
        /* <DEDUP_REMOVED lines=12> */
.L_x_2900:
        /* <DEDUP_REMOVED lines=42> */
.L_x_2898:
        /* <DEDUP_REMOVED lines=22> */
.L_x_2902:
        /* <DEDUP_REMOVED lines=12> */
.L_x_2903:
        /* <DEDUP_REMOVED lines=42> */
.L_x_2901:
        /* <DEDUP_REMOVED lines=23> */
.L_x_2905:
        /* <DEDUP_REMOVED lines=12> */
.L_x_2906:
        /* <DEDUP_REMOVED lines=42> */
.L_x_2904:
        /* <DEDUP_REMOVED lines=14> */
.L_x_2882:
        /* <DEDUP_REMOVED lines=45> */
.L_x_2907:
[----:B------:R-:W3:Y:S01]  /*26620*/  @P1 LDG.E.128 R104, desc[UR8][R198.64] ;  /* 0x00000008c6681981 */ /* 0x000ee2000c1e1d00 */
[----:B0-2---:R-:W-:-:S04]  /*26630*/  IMAD.WIDE.U32 R108, R189, 0x10, R116 ;  /* 0x00000010bd6c7825 */ /* 0x005fc800078e0074 */
[----:B-1----:R-:W-:Y:S02]  /*26640*/  @P0 IMAD.WIDE.U32 R200, R189, 0x10, R200 ;  /* 0x00000010bdc80825 */ /* 0x002fe400078e00c8 */
[----:B------:R-:W5:Y:S04]  /*26650*/  LDG.E.128 R108, desc[UR8][R108.64] ;  /* 0x000000086c6c7981 */ /* 0x000f68000c1e1d00 */
[----:B------:R0:W5:Y:S01]  /*26660*/  @P0 LDG.E.128 R100, desc[UR8][R200.64] ;  /* 0x00000008c8640981 */ /* 0x000162000c1e1d00 */
[----:B---3--:R-:W-:Y:S02]  /*26670*/  PRMT R211, R106, 0x7632, R211 ;  /* 0x000076326ad37816 */ /* 0x008fe400000000d3 */
[----:B------:R-:W-:Y:S02]  /*26680*/  PRMT R206, R105, 0x7632, R206 ;  /* 0x0000763269ce7816 */ /* 0x000fe400000000ce */
[----:B------:R-:W-:Y:S01]  /*26690*/  PRMT R207, R104, 0x7632, R207 ;  /* 0x0000763268cf7816 */ /* 0x000fe200000000cf */
[----:B0-----:R-:W-:Y:S06]  /*266a0*/  @!P0 BRA `(.L_x_2908) ;  /* 0x0000004c00508947 */ /* 0x001fec0003800000 */
        /* <DEDUP_REMOVED lines=15> */
.L_x_2910:
        /* <DEDUP_REMOVED lines=12> */
.L_x_2911:
        /* <DEDUP_REMOVED lines=41> */
.L_x_2909:
[----:B------:R-:W-:Y:S01]  /*26af0*/  I2FP.F32.U32 R150, R149 ;  /* 0x0000009500967245 */ /* 0x000fe20000201000 */
[----:B-----5:R-:W-:Y:S01]  /*26b00*/  IMAD.U32 R149, R108, 0x10000, RZ ;  /* 0x000100006c957824 */ /* 0x020fe200078e00ff */
        /* <DEDUP_REMOVED lines=20> */
.L_x_2913:
        /* <DEDUP_REMOVED lines=12> */
.L_x_2914:
        /* <DEDUP_REMOVED lines=42> */
.L_x_2912:
[----:B------:R-:W-:Y:S01]  /*26fb0*/  I2FP.F32.U32 R150, R151 ;  /* 0x0000009700967245 */ /* 0x000fe20000201000 */
[----:B------:R-:W-:Y:S01]  /*26fc0*/  IMAD.U32 R151, R100, 0x10000, RZ ;  /* 0x0001000064977824 */ /* 0x000fe200078e00ff */
[----:B------:R-:W-:Y:S02]  /*26fd0*/  ISETP.NE.AND P3, PT, R153, 0x1, PT ;  /* 0x000000019900780c */ /* 0x000fe40003f65270 */
        /* <DEDUP_REMOVED lines=21> */
.L_x_2916:
        /* <DEDUP_REMOVED lines=12> */
.L_x_2917:
        /* <DEDUP_REMOVED lines=42> */
.L_x_2915:
        /* <DEDUP_REMOVED lines=21> */
.L_x_2919:
        /* <DEDUP_REMOVED lines=12> */
.L_x_2920:
        /* <DEDUP_REMOVED lines=42> */
.L_x_2918:
[----:B------:R-:W-:Y:S01]  /*27940*/  I2FP.F32.U32 R150, R151 ;  /* 0x0000009700967245 */ /* 0x000fe20000201000 */
[----:B------:R-:W-:Y:S01]  /*27950*/  IMAD.MOV.U32 R152, RZ, RZ, 0x2 ;  /* 0x00000002ff987424 */ /* 0x000fe200078e00ff */
[----:B------:R-:W-:Y:S02]  /*27960*/  PRMT R151, R100, 0x7632, R151 ;  /* 0x0000763264977816 */ /* 0x000fe40000000097 */
[----:B------:R-:W-:Y:S01]  /*27970*/  ISETP.NE.AND P3, PT, R153, 0x1, PT ;  /* 0x000000019900780c */ /* 0x000fe20003f65270 */
[----:B------:R-:W-:Y:S01]  /*27980*/  FFMA.FTZ R150, R150, R161, 1.1641532182693481445e-10 ;  /* 0x2f00000096967423 */ /* 0x000fe200000100a1 */
[----:B------:R-:W-:Y:S01]  /*27990*/  @P1 SHF.L.U32 R201, R207, 0x10, RZ ;  /* 0x00000010cfc91819 */ /* 0x000fe200000006ff */
[----:B------:R-:W-:-:S03]  /*279a0*/  IMAD.U32 R151, R151, 0x10000, RZ ;  /* 0x0001000097977824 */ /* 0x000fc600078e00ff */
[----:B------:R-:W-:Y:S01]  /*279b0*/  FSETP.GTU.FTZ.AND P2, PT, R150, UR4, PT ;  /* 0x0000000496007c0b */ /* 0x000fe2000bf5c000 */
[----:B------:R-:W-:-:S03]  /*279c0*/  FMUL.FTZ R151, R151, UR5 ;  /* 0x0000000597977c20 */ /* 0x000fc60008410000 */
[----:B------:R-:W-:Y:S02]  /*279d0*/  SEL R150, RZ, 0x1, P2 ;  /* 0x00000001ff967807 */ /* 0x000fe40001000000 */
[----:B------:R-:W-:-:S05]  /*279e0*/  FSEL R151, R151, RZ, !P2 ;  /* 0x000000ff97977208 */ /* 0x000fca0005000000 */
        /* <DEDUP_REMOVED lines=14> */
.L_x_2922:
        /* <DEDUP_REMOVED lines=12> */
.L_x_2923:
        /* <DEDUP_REMOVED lines=42> */
.L_x_2921:
        /* <DEDUP_REMOVED lines=22> */
.L_x_2925:
        /* <DEDUP_REMOVED lines=12> */
.L_x_2926:
        /* <DEDUP_REMOVED lines=42> */
.L_x_2924:
        /* <DEDUP_REMOVED lines=24> */
.L_x_2928:
        /* <DEDUP_REMOVED lines=12> */
.L_x_2929:
        /* <DEDUP_REMOVED lines=42> */
.L_x_2927:
        /* <DEDUP_REMOVED lines=21> */
.L_x_2931:
        /* <DEDUP_REMOVED lines=12> */
.L_x_2932:
        /* <DEDUP_REMOVED lines=42> */
.L_x_2930:
[----:B------:R-:W-:Y:S01]  /*28c80*/  I2FP.F32.U32 R108, R109 ;  /* 0x0000006d006c7245 */ /* 0x000fe20000201000 */
[----:B------:R-:W-:Y:S01]  /*28c90*/  IMAD.MOV.U32 R155, RZ, RZ, 0x2 ;  /* 0x00000002ff9b7424 */ /* 0x000fe200078e00ff */
[----:B------:R-:W-:Y:S02]  /*28ca0*/  PRMT R109, R101, 0x7632, R109 ;  /* 0x00007632656d7816 */ /* 0x000fe4000000006d */
[----:B------:R-:W-:Y:S01]  /*28cb0*/  @P1 SHF.L.U32 R203, R206, 0x10, RZ ;  /* 0x00000010cecb1819 */ /* 0x000fe200000006ff */
[----:B------:R-:W-:Y:S02]  /*28cc0*/  FFMA.FTZ R108, R108, R161, 1.1641532182693481445e-10 ;  /* 0x2f0000006c6c7423 */ /* 0x000fe400000100a1 */
[----:B------:R-:W-:-:S03]  /*28cd0*/  IMAD.U32 R109, R109, 0x10000, RZ ;  /* 0x000100006d6d7824 */ /* 0x000fc600078e00ff */
        /* <DEDUP_REMOVED lines=19> */
.L_x_2934:
        /* <DEDUP_REMOVED lines=12> */
.L_x_2935:
        /* <DEDUP_REMOVED lines=42> */
.L_x_2933:
        /* <DEDUP_REMOVED lines=20> */
.L_x_2937:
        /* <DEDUP_REMOVED lines=12> */
.L_x_2938:
        /* <DEDUP_REMOVED lines=40> */
[----:B------:R-:W-:Y:S01]  /*295f0*/  IMAD.MOV.U32 R154, RZ, RZ, R216 ;  /* 0x000000ffff9a7224 */ /* 0x000fe200078e00d8 */
[----:B------:R-:W-:-:S07]  /*29600*/  MOV R216, R108 ;  /* 0x0000006c00d87202 */ /* 0x000fce0000000f00 */
.L_x_2936:
        /* <DEDUP_REMOVED lines=25> */
.L_x_2940:
        /* <DEDUP_REMOVED lines=12> */
.L_x_2941:
        /* <DEDUP_REMOVED lines=42> */
.L_x_2939:
        /* <DEDUP_REMOVED lines=19> */
.L_x_2943:
        /* <DEDUP_REMOVED lines=12> */
.L_x_2944:
        /* <DEDUP_REMOVED lines=42> */
.L_x_2942:
        /* <DEDUP_REMOVED lines=25> */
.L_x_2946:
        /* <DEDUP_REMOVED lines=12> */
.L_x_2947:
        /* <DEDUP_REMOVED lines=42> */
.L_x_2945:
        /* <DEDUP_REMOVED lines=20> */
.L_x_2949:
        /* <DEDUP_REMOVED lines=12> */
.L_x_2950:
        /* <DEDUP_REMOVED lines=42> */
.L_x_2948:
        /* <DEDUP_REMOVED lines=25> */
.L_x_2952:
        /* <DEDUP_REMOVED lines=12> */
.L_x_2953:
        /* <DEDUP_REMOVED lines=42> */
.L_x_2951:
        /* <DEDUP_REMOVED lines=19> */
.L_x_2955:
        /* <DEDUP_REMOVED lines=14> */
.L_x_2956:
        /* <DEDUP_REMOVED lines=42> */
.L_x_2954:
[----:B------:R-:W-:Y:S02]  /*2b2c0*/  I2FP.F32.U32 R108, R109 ;  /* 0x0000006d006c7245 */ /* 0x000fe40000201000 */
[----:B------:R-:W-:Y:S02]  /*2b2d0*/  PRMT R109, R103, 0x7632, R109 ;  /* 0x00007632676d7816 */ /* 0x000fe4000000006d */
[----:B------:R-:W-:Y:S01]  /*2b2e0*/  PRMT R110, R210, 0x5410, R211 ;  /* 0x00005410d26e7816 */ /* 0x000fe200000000d3 */
[----:B------:R-:W-:Y:S02]  /*2b2f0*/  FFMA.FTZ R108, R108, R161, 1.1641532182693481445e-10 ;  /* 0x2f0000006c6c7423 */ /* 0x000fe400000100a1 */
[----:B------:R-:W-:-:S03]  /*2b300*/  IMAD.U32 R109, R109, 0x10000, RZ ;  /* 0x000100006d6d7824 */ /* 0x000fc600078e00ff */
[----:B------:R-:W-:Y:S01]  /*2b310*/  FSETP.GTU.FTZ.AND P6, PT, R108, UR4, PT ;  /* 0x000000046c007c0b */ /* 0x000fe2000bfdc000 */
[----:B------:R-:W-:Y:S01]  /*2b320*/  FMUL.FTZ R109, R109, UR5 ;  /* 0x000000056d6d7c20 */ /* 0x000fe20008410000 */
[----:B------:R-:W-:Y:S02]  /*2b330*/  @P1 PRMT R108, R107, 0x7632, R108 ;  /* 0x000076326b6c1816 */ /* 0x000fe4000000006c */
[----:B------:R-:W-:Y:S02]  /*2b340*/  SEL R156, RZ, 0x1, P6 ;  /* 0x00000001ff9c7807 */ /* 0x000fe40003000000 */
[----:B------:R-:W-:Y:S02]  /*2b350*/  FSEL R111, R109, RZ, !P6 ;  /* 0x000000ff6d6f7208 */ /* 0x000fe40007000000 */
[----:B------:R-:W-:-:S03]  /*2b360*/  @P1 SHF.L.U32 R109, R108, 0x10, RZ ;  /* 0x000000106c6d1819 */ /* 0x000fc600000006ff */
[----:B------:R-:W-:-:S04]  /*2b370*/  FADD.FTZ R108, R206, R111 ;  /* 0x0000006fce6c7221 */ /* 0x000fc80000010000 */
[----:B------:R-:W-:Y:S01]  /*2b380*/  @P1 FADD.FTZ R206, R108, R109 ;  /* 0x0000006d6cce1221 */ /* 0x000fe20000010000 */
[----:B------:R-:W-:Y:S01]  /*2b390*/  @!P1 IMAD.MOV.U32 R206, RZ, RZ, R108 ;  /* 0x000000ffffce9224 */ /* 0x000fe200078e006c */
[----:B------:R-:W-:Y:S02]  /*2b3a0*/  PRMT R109, R209, 0x5410, R208 ;  /* 0x00005410d16d7816 */ /* 0x000fe400000000d0 */
[----:B------:R-:W-:Y:S02]  /*2b3b0*/  PRMT R108, R198, 0x5410, R172 ;  /* 0x00005410c66c7816 */ /* 0x000fe400000000ac */
[----:B------:R-:W-:-:S04]  /*2b3c0*/  F2FP.BF16.F32.PACK_AB R111, RZ, R206 ;  /* 0x000000ceff6f723e */ /* 0x000fc800000010ff */
[----:B------:R-:W-:Y:S01]  /*2b3d0*/  PRMT R111, R207, 0x5410, R111 ;  /* 0x00005410cf6f7816 */ /* 0x000fe2000000006f */
[----:B------:R-:W-:Y:S06]  /*2b3e0*/  BRA `(.L_x_2957) ;  /* 0x0000002400cc7947 */ /* 0x000fec0003800000 */
.L_x_2908:
        /* <DEDUP_REMOVED lines=15> */
.L_x_2959:
        /* <DEDUP_REMOVED lines=12> */
.L_x_2960:
        /* <DEDUP_REMOVED lines=40> */
[----:B------:R-:W-:-:S07]  /*2b820*/  MOV R198, R172 ;  /* 0x000000ac00c67202 */ /* 0x000fce0000000f00 */
.L_x_2958:
[----:B------:R-:W-:Y:S01]  /*2b830*/  I2FP.F32.U32 R172, R198 ;  /* 0x000000c600ac7245 */ /* 0x000fe20000201000 */
[----:B-----5:R-:W-:Y:S01]  /*2b840*/  IMAD.U32 R198, R108, 0x10000, RZ ;  /* 0x000100006cc67824 */ /* 0x020fe200078e00ff */
[----:B------:R-:W-:Y:S01]  /*2b850*/  ISETP.NE.AND P3, PT, R200, 0x1, PT ;  /* 0x00000001c800780c */ /* 0x000fe20003f65270 */
[----:B------:R-:W-:Y:S01]  /*2b860*/  IMAD.MOV.U32 R202, RZ, RZ, 0x2 ;  /* 0x00000002ffca7424 */ /* 0x000fe200078e00ff */
[----:B------:R-:W-:Y:S01]  /*2b870*/  LOP3.LUT R148, R148, 0xffffffef, RZ, 0xc0, !PT ;  /* 0xffffffef94947812 */ /* 0x000fe200078ec0ff */
[----:B------:R-:W-:Y:S01]  /*2b880*/  FFMA.FTZ R172, R172, R161, 1.1641532182693481445e-10 ;  /* 0x2f000000acac7423 */ /* 0x000fe200000100a1 */
[----:B------:R-:W-:Y:S01]  /*2b890*/  FMUL.FTZ R198, R198, UR5 ;  /* 0x00000005c6c67c20 */ /* 0x000fe20008410000 */
[----:B------:R-:W-:-:S03]  /*2b8a0*/  PRMT R108, R108, 0x7632, R108 ;  /* 0x000076326c6c7816 */ /* 0x000fc6000000006c */
[----:B------:R-:W-:Y:S02]  /*2b8b0*/  FSETP.GTU.FTZ.AND P2, PT, R172, UR4, PT ;  /* 0x00000004ac007c0b */ /* 0x000fe4000bf5c000 */
[----:B------:R-:W-:Y:S02]  /*2b8c0*/  @P1 SHF.L.U32 R172, R104, 0x10, RZ ;  /* 0x0000001068ac1819 */ /* 0x000fe400000006ff */
        /* <DEDUP_REMOVED lines=15> */
.L_x_2962:
        /* <DEDUP_REMOVED lines=12> */
.L_x_2963:
        /* <DEDUP_REMOVED lines=42> */
.L_x_2961:
[----:B------:R-:W-:Y:S01]  /*2bd20*/  I2FP.F32.U32 R198, R198 ;  /* 0x000000c600c67245 */ /* 0x000fe20000201000 */
[----:B------:R-:W-:Y:S01]  /*2bd30*/  IMAD.U32 R108, R108, 0x10000, RZ ;  /* 0x000100006c6c7824 */ /* 0x000fe200078e00ff */
[----:B------:R-:W-:Y:S01]  /*2bd40*/  ISETP.NE.AND P3, PT, R202, 0x1, PT ;  /* 0x00000001ca00780c */ /* 0x000fe20003f65270 */
[----:B------:R-:W-:Y:S01]  /*2bd50*/  IMAD.MOV.U32 R204, RZ, RZ, 0x2 ;  /* 0x00000002ffcc7424 */ /* 0x000fe200078e00ff */
        /* <DEDUP_REMOVED lines=20> */
.L_x_2965:
        /* <DEDUP_REMOVED lines=12> */
.L_x_2966:
        /* <DEDUP_REMOVED lines=42> */
.L_x_2964:
[----:B------:R-:W-:Y:S01]  /*2c200*/  I2FP.F32.U32 R108, R108 ;  /* 0x0000006c006c7245 */ /* 0x000fe20000201000 */
[----:B------:R-:W-:Y:S01]  /*2c210*/  IMAD.U32 R200, R109, 0x10000, RZ ;  /* 0x000100006dc87824 */ /* 0x000fe200078e00ff */
[----:B------:R-:W-:Y:S01]  /*2c220*/  ISETP.NE.AND P3, PT, R204, 0x1, PT ;  /* 0x00000001cc00780c */ /* 0x000fe20003f65270 */
[----:B------:R-:W-:Y:S01]  /*2c230*/  IMAD.MOV.U32 R202, RZ, RZ, 0x2 ;  /* 0x00000002ffca7424 */ /* 0x000fe200078e00ff */
[----:B------:R-:W-:Y:S01]  /*2c240*/  @P1 SHF.L.U32 R203, R105, 0x10, RZ ;  /* 0x0000001069cb1819 */ /* 0x000fe200000006ff */
[----:B------:R-:W-:Y:S01]  /*2c250*/  FFMA.FTZ R108, R108, R161, 1.1641532182693481445e-10 ;  /* 0x2f0000006c6c7423 */ /* 0x000fe200000100a1 */
[----:B------:R-:W-:Y:S01]  /*2c260*/  FMUL.FTZ R200, R200, UR5 ;  /* 0x00000005c8c87c20 */ /* 0x000fe20008410000 */
[----:B------:R-:W-:Y:S02]  /*2c270*/  LOP3.LUT R148, R148, 0xfffffffb, RZ, 0xc0, !PT ;  /* 0xfffffffb94947812 */ /* 0x000fe400078ec0ff */
        /* <DEDUP_REMOVED lines=17> */
.L_x_2968:
        /* <DEDUP_REMOVED lines=12> */
.L_x_2969:
        /* <DEDUP_REMOVED lines=42> */
.L_x_2967:
[----:B------:R-:W-:Y:S01]  /*2c6f0*/  I2FP.F32.U32 R108, R109 ;  /* 0x0000006d006c7245 */ /* 0x000fe20000201000 */
[----:B------:R-:W-:Y:S01]  /*2c700*/  IMAD.U32 R207, R207, 0x10000, RZ ;  /* 0x00010000cfcf7824 */ /* 0x000fe200078e00ff */
[----:B------:R-:W-:Y:S01]  /*2c710*/  ISETP.NE.AND P2, PT, R202, 0x1, PT ;  /* 0x00000001ca00780c */ /* 0x000fe20003f45270 */
[----:B------:R-:W-:Y:S01]  /*2c720*/  IMAD.MOV.U32 R204, RZ, RZ, 0x2 ;  /* 0x00000002ffcc7424 */ /* 0x000fe200078e00ff */
[----:B------:R-:W-:Y:S01]  /*2c730*/  @P1 SHF.L.U32 R206, R206, 0x10, RZ ;  /* 0x00000010cece1819 */ /* 0x000fe200000006ff */
[----:B------:R-:W-:Y:S01]  /*2c740*/  FFMA.FTZ R108, R108, R161, 1.1641532182693481445e-10 ;  /* 0x2f0000006c6c7423 */ /* 0x000fe200000100a1 */
[----:B------:R-:W-:Y:S01]  /*2c750*/  FMUL.FTZ R207, R207, UR5 ;  /* 0x00000005cfcf7c20 */ /* 0x000fe20008410000 */
[----:B------:R-:W-:Y:S01]  /*2c760*/  LOP3.LUT R148, R148, 0xfffffffd, RZ, 0xc0, !PT ;  /* 0xfffffffd94947812 */ /* 0x000fe200078ec0ff */
        /* <DEDUP_REMOVED lines=16> */
.L_x_2971:
        /* <DEDUP_REMOVED lines=12> */
.L_x_2972:
        /* <DEDUP_REMOVED lines=42> */
.L_x_2970:
        /* <DEDUP_REMOVED lines=23> */
.L_x_2974:
        /* <DEDUP_REMOVED lines=12> */
.L_x_2975:
        /* <DEDUP_REMOVED lines=42> */
.L_x_2973:
[----:B------:R-:W-:Y:S01]  /*2d0a0*/  I2FP.F32.U32 R108, R109 ;  /* 0x0000006d006c7245 */ /* 0x000fe20000201000 */
[----:B------:R-:W-:Y:S01]  /*2d0b0*/  IMAD.U32 R110, R110, 0x10000, RZ ;  /* 0x000100006e6e7824 */ /* 0x000fe200078e00ff */
[----:B------:R-:W-:Y:S01]  /*2d0c0*/  ISETP.NE.AND P4, PT, R206, 0x1, PT ;  /* 0x00000001ce00780c */ /* 0x000fe20003f85270 */
[----:B------:R-:W-:Y:S01]  /*2d0d0*/  IMAD.MOV.U32 R109, RZ, RZ, R158 ;  /* 0x000000ffff6d7224 */ /* 0x000fe200078e009e */
[----:B------:R-:W-:Y:S01]  /*2d0e0*/  @P1 SHF.L.U32 R204, R211, 0x10, RZ ;  /* 0x00000010d3cc1819 */ /* 0x000fe200000006ff */
[----:B------:R-:W-:Y:S01]  /*2d0f0*/  FFMA.FTZ R108, R108, R161, 1.1641532182693481445e-10 ;  /* 0x2f0000006c6c7423 */ /* 0x000fe200000100a1 */
[----:B------:R-:W-:-:S04]  /*2d100*/  FMUL.FTZ R110, R110, UR5 ;  /* 0x000000056e6e7c20 */ /* 0x000fc80008410000 */
        /* <DEDUP_REMOVED lines=15> */
.L_x_2977:
        /* <DEDUP_REMOVED lines=12> */
.L_x_2978:
        /* <DEDUP_REMOVED lines=42> */
.L_x_2976:
        /* <DEDUP_REMOVED lines=23> */
.L_x_2980:
        /* <DEDUP_REMOVED lines=12> */
.L_x_2981:
        /* <DEDUP_REMOVED lines=42> */
.L_x_2979:
[----:B------:R-:W-:Y:S01]  /*2da30*/  I2FP.F32.U32 R108, R109 ;  /* 0x0000006d006c7245 */ /* 0x000fe20000201000 */
[----:B------:R-:W-:Y:S01]  /*2da40*/  IMAD.U32 R213, R213, 0x10000, RZ ;  /* 0x00010000d5d57824 */ /* 0x000fe200078e00ff */
[----:B------:R-:W-:Y:S02]  /*2da50*/  @P1 PRMT R109, R107, 0x7632, R109 ;  /* 0x000076326b6d1816 */ /* 0x000fe4000000006d */
[----:B------:R-:W-:Y:S01]  /*2da60*/  PRMT R110, R210, 0x5410, R211 ;  /* 0x00005410d26e7816 */ /* 0x000fe200000000d3 */
[----:B------:R-:W-:Y:S01]  /*2da70*/  FFMA.FTZ R108, R108, R161, 1.1641532182693481445e-10 ;  /* 0x2f0000006c6c7423 */ /* 0x000fe200000100a1 */
[----:B------:R-:W-:Y:S01]  /*2da80*/  FMUL.FTZ R213, R213, UR5 ;  /* 0x00000005d5d57c20 */ /* 0x000fe20008410000 */
[----:B------:R-:W-:-:S03]  /*2da90*/  @P1 SHF.L.U32 R109, R109, 0x10, RZ ;  /* 0x000000106d6d1819 */ /* 0x000fc600000006ff */
        /* <DEDUP_REMOVED lines=8> */
.L_x_2957:
        /* <DEDUP_REMOVED lines=8> */
[----:B------:R-:W-:Y:S02]  /*2dba0*/  SEL R207, RZ, 0x10000, !P4 ;  /* 0x00010000ffcf7807 */ /* 0x000fe40006000000 */
[----:B------:R-:W-:Y:S02]  /*2dbb0*/  SEL R198, RZ, 0x1000000, !P3 ;  /* 0x01000000ffc67807 */ /* 0x000fe40005800000 */
[----:B------:R-:W-:Y:S02]  /*2dbc0*/  SEL R172, RZ, 0x100, !P5 ;  /* 0x00000100ffac7807 */ /* 0x000fe40006800000 */
[----:B------:R-:W-:Y:S02]  /*2dbd0*/  LOP3.LUT P6, RZ, R148, 0x10, RZ, 0xc0, !PT ;  /* 0x0000001094ff7812 */ /* 0x000fe400078cc0ff */
[----:B------:R-:W-:Y:S01]  /*2dbe0*/  LOP3.LUT R215, R215, R213, R212, 0xfe, !PT ;  /* 0x000000d5d7d77212 */ /* 0x000fe200078efed4 */
[----:B------:R-:W-:Y:S01]  /*2dbf0*/  IMAD.WIDE.U32 R212, R189, 0x10, R112 ;  /* 0x00000010bdd47825 */ /* 0x000fe200078e0070 */
[----:B------:R-:W-:-:S02]  /*2dc00*/  LOP3.LUT R172, R172, R198, R207, 0xfe, !PT ;  /* 0x000000c6acac7212 */ /* 0x000fc400078efecf */
[----:B------:R-:W-:Y:S01]  /*2dc10*/  SEL R214, RZ, 0x1, !P2 ;  /* 0x00000001ffd67807 */ /* 0x000fe20005000000 */
[----:B------:R-:W-:Y:S01]  /*2dc20*/  VIADD R198, R118, 0x300 ;  /* 0x0000030076c67836 */ /* 0x000fe20000000000 */
[----:B------:R-:W-:Y:S01]  /*2dc30*/  SEL R207, RZ, 0x1, !P6 ;  /* 0x00000001ffcf7807 */ /* 0x000fe20007000000 */
[----:B------:R2:W-:Y:S02]  /*2dc40*/  STG.E.128 desc[UR8][R212.64], R108 ;  /* 0x0000006cd4007986 */ /* 0x0005e4000c101d08 */
[----:B------:R-:W-:-:S04]  /*2dc50*/  IMAD.WIDE.U32 R116, R198, 0x10, R116 ;  /* 0x00000010c6747825 */ /* 0x000fc800078e0074 */
[----:B0-----:R-:W-:-:S04]  /*2dc60*/  @P0 IMAD.WIDE.U32 R210, R198, 0x10, R210 ;  /* 0x00000010c6d20825 */ /* 0x001fc800078e00d2 */
[----:B-1----:R-:W-:Y:S01]  /*2dc70*/  @P1 IMAD.WIDE.U32 R208, R198, 0x10, R208 ;  /* 0x00000010c6d01825 */ /* 0x002fe200078e00d0 */
[----:B--2---:R-:W-:-:S03]  /*2dc80*/  LOP3.LUT R109, R215, R214, RZ, 0xfc, !PT ;  /* 0x000000d6d76d7212 */ /* 0x004fc600078efcff */
[----:B------:R-:W-:Y:S01]  /*2dc90*/  IMAD.WIDE.U32 R110, R189, 0x8, R114 ;  /* 0x00000008bd6e7825 */ /* 0x000fe200078e0072 */
[----:B------:R-:W-:-:S05]  /*2dca0*/  LOP3.LUT R108, R172, R207, RZ, 0xfc, !PT ;  /* 0x000000cfac6c7212 */ /* 0x000fca00078efcff */
        /* <DEDUP_REMOVED lines=22> */
.L_x_2982:
[----:B------:R2:W5:Y:S04]  /*2de10*/  @P0 LDG.E.128 R100, desc[UR8][R210.64] ;  /* 0x00000008d2640981 */ /* 0x000568000c1e1d00 */
[----:B------:R2:W5:Y:S04]  /*2de20*/  @P1 LDG.E.128 R104, desc[UR8][R208.64] ;  /* 0x00000008d0681981 */ /* 0x000568000c1e1d00 */
[----:B01----:R2:W5:Y:S01]  /*2de30*/  LDG.E.128 R108, desc[UR8][R116.64] ;  /* 0x00000008746c7981 */ /* 0x003562000c1e1d00 */
[----:B------:R-:W-:Y:S05]  /*2de40*/  @!P0 BRA `(.L_x_2983) ;  /* 0x0000004c00608947 */ /* 0x000fea0003800000 */
[----:B------:R-:W-:Y:S01]  /*2de50*/  ISETP.NE.AND P2, PT, R217, 0x1, PT ;  /* 0x00000001d900780c */ /* 0x000fe20003f45270 */
[----:B------:R-:W-:Y:S02]  /*2de60*/  HFMA2 R151, -RZ, RZ, 0, 1.1920928955078125e-07 ;  /* 0x00000002ff977431 */ /* 0x000fe400000001ff */
[----:B--2---:R-:W-:Y:S02]  /*2de70*/  IMAD.MOV.U32 R116, RZ, RZ, R158 ;  /* 0x000000ffff747224 */ /* 0x004fe400078e009e */
[----:B------:R-:W-:-:S08]  /*2de80*/  IMAD.MOV.U32 R172, RZ, RZ, R216 ;  /* 0x000000ffffac7224 */ /* 0x000fd000078e00d8 */
[----:B------:R-:W-:Y:S05]  /*2de90*/  @!P2 BRA `(.L_x_2984) ;  /* 0x000000040000a947 */ /* 0x000fea0003800000 */
[----:B------:R-:W-:-:S13]  /*2dea0*/  ISETP.NE.AND P2, PT, R217, 0x3, PT ;  /* 0x00000003d900780c */ /* 0x000fda0003f45270 */
[----:B------:R-:W-:Y:S05]  /*2deb0*/  @!P2 BRA `(.L_x_2985) ;  /* 0x000000000020a947 */ /* 0x000fea0003800000 */
[----:B------:R-:W-:-:S13]  /*2dec0*/  ISETP.NE.AND P2, PT, R217, 0x2, PT ;  /* 0x00000002d900780c */ /* 0x000fda0003f45270 */
[----:B------:R-:W-:Y:S01]  /*2ded0*/  @!P2 MOV R151, 0x3 ;  /* 0x000000030097a802 */ /* 0x000fe20000000f00 */
[--C-:B------:R-:W-:Y:S01]  /*2dee0*/  @!P2 IMAD.MOV.U32 R172, RZ, RZ, R216.reuse ;  /* 0x000000ffffaca224 */ /* 0x100fe200078e00d8 */
[----:B------:R-:W-:Y:S01]  /*2def0*/  @P2 IADD3 R151, PT, PT, R217, 0x1, RZ ;  /* 0x00000001d9972810 */ /* 0x000fe20007ffe0ff */
[----:B------:R-:W-:Y:S02]  /*2df00*/  @!P2 IMAD.MOV.U32 R116, RZ, RZ, R159 ;  /* 0x000000ffff74a224 */ /* 0x000fe400078e009f */
[----:B------:R-:W-:Y:S02]  /*2df10*/  @P2 IMAD.MOV.U32 R172, RZ, RZ, R216 ;  /* 0x000000ffffac2224 */ /* 0x000fe400078e00d8 */
[----:B------:R-:W-:Y:S01]  /*2df20*/  @P2 IMAD.MOV.U32 R116, RZ, RZ, R157 ;  /* 0x000000ffff742224 */ /* 0x000fe200078e009d */
[----:B------:R-:W-:Y:S06]  /*2df30*/  BRA `(.L_x_2984) ;  /* 0x0000000000d87947 */ /* 0x000fec0003800000 */
.L_x_2985:
[----:B------:R-:W-:-:S04]  /*2df40*/  IADD3 R3, PT, PT, R3, 0x1, RZ ;  /* 0x0000000103037810 */ /* 0x000fc80007ffe0ff */
        /* <DEDUP_REMOVED lines=11> */
.L_x_2986:
        /* <DEDUP_REMOVED lines=41> */
[----:B------:R-:W-:-:S07]  /*2e290*/  IMAD.MOV.U32 R116, RZ, RZ, R216 ;  /* 0x000000ffff747224 */ /* 0x000fce00078e00d8 */
.L_x_2984:
        /* <DEDUP_REMOVED lines=22> */
.L_x_2988:
        /* <DEDUP_REMOVED lines=12> */
.L_x_2989:
        /* <DEDUP_REMOVED lines=42> */
.L_x_2987:
[----:B------:R-:W-:Y:S01]  /*2e760*/  I2FP.F32.U32 R116, R150 ;  /* 0x0000009600747245 */ /* 0x000fe20000201000 */
[----:B------:R-:W-:Y:S01]  /*2e770*/  @P1 IMAD.U32 R150, R104, 0x10000, RZ ;  /* 0x0001000068961824 */ /* 0x000fe200078e00ff */
[----:B------:R-:W-:Y:S02]  /*2e780*/  SHF.L.U32 R117, R100, 0x10, RZ ;  /* 0x0000001064757819 */ /* 0x000fe400000006ff */
[----:B------:R-:W-:Y:S01]  /*2e790*/  ISETP.NE.AND P3, PT, R152, 0x1, PT ;  /* 0x000000019800780c */ /* 0x000fe20003f65270 */
[----:B------:R-:W-:Y:S02]  /*2e7a0*/  FFMA.FTZ R116, R116, R161, 1.1641532182693481445e-10 ;  /* 0x2f00000074747423 */ /* 0x000fe400000100a1 */
[----:B------:R-:W-:-:S03]  /*2e7b0*/  FMUL.FTZ R117, R117, UR5 ;  /* 0x0000000575757c20 */ /* 0x000fc60008410000 */
[----:B------:R-:W-:-:S04]  /*2e7c0*/  FSETP.GTU.FTZ.AND P2, PT, R116, UR4, PT ;  /* 0x0000000474007c0b */ /* 0x000fc8000bf5c000 */
[----:B------:R-:W-:Y:S01]  /*2e7d0*/  FSEL R116, R117, RZ, !P2 ;  /* 0x000000ff75747208 */ /* 0x000fe20005000000 */
[----:B------:R-:W-:-:S04]  /*2e7e0*/  IMAD.MOV.U32 R117, RZ, RZ, R158 ;  /* 0x000000ffff757224 */ /* 0x000fc800078e009e */
[----:B------:R-:W-:-:S04]  /*2e7f0*/  FADD.FTZ R149, R149, R116 ;  /* 0x0000007495957221 */ /* 0x000fc80000010000 */
[--C-:B------:R-:W-:Y:S01]  /*2e800*/  @P1 FADD.FTZ R207, R150, R149.reuse ;  /* 0x0000009596cf1221 */ /* 0x100fe20000010000 */
[----:B------:R-:W-:Y:S02]  /*2e810*/  @!P1 IMAD.MOV.U32 R207, RZ, RZ, R149 ;  /* 0x000000ffffcf9224 */ /* 0x000fe400078e0095 */
[----:B------:R-:W-:Y:S01]  /*2e820*/  HFMA2 R150, -RZ, RZ, 0, 1.1920928955078125e-07 ;  /* 0x00000002ff967431 */ /* 0x000fe200000001ff */
[----:B------:R-:W-:Y:S02]  /*2e830*/  SEL R149, RZ, 0x1, P2 ;  /* 0x00000001ff957807 */ /* 0x000fe40001000000 */
        /* <DEDUP_REMOVED lines=10> */
.L_x_2991:
        /* <DEDUP_REMOVED lines=12> */
.L_x_2992:
        /* <DEDUP_REMOVED lines=39> */
[----:B------:R-:W-:Y:S02]  /*2ec10*/  HFMA2 R150, -RZ, RZ, 0, 0 ;  /* 0x00000000ff967431 */ /* 0x000fe400000001ff */
[----:B------:R-:W-:Y:S02]  /*2ec20*/  IMAD.MOV.U32 R117, RZ, RZ, R172 ;  /* 0x000000ffff757224 */ /* 0x000fe400078e00ac */
[----:B------:R-:W-:-:S07]  /*2ec30*/  IMAD.MOV.U32 R172, RZ, RZ, R116 ;  /* 0x000000ffffac7224 */ /* 0x000fce00078e0074 */
.L_x_2990:
        /* <DEDUP_REMOVED lines=21> */
.L_x_2994:
        /* <DEDUP_REMOVED lines=12> */
.L_x_2995:
        /* <DEDUP_REMOVED lines=42> */
.L_x_2993:
[----:B------:R-:W-:Y:S02]  /*2f0f0*/  I2FP.F32.U32 R116, R117 ;  /* 0x0000007500747245 */ /* 0x000fe40000201000 */
[----:B------:R-:W-:Y:S02]  /*2f100*/  PRMT R117, R100, 0x7632, R117 ;  /* 0x0000763264757816 */ /* 0x000fe40000000075 */
[----:B------:R-:W-:Y:S01]  /*2f110*/  ISETP.NE.AND P3, PT, R152, 0x1, PT ;  /* 0x000000019800780c */ /* 0x000fe20003f65270 */
[----:B------:R-:W-:Y:S01]  /*2f120*/  FFMA.FTZ R116, R116, R161, 1.1641532182693481445e-10 ;  /* 0x2f00000074747423 */ /* 0x000fe200000100a1 */
[----:B------:R-:W-:-:S04]  /*2f130*/  SHF.L.U32 R117, R117, 0x10, RZ ;  /* 0x0000001075757819 */ /* 0x000fc800000006ff */
[----:B------:R-:W-:Y:S01]  /*2f140*/  FSETP.GTU.FTZ.AND P2, PT, R116, UR4, PT ;  /* 0x0000000474007c0b */ /* 0x000fe2000bf5c000 */
[----:B------:R-:W-:Y:S01]  /*2f150*/  FMUL.FTZ R117, R117, UR5 ;  /* 0x0000000575757c20 */ /* 0x000fe20008410000 */
[----:B------:R-:W-:Y:S02]  /*2f160*/  @P1 PRMT R116, R104, 0x7632, R116 ;  /* 0x0000763268741816 */ /* 0x000fe40000000074 */
[----:B------:R-:W-:Y:S02]  /*2f170*/  SEL R150, RZ, 0x1, P2 ;  /* 0x00000001ff967807 */ /* 0x000fe40001000000 */
[----:B------:R-:W-:Y:S01]  /*2f180*/  FSEL R151, R117, RZ, !P2 ;  /* 0x000000ff75977208 */ /* 0x000fe20005000000 */
[----:B------:R-:W-:-:S04]  /*2f190*/  @P1 IMAD.U32 R117, R116, 0x10000, RZ ;  /* 0x0001000074751824 */ /* 0x000fc800078e00ff */
[----:B------:R-:W-:-:S04]  /*2f1a0*/  FADD.FTZ R108, R108, R151 ;  /* 0x000000976c6c7221 */ /* 0x000fc80000010000 */
[----:B------:R-:W-:Y:S01]  /*2f1b0*/  @P1 FADD.FTZ R208, R108, R117 ;  /* 0x000000756cd01221 */ /* 0x000fe20000010000 */
[----:B------:R-:W-:Y:S02]  /*2f1c0*/  @!P1 IMAD.MOV.U32 R208, RZ, RZ, R108 ;  /* 0x000000ffffd09224 */ /* 0x000fe400078e006c */
[----:B------:R-:W-:Y:S02]  /*2f1d0*/  HFMA2 R117, -RZ, RZ, 0, 1.1920928955078125e-07 ;  /* 0x00000002ff757431 */ /* 0x000fe400000001ff */
[----:B------:R-:W-:Y:S01]  /*2f1e0*/  IMAD.MOV.U32 R108, RZ, RZ, R158 ;  /* 0x000000ffff6c7224 */ /* 0x000fe200078e009e */
        /* <DEDUP_REMOVED lines=10> */
.L_x_2997:
        /* <DEDUP_REMOVED lines=12> */
.L_x_2998:
        /* <DEDUP_REMOVED lines=41> */
[----:B------:R-:W-:-:S07]  /*2f5e0*/  HFMA2 R117, -RZ, RZ, 0, 0 ;  /* 0x00000000ff757431 */ /* 0x000fce00000001ff */
.L_x_2996:
        /* <DEDUP_REMOVED lines=22> */
.L_x_3000:
        /* <DEDUP_REMOVED lines=12> */
.L_x_3001:
        /* <DEDUP_REMOVED lines=42> */
.L_x_2999:
        /* <DEDUP_REMOVED lines=24> */
.L_x_3003:
        /* <DEDUP_REMOVED lines=12> */
.L_x_3004:
        /* <DEDUP_REMOVED lines=42> */
.L_x_3002:
        /* <DEDUP_REMOVED lines=21> */
.L_x_3006:
        /* <DEDUP_REMOVED lines=12> */
.L_x_3007:
        /* <DEDUP_REMOVED lines=42> */
.L_x_3005:
[----:B------:R-:W-:Y:S01]  /*30440*/  I2FP.F32.U32 R108, R109 ;  /* 0x0000006d006c7245 */ /* 0x000fe20000201000 */
[----:B------:R-:W-:Y:S01]  /*30450*/  HFMA2 R154, -RZ, RZ, 0, 1.1920928955078125e-07 ;  /* 0x00000002ff9a7431 */ /* 0x000fe200000001ff */
[----:B------:R-:W-:-:S03]  /*30460*/  PRMT R109, R101, 0x7632, R109 ;  /* 0x00007632656d7816 */ /* 0x000fc6000000006d */
[----:B------:R-:W-:Y:S01]  /*30470*/  FFMA.FTZ R108, R108, R161, 1.1641532182693481445e-10 ;  /* 0x2f0000006c6c7423 */ /* 0x000fe200000100a1 */
[----:B------:R-:W-:-:S04]  /*30480*/  SHF.L.U32 R109, R109, 0x10, RZ ;  /* 0x000000106d6d7819 */ /* 0x000fc800000006ff */
[----:B------:R-:W-:Y:S01]  /*30490*/  FSETP.GTU.FTZ.AND P2, PT, R108, UR4, PT ;  /* 0x000000046c007c0b */ /* 0x000fe2000bf5c000 */
[----:B------:R-:W-:Y:S01]  /*304a0*/  FMUL.FTZ R109, R109, UR5 ;  /* 0x000000056d6d7c20 */ /* 0x000fe20008410000 */
[----:B------:R-:W-:Y:S02]  /*304b0*/  @P1 PRMT R108, R105, 0x7632, R108 ;  /* 0x00007632696c1816 */ /* 0x000fe4000000006c */
[----:B------:R-:W-:Y:S02]  /*304c0*/  SEL R152, RZ, 0x1, P2 ;  /* 0x00000001ff987807 */ /* 0x000fe40001000000 */
[----:B------:R-:W-:Y:S01]  /*304d0*/  FSEL R109, R109, RZ, !P2 ;  /* 0x000000ff6d6d7208 */ /* 0x000fe20005000000 */
[----:B------:R-:W-:Y:S01]  /*304e0*/  @P1 IMAD.U32 R211, R108, 0x10000, RZ ;  /* 0x000100006cd31824 */ /* 0x000fe200078e00ff */
[----:B------:R-:W-:-:S03]  /*304f0*/  ISETP.NE.AND P2, PT, R117, 0x1, PT ;  /* 0x000000017500780c */ /* 0x000fc60003f45270 */
[----:B------:R-:W-:Y:S01]  /*30500*/  FADD.FTZ R156, R156, R109 ;  /* 0x0000006d9c9c7221 */ /* 0x000fe20000010000 */
[----:B------:R-:W-:-:S03]  /*30510*/  IMAD.MOV.U32 R109, RZ, RZ, R158 ;  /* 0x000000ffff6d7224 */ /* 0x000fc600078e009e */
        /* <DEDUP_REMOVED lines=12> */
.L_x_3009:
[----:B------:R-:W-:-:S04]  /*305e0*/  IADD3 R3, PT, PT, R3, 0x1, RZ ;  /* 0x0000000103037810 */ /* 0x000fc80007ffe0ff */
[C---:B------:R-:W-:Y:S01]  /*305f0*/  ISETP.NE.AND P2, PT, R3.reuse, RZ, PT ;  /* 0x000000ff0300720c */ /* 0x040fe20003f45270 */
[----:B------:R-:W-:-:S12]  /*30600*/  IMAD.WIDE.U32 R154, R3, -0x2daee0ad, RZ ;  /* 0xd2511f53039a7825 */ /* 0x000fd800078e00ff */
        /* <DEDUP_REMOVED lines=9> */
.L_x_3010:
        /* <DEDUP_REMOVED lines=40> */
[----:B------:R-:W-:Y:S02]  /*30920*/  IMAD.MOV.U32 R109, RZ, RZ, R172 ;  /* 0x000000ffff6d7224 */ /* 0x000fe400078e00ac */
[----:B------:R-:W-:-:S07]  /*30930*/  IMAD.MOV.U32 R172, RZ, RZ, R108 ;  /* 0x000000ffffac7224 */ /* 0x000fce00078e006c */
.L_x_3008:
        /* <DEDUP_REMOVED lines=20> */
.L_x_3012:
        /* <DEDUP_REMOVED lines=12> */
.L_x_3013:
        /* <DEDUP_REMOVED lines=42> */
.L_x_3011:
[----:B------:R-:W-:Y:S01]  /*30de0*/  I2FP.F32.U32 R108, R116 ;  /* 0x00000074006c7245 */ /* 0x000fe20000201000 */
[----:B------:R-:W-:Y:S01]  /*30df0*/  @P1 IMAD.U32 R210, R106, 0x10000, RZ ;  /* 0x000100006ad21824 */ /* 0x000fe200078e00ff */
[----:B------:R-:W-:-:S03]  /*30e00*/  SHF.L.U32 R109, R102, 0x10, RZ ;  /* 0x00000010666d7819 */ /* 0x000fc600000006ff */
[----:B------:R-:W-:Y:S02]  /*30e10*/  FFMA.FTZ R108, R108, R161, 1.1641532182693481445e-10 ;  /* 0x2f0000006c6c7423 */ /* 0x000fe400000100a1 */
[----:B------:R-:W-:-:S03]  /*30e20*/  FMUL.FTZ R109, R109, UR5 ;  /* 0x000000056d6d7c20 */ /* 0x000fc60008410000 */
[----:B------:R-:W-:-:S04]  /*30e30*/  FSETP.GTU.FTZ.AND P3, PT, R108, UR4, PT ;  /* 0x000000046c007c0b */ /* 0x000fc8000bf7c000 */
[----:B------:R-:W-:Y:S01]  /*30e40*/  FSEL R116, R109, RZ, !P3 ;  /* 0x000000ff6d747208 */ /* 0x000fe20005800000 */
[----:B------:R-:W-:Y:S01]  /*30e50*/  IMAD.MOV.U32 R109, RZ, RZ, R158 ;  /* 0x000000ffff6d7224 */ /* 0x000fe200078e009e */
        /* <DEDUP_REMOVED lines=17> */
.L_x_3015:
        /* <DEDUP_REMOVED lines=12> */
.L_x_3016:
        /* <DEDUP_REMOVED lines=42> */
.L_x_3014:
        /* <DEDUP_REMOVED lines=19> */
.L_x_3018:
        /* <DEDUP_REMOVED lines=12> */
.L_x_3019:
        /* <DEDUP_REMOVED lines=42> */
.L_x_3017:
        /* <DEDUP_REMOVED lines=26> */
.L_x_3021:
        /* <DEDUP_REMOVED lines=12> */
.L_x_3022:
        /* <DEDUP_REMOVED lines=42> */
.L_x_3020:
        /* <DEDUP_REMOVED lines=20> */
.L_x_3024:
        /* <DEDUP_REMOVED lines=12> */
.L_x_3025:
        /* <DEDUP_REMOVED lines=42> */
.L_x_3023:
[----:B------:R-:W-:Y:S01]  /*32100*/  I2FP.F32.U32 R108, R110 ;  /* 0x0000006e006c7245 */ /* 0x000fe20000201000 */
[----:B------:R-:W-:Y:S01]  /*32110*/  @P1 IMAD.U32 R212, R107, 0x10000, RZ ;  /* 0x000100006bd41824 */ /* 0x000fe200078e00ff */
[----:B------:R-:W-:Y:S01]  /*32120*/  SHF.L.U32 R109, R103, 0x10, RZ ;  /* 0x00000010676d7819 */ /* 0x000fe200000006ff */
[----:B------:R-:W-:Y:S02]  /*32130*/  HFMA2 R116, -RZ, RZ, 0, 1.1920928955078125e-07 ;  /* 0x00000002ff747431 */ /* 0x000fe400000001ff */
[----:B------:R-:W-:Y:S02]  /*32140*/  FFMA.FTZ R108, R108, R161, 1.1641532182693481445e-10 ;  /* 0x2f0000006c6c7423 */ /* 0x000fe400000100a1 */
[----:B------:R-:W-:-:S03]  /*32150*/  FMUL.FTZ R109, R109, UR5 ;  /* 0x000000056d6d7c20 */ /* 0x000fc60008410000 */
[----:B------:R-:W-:-:S04]  /*32160*/  FSETP.GTU.FTZ.AND P5, PT, R108, UR4, PT ;  /* 0x000000046c007c0b */ /* 0x000fc8000bfbc000 */
[----:B------:R-:W-:Y:S01]  /*32170*/  FSEL R110, R109, RZ, !P5 ;  /* 0x000000ff6d6e7208 */ /* 0x000fe20006800000 */
[----:B------:R-:W-:Y:S01]  /*32180*/  IMAD.MOV.U32 R109, RZ, RZ, R158 ;  /* 0x000000ffff6d7224 */ /* 0x000fe200078e009e */
        /* <DEDUP_REMOVED lines=16> */
.L_x_3027:
        /* <DEDUP_REMOVED lines=12> */
.L_x_3028:
        /* <DEDUP_REMOVED lines=42> */
.L_x_3026:
        /* <DEDUP_REMOVED lines=19> */
.L_x_3030:
[----:B------:R-:W-:-:S04]  /*32720*/  VIADD R3, R3, 0x1 ;  /* 0x0000000103037836 */ /* 0x000fc80000000000 */
[C---:B------:R-:W-:Y:S01]  /*32730*/  IMAD.WIDE.U32 R116, R3.reuse, -0x2daee0ad, RZ ;  /* 0xd2511f5303747825 */ /* 0x040fe200078e00ff */
[----:B------:R-:W-:-:S13]  /*32740*/  ISETP.NE.AND P6, PT, R3, RZ, PT ;  /* 0x000000ff0300720c */ /* 0x000fda0003fc5270 */
[----:B------:R-:W-:Y:S05]  /*32750*/  @P6 BRA `(.L_x_3031) ;  /* 0x0000000000286947 */ /* 0x000fea0003800000 */
[----:B------:R-:W-:Y:S02]  /*32760*/  IADD3 R5, PT, PT, R5, 0x1, RZ ;  /* 0x0000000105057810 */ /* 0x000fe40007ffe0ff */
[----:B------:R-:W-:Y:S02]  /*32770*/  P2R R108, PR, RZ, 0x1 ;  /* 0x00000001ff6c7803 */ /* 0x000fe40000000000 */
        /* <DEDUP_REMOVED lines=8> */
.L_x_3031:
        /* <DEDUP_REMOVED lines=42> */
.L_x_3029:
[----:B------:R-:W-:Y:S02]  /*32aa0*/  I2FP.F32.U32 R108, R110 ;  /* 0x0000006e006c7245 */ /* 0x000fe40000201000 */
[----:B------:R-:W-:Y:S02]  /*32ab0*/  PRMT R109, R103, 0x7632, R109 ;  /* 0x00007632676d7816 */ /* 0x000fe4000000006d */
[----:B------:R-:W-:Y:S01]  /*32ac0*/  @P1 PRMT R110, R107, 0x7632, R110 ;  /* 0x000076326b6e1816 */ /* 0x000fe2000000006e */
[----:B------:R-:W-:Y:S01]  /*32ad0*/  FFMA.FTZ R108, R108, R161, 1.1641532182693481445e-10 ;  /* 0x2f0000006c6c7423 */ /* 0x000fe200000100a1 */
[----:B------:R-:W-:-:S03]  /*32ae0*/  SHF.L.U32 R109, R109, 0x10, RZ ;  /* 0x000000106d6d7819 */ /* 0x000fc600000006ff */
[----:B------:R-:W-:Y:S01]  /*32af0*/  @P1 IMAD.U32 R161, R110, 0x10000, RZ ;  /* 0x000100006ea11824 */ /* 0x000fe200078e00ff */
[----:B------:R-:W-:Y:S01]  /*32b00*/  FSETP.GTU.FTZ.AND P6, PT, R108, UR4, PT ;  /* 0x000000046c007c0b */ /* 0x000fe2000bfdc000 */
[----:B------:R-:W-:Y:S01]  /*32b10*/  FMUL.FTZ R109, R109, UR5 ;  /* 0x000000056d6d7c20 */ /* 0x000fe20008410000 */
[----:B------:R-:W-:Y:S02]  /*32b20*/  PRMT R110, R221, 0x5410, R220 ;  /* 0x00005410dd6e7816 */ /* 0x000fe400000000dc */
[----:B------:R-:W-:Y:S02]  /*32b30*/  SEL R156, RZ, 0x1, P6 ;  /* 0x00000001ff9c7807 */ /* 0x000fe40003000000 */
[----:B------:R-:W-:Y:S02]  /*32b40*/  FSEL R109, R109, RZ, !P6 ;  /* 0x000000ff6d6d7208 */ /* 0x000fe40007000000 */
[----:B------:R-:W-:-:S03]  /*32b50*/  PRMT R108, R216, 0x5410, R215 ;  /* 0x00005410d86c7816 */ /* 0x000fc600000000d7 */
[----:B------:R-:W-:Y:S01]  /*32b60*/  FADD.FTZ R222, R222, R109 ;  /* 0x0000006ddede7221 */ /* 0x000fe20000010000 */
[----:B------:R-:W-:-:S03]  /*32b70*/  PRMT R109, R219, 0x5410, R218 ;  /* 0x00005410db6d7816 */ /* 0x000fc600000000da */
[----:B------:R-:W-:Y:S01]  /*32b80*/  @P1 FADD.FTZ R161, R222, R161 ;  /* 0x000000a1dea11221 */ /* 0x000fe20000010000 */
[----:B------:R-:W-:-:S05]  /*32b90*/  @!P1 IMAD.MOV.U32 R161, RZ, RZ, R222 ;  /* 0x000000ffffa19224 */ /* 0x000fca00078e00de */
[----:B------:R-:W-:-:S04]  /*32ba0*/  F2FP.BF16.F32.PACK_AB R111, RZ, R161 ;  /* 0x000000a1ff6f723e */ /* 0x000fc800000010ff */
[----:B------:R-:W-:Y:S01]  /*32bb0*/  PRMT R111, R217, 0x5410, R111 ;  /* 0x00005410d96f7816 */ /* 0x000fe2000000006f */
[----:B------:R-:W-:Y:S06]  /*32bc0*/  BRA `(.L_x_3032) ;  /* 0x0000002400dc7947 */ /* 0x000fec0003800000 */
.L_x_2983:
[----:B------:R-:W-:Y:S01]  /*32bd0*/  ISETP.NE.AND P2, PT, R217, 0x1, PT ;  /* 0x00000001d900780c */ /* 0x000fe20003f45270 */
[----:B--2---:R-:W-:Y:S02]  /*32be0*/  HFMA2 R208, -RZ, RZ, 0, 1.1920928955078125e-07 ;  /* 0x00000002ffd07431 */ /* 0x004fe400000001ff */
[----:B------:R-:W-:Y:S02]  /*32bf0*/  IMAD.MOV.U32 R116, RZ, RZ, R158 ;  /* 0x000000ffff747224 */ /* 0x000fe400078e009e */
        /* <DEDUP_REMOVED lines=12> */
.L_x_3034:
        /* <DEDUP_REMOVED lines=12> */
.L_x_3035:
        /* <DEDUP_REMOVED lines=42> */
.L_x_3033:
[----:B------:R-:W-:Y:S01]  /*33020*/  I2FP.F32.U32 R116, R116 ;  /* 0x0000007400747245 */ /* 0x000fe20000201000 */
[----:B-----5:R-:W-:Y:S01]  /*33030*/  IMAD.U32 R117, R108, 0x10000, RZ ;  /* 0x000100006c757824 */ /* 0x020fe200078e00ff */
[----:B------:R-:W-:Y:S02]  /*33040*/  ISETP.NE.AND P3, PT, R208, 0x1, PT ;  /* 0x00000001d000780c */ /* 0x000fe40003f65270 */
[----:B------:R-:W-:Y:S01]  /*33050*/  LOP3.LUT R148, R148, 0xffffffef, RZ, 0xc0, !PT ;  /* 0xffffffef94947812 */ /* 0x000fe200078ec0ff */
[----:B------:R-:W-:Y:S01]  /*33060*/  FFMA.FTZ R116, R116, R161, 1.1641532182693481445e-10 ;  /* 0x2f00000074747423 */ /* 0x000fe200000100a1 */
[----:B------:R-:W-:Y:S01]  /*33070*/  FMUL.FTZ R117, R117, UR5 ;  /* 0x0000000575757c20 */ /* 0x000fe20008410000 */
[----:B------:R-:W-:Y:S02]  /*33080*/  PRMT R108, R108, 0x7632, R108 ;  /* 0x000076326c6c7816 */ /* 0x000fe4000000006c */
[----:B------:R-:W-:Y:S02]  /*33090*/  MOV R209, 0x2 ;  /* 0x0000000200d17802 */ /* 0x000fe40000000f00 */
        /* <DEDUP_REMOVED lines=17> */
.L_x_3037:
        /* <DEDUP_REMOVED lines=12> */
.L_x_3038:
        /* <DEDUP_REMOVED lines=42> */
.L_x_3036:
[----:B------:R-:W-:Y:S01]  /*33510*/  I2FP.F32.U32 R116, R117 ;  /* 0x0000007500747245 */ /* 0x000fe20000201000 */
[----:B------:R-:W-:Y:S01]  /*33520*/  IMAD.U32 R108, R108, 0x10000, RZ ;  /* 0x000100006c6c7824 */ /* 0x000fe200078e00ff */
[----:B------:R-:W-:Y:S02]  /*33530*/  ISETP.NE.AND P3, PT, R209, 0x1, PT ;  /* 0x00000001d100780c */ /* 0x000fe40003f65270 */
[----:B------:R-:W-:Y:S01]  /*33540*/  @P1 PRMT R117, R104, 0x7632, R117 ;  /* 0x0000763268751816 */ /* 0x000fe20000000075 */
[----:B------:R-:W-:Y:S01]  /*33550*/  FFMA.FTZ R116, R116, R161, 1.1641532182693481445e-10 ;  /* 0x2f00000074747423 */ /* 0x000fe200000100a1 */
[----:B------:R-:W-:Y:S01]  /*33560*/  FMUL.FTZ R108, R108, UR5 ;  /* 0x000000056c6c7c20 */ /* 0x000fe20008410000 */
[----:B------:R-:W-:Y:S02]  /*33570*/  LOP3.LUT R148, R148, 0xfffffff7, RZ, 0xc0, !PT ;  /* 0xfffffff794947812 */ /* 0x000fe400078ec0ff */
[----:B------:R-:W-:Y:S01]  /*33580*/  @P1 IMAD.U32 R117, R117, 0x10000, RZ ;  /* 0x0001000075751824 */ /* 0x000fe200078e00ff */
[----:B------:R-:W-:-:S04]  /*33590*/  FSETP.GTU.FTZ.AND P2, PT, R116, UR4, PT ;  /* 0x0000000474007c0b */ /* 0x000fc8000bf5c000 */
[----:B------:R-:W-:Y:S01]  /*335a0*/  FSEL R208, R108, RZ, !P2 ;  /* 0x000000ff6cd07208 */ /* 0x000fe20005000000 */
[----:B------:R-:W-:Y:S01]  /*335b0*/  IMAD.MOV.U32 R108, RZ, RZ, R158 ;  /* 0x000000ffff6c7224 */ /* 0x000fe200078e009e */
[----:B------:R-:W-:-:S03]  /*335c0*/  PLOP3.LUT P2, PT, P2, PT, PT, 0x8, 0x80 ;  /* 0x000000000080781c */ /* 0x000fc6000174e170 */
[----:B------:R-:W-:Y:S01]  /*335d0*/  @P1 FADD.FTZ R208, R208, R117 ;  /* 0x00000075d0d01221 */ /* 0x000fe20000010000 */
[----:B------:R-:W-:-:S04]  /*335e0*/  MOV R117, 0x2 ;  /* 0x0000000200757802 */ /* 0x000fc80000000f00 */
        /* <DEDUP_REMOVED lines=11> */
.L_x_3040:
        /* <DEDUP_REMOVED lines=12> */
.L_x_3041:
        /* <DEDUP_REMOVED lines=42> */
.L_x_3039:
[----:B------:R-:W-:Y:S01]  /*33a00*/  I2FP.F32.U32 R108, R108 ;  /* 0x0000006c006c7245 */ /* 0x000fe20000201000 */
[----:B------:R-:W-:Y:S01]  /*33a10*/  IMAD.U32 R116, R109, 0x10000, RZ ;  /* 0x000100006d747824 */ /* 0x000fe200078e00ff */
[----:B------:R-:W-:Y:S02]  /*33a20*/  ISETP.NE.AND P3, PT, R117, 0x1, PT ;  /* 0x000000017500780c */ /* 0x000fe40003f65270 */
        /* <DEDUP_REMOVED lines=8> */
[----:B------:R-:W-:Y:S02]  /*33ab0*/  PLOP3.LUT P2, PT, P2, PT, PT, 0x8, 0x80 ;  /* 0x000000000080781c */ /* 0x000fe4000174e170 */
[----:B------:R-:W-:Y:S01]  /*33ac0*/  MOV R116, 0x2 ;  /* 0x0000000200747802 */ /* 0x000fe20000000f00 */
        /* <DEDUP_REMOVED lines=12> */
.L_x_3043:
        /* <DEDUP_REMOVED lines=12> */
.L_x_3044:
        /* <DEDUP_REMOVED lines=42> */
.L_x_3042:
[----:B------:R-:W-:Y:S01]  /*33ef0*/  I2FP.F32.U32 R108, R109 ;  /* 0x0000006d006c7245 */ /* 0x000fe20000201000 */
[----:B------:R-:W-:Y:S01]  /*33f00*/  IMAD.U32 R212, R212, 0x10000, RZ ;  /* 0x00010000d4d47824 */ /* 0x000fe200078e00ff */
[----:B------:R-:W-:Y:S02]  /*33f10*/  ISETP.NE.AND P2, PT, R116, 0x1, PT ;  /* 0x000000017400780c */ /* 0x000fe40003f45270 */
[----:B------:R-:W-:Y:S01]  /*33f20*/  @P1 PRMT R109, R105, 0x7632, R109 ;  /* 0x00007632696d1816 */ /* 0x000fe2000000006d */
[----:B------:R-:W-:Y:S01]  /*33f30*/  FFMA.FTZ R108, R108, R161, 1.1641532182693481445e-10 ;  /* 0x2f0000006c6c7423 */ /* 0x000fe200000100a1 */
[----:B------:R-:W-:Y:S01]  /*33f40*/  FMUL.FTZ R212, R212, UR5 ;  /* 0x00000005d4d47c20 */ /* 0x000fe20008410000 */
[----:B------:R-:W-:-:S03]  /*33f50*/  LOP3.LUT R148, R148, 0xfffffffd, RZ, 0xc0, !PT ;  /* 0xfffffffd94947812 */ /* 0x000fc600078ec0ff */
[----:B------:R-:W-:Y:S01]  /*33f60*/  FSETP.GTU.FTZ.AND P3, PT, R108, UR4, PT ;  /* 0x000000046c007c0b */ /* 0x000fe2000bf7c000 */
[----:B------:R-:W-:Y:S02]  /*33f70*/  @P1 IMAD.U32 R108, R109, 0x10000, RZ ;  /* 0x000100006d6c1824 */ /* 0x000fe400078e00ff */
[----:B------:R-:W-:Y:S01]  /*33f80*/  IMAD.MOV.U32 R109, RZ, RZ, R158 ;  /* 0x000000ffff6d7224 */ /* 0x000fe200078e009e */
        /* <DEDUP_REMOVED lines=15> */
.L_x_3046:
        /* <DEDUP_REMOVED lines=12> */
.L_x_3047:
        /* <DEDUP_REMOVED lines=42> */
.L_x_3045:
[----:B------:R-:W-:Y:S01]  /*343e0*/  I2FP.F32.U32 R108, R109 ;  /* 0x0000006d006c7245 */ /* 0x000fe20000201000 */
[----:B------:R-:W-:Y:S01]  /*343f0*/  IMAD.U32 R109, R110, 0x10000, RZ ;  /* 0x000100006e6d7824 */ /* 0x000fe200078e00ff */
[----:B------:R-:W-:Y:S01]  /*34400*/  ISETP.NE.AND P3, PT, R212, 0x1, PT ;  /* 0x00000001d400780c */ /* 0x000fe20003f65270 */
[----:B------:R-:W-:Y:S01]  /*34410*/  @P1 IMAD.U32 R117, R106, 0x10000, RZ ;  /* 0x000100006a751824 */ /* 0x000fe200078e00ff */
[----:B------:R-:W-:Y:S01]  /*34420*/  PRMT R110, R110, 0x7632, R110 ;  /* 0x000076326e6e7816 */ /* 0x000fe2000000006e */
[----:B------:R-:W-:Y:S01]  /*34430*/  FFMA.FTZ R108, R108, R161, 1.1641532182693481445e-10 ;  /* 0x2f0000006c6c7423 */ /* 0x000fe200000100a1 */
[----:B------:R-:W-:-:S04]  /*34440*/  FMUL.FTZ R109, R109, UR5 ;  /* 0x000000056d6d7c20 */ /* 0x000fc80008410000 */
[----:B------:R-:W-:-:S04]  /*34450*/  FSETP.GTU.FTZ.AND P2, PT, R108, UR4, PT ;  /* 0x000000046c007c0b */ /* 0x000fc8000bf5c000 */
[----:B------:R-:W-:Y:S01]  /*34460*/  FSEL R210, R109, RZ, !P2 ;  /* 0x000000ff6dd27208 */ /* 0x000fe20005000000 */
[----:B------:R-:W-:Y:S01]  /*34470*/  IMAD.MOV.U32 R109, RZ, RZ, R158 ;  /* 0x000000ffff6d7224 */ /* 0x000fe200078e009e */
[----:B------:R-:W-:-:S03]  /*34480*/  PLOP3.LUT P2, PT, P2, PT, PT, 0x8, 0x80 ;  /* 0x000000000080781c */ /* 0x000fc6000174e170 */
[----:B------:R-:W-:Y:S01]  /*34490*/  @P1 FADD.FTZ R210, R117, R210 ;  /* 0x000000d275d21221 */ /* 0x000fe20000010000 */
        /* <DEDUP_REMOVED lines=11> */
.L_x_3049:
        /* <DEDUP_REMOVED lines=12> */
.L_x_3050:
        /* <DEDUP_REMOVED lines=42> */
.L_x_3048:
[----:B------:R-:W-:Y:S01]  /*348b0*/  I2FP.F32.U32 R108, R109 ;  /* 0x0000006d006c7245 */ /* 0x000fe20000201000 */
[----:B------:R-:W-:Y:S01]  /*348c0*/  IMAD.U32 R110, R110, 0x10000, RZ ;  /* 0x000100006e6e7824 */ /* 0x000fe200078e00ff */
[----:B------:R-:W-:Y:S02]  /*348d0*/  ISETP.NE.AND P4, PT, R117, 0x1, PT ;  /* 0x000000017500780c */ /* 0x000fe40003f85270 */
[----:B------:R-:W-:Y:S01]  /*348e0*/  @P1 PRMT R109, R106, 0x7632, R109 ;  /* 0x000076326a6d1816 */ /* 0x000fe2000000006d */
[----:B------:R-:W-:Y:S01]  /*348f0*/  FFMA.FTZ R108, R108, R161, 1.1641532182693481445e-10 ;  /* 0x2f0000006c6c7423 */ /* 0x000fe200000100a1 */
[----:B------:R-:W-:-:S03]  /*34900*/  FMUL.FTZ R110, R110, UR5 ;  /* 0x000000056e6e7c20 */ /* 0x000fc60008410000 */
[----:B------:R-:W-:Y:S01]  /*34910*/  @P1 IMAD.U32 R116, R109, 0x10000, RZ ;  /* 0x000100006d741824 */ /* 0x000fe200078e00ff */
[----:B------:R-:W-:Y:S01]  /*34920*/  FSETP.GTU.FTZ.AND P3, PT, R108, UR4, PT ;  /* 0x000000046c007c0b */ /* 0x000fe2000bf7c000 */
[----:B------:R-:W-:-:S03]  /*34930*/  IMAD.MOV.U32 R109, RZ, RZ, R158 ;  /* 0x000000ffff6d7224 */ /* 0x000fc600078e009e */
[----:B------:R-:W-:Y:S02]  /*34940*/  FSEL R213, R110, RZ, !P3 ;  /* 0x000000ff6ed57208 */ /* 0x000fe40005800000 */
[----:B------:R-:W-:Y:S02]  /*34950*/  MOV R110, 0x2 ;  /* 0x00000002006e7802 */ /* 0x000fe40000000f00 */
[----:B------:R-:W-:Y:S01]  /*34960*/  PLOP3.LUT P3, PT, P3, PT, PT, 0x8, 0x80 ;  /* 0x000000000080781c */ /* 0x000fe20001f6e170 */
        /* <DEDUP_REMOVED lines=11> */
.L_x_3052:
        /* <DEDUP_REMOVED lines=12> */
.L_x_3053:
        /* <DEDUP_REMOVED lines=42> */
.L_x_3051:
[----:B------:R-:W-:Y:S01]  /*34d80*/  I2FP.F32.U32 R108, R109 ;  /* 0x0000006d006c7245 */ /* 0x000fe20000201000 */
[----:B------:R-:W-:Y:S01]  /*34d90*/  IMAD.U32 R109, R111, 0x10000, RZ ;  /* 0x000100006f6d7824 */ /* 0x000fe200078e00ff */
[----:B------:R-:W-:Y:S01]  /*34da0*/  ISETP.NE.AND P5, PT, R110, 0x1, PT ;  /* 0x000000016e00780c */ /* 0x000fe20003fa5270 */
[----:B------:R-:W-:Y:S01]  /*34db0*/  @P1 IMAD.U32 R117, R107, 0x10000, RZ ;  /* 0x000100006b751824 */ /* 0x000fe200078e00ff */
[----:B------:R-:W-:Y:S01]  /*34dc0*/  PRMT R222, R111, 0x7632, R222 ;  /* 0x000076326fde7816 */ /* 0x000fe200000000de */
[----:B------:R-:W-:Y:S01]  /*34dd0*/  FFMA.FTZ R108, R108, R161, 1.1641532182693481445e-10 ;  /* 0x2f0000006c6c7423 */ /* 0x000fe200000100a1 */
[----:B------:R-:W-:Y:S01]  /*34de0*/  FMUL.FTZ R109, R109, UR5 ;  /* 0x000000056d6d7c20 */ /* 0x000fe20008410000 */
[----:B------:R-:W-:-:S03]  /*34df0*/  MOV R214, 0x2 ;  /* 0x0000000200d67802 */ /* 0x000fc60000000f00 */
        /* <DEDUP_REMOVED lines=15> */
.L_x_3055:
        /* <DEDUP_REMOVED lines=12> */
.L_x_3056:
        /* <DEDUP_REMOVED lines=42> */
.L_x_3054:
[----:B------:R-:W-:Y:S01]  /*35250*/  I2FP.F32.U32 R108, R109 ;  /* 0x0000006d006c7245 */ /* 0x000fe20000201000 */
[----:B------:R-:W-:Y:S01]  /*35260*/  IMAD.U32 R222, R222, 0x10000, RZ ;  /* 0x00010000dede7824 */ /* 0x000fe200078e00ff */
[----:B------:R-:W-:-:S03]  /*35270*/  @P1 PRMT R109, R107, 0x7632, R109 ;  /* 0x000076326b6d1816 */ /* 0x000fc6000000006d */
[----:B------:R-:W-:Y:S01]  /*35280*/  FFMA.FTZ R108, R108, R161, 1.1641532182693481445e-10 ;  /* 0x2f0000006c6c7423 */ /* 0x000fe200000100a1 */
[----:B------:R-:W-:Y:S01]  /*35290*/  FMUL.FTZ R222, R222, UR5 ;  /* 0x00000005dede7c20 */ /* 0x000fe20008410000 */
[----:B------:R-:W-:Y:S01]  /*352a0*/  @P1 IMAD.U32 R110, R109, 0x10000, RZ ;  /* 0x000100006d6e1824 */ /* 0x000fe200078e00ff */
[----:B------:R-:W-:Y:S02]  /*352b0*/  PRMT R109, R217, 0x5410, R218 ;  /* 0x00005410d96d7816 */ /* 0x000fe400000000da */
        /* <DEDUP_REMOVED lines=8> */
.L_x_3032:
[----:B------:R-:W-:Y:S01]  /*35340*/  SEL R218, RZ, 0x1000000, !P5 ;  /* 0x01000000ffda7807 */ /* 0x000fe20006800000 */
[----:B------:R-:W-:Y:S01]  /*35350*/  IMAD.WIDE.U32 R112, R198, 0x10, R112 ;  /* 0x00000010c6707825 */ /* 0x000fe200078e0070 */
[----:B------:R-:W-:Y:S02]  /*35360*/  SEL R216, RZ, 0x10000, !P4 ;  /* 0x00010000ffd87807 */ /* 0x000fe40006000000 */
[----:B------:R-:W-:Y:S01]  /*35370*/  LOP3.LUT P6, RZ, R148, 0x8, RZ, 0xc0, !PT ;  /* 0x0000000894ff7812 */ /* 0x000fe200078cc0ff */
[----:B------:R-:W-:Y:S01]  /*35380*/  IMAD.WIDE.U32 R114, R198, 0x8, R114 ;  /* 0x00000008c6727825 */ /* 0x000fe200078e0072 */
[C---:B------:R-:W-:Y:S01]  /*35390*/  LOP3.LUT P5, RZ, R148.reuse, 0x4, RZ, 0xc0, !PT ;  /* 0x0000000494ff7812 */ /* 0x040fe200078ac0ff */
[----:B------:R0:W-:Y:S01]  /*353a0*/  STG.E.128 desc[UR8][R112.64], R108 ;  /* 0x0000006c70007986 */ /* 0x0001e2000c101d08 */
[----:B------:R-:W-:Y:S02]  /*353b0*/  LOP3.LUT P4, RZ, R148, 0x2, RZ, 0xc0, !PT ;  /* 0x0000000294ff7812 */ /* 0x000fe4000788c0ff */
[----:B------:R-:W-:-:S02]  /*353c0*/  SEL R217, RZ, 0x100, !P3 ;  /* 0x00000100ffd97807 */ /* 0x000fc40005800000 */
[----:B------:R-:W-:Y:S02]  /*353d0*/  SEL R215, RZ, 0x1000000, !P4 ;  /* 0x01000000ffd77807 */ /* 0x000fe40006000000 */
[----:B------:R-:W-:Y:S02]  /*353e0*/  SEL R117, RZ, 0x10000, !P5 ;  /* 0x00010000ff757807 */ /* 0x000fe40006800000 */
[----:B------:R-:W-:Y:S02]  /*353f0*/  SEL R116, RZ, 0x100, !P6 ;  /* 0x00000100ff747807 */ /* 0x000fe40007000000 */
[----:B------:R-:W-:Y:S02]  /*35400*/  LOP3.LUT P1, RZ, R148, 0x10, RZ, 0xc0, !PT ;  /* 0x0000001094ff7812 */ /* 0x000fe4000782c0ff */
[----:B------:R-:W-:Y:S02]  /*35410*/  LOP3.LUT R217, R217, R218, R216, 0xfe, !PT ;  /* 0x000000dad9d97212 */ /* 0x000fe400078efed8 */
[----:B------:R-:W-:-:S02]  /*35420*/  LOP3.LUT R116, R116, R215, R117, 0xfe, !PT ;  /* 0x000000d774747212 */ /* 0x000fc400078efe75 */
[----:B------:R-:W-:Y:S02]  /*35430*/  SEL R216, RZ, 0x1, !P2 ;  /* 0x00000001ffd87807 */ /* 0x000fe40005000000 */
[----:B------:R-:W-:Y:S02]  /*35440*/  SEL R215, RZ, 0x1, !P1 ;  /* 0x00000001ffd77807 */ /* 0x000fe40004800000 */
[----:B------:R-:W-:Y:S02]  /*35450*/  LOP3.LUT R117, R217, R216, RZ, 0xfc, !PT ;  /* 0x000000d8d9757212 */ /* 0x000fe400078efcff */
[----:B------:R-:W-:-:S05]  /*35460*/  LOP3.LUT R116, R116, R215, RZ, 0xfc, !PT ;  /* 0x000000d774747212 */ /* 0x000fca00078efcff */
        /* <DEDUP_REMOVED lines=22> */
.L_x_3057:
[----:B01----:R-:W-:Y:S01]  /*355d0*/  FADD.FTZ R108, RZ, R120 ;  /* 0x00000078ff6c7221 */ /* 0x003fe20000010000 */
[----:B------:R-:W0:Y:S01]  /*355e0*/  S2UR UR5, SR_CgaCtaId ;  /* 0x00000000000579c3 */ /* 0x000e220000008800 */
[----:B------:R-:W-:Y:S01]  /*355f0*/  ISETP.NE.AND P1, PT, R4, RZ, PT ;  /* 0x000000ff0400720c */ /* 0x000fe20003f25270 */
[----:B------:R-:W-:Y:S01]  /*35600*/  UMOV UR4, 0x400 ;  /* 0x0000040000047882 */ /* 0x000fe20000000000 */
[----:B------:R-:W-:Y:S01]  /*35610*/  FADD.FTZ R109, R108, R121 ;  /* 0x000000796c6d7221 */ /* 0x000fe20000010000 */
[----:B------:R-:W-:Y:S01]  /*35620*/  ISETP.GT.U32.AND P2, PT, R4, 0x3, PT ;  /* 0x000000030400780c */ /* 0x000fe20003f44070 */
[----:B------:R-:W-:Y:S01]  /*35630*/  IMAD.U32 R223, R72, 0x10000, RZ ;  /* 0x0001000048df7824 */ /* 0x000fe200078e00ff */
[----:B------:R-:W-:Y:S01]  /*35640*/  PLOP3.LUT P3, PT, PT, PT, UP2, 0x40, 0x4 ;  /* 0x000000000004781c */ /* 0x000fe20003f6e828 */
[----:B------:R-:W-:Y:S01]  /*35650*/  FADD.FTZ R108, R109, R122 ;  /* 0x0000007a6d6c7221 */ /* 0x000fe20000010000 */
[----:B------:R-:W-:Y:S01]  /*35660*/  SHF.L.U32 R221, R44, 0x10, RZ ;  /* 0x000000102cdd7819 */ /* 0x000fe200000006ff */
[----:B------:R-:W-:Y:S01]  /*35670*/  IMAD.U32 R225, R45, 0x10000, RZ ;  /* 0x000100002de17824 */ /* 0x000fe200078e00ff */
[----:B------:R-:W-:Y:S01]  /*35680*/  SHF.L.U32 R224, R7, 0x10, RZ ;  /* 0x0000001007e07819 */ /* 0x000fe200000006ff */
[----:B------:R-:W-:Y:S01]  /*35690*/  FADD.FTZ R109, R108, R123 ;  /* 0x0000007b6c6d7221 */ /* 0x000fe20000010000 */
[----:B------:R-:W-:-:S02]  /*356a0*/  IMAD.U32 R227, R73, 0x10000, RZ ;  /* 0x0001000049e37824 */ /* 0x000fc400078e00ff */
[----:B------:R-:W-:Y:S02]  /*356b0*/  IMAD.U32 R229, R135, 0x10000, RZ ;  /* 0x0001000087e57824 */ /* 0x000fe400078e00ff */
[----:B------:R-:W-:Y:S01]  /*356c0*/  FADD.FTZ R109, R109, R124 ;  /* 0x0000007c6d6d7221 */ /* 0x000fe20000010000 */
[----:B------:R-:W-:Y:S02]  /*356d0*/  IMAD.U32 R231, R134, 0x10000, RZ ;  /* 0x0001000086e77824 */ /* 0x000fe400078e00ff */
[----:B------:R-:W-:Y:S02]  /*356e0*/  IMAD.U32 R220, R10, 0x10000, RZ ;  /* 0x000100000adc7824 */ /* 0x000fe400078e00ff */
[----:B------:R-:W-:Y:S01]  /*356f0*/  FADD.FTZ R108, R109, R126 ;  /* 0x0000007e6d6c7221 */ /* 0x000fe20000010000 */
[----:B------:R-:W-:Y:S02]  /*35700*/  IMAD.U32 R226, R6, 0x10000, RZ ;  /* 0x0001000006e27824 */ /* 0x000fe400078e00ff */
[----:B------:R-:W-:-:S02]  /*35710*/  IMAD.U32 R222, R99, 0x10000, RZ ;  /* 0x0001000063de7824 */ /* 0x000fc400078e00ff */
[----:B------:R-:W-:Y:S01]  /*35720*/  FADD.FTZ R108, R108, R125 ;  /* 0x0000007d6c6c7221 */ /* 0x000fe20000010000 */
[----:B0-----:R-:W-:-:S03]  /*35730*/  ULEA UR4, UR5, UR4, 0x18 ;  /* 0x0000000405047291 */ /* 0x001fc6000f8ec0ff */
[----:B------:R-:W-:Y:S01]  /*35740*/  FADD.FTZ R109, R108, R127 ;  /* 0x0000007f6c6d7221 */ /* 0x000fe20000010000 */
[----:B------:R-:W-:Y:S02]  /*35750*/  @UP1 UIADD3 UR4, UPT, UPT, UR4, 0x20, URZ ;  /* 0x0000002004041890 */ /* 0x000fe4000fffe0ff */
[----:B------:R-:W-:Y:S01]  /*35760*/  UPLOP3.LUT UP1, UPT, UPT, UPT, UP1, 0x40, 0x4 ;  /* 0x000000000004789c */ /* 0x000fe20003f2e810 */
        /* <DEDUP_REMOVED lines=172> */
[----:B0-----:R-:W-:-:S05]  /*36230*/  FADD.FTZ R110, R109, R110 ;  /* 0x0000006e6d6e7221 */ /* 0x001fca0000010000 */
[----:B------:R-:W0:Y:S02]  /*36240*/  SHFL.BFLY PT, R111, R110, 0x2, 0x1f ;  /* 0x0c401f006e6f7f89 */ /* 0x000e2400000e0000 */
[----:B0-----:R-:W-:Y:S01]  /*36250*/  FADD.FTZ R111, R110, R111 ;  /* 0x0000006f6e6f7221 */ /* 0x001fe20000010000 */
[----:B------:R-:W-:-:S04]  /*36260*/  @!P1 SHF.R.U32.HI R110, RZ, 0x2, R0 ;  /* 0x00000002ff6e9819 */ /* 0x000fc80000011600 */
[----:B------:R-:W0:Y:S02]  /*36270*/  SHFL.BFLY PT, R112, R111, 0x4, 0x1f ;  /* 0x0c801f006f707f89 */ /* 0x000e2400000e0000 */
[----:B0-----:R-:W-:-:S05]  /*36280*/  FADD.FTZ R112, R111, R112 ;  /* 0x000000706f707221 */ /* 0x001fca0000010000 */
[----:B------:R-:W0:Y:S02]  /*36290*/  SHFL.BFLY PT, R113, R112, 0x8, 0x1f ;  /* 0x0d001f0070717f89 */ /* 0x000e2400000e0000 */
[----:B0-----:R-:W-:Y:S01]  /*362a0*/  FADD.FTZ R113, R112, R113 ;  /* 0x0000007170717221 */ /* 0x001fe20000010000 */
[----:B------:R-:W-:Y:S02]  /*362b0*/  @!P1 LOP3.LUT R112, R110, 0x18, RZ, 0xc0, !PT ;  /* 0x000000186e709812 */ /* 0x000fe400078ec0ff */
[----:B------:R-:W-:Y:S02]  /*362c0*/  CS2R R110, SRZ ;  /* 0x00000000006e7805 */ /* 0x000fe4000001ff00 */
[----:B------:R-:W0:Y:S02]  /*362d0*/  SHFL.BFLY PT, R114, R113, 0x10, 0x1f ;  /* 0x0e001f0071727f89 */ /* 0x000e2400000e0000 */
[----:B0-----:R-:W-:Y:S01]  /*362e0*/  FADD.FTZ R109, R113, R114 ;  /* 0x00000072716d7221 */ /* 0x001fe20000010000 */
[----:B------:R-:W-:Y:S01]  /*362f0*/  @!P2 LEA R114, R4, UR4, 0x3 ;  /* 0x000000040472ac11 */ /* 0x000fe2000f8e18ff */
[----:B------:R-:W-:-:S02]  /*36300*/  IMAD.MOV.U32 R113, RZ, RZ, RZ ;  /* 0x000000ffff717224 */ /* 0x000fc400078e00ff */
[----:B------:R-:W-:Y:S01]  /*36310*/  @!P2 IMAD.MOV.U32 R113, RZ, RZ, 0x700 ;  /* 0x00000700ff71a424 */ /* 0x000fe200078e00ff */
[----:B------:R0:W-:Y:S01]  /*36320*/  @!P1 STS.64 [R112+UR4], R108 ;  /* 0x0000006c70009988 */ /* 0x0001e20008000a04 */
[----:B------:R-:W-:Y:S01]  /*36330*/  BAR.SYNC.DEFER_BLOCKING 0x0 ;  /* 0x0000000000007b1d */ /* 0x000fe20000010000 */
[----:B------:R-:W-:-:S05]  /*36340*/  ISETP.NE.AND P1, PT, R0, RZ, PT ;  /* 0x000000ff0000720c */ /* 0x000fca0003f25270 */
[----:B------:R-:W1:Y:S01]  /*36350*/  SHFL.DOWN PT, R116, R113, 0x2, 0x1f ;  /* 0x08401f0071747f89 */ /* 0x000e6200000e0000 */
[----:B0-----:R-:W-:-:S03]  /*36360*/  I2FP.F32.U32 R108, R113 ;  /* 0x00000071006c7245 */ /* 0x001fc60000201000 */
[----:B------:R-:W-:Y:S01]  /*36370*/  @!P2 LDS.64 R110, [R114] ;  /* 0x00000000726ea984 */ /* 0x000fe20000000a00 */
[----:B------:R-:W-:Y:S02]  /*36380*/  PLOP3.LUT P2, PT, PT, PT, UP2, 0x40, 0x4 ;  /* 0x000000000004781c */ /* 0x000fe40003f4e828 */
[----:B-1----:R-:W-:Y:S02]  /*36390*/  IADD3 R117, PT, PT, R116, R113, RZ ;  /* 0x0000007174757210 */ /* 0x002fe40007ffe0ff */
[----:B------:R-:W-:Y:S02]  /*363a0*/  I2FP.F32.S32 R116, R116 ;  /* 0x0000007400747245 */ /* 0x000fe40000201400 */
[----:B------:R-:W-:Y:S01]  /*363b0*/  I2FP.F32.S32 R215, R117 ;  /* 0x0000007500d77245 */ /* 0x000fe20000201400 */
[----:B------:R-:W0:Y:S03]  /*363c0*/  SHFL.DOWN PT, R218, R117, 0x1, 0x1f ;  /* 0x08201f0075da7f89 */ /* 0x000e2600000e0000 */
[----:B------:R-:W1:Y:S01]  /*363d0*/  MUFU.RCP R217, R215 ;  /* 0x000000d700d97308 */ /* 0x000e620000001000 */
[----:B0-----:R-:W-:Y:S01]  /*363e0*/  IMAD.IADD R117, R117, 0x1, R218 ;  /* 0x0000000175757824 */ /* 0x001fe200078e02da */
[----:B------:R-:W-:Y:S01]  /*363f0*/  I2FP.F32.S32 R218, R218 ;  /* 0x000000da00da7245 */ /* 0x000fe20000201400 */
[----:B------:R-:W0:Y:S03]  /*36400*/  SHFL.DOWN PT, R115, R110, 0x2, 0x1f ;  /* 0x08401f006e737f89 */ /* 0x000e2600000e0000 */
[----:B------:R-:W-:Y:S01]  /*36410*/  I2FP.F32.S32 R117, R117 ;  /* 0x0000007500757245 */ /* 0x000fe20000201400 */
[----:B------:R-:W2:Y:S05]  /*36420*/  SHFL.DOWN PT, R216, R111, 0x2, 0x1f ;  /* 0x08401f006fd87f89 */ /* 0x000eaa00000e0000 */
[----:B------:R-:W3:Y:S01]  /*36430*/  MUFU.RCP R117, R117 ;  /* 0x0000007500757308 */ /* 0x000ee20000001000 */
[C---:B0-----:R-:W-:Y:S01]  /*36440*/  FMUL.FTZ R109, R115.reuse, R116 ;  /* 0x00000074736d7220 */ /* 0x041fe20000410000 */
[----:B------:R-:W-:-:S03]  /*36450*/  FADD.FTZ R115, -R115, R110 ;  /* 0x0000006e73737221 */ /* 0x000fc60000010100 */
[----:B------:R-:W-:Y:S01]  /*36460*/  FFMA.FTZ R112, R108, R110, R109 ;  /* 0x0000006e6c707223 */ /* 0x000fe2000001006d */
[----:B------:R-:W-:Y:S01]  /*36470*/  FMUL.FTZ R115, R115, R115 ;  /* 0x0000007373737220 */ /* 0x000fe20000410000 */
[----:B--2---:R-:W-:Y:S02]  /*36480*/  FADD.FTZ R216, R216, R111 ;  /* 0x0000006fd8d87221 */ /* 0x004fe40000010000 */
[----:B-1----:R-:W-:Y:S01]  /*36490*/  FMUL.FTZ R112, R217, R112 ;  /* 0x00000070d9707220 */ /* 0x002fe20000410000 */
[----:B------:R-:W-:-:S04]  /*364a0*/  FMUL.FTZ R115, R115, R108 ;  /* 0x0000006c73737220 */ /* 0x000fc80000410000 */
[----:B------:R-:W0:Y:S01]  /*364b0*/  SHFL.DOWN PT, R109, R112, 0x1, 0x1f ;  /* 0x08201f00706d7f89 */ /* 0x000e2200000e0000 */
[----:B------:R-:W-:Y:S01]  /*364c0*/  FMUL.FTZ R115, R115, R116 ;  /* 0x0000007473737220 */ /* 0x000fe20000410000 */
[----:B------:R-:W-:-:S03]  /*364d0*/  SHF.L.U32 R116, R143, 0x10, RZ ;  /* 0x000000108f747819 */ /* 0x000fc600000006ff */
[----:B------:R-:W-:Y:S01]  /*364e0*/  FFMA.FTZ R115, R217, R115, R216 ;  /* 0x00000073d9737223 */ /* 0x000fe200000100d8 */
[----:B------:R-:W-:-:S04]  /*364f0*/  SHF.L.U32 R216, R97, 0x10, RZ ;  /* 0x0000001061d87819 */ /* 0x000fc800000006ff */
[----:B------:R-:W1:Y:S01]  /*36500*/  SHFL.DOWN PT, R108, R115, 0x1, 0x1f ;  /* 0x08201f00736c7f89 */ /* 0x000e6200000e0000 */
[----:B0-----:R-:W-:Y:S01]  /*36510*/  FADD.FTZ R110, R112, -R109 ;  /* 0x8000006d706e7221 */ /* 0x001fe20000010000 */
[----:B------:R-:W-:-:S03]  /*36520*/  FMUL.FTZ R114, R109, R218 ;  /* 0x000000da6d727220 */ /* 0x000fc60000410000 */
[----:B------:R-:W-:Y:S01]  /*36530*/  FMUL.FTZ R110, R110, R110 ;  /* 0x0000006e6e6e7220 */ /* 0x000fe20000410000 */
[----:B------:R-:W-:-:S03]  /*36540*/  FFMA.FTZ R114, R215, R112, R114 ;  /* 0x00000070d7727223 */ /* 0x000fc60000010072 */
[----:B------:R-:W-:Y:S01]  /*36550*/  FMUL.FTZ R110, R215, R110 ;  /* 0x0000006ed76e7220 */ /* 0x000fe20000410000 */
[----:B---3--:R-:W-:Y:S01]  /*36560*/  FMUL.FTZ R111, R117, R114 ;  /* 0x00000072756f7220 */ /* 0x008fe20000410000 */
[----:B-1----:R-:W-:Y:S01]  /*36570*/  FADD.FTZ R108, R115, R108 ;  /* 0x0000006c736c7221 */ /* 0x002fe20000010000 */
[----:B------:R-:W0:Y:S01]  /*36580*/  LDC R114, c[0x0][0x448] ;  /* 0x00011200ff727b82 */ /* 0x000e220000000800 */
[----:B------:R-:W-:Y:S01]  /*36590*/  FMUL.FTZ R110, R110, R218 ;  /* 0x000000da6e6e7220 */ /* 0x000fe20000410000 */
[----:B------:R-:W-:Y:S02]  /*365a0*/  IMAD.U32 R115, RZ, RZ, UR12 ;  /* 0x0000000cff737e24 */ /* 0x000fe4000f8e00ff */
[----:B------:R-:W1:Y:S01]  /*365b0*/  SHFL.IDX PT, R111, R111, RZ, 0x1f ;  /* 0x00001fff6f6f7589 */ /* 0x000e6200000e0000 */
[----:B------:R-:W-:Y:S01]  /*365c0*/  FFMA.FTZ R117, R117, R110, R108 ;  /* 0x0000006e75757223 */ /* 0x000fe2000001006c */
[----:B------:R-:W-:Y:S02]  /*365d0*/  IMAD.U32 R218, R11, 0x10000, RZ ;  /* 0x000100000bda7824 */ /* 0x000fe400078e00ff */
[----:B------:R-:W2:Y:S03]  /*365e0*/  @!P1 LDC.64 R108, c[0x0][0x3c0] ;  /* 0x0000f000ff6c9b82 */ /* 0x000ea60000000a00 */
[----:B------:R-:W0:Y:S01]  /*365f0*/  SHFL.IDX PT, R117, R117, RZ, 0x1f ;  /* 0x00001fff75757589 */ /* 0x000e2200000e0000 */
[C---:B-1----:R-:W-:Y:S01]  /*36600*/  FMUL.FTZ R112, R111.reuse, R111 ;  /* 0x0000006f6f707220 */ /* 0x042fe20000410000 */
[----:B------:R-:W-:Y:S01]  /*36610*/  FSEL R110, R111, RZ, P3 ;  /* 0x000000ff6f6e7208 */ /* 0x000fe20001800000 */
[----:B--2---:R-:W-:-:S03]  /*36620*/  @!P1 IMAD.WIDE R108, R115, 0x4, R108 ;  /* 0x00000004736c9825 */ /* 0x004fc600078e026c */
[----:B------:R-:W-:Y:S01]  /*36630*/  FSEL R113, R112, RZ, !P2 ;  /* 0x000000ff70717208 */ /* 0x000fe20005000000 */
[C---:B------:R-:W-:Y:S01]  /*36640*/  FADD.FTZ R120, -R110.reuse, R120 ;  /* 0x000000786e787221 */ /* 0x040fe20000010100 */
[----:B0-----:R-:W-:Y:S01]  /*36650*/  FFMA.FTZ R112, R117, UR16, R114 ;  /* 0x0000001075707c23 */ /* 0x001fe20008010072 */
[C---:B------:R-:W-:Y:S01]  /*36660*/  FADD.FTZ R121, -R110.reuse, R121 ;  /* 0x000000796e797221 */ /* 0x040fe20000010100 */
[C---:B------:R-:W-:Y:S01]  /*36670*/  FADD.FTZ R122, -R110.reuse, R122 ;  /* 0x0000007a6e7a7221 */ /* 0x040fe20000010100 */
[----:B------:R-:W-:Y:S01]  /*36680*/  FADD.FTZ R123, -R110, R123 ;  /* 0x0000007b6e7b7221 */ /* 0x000fe20000010100 */
[----:B------:R-:W-:Y:S01]  /*36690*/  FADD.FTZ R112, R112, R113 ;  /* 0x0000007170707221 */ /* 0x000fe20000010000 */
[C---:B------:R-:W-:Y:S01]  /*366a0*/  FADD.FTZ R217, -R110.reuse, R209 ;  /* 0x000000d16ed97221 */ /* 0x040fe20000010100 */
[C---:B------:R-:W-:Y:S01]  /*366b0*/  FADD.FTZ R219, -R110.reuse, R211 ;  /* 0x000000d36edb7221 */ /* 0x040fe20000010100 */
[C---:B------:R-:W-:Y:S01]  /*366c0*/  FADD.FTZ R124, -R110.reuse, R124 ;  /* 0x0000007c6e7c7221 */ /* 0x040fe20000010100 */
[----:B------:R0:W1:Y:S01]  /*366d0*/  MUFU.RSQ R114, R112 ;  /* 0x0000007000727308 */ /* 0x0000620000001400 */
        /* <DEDUP_REMOVED lines=49> */
[----:B0-----:R-:W-:Y:S01]  /*369f0*/  SHF.L.U32 R112, R144, 0x10, RZ ;  /* 0x0000001090707819 */ /* 0x001fe200000006ff */
[----:B-1----:R-:W-:Y:S01]  /*36a00*/  FMUL.FTZ R120, R114, R120 ;  /* 0x0000007872787220 */ /* 0x002fe20000410000 */
[----:B------:R-:W-:-:S02]  /*36a10*/  IMAD.U32 R110, R145, 0x10000, RZ ;  /* 0x00010000916e7824 */ /* 0x000fc400078e00ff */
[----:B------:R-:W-:Y:S01]  /*36a20*/  FMUL.FTZ R121, R114, R121 ;  /* 0x0000007972797220 */ /* 0x000fe20000410000 */
[----:B------:R-:W-:Y:S02]  /*36a30*/  IMAD.U32 R200, R142, 0x10000, RZ ;  /* 0x000100008ec87824 */ /* 0x000fe400078e00ff */
[C---:B------:R-:W-:Y:S01]  /*36a40*/  FMUL.FTZ R122, R114.reuse, R122 ;  /* 0x0000007a727a7220 */ /* 0x040fe20000410000 */
[C---:B------:R-:W-:Y:S01]  /*36a50*/  FMUL.FTZ R123, R114.reuse, R123 ;  /* 0x0000007b727b7220 */ /* 0x040fe20000410000 */
[----:B------:R0:W-:Y:S01]  /*36a60*/  @!P1 STG.E desc[UR8][R108.64], R111 ;  /* 0x0000006f6c009986 */ /* 0x0001e2000c101908 */
[C---:B------:R-:W-:Y:S01]  /*36a70*/  FMUL.FTZ R124, R114.reuse, R124 ;  /* 0x0000007c727c7220 */ /* 0x040fe20000410000 */
[C---:B------:R-:W-:Y:S01]  /*36a80*/  FMUL.FTZ R125, R114.reuse, R125 ;  /* 0x0000007d727d7220 */ /* 0x040fe20000410000 */
[C---:B------:R-:W-:Y:S01]  /*36a90*/  FMUL.FTZ R162, R114.reuse, R162 ;  /* 0x000000a272a27220 */ /* 0x040fe20000410000 */
[C---:B------:R-:W-:Y:S01]  /*36aa0*/  FMUL.FTZ R166, R114.reuse, R166 ;  /* 0x000000a672a67220 */ /* 0x040fe20000410000 */
[C---:B------:R-:W-:Y:S01]  /*36ab0*/  FMUL.FTZ R167, R114.reuse, R167 ;  /* 0x000000a772a77220 */ /* 0x040fe20000410000 */
[----:B------:R-:W-:Y:S01]  /*36ac0*/  SHF.L.U32 R204, R131, 0x10, RZ ;  /* 0x0000001083cc7819 */ /* 0x000fe200000006ff */
[C---:B------:R-:W-:Y:S01]  /*36ad0*/  FMUL.FTZ R165, R114.reuse, R165 ;  /* 0x000000a572a57220 */ /* 0x040fe20000410000 */
[C---:B------:R-:W-:Y:S01]  /*36ae0*/  FMUL.FTZ R169, R114.reuse, R169 ;  /* 0x000000a972a97220 */ /* 0x040fe20000410000 */
[C---:B------:R-:W-:Y:S01]  /*36af0*/  FMUL.FTZ R173, R114.reuse, R173 ;  /* 0x000000ad72ad7220 */ /* 0x040fe20000410000 */
[C---:B------:R-:W-:Y:S01]  /*36b00*/  FMUL.FTZ R176, R114.reuse, R176 ;  /* 0x000000b072b07220 */ /* 0x040fe20000410000 */
[----:B------:R-:W-:Y:S01]  /*36b10*/  FMUL.FTZ R175, R114, R175 ;  /* 0x000000af72af7220 */ /* 0x000fe20000410000 */
[----:B0-----:R-:W-:Y:S01]  /*36b20*/  FFMA.FTZ R111, R120, R221, R223 ;  /* 0x000000dd786f7223 */ /* 0x001fe200000100df */
[----:B------:R-:W-:Y:S01]  /*36b30*/  FFMA.FTZ R120, R121, R110, R112 ;  /* 0x0000006e79787223 */ /* 0x000fe20000010070 */
[----:B------:R-:W-:Y:S01]  /*36b40*/  FFMA.FTZ R110, R122, R225, R227 ;  /* 0x000000e17a6e7223 */ /* 0x000fe200000100e3 */
[----:B------:R-:W-:Y:S01]  /*36b50*/  FFMA.FTZ R121, R123, R116, R200 ;  /* 0x000000747b797223 */ /* 0x000fe200000100c8 */
[----:B------:R-:W-:Y:S01]  /*36b60*/  SHF.L.U32 R123, R74, 0x10, RZ ;  /* 0x000000104a7b7819 */ /* 0x000fe200000006ff */
[----:B------:R-:W-:-:S02]  /*36b70*/  IMAD.U32 R221, R141, 0x10000, RZ ;  /* 0x000100008ddd7824 */ /* 0x000fc400078e00ff */
[----:B------:R-:W-:Y:S01]  /*36b80*/  FMUL.FTZ R122, R114, R126 ;  /* 0x0000007e727a7220 */ /* 0x000fe20000410000 */
[----:B------:R-:W-:Y:S01]  /*36b90*/  IMAD.U32 R223, R140, 0x10000, RZ ;  /* 0x000100008cdf7824 */ /* 0x000fe200078e00ff */
[----:B------:R-:W-:Y:S01]  /*36ba0*/  SHF.L.U32 R108, R47, 0x10, RZ ;  /* 0x000000102f6c7819 */ /* 0x000fe200000006ff */
[----:B------:R-:W-:Y:S02]  /*36bb0*/  IMAD.U32 R109, R46, 0x10000, RZ ;  /* 0x000100002e6d7824 */ /* 0x000fe400078e00ff */
[----:B------:R-:W-:Y:S01]  /*36bc0*/  FMUL.FTZ R126, R114, R127 ;  /* 0x0000007f727e7220 */ /* 0x000fe20000410000 */
[----:B------:R-:W-:Y:S02]  /*36bd0*/  IMAD.U32 R112, R75, 0x10000, RZ ;  /* 0x000100004b707824 */ /* 0x000fe400078e00ff */
[----:B------:R-:W-:Y:S01]  /*36be0*/  FFMA.FTZ R122, R122, R221, R223 ;  /* 0x000000dd7a7a7223 */ /* 0x000fe200000100df */
[----:B------:R-:W-:Y:S01]  /*36bf0*/  FFMA.FTZ R127, R124, R109, R123 ;  /* 0x0000006d7c7f7223 */ /* 0x000fe2000001007b */
[----:B------:R-:W-:Y:S01]  /*36c00*/  SHF.L.U32 R221, R137, 0x10, RZ ;  /* 0x0000001089dd7819 */ /* 0x000fe200000006ff */
[----:B------:R-:W-:Y:S01]  /*36c10*/  FFMA.FTZ R123, R125, R108, R112 ;  /* 0x0000006c7d7b7223 */ /* 0x000fe20000010070 */
[----:B------:R-:W-:-:S02]  /*36c20*/  IMAD.U32 R223, R136, 0x10000, RZ ;  /* 0x0001000088df7824 */ /* 0x000fc400078e00ff */
[----:B------:R-:W-:Y:S01]  /*36c30*/  FMUL.FTZ R124, R114, R163 ;  /* 0x000000a3727c7220 */ /* 0x000fe20000410000 */
[----:B------:R-:W-:Y:S01]  /*36c40*/  SHF.L.U32 R227, R138, 0x10, RZ ;  /* 0x000000108ae37819 */ /* 0x000fe200000006ff */
[----:B------:R-:W-:Y:S02]  /*36c50*/  IMAD.U32 R109, R48, 0x10000, RZ ;  /* 0x00010000306d7824 */ /* 0x000fe400078e00ff */
[----:B------:R-:W-:Y:S01]  /*36c60*/  FMUL.FTZ R116, R114, R164 ;  /* 0x000000a472747220 */ /* 0x000fe20000410000 */
[----:B------:R-:W-:Y:S02]  /*36c70*/  IMAD.U32 R125, R76, 0x10000, RZ ;  /* 0x000100004c7d7824 */ /* 0x000fe400078e00ff */
[----:B------:R-:W-:Y:S01]  /*36c80*/  FFMA.FTZ R124, R124, R221, R223 ;  /* 0x000000dd7c7c7223 */ /* 0x000fe200000100df */
[----:B------:R-:W-:Y:S01]  /*36c90*/  IMAD.U32 R225, R139, 0x10000, RZ ;  /* 0x000100008be17824 */ /* 0x000fe200078e00ff */
[----:B------:R-:W-:Y:S01]  /*36ca0*/  SHF.L.U32 R223, R132, 0x10, RZ ;  /* 0x0000001084df7819 */ /* 0x000fe200000006ff */
[----:B------:R-:W-:Y:S01]  /*36cb0*/  FFMA.FTZ R163, R162, R109, R125 ;  /* 0x0000006da2a37223 */ /* 0x000fe2000001007d */
[----:B------:R-:W-:Y:S01]  /*36cc0*/  FFMA.FTZ R125, R166, R229, R231 ;  /* 0x000000e5a67d7223 */ /* 0x000fe200000100e7 */
[----:B------:R-:W-:Y:S01]  /*36cd0*/  FFMA.FTZ R126, R126, R225, R227 ;  /* 0x000000e17e7e7223 */ /* 0x000fe200000100e3 */
[----:B------:R-:W-:-:S02]  /*36ce0*/  IMAD.U32 R109, R133, 0x10000, RZ ;  /* 0x00010000856d7824 */ /* 0x000fc400078e00ff */
[----:B------:R-:W-:Y:S01]  /*36cf0*/  FMUL.FTZ R162, R114, R168 ;  /* 0x000000a872a27220 */ /* 0x000fe20000410000 */
[----:B------:R-:W-:Y:S01]  /*36d00*/  SHF.L.U32 R227, R77, 0x10, RZ ;  /* 0x000000104de37819 */ /* 0x000fe200000006ff */
[----:B------:R-:W-:Y:S01]  /*36d10*/  IMAD.U32 R164, R51, 0x10000, RZ ;  /* 0x0001000033a47824 */ /* 0x000fe200078e00ff */
[----:B------:R-:W-:Y:S01]  /*36d20*/  SHF.L.U32 R108, R50, 0x10, RZ ;  /* 0x00000010326c7819 */ /* 0x000fe200000006ff */
[----:B------:R-:W-:Y:S02]  /*36d30*/  IMAD.U32 R166, R79, 0x10000, RZ ;  /* 0x000100004fa67824 */ /* 0x000fe400078e00ff */
[----:B------:R-:W-:Y:S01]  /*36d40*/  FFMA.FTZ R162, R162, R109, R223 ;  /* 0x0000006da2a27223 */ /* 0x000fe200000100df */
[----:B------:R-:W-:Y:S02]  /*36d50*/  IMAD.U32 R225, R49, 0x10000, RZ ;  /* 0x0001000031e17824 */ /* 0x000fe400078e00ff */
[----:B------:R-:W-:Y:S01]  /*36d60*/  FMUL.FTZ R177, R114, R177 ;  /* 0x000000b172b17220 */ /* 0x000fe20000410000 */
[----:B------:R-:W-:-:S02]  /*36d70*/  IMAD.U32 R112, R78, 0x10000, RZ ;  /* 0x000100004e707824 */ /* 0x000fc400078e00ff */
[----:B------:R-:W-:Y:S01]  /*36d80*/  FFMA.FTZ R223, R167, R164, R166 ;  /* 0x000000a4a7df7223 */ /* 0x000fe200000100a6 */
[----:B------:R-:W-:Y:S02]  /*36d90*/  IMAD.U32 R200, R130, 0x10000, RZ ;  /* 0x0001000082c87824 */ /* 0x000fe400078e00ff */
[----:B------:R-:W-:Y:S01]  /*36da0*/  FFMA.FTZ R116, R116, R225, R227 ;  /* 0x000000e174747223 */ /* 0x000fe200000100e3 */
[----:B------:R-:W-:Y:S01]  /*36db0*/  IMAD.U32 R109, R129, 0x10000, RZ ;  /* 0x00010000816d7824 */ /* 0x000fe200078e00ff */
[----:B------:R-:W-:Y:S01]  /*36dc0*/  SHF.L.U32 R166, R53, 0x10, RZ ;  /* 0x0000001035a67819 */ /* 0x000fe200000006ff */
[----:B------:R-:W-:Y:S02]  /*36dd0*/  IMAD.U32 R167, R128, 0x10000, RZ ;  /* 0x0001000080a77824 */ /* 0x000fe400078e00ff */
[----:B------:R-:W-:Y:S01]  /*36de0*/  FMUL.FTZ R164, R114, R174 ;  /* 0x000000ae72a47220 */ /* 0x000fe20000410000 */
[----:B------:R-:W-:Y:S01]  /*36df0*/  FFMA.FTZ R221, R165, R108, R112 ;  /* 0x0000006ca5dd7223 */ /* 0x000fe20000010070 */
[----:B------:R-:W-:Y:S01]  /*36e00*/  FFMA.FTZ R204, R169, R204, R200 ;  /* 0x000000cca9cc7223 */ /* 0x000fe200000100c8 */
[----:B------:R-:W-:Y:S01]  /*36e10*/  IMAD.U32 R168, R81, 0x10000, RZ ;  /* 0x0001000051a87824 */ /* 0x000fe200078e00ff */
[----:B------:R-:W-:Y:S01]  /*36e20*/  SHF.L.U32 R225, R42, 0x10, RZ ;  /* 0x000000102ae17819 */ /* 0x000fe200000006ff */
[----:B------:R-:W-:Y:S01]  /*36e30*/  IMAD.U32 R169, R43, 0x10000, RZ ;  /* 0x000100002ba97824 */ /* 0x000fe200078e00ff */
[----:B------:R-:W-:Y:S01]  /*36e40*/  SHF.L.U32 R112, R80, 0x10, RZ ;  /* 0x0000001050707819 */ /* 0x000fe200000006ff */
[----:B------:R-:W-:-:S02]  /*36e50*/  IMAD.U32 R108, R52, 0x10000, RZ ;  /* 0x00010000346c7824 */ /* 0x000fc400078e00ff */
[----:B------:R-:W-:Y:S01]  /*36e60*/  FMUL.FTZ R165, R114, R171 ;  /* 0x000000ab72a57220 */ /* 0x000fe20000410000 */
[----:B------:R-:W-:Y:S01]  /*36e70*/  FFMA.FTZ R164, R164, R109, R167 ;  /* 0x0000006da4a47223 */ /* 0x000fe200000100a7 */
[----:B------:R-:W-:Y:S01]  /*36e80*/  FFMA.FTZ R167, R173, R166, R168 ;  /* 0x000000a6ada77223 */ /* 0x000fe200000100a8 */
[----:B------:R-:W-:Y:S01]  /*36e90*/  FFMA.FTZ R166, R176, R169, R225 ;  /* 0x000000a9b0a67223 */ /* 0x000fe200000100e1 */
[----:B------:R-:W-:Y:S01]  /*36ea0*/  FFMA.FTZ R165, R165, R108, R112 ;  /* 0x0000006ca5a57223 */ /* 0x000fe20000010070 */
[----:B------:R-:W-:Y:S01]  /*36eb0*/  FMUL.FTZ R176, R114, R178 ;  /* 0x000000b272b07220 */ /* 0x000fe20000410000 */
[----:B------:R-:W-:Y:S01]  /*36ec0*/  IMAD.U32 R108, R54, 0x10000, RZ ;  /* 0x00010000366c7824 */ /* 0x000fe200078e00ff */
[----:B------:R-:W-:Y:S01]  /*36ed0*/  SHF.L.U32 R109, R41, 0x10, RZ ;  /* 0x00000010296d7819 */ /* 0x000fe200000006ff */
[----:B------:R-:W-:Y:S01]  /*36ee0*/  IMAD.U32 R112, R82, 0x10000, RZ ;  /* 0x0001000052707824 */ /* 0x000fe200078e00ff */
[----:B------:R-:W-:Y:S01]  /*36ef0*/  SHF.L.U32 R174, R83, 0x10, RZ ;  /* 0x0000001053ae7819 */ /* 0x000fe200000006ff */
[----:B------:R-:W-:-:S02]  /*36f00*/  IMAD.U32 R171, R39, 0x10000, RZ ;  /* 0x0001000027ab7824 */ /* 0x000fc400078e00ff */
[----:B------:R-:W-:Y:S01]  /*36f10*/  FMUL.FTZ R178, R114, R179 ;  /* 0x000000b372b27220 */ /* 0x000fe20000410000 */
[----:B------:R-:W-:Y:S02]  /*36f20*/  IMAD.U32 R173, R38, 0x10000, RZ ;  /* 0x0001000026ad7824 */ /* 0x000fe400078e00ff */
[----:B------:R-:W-:Y:S01]  /*36f30*/  FFMA.FTZ R175, R175, R108, R112 ;  /* 0x0000006cafaf7223 */ /* 0x000fe20000010070 */
[----:B------:R-:W-:Y:S01]  /*36f40*/  IMAD.U32 R169, R40, 0x10000, RZ ;  /* 0x0001000028a97824 */ /* 0x000fe200078e00ff */
[----:B------:R-:W-:Y:S01]  /*36f50*/  SHF.L.U32 R108, R56, 0x10, RZ ;  /* 0x00000010386c7819 */ /* 0x000fe200000006ff */
[----:B------:R-:W-:Y:S02]  /*36f60*/  IMAD.U32 R168, R55, 0x10000, RZ ;  /* 0x0001000037a87824 */ /* 0x000fe400078e00ff */
[----:B------:R-:W-:Y:S01]  /*36f70*/  FFMA.FTZ R178, R178, R171, R173 ;  /* 0x000000abb2b27223 */ /* 0x000fe200000100ad */
[----:B------:R-:W-:Y:S01]  /*36f80*/  FFMA.FTZ R176, R176, R109, R169 ;  /* 0x0000006db0b07223 */ /* 0x000fe200000100a9 */
[----:B------:R-:W-:Y:S01]  /*36f90*/  SHF.L.U32 R171, R36, 0x10, RZ ;  /* 0x0000001024ab7819 */ /* 0x000fe200000006ff */
[----:B------:R-:W-:Y:S01]  /*36fa0*/  FFMA.FTZ R177, R177, R168, R174 ;  /* 0x000000a8b1b17223 */ /* 0x000fe200000100ae */
[----:B------:R-:W-:Y:S01]  /*36fb0*/  IMAD.U32 R112, R84, 0x10000, RZ ;  /* 0x0001000054707824 */ /* 0x000fe200078e00ff */
[----:B------:R-:W-:Y:S01]  /*36fc0*/  SHF.L.U32 R200, R35, 0x10, RZ ;  /* 0x0000001023c87819 */ /* 0x000fe200000006ff */
[----:B------:R-:W-:-:S02]  /*36fd0*/  IMAD.U32 R109, R37, 0x10000, RZ ;  /* 0x00010000256d7824 */ /* 0x000fc400078e00ff */
[C---:B------:R-:W-:Y:S01]  /*36fe0*/  FMUL.FTZ R169, R114.reuse, R181 ;  /* 0x000000b572a97220 */ /* 0x040fe20000410000 */
[----:B------:R-:W-:Y:S02]  /*36ff0*/  IMAD.U32 R173, R57, 0x10000, RZ ;  /* 0x0001000039ad7824 */ /* 0x000fe400078e00ff */
        /* <DEDUP_REMOVED lines=18> */
[C---:B------:R-:W-:Y:S01]  /*37120*/  FMUL.FTZ R171, R114.reuse, R186 ;  /* 0x000000ba72ab7220 */ /* 0x040fe20000410000 */
        /* <DEDUP_REMOVED lines=9> */
[----:B------:R-:W-:-:S02]  /*371c0*/  IMAD.U32 R171, R88, 0x10000, RZ ;  /* 0x0001000058ab7824 */ /* 0x000fc400078e00ff */
[----:B------:R-:W-:Y:S01]  /*371d0*/  FMUL.FTZ R182, R114, R190 ;  /* 0x000000be72b67220 */ /* 0x000fe20000410000 */
[----:B------:R-:W-:Y:S02]  /*371e0*/  IMAD.U32 R112, R28, 0x10000, RZ ;  /* 0x000100001c707824 */ /* 0x000fe400078e00ff */
[C---:B------:R-:W-:Y:S01]  /*371f0*/  FMUL.FTZ R179, R114.reuse, R192 ;  /* 0x000000c072b37220 */ /* 0x040fe20000410000 */
[----:B------:R-:W-:Y:S02]  /*37200*/  IMAD.U32 R181, R61, 0x10000, RZ ;  /* 0x000100003db57824 */ /* 0x000fe400078e00ff */
[C---:B------:R-:W-:Y:S01]  /*37210*/  FMUL.FTZ R184, R114.reuse, R191 ;  /* 0x000000bf72b87220 */ /* 0x040fe20000410000 */
[----:B------:R-:W-:Y:S02]  /*37220*/  IMAD.U32 R225, R27, 0x10000, RZ ;  /* 0x000100001be17824 */ /* 0x000fe400078e00ff */
[----:B------:R-:W-:Y:S01]  /*37230*/  FMUL.FTZ R194, R114, R194 ;  /* 0x000000c272c27220 */ /* 0x000fe20000410000 */
[----:B------:R-:W-:-:S02]  /*37240*/  IMAD.U32 R227, R26, 0x10000, RZ ;  /* 0x000100001ae37824 */ /* 0x000fc400078e00ff */
        /* <DEDUP_REMOVED lines=9> */
[C---:B------:R-:W-:Y:S01]  /*372e0*/  FMUL.FTZ R193, R114.reuse, R193 ;  /* 0x000000c172c17220 */ /* 0x040fe20000410000 */
[----:B------:R-:W-:Y:S01]  /*372f0*/  FMUL.FTZ R194, R114, R196 ;  /* 0x000000c472c27220 */ /* 0x000fe20000410000 */
[----:B------:R-:W-:-:S02]  /*37300*/  IMAD.U32 R190, R63, 0x10000, RZ ;  /* 0x000100003fbe7824 */ /* 0x000fc400078e00ff */
        /* <DEDUP_REMOVED lines=8> */
[----:B------:R-:W-:Y:S01]  /*37390*/  IMAD.U32 R108, R64, 0x10000, RZ ;  /* 0x00010000406c7824 */ /* 0x000fe200078e00ff */
[----:B------:R-:W-:Y:S01]  /*373a0*/  SHF.L.U32 R112, R92, 0x10, RZ ;  /* 0x000000105c707819 */ /* 0x000fe200000006ff */
[----:B------:R-:W-:-:S02]  /*373b0*/  IMAD.U32 R109, R21, 0x10000, RZ ;  /* 0x00010000156d7824 */ /* 0x000fc400078e00ff */
[----:B------:R-:W-:Y:S01]  /*373c0*/  FMUL.FTZ R191, R114, R199 ;  /* 0x000000c772bf7220 */ /* 0x000fe20000410000 */
[----:B------:R-:W-:Y:S02]  /*373d0*/  IMAD.U32 R171, R20, 0x10000, RZ ;  /* 0x0001000014ab7824 */ /* 0x000fe400078e00ff */
[----:B------:R-:W-:Y:S01]  /*373e0*/  FMUL.FTZ R190, R114, R201 ;  /* 0x000000c972be7220 */ /* 0x000fe20000410000 */
[----:B------:R-:W-:Y:S01]  /*373f0*/  SHF.L.U32 R192, R65, 0x10, RZ ;  /* 0x0000001041c07819 */ /* 0x000fe200000006ff */
[----:B------:R-:W-:Y:S01]  /*37400*/  FFMA.FTZ R191, R191, R108, R112 ;  /* 0x0000006cbfbf7223 */ /* 0x000fe20000010070 */
[----:B------:R-:W-:Y:S02]  /*37410*/  IMAD.U32 R200, R93, 0x10000, RZ ;  /* 0x000100005dc87824 */ /* 0x000fe400078e00ff */
[----:B------:R-:W-:Y:S01]  /*37420*/  FFMA.FTZ R190, R190, R109, R171 ;  /* 0x0000006dbebe7223 */ /* 0x000fe200000100ab */
[----:B------:R-:W-:Y:S01]  /*37430*/  SHF.L.U32 R208, R18, 0x10, RZ ;  /* 0x0000001012d07819 */ /* 0x000fe200000006ff */
[----:B------:R-:W0:Y:S01]  /*37440*/  @!P1 LDC.64 R108, c[0x0][0x3c8] ;  /* 0x0000f200ff6c9b82 */ /* 0x000e220000000a00 */
[----:B------:R-:W-:Y:S01]  /*37450*/  FMUL.FTZ R113, R114, R113 ;  /* 0x0000007172717220 */ /* 0x000fe20000410000 */
[----:B------:R-:W-:-:S02]  /*37460*/  IMAD.U32 R206, R19, 0x10000, RZ ;  /* 0x0001000013ce7824 */ /* 0x000fc400078e00ff */
[----:B------:R-:W-:Y:S01]  /*37470*/  FMUL.FTZ R203, R114, R203 ;  /* 0x000000cb72cb7220 */ /* 0x000fe20000410000 */
[----:B------:R-:W-:Y:S01]  /*37480*/  SHF.L.U32 R112, R95, 0x10, RZ ;  /* 0x000000105f707819 */ /* 0x000fe200000006ff */
[----:B------:R-:W-:Y:S01]  /*37490*/  FFMA.FTZ R193, R113, R192, R200 ;  /* 0x000000c071c17223 */ /* 0x000fe200000100c8 */
[----:B------:R-:W-:Y:S02]  /*374a0*/  IMAD.U32 R113, R66, 0x10000, RZ ;  /* 0x0001000042717824 */ /* 0x000fe400078e00ff */
[----:B------:R-:W-:Y:S01]  /*374b0*/  FFMA.FTZ R192, R203, R206, R208 ;  /* 0x000000cecbc07223 */ /* 0x000fe200000100d0 */
[----:B------:R-:W-:Y:S02]  /*374c0*/  IMAD.U32 R171, R94, 0x10000, RZ ;  /* 0x000100005eab7824 */ /* 0x000fe400078e00ff */
[C---:B------:R-:W-:Y:S01]  /*374d0*/  FMUL.FTZ R202, R114.reuse, R202 ;  /* 0x000000ca72ca7220 */ /* 0x040fe20000410000 */
[----:B------:R-:W-:Y:S02]  /*374e0*/  IMAD.U32 R208, R67, 0x10000, RZ ;  /* 0x0001000043d07824 */ /* 0x000fe400078e00ff */
[----:B------:R-:W-:Y:S01]  /*374f0*/  FMUL.FTZ R115, R114, R115 ;  /* 0x0000007372737220 */ /* 0x000fe20000410000 */
[----:B------:R-:W-:-:S02]  /*37500*/  IMAD.U32 R200, R15, 0x10000, RZ ;  /* 0x000100000fc87824 */ /* 0x000fc400078e00ff */
[----:B------:R-:W-:Y:S01]  /*37510*/  FMUL.FTZ R117, R114, R117 ;  /* 0x0000007572757220 */ /* 0x000fe20000410000 */
[----:B------:R-:W-:Y:S02]  /*37520*/  IMAD.U32 R210, R14, 0x10000, RZ ;  /* 0x000100000ed27824 */ /* 0x000fe400078e00ff */
[----:B------:R-:W-:Y:S01]  /*37530*/  FMUL.FTZ R206, R114, R205 ;  /* 0x000000cd72ce7220 */ /* 0x000fe20000410000 */
[----:B------:R-:W-:Y:S01]  /*37540*/  FFMA.FTZ R205, R202, R113, R171 ;  /* 0x00000071cacd7223 */ /* 0x000fe200000100ab */
[----:B------:R-:W-:Y:S01]  /*37550*/  FFMA.FTZ R208, R115, R208, R112 ;  /* 0x000000d073d07223 */ /* 0x000fe20000010070 */
[----:B------:R-:W-:Y:S01]  /*37560*/  FFMA.FTZ R225, R117, R200, R210 ;  /* 0x000000c875e17223 */ /* 0x000fe200000100d2 */
[----:B------:R-:W-:Y:S01]  /*37570*/  MOV R113, UR12 ;  /* 0x0000000c00717c02 */ /* 0x000fe20008000f00 */
[----:B------:R-:W-:Y:S02]  /*37580*/  IMAD.U32 R112, R68, 0x10000, RZ ;  /* 0x0001000044707824 */ /* 0x000fe400078e00ff */
[----:B------:R-:W-:Y:S01]  /*37590*/  FMUL.FTZ R201, R114, R207 ;  /* 0x000000cf72c97220 */ /* 0x000fe20000410000 */
[----:B------:R-:W-:Y:S01]  /*375a0*/  IMAD.U32 R200, R96, 0x10000, RZ ;  /* 0x0001000060c87824 */ /* 0x000fe200078e00ff */
[----:B------:R-:W-:Y:S01]  /*375b0*/  SHF.L.U32 R202, R13, 0x10, RZ ;  /* 0x000000100dca7819 */ /* 0x000fe200000006ff */
[----:B------:R-:W-:-:S02]  /*375c0*/  IMAD.U32 R210, R12, 0x10000, RZ ;  /* 0x000100000cd27824 */ /* 0x000fc400078e00ff */
[----:B------:R-:W-:Y:S01]  /*375d0*/  FMUL.FTZ R215, R114, R215 ;  /* 0x000000d772d77220 */ /* 0x000fe20000410000 */
[----:B------:R-:W-:Y:S01]  /*375e0*/  FFMA.FTZ R201, R201, R112, R200 ;  /* 0x00000070c9c97223 */ /* 0x000fe200000100c8 */
[----:B0-----:R-:W-:-:S04]  /*375f0*/  @!P1 IMAD.WIDE R112, R113, 0x4, R108 ;  /* 0x0000000471709825 */ /* 0x001fc800078e026c */
[C---:B------:R-:W-:Y:S01]  /*37600*/  FMUL.FTZ R203, R114.reuse, R217 ;  /* 0x000000d972cb7220 */ /* 0x040fe20000410000 */
[----:B------:R-:W0:Y:S01]  /*37610*/  LDC.64 R108, c[0x0][0x428] ;  /* 0x00010a00ff6c7b82 */ /* 0x000e220000000a00 */
[----:B------:R-:W-:Y:S01]  /*37620*/  FMUL.FTZ R219, R114, R219 ;  /* 0x000000db72db7220 */ /* 0x000fe20000410000 */
[----:B------:R-:W-:Y:S02]  /*37630*/  IMAD.U32 R212, R69, 0x10000, RZ ;  /* 0x0001000045d47824 */ /* 0x000fe400078e00ff */
[----:B------:R-:W-:Y:S01]  /*37640*/  FFMA.FTZ R200, R215, R202, R210 ;  /* 0x000000cad7c87223 */ /* 0x000fe200000100d2 */
[----:B------:R-:W-:Y:S01]  /*37650*/  SHF.L.U32 R181, R17, 0x10, RZ ;  /* 0x0000001011b57819 */ /* 0x000fe200000006ff */
[----:B------:R-:W-:Y:S01]  /*37660*/  FFMA.FTZ R202, R219, R218, R220 ;  /* 0x000000dadbca7223 */ /* 0x000fe200000100dc */
[----:B------:R-:W-:Y:S01]  /*37670*/  FFMA.FTZ R203, R203, R212, R216 ;  /* 0x000000d4cbcb7223 */ /* 0x000fe200000100d8 */
[----:B------:R-:W-:Y:S01]  /*37680*/  SHF.L.U32 R210, R70, 0x10, RZ ;  /* 0x0000001046d27819 */ /* 0x000fe200000006ff */
[----:B------:R-:W-:Y:S01]  /*37690*/  IMAD.U32 R199, R16, 0x10000, RZ ;  /* 0x0001000010c77824 */ /* 0x000fe200078e00ff */
[----:B------:R-:W-:Y:S01]  /*376a0*/  F2FP.BF16.F32.PACK_AB R121, R121, R110 ;  /* 0x0000006e7979723e */ /* 0x000fe200000010ff */
[----:B------:R-:W-:Y:S01]  /*376b0*/  IMAD.U32 R212, R98, 0x10000, RZ ;  /* 0x0001000062d47824 */ /* 0x000fe200078e00ff */
[----:B------:R-:W-:Y:S01]  /*376c0*/  F2FP.BF16.F32.PACK_AB R120, R120, R111 ;  /* 0x0000006f7878723e */ /* 0x000fe200000010ff */
[----:B------:R-:W-:Y:S01]  /*376d0*/  FMUL.FTZ R207, R114, R209 ;  /* 0x000000d172cf7220 */ /* 0x000fe20000410000 */
[----:B------:R-:W-:Y:S01]  /*376e0*/  SHF.L.U32 R218, R8, 0x10, RZ ;  /* 0x0000001008da7819 */ /* 0x000fe200000006ff */
[----:B------:R-:W-:Y:S01]  /*376f0*/  FMUL.FTZ R161, R114, R161 ;  /* 0x000000a172a17220 */ /* 0x000fe20000410000 */
[----:B------:R-:W-:Y:S01]  /*37700*/  F2FP.BF16.F32.PACK_AB R123, R126, R123 ;  /* 0x0000007b7e7b723e */ /* 0x000fe200000010ff */
[----:B------:R-:W-:Y:S01]  /*37710*/  IMAD.U32 R216, R9, 0x10000, RZ ;  /* 0x0001000009d87824 */ /* 0x000fe200078e00ff */
[----:B------:R-:W-:Y:S01]  /*37720*/  F2FP.BF16.F32.PACK_AB R122, R122, R127 ;  /* 0x0000007f7a7a723e */ /* 0x000fe200000010ff */
[----:B------:R-:W-:-:S02]  /*37730*/  IMAD.U32 R220, R71, 0x10000, RZ ;  /* 0x0001000047dc7824 */ /* 0x000fc400078e00ff */
[C---:B------:R-:W-:Y:S01]  /*37740*/  FMUL.FTZ R213, R114.reuse, R213 ;  /* 0x000000d572d57220 */ /* 0x040fe20000410000 */
[----:B------:R-:W-:Y:S01]  /*37750*/  FMUL.FTZ R211, R114, R211 ;  /* 0x000000d372d37220 */ /* 0x000fe20000410000 */
[----:B------:R-:W-:Y:S01]  /*37760*/  F2FP.BF16.F32.PACK_AB R125, R125, R116 ;  /* 0x000000747d7d723e */ /* 0x000fe200000010ff */
[----:B------:R-:W-:Y:S01]  /*37770*/  FFMA.FTZ R206, R206, R181, R199 ;  /* 0x000000b5cece7223 */ /* 0x000fe200000100c7 */
[----:B------:R-:W-:Y:S01]  /*37780*/  F2FP.BF16.F32.PACK_AB R127, R204, R223 ;  /* 0x000000dfcc7f723e */ /* 0x000fe200000010ff */
[----:B0-----:R-:W-:Y:S01]  /*37790*/  IMAD.WIDE.U32 R110, R118, 0x10, R108 ;  /* 0x00000010766e7825 */ /* 0x001fe200078e006c */
[----:B------:R-:W-:-:S03]  /*377a0*/  F2FP.BF16.F32.PACK_AB R126, R162, R221 ;  /* 0x000000dda27e723e */ /* 0x000fc600000010ff */
[----:B------:R-:W-:Y:S01]  /*377b0*/  FFMA.FTZ R207, R207, R210, R212 ;  /* 0x000000d2cfcf7223 */ /* 0x000fe200000100d4 */
[----:B------:R-:W-:Y:S01]  /*377c0*/  F2FP.BF16.F32.PACK_AB R124, R124, R163 ;  /* 0x000000a37c7c723e */ /* 0x000fe200000010ff */
[----:B------:R-:W-:-:S04]  /*377d0*/  IMAD.WIDE.U32 R116, R119, 0x10, R108 ;  /* 0x0000001077747825 */ /* 0x000fc800078e006c */
[----:B------:R-:W-:Y:S01]  /*377e0*/  FFMA.FTZ R224, R161, R224, R226 ;  /* 0x000000e0a1e07223 */ /* 0x000fe200000100e2 */
[----:B------:R0:W-:Y:S01]  /*377f0*/  @!P1 STG.E desc[UR8][R112.64], R114 ;  /* 0x0000007270009986 */ /* 0x0001e2000c101908 */
[----:B------:R-:W-:Y:S01]  /*37800*/  FFMA.FTZ R210, R213, R216, R218 ;  /* 0x000000d8d5d27223 */ /* 0x000fe200000100da */
[----:B------:R-:W-:Y:S01]  /*37810*/  FFMA.FTZ R211, R211, R220, R222 ;  /* 0x000000dcd3d37223 */ /* 0x000fe200000100de */
[--C-:B------:R-:W-:Y:S01]  /*37820*/  IMAD.WIDE.U32 R160, R160, 0x10, R108.reuse ;  /* 0x00000010a0a07825 */ /* 0x100fe200078e006c */
[----:B------:R1:W-:Y:S01]  /*37830*/  STG.E.128 desc[UR8][R110.64], R120 ;  /* 0x000000786e007986 */ /* 0x0003e2000c101d08 */
[----:B------:R-:W-:Y:S01]  /*37840*/  F2FP.BF16.F32.PACK_AB R115, R188, R187 ;  /* 0x000000bbbc73723e */ /* 0x000fe200000010ff */
[----:B------:R-:W-:Y:S01]  /*37850*/  UIADD3 UR12, UPT, UPT, UR12, UR18, URZ ;  /* 0x000000120c0c7290 */ /* 0x000fe2000fffe0ff */
[--C-:B------:R-:W-:Y:S01]  /*37860*/  IMAD.WIDE.U32 R170, R170, 0x10, R108.reuse ;  /* 0x00000010aaaa7825 */ /* 0x100fe200078e006c */
[----:B------:R2:W-:Y:S01]  /*37870*/  STG.E.128 desc[UR8][R116.64], R124 ;  /* 0x0000007c74007986 */ /* 0x0005e2000c101d08 */
[----:B------:R-:W-:Y:S01]  /*37880*/  F2FP.BF16.F32.PACK_AB R119, R196, R197 ;  /* 0x000000c5c477723e */ /* 0x000fe200000010ff */
[----:B------:R-:W-:Y:S01]  /*37890*/  UISETP.GE.AND UP0, UPT, UR12, UR19, UPT ;  /* 0x000000130c00728c */ /* 0x000fe2000bf06270 */
[----:B------:R-:W-:Y:S01]  /*378a0*/  IMAD.WIDE.U32 R180, R180, 0x10, R108 ;  /* 0x00000010b4b47825 */ /* 0x000fe200078e006c */
[----:B0-----:R-:W-:-:S02]  /*378b0*/  F2FP.BF16.F32.PACK_AB R114, R186, R185 ;  /* 0x000000b9ba72723e */ /* 0x001fc400000010ff */
[----:B------:R-:W-:Y:S01]  /*378c0*/  F2FP.BF16.F32.PACK_AB R113, R173, R174 ;  /* 0x000000aead71723e */ /* 0x000fe200000010ff */
[--C-:B------:R-:W-:Y:S01]  /*378d0*/  IMAD.WIDE.U32 R162, R189, 0x10, R108.reuse ;  /* 0x00000010bda27825 */ /* 0x100fe200078e006c */
[----:B------:R-:W-:Y:S02]  /*378e0*/  F2FP.BF16.F32.PACK_AB R112, R168, R169 ;  /* 0x000000a9a870723e */ /* 0x000fe400000010ff */
[----:B------:R-:W-:Y:S01]  /*378f0*/  F2FP.BF16.F32.PACK_AB R118, R194, R195 ;  /* 0x000000c3c276723e */ /* 0x000fe200000010ff */
[----:B------:R-:W-:Y:S01]  /*37900*/  IMAD.WIDE.U32 R198, R198, 0x10, R108 ;  /* 0x00000010c6c67825 */ /* 0x000fe200078e006c */
[----:B------:R-:W-:Y:S02]  /*37910*/  F2FP.BF16.F32.PACK_AB R109, R166, R167 ;  /* 0x000000a7a66d723e */ /* 0x000fe400000010ff */
[----:B-1----:R-:W-:Y:S02]  /*37920*/  F2FP.BF16.F32.PACK_AB R111, R178, R177 ;  /* 0x000000b1b26f723e */ /* 0x002fe400000010ff */
[----:B------:R-:W-:-:S02]  /*37930*/  F2FP.BF16.F32.PACK_AB R110, R176, R175 ;  /* 0x000000afb06e723e */ /* 0x000fc400000010ff */
[----:B------:R-:W-:Y:S02]  /*37940*/  F2FP.BF16.F32.PACK_AB R108, R164, R165 ;  /* 0x000000a5a46c723e */ /* 0x000fe400000010ff */
[----:B--2---:R-:W-:Y:S02]  /*37950*/  F2FP.BF16.F32.PACK_AB R117, R183, R184 ;  /* 0x000000b8b775723e */ /* 0x004fe400000010ff */
[----:B------:R-:W-:Y:S01]  /*37960*/  F2FP.BF16.F32.PACK_AB R116, R179, R182 ;  /* 0x000000b6b374723e */ /* 0x000fe200000010ff */
[----:B------:R0:W-:Y:S01]  /*37970*/  STG.E.128 desc[UR8][R160.64], R108 ;  /* 0x0000006ca0007986 */ /* 0x0001e2000c101d08 */
[----:B------:R-:W-:Y:S02]  /*37980*/  F2FP.BF16.F32.PACK_AB R123, R225, R208 ;  /* 0x000000d0e17b723e */ /* 0x000fe400000010ff */
[----:B------:R-:W-:Y:S01]  /*37990*/  F2FP.BF16.F32.PACK_AB R122, R206, R205 ;  /* 0x000000cdce7a723e */ /* 0x000fe200000010ff */
[----:B------:R0:W-:Y:S01]  /*379a0*/  STG.E.128 desc[UR8][R170.64], R112 ;  /* 0x00000070aa007986 */ /* 0x0001e2000c101d08 */
[----:B------:R-:W-:-:S02]  /*379b0*/  F2FP.BF16.F32.PACK_AB R121, R192, R193 ;  /* 0x000000c1c079723e */ /* 0x000fc400000010ff */
[----:B------:R-:W-:Y:S01]  /*379c0*/  F2FP.BF16.F32.PACK_AB R120, R190, R191 ;  /* 0x000000bfbe78723e */ /* 0x000fe200000010ff */
[----:B------:R0:W-:Y:S01]  /*379d0*/  STG.E.128 desc[UR8][R180.64], R116 ;  /* 0x00000074b4007986 */ /* 0x0001e2000c101d08 */
[----:B------:R-:W-:Y:S02]  /*379e0*/  F2FP.BF16.F32.PACK_AB R127, R224, R211 ;  /* 0x000000d3e07f723e */ /* 0x000fe400000010ff */
[----:B------:R-:W-:Y:S01]  /*379f0*/  F2FP.BF16.F32.PACK_AB R126, R210, R207 ;  /* 0x000000cfd27e723e */ /* 0x000fe200000010ff */
[----:B------:R0:W-:Y:S01]  /*37a00*/  STG.E.128 desc[UR8][R162.64], R120 ;  /* 0x00000078a2007986 */ /* 0x0001e2000c101d08 */
[----:B------:R-:W-:Y:S02]  /*37a10*/  F2FP.BF16.F32.PACK_AB R125, R202, R203 ;  /* 0x000000cbca7d723e */ /* 0x000fe400000010ff */
[----:B------:R-:W-:-:S05]  /*37a20*/  F2FP.BF16.F32.PACK_AB R124, R200, R201 ;  /* 0x000000c9c87c723e */ /* 0x000fca00000010ff */
[----:B------:R0:W-:Y:S01]  /*37a30*/  STG.E.128 desc[UR8][R198.64], R124 ;  /* 0x0000007cc6007986 */ /* 0x0001e2000c101d08 */
[----:B------:R-:W-:Y:S05]  /*37a40*/  BRA.U !UP0, `(.L_x_3058) ;  /* 0xfffffc9108f87547 */ /* 0x000fea000b83ffff */
[----:B------:R-:W-:Y:S05]  /*37a50*/  EXIT ;  /* 0x000000000000794d */ /* 0x000fea0003800000 */
.L_x_3059:
        /* <DEDUP_REMOVED lines=10> */
.L_x_27851:


//--------------------- .text._ZN10layer_norm31ln_parallel_residual_fwd_kernelINS_13Kernel_traitsI6__halfS2_S2_S2_fjLj7168ELj1ELj1ELj4ELj16ENS_18Kernel_traits_baseILj7168ES2_S2_S2_S2_fjLj128EEEEELb0ELb0ELb0EEEvNS_9FwdParamsE --------------------------
	.section	.text._ZN10layer_norm31ln_parallel_residual_fwd_kernelINS_13Kernel_traitsI6__halfS2_S2_S2_fjLj7168ELj1ELj1ELj4ELj16ENS_18Kernel_traits_baseILj7168ES2_S2_S2_S2_fjLj128EEEEELb0ELb0ELb0EEEvNS_9FwdParamsE,"ax",@progbits
	.align	128
        .global         _ZN10layer_norm31ln_parallel_residual_fwd_kernelINS_13Kernel_traitsI6__halfS2_S2_S2_fjLj7168ELj1ELj1ELj4ELj16ENS_18Kernel_traits_baseILj7168ES2_S2_S2_S2_fjLj128EEEEELb0ELb0ELb0EEEvNS_9FwdParamsE
        .type           _ZN10layer_norm31ln_parallel_residual_fwd_kernelINS_13Kernel_traitsI6__halfS2_S2_S2_fjLj7168ELj1ELj1ELj4ELj16ENS_18Kernel_traits_baseILj7168ES2_S2_S2_S2_fjLj128EEEEELb0ELb0ELb0EEEvNS_9FwdParamsE,@function
        .size           _ZN10layer_norm31ln_parallel_residual_fwd_kernelINS_13Kernel_traitsI6__halfS2_S2_S2_fjLj7168ELj1ELj1ELj4ELj16ENS_18Kernel_traits_baseILj7168ES2_S2_S2_S2_fjLj128EEEEELb0ELb0ELb0EEEvNS_9FwdParamsE,(.L_x_27852 - _ZN10layer_norm31ln_parallel_residual_fwd_kernelINS_13Kernel_traitsI6__halfS2_S2_S2_fjLj7168ELj1ELj1ELj4ELj16ENS_18Kernel_traits_baseILj7168ES2_S2_S2_S2_fjLj128EEEEELb0ELb0ELb0EEEvNS_9FwdParamsE)
        .other          _ZN10layer_norm31ln_parallel_residual_fwd_kernelINS_13Kernel_traitsI6__halfS2_S2_S2_fjLj7168ELj1ELj1ELj4ELj16ENS_18Kernel_traits_baseILj7168ES2_S2_S2_S2_fjLj128EEEEELb0ELb0ELb0EEEvNS_9FwdParamsE,@"STO_CUDA_ENTRY STV_DEFAULT"
_ZN10layer_norm31ln_parallel_residual_fwd_kernelINS_13Kernel_traitsI6__halfS2_S2_S2_fjLj7168ELj1ELj1ELj4ELj16ENS_18Kernel_traits_baseILj7168ES2_S2_S2_S2_fjLj128EEEEELb0ELb0ELb0EEEvNS_9FwdParamsE:
.text._ZN10layer_norm31ln_parallel_residual_fwd_kernelINS_13Kernel_traitsI6__halfS2_S2_S2_fjLj7168ELj1ELj1ELj4ELj16ENS_18Kernel_traits_baseILj7168ES2_S2_S2_S2_fjLj128EEEEELb0ELb0ELb0EEEvNS_9FwdParamsE:
[----:B------:R-:W-:Y:S01]  /*0000*/  LDC R1, c[0x0][0x37c] ;  /* 0x0000df00ff017b82 */ /* 0x000fe20000000800 */
[----:B------:R-:W0:Y:S07]  /*0010*/  S2R R195, SR_TID.X ;  /* 0x0000000000c37919 */ /* 0x000e2e0000002100 */
[----:B------:R-:W1:Y:S01]  /*0020*/  LDC R3, c[0x0][0x388] ;  /* 0x0000e200ff037b82 */ /* 0x000e620000000800 */
[----:B------:R-:W2:Y:S01]  /*0030*/  LDCU.64 UR4, c[0x0][0x438] ;  /* 0x00008700ff0477ac */ /* 0x000ea20008000a00 */
[----:B------:R-:W-:Y:S01]  /*0040*/  BSSY.RECONVERGENT B0, `(.L_x_3060) ;  /* 0x00001c3000007945 */ /* 0x000fe20003800200 */
[----:B------:R-:W3:Y:S01]  /*0050*/  LDCU.64 UR6, c[0x0][0x358] ;  /* 0x00006b00ff0677ac */ /* 0x000ee20008000a00 */
[----:B--2---:R-:W-:-:S04]  /*0060*/  UISETP.NE.U32.AND UP0, UPT, UR4, URZ, UPT ;  /* 0x000000ff0400728c */ /* 0x004fc8000bf05070 */
[----:B------:R-:W-:Y:S01]  /*0070*/  UISETP.NE.AND.EX UP0, UPT, UR5, URZ, UPT, UP0 ;  /* 0x000000ff0500728c */ /* 0x000fe2000bf05300 */
[----:B-1----:R-:W-:-:S04]  /*0080*/  SHF.R.S32.HI R0, RZ, 0x1f, R3 ;  /* 0x0000001fff007819 */ /* 0x002fc80000011403 */
[----:B------:R-:W-:Y:S02]  /*0090*/  LEA.HI R0, R0, R3, RZ, 0x3 ;  /* 0x0000000300007211 */ /* 0x000fe400078f18ff */
[----:B0-----:R-:W-:Y:S02]  /*00a0*/  LOP3.LUT R3, R195, 0x7f, RZ, 0x3c, !PT ;  /* 0x0000007fc3037812 */ /* 0x001fe400078e3cff */
[----:B------:R-:W-:Y:S02]  /*00b0*/  MOV R2, R195 ;  /* 0x000000c300027202 */ /* 0x000fe40000000f00 */
[----:B------:R-:W-:Y:S01]  /*00c0*/  LEA.HI.SX32 R6, R0, R3, 0x1d ;  /* 0x0000000300067211 */ /* 0x000fe200078feaff */
        /* <DEDUP_REMOVED lines=25> */
[C---:B---3--:R-:W-:Y:S01]  /*0260*/  @P1 IMAD.WIDE.U32 R12, R2.reuse, 0x10, R12 ;  /* 0x00000010020c1825 */ /* 0x048fe200078e000c */
[----:B------:R-:W-:-:S04]  /*0270*/  @P1 IADD3 R2, PT, PT, R2, 0x80, RZ ;  /* 0x0000008002021810 */ /* 0x000fc80007ffe0ff */
        /* <DEDUP_REMOVED lines=28> */
[----:B------:R-:W-:Y:S01]  /*0440*/  HFMA2 R102, -RZ, RZ, 0, 0 ;  /* 0x00000000ff667431 */ /* 0x000fe200000001ff */
[----:B------:R-:W-:Y:S02]  /*0450*/  CS2R R84, SRZ ;  /* 0x0000000000547805 */ /* 0x000fe4000001ff00 */
[----:B------:R-:W-:Y:S02]  /*0460*/  MOV R90, RZ ;  /* 0x000000ff005a7202 */ /* 0x000fe40000000f00 */
[----:B------:R-:W-:-:S02]  /*0470*/  CS2R R88, SRZ ;  /* 0x0000000000587805 */ /* 0x000fc4000001ff00 */
[----:B------:R-:W-:Y:S02]  /*0480*/  CS2R R92, SRZ ;  /* 0x00000000005c7805 */ /* 0x000fe4000001ff00 */
[----:B------:R-:W-:Y:S02]  /*0490*/  MOV R98, RZ ;  /* 0x000000ff00627202 */ /* 0x000fe40000000f00 */
[----:B------:R-:W-:Y:S02]  /*04a0*/  CS2R R96, SRZ ;  /* 0x0000000000607805 */ /* 0x000fe4000001ff00 */
[----:B------:R-:W-:Y:S02]  /*04b0*/  CS2R R100, SRZ ;  /* 0x0000000000647805 */ /* 0x000fe4000001ff00 */
[----:B------:R-:W-:Y:S02]  /*04c0*/  MOV R106, RZ ;  /* 0x000000ff006a7202 */ /* 0x000fe40000000f00 */
        /* <DEDUP_REMOVED lines=13> */
[----:B------:R-:W-:Y:S02]  /*05a0*/  @P0 MOV R107, RZ ;  /* 0x000000ff006b0202 */ /* 0x000fe40000000f00 */
[----:B------:R-:W-:Y:S02]  /*05b0*/  @P1 MOV R103, RZ ;  /* 0x000000ff00671202 */ /* 0x000fe40000000f00 */
[----:B------:R-:W-:Y:S02]  /*05c0*/  @P2 MOV R99, RZ ;  /* 0x000000ff00632202 */ /* 0x000fe40000000f00 */
[----:B------:R-:W-:Y:S02]  /*05d0*/  @P3 MOV R95, RZ ;  /* 0x000000ff005f3202 */ /* 0x000fe40000000f00 */
[----:B------:R-:W-:Y:S02]  /*05e0*/  @P4 MOV R91, RZ ;  /* 0x000000ff005b4202 */ /* 0x000fe40000000f00 */
[----:B------:R-:W-:-:S02]  /*05f0*/  @P5 MOV R87, RZ ;  /* 0x000000ff00575202 */ /* 0x000fc40000000f00 */
[----:B------:R-:W-:Y:S01]  /*0600*/  @P5 IADD3 R2, PT, PT, R2, 0x80, RZ ;  /* 0x0000008002025810 */ /* 0x000fe20007ffe0ff */
        /* <DEDUP_REMOVED lines=10> */
[----:B------:R-:W-:Y:S02]  /*06b0*/  CS2R R84, SRZ ;  /* 0x0000000000547805 */ /* 0x000fe4000001ff00 */
[----:B------:R-:W-:Y:S02]  /*06c0*/  MOV R90, RZ ;  /* 0x000000ff005a7202 */ /* 0x000fe40000000f00 */
[----:B------:R-:W-:-:S02]  /*06d0*/  CS2R R88, SRZ ;  /* 0x0000000000587805 */ /* 0x000fc4000001ff00 */
[----:B------:R-:W-:Y:S02]  /*06e0*/  MOV R94, RZ ;  /* 0x000000ff005e7202 */ /* 0x000fe40000000f00 */
[----:B------:R-:W-:Y:S02]  /*06f0*/  CS2R R92, SRZ ;  /* 0x00000000005c7805 */ /* 0x000fe4000001ff00 */
[----:B------:R-:W-:Y:S02]  /*0700*/  MOV R98, RZ ;  /* 0x000000ff00627202 */ /* 0x000fe40000000f00 */
[----:B------:R-:W-:Y:S02]  /*0710*/  CS2R R96, SRZ ;  /* 0x0000000000607805 */ /* 0x000fe4000001ff00 */
[----:B------:R-:W-:Y:S02]  /*0720*/  MOV R102, RZ ;  /* 0x000000ff00667202 */ /* 0x000fe40000000f00 */
        /* <DEDUP_REMOVED lines=17> */
[----:B------:R-:W-:Y:S06]  /*0840*/  BRA `(.L_x_3063) ;  /* 0x0000001400087947 */ /* 0x000fec0003800000 */
.L_x_3062:
        /* <DEDUP_REMOVED lines=11> */
[----:B------:R-:W5:Y:S02]  /*0900*/  @P0 LDG.E.128 R36, desc[UR6][R8.64] ;  /* 0x0000000608240981 */ /* 0x000f64000c1e1d00 */
[----:B------:R-:W0:Y:S01]  /*0910*/  LDC.64 R14, c[0x0][0x3d8] ;  /* 0x0000f600ff0e7b82 */ /* 0x000e220000000a00 */
[----:B-1----:R-:W-:-:S05]  /*0920*/  @P0 IMAD.WIDE.U32 R10, R2, 0x10, R10 ;  /* 0x00000010020a0825 */ /* 0x002fca00078e000a */
[----:B------:R-:W5:Y:S02]  /*0930*/  @P0 LDG.E.128 R40, desc[UR6][R10.64] ;  /* 0x000000060a280981 */ /* 0x000f64000c1e1d00 */
[----:B------:R-:W1:Y:S01]  /*0940*/  @P1 LDC.64 R16, c[0x0][0x440] ;  /* 0x00011000ff101b82 */ /* 0x000e620000000a00 */
[C---:B--2---:R-:W-:Y:S01]  /*0950*/  @P0 IMAD.WIDE.U32 R4, R2.reuse, 0x10, R4 ;  /* 0x0000001002040825 */ /* 0x044fe200078e0004 */
[----:B------:R-:W-:-:S04]  /*0960*/  @P0 LOP3.LUT R2, R2, 0x80, RZ, 0xfc, !PT ;  /* 0x0000008002020812 */ /* 0x000fc800078efcff */
[----:B------:R2:W5:Y:S02]  /*0970*/  @P0 LD.E.128 R128, desc[UR6][R4.64] ;  /* 0x0000000604800980 */ /* 0x000564000c101d00 */
[----:B------:R-:W4:Y:S01]  /*0980*/  LDC.64 R18, c[0x0][0x3d0] ;  /* 0x0000f400ff127b82 */ /* 0x000f220000000a00 */
[----:B---3--:R-:W-:-:S05]  /*0990*/  @P1 IMAD.WIDE.U32 R12, R2, 0x10, R12 ;  /* 0x00000010020c1825 */ /* 0x008fca00078e000c */
[----:B------:R3:W5:Y:S02]  /*09a0*/  @P1 LDG.E.128 R44, desc[UR6][R12.64] ;  /* 0x000000060c2c1981 */ /* 0x000764000c1e1d00 */
[----:B------:R-:W2:Y:S01]  /*09b0*/  LDC.64 R20, c[0x0][0x3d8] ;  /* 0x0000f600ff147b82 */ /* 0x000ea20000000a00 */
[----:B0-----:R-:W-:-:S05]  /*09c0*/  @P1 IMAD.WIDE.U32 R14, R2, 0x10, R14 ;  /* 0x00000010020e1825 */ /* 0x001fca00078e000e */
[----:B------:R3:W5:Y:S02]  /*09d0*/  @P1 LDG.E.128 R48, desc[UR6][R14.64] ;  /* 0x000000060e301981 */ /* 0x000764000c1e1d00 */
[----:B------:R-:W0:Y:S01]  /*09e0*/  @P2 LDC.64 R22, c[0x0][0x440] ;  /* 0x00011000ff162b82 */ /* 0x000e220000000a00 */
[C---:B-1----:R-:W-:Y:S01]  /*09f0*/  @P1 IMAD.WIDE.U32 R16, R2.reuse, 0x10, R16 ;  /* 0x0000001002101825 */ /* 0x042fe200078e0010 */
[----:B------:R-:W-:-:S04]  /*0a00*/  @P1 IADD3 R2, PT, PT, R2, 0x80, RZ ;  /* 0x0000008002021810 */ /* 0x000fc80007ffe0ff */
[----:B------:R3:W5:Y:S02]  /*0a10*/  @P1 LD.E.128 R124, desc[UR6][R16.64] ;  /* 0x00000006107c1980 */ /* 0x000764000c101d00 */
[----:B------:R-:W1:Y:S08]  /*0a20*/  LDC.64 R24, c[0x0][0x3d0] ;  /* 0x0000f400ff187b82 */ /* 0x000e700000000a00 */
[----:B------:R-:W3:Y:S08]  /*0a30*/  LDC.64 R26, c[0x0][0x3d8] ;  /* 0x0000f600ff1a7b82 */ /* 0x000ef00000000a00 */
[----:B------:R-:W3:Y:S08]  /*0a40*/  @P3 LDC.64 R28, c[0x0][0x440] ;  /* 0x00011000ff1c3b82 */ /* 0x000ef00000000a00 */
[----:B------:R-:W3:Y:S08]  /*0a50*/  LDC.64 R30, c[0x0][0x3d0] ;  /* 0x0000f400ff1e7b82 */ /* 0x000ef00000000a00 */
[----:B------:R-:W3:Y:S08]  /*0a60*/  LDC.64 R32, c[0x0][0x3d8] ;  /* 0x0000f600ff207b82 */ /* 0x000ef00000000a00 */
[----:B------:R-:W3:Y:S01]  /*0a70*/  @P4 LDC.64 R34, c[0x0][0x440] ;  /* 0x00011000ff224b82 */ /* 0x000ee20000000a00 */
[----:B----4-:R-:W-:-:S07]  /*0a80*/  @P2 IMAD.WIDE.U32 R18, R2, 0x10, R18 ;  /* 0x0000001002122825 */ /* 0x010fce00078e0012 */
[----:B------:R-:W4:Y:S01]  /*0a90*/  LDC.64 R84, c[0x0][0x3d0] ;  /* 0x0000f400ff547b82 */ /* 0x000f220000000a00 */
[C---:B--2---:R-:W-:Y:S01]  /*0aa0*/  @P2 IMAD.WIDE.U32 R20, R2.reuse, 0x10, R20 ;  /* 0x0000001002142825 */ /* 0x044fe200078e0014 */
[----:B------:R2:W5:Y:S06]  /*0ab0*/  @P2 LDG.E.128 R52, desc[UR6][R18.64] ;  /* 0x0000000612342981 */ /* 0x00056c000c1e1d00 */
[----:B------:R-:W2:Y:S01]  /*0ac0*/  LDC.64 R88, c[0x0][0x3d8] ;  /* 0x0000f600ff587b82 */ /* 0x000ea20000000a00 */
[----:B0-----:R-:W-:-:S07]  /*0ad0*/  @P2 IMAD.WIDE.U32 R22, R2, 0x10, R22 ;  /* 0x0000001002162825 */ /* 0x001fce00078e0016 */
[----:B------:R-:W0:Y:S01]  /*0ae0*/  @P5 LDC.64 R92, c[0x0][0x440] ;  /* 0x00011000ff5c5b82 */ /* 0x000e220000000a00 */
[----:B------:R-:W-:Y:S01]  /*0af0*/  @P2 IADD3 R2, PT, PT, R2, 0x80, RZ ;  /* 0x0000008002022810 */ /* 0x000fe20007ffe0ff */
[----:B------:R0:W5:Y:S04]  /*0b00*/  @P2 LDG.E.128 R56, desc[UR6][R20.64] ;  /* 0x0000000614382981 */ /* 0x000168000c1e1d00 */
[C---:B-1----:R-:W-:Y:S01]  /*0b10*/  @P3 IMAD.WIDE.U32 R24, R2.reuse, 0x10, R24 ;  /* 0x0000001002183825 */ /* 0x042fe200078e0018 */
[----:B------:R1:W5:Y:S03]  /*0b20*/  @P2 LD.E.128 R120, desc[UR6][R22.64] ;  /* 0x0000000616782980 */ /* 0x000366000c101d00 */
[C---:B---3--:R-:W-:Y:S01]  /*0b30*/  @P3 IMAD.WIDE.U32 R26, R2.reuse, 0x10, R26 ;  /* 0x00000010021a3825 */ /* 0x048fe200078e001a */
        /* <DEDUP_REMOVED lines=9> */
[----:B------:R-:W-:Y:S01]  /*0bd0*/  @P4 IADD3 R2, PT, PT, R2, 0x80, RZ ;  /* 0x0000008002024810 */ /* 0x000fe20007ffe0ff */
[----:B------:R1:W5:Y:S04]  /*0be0*/  @P4 LDG.E.128 R72, desc[UR6][R32.64] ;  /* 0x0000000620484981 */ /* 0x000368000c1e1d00 */
[C---:B----4-:R-:W-:Y:S01]  /*0bf0*/  @P5 IMAD.WIDE.U32 R4, R2.reuse, 0x10, R84 ;  /* 0x0000001002045825 */ /* 0x050fe200078e0054 */
[----:B------:R1:W5:Y:S03]  /*0c00*/  @P4 LD.E.128 R112, desc[UR6][R34.64] ;  /* 0x0000000622704980 */ /* 0x000366000c101d00 */
[C---:B--2---:R-:W-:Y:S01]  /*0c10*/  @P5 IMAD.WIDE.U32 R8, R2.reuse, 0x10, R88 ;  /* 0x0000001002085825 */ /* 0x044fe200078e0058 */
[----:B------:R1:W5:Y:S03]  /*0c20*/  @P5 LDG.E.128 R76, desc[UR6][R4.64] ;  /* 0x00000006044c5981 */ /* 0x000366000c1e1d00 */
[----:B0-----:R-:W-:Y:S01]  /*0c30*/  @P5 IMAD.WIDE.U32 R10, R2, 0x10, R92 ;  /* 0x00000010020a5825 */ /* 0x001fe200078e005c */
[----:B------:R1:W5:Y:S04]  /*0c40*/  @P5 LDG.E.128 R80, desc[UR6][R8.64] ;  /* 0x0000000608505981 */ /* 0x000368000c1e1d00 */
[----:B------:R1:W5:Y:S01]  /*0c50*/  @P5 LD.E.128 R108, desc[UR6][R10.64] ;  /* 0x000000060a6c5980 */ /* 0x000362000c101d00 */
[----:B------:R-:W-:Y:S01]  /*0c60*/  ISETP.GE.U32.AND P6, PT, R6, 0x380, PT ;  /* 0x000003800600780c */ /* 0x000fe20003fc6070 */
[----:B------:R-:W-:-:S02]  /*0c70*/  HFMA2 R86, -RZ, RZ, 0, 0 ;  /* 0x00000000ff567431 */ /* 0x000fc400000001ff */
[----:B------:R-:W-:Y:S02]  /*0c80*/  HFMA2 R94, -RZ, RZ, 0, 0 ;  /* 0x00000000ff5e7431 */ /* 0x000fe400000001ff */
[----:B------:R-:W-:Y:S01]  /*0c90*/  HFMA2 R102, -RZ, RZ, 0, 0 ;  /* 0x00000000ff667431 */ /* 0x000fe200000001ff */
[----:B------:R-:W-:Y:S02]  /*0ca0*/  CS2R R84, SRZ ;  /* 0x0000000000547805 */ /* 0x000fe4000001ff00 */
[----:B------:R-:W-:Y:S02]  /*0cb0*/  MOV R90, RZ ;  /* 0x000000ff005a7202 */ /* 0x000fe40000000f00 */
[----:B------:R-:W-:Y:S02]  /*0cc0*/  CS2R R88, SRZ ;  /* 0x0000000000587805 */ /* 0x000fe4000001ff00 */
[----:B------:R-:W-:Y:S02]  /*0cd0*/  CS2R R92, SRZ ;  /* 0x00000000005c7805 */ /* 0x000fe4000001ff00 */
[----:B------:R-:W-:-:S02]  /*0ce0*/  MOV R98, RZ ;  /* 0x000000ff00627202 */ /* 0x000fc40000000f00 */
[----:B------:R-:W-:Y:S02]  /*0cf0*/  CS2R R96, SRZ ;  /* 0x0000000000607805 */ /* 0x000fe4000001ff00 */
[----:B------:R-:W-:Y:S02]  /*0d00*/  CS2R R100, SRZ ;  /* 0x0000000000647805 */ /* 0x000fe4000001ff00 */
[----:B------:R-:W-:Y:S02]  /*0d10*/  MOV R106, RZ ;  /* 0x000000ff006a7202 */ /* 0x000fe40000000f00 */
[----:B------:R-:W-:Y:S02]  /*0d20*/  CS2R R104, SRZ ;  /* 0x0000000000687805 */ /* 0x000fe4000001ff00 */
[----:B------:R-:W-:Y:S02]  /*0d30*/  @P0 MOV R107, RZ ;  /* 0x000000ff006b0202 */ /* 0x000fe40000000f00 */
[----:B------:R-:W-:-:S02]  /*0d40*/  @P1 MOV R103, RZ ;  /* 0x000000ff00671202 */ /* 0x000fc40000000f00 */
[----:B------:R-:W-:Y:S02]  /*0d50*/  @P2 MOV R99, RZ ;  /* 0x000000ff00632202 */ /* 0x000fe40000000f00 */
[----:B------:R-:W-:Y:S02]  /*0d60*/  @P3 MOV R95, RZ ;  /* 0x000000ff005f3202 */ /* 0x000fe40000000f00 */
[----:B------:R-:W-:Y:S02]  /*0d70*/  @P4 MOV R91, RZ ;  /* 0x000000ff005b4202 */ /* 0x000fe40000000f00 */
[----:B------:R-:W-:Y:S02]  /*0d80*/  @P5 MOV R87, RZ ;  /* 0x000000ff00575202 */ /* 0x000fe40000000f00 */
[----:B------:R-:W-:Y:S01]  /*0d90*/  @P5 IADD3 R2, PT, PT, R2, 0x80, RZ ;  /* 0x0000008002025810 */ /* 0x000fe20007ffe0ff */
[----:B-1----:R-:W-:Y:S06]  /*0da0*/  @!P6 BRA `(.L_x_3063) ;  /* 0x0000000c00b0e947 */ /* 0x002fec0003800000 */
        /* <DEDUP_REMOVED lines=22> */
[----:B------:R-:W-:Y:S01]  /*0f10*/  CS2R R104, SRZ ;  /* 0x0000000000687805 */ /* 0x000fe2000001ff00 */
[----:B------:R-:W-:Y:S06]  /*0f20*/  BRA `(.L_x_3063) ;  /* 0x0000000c00507947 */ /* 0x000fec0003800000 */
.L_x_3061:
        /* <DEDUP_REMOVED lines=16> */
[C---:B--2---:R-:W-:Y:S01]  /*1030*/  @P0 IMAD.WIDE.U32 R4, R2.reuse, 0x10, R4 ;  /* 0x0000001002040825 */ /* 0x044fe200078e0004 */
[----:B------:R0:W5:Y:S01]  /*1040*/  @P0 LDG.E.128 R36, desc[UR6][R8.64] ;  /* 0x0000000608240981 */ /* 0x000162000c1e1d00 */
[----:B------:R-:W2:Y:S02]  /*1050*/  @P1 LDC.64 R16, c[0x0][0x438] ;  /* 0x00010e00ff101b82 */ /* 0x000ea40000000a00 */
[----:B-1----:R-:W-:Y:S01]  /*1060*/  @P0 IMAD.WIDE.U32 R10, R2, 0x10, R10 ;  /* 0x00000010020a0825 */ /* 0x002fe200078e000a */
[----:B------:R1:W5:Y:S05]  /*1070*/  @P0 LD.E.128 R104, desc[UR6][R4.64] ;  /* 0x0000000604680980 */ /* 0x00036a000c101d00 */
[----:B------:R-:W1:Y:S01]  /*1080*/  LDC.64 R22, c[0x0][0x3d0] ;  /* 0x0000f400ff167b82 */ /* 0x000e620000000a00 */
[----:B------:R1:W5:Y:S01]  /*1090*/  @P0 LDG.E.128 R40, desc[UR6][R10.64] ;  /* 0x000000060a280981 */ /* 0x000362000c1e1d00 */
[----:B------:R-:W-:Y:S01]  /*10a0*/  ISETP.GE.U32.AND P5, PT, R6, 0x300, PT ;  /* 0x000003000600780c */ /* 0x000fe20003fa6070 */
[----:B---3--:R-:W-:-:S05]  /*10b0*/  @P0 IMAD.WIDE.U32 R12, R2, 0x10, R12 ;  /* 0x00000010020c0825 */ /* 0x008fca00078e000c */
[----:B------:R-:W3:Y:S01]  /*10c0*/  @P1 LDC.64 R20, c[0x0][0x440] ;  /* 0x00011000ff141b82 */ /* 0x000ee20000000a00 */
[----:B------:R-:W-:Y:S01]  /*10d0*/  @P0 LOP3.LUT R2, R2, 0x80, RZ, 0xfc, !PT ;  /* 0x0000008002020812 */ /* 0x000fe200078efcff */
[----:B------:R3:W5:Y:S06]  /*10e0*/  @P0 LD.E.128 R128, desc[UR6][R12.64] ;  /* 0x000000060c800980 */ /* 0x00076c000c101d00 */
[----:B------:R-:W3:Y:S08]  /*10f0*/  LDC.64 R26, c[0x0][0x3d8] ;  /* 0x0000f600ff1a7b82 */ /* 0x000ef00000000a00 */
[----:B------:R-:W3:Y:S08]  /*1100*/  @P2 LDC.64 R24, c[0x0][0x438] ;  /* 0x00010e00ff182b82 */ /* 0x000ef00000000a00 */
[----:B------:R-:W3:Y:S01]  /*1110*/  @P2 LDC.64 R28, c[0x0][0x440] ;  /* 0x00011000ff1c2b82 */ /* 0x000ee20000000a00 */
[----:B----4-:R-:W-:-:S07]  /*1120*/  @P1 IMAD.WIDE.U32 R14, R2, 0x10, R14 ;  /* 0x00000010020e1825 */ /* 0x010fce00078e000e */
[----:B------:R-:W4:Y:S01]  /*1130*/  LDC.64 R30, c[0x0][0x3d0] ;  /* 0x0000f400ff1e7b82 */ /* 0x000f220000000a00 */
[C---:B--2---:R-:W-:Y:S01]  /*1140*/  @P1 IMAD.WIDE.U32 R16, R2.reuse, 0x10, R16 ;  /* 0x0000001002101825 */ /* 0x044fe200078e0010 */
[----:B------:R2:W5:Y:S06]  /*1150*/  @P1 LDG.E.128 R44, desc[UR6][R14.64] ;  /* 0x000000060e2c1981 */ /* 0x00056c000c1e1d00 */
[----:B0-----:R-:W0:Y:S01]  /*1160*/  LDC.64 R8, c[0x0][0x3d8] ;  /* 0x0000f600ff087b82 */ /* 0x001e220000000a00 */
[C---:B------:R-:W-:Y:S01]  /*1170*/  @P1 IMAD.WIDE.U32 R18, R2.reuse, 0x10, R18 ;  /* 0x0000001002121825 */ /* 0x040fe200078e0012 */
[----:B------:R2:W5:Y:S06]  /*1180*/  @P1 LD.E.128 R100, desc[UR6][R16.64] ;  /* 0x0000000610641980 */ /* 0x00056c000c101d00 */
[----:B-1----:R-:W1:Y:S01]  /*1190*/  @P3 LDC.64 R4, c[0x0][0x438] ;  /* 0x00010e00ff043b82 */ /* 0x002e620000000a00 */
[----:B------:R2:W5:Y:S07]  /*11a0*/  @P1 LDG.E.128 R48, desc[UR6][R18.64] ;  /* 0x0000000612301981 */ /* 0x00056e000c1e1d00 */
[----:B------:R-:W0:Y:S01]  /*11b0*/  @P3 LDC.64 R10, c[0x0][0x440] ;  /* 0x00011000ff0a3b82 */ /* 0x000e220000000a00 */
[----:B---3--:R-:W-:-:S07]  /*11c0*/  @P1 IMAD.WIDE.U32 R20, R2, 0x10, R20 ;  /* 0x0000001002141825 */ /* 0x008fce00078e0014 */
[----:B------:R-:W3:Y:S01]  /*11d0*/  LDC.64 R12, c[0x0][0x3d0] ;  /* 0x0000f400ff0c7b82 */ /* 0x000ee20000000a00 */
[----:B------:R-:W-:Y:S01]  /*11e0*/  @P1 IADD3 R2, PT, PT, R2, 0x80, RZ ;  /* 0x0000008002021810 */ /* 0x000fe20007ffe0ff */
[----:B------:R0:W5:Y:S06]  /*11f0*/  @P1 LD.E.128 R124, desc[UR6][R20.64] ;  /* 0x00000006147c1980 */ /* 0x00016c000c101d00 */
[----:B------:R-:W3:Y:S08]  /*1200*/  @P4 LDC.64 R32, c[0x0][0x438] ;  /* 0x00010e00ff204b82 */ /* 0x000ef00000000a00 */
[----:B------:R-:W3:Y:S08]  /*1210*/  LDC.64 R34, c[0x0][0x3d8] ;  /* 0x0000f600ff227b82 */ /* 0x000ef00000000a00 */
[----:B------:R-:W3:Y:S01]  /*1220*/  @P4 LDC.64 R132, c[0x0][0x440] ;  /* 0x00011000ff844b82 */ /* 0x000ee20000000a00 */
[----:B------:R-:W-:-:S07]  /*1230*/  @P2 IMAD.WIDE.U32 R22, R2, 0x10, R22 ;  /* 0x0000001002162825 */ /* 0x000fce00078e0016 */
[----:B------:R-:W3:Y:S01]  /*1240*/  LDC.64 R134, c[0x0][0x3d0] ;  /* 0x0000f400ff867b82 */ /* 0x000ee20000000a00 */
[C---:B------:R-:W-:Y:S01]  /*1250*/  @P2 IMAD.WIDE.U32 R24, R2.reuse, 0x10, R24 ;  /* 0x0000001002182825 */ /* 0x040fe200078e0018 */
[----:B------:R0:W5:Y:S06]  /*1260*/  @P2 LDG.E.128 R52, desc[UR6][R22.64] ;  /* 0x0000000616342981 */ /* 0x00016c000c1e1d00 */
[----:B--2---:R-:W2:Y:S01]  /*1270*/  @P5 LDC.64 R14, c[0x0][0x438] ;  /* 0x00010e00ff0e5b82 */ /* 0x004ea20000000a00 */
[C---:B------:R-:W-:Y:S01]  /*1280*/  @P2 IMAD.WIDE.U32 R26, R2.reuse, 0x10, R26 ;  /* 0x00000010021a2825 */ /* 0x040fe200078e001a */
[----:B------:R0:W5:Y:S06]  /*1290*/  @P2 LD.E.128 R96, desc[UR6][R24.64] ;  /* 0x0000000618602980 */ /* 0x00016c000c101d00 */
[----:B------:R-:W2:Y:S01]  /*12a0*/  LDC.64 R16, c[0x0][0x3d8] ;  /* 0x0000f600ff107b82 */ /* 0x000ea20000000a00 */
[----:B------:R-:W-:-:S07]  /*12b0*/  @P2 IMAD.WIDE.U32 R28, R2, 0x10, R28 ;  /* 0x00000010021c2825 */ /* 0x000fce00078e001c */
[----:B------:R-:W2:Y:S01]  /*12c0*/  @P5 LDC.64 R18, c[0x0][0x440] ;  /* 0x00011000ff125b82 */ /* 0x000ea20000000a00 */
[----:B------:R-:W-:Y:S01]  /*12d0*/  @P2 IADD3 R2, PT, PT, R2, 0x80, RZ ;  /* 0x0000008002022810 */ /* 0x000fe20007ffe0ff */
[----:B------:R0:W5:Y:S04]  /*12e0*/  @P2 LDG.E.128 R56, desc[UR6][R26.64] ;  /* 0x000000061a382981 */ /* 0x000168000c1e1d00 */
[C---:B----4-:R-:W-:Y:S01]  /*12f0*/  @P3 IMAD.WIDE.U32 R30, R2.reuse, 0x10, R30 ;  /* 0x00000010021e3825 */ /* 0x050fe200078e001e */
[----:B------:R4:W5:Y:S03]  /*1300*/  @P2 LD.E.128 R120, desc[UR6][R28.64] ;  /* 0x000000061c782980 */ /* 0x000966000c101d00 */
[C---:B-1----:R-:W-:Y:S01]  /*1310*/  @P3 IMAD.WIDE.U32 R4, R2.reuse, 0x10, R4 ;  /* 0x0000001002043825 */ /* 0x042fe200078e0004 */
[----:B------:R4:W5:Y:S03]  /*1320*/  @P3 LDG.E.128 R60, desc[UR6][R30.64] ;  /* 0x000000061e3c3981 */ /* 0x000966000c1e1d00 */
[C---:B0-----:R-:W-:Y:S01]  /*1330*/  @P3 IMAD.WIDE.U32 R8, R2.reuse, 0x10, R8 ;  /* 0x0000001002083825 */ /* 0x041fe200078e0008 */
[----:B------:R4:W5:Y:S03]  /*1340*/  @P3 LD.E.128 R92, desc[UR6][R4.64] ;  /* 0x00000006045c3980 */ /* 0x000966000c101d00 */
[C---:B------:R-:W-:Y:S01]  /*1350*/  @P3 IMAD.WIDE.U32 R10, R2.reuse, 0x10, R10 ;  /* 0x00000010020a3825 */ /* 0x040fe200078e000a */
[----:B------:R-:W-:Y:S01]  /*1360*/  @P3 IADD3 R2, PT, PT, R2, 0x80, RZ ;  /* 0x0000008002023810 */ /* 0x000fe20007ffe0ff */
[----:B------:R4:W5:Y:S04]  /*1370*/  @P3 LDG.E.128 R64, desc[UR6][R8.64] ;  /* 0x0000000608403981 */ /* 0x000968000c1e1d00 */
[C---:B---3--:R-:W-:Y:S01]  /*1380*/  @P4 IMAD.WIDE.U32 R12, R2.reuse, 0x10, R12 ;  /* 0x00000010020c4825 */ /* 0x048fe200078e000c */
[----:B------:R4:W5:Y:S03]  /*1390*/  @P3 LD.E.128 R116, desc[UR6][R10.64] ;  /* 0x000000060a743980 */ /* 0x000966000c101d00 */
        /* <DEDUP_REMOVED lines=9> */
[C---:B--2---:R-:W-:Y:S01]  /*1430*/  @P5 IMAD.WIDE.U32 R14, R2.reuse, 0x10, R14 ;  /* 0x00000010020e5825 */ /* 0x044fe200078e000e */
[----:B------:R4:W5:Y:S03]  /*1440*/  @P5 LDG.E.128 R76, desc[UR6][R134.64] ;  /* 0x00000006864c5981 */ /* 0x000966000c1e1d00 */
[C---:B------:R-:W-:Y:S01]  /*1450*/  @P5 IMAD.WIDE.U32 R16, R2.reuse, 0x10, R16 ;  /* 0x0000001002105825 */ /* 0x040fe200078e0010 */
[----:B------:R4:W5:Y:S03]  /*1460*/  @P5 LD.E.128 R84, desc[UR6][R14.64] ;  /* 0x000000060e545980 */ /* 0x000966000c101d00 */
[----:B------:R-:W-:Y:S01]  /*1470*/  @P5 IMAD.WIDE.U32 R18, R2, 0x10, R18 ;  /* 0x0000001002125825 */ /* 0x000fe200078e0012 */
[----:B------:R4:W5:Y:S04]  /*1480*/  @P5 LDG.E.128 R80, desc[UR6][R16.64] ;  /* 0x0000000610505981 */ /* 0x000968000c1e1d00 */
[----:B------:R4:W5:Y:S01]  /*1490*/  @P5 LD.E.128 R108, desc[UR6][R18.64] ;  /* 0x00000006126c5980 */ /* 0x000962000c101d00 */
[----:B------:R-:W-:-:S02]  /*14a0*/  ISETP.GE.U32.AND P1, PT, R6, 0x380, PT ;  /* 0x000003800600780c */ /* 0x000fc40003f26070 */
[----:B------:R-:W-:-:S11]  /*14b0*/  @P5 IADD3 R2, PT, PT, R2, 0x80, RZ ;  /* 0x0000008002025810 */ /* 0x000fd60007ffe0ff */
        /* <DEDUP_REMOVED lines=14> */
.L_x_3064:
        /* <DEDUP_REMOVED lines=14> */
[----:B------:R-:W5:Y:S02]  /*1680*/  @P0 LDG.E.128 R40, desc[UR6][R10.64] ;  /* 0x000000060a280981 */ /* 0x000f64000c1e1d00 */
[----:B------:R-:W1:Y:S01]  /*1690*/  LDC.64 R16, c[0x0][0x3d8] ;  /* 0x0000f600ff107b82 */ /* 0x000e620000000a00 */
[C---:B--2---:R-:W-:Y:S01]  /*16a0*/  @P0 IMAD.WIDE.U32 R8, R2.reuse, 0x10, R8 ;  /* 0x0000001002080825 */ /* 0x044fe200078e0008 */
[----:B------:R-:W-:-:S04]  /*16b0*/  @P0 LOP3.LUT R2, R2, 0x80, RZ, 0xfc, !PT ;  /* 0x0000008002020812 */ /* 0x000fc800078efcff */
[----:B------:R2:W5:Y:S02]  /*16c0*/  @P0 LD.E.128 R104, desc[UR6][R8.64] ;  /* 0x0000000608680980 */ /* 0x000564000c101d00 */
[----:B------:R-:W0:Y:S01]  /*16d0*/  LDC.64 R18, c[0x0][0x3d0] ;  /* 0x0000f400ff127b82 */ /* 0x000e220000000a00 */
[----:B---3--:R-:W-:-:S05]  /*16e0*/  @P1 IMAD.WIDE.U32 R12, R2, 0x10, R12 ;  /* 0x00000010020c1825 */ /* 0x008fca00078e000c */
[----:B------:R3:W5:Y:S02]  /*16f0*/  @P1 LDG.E.128 R44, desc[UR6][R12.64] ;  /* 0x000000060c2c1981 */ /* 0x000764000c1e1d00 */
[----:B------:R-:W2:Y:S01]  /*1700*/  @P2 LDC.64 R20, c[0x0][0x438] ;  /* 0x00010e00ff142b82 */ /* 0x000ea20000000a00 */
[----:B----4-:R-:W-:-:S05]  /*1710*/  @P1 IMAD.WIDE.U32 R14, R2, 0x10, R14 ;  /* 0x00000010020e1825 */ /* 0x010fca00078e000e */
[----:B------:R3:W5:Y:S02]  /*1720*/  @P1 LD.E.128 R100, desc[UR6][R14.64] ;  /* 0x000000060e641980 */ /* 0x000764000c101d00 */
[----:B------:R-:W4:Y:S01]  /*1730*/  LDC.64 R22, c[0x0][0x3d8] ;  /* 0x0000f600ff167b82 */ /* 0x000f220000000a00 */
[C---:B-1----:R-:W-:Y:S01]  /*1740*/  @P1 IMAD.WIDE.U32 R16, R2.reuse, 0x10, R16 ;  /* 0x0000001002101825 */ /* 0x042fe200078e0010 */
[----:B------:R-:W-:-:S04]  /*1750*/  @P1 IADD3 R2, PT, PT, R2, 0x80, RZ ;  /* 0x0000008002021810 */ /* 0x000fc80007ffe0ff */
[----:B------:R3:W5:Y:S02]  /*1760*/  @P1 LDG.E.128 R48, desc[UR6][R16.64] ;  /* 0x0000000610301981 */ /* 0x000764000c1e1d00 */
[----:B------:R-:W1:Y:S08]  /*1770*/  LDC.64 R24, c[0x0][0x3d0] ;  /* 0x0000f400ff187b82 */ /* 0x000e700000000a00 */
[----:B------:R-:W3:Y:S08]  /*1780*/  LDC.64 R28, c[0x0][0x3d8] ;  /* 0x0000f600ff1c7b82 */ /* 0x000ef00000000a00 */
[----:B------:R-:W3:Y:S08]  /*1790*/  @P3 LDC.64 R26, c[0x0][0x438] ;  /* 0x00010e00ff1a3b82 */ /* 0x000ef00000000a00 */
[----:B------:R-:W3:Y:S08]  /*17a0*/  LDC.64 R30, c[0x0][0x3d0] ;  /* 0x0000f400ff1e7b82 */ /* 0x000ef00000000a00 */
[----:B------:R-:W3:Y:S08]  /*17b0*/  LDC.64 R34, c[0x0][0x3d8] ;  /* 0x0000f600ff227b82 */ /* 0x000ef00000000a00 */
[----:B------:R-:W3:Y:S01]  /*17c0*/  @P4 LDC.64 R32, c[0x0][0x438] ;  /* 0x00010e00ff204b82 */ /* 0x000ee20000000a00 */
[----:B0-----:R-:W-:-:S07]  /*17d0*/  @P2 IMAD.WIDE.U32 R18, R2, 0x10, R18 ;  /* 0x0000001002122825 */ /* 0x001fce00078e0012 */
[----:B------:R-:W0:Y:S01]  /*17e0*/  LDC.64 R108, c[0x0][0x3d0] ;  /* 0x0000f400ff6c7b82 */ /* 0x000e220000000a00 */
[C---:B--2---:R-:W-:Y:S01]  /*17f0*/  @P2 IMAD.WIDE.U32 R20, R2.reuse, 0x10, R20 ;  /* 0x0000001002142825 */ /* 0x044fe200078e0014 */
[----:B------:R2:W5:Y:S06]  /*1800*/  @P2 LDG.E.128 R52, desc[UR6][R18.64] ;  /* 0x0000000612342981 */ /* 0x00056c000c1e1d00 */
[----:B------:R-:W2:Y:S01]  /*1810*/  LDC.64 R116, c[0x0][0x3d8] ;  /* 0x0000f600ff747b82 */ /* 0x000ea20000000a00 */
[----:B----4-:R-:W-:-:S07]  /*1820*/  @P2 IMAD.WIDE.U32 R22, R2, 0x10, R22 ;  /* 0x0000001002162825 */ /* 0x010fce00078e0016 */
[----:B------:R-:W4:Y:S01]  /*1830*/  @P5 LDC.64 R112, c[0x0][0x438] ;  /* 0x00010e00ff705b82 */ /* 0x000f220000000a00 */
[----:B------:R-:W-:Y:S01]  /*1840*/  @P2 IADD3 R2, PT, PT, R2, 0x80, RZ ;  /* 0x0000008002022810 */ /* 0x000fe20007ffe0ff */
[----:B------:R0:W5:Y:S04]  /*1850*/  @P2 LD.E.128 R96, desc[UR6][R20.64] ;  /* 0x0000000614602980 */ /* 0x000168000c101d00 */
[C---:B-1----:R-:W-:Y:S01]  /*1860*/  @P3 IMAD.WIDE.U32 R24, R2.reuse, 0x10, R24 ;  /* 0x0000001002183825 */ /* 0x042fe200078e0018 */
[----:B------:R1:W5:Y:S03]  /*1870*/  @P2 LDG.E.128 R56, desc[UR6][R22.64] ;  /* 0x0000000616382981 */ /* 0x000366000c1e1d00 */
[C---:B---3--:R-:W-:Y:S01]  /*1880*/  @P3 IMAD.WIDE.U32 R26, R2.reuse, 0x10, R26 ;  /* 0x00000010021a3825 */ /* 0x048fe200078e001a */
        /* <DEDUP_REMOVED lines=9> */
[----:B------:R-:W-:Y:S01]  /*1920*/  @P4 IADD3 R2, PT, PT, R2, 0x80, RZ ;  /* 0x0000008002024810 */ /* 0x000fe20007ffe0ff */
[----:B------:R1:W5:Y:S04]  /*1930*/  @P4 LD.E.128 R88, desc[UR6][R32.64] ;  /* 0x0000000620584980 */ /* 0x000368000c101d00 */
[C---:B0-----:R-:W-:Y:S01]  /*1940*/  @P5 IMAD.WIDE.U32 R4, R2.reuse, 0x10, R108 ;  /* 0x0000001002045825 */ /* 0x041fe200078e006c */
[----:B------:R1:W5:Y:S03]  /*1950*/  @P4 LDG.E.128 R72, desc[UR6][R34.64] ;  /* 0x0000000622484981 */ /* 0x000366000c1e1d00 */
[C---:B----4-:R-:W-:Y:S01]  /*1960*/  @P5 IMAD.WIDE.U32 R8, R2.reuse, 0x10, R112 ;  /* 0x0000001002085825 */ /* 0x050fe200078e0070 */
[----:B------:R1:W5:Y:S03]  /*1970*/  @P5 LDG.E.128 R76, desc[UR6][R4.64] ;  /* 0x00000006044c5981 */ /* 0x000366000c1e1d00 */
[----:B--2---:R-:W-:Y:S01]  /*1980*/  @P5 IMAD.WIDE.U32 R10, R2, 0x10, R116 ;  /* 0x00000010020a5825 */ /* 0x004fe200078e0074 */
[----:B------:R1:W5:Y:S04]  /*1990*/  @P5 LD.E.128 R84, desc[UR6][R8.64] ;  /* 0x0000000608545980 */ /* 0x000368000c101d00 */
[----:B------:R1:W5:Y:S01]  /*19a0*/  @P5 LDG.E.128 R80, desc[UR6][R10.64] ;  /* 0x000000060a505981 */ /* 0x000362000c1e1d00 */
        /* <DEDUP_REMOVED lines=43> */
[----:B------:R-:W-:-:S07]  /*1c60*/  CS2R R128, SRZ ;  /* 0x0000000000807805 */ /* 0x000fce000001ff00 */
.L_x_3063:
[----:B------:R-:W-:Y:S05]  /*1c70*/  BSYNC.RECONVERGENT B0 ;  /* 0x0000000000007941 */ /* 0x000fea0003800200 */
.L_x_3060:
[----:B------:R-:W0:Y:S08]  /*1c80*/  S2UR UR4, SR_CTAID.X ;  /* 0x00000000000479c3 */ /* 0x000e300000002500 */
[----:B------:R-:W0:Y:S02]  /*1c90*/  LDC R2, c[0x0][0x384] ;  /* 0x0000e100ff027b82 */ /* 0x000e240000000800 */
[----:B0-----:R-:W-:-:S13]  /*1ca0*/  ISETP.LE.AND P1, PT, R2, UR4, PT ;  /* 0x0000000402007c0c */ /* 0x001fda000bf23270 */
[----:B------:R-:W-:Y:S05]  /*1cb0*/  @P1 EXIT ;  /* 0x000000000000194d */ /* 0x000fea0003800000 */
[----:B------:R-:W-:Y:S01]  /*1cc0*/  SHF.R.S32.HI R0, RZ, 0x3, R0 ;  /* 0x00000003ff007819 */ /* 0x000fe20000011400 */
[----:B------:R-:W0:Y:S01]  /*1cd0*/  LDC.64 R8, c[0x0][0x398] ;  /* 0x0000e600ff087b82 */ /* 0x000e220000000a00 */
[----:B------:R-:W-:Y:S01]  /*1ce0*/  LOP3.LUT R3, R195, 0x60, RZ, 0xc0, !PT ;  /* 0x00000060c3037812 */ /* 0x000fe200078ec0ff */
[----:B------:R-:W0:Y:S01]  /*1cf0*/  LDCU.64 UR8, c[0x0][0x3a0] ;  /* 0x00007400ff0877ac */ /* 0x000e220008000a00 */
[C---:B------:R-:W-:Y:S02]  /*1d00*/  LOP3.LUT R2, R0.reuse, 0x7f, RZ, 0xc0, !PT ;  /* 0x0000007f00027812 */ /* 0x040fe400078ec0ff */
[----:B------:R-:W-:Y:S01]  /*1d10*/  SHF.L.U32 R0, R0, 0x1, RZ ;  /* 0x0000000100007819 */ /* 0x000fe200000006ff */
[----:B------:R-:W1:Y:S01]  /*1d20*/  LDCU UR12, c[0x0][0x388] ;  /* 0x00007100ff0c77ac */ /* 0x000e620008000800 */
[----:B------:R-:W-:Y:S02]  /*1d30*/  VIADDMNMX R3, R2, -R3, RZ, !PT ;  /* 0x8000000302037246 */ /* 0x000fe400078001ff */
[----:B------:R-:W-:Y:S01]  /*1d40*/  LOP3.LUT R0, R0, 0xffffff00, RZ, 0xc0, !PT ;  /* 0xffffff0000007812 */ /* 0x000fe200078ec0ff */
[----:B------:R-:W2:Y:S01]  /*1d50*/  LDCU.U8 UR10, c[0x0][0x410] ;  /* 0x00008200ff0a77ac */ /* 0x000ea20008000000 */
[----:B------:R-:W-:-:S02]  /*1d60*/  VIMNMX R3, PT, PT, R3, 0x20, PT ;  /* 0x0000002003037848 */ /* 0x000fc40003fe0100 */
[----:B------:R-:W-:Y:S01]  /*1d70*/  SHF.L.U32 R4, R195, 0x5, RZ ;  /* 0x00000005c3047819 */ /* 0x000fe200000006ff */
[----:B------:R-:W3:Y:S01]  /*1d80*/  LDCU UR11, c[0x0][0x400] ;  /* 0x00008000ff0b77ac */ /* 0x000ee20008000800 */
[----:B------:R-:W-:Y:S02]  /*1d90*/  LEA R3, R3, R0, 0x3 ;  /* 0x0000000003037211 */ /* 0x000fe400078e18ff */
[----:B------:R-:W-:Y:S01]  /*1da0*/  LOP3.LUT R5, R4, 0x3e0, RZ, 0xc0, !PT ;  /* 0x000003e004057812 */ /* 0x000fe200078ec0ff */
[----:B------:R-:W4:Y:S01]  /*1db0*/  LDCU.64 UR14, c[0x0][0x398] ;  /* 0x00007300ff0e77ac */ /* 0x000f220008000a00 */
[----:B------:R-:W-:Y:S02]  /*1dc0*/  I2FP.F32.U32 R3, R3 ;  /* 0x0000000300037245 */ /* 0x000fe40000201000 */
[----:B------:R-:W-:Y:S01]  /*1dd0*/  VIADDMNMX R5, R2, -R5, RZ, !PT ;  /* 0x8000000502057246 */ /* 0x000fe200078001ff */
[----:B------:R-:W0:Y:S01]  /*1de0*/  LDCU.64 UR16, c[0x0][0x3a0] ;  /* 0x00007400ff1077ac */ /* 0x000e220008000a00 */
[----:B------:R0:W0:Y:S02]  /*1df0*/  MUFU.RCP R4, R3 ;  /* 0x0000000300047308 */ /* 0x0000240000001000 */
[----:B0-----:R-:W-:-:S02]  /*1e00*/  LOP3.LUT P1, RZ, R8, UR8, RZ, 0xfc, !PT ;  /* 0x0000000808ff7c12 */ /* 0x001fc4000f82fcff */
[----:B------:R-:W-:Y:S01]  /*1e10*/  VIMNMX R5, PT, PT, R5, 0x20, PT ;  /* 0x0000002005057848 */ /* 0x000fe20003fe0100 */
[----:B------:R-:W-:Y:S01]  /*1e20*/  UPLOP3.LUT UP1, UPT, UPT, UPT, UPT, 0x40, 0x4 ;  /* 0x000000000004789c */ /* 0x000fe20003f2e870 */
[----:B------:R-:W-:Y:S02]  /*1e30*/  LOP3.LUT P1, RZ, R9, UR9, RZ, 0xfc, P1 ;  /* 0x0000000909ff7c12 */ /* 0x000fe4000882fcff */
[----:B------:R-:W-:Y:S02]  /*1e40*/  LEA R2, R5, R0, 0x3 ;  /* 0x0000000005027211 */ /* 0x000fe400078e18ff */
[----:B-1234-:R-:W-:-:S09]  /*1e50*/  MOV R0, UR4 ;  /* 0x0000000400007c02 */ /* 0x01efd20008000f00 */
.L_x_3125:
        /* <DEDUP_REMOVED lines=22> */
[----:B-----5:R-:W-:Y:S02]  /*1fc0*/  HADD2.F32 R5, -RZ, R160.H0_H0 ;  /* 0x200000a0ff057230 */ /* 0x020fe40000004100 */
[----:B------:R-:W-:Y:S02]  /*1fd0*/  HADD2.F32 R8, -RZ, R148.H0_H0 ;  /* 0x20000094ff087230 */ /* 0x000fe40000004100 */
[----:B------:R-:W-:Y:S02]  /*1fe0*/  HADD2.F32 R156, -RZ, R162.H0_H0 ;  /* 0x200000a2ff9c7230 */ /* 0x000fe40000004100 */
[----:B------:R-:W-:Y:S02]  /*1ff0*/  HADD2.F32 R160, -RZ, R160.H1_H1 ;  /* 0x300000a0ffa07230 */ /* 0x000fe40000004100 */
[----:B------:R-:W-:Y:S01]  /*2000*/  FADD.FTZ R5, R5, R8 ;  /* 0x0000000805057221 */ /* 0x000fe20000010000 */
[----:B------:R-:W-:Y:S02]  /*2010*/  HADD2.F32 R162, -RZ, R162.H1_H1 ;  /* 0x300000a2ffa27230 */ /* 0x000fe40000004100 */
[----:B------:R-:W-:-:S02]  /*2020*/  HADD2.F32 R19, -RZ, R148.H1_H1 ;  /* 0x30000094ff137230 */ /* 0x000fc40000004100 */
[--C-:B------:R-:W-:Y:S02]  /*2030*/  HADD2.F32 R157, -RZ, R150.reuse.H0_H0 ;  /* 0x20000096ff9d7230 */ /* 0x100fe40000004100 */
[----:B------:R-:W-:Y:S02]  /*2040*/  HADD2.F32 R159, -RZ, R150.H1_H1 ;  /* 0x30000096ff9f7230 */ /* 0x000fe40000004100 */
[----:B------:R-:W-:Y:S01]  /*2050*/  FADD.FTZ R160, R160, R19 ;  /* 0x00000013a0a07221 */ /* 0x000fe20000010000 */
[----:B------:R-:W-:Y:S02]  /*2060*/  HADD2.F32 R22, -RZ, R161.H0_H0 ;  /* 0x200000a1ff167230 */ /* 0x000fe40000004100 */
[----:B------:R-:W-:Y:S01]  /*2070*/  FADD.FTZ R156, R156, R157 ;  /* 0x0000009d9c9c7221 */ /* 0x000fe20000010000 */
[----:B------:R-:W-:Y:S02]  /*2080*/  HADD2.F32 R33, -RZ, R149.H0_H0 ;  /* 0x20000095ff217230 */ /* 0x000fe40000004100 */
[----:B------:R-:W-:Y:S01]  /*2090*/  FADD.FTZ R159, R162, R159 ;  /* 0x0000009fa29f7221 */ /* 0x000fe20000010000 */
[----:B------:R-:W-:-:S02]  /*20a0*/  HADD2.F32 R161, -RZ, R161.H1_H1 ;  /* 0x300000a1ffa17230 */ /* 0x000fc40000004100 */
[----:B------:R-:W-:Y:S02]  /*20b0*/  HADD2.F32 R158, -RZ, R163.H0_H0 ;  /* 0x200000a3ff9e7230 */ /* 0x000fe40000004100 */
[----:B------:R-:W-:Y:S01]  /*20c0*/  FADD.FTZ R22, R22, R33 ;  /* 0x0000002116167221 */ /* 0x000fe20000010000 */
[----:B------:R-:W-:Y:S02]  /*20d0*/  HADD2.F32 R8, -RZ, R149.H1_H1 ;  /* 0x30000095ff087230 */ /* 0x000fe40000004100 */
[----:B------:R-:W-:Y:S02]  /*20e0*/  HADD2.F32 R163, -RZ, R163.H1_H1 ;  /* 0x300000a3ffa37230 */ /* 0x000fe40000004100 */
[--C-:B------:R-:W-:Y:S02]  /*20f0*/  HADD2.F32 R157, -RZ, R151.reuse.H0_H0 ;  /* 0x20000097ff9d7230 */ /* 0x100fe40000004100 */
[----:B------:R-:W-:Y:S01]  /*2100*/  FADD.FTZ R161, R161, R8 ;  /* 0x00000008a1a17221 */ /* 0x000fe20000010000 */
[----:B------:R-:W-:-:S02]  /*2110*/  HADD2.F32 R162, -RZ, R151.H1_H1 ;  /* 0x30000097ffa27230 */ /* 0x000fc40000004100 */
[----:B------:R-:W-:Y:S02]  /*2120*/  HADD2.F32 R19, -RZ, R153.H0_H0 ;  /* 0x20000099ff137230 */ /* 0x000fe40000004100 */
[----:B------:R-:W-:Y:S01]  /*2130*/  FADD.FTZ R158, R158, R157 ;  /* 0x0000009d9e9e7221 */ /* 0x000fe20000010000 */
[----:B------:R-:W-:Y:S02]  /*2140*/  HADD2.F32 R8, -RZ, R152.H0_H0 ;  /* 0x20000098ff087230 */ /* 0x000fe40000004100 */
[----:B------:R-:W-:Y:S01]  /*2150*/  FADD.FTZ R162, R163, R162 ;  /* 0x000000a2a3a27221 */ /* 0x000fe20000010000 */
[----:B------:R-:W-:Y:S02]  /*2160*/  HADD2.F32 R33, -RZ, R154.H0_H0 ;  /* 0x2000009aff217230 */ /* 0x000fe40000004100 */
[----:B------:R-:W-:Y:S01]  /*2170*/  FADD.FTZ R19, R22, R19 ;  /* 0x0000001316137221 */ /* 0x000fe20000010000 */
[--C-:B------:R-:W-:Y:S02]  /*2180*/  HADD2.F32 R183, -RZ, R155.reuse.H0_H0 ;  /* 0x2000009bffb77230 */ /* 0x100fe40000004100 */
[----:B------:R-:W-:Y:S01]  /*2190*/  FADD.FTZ R5, R5, R8 ;  /* 0x0000000805057221 */ /* 0x000fe20000010000 */
[----:B------:R-:W-:-:S02]  /*21a0*/  HADD2.F32 R163, -RZ, R155.H1_H1 ;  /* 0x3000009bffa37230 */ /* 0x000fc40000004100 */
[----:B------:R-:W-:Y:S01]  /*21b0*/  FADD.FTZ R33, R156, R33 ;  /* 0x000000219c217221 */ /* 0x000fe20000010000 */
[----:B------:R-:W-:Y:S02]  /*21c0*/  HADD2.F32 R174, -RZ, R154.H1_H1 ;  /* 0x3000009affae7230 */ /* 0x000fe40000004100 */
[----:B------:R-:W-:Y:S01]  /*21d0*/  FADD.FTZ R183, R158, R183 ;  /* 0x000000b79eb77221 */ /* 0x000fe20000010000 */
[----:B------:R-:W-:Y:S02]  /*21e0*/  HADD2.F32 R22, -RZ, R153.H1_H1 ;  /* 0x30000099ff167230 */ /* 0x000fe40000004100 */
[----:B------:R-:W-:Y:S01]  /*21f0*/  FADD.FTZ R182, R162, R163 ;  /* 0x000000a3a2b67221 */ /* 0x000fe20000010000 */
[----:B------:R-:W-:Y:S02]  /*2200*/  HADD2.F32 R157, -RZ, R152.H1_H1 ;  /* 0x30000098ff9d7230 */ /* 0x000fe40000004100 */
[----:B------:R-:W-:Y:S01]  /*2210*/  FADD.FTZ R174, R159, R174 ;  /* 0x000000ae9fae7221 */ /* 0x000fe20000010000 */
[----:B------:R-:W-:Y:S01]  /*2220*/  FADD.FTZ R22, R161, R22 ;  /* 0x00000016a1167221 */ /* 0x000fe20000010000 */
[----:B------:R-:W-:Y:S01]  /*2230*/  F2FP.F16.F32.PACK_AB R159, R182, R183 ;  /* 0x000000b7b69f723e */ /* 0x000fe200000000ff */
[----:B------:R-:W-:-:S02]  /*2240*/  FADD.FTZ R8, R160, R157 ;  /* 0x0000009da0087221 */ /* 0x000fc40000010000 */
[----:B------:R-:W-:Y:S02]  /*2250*/  F2FP.F16.F32.PACK_AB R158, R174, R33 ;  /* 0x00000021ae9e723e */ /* 0x000fe400000000ff */
[----:B------:R-:W-:Y:S02]  /*2260*/  F2FP.F16.F32.PACK_AB R157, R22, R19 ;  /* 0x00000013169d723e */ /* 0x000fe400000000ff */
[----:B------:R-:W-:Y:S01]  /*2270*/  F2FP.F16.F32.PACK_AB R156, R8, R5 ;  /* 0x00000005089c723e */ /* 0x000fe200000000ff */
[----:B------:R-:W-:Y:S06]  /*2280*/  BRA `(.L_x_3069) ;  /* 0x00000004000c7947 */ /* 0x000fec0003800000 */
.L_x_3068:
[----:B-----5:R-:W-:Y:S02]  /*2290*/  HADD2.F32 R5, -RZ, R160.H0_H0 ;  /* 0x200000a0ff057230 */ /* 0x020fe40000004100 */
[----:B------:R-:W-:Y:S02]  /*22a0*/  HADD2.F32 R8, -RZ, R148.H0_H0 ;  /* 0x20000094ff087230 */ /* 0x000fe40000004100 */
[----:B------:R-:W-:Y:S02]  /*22b0*/  HADD2.F32 R19, -RZ, R161.H0_H0 ;  /* 0x200000a1ff137230 */ /* 0x000fe40000004100 */
[----:B------:R-:W-:Y:S02]  /*22c0*/  HADD2.F32 R22, -RZ, R149.H0_H0 ;  /* 0x20000095ff167230 */ /* 0x000fe40000004100 */
[----:B------:R-:W-:Y:S01]  /*22d0*/  FADD.FTZ R5, R5, R8 ;  /* 0x0000000805057221 */ /* 0x000fe20000010000 */
[----:B------:R-:W-:Y:S02]  /*22e0*/  HADD2.F32 R33, -RZ, R162.H0_H0 ;  /* 0x200000a2ff217230 */ /* 0x000fe40000004100 */
[----:B------:R-:W-:-:S02]  /*22f0*/  HADD2.F32 R183, -RZ, R163.H0_H0 ;  /* 0x200000a3ffb77230 */ /* 0x000fc40000004100 */
[----:B------:R-:W-:Y:S01]  /*2300*/  FADD.FTZ R19, R19, R22 ;  /* 0x0000001613137221 */ /* 0x000fe20000010000 */
[----:B------:R-:W-:Y:S02]  /*2310*/  HADD2.F32 R8, -RZ, R151.H0_H0 ;  /* 0x20000097ff087230 */ /* 0x000fe40000004100 */
[----:B------:R-:W-:Y:S02]  /*2320*/  HADD2.F32 R160, -RZ, R160.H1_H1 ;  /* 0x300000a0ffa07230 */ /* 0x000fe40000004100 */
[----:B------:R-:W-:Y:S02]  /*2330*/  HADD2.F32 R161, -RZ, R161.H1_H1 ;  /* 0x300000a1ffa17230 */ /* 0x000fe40000004100 */
[----:B------:R-:W-:Y:S01]  /*2340*/  FADD.FTZ R183, R183, R8 ;  /* 0x00000008b7b77221 */ /* 0x000fe20000010000 */
[----:B------:R-:W-:Y:S02]  /*2350*/  HADD2.F32 R162, -RZ, R162.H1_H1 ;  /* 0x300000a2ffa27230 */ /* 0x000fe40000004100 */
[----:B------:R-:W-:-:S02]  /*2360*/  HADD2.F32 R156, -RZ, R150.H0_H0 ;  /* 0x20000096ff9c7230 */ /* 0x000fc40000004100 */
[----:B------:R-:W-:Y:S02]  /*2370*/  HADD2.F32 R163, -RZ, R163.H1_H1 ;  /* 0x300000a3ffa37230 */ /* 0x000fe40000004100 */
[----:B------:R-:W-:Y:S02]  /*2380*/  HADD2.F32 R182, -RZ, R151.H1_H1 ;  /* 0x30000097ffb67230 */ /* 0x000fe40000004100 */
[----:B------:R-:W-:Y:S01]  /*2390*/  FADD.FTZ R33, R33, R156 ;  /* 0x0000009c21217221 */ /* 0x000fe20000010000 */
[----:B------:R-:W-:Y:S02]  /*23a0*/  HADD2.F32 R159, -RZ, R150.H1_H1 ;  /* 0x30000096ff9f7230 */ /* 0x000fe40000004100 */
[----:B------:R-:W-:Y:S02]  /*23b0*/  HADD2.F32 R22, -RZ, R149.H1_H1 ;  /* 0x30000095ff167230 */ /* 0x000fe40000004100 */
[----:B------:R-:W-:Y:S01]  /*23c0*/  FADD.FTZ R182, R163, R182 ;  /* 0x000000b6a3b67221 */ /* 0x000fe20000010000 */
[----:B------:R-:W-:-:S02]  /*23d0*/  HADD2.F32 R157, -RZ, R148.H1_H1 ;  /* 0x30000094ff9d7230 */ /* 0x000fc40000004100 */
[----:B------:R-:W-:Y:S01]  /*23e0*/  FADD.FTZ R174, R162, R159 ;  /* 0x0000009fa2ae7221 */ /* 0x000fe20000010000 */
[----:B------:R-:W-:Y:S01]  /*23f0*/  FADD.FTZ R22, R161, R22 ;  /* 0x00000016a1167221 */ /* 0x000fe20000010000 */
[----:B------:R-:W-:Y:S01]  /*2400*/  F2FP.F16.F32.PACK_AB R159, R182, R183 ;  /* 0x000000b7b69f723e */ /* 0x000fe200000000ff */
[----:B------:R-:W-:Y:S02]  /*2410*/  FADD.FTZ R8, R160, R157 ;  /* 0x0000009da0087221 */ /* 0x000fe40000010000 */
[----:B------:R-:W-:Y:S02]  /*2420*/  F2FP.F16.F32.PACK_AB R158, R174, R33 ;  /* 0x00000021ae9e723e */ /* 0x000fe400000000ff */
[----:B------:R-:W-:Y:S02]  /*2430*/  F2FP.F16.F32.PACK_AB R157, R22, R19 ;  /* 0x00000013169d723e */ /* 0x000fe400000000ff */
[----:B------:R-:W-:Y:S01]  /*2440*/  F2FP.F16.F32.PACK_AB R156, R8, R5 ;  /* 0x00000005089c723e */ /* 0x000fe200000000ff */
[----:B------:R-:W-:Y:S06]  /*2450*/  BRA `(.L_x_3069) ;  /* 0x0000000000987947 */ /* 0x000fec0003800000 */
.L_x_3067:
[----:B------:R-:W-:Y:S05]  /*2460*/  @!P2 BRA `(.L_x_3070) ;  /* 0x000000000074a947 */ /* 0x000fea0003800000 */
        /* <DEDUP_REMOVED lines=29> */
.L_x_3070:
[--C-:B-----5:R-:W-:Y:S02]  /*2640*/  HADD2.F32 R5, -RZ, R160.reuse.H0_H0 ;  /* 0x200000a0ff057230 */ /* 0x120fe40000004100 */
[----:B------:R-:W-:Y:S02]  /*2650*/  HADD2.F32 R8, -RZ, R160.H1_H1 ;  /* 0x300000a0ff087230 */ /* 0x000fe40000004100 */
[--C-:B------:R-:W-:Y:S02]  /*2660*/  HADD2.F32 R19, -RZ, R161.reuse.H0_H0 ;  /* 0x200000a1ff137230 */ /* 0x100fe40000004100 */
[----:B------:R-:W-:Y:S02]  /*2670*/  HADD2.F32 R22, -RZ, R161.H1_H1 ;  /* 0x300000a1ff167230 */ /* 0x000fe40000004100 */
[--C-:B------:R-:W-:Y:S02]  /*2680*/  HADD2.F32 R33, -RZ, R162.reuse.H0_H0 ;  /* 0x200000a2ff217230 */ /* 0x100fe40000004100 */
[----:B------:R-:W-:-:S02]  /*2690*/  HADD2.F32 R174, -RZ, R162.H1_H1 ;  /* 0x300000a2ffae7230 */ /* 0x000fc40000004100 */
[--C-:B------:R-:W-:Y:S02]  /*26a0*/  HADD2.F32 R183, -RZ, R163.reuse.H0_H0 ;  /* 0x200000a3ffb77230 */ /* 0x100fe40000004100 */
[----:B------:R-:W-:-:S07]  /*26b0*/  HADD2.F32 R182, -RZ, R163.H1_H1 ;  /* 0x300000a3ffb67230 */ /* 0x000fce0000004100 */
.L_x_3069:
[----:B------:R-:W1:Y:S01]  /*26c0*/  @P1 LDC.64 R160, c[0x0][0x3a8] ;  /* 0x0000ea00ffa01b82 */ /* 0x000e620000000a00 */
[C---:B0-----:R-:W-:Y:S01]  /*26d0*/  IADD3 R165, PT, PT, R193.reuse, 0x80, RZ ;  /* 0x00000080c1a57810 */ /* 0x041fe20007ffe0ff */
[----:B-1----:R-:W-:-:S05]  /*26e0*/  @P1 IMAD.WIDE.U32 R160, R193, 0x10, R160 ;  /* 0x00000010c1a01825 */ /* 0x002fca00078e00a0 */
[----:B------:R0:W-:Y:S02]  /*26f0*/  @P1 STG.E.128 desc[UR6][R160.64], R156 ;  /* 0x0000009ca0001986 */ /* 0x0001e4000c101d06 */
.L_x_3066:
[----:B------:R-:W-:Y:S05]  /*2700*/  BSYNC.RECONVERGENT B0 ;  /* 0x0000000000007941 */ /* 0x000fea0003800200 */
.L_x_3065:
        /* <DEDUP_REMOVED lines=24> */
[--C-:B-----5:R-:W-:Y:S02]  /*2890*/  HADD2.F32 R3, -RZ, R160.reuse.H0_H0 ;  /* 0x200000a0ff037230 */ /* 0x120fe40000004100 */
[----:B------:R-:W-:Y:S02]  /*28a0*/  HADD2.F32 R10, -RZ, R160.H1_H1 ;  /* 0x300000a0ff0a7230 */ /* 0x000fe40000004100 */
[--C-:B------:R-:W-:Y:S02]  /*28b0*/  HADD2.F32 R21, -RZ, R161.reuse.H0_H0 ;  /* 0x200000a1ff157230 */ /* 0x100fe40000004100 */
[----:B------:R-:W-:Y:S02]  /*28c0*/  HADD2.F32 R24, -RZ, R161.H1_H1 ;  /* 0x300000a1ff187230 */ /* 0x000fe40000004100 */
[--C-:B------:R-:W-:Y:S02]  /*28d0*/  HADD2.F32 R35, -RZ, R162.reuse.H0_H0 ;  /* 0x200000a2ff237230 */ /* 0x100fe40000004100 */
[----:B------:R-:W-:-:S02]  /*28e0*/  HADD2.F32 R172, -RZ, R162.H1_H1 ;  /* 0x300000a2ffac7230 */ /* 0x000fc40000004100 */
[--C-:B------:R-:W-:Y:S02]  /*28f0*/  HADD2.F32 R181, -RZ, R163.reuse.H0_H0 ;  /* 0x200000a3ffb57230 */ /* 0x100fe40000004100 */
[----:B------:R-:W-:Y:S01]  /*2900*/  HADD2.F32 R184, -RZ, R163.H1_H1 ;  /* 0x300000a3ffb87230 */ /* 0x000fe20000004100 */
[----:B------:R-:W-:Y:S06]  /*2910*/  BRA `(.L_x_3075) ;  /* 0x0000000400a47947 */ /* 0x000fec0003800000 */
.L_x_3074:
        /* <DEDUP_REMOVED lines=29> */
.L_x_3073:
[----:B------:R-:W-:-:S04]  /*2af0*/  UISETP.NE.U32.AND UP0, UPT, UR16, URZ, UPT ;  /* 0x000000ff1000728c */ /* 0x000fc8000bf05070 */
[----:B------:R-:W-:-:S09]  /*2b00*/  UISETP.NE.AND.EX UP0, UPT, UR17, URZ, UPT, UP0 ;  /* 0x000000ff1100728c */ /* 0x000fd2000bf05300 */
[----:B------:R-:W-:Y:S05]  /*2b10*/  BRA.U UP0, `(.L_x_3076) ;  /* 0x0000000100747547 */ /* 0x000fea000b800000 */
        /* <DEDUP_REMOVED lines=29> */
.L_x_3076:
        /* <DEDUP_REMOVED lines=43> */
[----:B------:R-:W-:-:S07]  /*2fa0*/  F2FP.F16.F32.PACK_AB R156, R10, R3 ;  /* 0x000000030a9c723e */ /* 0x000fce00000000ff */
.L_x_3075:
[----:B------:R-:W0:Y:S02]  /*2fb0*/  @P1 LDC.64 R160, c[0x0][0x3a8] ;  /* 0x0000ea00ffa01b82 */ /* 0x000e240000000a00 */
[C---:B0-----:R-:W-:Y:S01]  /*2fc0*/  @P1 IMAD.WIDE.U32 R160, R165.reuse, 0x10, R160 ;  /* 0x00000010a5a01825 */ /* 0x041fe200078e00a0 */
[----:B------:R-:W-:-:S04]  /*2fd0*/  IADD3 R165, PT, PT, R165, 0x80, RZ ;  /* 0x00000080a5a57810 */ /* 0x000fc80007ffe0ff */
[----:B------:R1:W-:Y:S03]  /*2fe0*/  @P1 STG.E.128 desc[UR6][R160.64], R156 ;  /* 0x0000009ca0001986 */ /* 0x0003e6000c101d06 */
.L_x_3072:
[----:B------:R-:W-:Y:S05]  /*2ff0*/  BSYNC.RECONVERGENT B0 ;  /* 0x0000000000007941 */ /* 0x000fea0003800200 */
.L_x_3071:
        /* <DEDUP_REMOVED lines=10> */
[----:B------:R-:W1:Y:S08]  /*30a0*/  @P0 LDC.64 R162, c[0x0][0x398] ;  /* 0x0000e600ffa20b82 */ /* 0x000e700000000a00 */
[----:B------:R-:W2:Y:S01]  /*30b0*/  @P2 LDC.64 R196, c[0x0][0x3a0] ;  /* 0x0000e800ffc42b82 */ /* 0x000ea20000000a00 */
[----:B0-----:R-:W-:-:S04]  /*30c0*/  IMAD.WIDE.U32 R160, R165, 0x10, R160 ;  /* 0x00000010a5a07825 */ /* 0x001fc800078e00a0 */
[C---:B-1----:R-:W-:Y:S02]  /*30d0*/  @P0 IMAD.WIDE.U32 R166, R165.reuse, 0x10, R162 ;  /* 0x00000010a5a60825 */ /* 0x042fe400078e00a2 */
[----:B------:R-:W5:Y:S04]  /*30e0*/  LDG.E.128 R160, desc[UR6][R160.64] ;  /* 0x00000006a0a07981 */ /* 0x000f68000c1e1d00 */
        /* <DEDUP_REMOVED lines=18> */
.L_x_3080:
        /* <DEDUP_REMOVED lines=29> */
.L_x_3079:
        /* <DEDUP_REMOVED lines=32> */
.L_x_3082:
[----:B-----5:R-:W-:Y:S02]  /*35e0*/  HADD2.F32 R9, -RZ, R160.H0_H0 ;  /* 0x200000a0ff097230 */ /* 0x020fe40000004100 */
[----:B------:R-:W-:Y:S02]  /*35f0*/  HADD2.F32 R12, -RZ, R148.H0_H0 ;  /* 0x20000094ff0c7230 */ /* 0x000fe40000004100 */
[----:B------:R-:W-:Y:S02]  /*3600*/  HADD2.F32 R160, -RZ, R160.H1_H1 ;  /* 0x300000a0ffa07230 */ /* 0x000fe40000004100 */
[----:B------:R-:W-:Y:S02]  /*3610*/  HADD2.F32 R26, -RZ, R161.H0_H0 ;  /* 0x200000a1ff1a7230 */ /* 0x000fe40000004100 */
[----:B------:R-:W-:Y:S01]  /*3620*/  FADD.FTZ R9, R12, R9 ;  /* 0x000000090c097221 */ /* 0x000fe20000010000 */
[----:B------:R-:W-:Y:S02]  /*3630*/  HADD2.F32 R156, -RZ, R162.H0_H0 ;  /* 0x200000a2ff9c7230 */ /* 0x000fe40000004100 */
[----:B------:R-:W-:-:S02]  /*3640*/  HADD2.F32 R23, -RZ, R148.H1_H1 ;  /* 0x30000094ff177230 */ /* 0x000fc40000004100 */
[----:B------:R-:W-:Y:S02]  /*3650*/  HADD2.F32 R157, -RZ, R149.H0_H0 ;  /* 0x20000095ff9d7230 */ /* 0x000fe40000004100 */
[----:B------:R-:W-:Y:S02]  /*3660*/  HADD2.F32 R159, -RZ, R150.H0_H0 ;  /* 0x20000096ff9f7230 */ /* 0x000fe40000004100 */
[----:B------:R-:W-:Y:S01]  /*3670*/  FADD.FTZ R160, R23, R160 ;  /* 0x000000a017a07221 */ /* 0x000fe20000010000 */
[----:B------:R-:W-:Y:S02]  /*3680*/  HADD2.F32 R161, -RZ, R161.H1_H1 ;  /* 0x300000a1ffa17230 */ /* 0x000fe40000004100 */
[----:B------:R-:W-:Y:S01]  /*3690*/  FADD.FTZ R26, R157, R26 ;  /* 0x0000001a9d1a7221 */ /* 0x000fe20000010000 */
[--C-:B------:R-:W-:Y:S02]  /*36a0*/  HADD2.F32 R158, -RZ, R163.reuse.H0_H0 ;  /* 0x200000a3ff9e7230 */ /* 0x100fe40000004100 */
[----:B------:R-:W-:Y:S01]  /*36b0*/  FADD.FTZ R156, R159, R156 ;  /* 0x0000009c9f9c7221 */ /* 0x000fe20000010000 */
[----:B------:R-:W-:-:S02]  /*36c0*/  HADD2.F32 R164, -RZ, R163.H1_H1 ;  /* 0x300000a3ffa47230 */ /* 0x000fc40000004100 */
[----:B------:R-:W-:Y:S02]  /*36d0*/  HADD2.F32 R12, -RZ, R149.H1_H1 ;  /* 0x30000095ff0c7230 */ /* 0x000fe40000004100 */
[----:B------:R-:W-:Y:S02]  /*36e0*/  HADD2.F32 R162, -RZ, R162.H1_H1 ;  /* 0x300000a2ffa27230 */ /* 0x000fe40000004100 */
[----:B------:R-:W-:Y:S02]  /*36f0*/  HADD2.F32 R163, -RZ, R150.H1_H1 ;  /* 0x30000096ffa37230 */ /* 0x000fe40000004100 */
[----:B------:R-:W-:Y:S01]  /*3700*/  FADD.FTZ R161, R12, R161 ;  /* 0x000000a10ca17221 */ /* 0x000fe20000010000 */
[--C-:B------:R-:W-:Y:S02]  /*3710*/  HADD2.F32 R157, -RZ, R151.reuse.H0_H0 ;  /* 0x20000097ff9d7230 */ /* 0x100fe40000004100 */
[----:B------:R-:W-:Y:S02]  /*3720*/  HADD2.F32 R159, -RZ, R151.H1_H1 ;  /* 0x30000097ff9f7230 */ /* 0x000fe40000004100 */
[----:B------:R-:W-:Y:S01]  /*3730*/  FADD.FTZ R162, R163, R162 ;  /* 0x000000a2a3a27221 */ /* 0x000fe20000010000 */
[----:B------:R-:W-:-:S02]  /*3740*/  HADD2.F32 R23, -RZ, R153.H0_H0 ;  /* 0x20000099ff177230 */ /* 0x000fc40000004100 */
        /* <DEDUP_REMOVED lines=21> */
.L_x_3081:
[----:B------:R-:W0:Y:S02]  /*38a0*/  @P1 LDC.64 R160, c[0x0][0x3a8] ;  /* 0x0000ea00ffa01b82 */ /* 0x000e240000000a00 */
[C---:B0-----:R-:W-:Y:S01]  /*38b0*/  @P1 IMAD.WIDE.U32 R160, R165.reuse, 0x10, R160 ;  /* 0x00000010a5a01825 */ /* 0x041fe200078e00a0 */
[----:B------:R-:W-:-:S04]  /*38c0*/  IADD3 R165, PT, PT, R165, 0x80, RZ ;  /* 0x00000080a5a57810 */ /* 0x000fc80007ffe0ff */
[----:B------:R2:W-:Y:S03]  /*38d0*/  @P1 STG.E.128 desc[UR6][R160.64], R156 ;  /* 0x0000009ca0001986 */ /* 0x0005e6000c101d06 */
.L_x_3078:
[----:B------:R-:W-:Y:S05]  /*38e0*/  BSYNC.RECONVERGENT B0 ;  /* 0x0000000000007941 */ /* 0x000fea0003800200 */
.L_x_3077:
        /* <DEDUP_REMOVED lines=31> */
.L_x_3086:
        /* <DEDUP_REMOVED lines=29> */
.L_x_3085:
        /* <DEDUP_REMOVED lines=32> */
.L_x_3088:
        /* <DEDUP_REMOVED lines=44> */
.L_x_3087:
[----:B------:R-:W0:Y:S02]  /*4170*/  @P1 LDC.64 R160, c[0x0][0x3a8] ;  /* 0x0000ea00ffa01b82 */ /* 0x000e240000000a00 */
[C---:B0-----:R-:W-:Y:S01]  /*4180*/  @P1 IMAD.WIDE.U32 R160, R165.reuse, 0x10, R160 ;  /* 0x00000010a5a01825 */ /* 0x041fe200078e00a0 */
[----:B------:R-:W-:-:S04]  /*4190*/  IADD3 R165, PT, PT, R165, 0x80, RZ ;  /* 0x00000080a5a57810 */ /* 0x000fc80007ffe0ff */
[----:B------:R3:W-:Y:S03]  /*41a0*/  @P1 STG.E.128 desc[UR6][R160.64], R156 ;  /* 0x0000009ca0001986 */ /* 0x0007e6000c101d06 */
.L_x_3084:
[----:B------:R-:W-:Y:S05]  /*41b0*/  BSYNC.RECONVERGENT B0 ;  /* 0x0000000000007941 */ /* 0x000fea0003800200 */
.L_x_3083:
        /* <DEDUP_REMOVED lines=31> */
.L_x_3092:
        /* <DEDUP_REMOVED lines=29> */
.L_x_3091:
        /* <DEDUP_REMOVED lines=32> */
.L_x_3094:
        /* <DEDUP_REMOVED lines=44> */
.L_x_3093:
[----:B------:R-:W0:Y:S02]  /*4a40*/  @P1 LDC.64 R160, c[0x0][0x3a8] ;  /* 0x0000ea00ffa01b82 */ /* 0x000e240000000a00 */
[C---:B0-----:R-:W-:Y:S01]  /*4a50*/  @P1 IMAD.WIDE.U32 R160, R165.reuse, 0x10, R160 ;  /* 0x00000010a5a01825 */ /* 0x041fe200078e00a0 */
[----:B------:R-:W-:-:S04]  /*4a60*/  IADD3 R165, PT, PT, R165, 0x80, RZ ;  /* 0x00000080a5a57810 */ /* 0x000fc80007ffe0ff */
[----:B------:R4:W-:Y:S03]  /*4a70*/  @P1 STG.E.128 desc[UR6][R160.64], R156 ;  /* 0x0000009ca0001986 */ /* 0x0009e6000c101d06 */
.L_x_3090:
[----:B------:R-:W-:Y:S05]  /*4a80*/  BSYNC.RECONVERGENT B0 ;  /* 0x0000000000007941 */ /* 0x000fea0003800200 */
.L_x_3089:
[----:B------:R-:W-:Y:S01]  /*4a90*/  ISETP.GE.U32.AND P4, PT, R6, 0x300, PT ;  /* 0x000003000600780c */ /* 0x000fe20003f86070 */
[----:B------:R-:W-:-:S12]  /*4aa0*/  BSSY.RECONVERGENT B0, `(.L_x_3095) ;  /* 0x000008b000007945 */ /* 0x000fd80003800200 */
[----:B------:R-:W-:Y:S05]  /*4ab0*/  @!P4 BRA `(.L_x_3096) ;  /* 0x000000080024c947 */ /* 0x000fea0003800000 */
[----:B------:R-:W-:-:S04]  /*4ac0*/  ISETP.NE.U32.AND P0, PT, RZ, UR14, PT ;  /* 0x0000000eff007c0c */ /* 0x000fc8000bf05070 */
[----:B------:R-:W-:-:S13]  /*4ad0*/  ISETP.NE.AND.EX P0, PT, RZ, UR15, PT, P0 ;  /* 0x0000000fff007c0c */ /* 0x000fda000bf05300 */
[----:B01234-:R-:W0:Y:S02]  /*4ae0*/  @P0 LDC.64 R160, c[0x0][0x398] ;  /* 0x0000e600ffa00b82 */ /* 0x01fe240000000a00 */
[----:B0-----:R-:W-:-:S06]  /*4af0*/  @P0 IMAD.WIDE.U32 R166, R165, 0x10, R160 ;  /* 0x00000010a5a60825 */ /* 0x001fcc00078e00a0 */
[----:B------:R-:W0:Y:S01]  /*4b00*/  LDC.64 R160, c[0x0][0x390] ;  /* 0x0000e400ffa07b82 */ /* 0x000e220000000a00 */
[----:B------:R1:W5:Y:S01]  /*4b10*/  @P0 LDG.E.128 R148, desc[UR6][R166.64] ;  /* 0x00000006a6940981 */ /* 0x000362000c1e1d00 */
[----:B------:R-:W-:-:S04]  /*4b20*/  ISETP.NE.U32.AND P0, PT, RZ, UR16, PT ;  /* 0x00000010ff007c0c */ /* 0x000fc8000bf05070 */
[----:B------:R-:W-:-:S13]  /*4b30*/  ISETP.NE.AND.EX P0, PT, RZ, UR17, PT, P0 ;  /* 0x00000011ff007c0c */ /* 0x000fda000bf05300 */
[----:B------:R-:W2:Y:S01]  /*4b40*/  @P0 LDC.64 R162, c[0x0][0x3a0] ;  /* 0x0000e800ffa20b82 */ /* 0x000ea20000000a00 */
[----:B0-----:R-:W-:-:S04]  /*4b50*/  IMAD.WIDE.U32 R160, R165, 0x10, R160 ;  /* 0x00000010a5a07825 */ /* 0x001fc800078e00a0 */
[----:B--2---:R-:W-:Y:S02]  /*4b60*/  @P0 IMAD.WIDE.U32 R196, R165, 0x10, R162 ;  /* 0x00000010a5c40825 */ /* 0x004fe400078e00a2 */
[----:B------:R-:W5:Y:S04]  /*4b70*/  LDG.E.128 R160, desc[UR6][R160.64] ;  /* 0x00000006a0a07981 */ /* 0x000f68000c1e1d00 */
[----:B------:R1:W5:Y:S01]  /*4b80*/  @P0 LDG.E.128 R152, desc[UR6][R196.64] ;  /* 0x00000006c4980981 */ /* 0x000362000c1e1d00 */
[----:B------:R-:W-:-:S04]  /*4b90*/  UISETP.NE.U32.AND UP0, UPT, UR14, URZ, UPT ;  /* 0x000000ff0e00728c */ /* 0x000fc8000bf05070 */
[----:B------:R-:W-:-:S09]  /*4ba0*/  UISETP.NE.AND.EX UP0, UPT, UR15, URZ, UPT, UP0 ;  /* 0x000000ff0f00728c */ /* 0x000fd2000bf05300 */
[----:B-1----:R-:W-:Y:S05]  /*4bb0*/  BRA.U UP0, `(.L_x_3097) ;  /* 0x0000000100a47547 */ /* 0x002fea000b800000 */
        /* <DEDUP_REMOVED lines=12> */
.L_x_3098:
        /* <DEDUP_REMOVED lines=29> */
.L_x_3097:
        /* <DEDUP_REMOVED lines=32> */
.L_x_3100:
        /* <DEDUP_REMOVED lines=44> */
.L_x_3099:
[----:B------:R-:W0:Y:S02]  /*5310*/  @P1 LDC.64 R160, c[0x0][0x3a8] ;  /* 0x0000ea00ffa01b82 */ /* 0x000e240000000a00 */
[C---:B0-----:R-:W-:Y:S01]  /*5320*/  @P1 IMAD.WIDE.U32 R160, R165.reuse, 0x10, R160 ;  /* 0x00000010a5a01825 */ /* 0x041fe200078e00a0 */
[----:B------:R-:W-:-:S04]  /*5330*/  IADD3 R165, PT, PT, R165, 0x80, RZ ;  /* 0x00000080a5a57810 */ /* 0x000fc80007ffe0ff */
[----:B------:R0:W-:Y:S03]  /*5340*/  @P1 STG.E.128 desc[UR6][R160.64], R156 ;  /* 0x0000009ca0001986 */ /* 0x0001e6000c101d06 */
.L_x_3096:
[----:B------:R-:W-:Y:S05]  /*5350*/  BSYNC.RECONVERGENT B0 ;  /* 0x0000000000007941 */ /* 0x000fea0003800200 */
.L_x_3095:
        /* <DEDUP_REMOVED lines=11> */
[----:B------:R-:W2:Y:S01]  /*5410*/  @P0 LDC.64 R194, c[0x0][0x3a0] ;  /* 0x0000e800ffc20b82 */ /* 0x000ea20000000a00 */
[----:B0-----:R-:W-:-:S06]  /*5420*/  IMAD.WIDE.U32 R160, R165, 0x10, R160 ;  /* 0x00000010a5a07825 */ /* 0x001fcc00078e00a0 */
[----:B------:R-:W5:Y:S01]  /*5430*/  LDG.E.128 R160, desc[UR6][R160.64] ;  /* 0x00000006a0a07981 */ /* 0x000f62000c1e1d00 */
[----:B--2---:R-:W-:-:S05]  /*5440*/  @P0 IMAD.WIDE.U32 R194, R165, 0x10, R194 ;  /* 0x00000010a5c20825 */ /* 0x004fca00078e00c2 */
        /* <DEDUP_REMOVED lines=16> */
.L_x_3104:
        /* <DEDUP_REMOVED lines=29> */
.L_x_3103:
        /* <DEDUP_REMOVED lines=32> */
.L_x_3106:
        /* <DEDUP_REMOVED lines=44> */
.L_x_3105:
[----:B------:R-:W0:Y:S02]  /*5be0*/  @P1 LDC.64 R160, c[0x0][0x3a8] ;  /* 0x0000ea00ffa01b82 */ /* 0x000e240000000a00 */
[----:B0-----:R-:W-:-:S05]  /*5bf0*/  @P1 IMAD.WIDE.U32 R160, R165, 0x10, R160 ;  /* 0x00000010a5a01825 */ /* 0x001fca00078e00a0 */
[----:B------:R0:W-:Y:S02]  /*5c00*/  @P1 STG.E.128 desc[UR6][R160.64], R156 ;  /* 0x0000009ca0001986 */ /* 0x0001e4000c101d06 */
.L_x_3102:
[----:B------:R-:W-:Y:S05]  /*5c10*/  BSYNC.RECONVERGENT B0 ;  /* 0x0000000000007941 */ /* 0x000fea0003800200 */
.L_x_3101:
[----:B01234-:R-:W-:Y:S01]  /*5c20*/  FADD.FTZ R161, RZ, R5 ;  /* 0x00000005ffa17221 */ /* 0x01ffe20000010000 */
[C---:B------:R-:W-:Y:S01]  /*5c30*/  ISETP.GE.U32.AND P0, PT, R6.reuse, 0x80, PT ;  /* 0x000000800600780c */ /* 0x040fe20003f06070 */
[----:B------:R-:W0:Y:S01]  /*5c40*/  S2R R195, SR_TID.X ;  /* 0x0000000000c37919 */ /* 0x000e220000002100 */
[----:B------:R-:W-:Y:S01]  /*5c50*/  ISETP.GT.U32.AND P6, PT, R6, 0xff, PT ;  /* 0x000000ff0600780c */ /* 0x000fe20003fc4070 */
[----:B------:R-:W-:Y:S01]  /*5c60*/  FADD.FTZ R160, R8, R161 ;  /* 0x000000a108a07221 */ /* 0x000fe20000010000 */
[----:B------:R-:W-:Y:S01]  /*5c70*/  P2R R163, PR, RZ, 0x2 ;  /* 0x00000002ffa37803 */ /* 0x000fe20000000000 */
[----:B------:R-:W-:Y:S01]  /*5c80*/  BSSY.RECONVERGENT B0, `(.L_x_3107) ;  /* 0x00000d4000007945 */ /* 0x000fe20003800200 */
[----:B------:R-:W-:Y:S01]  /*5c90*/  ISETP.GT.U32.AND P1, PT, R6, 0x17f, PT ;  /* 0x0000017f0600780c */ /* 0x000fe20003f24070 */
[----:B------:R-:W-:-:S04]  /*5ca0*/  FADD.FTZ R161, R19, R160 ;  /* 0x000000a013a17221 */ /* 0x000fc80000010000 */
[----:B------:R-:W-:-:S04]  /*5cb0*/  FADD.FTZ R160, R22, R161 ;  /* 0x000000a116a07221 */ /* 0x000fc80000010000 */
[----:B------:R-:W-:-:S04]  /*5cc0*/  FADD.FTZ R161, R33, R160 ;  /* 0x000000a021a17221 */ /* 0x000fc80000010000 */
[----:B------:R-:W-:-:S04]  /*5cd0*/  FADD.FTZ R160, R174, R161 ;  /* 0x000000a1aea07221 */ /* 0x000fc80000010000 */
[----:B------:R-:W-:-:S04]  /*5ce0*/  FADD.FTZ R161, R183, R160 ;  /* 0x000000a0b7a17221 */ /* 0x000fc80000010000 */
[----:B------:R-:W-:-:S05]  /*5cf0*/  FADD.FTZ R161, R182, R161 ;  /* 0x000000a1b6a17221 */ /* 0x000fca0000010000 */
[----:B------:R-:W-:Y:S02]  /*5d00*/  FSEL R162, R161, RZ, P0 ;  /* 0x000000ffa1a27208 */ /* 0x000fe40000000000 */
[----:B0-----:R-:W-:-:S03]  /*5d10*/  LOP3.LUT R167, R195, 0x1f, RZ, 0xc0, !PT ;  /* 0x0000001fc3a77812 */ /* 0x001fc600078ec0ff */
        /* <DEDUP_REMOVED lines=74> */
[----:B------:R-:W-:-:S03]  /*61c0*/  HFMA2 R196, -RZ, RZ, 0, 0 ;  /* 0x00000000ffc47431 */ /* 0x000fc600000001ff */
[----:B------:R-:W-:Y:S01]  /*61d0*/  FFMA.FTZ R161, R162, R162, R161 ;  /* 0x000000a2a2a17223 */ /* 0x000fe200000100a1 */
[----:B------:R-:W-:-:S03]  /*61e0*/  FADD.FTZ R162, R174, -R160 ;  /* 0x800000a0aea27221 */ /* 0x000fc60000010000 */
[----:B------:R-:W-:Y:S01]  /*61f0*/  FFMA.FTZ R161, R164, R164, R161 ;  /* 0x000000a4a4a17223 */ /* 0x000fe200000100a1 */
[----:B------:R-:W-:-:S03]  /*6200*/  FADD.FTZ R164, R183, -R160 ;  /* 0x800000a0b7a47221 */ /* 0x000fc60000010000 */
[----:B------:R-:W-:Y:S01]  /*6210*/  FFMA.FTZ R161, R162, R162, R161 ;  /* 0x000000a2a2a17223 */ /* 0x000fe200000100a1 */
[----:B------:R-:W-:-:S03]  /*6220*/  FADD.FTZ R162, R182, -R160 ;  /* 0x800000a0b6a27221 */ /* 0x000fc60000010000 */
        /* <DEDUP_REMOVED lines=121> */
.L_x_3108:
[----:B------:R-:W-:Y:S05]  /*69c0*/  BSYNC.RECONVERGENT B0 ;  /* 0x0000000000007941 */ /* 0x000fea0003800200 */
.L_x_3107:
[----:B------:R-:W-:Y:S01]  /*69d0*/  BAR.SYNC.DEFER_BLOCKING 0x0 ;  /* 0x0000000000007b1d */ /* 0x000fe20000010000 */
[----:B------:R-:W-:Y:S02]  /*69e0*/  ISETP.GT.U32.AND P6, PT, R167, 0x3, PT ;  /* 0x00000003a700780c */ /* 0x000fe40003fc4070 */
[----:B0-----:R-:W-:-:S03]  /*69f0*/  CS2R R160, SRZ ;  /* 0x0000000000a07805 */ /* 0x001fc6000001ff00 */
[----:B------:R-:W-:Y:S08]  /*6a00*/  BSSY.RECONVERGENT B0, `(.L_x_3109) ;  /* 0x000000a000007945 */ /* 0x000ff00003800200 */
        /* <DEDUP_REMOVED lines=9> */
.L_x_3110:
[----:B------:R-:W-:Y:S05]  /*6aa0*/  BSYNC.RECONVERGENT B0 ;  /* 0x0000000000007941 */ /* 0x000fea0003800200 */
.L_x_3109:
[----:B------:R-:W1:Y:S01]  /*6ab0*/  SHFL.DOWN PT, R163, R196, 0x2, 0x1f ;  /* 0x08401f00c4a37f89 */ /* 0x000e6200000e0000 */
[----:B------:R-:W-:Y:S01]  /*6ac0*/  ISETP.NE.AND P6, PT, RZ, UR10, PT ;  /* 0x0000000aff007c0c */ /* 0x000fe2000bfc5270 */
[----:B------:R-:W-:Y:S02]  /*6ad0*/  BSSY.RECONVERGENT B0, `(.L_x_3111) ;  /* 0x0000081000007945 */ /* 0x000fe40003800200 */
[----:B0-----:R-:W0:Y:S01]  /*6ae0*/  SHFL.DOWN PT, R165, R160, 0x2, 0x1f ;  /* 0x08401f00a0a57f89 */ /* 0x001e2200000e0000 */
[----:B-1----:R-:W-:Y:S02]  /*6af0*/  IADD3 R162, PT, PT, R163, R196, RZ ;  /* 0x000000c4a3a27210 */ /* 0x002fe40007ffe0ff */
[----:B------:R-:W-:Y:S02]  /*6b00*/  I2FP.F32.S32 R167, R163 ;  /* 0x000000a300a77245 */ /* 0x000fe40000201400 */
[----:B------:R-:W-:Y:S01]  /*6b10*/  I2FP.F32.S32 R164, R162 ;  /* 0x000000a200a47245 */ /* 0x000fe20000201400 */
[----:B------:R-:W1:Y:S01]  /*6b20*/  SHFL.DOWN PT, R199, R162, 0x1, 0x1f ;  /* 0x08201f00a2c77f89 */ /* 0x000e6200000e0000 */
[----:B------:R-:W-:Y:S01]  /*6b30*/  I2FP.F32.S32 R163, R196 ;  /* 0x000000c400a37245 */ /* 0x000fe20000201400 */
        /* <DEDUP_REMOVED lines=8> */
[----:B-1----:R-:W-:-:S04]  /*6bc0*/  IADD3 R198, PT, PT, R162, R199, RZ ;  /* 0x000000c7a2c67210 */ /* 0x002fc80007ffe0ff */
[----:B------:R-:W0:Y:S01]  /*6bd0*/  SHFL.DOWN PT, R196, R197, 0x1, 0x1f ;  /* 0x08201f00c5c47f89 */ /* 0x000e2200000e0000 */
[----:B------:R-:W-:Y:S02]  /*6be0*/  I2FP.F32.S32 R199, R199 ;  /* 0x000000c700c77245 */ /* 0x000fe40000201400 */
[----:B------:R-:W-:-:S06]  /*6bf0*/  I2FP.F32.S32 R198, R198 ;  /* 0x000000c600c67245 */ /* 0x000fcc0000201400 */
[----:B------:R-:W1:Y:S01]  /*6c00*/  MUFU.RCP R198, R198 ;  /* 0x000000c600c67308 */ /* 0x000e620000001000 */
[----:B0-----:R-:W-:Y:S01]  /*6c10*/  FMUL.FTZ R201, R196, R199 ;  /* 0x000000c7c4c97220 */ /* 0x001fe20000410000 */
[----:B------:R-:W-:-:S03]  /*6c20*/  FADD.FTZ R196, R197, -R196 ;  /* 0x800000c4c5c47221 */ /* 0x000fc60000010000 */
[----:B------:R-:W-:Y:S01]  /*6c30*/  FFMA.FTZ R201, R164, R197, R201 ;  /* 0x000000c5a4c97223 */ /* 0x000fe200000100c9 */
[----:B------:R-:W-:-:S03]  /*6c40*/  FMUL.FTZ R165, R196, R196 ;  /* 0x000000c4c4a57220 */ /* 0x000fc60000410000 */
[----:B-1----:R-:W-:Y:S01]  /*6c50*/  FMUL.FTZ R201, R198, R201 ;  /* 0x000000c9c6c97220 */ /* 0x002fe20000410000 */
[----:B------:R-:W-:Y:S02]  /*6c60*/  FMUL.FTZ R165, R164, R165 ;  /* 0x000000a5a4a57220 */ /* 0x000fe40000410000 */
[----:B------:R-:W0:Y:S02]  /*6c70*/  LDC R164, c[0x0][0x448] ;  /* 0x00011200ffa47b82 */ /* 0x000e240000000800 */
[----:B------:R-:W1:Y:S01]  /*6c80*/  SHFL.IDX PT, R205, R201, RZ, 0x1f ;  /* 0x00001fffc9cd7589 */ /* 0x000e6200000e0000 */
        /* <DEDUP_REMOVED lines=22> */
[--C-:B0-----:R-:W-:Y:S01]  /*6df0*/  FADD.FTZ R160, R183, -R200.reuse ;  /* 0x800000c8b7a07221 */ /* 0x101fe20000010000 */
[----:B-----5:R-:W-:Y:S02]  /*6e00*/  HADD2.F32 R163, -RZ, R39.H0_H0 ;  /* 0x20000027ffa37230 */ /* 0x020fe40000004100 */
[----:B------:R-:W-:Y:S01]  /*6e10*/  FADD.FTZ R164, R182, -R200 ;  /* 0x800000c8b6a47221 */ /* 0x000fe20000010000 */
[----:B------:R-:W-:Y:S02]  /*6e20*/  HADD2.F32 R161, -RZ, R107.H0_H0 ;  /* 0x2000006bffa17230 */ /* 0x000fe40000004100 */
[C---:B------:R-:W-:Y:S01]  /*6e30*/  FMUL.FTZ R160, R201.reuse, R160 ;  /* 0x000000a0c9a07220 */ /* 0x040fe20000410000 */
[----:B------:R-:W-:Y:S02]  /*6e40*/  HADD2.F32 R167, -RZ, R43.H0_H0 ;  /* 0x2000002bffa77230 */ /* 0x000fe40000004100 */
[----:B------:R-:W-:Y:S01]  /*6e50*/  FMUL.FTZ R196, R201, R164 ;  /* 0x000000a4c9c47220 */ /* 0x000fe20000410000 */
[----:B------:R-:W-:-:S02]  /*6e60*/  HADD2.F32 R162, -RZ, R131.H0_H0 ;  /* 0x20000083ffa27230 */ /* 0x000fc40000004100 */
[----:B------:R-:W-:Y:S01]  /*6e70*/  FFMA.FTZ R163, R160, R163, R161 ;  /* 0x000000a3a0a37223 */ /* 0x000fe200000100a1 */
[----:B------:R-:W-:Y:S02]  /*6e80*/  HADD2.F32 R165, -RZ, R39.H1_H1 ;  /* 0x30000027ffa57230 */ /* 0x000fe40000004100 */
[----:B------:R-:W-:Y:S01]  /*6e90*/  FADD.FTZ R164, R174, -R200 ;  /* 0x800000c8aea47221 */ /* 0x000fe20000010000 */
[----:B------:R-:W-:Y:S02]  /*6ea0*/  HADD2.F32 R197, -RZ, R107.H1_H1 ;  /* 0x3000006bffc57230 */ /* 0x000fe40000004100 */
[----:B------:R-:W-:Y:S01]  /*6eb0*/  FFMA.FTZ R167, R160, R167, R162 ;  /* 0x000000a7a0a77223 */ /* 0x000fe200000100a2 */
[----:B------:R-:W-:Y:S01]  /*6ec0*/  FADD.FTZ R160, R33, -R200 ;  /* 0x800000c821a07221 */ /* 0x000fe20000010000 */
[----:B------:R-:W-:Y:S02]  /*6ed0*/  HADD2.F32 R161, -RZ, R38.H0_H0 ;  /* 0x20000026ffa17230 */ /* 0x000fe40000004100 */
[----:B------:R-:W-:Y:S01]  /*6ee0*/  FMUL.FTZ R166, R201, R164 ;  /* 0x000000a4c9a67220 */ /* 0x000fe20000410000 */
[----:B------:R-:W-:Y:S01]  /*6ef0*/  FFMA.FTZ R214, R196, R165, R197 ;  /* 0x000000a5c4d67223 */ /* 0x000fe200000100c5 */
[----:B------:R-:W-:-:S02]  /*6f00*/  HADD2.F32 R165, -RZ, R106.H0_H0 ;  /* 0x2000006affa57230 */ /* 0x000fc40000004100 */
[C---:B------:R-:W-:Y:S01]  /*6f10*/  FMUL.FTZ R160, R201.reuse, R160 ;  /* 0x000000a0c9a07220 */ /* 0x040fe20000410000 */
[----:B------:R-:W-:Y:S02]  /*6f20*/  HADD2.F32 R197, -RZ, R42.H0_H0 ;  /* 0x2000002affc57230 */ /* 0x000fe40000004100 */
[----:B------:R-:W-:Y:S01]  /*6f30*/  FADD.FTZ R164, R22, -R200 ;  /* 0x800000c816a47221 */ /* 0x000fe20000010000 */
[----:B------:R-:W-:Y:S02]  /*6f40*/  HADD2.F32 R162, -RZ, R130.H0_H0 ;  /* 0x20000082ffa27230 */ /* 0x000fe40000004100 */
[----:B------:R-:W-:Y:S01]  /*6f50*/  FFMA.FTZ R210, R160, R161, R165 ;  /* 0x000000a1a0d27223 */ /* 0x000fe200000100a5 */
[----:B------:R-:W-:Y:S02]  /*6f60*/  HADD2.F32 R199, -RZ, R38.H1_H1 ;  /* 0x30000026ffc77230 */ /* 0x000fe40000004100 */
[----:B------:R-:W-:Y:S01]  /*6f70*/  FMUL.FTZ R208, R201, R164 ;  /* 0x000000a4c9d07220 */ /* 0x000fe20000410000 */
[----:B------:R-:W-:-:S02]  /*6f80*/  HADD2.F32 R203, -RZ, R106.H1_H1 ;  /* 0x3000006affcb7230 */ /* 0x000fc40000004100 */
[----:B------:R-:W-:Y:S01]  /*6f90*/  FFMA.FTZ R212, R160, R197, R162 ;  /* 0x000000c5a0d47223 */ /* 0x000fe200000100a2 */
[--C-:B------:R-:W-:Y:S01]  /*6fa0*/  FADD.FTZ R160, R19, -R200.reuse ;  /* 0x800000c813a07221 */ /* 0x100fe20000010000 */
[----:B------:R-:W-:Y:S02]  /*6fb0*/  HADD2.F32 R205, -RZ, R43.H1_H1 ;  /* 0x3000002bffcd7230 */ /* 0x000fe40000004100 */
[----:B------:R-:W-:Y:S01]  /*6fc0*/  FADD.FTZ R164, R8, -R200 ;  /* 0x800000c808a47221 */ /* 0x000fe20000010000 */
[----:B------:R-:W-:Y:S01]  /*6fd0*/  FFMA.FTZ R217, R166, R199, R203 ;  /* 0x000000c7a6d97223 */ /* 0x000fe200000100cb */
[----:B------:R-:W-:Y:S02]  /*6fe0*/  HADD2.F32 R199, -RZ, R37.H1_H1 ;  /* 0x30000025ffc77230 */ /* 0x000fe40000004100 */
[----:B------:R-:W-:Y:S01]  /*6ff0*/  FMUL.FTZ R160, R201, R160 ;  /* 0x000000a0c9a07220 */ /* 0x000fe20000410000 */
[----:B------:R-:W-:Y:S01]  /*7000*/  HADD2.F32 R203, -RZ, R105.H1_H1 ;  /* 0x30000069ffcb7230 */ /* 0x000fe20000004100 */
[----:B------:R-:W-:Y:S01]  /*7010*/  F2FP.F16.F32.PACK_AB R163, R214, R163 ;  /* 0x000000a3d6a3723e */ /* 0x000fe200000000ff */
[----:B------:R-:W-:-:S02]  /*7020*/  HADD2.F32 R207, -RZ, R131.H1_H1 ;  /* 0x30000083ffcf7230 */ /* 0x000fc40000004100 */
[----:B------:R-:W-:Y:S02]  /*7030*/  HADD2.F32 R197, -RZ, R41.H0_H0 ;  /* 0x20000029ffc57230 */ /* 0x000fe40000004100 */
[----:B------:R-:W-:Y:S01]  /*7040*/  FFMA.FTZ R211, R208, R199, R203 ;  /* 0x000000c7d0d37223 */ /* 0x000fe200000100cb */
[----:B------:R-:W-:Y:S02]  /*7050*/  HADD2.F32 R162, -RZ, R129.H0_H0 ;  /* 0x20000081ffa27230 */ /* 0x000fe40000004100 */
[----:B------:R-:W-:Y:S01]  /*7060*/  FFMA.FTZ R216, R196, R205, R207 ;  /* 0x000000cdc4d87223 */ /* 0x000fe200000100cf */
[----:B------:R-:W0:Y:S01]  /*7070*/  LDC.64 R198, c[0x0][0x428] ;  /* 0x00010a00ffc67b82 */ /* 0x000e220000000a00 */
[----:B------:R-:W-:Y:S02]  /*7080*/  HADD2.F32 R161, -RZ, R37.H0_H0 ;  /* 0x20000025ffa17230 */ /* 0x000fe40000004100 */
[----:B------:R-:W-:Y:S01]  /*7090*/  FFMA.FTZ R206, R160, R197, R162 ;  /* 0x000000c5a0ce7223 */ /* 0x000fe200000100a2 */
[----:B------:R-:W-:Y:S01]  /*70a0*/  HADD2.F32 R165, -RZ, R105.H0_H0 ;  /* 0x20000069ffa57230 */ /* 0x000fe20000004100 */
[----:B------:R-:W-:Y:S01]  /*70b0*/  F2FP.F16.F32.PACK_AB R167, R216, R167 ;  /* 0x000000a7d8a7723e */ /* 0x000fe200000000ff */
[----:B------:R-:W-:-:S02]  /*70c0*/  HADD2.F32 R205, -RZ, R42.H1_H1 ;  /* 0x3000002affcd7230 */ /* 0x000fc40000004100 */
[----:B------:R-:W1:Y:S01]  /*70d0*/  LDC.64 R196, c[0x0][0x430] ;  /* 0x00010c00ffc47b82 */ /* 0x000e620000000a00 */
[----:B------:R-:W-:Y:S02]  /*70e0*/  HADD2.F32 R207, -RZ, R130.H1_H1 ;  /* 0x30000082ffcf7230 */ /* 0x000fe40000004100 */
[----:B------:R-:W-:Y:S01]  /*70f0*/  FFMA.FTZ R204, R160, R161, R165 ;  /* 0x000000a1a0cc7223 */ /* 0x000fe200000100a5 */
[----:B------:R-:W-:Y:S01]  /*7100*/  FADD.FTZ R160, R5, -R200 ;  /* 0x800000c805a07221 */ /* 0x000fe20000010000 */
[----:B------:R-:W-:Y:S02]  /*7110*/  HADD2.F32 R161, -RZ, R36.H0_H0 ;  /* 0x20000024ffa17230 */ /* 0x000fe40000004100 */
[----:B------:R-:W-:Y:S01]  /*7120*/  FFMA.FTZ R219, R166, R205, R207 ;  /* 0x000000cda6db7223 */ /* 0x000fe200000100cf */
[----:B------:R-:W-:Y:S02]  /*7130*/  HADD2.F32 R165, -RZ, R104.H0_H0 ;  /* 0x20000068ffa57230 */ /* 0x000fe40000004100 */
[----:B------:R-:W-:Y:S01]  /*7140*/  FMUL.FTZ R160, R201, R160 ;  /* 0x000000a0c9a07220 */ /* 0x000fe20000410000 */
[----:B------:R-:W-:-:S02]  /*7150*/  HADD2.F32 R203, -RZ, R40.H0_H0 ;  /* 0x20000028ffcb7230 */ /* 0x000fc40000004100 */
[----:B------:R-:W-:Y:S01]  /*7160*/  FMUL.FTZ R166, R201, R164 ;  /* 0x000000a4c9a67220 */ /* 0x000fe20000410000 */
[----:B------:R-:W-:Y:S02]  /*7170*/  HADD2.F32 R162, -RZ, R128.H0_H0 ;  /* 0x20000080ffa27230 */ /* 0x000fe40000004100 */
[C---:B------:R-:W-:Y:S01]  /*7180*/  FFMA.FTZ R165, R160.reuse, R161, R165 ;  /* 0x000000a1a0a57223 */ /* 0x040fe200000100a5 */
[----:B------:R-:W-:Y:S01]  /*7190*/  HADD2.F32 R205, -RZ, R36.H1_H1 ;  /* 0x30000024ffcd7230 */ /* 0x000fe20000004100 */
[----:B------:R-:W-:Y:S01]  /*71a0*/  F2FP.F16.F32.PACK_AB R161, R211, R204 ;  /* 0x000000ccd3a1723e */ /* 0x000fe200000000ff */
[----:B------:R-:W-:Y:S02]  /*71b0*/  HADD2.F32 R207, -RZ, R104.H1_H1 ;  /* 0x30000068ffcf7230 */ /* 0x000fe40000004100 */
[----:B------:R-:W-:Y:S01]  /*71c0*/  FFMA.FTZ R164, R160, R203, R162 ;  /* 0x000000cba0a47223 */ /* 0x000fe200000100a2 */
[----:B------:R-:W-:Y:S01]  /*71d0*/  HADD2.F32 R213, -RZ, R41.H1_H1 ;  /* 0x30000029ffd57230 */ /* 0x000fe20000004100 */
[----:B------:R-:W-:Y:S01]  /*71e0*/  F2FP.F16.F32.PACK_AB R162, R217, R210 ;  /* 0x000000d2d9a2723e */ /* 0x000fe200000000ff */
[----:B------:R-:W-:-:S02]  /*71f0*/  HADD2.F32 R215, -RZ, R129.H1_H1 ;  /* 0x30000081ffd77230 */ /* 0x000fc40000004100 */
[----:B------:R-:W-:Y:S01]  /*7200*/  FFMA.FTZ R160, R166, R205, R207 ;  /* 0x000000cda6a07223 */ /* 0x000fe200000100cf */
[----:B------:R-:W-:Y:S02]  /*7210*/  HADD2.F32 R209, -RZ, R40.H1_H1 ;  /* 0x30000028ffd17230 */ /* 0x000fe40000004100 */
[----:B------:R-:W-:Y:S02]  /*7220*/  HADD2.F32 R202, -RZ, R128.H1_H1 ;  /* 0x30000080ffca7230 */ /* 0x000fe40000004100 */
[----:B------:R-:W-:Y:S01]  /*7230*/  FFMA.FTZ R213, R208, R213, R215 ;  /* 0x000000d5d0d57223 */ /* 0x000fe200000100d7 */
[----:B------:R-:W-:Y:S01]  /*7240*/  F2FP.F16.F32.PACK_AB R160, R160, R165 ;  /* 0x000000a5a0a0723e */ /* 0x000fe200000000ff */
[----:B0-----:R-:W-:-:S04]  /*7250*/  IMAD.WIDE.U32 R198, R193, 0x10, R198 ;  /* 0x00000010c1c67825 */ /* 0x001fc800078e00c6 */
[----:B------:R-:W-:Y:S01]  /*7260*/  FFMA.FTZ R209, R166, R209, R202 ;  /* 0x000000d1a6d17223 */ /* 0x000fe200000100ca */
[----:B------:R-:W-:Y:S01]  /*7270*/  F2FP.F16.F32.PACK_AB R166, R219, R212 ;  /* 0x000000d4dba6723e */ /* 0x000fe200000000ff */
[----:B-1----:R-:W-:Y:S01]  /*7280*/  IMAD.WIDE.U32 R196, R193, 0x10, R196 ;  /* 0x00000010c1c47825 */ /* 0x002fe200078e00c4 */
[----:B------:R-:W-:Y:S01]  /*7290*/  F2FP.F16.F32.PACK_AB R165, R213, R206 ;  /* 0x000000ced5a5723e */ /* 0x000fe200000000ff */
[----:B------:R1:W-:Y:S01]  /*72a0*/  STG.E.128 desc[UR6][R198.64], R160 ;  /* 0x000000a0c6007986 */ /* 0x0003e2000c101d06 */
[----:B------:R-:W-:Y:S02]  /*72b0*/  F2FP.F16.F32.PACK_AB R164, R209, R164 ;  /* 0x000000a4d1a4723e */ /* 0x000fe400000000ff */
[----:B------:R-:W-:-:S03]  /*72c0*/  IADD3 R193, PT, PT, R193, 0x80, RZ ;  /* 0x00000080c1c17810 */ /* 0x000fc60007ffe0ff */
[----:B------:R1:W-:Y:S04]  /*72d0*/  STG.E.128 desc[UR6][R196.64], R164 ;  /* 0x000000a4c4007986 */ /* 0x0003e8000c101d06 */
.L_x_3112:
[----:B------:R-:W-:Y:S05]  /*72e0*/  BSYNC.RECONVERGENT B0 ;  /* 0x0000000000007941 */ /* 0x000fea0003800200 */
.L_x_3111:
[----:B------:R-:W-:Y:S01]  /*72f0*/  ISETP.GE.U32.AND P6, PT, R6, 0x100, PT ;  /* 0x000001000600780c */ /* 0x000fe20003fc6070 */
[----:B------:R-:W-:-:S12]  /*7300*/  BSSY.RECONVERGENT B0, `(.L_x_3113) ;  /* 0x0000051000007945 */ /* 0x000fd80003800200 */
[----:B------:R-:W-:Y:S05]  /*7310*/  @!P6 BRA `(.L_x_3114) ;  /* 0x00000004003ce947 */ /* 0x000fea0003800000 */
[--C-:B01----:R-:W-:Y:S01]  /*7320*/  FADD.FTZ R160, R181, -R200.reuse ;  /* 0x800000c8b5a07221 */ /* 0x103fe20000010000 */
        /* <DEDUP_REMOVED lines=78> */
.L_x_3114:
[----:B------:R-:W-:Y:S05]  /*7810*/  BSYNC.RECONVERGENT B0 ;  /* 0x0000000000007941 */ /* 0x000fea0003800200 */
.L_x_3113:
[----:B------:R-:W-:Y:S01]  /*7820*/  ISETP.GE.U32.AND P6, PT, R6, 0x180, PT ;  /* 0x000001800600780c */ /* 0x000fe20003fc6070 */
[----:B------:R-:W-:-:S12]  /*7830*/  BSSY.RECONVERGENT B0, `(.L_x_3115) ;  /* 0x0000051000007945 */ /* 0x000fd80003800200 */
[----:B------:R-:W-:Y:S05]  /*7840*/  @!P6 BRA `(.L_x_3116) ;  /* 0x00000004003ce947 */ /* 0x000fea0003800000 */
[--C-:B012---:R-:W-:Y:S01]  /*7850*/  FADD.FTZ R160, R179, -R200.reuse ;  /* 0x800000c8b3a07221 */ /* 0x107fe20000010000 */
        /* <DEDUP_REMOVED lines=78> */
.L_x_3116:
[----:B------:R-:W-:Y:S05]  /*7d40*/  BSYNC.RECONVERGENT B0 ;  /* 0x0000000000007941 */ /* 0x000fea0003800200 */
.L_x_3115:
[----:B------:R-:W-:Y:S04]  /*7d50*/  BSSY.RECONVERGENT B0, `(.L_x_3117) ;  /* 0x0000051000007945 */ /* 0x000fe80003800200 */
[----:B------:R-:W-:Y:S05]  /*7d60*/  @!P2 BRA `(.L_x_3118) ;  /* 0x00000004003ca947 */ /* 0x000fea0003800000 */
[--C-:B0123--:R-:W-:Y:S01]  /*7d70*/  FADD.FTZ R160, R185, -R200.reuse ;  /* 0x800000c8b9a07221 */ /* 0x10ffe20000010000 */
        /* <DEDUP_REMOVED lines=78> */
.L_x_3118:
[----:B------:R-:W-:Y:S05]  /*8260*/  BSYNC.RECONVERGENT B0 ;  /* 0x0000000000007941 */ /* 0x000fea0003800200 */
.L_x_3117:
[----:B------:R-:W-:Y:S04]  /*8270*/  BSSY.RECONVERGENT B0, `(.L_x_3119) ;  /* 0x0000051000007945 */ /* 0x000fe80003800200 */
[----:B------:R-:W-:Y:S05]  /*8280*/  @!P3 BRA `(.L_x_3120) ;  /* 0x00000004003cb947 */ /* 0x000fea0003800000 */
[--C-:B01234-:R-:W-:Y:S01]  /*8290*/  FADD.FTZ R160, R187, -R200.reuse ;  /* 0x800000c8bba07221 */ /* 0x11ffe20000010000 */
        /* <DEDUP_REMOVED lines=78> */
.L_x_3120:
[----:B------:R-:W-:Y:S05]  /*8780*/  BSYNC.RECONVERGENT B0 ;  /* 0x0000000000007941 */ /* 0x000fea0003800200 */
.L_x_3119:
        /* <DEDUP_REMOVED lines=81> */
.L_x_3122:
[----:B------:R-:W-:Y:S05]  /*8ca0*/  BSYNC.RECONVERGENT B0 ;  /* 0x0000000000007941 */ /* 0x000fea0003800200 */
.L_x_3121:
[----:B------:R-:W-:Y:S04]  /*8cb0*/  BSSY.RECONVERGENT B0, `(.L_x_3123) ;  /* 0x0000050000007945 */ /* 0x000fe80003800200 */
[----:B------:R-:W-:Y:S05]  /*8cc0*/  @!P5 BRA `(.L_x_3124) ;  /* 0x000000040038d947 */ /* 0x000fea0003800000 */
[--C-:B01234-:R-:W-:Y:S01]  /*8cd0*/  FADD.FTZ R160, R17, -R200.reuse ;  /* 0x800000c811a07221 */ /* 0x11ffe20000010000 */
[----:B-----5:R-:W-:Y:S02]  /*8ce0*/  HADD2.F32 R161, -RZ, R136.H0_H0 ;  /* 0x20000088ffa17230 */ /* 0x020fe40000004100 */
[--C-:B------:R-:W-:Y:S01]  /*8cf0*/  FADD.FTZ R198, R177, -R200.reuse ;  /* 0x800000c8b1c67221 */ /* 0x100fe20000010000 */
[----:B------:R-:W-:Y:S02]  /*8d00*/  HADD2.F32 R163, -RZ, R140.H0_H0 ;  /* 0x2000008cffa37230 */ /* 0x000fe40000004100 */
[----:B------:R-:W-:Y:S01]  /*8d10*/  FMUL.FTZ R160, R201, R160 ;  /* 0x000000a0c9a07220 */ /* 0x000fe20000410000 */
[--C-:B------:R-:W-:Y:S01]  /*8d20*/  FADD.FTZ R164, R31, -R200.reuse ;  /* 0x800000c81fa47221 */ /* 0x100fe20000010000 */
[--C-:B------:R-:W-:Y:S01]  /*8d30*/  FADD.FTZ R166, R34, -R200.reuse ;  /* 0x800000c822a67221 */ /* 0x100fe20000010000 */
[--C-:B------:R-:W-:Y:S01]  /*8d40*/  FADD.FTZ R162, R20, -R200.reuse ;  /* 0x800000c814a27221 */ /* 0x100fe20000010000 */
[----:B------:R-:W-:Y:S01]  /*8d50*/  FFMA.FTZ R163, R160, R161, R163 ;  /* 0x000000a1a0a37223 */ /* 0x000fe200000100a3 */
[--C-:B------:R-:W-:Y:S01]  /*8d60*/  FADD.FTZ R204, R180, -R200.reuse ;  /* 0x800000c8b4cc7221 */ /* 0x100fe20000010000 */
[--C-:B------:R-:W-:Y:S01]  /*8d70*/  FADD.FTZ R208, R191, -R200.reuse ;  /* 0x800000c8bfd07221 */ /* 0x100fe20000010000 */
[----:B------:R-:W-:Y:S01]  /*8d80*/  FADD.FTZ R210, R194, -R200 ;  /* 0x800000c8c2d27221 */ /* 0x000fe20000010000 */
[----:B------:R-:W-:Y:S01]  /*8d90*/  FMUL.FTZ R202, R201, R198 ;  /* 0x000000c6c9ca7220 */ /* 0x000fe20000410000 */
[----:B------:R-:W-:-:S02]  /*8da0*/  HADD2.F32 R161, -RZ, R132.H0_H0 ;  /* 0x20000084ffa17230 */ /* 0x000fc40000004100 */
[C---:B------:R-:W-:Y:S01]  /*8db0*/  FMUL.FTZ R196, R201.reuse, R164 ;  /* 0x000000a4c9c47220 */ /* 0x040fe20000410000 */
[----:B------:R-:W-:Y:S02]  /*8dc0*/  HADD2.F32 R165, -RZ, R144.H0_H0 ;  /* 0x20000090ffa57230 */ /* 0x000fe40000004100 */
[C---:B------:R-:W-:Y:S01]  /*8dd0*/  FMUL.FTZ R200, R201.reuse, R166 ;  /* 0x000000a6c9c87220 */ /* 0x040fe20000410000 */
[----:B------:R-:W-:Y:S02]  /*8de0*/  HADD2.F32 R167, -RZ, R136.H1_H1 ;  /* 0x30000088ffa77230 */ /* 0x000fe40000004100 */
[----:B------:R-:W-:Y:S01]  /*8df0*/  FMUL.FTZ R162, R201, R162 ;  /* 0x000000a2c9a27220 */ /* 0x000fe20000410000 */
[----:B------:R-:W-:Y:S02]  /*8e00*/  HADD2.F32 R197, -RZ, R140.H1_H1 ;  /* 0x3000008cffc57230 */ /* 0x000fe40000004100 */
[----:B------:R-:W-:Y:S01]  /*8e10*/  FFMA.FTZ R164, R160, R161, R165 ;  /* 0x000000a1a0a47223 */ /* 0x000fe200000100a5 */
[----:B------:R-:W-:-:S02]  /*8e20*/  HADD2.F32 R203, -RZ, R137.H0_H0 ;  /* 0x20000089ffcb7230 */ /* 0x000fc40000004100 */
[C---:B------:R-:W-:Y:S01]  /*8e30*/  FMUL.FTZ R206, R201.reuse, R204 ;  /* 0x000000ccc9ce7220 */ /* 0x040fe20000410000 */
[----:B------:R-:W-:Y:S02]  /*8e40*/  HADD2.F32 R205, -RZ, R141.H0_H0 ;  /* 0x2000008dffcd7230 */ /* 0x000fe40000004100 */
[C---:B------:R-:W-:Y:S01]  /*8e50*/  FMUL.FTZ R208, R201.reuse, R208 ;  /* 0x000000d0c9d07220 */ /* 0x040fe20000410000 */
[----:B------:R-:W-:Y:S02]  /*8e60*/  HADD2.F32 R207, -RZ, R133.H0_H0 ;  /* 0x20000085ffcf7230 */ /* 0x000fe40000004100 */
[----:B------:R-:W-:Y:S01]  /*8e70*/  FMUL.FTZ R210, R201, R210 ;  /* 0x000000d2c9d27220 */ /* 0x000fe20000410000 */
[----:B------:R-:W-:Y:S02]  /*8e80*/  HADD2.F32 R198, -RZ, R145.H0_H0 ;  /* 0x20000091ffc67230 */ /* 0x000fe40000004100 */
[----:B------:R-:W-:Y:S01]  /*8e90*/  FFMA.FTZ R160, R162, R167, R197 ;  /* 0x000000a7a2a07223 */ /* 0x000fe200000100c5 */
[----:B------:R-:W-:-:S02]  /*8ea0*/  HADD2.F32 R199, -RZ, R132.H1_H1 ;  /* 0x30000084ffc77230 */ /* 0x000fc40000004100 */
[C---:B------:R-:W-:Y:S01]  /*8eb0*/  FFMA.FTZ R161, R196.reuse, R203, R205 ;  /* 0x000000cbc4a17223 */ /* 0x040fe200000100cd */
[----:B------:R-:W-:Y:S02]  /*8ec0*/  HADD2.F32 R166, -RZ, R144.H1_H1 ;  /* 0x30000090ffa67230 */ /* 0x000fe40000004100 */
[----:B------:R-:W-:Y:S01]  /*8ed0*/  FFMA.FTZ R165, R196, R207, R198 ;  /* 0x000000cfc4a57223 */ /* 0x000fe200000100c6 */
[----:B------:R-:W-:Y:S01]  /*8ee0*/  HADD2.F32 R167, -RZ, R137.H1_H1 ;  /* 0x30000089ffa77230 */ /* 0x000fe20000004100 */
[----:B------:R-:W0:Y:S01]  /*8ef0*/  LDC.64 R196, c[0x0][0x428] ;  /* 0x00010a00ffc47b82 */ /* 0x000e220000000a00 */
[----:B------:R-:W-:Y:S02]  /*8f00*/  HADD2.F32 R203, -RZ, R141.H1_H1 ;  /* 0x3000008dffcb7230 */ /* 0x000fe40000004100 */
[----:B------:R-:W-:Y:S01]  /*8f10*/  FFMA.FTZ R201, R162, R199, R166 ;  /* 0x000000c7a2c97223 */ /* 0x000fe200000100a6 */
[----:B------:R-:W-:Y:S01]  /*8f20*/  HADD2.F32 R205, -RZ, R133.H1_H1 ;  /* 0x30000085ffcd7230 */ /* 0x000fe20000004100 */
[----:B------:R-:W-:Y:S01]  /*8f30*/  F2FP.F16.F32.PACK_AB R160, R160, R163 ;  /* 0x000000a3a0a0723e */ /* 0x000fe200000000ff */
[----:B------:R-:W-:-:S02]  /*8f40*/  HADD2.F32 R162, -RZ, R145.H1_H1 ;  /* 0x30000091ffa27230 */ /* 0x000fc40000004100 */
[C---:B------:R-:W-:Y:S01]  /*8f50*/  FFMA.FTZ R166, R200.reuse, R167, R203 ;  /* 0x000000a7c8a67223 */ /* 0x040fe200000100cb */
[----:B------:R-:W-:Y:S01]  /*8f60*/  HADD2.F32 R207, -RZ, R138.H0_H0 ;  /* 0x2000008affcf7230 */ /* 0x000fe20000004100 */
[----:B------:R-:W1:Y:S01]  /*8f70*/  LDC.64 R198, c[0x0][0x430] ;  /* 0x00010c00ffc67b82 */ /* 0x000e620000000a00 */
[----:B------:R-:W-:Y:S02]  /*8f80*/  HADD2.F32 R209, -RZ, R142.H0_H0 ;  /* 0x2000008effd17230 */ /* 0x000fe40000004100 */
[----:B------:R-:W-:Y:S01]  /*8f90*/  FFMA.FTZ R200, R200, R205, R162 ;  /* 0x000000cdc8c87223 */ /* 0x000fe200000100a2 */
[----:B------:R-:W-:Y:S01]  /*8fa0*/  HADD2.F32 R211, -RZ, R134.H0_H0 ;  /* 0x20000086ffd37230 */ /* 0x000fe20000004100 */
[----:B------:R-:W-:Y:S01]  /*8fb0*/  F2FP.F16.F32.PACK_AB R161, R166, R161 ;  /* 0x000000a1a6a1723e */ /* 0x000fe200000000ff */
[----:B------:R-:W-:Y:S02]  /*8fc0*/  HADD2.F32 R204, -RZ, R146.H0_H0 ;  /* 0x20000092ffcc7230 */ /* 0x000fe40000004100 */
[----:B------:R-:W-:Y:S01]  /*8fd0*/  FFMA.FTZ R162, R202, R207, R209 ;  /* 0x000000cfcaa27223 */ /* 0x000fe200000100d1 */
[----:B------:R-:W-:Y:S01]  /*8fe0*/  HADD2.F32 R213, -RZ, R138.H1_H1 ;  /* 0x3000008affd57230 */ /* 0x000fe20000004100 */
[----:B------:R-:W-:Y:S01]  /*8ff0*/  F2FP.F16.F32.PACK_AB R165, R200, R165 ;  /* 0x000000a5c8a5723e */ /* 0x000fe200000000ff */
[----:B------:R-:W-:-:S02]  /*9000*/  HADD2.F32 R215, -RZ, R142.H1_H1 ;  /* 0x3000008effd77230 */ /* 0x000fc40000004100 */
[----:B------:R-:W-:Y:S01]  /*9010*/  FFMA.FTZ R204, R202, R211, R204 ;  /* 0x000000d3cacc7223 */ /* 0x000fe200000100cc */
[----:B------:R-:W-:Y:S01]  /*9020*/  HADD2.F32 R167, -RZ, R134.H1_H1 ;  /* 0x30000086ffa77230 */ /* 0x000fe20000004100 */
[----:B------:R-:W-:Y:S01]  /*9030*/  F2FP.F16.F32.PACK_AB R164, R201, R164 ;  /* 0x000000a4c9a4723e */ /* 0x000fe200000000ff */
[----:B------:R-:W-:Y:S02]  /*9040*/  HADD2.F32 R203, -RZ, R146.H1_H1 ;  /* 0x30000092ffcb7230 */ /* 0x000fe40000004100 */
[C---:B------:R-:W-:Y:S01]  /*9050*/  FFMA.FTZ R213, R206.reuse, R213, R215 ;  /* 0x000000d5ced57223 */ /* 0x040fe200000100d7 */
[----:B------:R-:W-:Y:S02]  /*9060*/  HADD2.F32 R209, -RZ, R135.H0_H0 ;  /* 0x20000087ffd17230 */ /* 0x000fe40000004100 */
[----:B------:R-:W-:Y:S02]  /*9070*/  HADD2.F32 R202, -RZ, R147.H0_H0 ;  /* 0x20000093ffca7230 */ /* 0x000fe40000004100 */
[----:B------:R-:W-:Y:S01]  /*9080*/  FFMA.FTZ R203, R206, R167, R203 ;  /* 0x000000a7cecb7223 */ /* 0x000fe200000100cb */
[----:B------:R-:W-:Y:S01]  /*9090*/  HADD2.F32 R205, -RZ, R139.H0_H0 ;  /* 0x2000008bffcd7230 */ /* 0x000fe20000004100 */
[----:B------:R-:W-:Y:S01]  /*90a0*/  F2FP.F16.F32.PACK_AB R162, R213, R162 ;  /* 0x000000a2d5a2723e */ /* 0x000fe200000000ff */
[----:B------:R-:W-:-:S02]  /*90b0*/  HADD2.F32 R207, -RZ, R143.H0_H0 ;  /* 0x2000008fffcf7230 */ /* 0x000fc40000004100 */
[C---:B------:R-:W-:Y:S01]  /*90c0*/  FFMA.FTZ R167, R208.reuse, R209, R202 ;  /* 0x000000d1d0a77223 */ /* 0x040fe200000100ca */
[----:B------:R-:W-:Y:S01]  /*90d0*/  HADD2.F32 R211, -RZ, R139.H1_H1 ;  /* 0x3000008bffd37230 */ /* 0x000fe20000004100 */
[----:B------:R-:W-:Y:S01]  /*90e0*/  F2FP.F16.F32.PACK_AB R166, R203, R204 ;  /* 0x000000cccba6723e */ /* 0x000fe200000000ff */
[----:B------:R-:W-:Y:S02]  /*90f0*/  HADD2.F32 R215, -RZ, R143.H1_H1 ;  /* 0x3000008fffd77230 */ /* 0x000fe40000004100 */
[----:B------:R-:W-:Y:S01]  /*9100*/  FFMA.FTZ R205, R208, R205, R207 ;  /* 0x000000cdd0cd7223 */ /* 0x000fe200000100cf */
[----:B------:R-:W-:Y:S02]  /*9110*/  HADD2.F32 R217, -RZ, R135.H1_H1 ;  /* 0x30000087ffd97230 */ /* 0x000fe40000004100 */
[----:B------:R-:W-:Y:S02]  /*9120*/  HADD2.F32 R212, -RZ, R147.H1_H1 ;  /* 0x30000093ffd47230 */ /* 0x000fe40000004100 */
[----:B------:R-:W-:Y:S01]  /*9130*/  FFMA.FTZ R202, R210, R211, R215 ;  /* 0x000000d3d2ca7223 */ /* 0x000fe200000100d7 */
[----:B0-----:R-:W-:-:S04]  /*9140*/  IMAD.WIDE.U32 R196, R193, 0x10, R196 ;  /* 0x00000010c1c47825 */ /* 0x001fc800078e00c4 */
[----:B------:R-:W-:Y:S01]  /*9150*/  FFMA.FTZ R212, R210, R217, R212 ;  /* 0x000000d9d2d47223 */ /* 0x000fe200000100d4 */
[----:B------:R-:W-:Y:S01]  /*9160*/  F2FP.F16.F32.PACK_AB R163, R202, R205 ;  /* 0x000000cdcaa3723e */ /* 0x000fe200000000ff */
[----:B-1----:R-:W-:-:S03]  /*9170*/  IMAD.WIDE.U32 R198, R193, 0x10, R198 ;  /* 0x00000010c1c67825 */ /* 0x002fc600078e00c6 */
[----:B------:R-:W-:Y:S01]  /*9180*/  F2FP.F16.F32.PACK_AB R167, R212, R167 ;  /* 0x000000a7d4a7723e */ /* 0x000fe200000000ff */
[----:B------:R0:W-:Y:S04]  /*9190*/  STG.E.128 desc[UR6][R196.64], R160 ;  /* 0x000000a0c4007986 */ /* 0x0001e8000c101d06 */
[----:B------:R0:W-:Y:S02]  /*91a0*/  STG.E.128 desc[UR6][R198.64], R164 ;  /* 0x000000a4c6007986 */ /* 0x0001e4000c101d06 */
.L_x_3124:
[----:B------:R-:W-:Y:S05]  /*91b0*/  BSYNC.RECONVERGENT B0 ;  /* 0x0000000000007941 */ /* 0x000fea0003800200 */
.L_x_3123:
[----:B01234-:R-:W0:Y:S01]  /*91c0*/  LDC.64 R160, c[0x0][0x380] ;  /* 0x0000e000ffa07b82 */ /* 0x01fe220000000a00 */
[----:B------:R-:W-:Y:S01]  /*91d0*/  UPLOP3.LUT UP1, UPT, UPT, UPT, UP1, 0x40, 0x4 ;  /* 0x000000000004789c */ /* 0x000fe20003f2e810 */
[----:B0-----:R-:W-:-:S04]  /*91e0*/  IADD3 R0, PT, PT, R0, R160, RZ ;  /* 0x000000a000007210 */ /* 0x001fc80007ffe0ff */
[----:B------:R-:W-:-:S13]  /*91f0*/  ISETP.GE.AND P2, PT, R0, R161, PT ;  /* 0x000000a10000720c */ /* 0x000fda0003f46270 */
[----:B------:R-:W-:Y:S05]  /*9200*/  @!P2 BRA `(.L_x_3125) ;  /* 0xffffff8c0014a947 */ /* 0x000fea000383ffff */
[----:B------:R-:W-:Y:S05]  /*9210*/  EXIT ;  /* 0x000000000000794d */ /* 0x000fea0003800000 */
.L_x_3126:
        /* <DEDUP_REMOVED lines=14> */
.L_x_27852:


//--------------------- .text._ZN10layer_norm31ln_parallel_residual_fwd_kernelINS_13Kernel_traitsI6__halfS2_S2_S2_fjLj7168ELj1ELj1ELj4ELj16ENS_18Kernel_traits_baseILj7168ES2_S2_S2_S2_fjLj128EEEEELb0ELb0ELb1EEEvNS_9FwdParamsE --------------------------
	.section	.text._ZN10layer_norm31ln_parallel_residual_fwd_kernelINS_13Kernel_traitsI6__halfS2_S2_S2_fjLj7168ELj1ELj1ELj4ELj16ENS_18Kernel_traits_baseILj7168ES2_S2_S2_S2_fjLj128EEEEELb0ELb0ELb1EEEvNS_9FwdParamsE,"ax",@progbits
	.align	128
        .global         _ZN10layer_norm31ln_parallel_residual_fwd_kernelINS_13Kernel_traitsI6__halfS2_S2_S2_fjLj7168ELj1ELj1ELj4ELj16ENS_18Kernel_traits_baseILj7168ES2_S2_S2_S2_fjLj128EEEEELb0ELb0ELb1EEEvNS_9FwdParamsE
        .type           _ZN10layer_norm31ln_parallel_residual_fwd_kernelINS_13Kernel_traitsI6__halfS2_S2_S2_fjLj7168ELj1ELj1ELj4ELj16ENS_18Kernel_traits_baseILj7168ES2_S2_S2_S2_fjLj128EEEEELb0ELb0ELb1EEEvNS_9FwdParamsE,@function
        .size           _ZN10layer_norm31ln_parallel_residual_fwd_kernelINS_13Kernel_traitsI6__halfS2_S2_S2_fjLj7168ELj1ELj1ELj4ELj16ENS_18Kernel_traits_baseILj7168ES2_S2_S2_S2_fjLj128EEEEELb0ELb0ELb1EEEvNS_9FwdParamsE,(.L_x_27853 - _ZN10layer_norm31ln_parallel_residual_fwd_kernelINS_13Kernel_traitsI6__halfS2_S2_S2_fjLj7168ELj1ELj1ELj4ELj16ENS_18Kernel_traits_baseILj7168ES2_S2_S2_S2_fjLj128EEEEELb0ELb0ELb1EEEvNS_9FwdParamsE)
        .other          _ZN10layer_norm31ln_parallel_residual_fwd_kernelINS_13Kernel_traitsI6__halfS2_S2_S2_fjLj7168ELj1ELj1ELj4ELj16ENS_18Kernel_traits_baseILj7168ES2_S2_S2_S2_fjLj128EEEEELb0ELb0ELb1EEEvNS_9FwdParamsE,@"STO_CUDA_ENTRY STV_DEFAULT"
_ZN10layer_norm31ln_parallel_residual_fwd_kernelINS_13Kernel_traitsI6__halfS2_S2_S2_fjLj7168ELj1ELj1ELj4ELj16ENS_18Kernel_traits_baseILj7168ES2_S2_S2_S2_fjLj128EEEEELb0ELb0ELb1EEEvNS_9FwdParamsE:
.text._ZN10layer_norm31ln_parallel_residual_fwd_kernelINS_13Kernel_traitsI6__halfS2_S2_S2_fjLj7168ELj1ELj1ELj4ELj16ENS_18Kernel_traits_baseILj7168ES2_S2_S2_S2_fjLj128EEEEELb0ELb0ELb1EEEvNS_9FwdParamsE:
[----:B------:R-:W-:Y:S01]  /*0000*/  LDC R1, c[0x0][0x37c] ;  /* 0x0000df00ff017b82 */ /* 0x000fe20000000800 */
[----:B------:R-:W0:Y:S07]  /*0010*/  LDCU.64 UR10, c[0x0][0x438] ;  /* 0x00008700ff0a77ac */ /* 0x000e2e0008000a00 */
[----:B------:R-:W1:Y:S01]  /*0020*/  LDC.64 R116, c[0x0][0x398] ;  /* 0x0000e600ff747b82 */ /* 0x000e620000000a00 */
[----:B------:R-:W2:Y:S01]  /*0030*/  S2R R0, SR_TID.X ;  /* 0x0000000000007919 */ /* 0x000ea20000002100 */
[----:B------:R-:W1:Y:S01]  /*0040*/  LDCU.64 UR8, c[0x0][0x3a0] ;  /* 0x00007400ff0877ac */ /* 0x000e620008000a00 */
[----:B------:R-:W3:Y:S05]  /*0050*/  LDCU.64 UR6, c[0x0][0x358] ;  /* 0x00006b00ff0677ac */ /* 0x000eea0008000a00 */
[----:B------:R-:W4:Y:S01]  /*0060*/  S2UR UR4, SR_CTAID.X ;  /* 0x00000000000479c3 */ /* 0x000f220000002500 */
[----:B0-----:R-:W-:-:S04]  /*0070*/  UISETP.NE.U32.AND UP0, UPT, UR10, URZ, UPT ;  /* 0x000000ff0a00728c */ /* 0x001fc8000bf05070 */
[----:B------:R-:W-:Y:S01]  /*0080*/  UISETP.NE.AND.EX UP0, UPT, UR11, URZ, UPT, UP0 ;  /* 0x000000ff0b00728c */ /* 0x000fe2000bf05300 */
[----:B-1----:R-:W-:-:S04]  /*0090*/  LOP3.LUT P0, RZ, R116, UR8, RZ, 0xfc, !PT ;  /* 0x0000000874ff7c12 */ /* 0x002fc8000f80fcff */
[----:B------:R-:W-:Y:S02]  /*00a0*/  LOP3.LUT P0, RZ, R117, UR9, RZ, 0xfc, P0 ;  /* 0x0000000975ff7c12 */ /* 0x000fe4000800fcff */
[----:B----4-:R-:W-:Y:S02]  /*00b0*/  MOV R168, UR4 ;  /* 0x0000000400a87c02 */ /* 0x010fe40008000f00 */
[----:B--23--:R-:W-:Y:S09]  /*00c0*/  BRA.U UP0, `(.L_x_3127) ;  /* 0x0000000500747547 */ /* 0x00cff2000b800000 */
[----:B------:R-:W0:Y:S02]  /*00d0*/  LDCU.64 UR4, c[0x0][0x440] ;  /* 0x00008800ff0477ac */ /* 0x000e240008000a00 */
[----:B0-----:R-:W-:-:S04]  /*00e0*/  UISETP.NE.U32.AND UP0, UPT, UR4, URZ, UPT ;  /* 0x000000ff0400728c */ /* 0x001fc8000bf05070 */
[----:B------:R-:W-:-:S09]  /*00f0*/  UISETP.NE.AND.EX UP0, UPT, UR5, URZ, UPT, UP0 ;  /* 0x000000ff0500728c */ /* 0x000fd2000bf05300 */
[----:B------:R-:W-:Y:S05]  /*0100*/  BRA.U UP0, `(.L_x_3128) ;  /* 0x0000000100bc7547 */ /* 0x000fea000b800000 */
[----:B------:R-:W0:Y:S08]  /*0110*/  LDC.64 R2, c[0x0][0x3d0] ;  /* 0x0000f400ff027b82 */ /* 0x000e300000000a00 */
[----:B------:R-:W1:Y:S01]  /*0120*/  LDC.64 R64, c[0x0][0x3d8] ;  /* 0x0000f600ff407b82 */ /* 0x000e620000000a00 */
[----:B0-----:R-:W-:-:S05]  /*0130*/  IMAD.WIDE.U32 R2, R0, 0x10, R2 ;  /* 0x0000001000027825 */ /* 0x001fca00078e0002 */
[----:B------:R-:W5:Y:S01]  /*0140*/  LDG.E.128 R176, desc[UR6][R2.64] ;  /* 0x0000000602b07981 */ /* 0x000f62000c1e1d00 */
[----:B-1----:R-:W-:-:S03]  /*0150*/  IMAD.WIDE.U32 R64, R0, 0x10, R64 ;  /* 0x0000001000407825 */ /* 0x002fc600078e0040 */
[----:B------:R-:W5:Y:S04]  /*0160*/  LDG.E.128 R4, desc[UR6][R2.64+0x800] ;  /* 0x0008000602047981 */ /* 0x000f68000c1e1d00 */
[----:B------:R-:W5:Y:S04]  /*0170*/  LDG.E.128 R8, desc[UR6][R2.64+0x1000] ;  /* 0x0010000602087981 */ /* 0x000f68000c1e1d00 */
[----:B------:R-:W5:Y:S04]  /*0180*/  LDG.E.128 R12, desc[UR6][R2.64+0x1800] ;  /* 0x00180006020c7981 */ /* 0x000f68000c1e1d00 */
[----:B------:R-:W5:Y:S04]  /*0190*/  LDG.E.128 R16, desc[UR6][R2.64+0x2000] ;  /* 0x0020000602107981 */ /* 0x000f68000c1e1d00 */
[----:B------:R-:W5:Y:S04]  /*01a0*/  LDG.E.128 R20, desc[UR6][R2.64+0x2800] ;  /* 0x0028000602147981 */ /* 0x000f68000c1e1d00 */
[----:B------:R-:W5:Y:S01]  /*01b0*/  LDG.E.128 R24, desc[UR6][R2.64+0x3000] ;  /* 0x0030000602187981 */ /* 0x000f62000c1e1d00 */
[----:B------:R-:W-:-:S02]  /*01c0*/  CS2R R58, SRZ ;  /* 0x00000000003a7805 */ /* 0x000fc4000001ff00 */
[----:B------:R-:W-:Y:S02]  /*01d0*/  CS2R R56, SRZ ;  /* 0x0000000000387805 */ /* 0x000fe4000001ff00 */
[----:B------:R-:W-:Y:S01]  /*01e0*/  CS2R R62, SRZ ;  /* 0x00000000003e7805 */ /* 0x000fe2000001ff00 */
[----:B------:R-:W5:Y:S01]  /*01f0*/  LDG.E.128 R28, desc[UR6][R64.64] ;  /* 0x00000006401c7981 */ /* 0x000f62000c1e1d00 */
[----:B------:R-:W-:Y:S02]  /*0200*/  CS2R R60, SRZ ;  /* 0x00000000003c7805 */ /* 0x000fe4000001ff00 */
[----:B------:R-:W-:Y:S02]  /*0210*/  CS2R R66, SRZ ;  /* 0x0000000000427805 */ /* 0x000fe4000001ff00 */
[----:B------:R-:W-:Y:S01]  /*0220*/  CS2R R70, SRZ ;  /* 0x0000000000467805 */ /* 0x000fe2000001ff00 */
        /* <DEDUP_REMOVED lines=20> */
[----:B------:R0:W5:Y:S01]  /*0370*/  LDG.E.128 R52, desc[UR6][R64.64+0x3000] ;  /* 0x0030000640347981 */ /* 0x000162000c1e1d00 */
[----:B------:R-:W-:Y:S02]  /*0380*/  CS2R R102, SRZ ;  /* 0x0000000000667805 */ /* 0x000fe4000001ff00 */
[----:B------:R-:W-:Y:S02]  /*0390*/  CS2R R100, SRZ ;  /* 0x0000000000647805 */ /* 0x000fe4000001ff00 */
[----:B------:R-:W-:Y:S02]  /*03a0*/  CS2R R106, SRZ ;  /* 0x00000000006a7805 */ /* 0x000fe4000001ff00 */
[----:B------:R-:W-:-:S02]  /*03b0*/  CS2R R104, SRZ ;  /* 0x0000000000687805 */ /* 0x000fc4000001ff00 */
[----:B------:R-:W-:Y:S02]  /*03c0*/  CS2R R110, SRZ ;  /* 0x00000000006e7805 */ /* 0x000fe4000001ff00 */
[----:B------:R-:W-:Y:S02]  /*03d0*/  CS2R R108, SRZ ;  /* 0x00000000006c7805 */ /* 0x000fe4000001ff00 */
[----:B0-----:R-:W-:Y:S01]  /*03e0*/  CS2R R64, SRZ ;  /* 0x0000000000407805 */ /* 0x001fe2000001ff00 */
[----:B------:R-:W-:Y:S06]  /*03f0*/  BRA `(.L_x_3129) ;  /* 0x0000000400f07947 */ /* 0x000fec0003800000 */
.L_x_3128:
[----:B------:R-:W0:Y:S08]  /*0400*/  LDC.64 R2, c[0x0][0x440] ;  /* 0x00011000ff027b82 */ /* 0x000e300000000a00 */
[----:B------:R-:W1:Y:S08]  /*0410*/  LDC.64 R4, c[0x0][0x3d0] ;  /* 0x0000f400ff047b82 */ /* 0x000e700000000a00 */
[----:B------:R-:W2:Y:S01]  /*0420*/  LDC.64 R6, c[0x0][0x3d8] ;  /* 0x0000f600ff067b82 */ /* 0x000ea20000000a00 */
[----:B0-----:R-:W-:-:S05]  /*0430*/  IMAD.WIDE.U32 R2, R0, 0x10, R2 ;  /* 0x0000001000027825 */ /* 0x001fca00078e0002 */
[----:B------:R-:W5:Y:S01]  /*0440*/  LDG.E.128 R108, desc[UR6][R2.64] ;  /* 0x00000006026c7981 */ /* 0x000f62000c1e1d00 */
[----:B-1----:R-:W-:-:S03]  /*0450*/  IMAD.WIDE.U32 R56, R0, 0x10, R4 ;  /* 0x0000001000387825 */ /* 0x002fc600078e0004 */
[----:B------:R-:W5:Y:S04]  /*0460*/  LDG.E.128 R104, desc[UR6][R2.64+0x800] ;  /* 0x0008000602687981 */ /* 0x000f68000c1e1d00 */
[----:B------:R-:W5:Y:S01]  /*0470*/  LDG.E.128 R100, desc[UR6][R2.64+0x1000] ;  /* 0x0010000602647981 */ /* 0x000f62000c1e1d00 */
[----:B--2---:R-:W-:-:S03]  /*0480*/  IMAD.WIDE.U32 R60, R0, 0x10, R6 ;  /* 0x00000010003c7825 */ /* 0x004fc600078e0006 */
        /* <DEDUP_REMOVED lines=19> */
[----:B------:R-:W5:Y:S04]  /*05c0*/  LDG.E.128 R12, desc[UR6][R56.64+0x1800] ;  /* 0x00180006380c7981 */ /* 0x000f68000c1e1d00 */
[----:B------:R-:W5:Y:S04]  /*05d0*/  LDG.E.128 R16, desc[UR6][R56.64+0x2000] ;  /* 0x0020000638107981 */ /* 0x000f68000c1e1d00 */
[----:B------:R-:W5:Y:S04]  /*05e0*/  LDG.E.128 R20, desc[UR6][R56.64+0x2800] ;  /* 0x0028000638147981 */ /* 0x000f68000c1e1d00 */
[----:B------:R0:W5:Y:S04]  /*05f0*/  LDG.E.128 R24, desc[UR6][R56.64+0x3000] ;  /* 0x0030000638187981 */ /* 0x000168000c1e1d00 */
[----:B------:R-:W5:Y:S04]  /*0600*/  LDG.E.128 R28, desc[UR6][R60.64] ;  /* 0x000000063c1c7981 */ /* 0x000f68000c1e1d00 */
[----:B------:R-:W5:Y:S01]  /*0610*/  LDG.E.128 R32, desc[UR6][R60.64+0x800] ;  /* 0x000800063c207981 */ /* 0x000f62000c1e1d00 */
[----:B0-----:R-:W-:-:S03]  /*0620*/  CS2R R56, SRZ ;  /* 0x0000000000387805 */ /* 0x001fc6000001ff00 */
[----:B------:R-:W5:Y:S04]  /*0630*/  LDG.E.128 R36, desc[UR6][R60.64+0x1000] ;  /* 0x001000063c247981 */ /* 0x000f68000c1e1d00 */
[----:B------:R-:W5:Y:S04]  /*0640*/  LDG.E.128 R40, desc[UR6][R60.64+0x1800] ;  /* 0x001800063c287981 */ /* 0x000f68000c1e1d00 */
[----:B------:R-:W5:Y:S04]  /*0650*/  LDG.E.128 R44, desc[UR6][R60.64+0x2000] ;  /* 0x002000063c2c7981 */ /* 0x000f68000c1e1d00 */
[----:B------:R-:W5:Y:S04]  /*0660*/  LDG.E.128 R48, desc[UR6][R60.64+0x2800] ;  /* 0x002800063c307981 */ /* 0x000f68000c1e1d00 */
[----:B------:R0:W5:Y:S02]  /*0670*/  LDG.E.128 R52, desc[UR6][R60.64+0x3000] ;  /* 0x003000063c347981 */ /* 0x000164000c1e1d00 */
[----:B0-----:R-:W-:Y:S01]  /*0680*/  CS2R R60, SRZ ;  /* 0x00000000003c7805 */ /* 0x001fe2000001ff00 */
[----:B------:R-:W-:Y:S06]  /*0690*/  BRA `(.L_x_3129) ;  /* 0x0000000400487947 */ /* 0x000fec0003800000 */
.L_x_3127:
        /* <DEDUP_REMOVED lines=41> */
.L_x_3130:
        /* <DEDUP_REMOVED lines=40> */
[----:B0-----:R-:W-:-:S07]  /*0bb0*/  CS2R R92, SRZ ;  /* 0x00000000005c7805 */ /* 0x001fce000001ff00 */
.L_x_3129:
[----:B------:R-:W1:Y:S02]  /*0bc0*/  LDCU UR4, c[0x0][0x384] ;  /* 0x00007080ff0477ac */ /* 0x000e640008000800 */
[----:B-1----:R-:W-:-:S13]  /*0bd0*/  ISETP.GE.AND P1, PT, R168, UR4, PT ;  /* 0x00000004a8007c0c */ /* 0x002fda000bf26270 */
[----:B------:R-:W-:Y:S05]  /*0be0*/  @P1 EXIT ;  /* 0x000000000000194d */ /* 0x000fea0003800000 */
[----:B------:R-:W-:Y:S01]  /*0bf0*/  ISETP.NE.U32.AND P1, PT, R116, RZ, PT ;  /* 0x000000ff7400720c */ /* 0x000fe20003f25070 */
[----:B------:R-:W1:Y:S03]  /*0c00*/  LDCU UR8, c[0x0][0x388] ;  /* 0x00007100ff0877ac */ /* 0x000e660008000800 */
[----:B------:R-:W-:Y:S01]  /*0c10*/  ISETP.NE.AND.EX P1, PT, R117, RZ, PT, P1 ;  /* 0x000000ff7500720c */ /* 0x000fe20003f25310 */
[----:B------:R-:W2:Y:S01]  /*0c20*/  LDCU.U8 UR9, c[0x0][0x410] ;  /* 0x00008200ff0977ac */ /* 0x000ea20008000000 */
[----:B------:R-:W3:Y:S01]  /*0c30*/  LDCU UR10, c[0x0][0x400] ;  /* 0x00008000ff0a77ac */ /* 0x000ee20008000800 */
[----:B------:R-:W4:Y:S01]  /*0c40*/  LDCU.64 UR12, c[0x0][0x3a0] ;  /* 0x00007400ff0c77ac */ /* 0x000f220008000a00 */
[----:B------:R-:W-:-:S11]  /*0c50*/  UPLOP3.LUT UP1, UPT, UPT, UPT, UPT, 0x40, 0x4 ;  /* 0x000000000004789c */ /* 0x000fd60003f2e870 */
.L_x_3163:
[----:B----4-:R-:W-:Y:S01]  /*0c60*/  ISETP.NE.U32.AND P2, PT, RZ, UR12, PT ;  /* 0x0000000cff007c0c */ /* 0x010fe2000bf45070 */
[----:B------:R-:W4:Y:S01]  /*0c70*/  LDC.64 R128, c[0x0][0x390] ;  /* 0x0000e400ff807b82 */ /* 0x000f220000000a00 */
[----:B01----:R-:W-:Y:S02]  /*0c80*/  IMAD R2, R168, UR8, RZ ;  /* 0x00000008a8027c24 */ /* 0x003fe4000f8e02ff */
[----:B------:R-:W-:-:S03]  /*0c90*/  ISETP.NE.AND.EX P2, PT, RZ, UR13, PT, P2 ;  /* 0x0000000dff007c0c */ /* 0x000fc6000bf45320 */
[----:B------:R-:W-:Y:S02]  /*0ca0*/  SHF.R.S32.HI R3, RZ, 0x1f, R2 ;  /* 0x0000001fff037819 */ /* 0x000fe40000011402 */
[----:B------:R-:W0:Y:S02]  /*0cb0*/  @P1 LDC.64 R130, c[0x0][0x398] ;  /* 0x0000e600ff821b82 */ /* 0x000e240000000a00 */
[----:B------:R-:W-:-:S04]  /*0cc0*/  LEA.HI R3, R3, R2, RZ, 0x3 ;  /* 0x0000000203037211 */ /* 0x000fc800078f18ff */
[----:B------:R-:W-:Y:S02]  /*0cd0*/  LEA.HI.SX32 R171, R3, R0, 0x1d ;  /* 0x0000000003ab7211 */ /* 0x000fe400078feaff */
[----:B------:R-:W1:Y:S03]  /*0ce0*/  @P2 LDC.64 R132, c[0x0][0x3a0] ;  /* 0x0000e800ff842b82 */ /* 0x000e660000000a00 */
[----:B----4-:R-:W-:-:S05]  /*0cf0*/  IMAD.WIDE.U32 R124, R171, 0x10, R128 ;  /* 0x00000010ab7c7825 */ /* 0x010fca00078e0080 */
[----:B------:R-:W4:Y:S01]  /*0d00*/  LDC.64 R2, c[0x0][0x398] ;  /* 0x0000e600ff027b82 */ /* 0x000f220000000a00 */
[----:B-----5:R-:W5:Y:S01]  /*0d10*/  LDG.E.128 R124, desc[UR6][R124.64] ;  /* 0x000000067c7c7981 */ /* 0x020f62000c1e1d00 */
[----:B0-----:R-:W-:-:S05]  /*0d20*/  @P1 IMAD.WIDE.U32 R130, R171, 0x10, R130 ;  /* 0x00000010ab821825 */ /* 0x001fca00078e0082 */
[----:B------:R0:W5:Y:S01]  /*0d30*/  @P1 LDG.E.128 R112, desc[UR6][R130.64] ;  /* 0x0000000682701981 */ /* 0x000162000c1e1d00 */
[----:B-1----:R-:W-:-:S05]  /*0d40*/  @P2 IMAD.WIDE.U32 R132, R171, 0x10, R132 ;  /* 0x00000010ab842825 */ /* 0x002fca00078e0084 */
[----:B------:R0:W5:Y:S01]  /*0d50*/  @P2 LDG.E.128 R116, desc[UR6][R132.64] ;  /* 0x0000000684742981 */ /* 0x000162000c1e1d00 */
[----:B----4-:R-:W-:-:S04]  /*0d60*/  ISETP.NE.U32.AND P1, PT, R2, RZ, PT ;  /* 0x000000ff0200720c */ /* 0x010fc80003f25070 */
[----:B------:R-:W-:-:S13]  /*0d70*/  ISETP.NE.AND.EX P1, PT, R3, RZ, PT, P1 ;  /* 0x000000ff0300720c */ /* 0x000fda0003f25310 */
[----:B0-----:R-:W-:Y:S05]  /*0d80*/  @!P1 BRA `(.L_x_3131) ;  /* 0x00000004002c9947 */ /* 0x001fea0003800000 */
[----:B------:R-:W-:Y:S05]  /*0d90*/  @!P2 BRA `(.L_x_3132) ;  /* 0x0000000000b4a947 */ /* 0x000fea0003800000 */
[----:B-----5:R-:W-:Y:S02]  /*0da0*/  HADD2.F32 R0, -RZ, R124.H0_H0 ;  /* 0x2000007cff007230 */ /* 0x020fe40000004100 */
[----:B------:R-:W-:Y:S02]  /*0db0*/  HADD2.F32 R121, -RZ, R112.H0_H0 ;  /* 0x20000070ff797230 */ /* 0x000fe40000004100 */
[----:B------:R-:W-:Y:S02]  /*0dc0*/  HADD2.F32 R124, -RZ, R124.H1_H1 ;  /* 0x3000007cff7c7230 */ /* 0x000fe40000004100 */
[----:B------:R-:W-:Y:S02]  /*0dd0*/  HADD2.F32 R120, -RZ, R125.H0_H0 ;  /* 0x2000007dff787230 */ /* 0x000fe40000004100 */
[----:B------:R-:W-:Y:S01]  /*0de0*/  FADD.FTZ R0, R0, R121 ;  /* 0x0000007900007221 */ /* 0x000fe20000010000 */
[----:B------:R-:W-:Y:S02]  /*0df0*/  HADD2.F32 R121, -RZ, R112.H1_H1 ;  /* 0x30000070ff797230 */ /* 0x000fe40000004100 */
[----:B------:R-:W-:-:S02]  /*0e00*/  HADD2.F32 R132, -RZ, R127.H0_H0 ;  /* 0x2000007fff847230 */ /* 0x000fc40000004100 */
[----:B------:R-:W-:Y:S02]  /*0e10*/  HADD2.F32 R133, -RZ, R127.H1_H1 ;  /* 0x3000007fff857230 */ /* 0x000fe40000004100 */
[----:B------:R-:W-:Y:S01]  /*0e20*/  FADD.FTZ R124, R124, R121 ;  /* 0x000000797c7c7221 */ /* 0x000fe20000010000 */
[----:B------:R-:W-:Y:S02]  /*0e30*/  HADD2.F32 R125, -RZ, R125.H1_H1 ;  /* 0x3000007dff7d7230 */ /* 0x000fe40000004100 */
[----:B------:R-:W-:Y:S02]  /*0e40*/  HADD2.F32 R130, -RZ, R126.H0_H0 ;  /* 0x2000007eff827230 */ /* 0x000fe40000004100 */
[--C-:B------:R-:W-:Y:S02]  /*0e50*/  HADD2.F32 R122, -RZ, R113.reuse.H1_H1 ;  /* 0x30000071ff7a7230 */ /* 0x100fe40000004100 */
[----:B------:R-:W-:Y:S02]  /*0e60*/  HADD2.F32 R127, -RZ, R114.H0_H0 ;  /* 0x20000072ff7f7230 */ /* 0x000fe40000004100 */
[----:B------:R-:W-:-:S02]  /*0e70*/  HADD2.F32 R123, -RZ, R113.H0_H0 ;  /* 0x20000071ff7b7230 */ /* 0x000fc40000004100 */
[----:B------:R-:W-:Y:S01]  /*0e80*/  FADD.FTZ R122, R125, R122 ;  /* 0x0000007a7d7a7221 */ /* 0x000fe20000010000 */
[----:B------:R-:W-:Y:S02]  /*0e90*/  HADD2.F32 R121, -RZ, R116.H0_H0 ;  /* 0x20000074ff797230 */ /* 0x000fe40000004100 */
[----:B------:R-:W-:Y:S01]  /*0ea0*/  FADD.FTZ R127, R130, R127 ;  /* 0x0000007f827f7221 */ /* 0x000fe20000010000 */
[----:B------:R-:W-:Y:S02]  /*0eb0*/  HADD2.F32 R126, -RZ, R126.H1_H1 ;  /* 0x3000007eff7e7230 */ /* 0x000fe40000004100 */
[----:B------:R-:W-:Y:S01]  /*0ec0*/  FADD.FTZ R120, R120, R123 ;  /* 0x0000007b78787221 */ /* 0x000fe20000010000 */
[----:B------:R-:W-:Y:S02]  /*0ed0*/  HADD2.F32 R131, -RZ, R114.H1_H1 ;  /* 0x30000072ff837230 */ /* 0x000fe40000004100 */
[----:B------:R-:W-:Y:S01]  /*0ee0*/  FADD.FTZ R188, R0, R121 ;  /* 0x0000007900bc7221 */ /* 0x000fe20000010000 */
[----:B------:R-:W-:-:S02]  /*0ef0*/  HADD2.F32 R125, -RZ, R115.H0_H0 ;  /* 0x20000073ff7d7230 */ /* 0x000fc40000004100 */
[----:B------:R-:W-:Y:S02]  /*0f00*/  HADD2.F32 R130, -RZ, R115.H1_H1 ;  /* 0x30000073ff827230 */ /* 0x000fe40000004100 */
        /* <DEDUP_REMOVED lines=22> */
.L_x_3132:
[----:B-----5:R-:W-:Y:S02]  /*1070*/  HADD2.F32 R188, -RZ, R124.H0_H0 ;  /* 0x2000007cffbc7230 */ /* 0x020fe40000004100 */
[----:B------:R-:W-:Y:S02]  /*1080*/  HADD2.F32 R121, -RZ, R112.H0_H0 ;  /* 0x20000070ff797230 */ /* 0x000fe40000004100 */
[----:B------:R-:W-:Y:S02]  /*1090*/  HADD2.F32 R160, -RZ, R125.H0_H0 ;  /* 0x2000007dffa07230 */ /* 0x000fe40000004100 */
[----:B------:R-:W-:Y:S02]  /*10a0*/  HADD2.F32 R136, -RZ, R126.H0_H0 ;  /* 0x2000007eff887230 */ /* 0x000fe40000004100 */
[----:B------:R-:W-:Y:S01]  /*10b0*/  FADD.FTZ R188, R188, R121 ;  /* 0x00000079bcbc7221 */ /* 0x000fe20000010000 */
[----:B------:R-:W-:Y:S02]  /*10c0*/  HADD2.F32 R132, -RZ, R127.H0_H0 ;  /* 0x2000007fff847230 */ /* 0x000fe40000004100 */
[----:B------:R-:W-:-:S02]  /*10d0*/  HADD2.F32 R124, -RZ, R124.H1_H1 ;  /* 0x3000007cff7c7230 */ /* 0x000fc40000004100 */
[----:B------:R-:W-:Y:S02]  /*10e0*/  HADD2.F32 R125, -RZ, R125.H1_H1 ;  /* 0x3000007dff7d7230 */ /* 0x000fe40000004100 */
[----:B------:R-:W-:Y:S02]  /*10f0*/  HADD2.F32 R126, -RZ, R126.H1_H1 ;  /* 0x3000007eff7e7230 */ /* 0x000fe40000004100 */
[----:B------:R-:W-:Y:S02]  /*1100*/  HADD2.F32 R123, -RZ, R113.H0_H0 ;  /* 0x20000071ff7b7230 */ /* 0x000fe40000004100 */
[----:B------:R-:W-:Y:S02]  /*1110*/  HADD2.F32 R131, -RZ, R114.H0_H0 ;  /* 0x20000072ff837230 */ /* 0x000fe40000004100 */
[----:B------:R-:W-:Y:S02]  /*1120*/  HADD2.F32 R127, -RZ, R127.H1_H1 ;  /* 0x3000007fff7f7230 */ /* 0x000fe40000004100 */
[----:B------:R-:W-:Y:S01]  /*1130*/  FADD.FTZ R160, R160, R123 ;  /* 0x0000007ba0a07221 */ /* 0x000fe20000010000 */
[----:B------:R-:W-:-:S02]  /*1140*/  HADD2.F32 R121, -RZ, R115.H0_H0 ;  /* 0x20000073ff797230 */ /* 0x000fc40000004100 */
[----:B------:R-:W-:Y:S01]  /*1150*/  FADD.FTZ R136, R136, R131 ;  /* 0x0000008388887221 */ /* 0x000fe20000010000 */
[----:B------:R-:W-:Y:S02]  /*1160*/  HADD2.F32 R120, -RZ, R115.H1_H1 ;  /* 0x30000073ff787230 */ /* 0x000fe40000004100 */
        /* <DEDUP_REMOVED lines=13> */
.L_x_3131:
[----:B------:R-:W-:Y:S05]  /*1240*/  @!P2 BRA `(.L_x_3134) ;  /* 0x000000000074a947 */ /* 0x000fea0003800000 */
        /* <DEDUP_REMOVED lines=29> */
.L_x_3134:
        /* <DEDUP_REMOVED lines=8> */
.L_x_3133:
[----:B------:R-:W0:Y:S01]  /*14a0*/  @P0 LDC.64 R130, c[0x0][0x3a8] ;  /* 0x0000ea00ff820b82 */ /* 0x000e220000000a00 */
[----:B------:R-:W-:-:S05]  /*14b0*/  IADD3 R133, PT, PT, R171, 0x80, RZ ;  /* 0x00000080ab857810 */ /* 0x000fca0007ffe0ff */
[----:B------:R-:W-:Y:S02]  /*14c0*/  IMAD.WIDE.U32 R124, R133, 0x10, R128 ;  /* 0x00000010857c7825 */ /* 0x000fe400078e0080 */
[----:B------:R-:W1:Y:S08]  /*14d0*/  @P1 LDC.64 R134, c[0x0][0x398] ;  /* 0x0000e600ff861b82 */ /* 0x000e700000000a00 */
[----:B------:R-:W4:Y:S01]  /*14e0*/  @P2 LDC.64 R138, c[0x0][0x3a0] ;  /* 0x0000e800ff8a2b82 */ /* 0x000f220000000a00 */
[----:B0-----:R-:W-:-:S05]  /*14f0*/  @P0 IMAD.WIDE.U32 R130, R171, 0x10, R130 ;  /* 0x00000010ab820825 */ /* 0x001fca00078e0082 */
[----:B------:R0:W-:Y:S01]  /*1500*/  @P0 STG.E.128 desc[UR6][R130.64], R120 ;  /* 0x0000007882000986 */ /* 0x0001e2000c101d06 */
[----:B-1----:R-:W-:-:S03]  /*1510*/  @P1 IMAD.WIDE.U32 R134, R133, 0x10, R134 ;  /* 0x0000001085861825 */ /* 0x002fc600078e0086 */
[----:B------:R-:W5:Y:S04]  /*1520*/  LDG.E.128 R124, desc[UR6][R124.64] ;  /* 0x000000067c7c7981 */ /* 0x000f68000c1e1d00 */
[----:B------:R0:W5:Y:S01]  /*1530*/  @P1 LDG.E.128 R112, desc[UR6][R134.64] ;  /* 0x0000000686701981 */ /* 0x000162000c1e1d00 */
[----:B----4-:R-:W-:-:S05]  /*1540*/  @P2 IMAD.WIDE.U32 R138, R133, 0x10, R138 ;  /* 0x00000010858a2825 */ /* 0x010fca00078e008a */
[----:B------:R0:W5:Y:S01]  /*1550*/  @P2 LDG.E.128 R116, desc[UR6][R138.64] ;  /* 0x000000068a742981 */ /* 0x000162000c1e1d00 */
[----:B------:R-:W-:-:S04]  /*1560*/  ISETP.NE.U32.AND P3, PT, R2, RZ, PT ;  /* 0x000000ff0200720c */ /* 0x000fc80003f65070 */
[----:B------:R-:W-:-:S13]  /*1570*/  ISETP.NE.AND.EX P3, PT, R3, RZ, PT, P3 ;  /* 0x000000ff0300720c */ /* 0x000fda0003f65330 */
[----:B0-----:R-:W-:Y:S05]  /*1580*/  @P3 BRA `(.L_x_3135) ;  /* 0x0000000000a43947 */ /* 0x001fea0003800000 */
        /* <DEDUP_REMOVED lines=12> */
.L_x_3136:
        /* <DEDUP_REMOVED lines=29> */
.L_x_3135:
        /* <DEDUP_REMOVED lines=32> */
.L_x_3138:
[----:B-----5:R-:W-:Y:S02]  /*1a20*/  HADD2.F32 R0, -RZ, R124.H0_H0 ;  /* 0x2000007cff007230 */ /* 0x020fe40000004100 */
[----:B------:R-:W-:Y:S02]  /*1a30*/  HADD2.F32 R3, -RZ, R112.H0_H0 ;  /* 0x20000070ff037230 */ /* 0x000fe40000004100 */
[----:B------:R-:W-:Y:S02]  /*1a40*/  HADD2.F32 R124, -RZ, R124.H1_H1 ;  /* 0x3000007cff7c7230 */ /* 0x000fe40000004100 */
[--C-:B------:R-:W-:Y:S02]  /*1a50*/  HADD2.F32 R2, -RZ, R125.reuse.H0_H0 ;  /* 0x2000007dff027230 */ /* 0x100fe40000004100 */
[----:B------:R-:W-:Y:S01]  /*1a60*/  FADD.FTZ R0, R3, R0 ;  /* 0x0000000003007221 */ /* 0x000fe20000010000 */
[----:B------:R-:W-:Y:S02]  /*1a70*/  HADD2.F32 R3, -RZ, R112.H1_H1 ;  /* 0x30000070ff037230 */ /* 0x000fe40000004100 */
[----:B------:R-:W-:-:S02]  /*1a80*/  HADD2.F32 R125, -RZ, R125.H1_H1 ;  /* 0x3000007dff7d7230 */ /* 0x000fc40000004100 */
[--C-:B------:R-:W-:Y:S02]  /*1a90*/  HADD2.F32 R120, -RZ, R113.reuse.H1_H1 ;  /* 0x30000071ff787230 */ /* 0x100fe40000004100 */
[----:B------:R-:W-:Y:S01]  /*1aa0*/  FADD.FTZ R124, R3, R124 ;  /* 0x0000007c037c7221 */ /* 0x000fe20000010000 */
[----:B------:R-:W-:Y:S02]  /*1ab0*/  HADD2.F32 R122, -RZ, R126.H0_H0 ;  /* 0x2000007eff7a7230 */ /* 0x000fe40000004100 */
[----:B------:R-:W-:Y:S02]  /*1ac0*/  HADD2.F32 R121, -RZ, R113.H0_H0 ;  /* 0x20000071ff797230 */ /* 0x000fe40000004100 */
[----:B------:R-:W-:Y:S01]  /*1ad0*/  FADD.FTZ R120, R120, R125 ;  /* 0x0000007d78787221 */ /* 0x000fe20000010000 */
[----:B------:R-:W-:Y:S02]  /*1ae0*/  HADD2.F32 R123, -RZ, R114.H0_H0 ;  /* 0x20000072ff7b7230 */ /* 0x000fe40000004100 */
[----:B------:R-:W-:-:S02]  /*1af0*/  HADD2.F32 R3, -RZ, R116.H0_H0 ;  /* 0x20000074ff037230 */ /* 0x000fc40000004100 */
[----:B------:R-:W-:Y:S01]  /*1b00*/  FADD.FTZ R2, R121, R2 ;  /* 0x0000000279027221 */ /* 0x000fe20000010000 */
[--C-:B------:R-:W-:Y:S02]  /*1b10*/  HADD2.F32 R130, -RZ, R127.reuse.H0_H0 ;  /* 0x2000007fff827230 */ /* 0x100fe40000004100 */
[----:B------:R-:W-:Y:S01]  /*1b20*/  FADD.FTZ R122, R123, R122 ;  /* 0x0000007a7b7a7221 */ /* 0x000fe20000010000 */
[----:B------:R-:W-:Y:S02]  /*1b30*/  HADD2.F32 R131, -RZ, R127.H1_H1 ;  /* 0x3000007fff837230 */ /* 0x000fe40000004100 */
[----:B------:R-:W-:Y:S01]  /*1b40*/  FADD.FTZ R194, R3, R0 ;  /* 0x0000000003c27221 */ /* 0x000fe20000010000 */
[----:B------:R-:W-:Y:S02]  /*1b50*/  HADD2.F32 R126, -RZ, R126.H1_H1 ;  /* 0x3000007eff7e7230 */ /* 0x000fe40000004100 */
[----:B------:R-:W-:Y:S02]  /*1b60*/  HADD2.F32 R127, -RZ, R114.H1_H1 ;  /* 0x30000072ff7f7230 */ /* 0x000fe40000004100 */
        /* <DEDUP_REMOVED lines=23> */
.L_x_3137:
        /* <DEDUP_REMOVED lines=12> */
[----:B------:R-:W-:Y:S05]  /*1da0*/  @P3 BRA `(.L_x_3139) ;  /* 0x00000000009c3947 */ /* 0x000fea0003800000 */
[----:B------:R-:W-:Y:S05]  /*1db0*/  BRA.U UP0, `(.L_x_3140) ;  /* 0x0000000100247547 */ /* 0x000fea000b800000 */
[--C-:B-----5:R-:W-:Y:S02]  /*1dc0*/  HADD2.F32 R148, -RZ, R124.reuse.H0_H0 ;  /* 0x2000007cff947230 */ /* 0x120fe40000004100 */
[----:B------:R-:W-:Y:S02]  /*1dd0*/  HADD2.F32 R203, -RZ, R124.H1_H1 ;  /* 0x3000007cffcb7230 */ /* 0x000fe40000004100 */
[--C-:B------:R-:W-:Y:S02]  /*1de0*/  HADD2.F32 R198, -RZ, R125.reuse.H0_H0 ;  /* 0x2000007dffc67230 */ /* 0x100fe40000004100 */
[----:B------:R-:W-:Y:S02]  /*1df0*/  HADD2.F32 R201, -RZ, R125.H1_H1 ;  /* 0x3000007dffc97230 */ /* 0x000fe40000004100 */
[--C-:B------:R-:W-:Y:S02]  /*1e00*/  HADD2.F32 R196, -RZ, R126.reuse.H0_H0 ;  /* 0x2000007effc47230 */ /* 0x100fe40000004100 */
[----:B------:R-:W-:-:S02]  /*1e10*/  HADD2.F32 R199, -RZ, R126.H1_H1 ;  /* 0x3000007effc77230 */ /* 0x000fc40000004100 */
[--C-:B0-----:R-:W-:Y:S02]  /*1e20*/  HADD2.F32 R130, -RZ, R127.reuse.H0_H0 ;  /* 0x2000007fff827230 */ /* 0x101fe40000004100 */
[----:B------:R-:W-:Y:S01]  /*1e30*/  HADD2.F32 R131, -RZ, R127.H1_H1 ;  /* 0x3000007fff837230 */ /* 0x000fe20000004100 */
[----:B------:R-:W-:Y:S06]  /*1e40*/  BRA `(.L_x_3141) ;  /* 0x00000004009c7947 */ /* 0x000fec0003800000 */
.L_x_3140:
[----:B-----5:R-:W-:Y:S02]  /*1e50*/  HADD2.F32 R148, -RZ, R124.H0_H0 ;  /* 0x2000007cff947230 */ /* 0x020fe40000004100 */
[----:B0-----:R-:W-:Y:S02]  /*1e60*/  HADD2.F32 R3, -RZ, R116.H0_H0 ;  /* 0x20000074ff037230 */ /* 0x001fe40000004100 */
        /* <DEDUP_REMOVED lines=27> */
.L_x_3139:
[----:B------:R-:W-:Y:S05]  /*2020*/  BRA.U UP0, `(.L_x_3142) ;  /* 0x0000000100747547 */ /* 0x000fea000b800000 */
        /* <DEDUP_REMOVED lines=29> */
.L_x_3142:
[----:B-----5:R-:W-:Y:S02]  /*2200*/  HADD2.F32 R0, -RZ, R124.H0_H0 ;  /* 0x2000007cff007230 */ /* 0x020fe40000004100 */
[----:B0-----:R-:W-:Y:S02]  /*2210*/  HADD2.F32 R3, -RZ, R112.H0_H0 ;  /* 0x20000070ff037230 */ /* 0x001fe40000004100 */
        /* <DEDUP_REMOVED lines=42> */
.L_x_3141:
        /* <DEDUP_REMOVED lines=18> */
[--C-:B0-----:R-:W-:Y:S02]  /*25e0*/  HADD2.F32 R134, -RZ, R126.reuse.H0_H0 ;  /* 0x2000007eff867230 */ /* 0x101fe40000004100 */
[----:B------:R-:W-:-:S02]  /*25f0*/  HADD2.F32 R135, -RZ, R126.H1_H1 ;  /* 0x3000007eff877230 */ /* 0x000fc40000004100 */
[--C-:B------:R-:W-:Y:S02]  /*2600*/  HADD2.F32 R142, -RZ, R127.reuse.H0_H0 ;  /* 0x2000007fff8e7230 */ /* 0x100fe40000004100 */
[----:B------:R-:W-:Y:S01]  /*2610*/  HADD2.F32 R145, -RZ, R127.H1_H1 ;  /* 0x3000007fff917230 */ /* 0x000fe20000004100 */
[----:B------:R-:W-:Y:S06]  /*2620*/  BRA `(.L_x_3145) ;  /* 0x00000004009c7947 */ /* 0x000fec0003800000 */
.L_x_3144:
        /* <DEDUP_REMOVED lines=29> */
.L_x_3143:
        /* <DEDUP_REMOVED lines=30> */
.L_x_3146:
[----:B-----5:R-:W-:Y:S02]  /*29e0*/  HADD2.F32 R0, -RZ, R124.H0_H0 ;  /* 0x2000007cff007230 */ /* 0x020fe40000004100 */
[----:B0-----:R-:W-:Y:S02]  /*29f0*/  HADD2.F32 R3, -RZ, R112.H0_H0 ;  /* 0x20000070ff037230 */ /* 0x001fe40000004100 */
[--C-:B------:R-:W-:Y:S02]  /*2a00*/  HADD2.F32 R2, -RZ, R125.reuse.H0_H0 ;  /* 0x2000007dff027230 */ /* 0x100fe40000004100 */
[----:B------:R-:W-:Y:S02]  /*2a10*/  HADD2.F32 R125, -RZ, R125.H1_H1 ;  /* 0x3000007dff7d7230 */ /* 0x000fe40000004100 */
[----:B------:R-:W-:Y:S01]  /*2a20*/  FADD.FTZ R0, R3, R0 ;  /* 0x0000000003007221 */ /* 0x000fe20000010000 */
[----:B------:R-:W-:Y:S02]  /*2a30*/  HADD2.F32 R120, -RZ, R113.H1_H1 ;  /* 0x30000071ff787230 */ /* 0x000fe40000004100 */
[----:B------:R-:W-:-:S02]  /*2a40*/  HADD2.F32 R124, -RZ, R124.H1_H1 ;  /* 0x3000007cff7c7230 */ /* 0x000fc40000004100 */
[----:B------:R-:W-:Y:S02]  /*2a50*/  HADD2.F32 R122, -RZ, R126.H0_H0 ;  /* 0x2000007eff7a7230 */ /* 0x000fe40000004100 */
[----:B------:R-:W-:Y:S01]  /*2a60*/  FADD.FTZ R120, R120, R125 ;  /* 0x0000007d78787221 */ /* 0x000fe20000010000 */
[----:B------:R-:W-:Y:S02]  /*2a70*/  HADD2.F32 R135, -RZ, R127.H1_H1 ;  /* 0x3000007fff877230 */ /* 0x000fe40000004100 */
[----:B------:R-:W-:Y:S02]  /*2a80*/  HADD2.F32 R3, -RZ, R112.H1_H1 ;  /* 0x30000070ff037230 */ /* 0x000fe40000004100 */
[----:B------:R-:W-:Y:S02]  /*2a90*/  HADD2.F32 R121, -RZ, R113.H0_H0 ;  /* 0x20000071ff797230 */ /* 0x000fe40000004100 */
[----:B------:R-:W-:Y:S02]  /*2aa0*/  HADD2.F32 R123, -RZ, R114.H0_H0 ;  /* 0x20000072ff7b7230 */ /* 0x000fe40000004100 */
[----:B------:R-:W-:Y:S01]  /*2ab0*/  FADD.FTZ R124, R3, R124 ;  /* 0x0000007c037c7221 */ /* 0x000fe20000010000 */
[----:B------:R-:W-:-:S02]  /*2ac0*/  HADD2.F32 R140, -RZ, R115.H1_H1 ;  /* 0x30000073ff8c7230 */ /* 0x000fc40000004100 */
[----:B------:R-:W-:Y:S01]  /*2ad0*/  FADD.FTZ R2, R121, R2 ;  /* 0x0000000279027221 */ /* 0x000fe20000010000 */
[----:B------:R-:W-:Y:S02]  /*2ae0*/  HADD2.F32 R134, -RZ, R127.H0_H0 ;  /* 0x2000007fff867230 */ /* 0x000fe40000004100 */
[----:B------:R-:W-:Y:S01]  /*2af0*/  FADD.FTZ R122, R123, R122 ;  /* 0x0000007a7b7a7221 */ /* 0x000fe20000010000 */
[----:B------:R-:W-:Y:S02]  /*2b00*/  HADD2.F32 R126, -RZ, R126.H1_H1 ;  /* 0x3000007eff7e7230 */ /* 0x000fe40000004100 */
[----:B------:R-:W-:Y:S01]  /*2b10*/  FADD.FTZ R140, R140, R135 ;  /* 0x000000878c8c7221 */ /* 0x000fe20000010000 */
[----:B------:R-:W-:Y:S02]  /*2b20*/  HADD2.F32 R127, -RZ, R114.H1_H1 ;  /* 0x30000072ff7f7230 */ /* 0x000fe40000004100 */
[----:B------:R-:W-:Y:S02]  /*2b30*/  HADD2.F32 R125, -RZ, R115.H0_H0 ;  /* 0x20000073ff7d7230 */ /* 0x000fe40000004100 */
        /* <DEDUP_REMOVED lines=22> */
.L_x_3145:
        /* <DEDUP_REMOVED lines=14> */
[--C-:B0----5:R-:W-:Y:S02]  /*2d80*/  HADD2.F32 R140, -RZ, R124.reuse.H0_H0 ;  /* 0x2000007cff8c7230 */ /* 0x121fe40000004100 */
        /* <DEDUP_REMOVED lines=8> */
.L_x_3148:
[----:B0----5:R-:W-:Y:S02]  /*2e10*/  HADD2.F32 R140, -RZ, R124.H0_H0 ;  /* 0x2000007cff8c7230 */ /* 0x021fe40000004100 */
[----:B------:R-:W-:Y:S02]  /*2e20*/  HADD2.F32 R3, -RZ, R116.H0_H0 ;  /* 0x20000074ff037230 */ /* 0x000fe40000004100 */
[----:B------:R-:W-:Y:S02]  /*2e30*/  HADD2.F32 R2, -RZ, R125.H0_H0 ;  /* 0x2000007dff027230 */ /* 0x000fe40000004100 */
[----:B------:R-:W-:Y:S02]  /*2e40*/  HADD2.F32 R143, -RZ, R126.H0_H0 ;  /* 0x2000007eff8f7230 */ /* 0x000fe40000004100 */
[----:B------:R-:W-:Y:S01]  /*2e50*/  FADD.FTZ R140, R3, R140 ;  /* 0x0000008c038c7221 */ /* 0x000fe20000010000 */
[----:B------:R-:W-:Y:S02]  /*2e60*/  HADD2.F32 R121, -RZ, R117.H0_H0 ;  /* 0x20000075ff797230 */ /* 0x000fe40000004100 */
[----:B------:R-:W-:-:S02]  /*2e70*/  HADD2.F32 R0, -RZ, R118.H0_H0 ;  /* 0x20000076ff007230 */ /* 0x000fc40000004100 */
[----:B------:R-:W-:Y:S02]  /*2e80*/  HADD2.F32 R126, -RZ, R126.H1_H1 ;  /* 0x3000007eff7e7230 */ /* 0x000fe40000004100 */
[----:B------:R-:W-:Y:S01]  /*2e90*/  FADD.FTZ R2, R121, R2 ;  /* 0x0000000279027221 */ /* 0x000fe20000010000 */
[----:B------:R-:W-:Y:S02]  /*2ea0*/  HADD2.F32 R146, -RZ, R127.H0_H0 ;  /* 0x2000007fff927230 */ /* 0x000fe40000004100 */
[----:B------:R-:W-:Y:S01]  /*2eb0*/  FADD.FTZ R143, R0, R143 ;  /* 0x0000008f008f7221 */ /* 0x000fe20000010000 */
[----:B------:R-:W-:Y:S02]  /*2ec0*/  HADD2.F32 R3, -RZ, R118.H1_H1 ;  /* 0x30000076ff037230 */ /* 0x000fe40000004100 */
[----:B------:R-:W-:Y:S02]  /*2ed0*/  HADD2.F32 R124, -RZ, R124.H1_H1 ;  /* 0x3000007cff7c7230 */ /* 0x000fe40000004100 */
[----:B------:R-:W-:-:S02]  /*2ee0*/  HADD2.F32 R125, -RZ, R125.H1_H1 ;  /* 0x3000007dff7d7230 */ /* 0x000fc40000004100 */
[----:B------:R-:W-:Y:S01]  /*2ef0*/  FADD.FTZ R152, R3, R126 ;  /* 0x0000007e03987221 */ /* 0x000fe20000010000 */
[----:B------:R-:W-:Y:S02]  /*2f00*/  HADD2.F32 R127, -RZ, R127.H1_H1 ;  /* 0x3000007fff7f7230 */ /* 0x000fe40000004100 */
[--C-:B------:R-:W-:Y:S02]  /*2f10*/  HADD2.F32 R121, -RZ, R119.reuse.H0_H0 ;  /* 0x20000077ff797230 */ /* 0x100fe40000004100 */
[----:B------:R-:W-:Y:S01]  /*2f20*/  HADD2.F32 R120, -RZ, R119.H1_H1 ;  /* 0x30000077ff787230 */ /* 0x000fe20000004100 */
[----:B------:R-:W-:Y:S01]  /*2f30*/  F2FP.F16.F32.PACK_AB R122, R152, R143 ;  /* 0x0000008f987a723e */ /* 0x000fe200000000ff */
[----:B------:R-:W-:Y:S02]  /*2f40*/  HADD2.F32 R0, -RZ, R117.H1_H1 ;  /* 0x30000075ff007230 */ /* 0x000fe40000004100 */
[----:B------:R-:W-:Y:S01]  /*2f50*/  FADD.FTZ R146, R121, R146 ;  /* 0x0000009279927221 */ /* 0x000fe20000010000 */
[----:B------:R-:W-:-:S02]  /*2f60*/  HADD2.F32 R141, -RZ, R116.H1_H1 ;  /* 0x30000074ff8d7230 */ /* 0x000fc40000004100 */
[----:B------:R-:W-:Y:S01]  /*2f70*/  FADD.FTZ R147, R120, R127 ;  /* 0x0000007f78937221 */ /* 0x000fe20000010000 */
[----:B------:R-:W-:Y:S02]  /*2f80*/  FADD.FTZ R3, R0, R125 ;  /* 0x0000007d00037221 */ /* 0x000fe40000010000 */
[----:B------:R-:W-:Y:S02]  /*2f90*/  FADD.FTZ R141, R141, R124 ;  /* 0x0000007c8d8d7221 */ /* 0x000fe40000010000 */
[----:B------:R-:W-:Y:S02]  /*2fa0*/  F2FP.F16.F32.PACK_AB R123, R147, R146 ;  /* 0x00000092937b723e */ /* 0x000fe400000000ff */
[----:B------:R-:W-:Y:S02]  /*2fb0*/  F2FP.F16.F32.PACK_AB R121, R3, R2 ;  /* 0x000000020379723e */ /* 0x000fe400000000ff */
[----:B------:R-:W-:Y:S01]  /*2fc0*/  F2FP.F16.F32.PACK_AB R120, R141, R140 ;  /* 0x0000008c8d78723e */ /* 0x000fe200000000ff */
[----:B------:R-:W-:Y:S06]  /*2fd0*/  BRA `(.L_x_3149) ;  /* 0x0000000400287947 */ /* 0x000fec0003800000 */
.L_x_3147:
[----:B------:R-:W-:Y:S05]  /*2fe0*/  BRA.U UP0, `(.L_x_3150) ;  /* 0x0000000100747547 */ /* 0x000fea000b800000 */
        /* <DEDUP_REMOVED lines=29> */
.L_x_3150:
[----:B-----5:R-:W-:Y:S02]  /*31c0*/  HADD2.F32 R0, -RZ, R124.H0_H0 ;  /* 0x2000007cff007230 */ /* 0x020fe40000004100 */
[----:B0-----:R-:W-:Y:S02]  /*31d0*/  HADD2.F32 R3, -RZ, R112.H0_H0 ;  /* 0x20000070ff037230 */ /* 0x001fe40000004100 */
[----:B------:R-:W-:Y:S02]  /*31e0*/  HADD2.F32 R122, -RZ, R126.H0_H0 ;  /* 0x2000007eff7a7230 */ /* 0x000fe40000004100 */
[----:B------:R-:W-:Y:S02]  /*31f0*/  HADD2.F32 R123, -RZ, R114.H0_H0 ;  /* 0x20000072ff7b7230 */ /* 0x000fe40000004100 */
[----:B------:R-:W-:Y:S01]  /*3200*/  FADD.FTZ R0, R3, R0 ;  /* 0x0000000003007221 */ /* 0x000fe20000010000 */
[----:B------:R-:W-:Y:S02]  /*3210*/  HADD2.F32 R124, -RZ, R124.H1_H1 ;  /* 0x3000007cff7c7230 */ /* 0x000fe40000004100 */
[----:B------:R-:W-:-:S02]  /*3220*/  HADD2.F32 R2, -RZ, R125.H0_H0 ;  /* 0x2000007dff027230 */ /* 0x000fc40000004100 */
[----:B------:R-:W-:Y:S01]  /*3230*/  FADD.FTZ R122, R123, R122 ;  /* 0x0000007a7b7a7221 */ /* 0x000fe20000010000 */
[----:B------:R-:W-:Y:S02]  /*3240*/  HADD2.F32 R3, -RZ, R112.H1_H1 ;  /* 0x30000070ff037230 */ /* 0x000fe40000004100 */
[----:B------:R-:W-:Y:S02]  /*3250*/  HADD2.F32 R121, -RZ, R113.H0_H0 ;  /* 0x20000071ff797230 */ /* 0x000fe40000004100 */
[----:B------:R-:W-:Y:S02]  /*3260*/  HADD2.F32 R140, -RZ, R127.H0_H0 ;  /* 0x2000007fff8c7230 */ /* 0x000fe40000004100 */
[----:B------:R-:W-:Y:S01]  /*3270*/  FADD.FTZ R124, R3, R124 ;  /* 0x0000007c037c7221 */ /* 0x000fe20000010000 */
[----:B------:R-:W-:Y:S02]  /*3280*/  HADD2.F32 R123, -RZ, R115.H0_H0 ;  /* 0x20000073ff7b7230 */ /* 0x000fe40000004100 */
[----:B------:R-:W-:Y:S01]  /*3290*/  FADD.FTZ R2, R121, R2 ;  /* 0x0000000279027221 */ /* 0x000fe20000010000 */
[----:B------:R-:W-:-:S02]  /*32a0*/  HADD2.F32 R141, -RZ, R127.H1_H1 ;  /* 0x3000007fff8d7230 */ /* 0x000fc40000004100 */
[----:B------:R-:W-:Y:S02]  /*32b0*/  HADD2.F32 R146, -RZ, R115.H1_H1 ;  /* 0x30000073ff927230 */ /* 0x000fe40000004100 */
[----:B------:R-:W-:Y:S01]  /*32c0*/  FADD.FTZ R123, R123, R140 ;  /* 0x0000008c7b7b7221 */ /* 0x000fe20000010000 */
[----:B------:R-:W-:Y:S02]  /*32d0*/  HADD2.F32 R3, -RZ, R116.H0_H0 ;  /* 0x20000074ff037230 */ /* 0x000fe40000004100 */
[----:B------:R-:W-:Y:S02]  /*32e0*/  HADD2.F32 R121, -RZ, R117.H0_H0 ;  /* 0x20000075ff797230 */ /* 0x000fe40000004100 */
[----:B------:R-:W-:Y:S01]  /*32f0*/  FADD.FTZ R147, R146, R141 ;  /* 0x0000008d92937221 */ /* 0x000fe20000010000 */
[----:B------:R-:W-:Y:S02]  /*3300*/  HADD2.F32 R125, -RZ, R125.H1_H1 ;  /* 0x3000007dff7d7230 */ /* 0x000fe40000004100 */
[----:B------:R-:W-:Y:S01]  /*3310*/  FADD.FTZ R140, R3, R0 ;  /* 0x00000000038c7221 */ /* 0x000fe20000010000 */
[----:B------:R-:W-:-:S02]  /*3320*/  HADD2.F32 R126, -RZ, R126.H1_H1 ;  /* 0x3000007eff7e7230 */ /* 0x000fc40000004100 */
[----:B------:R-:W-:Y:S01]  /*3330*/  FADD.FTZ R2, R121, R2 ;  /* 0x0000000279027221 */ /* 0x000fe20000010000 */
[----:B------:R-:W-:Y:S02]  /*3340*/  HADD2.F32 R120, -RZ, R113.H1_H1 ;  /* 0x30000071ff787230 */ /* 0x000fe40000004100 */
[----:B------:R-:W-:Y:S02]  /*3350*/  HADD2.F32 R127, -RZ, R114.H1_H1 ;  /* 0x30000072ff7f7230 */ /* 0x000fe40000004100 */
        /* <DEDUP_REMOVED lines=18> */
.L_x_3149:
        /* <DEDUP_REMOVED lines=15> */
[--C-:B------:R-:W-:Y:S02]  /*3570*/  HADD2.F32 R172, -RZ, R180.reuse.H0_H0 ;  /* 0x200000b4ffac7230 */ /* 0x100fe40000004100 */
[----:B------:R-:W-:Y:S02]  /*3580*/  HADD2.F32 R173, -RZ, R180.H1_H1 ;  /* 0x300000b4ffad7230 */ /* 0x000fe40000004100 */
[----:B------:R-:W-:Y:S02]  /*3590*/  HADD2.F32 R181, -RZ, R181.H1_H1 ;  /* 0x300000b5ffb57230 */ /* 0x000fe40000004100 */
[--C-:B0-----:R-:W-:Y:S02]  /*35a0*/  HADD2.F32 R158, -RZ, R182.reuse.H0_H0 ;  /* 0x200000b6ff9e7230 */ /* 0x101fe40000004100 */
[----:B------:R-:W-:-:S02]  /*35b0*/  HADD2.F32 R175, -RZ, R182.H1_H1 ;  /* 0x300000b6ffaf7230 */ /* 0x000fc40000004100 */
[--C-:B------:R-:W-:Y:S02]  /*35c0*/  HADD2.F32 R150, -RZ, R183.reuse.H0_H0 ;  /* 0x200000b7ff967230 */ /* 0x100fe40000004100 */
[----:B------:R-:W-:Y:S01]  /*35d0*/  HADD2.F32 R159, -RZ, R183.H1_H1 ;  /* 0x300000b7ff9f7230 */ /* 0x000fe20000004100 */
[----:B------:R-:W-:Y:S06]  /*35e0*/  BRA `(.L_x_3153) ;  /* 0x00000004009c7947 */ /* 0x000fec0003800000 */
.L_x_3152:
[----:B-----5:R-:W-:Y:S02]  /*35f0*/  HADD2.F32 R172, -RZ, R180.H0_H0 ;  /* 0x200000b4ffac7230 */ /* 0x020fe40000004100 */
[----:B0-----:R-:W-:Y:S02]  /*3600*/  HADD2.F32 R121, -RZ, R116.H0_H0 ;  /* 0x20000074ff797230 */ /* 0x001fe40000004100 */
[--C-:B------:R-:W-:Y:S02]  /*3610*/  HADD2.F32 R174, -RZ, R181.reuse.H0_H0 ;  /* 0x200000b5ffae7230 */ /* 0x100fe40000004100 */
[----:B------:R-:W-:Y:S02]  /*3620*/  HADD2.F32 R173, -RZ, R180.H1_H1 ;  /* 0x300000b4ffad7230 */ /* 0x000fe40000004100 */
[----:B------:R-:W-:Y:S01]  /*3630*/  FADD.FTZ R172, R121, R172 ;  /* 0x000000ac79ac7221 */ /* 0x000fe20000010000 */
[----:B------:R-:W-:Y:S02]  /*3640*/  HADD2.F32 R181, -RZ, R181.H1_H1 ;  /* 0x300000b5ffb57230 */ /* 0x000fe40000004100 */
[----:B------:R-:W-:-:S02]  /*3650*/  HADD2.F32 R158, -RZ, R182.H0_H0 ;  /* 0x200000b6ff9e7230 */ /* 0x000fc40000004100 */
[----:B------:R-:W-:Y:S02]  /*3660*/  HADD2.F32 R175, -RZ, R182.H1_H1 ;  /* 0x300000b6ffaf7230 */ /* 0x000fe40000004100 */
[----:B------:R-:W-:Y:S02]  /*3670*/  HADD2.F32 R123, -RZ, R117.H0_H0 ;  /* 0x20000075ff7b7230 */ /* 0x000fe40000004100 */
[----:B------:R-:W-:Y:S02]  /*3680*/  HADD2.F32 R125, -RZ, R118.H0_H0 ;  /* 0x20000076ff7d7230 */ /* 0x000fe40000004100 */
[--C-:B------:R-:W-:Y:S02]  /*3690*/  HADD2.F32 R150, -RZ, R183.reuse.H0_H0 ;  /* 0x200000b7ff967230 */ /* 0x100fe40000004100 */
[----:B------:R-:W-:Y:S01]  /*36a0*/  FADD.FTZ R174, R123, R174 ;  /* 0x000000ae7bae7221 */ /* 0x000fe20000010000 */
[----:B------:R-:W-:Y:S02]  /*36b0*/  HADD2.F32 R159, -RZ, R183.H1_H1 ;  /* 0x300000b7ff9f7230 */ /* 0x000fe40000004100 */
[----:B------:R-:W-:Y:S01]  /*36c0*/  FADD.FTZ R158, R125, R158 ;  /* 0x0000009e7d9e7221 */ /* 0x000fe20000010000 */
[----:B------:R-:W-:-:S02]  /*36d0*/  HADD2.F32 R121, -RZ, R119.H0_H0 ;  /* 0x20000077ff797230 */ /* 0x000fc40000004100 */
        /* <DEDUP_REMOVED lines=14> */
.L_x_3151:
[----:B------:R-:W-:Y:S05]  /*37c0*/  BRA.U UP0, `(.L_x_3154) ;  /* 0x0000000100747547 */ /* 0x000fea000b800000 */
        /* <DEDUP_REMOVED lines=29> */
.L_x_3154:
[----:B-----5:R-:W-:Y:S02]  /*39a0*/  HADD2.F32 R0, -RZ, R180.H0_H0 ;  /* 0x200000b4ff007230 */ /* 0x020fe40000004100 */
[----:B0-----:R-:W-:Y:S02]  /*39b0*/  HADD2.F32 R121, -RZ, R112.H0_H0 ;  /* 0x20000070ff797230 */ /* 0x001fe40000004100 */
        /* <DEDUP_REMOVED lines=8> */
[----:B------:R-:W-:Y:S01]  /*3a40*/  FADD.FTZ R120, R123, R120 ;  /* 0x000000787b787221 */ /* 0x000fe20000010000 */
[----:B------:R-:W-:Y:S02]  /*3a50*/  HADD2.F32 R124, -RZ, R182.H0_H0 ;  /* 0x200000b6ff7c7230 */ /* 0x000fe40000004100 */
[----:B------:R-:W-:Y:S02]  /*3a60*/  HADD2.F32 R126, -RZ, R183.H0_H0 ;  /* 0x200000b7ff7e7230 */ /* 0x000fe40000004100 */
[----:B------:R-:W-:Y:S01]  /*3a70*/  FADD.FTZ R181, R122, R181 ;  /* 0x000000b57ab57221 */ /* 0x000fe20000010000 */
[----:B------:R-:W-:-:S02]  /*3a80*/  HADD2.F32 R125, -RZ, R114.H0_H0 ;  /* 0x20000072ff7d7230 */ /* 0x000fc40000004100 */
[----:B------:R-:W-:Y:S02]  /*3a90*/  HADD2.F32 R159, -RZ, R115.H0_H0 ;  /* 0x20000073ff9f7230 */ /* 0x000fe40000004100 */
[----:B------:R-:W-:Y:S02]  /*3aa0*/  HADD2.F32 R121, -RZ, R116.H0_H0 ;  /* 0x20000074ff797230 */ /* 0x000fe40000004100 */
[----:B------:R-:W-:Y:S01]  /*3ab0*/  FADD.FTZ R124, R125, R124 ;  /* 0x0000007c7d7c7221 */ /* 0x000fe20000010000 */
        /* <DEDUP_REMOVED lines=26> */
.L_x_3153:
        /* <DEDUP_REMOVED lines=15> */
[----:B0-----:R-:W-:Y:S02]  /*3d50*/  HADD2.F32 R183, -RZ, R124.H1_H1 ;  /* 0x3000007cffb77230 */ /* 0x001fe40000004100 */
[--C-:B------:R-:W-:Y:S02]  /*3d60*/  HADD2.F32 R186, -RZ, R125.reuse.H0_H0 ;  /* 0x2000007dffba7230 */ /* 0x100fe40000004100 */
[----:B------:R-:W-:Y:S02]  /*3d70*/  HADD2.F32 R187, -RZ, R125.H1_H1 ;  /* 0x3000007dffbb7230 */ /* 0x000fe40000004100 */
[--C-:B------:R-:W-:Y:S02]  /*3d80*/  HADD2.F32 R189, -RZ, R126.reuse.H0_H0 ;  /* 0x2000007effbd7230 */ /* 0x100fe40000004100 */
[----:B------:R-:W-:-:S02]  /*3d90*/  HADD2.F32 R164, -RZ, R126.H1_H1 ;  /* 0x3000007effa47230 */ /* 0x000fc40000004100 */
[--C-:B------:R-:W-:Y:S02]  /*3da0*/  HADD2.F32 R191, -RZ, R127.reuse.H0_H0 ;  /* 0x2000007fffbf7230 */ /* 0x100fe40000004100 */
[----:B------:R-:W-:Y:S01]  /*3db0*/  HADD2.F32 R162, -RZ, R127.H1_H1 ;  /* 0x3000007fffa27230 */ /* 0x000fe20000004100 */
[----:B------:R-:W-:Y:S06]  /*3dc0*/  BRA `(.L_x_3157) ;  /* 0x00000004009c7947 */ /* 0x000fec0003800000 */
.L_x_3156:
[----:B-----5:R-:W-:Y:S02]  /*3dd0*/  HADD2.F32 R170, -RZ, R124.H0_H0 ;  /* 0x2000007cffaa7230 */ /* 0x020fe40000004100 */
[----:B------:R-:W-:Y:S02]  /*3de0*/  HADD2.F32 R189, -RZ, R126.H0_H0 ;  /* 0x2000007effbd7230 */ /* 0x000fe40000004100 */
[----:B0-----:R-:W-:Y:S02]  /*3df0*/  HADD2.F32 R121, -RZ, R116.H0_H0 ;  /* 0x20000074ff797230 */ /* 0x001fe40000004100 */
[----:B------:R-:W-:Y:S02]  /*3e00*/  HADD2.F32 R0, -RZ, R118.H0_H0 ;  /* 0x20000076ff007230 */ /* 0x000fe40000004100 */
[----:B------:R-:W-:Y:S02]  /*3e10*/  HADD2.F32 R186, -RZ, R125.H0_H0 ;  /* 0x2000007dffba7230 */ /* 0x000fe40000004100 */
[----:B------:R-:W-:Y:S01]  /*3e20*/  FADD.FTZ R170, R121, R170 ;  /* 0x000000aa79aa7221 */ /* 0x000fe20000010000 */
[----:B------:R-:W-:-:S02]  /*3e30*/  HADD2.F32 R191, -RZ, R127.H0_H0 ;  /* 0x2000007fffbf7230 */ /* 0x000fc40000004100 */
[----:B------:R-:W-:Y:S01]  /*3e40*/  FADD.FTZ R189, R0, R189 ;  /* 0x000000bd00bd7221 */ /* 0x000fe20000010000 */
[----:B------:R-:W-:Y:S02]  /*3e50*/  HADD2.F32 R124, -RZ, R124.H1_H1 ;  /* 0x3000007cff7c7230 */ /* 0x000fe40000004100 */
[----:B------:R-:W-:Y:S02]  /*3e60*/  HADD2.F32 R125, -RZ, R125.H1_H1 ;  /* 0x3000007dff7d7230 */ /* 0x000fe40000004100 */
[----:B------:R-:W-:Y:S02]  /*3e70*/  HADD2.F32 R126, -RZ, R126.H1_H1 ;  /* 0x3000007eff7e7230 */ /* 0x000fe40000004100 */
[----:B------:R-:W-:Y:S02]  /*3e80*/  HADD2.F32 R123, -RZ, R117.H0_H0 ;  /* 0x20000075ff7b7230 */ /* 0x000fe40000004100 */
[----:B------:R-:W-:Y:S02]  /*3e90*/  HADD2.F32 R127, -RZ, R127.H1_H1 ;  /* 0x3000007fff7f7230 */ /* 0x000fe40000004100 */
        /* <DEDUP_REMOVED lines=16> */
.L_x_3155:
[----:B------:R-:W-:Y:S05]  /*3fa0*/  BRA.U UP0, `(.L_x_3158) ;  /* 0x0000000100747547 */ /* 0x000fea000b800000 */
        /* <DEDUP_REMOVED lines=29> */
.L_x_3158:
[----:B-----5:R-:W-:Y:S02]  /*4180*/  HADD2.F32 R0, -RZ, R124.H0_H0 ;  /* 0x2000007cff007230 */ /* 0x020fe40000004100 */
[----:B0-----:R-:W-:Y:S02]  /*4190*/  HADD2.F32 R121, -RZ, R112.H0_H0 ;  /* 0x20000070ff797230 */ /* 0x001fe40000004100 */
[--C-:B------:R-:W-:Y:S02]  /*41a0*/  HADD2.F32 R120, -RZ, R125.reuse.H0_H0 ;  /* 0x2000007dff787230 */ /* 0x100fe40000004100 */
[----:B------:R-:W-:Y:S02]  /*41b0*/  HADD2.F32 R125, -RZ, R125.H1_H1 ;  /* 0x3000007dff7d7230 */ /* 0x000fe40000004100 */
[----:B------:R-:W-:Y:S01]  /*41c0*/  FADD.FTZ R0, R121, R0 ;  /* 0x0000000079007221 */ /* 0x000fe20000010000 */
[----:B------:R-:W-:Y:S02]  /*41d0*/  HADD2.F32 R122, -RZ, R113.H1_H1 ;  /* 0x30000071ff7a7230 */ /* 0x000fe40000004100 */
[----:B------:R-:W-:-:S02]  /*41e0*/  HADD2.F32 R124, -RZ, R124.H1_H1 ;  /* 0x3000007cff7c7230 */ /* 0x000fc40000004100 */
[----:B------:R-:W-:Y:S02]  /*41f0*/  HADD2.F32 R121, -RZ, R112.H1_H1 ;  /* 0x30000070ff797230 */ /* 0x000fe40000004100 */
[----:B------:R-:W-:Y:S01]  /*4200*/  FADD.FTZ R122, R122, R125 ;  /* 0x0000007d7a7a7221 */ /* 0x000fe20000010000 */
[--C-:B------:R-:W-:Y:S02]  /*4210*/  HADD2.F32 R128, -RZ, R126.reuse.H0_H0 ;  /* 0x2000007eff807230 */ /* 0x100fe40000004100 */
[----:B------:R-:W-:Y:S02]  /*4220*/  HADD2.F32 R162, -RZ, R127.H0_H0 ;  /* 0x2000007fffa27230 */ /* 0x000fe40000004100 */
[----:B------:R-:W-:Y:S01]  /*4230*/  FADD.FTZ R124, R121, R124 ;  /* 0x0000007c797c7221 */ /* 0x000fe20000010000 */
[----:B------:R-:W-:Y:S02]  /*4240*/  HADD2.F32 R125, -RZ, R115.H0_H0 ;  /* 0x20000073ff7d7230 */ /* 0x000fe40000004100 */
[----:B------:R-:W-:-:S02]  /*4250*/  HADD2.F32 R126, -RZ, R126.H1_H1 ;  /* 0x3000007eff7e7230 */ /* 0x000fc40000004100 */
[----:B------:R-:W-:Y:S02]  /*4260*/  HADD2.F32 R164, -RZ, R127.H1_H1 ;  /* 0x3000007fffa47230 */ /* 0x000fe40000004100 */
[----:B------:R-:W-:Y:S01]  /*4270*/  FADD.FTZ R125, R125, R162 ;  /* 0x000000a27d7d7221 */ /* 0x000fe20000010000 */
[----:B------:R-:W-:Y:S02]  /*4280*/  HADD2.F32 R123, -RZ, R113.H0_H0 ;  /* 0x20000071ff7b7230 */ /* 0x000fe40000004100 */
[----:B------:R-:W-:Y:S02]  /*4290*/  HADD2.F32 R129, -RZ, R114.H1_H1 ;  /* 0x30000072ff817230 */ /* 0x000fe40000004100 */
        /* <DEDUP_REMOVED lines=8> */
[----:B------:R-:W-:Y:S02]  /*4320*/  HADD2.F32 R126, -RZ, R118.H0_H0 ;  /* 0x20000076ff7e7230 */ /* 0x000fe40000004100 */
[----:B------:R-:W-:Y:S01]  /*4330*/  FADD.FTZ R127, R127, R128 ;  /* 0x000000807f7f7221 */ /* 0x000fe20000010000 */
[----:B------:R-:W-:-:S02]  /*4340*/  HADD2.F32 R0, -RZ, R119.H0_H0 ;  /* 0x20000077ff007230 */ /* 0x000fc40000004100 */
[----:B------:R-:W-:Y:S01]  /*4350*/  FADD.FTZ R186, R123, R120 ;  /* 0x000000787bba7221 */ /* 0x000fe20000010000 */
[----:B------:R-:W-:Y:S02]  /*4360*/  HADD2.F32 R121, -RZ, R119.H1_H1 ;  /* 0x30000077ff797230 */ /* 0x000fe40000004100 */
[----:B------:R-:W-:Y:S01]  /*4370*/  FADD.FTZ R189, R126, R127 ;  /* 0x0000007f7ebd7221 */ /* 0x000fe20000010000 */
[----:B------:R-:W-:Y:S02]  /*4380*/  HADD2.F32 R164, -RZ, R118.H1_H1 ;  /* 0x30000076ffa47230 */ /* 0x000fe40000004100 */
[----:B------:R-:W-:Y:S01]  /*4390*/  FADD.FTZ R191, R0, R125 ;  /* 0x0000007d00bf7221 */ /* 0x000fe20000010000 */
        /* <DEDUP_REMOVED lines=9> */
[----:B------:R-:W-:-:S07]  /*4430*/  F2FP.F16.F32.PACK_AB R120, R183, R170 ;  /* 0x000000aab778723e */ /* 0x000fce00000000ff */
.L_x_3157:
        /* <DEDUP_REMOVED lines=183> */
[----:B0-----:R-:W-:Y:S02]  /*4fb0*/  FADD.FTZ R129, R128, R127 ;  /* 0x0000007f80817221 */ /* 0x001fe40000010000 */
[----:B------:R-:W0:Y:S03]  /*4fc0*/  @P0 LDC.64 R126, c[0x0][0x3a8] ;  /* 0x0000ea00ff7e0b82 */ /* 0x000e260000000a00 */
[----:B------:R-:W1:Y:S01]  /*4fd0*/  SHFL.BFLY PT, R0, R129, 0x4, 0x1f ;  /* 0x0c801f0081007f89 */ /* 0x000e6200000e0000 */
[----:B0-----:R-:W-:-:S04]  /*4fe0*/  @P0 IMAD.WIDE.U32 R126, R239, 0x10, R126 ;  /* 0x00000010ef7e0825 */ /* 0x001fc800078e007e */
[----:B-1----:R-:W-:Y:S02]  /*4ff0*/  FADD.FTZ R166, R129, R0 ;  /* 0x0000000081a67221 */ /* 0x002fe40000010000 */
[----:B------:R-:W0:Y:S03]  /*5000*/  S2R R0, SR_TID.X ;  /* 0x0000000000007919 */ /* 0x000e260000002100 */
[----:B------:R-:W1:Y:S04]  /*5010*/  SHFL.BFLY PT, R185, R166, 0x8, 0x1f ;  /* 0x0d001f00a6b97f89 */ /* 0x000e6800000e0000 */
[----:B------:R-:W-:Y:S01]  /*5020*/  @P0 STG.E.128 desc[UR6][R126.64], R120 ;  /* 0x000000787e000986 */ /* 0x000fe2000c101d06 */
[----:B-1----:R-:W-:Y:S01]  /*5030*/  FADD.FTZ R185, R166, R185 ;  /* 0x000000b9a6b97221 */ /* 0x002fe20000010000 */
[----:B0-----:R-:W-:-:S04]  /*5040*/  LOP3.LUT P2, RZ, R0, 0x1f, RZ, 0xc0, !PT ;  /* 0x0000001f00ff7812 */ /* 0x001fc8000784c0ff */
[----:B------:R-:W0:Y:S02]  /*5050*/  SHFL.BFLY PT, R180, R185, 0x10, 0x1f ;  /* 0x0e001f00b9b47f89 */ /* 0x000e2400000e0000 */
[----:B0-----:R-:W-:-:S07]  /*5060*/  FADD.FTZ R125, R185, R180 ;  /* 0x000000b4b97d7221 */ /* 0x001fce0000010000 */
[----:B------:R-:W-:Y:S05]  /*5070*/  @P2 BRA `(.L_x_3160) ;  /* 0x00000000001c2947 */ /* 0x000fea0003800000 */
[----:B------:R-:W0:Y:S01]  /*5080*/  S2UR UR5, SR_CgaCtaId ;  /* 0x00000000000579c3 */ /* 0x000e220000008800 */
[----:B------:R-:W-:Y:S01]  /*5090*/  UMOV UR4, 0x400 ;  /* 0x0000040000047882 */ /* 0x000fe20000000000 */
[----:B------:R-:W-:-:S04]  /*50a0*/  SHF.R.U32.HI R126, RZ, 0x2, R0 ;  /* 0x00000002ff7e7819 */ /* 0x000fc80000011600 */
[----:B------:R-:W-:Y:S01]  /*50b0*/  LOP3.LUT R126, R126, 0x18, RZ, 0xc0, !PT ;  /* 0x000000187e7e7812 */ /* 0x000fe200078ec0ff */
[----:B0-----:R-:W-:-:S04]  /*50c0*/  ULEA UR4, UR5, UR4, 0x18 ;  /* 0x0000000405047291 */ /* 0x001fc8000f8ec0ff */
[----:B------:R-:W-:-:S09]  /*50d0*/  @UP1 UIADD3 UR4, UPT, UPT, UR4, 0x20, URZ ;  /* 0x0000002004041890 */ /* 0x000fd2000fffe0ff */
[----:B------:R0:W-:Y:S03]  /*50e0*/  STS.64 [R126+UR4], R124 ;  /* 0x0000007c7e007988 */ /* 0x0001e60008000a04 */
.L_x_3160:
[----:B--23--:R-:W-:Y:S05]  /*50f0*/  BSYNC.RECONVERGENT B0 ;  /* 0x0000000000007941 */ /* 0x00cfea0003800200 */
.L_x_3159:
        /* <DEDUP_REMOVED lines=9> */
[----:B------:R-:W-:Y:S02]  /*5190*/  SHF.L.U32 R124, R0, 0x3, RZ ;  /* 0x00000003007c7819 */ /* 0x000fe400000006ff */
[----:B------:R-:W-:Y:S02]  /*51a0*/  MOV R126, 0x700 ;  /* 0x00000700007e7802 */ /* 0x000fe40000000f00 */
[----:B------:R-:W-:Y:S01]  /*51b0*/  LOP3.LUT R124, R124, 0xf8, RZ, 0xc0, !PT ;  /* 0x000000f87c7c7812 */ /* 0x000fe200078ec0ff */
[----:B0-----:R-:W-:-:S04]  /*51c0*/  ULEA UR4, UR5, UR4, 0x18 ;  /* 0x0000000405047291 */ /* 0x001fc8000f8ec0ff */
[----:B------:R-:W-:-:S09]  /*51d0*/  @UP1 UIADD3 UR4, UPT, UPT, UR4, 0x20, URZ ;  /* 0x0000002004041890 */ /* 0x000fd2000fffe0ff */
[----:B------:R-:W0:Y:S03]  /*51e0*/  LDS.64 R124, [R124+UR4] ;  /* 0x000000047c7c7984 */ /* 0x000e260008000a00 */
.L_x_3162:
[----:B------:R-:W-:Y:S05]  /*51f0*/  BSYNC.RECONVERGENT B0 ;  /* 0x0000000000007941 */ /* 0x000fea0003800200 */
.L_x_3161:
[----:B------:R-:W1:Y:S01]  /*5200*/  SHFL.DOWN PT, R127, R126, 0x2, 0x1f ;  /* 0x08401f007e7f7f89 */ /* 0x000e6200000e0000 */
[----:B------:R-:W-:Y:S01]  /*5210*/  ISETP.NE.AND P2, PT, R0, RZ, PT ;  /* 0x000000ff0000720c */ /* 0x000fe20003f45270 */
[----:B------:R-:W-:Y:S01]  /*5220*/  HADD2.F32 R197, -RZ, R28.H0_H0 ;  /* 0x2000001cffc57230 */ /* 0x000fe20000004100 */
[----:B------:R-:W-:Y:S01]  /*5230*/  ISETP.NE.AND P3, PT, RZ, UR9, PT ;  /* 0x00000009ff007c0c */ /* 0x000fe2000bf65270 */
[----:B0-----:R-:W0:Y:S01]  /*5240*/  SHFL.DOWN PT, R129, R124, 0x2, 0x1f ;  /* 0x08401f007c817f89 */ /* 0x001e2200000e0000 */
[----:B------:R-:W-:Y:S01]  /*5250*/  HADD2.F32 R207, -RZ, R80.H1_H1 ;  /* 0x30000050ffcf7230 */ /* 0x000fe20000004100 */
[----:B------:R-:W-:Y:S01]  /*5260*/  UPLOP3.LUT UP1, UPT, UPT, UPT, UP1, 0x40, 0x4 ;  /* 0x000000000004789c */ /* 0x000fe20003f2e810 */
[----:B------:R-:W-:Y:S01]  /*5270*/  HADD2.F32 R209, -RZ, R28.H1_H1 ;  /* 0x3000001cffd17230 */ /* 0x000fe20000004100 */
[----:B------:R-:W2:Y:S01]  /*5280*/  SHFL.DOWN PT, R128, R125, 0x2, 0x1f ;  /* 0x08401f007d807f89 */ /* 0x000ea200000e0000 */
[----:B------:R-:W-:Y:S02]  /*5290*/  HADD2.F32 R211, -RZ, R177.H0_H0 ;  /* 0x200000b1ffd37230 */ /* 0x000fe40000004100 */
[----:B------:R-:W-:-:S02]  /*52a0*/  HADD2.F32 R245, -RZ, R30.H1_H1 ;  /* 0x3000001efff57230 */ /* 0x000fc40000004100 */
[----:B------:R-:W-:Y:S02]  /*52b0*/  HADD2.F32 R247, -RZ, R31.H1_H1 ;  /* 0x3000001ffff77230 */ /* 0x000fe40000004100 */
[----:B------:R-:W-:Y:S02]  /*52c0*/  HADD2.F32 R200, -RZ, R76.H0_H0 ;  /* 0x2000004cffc87230 */ /* 0x000fe40000004100 */
[----:B------:R-:W-:Y:S02]  /*52d0*/  HADD2.F32 R215, -RZ, R78.H0_H0 ;  /* 0x2000004effd77230 */ /* 0x000fe40000004100 */
[----:B------:R-:W-:Y:S02]  /*52e0*/  HADD2.F32 R241, -RZ, R6.H1_H1 ;  /* 0x30000006fff17230 */ /* 0x000fe40000004100 */
[----:B------:R-:W-:Y:S02]  /*52f0*/  HADD2.F32 R243, -RZ, R7.H1_H1 ;  /* 0x30000007fff37230 */ /* 0x000fe40000004100 */
[----:B------:R-:W-:Y:S01]  /*5300*/  HADD2.F32 R232, -RZ, R8.H0_H0 ;  /* 0x20000008ffe87230 */ /* 0x000fe20000004100 */
[----:B-1----:R-:W-:Y:S01]  /*5310*/  IADD3 R166, PT, PT, R127, R126, RZ ;  /* 0x0000007e7fa67210 */ /* 0x002fe20007ffe0ff */
[----:B------:R-:W-:Y:S01]  /*5320*/  HADD2.F32 R206, -RZ, R72.H0_H0 ;  /* 0x20000048ffce7230 */ /* 0x000fe20000004100 */
[----:B------:R-:W-:Y:S01]  /*5330*/  I2FP.F32.S32 R190, R127 ;  /* 0x0000007f00be7245 */ /* 0x000fe20000201400 */
[----:B------:R-:W-:Y:S01]  /*5340*/  HADD2.F32 R231, -RZ, R8.H1_H1 ;  /* 0x30000008ffe77230 */ /* 0x000fe20000004100 */
[----:B------:R-:W-:Y:S01]  /*5350*/  I2FP.F32.S32 R180, R166 ;  /* 0x000000a600b47245 */ /* 0x000fe20000201400 */
[----:B------:R-:W1:Y:S01]  /*5360*/  SHFL.DOWN PT, R193, R166, 0x1, 0x1f ;  /* 0x08201f00a6c17f89 */ /* 0x000e6200000e0000 */
[----:B------:R-:W-:Y:S01]  /*5370*/  I2FP.F32.U32 R127, R126 ;  /* 0x0000007e007f7245 */ /* 0x000fe20000201000 */
[C---:B0-----:R-:W-:Y:S01]  /*5380*/  FMUL.FTZ R192, R129.reuse, R190 ;  /* 0x000000be81c07220 */ /* 0x041fe20000410000 */
[----:B------:R-:W0:Y:S01]  /*5390*/  MUFU.RCP R182, R180 ;  /* 0x000000b400b67308 */ /* 0x000e220000001000 */
[----:B------:R-:W-:Y:S01]  /*53a0*/  FADD.FTZ R129, -R129, R124 ;  /* 0x0000007c81817221 */ /* 0x000fe20000010100 */
[----:B--2---:R-:W-:Y:S01]  /*53b0*/  FADD.FTZ R125, R128, R125 ;  /* 0x0000007d807d7221 */ /* 0x004fe20000010000 */
[----:B------:R-:W-:Y:S01]  /*53c0*/  FFMA.FTZ R185, R127, R124, R192 ;  /* 0x0000007c7fb97223 */ /* 0x000fe200000100c0 */
[----:B------:R-:W2:Y:S01]  /*53d0*/  LDC R128, c[0x0][0x448] ;  /* 0x00011200ff807b82 */ /* 0x000ea20000000800 */
[----:B------:R-:W-:Y:S01]  /*53e0*/  FMUL.FTZ R129, R129, R129 ;  /* 0x0000008181817220 */ /* 0x000fe20000410000 */
[----:B------:R-:W-:-:S02]  /*53f0*/  HADD2.F32 R226, -RZ, R100.H1_H1 ;  /* 0x30000064ffe27230 */ /* 0x000fc40000004100 */
[----:B------:R-:W-:Y:S02]  /*5400*/  HADD2.F32 R227, -RZ, R37.H0_H0 ;  /* 0x20000025ffe37230 */ /* 0x000fe40000004100 */
[----:B------:R-:W-:Y:S01]  /*5410*/  FMUL.FTZ R129, R129, R127 ;  /* 0x0000007f81817220 */ /* 0x000fe20000410000 */
[----:B------:R-:W-:Y:S02]  /*5420*/  HADD2.F32 R233, -RZ, R9.H1_H1 ;  /* 0x30000009ffe97230 */ /* 0x000fe40000004100 */
[----:B------:R-:W-:Y:S02]  /*5430*/  HADD2.F32 R228, -RZ, R101.H1_H1 ;  /* 0x30000065ffe47230 */ /* 0x000fe40000004100 */
[----:B------:R-:W-:Y:S01]  /*5440*/  FMUL.FTZ R129, R129, R190 ;  /* 0x000000be81817220 */ /* 0x000fe20000410000 */
[----:B------:R-:W-:Y:S02]  /*5450*/  HADD2.F32 R235, -RZ, R10.H1_H1 ;  /* 0x3000000affeb7230 */ /* 0x000fe40000004100 */
[----:B------:R-:W-:-:S02]  /*5460*/  HADD2.F32 R229, -RZ, R38.H1_H1 ;  /* 0x30000026ffe57230 */ /* 0x000fc40000004100 */
[C---:B0-----:R-:W-:Y:S01]  /*5470*/  FMUL.FTZ R185, R182.reuse, R185 ;  /* 0x000000b9b6b97220 */ /* 0x041fe20000410000 */
[----:B------:R-:W-:Y:S01]  /*5480*/  FFMA.FTZ R125, R182, R129, R125 ;  /* 0x00000081b67d7223 */ /* 0x000fe2000001007d */
[----:B------:R-:W-:Y:S01]  /*5490*/  HADD2.F32 R230, -RZ, R103.H1_H1 ;  /* 0x30000067ffe67230 */ /* 0x000fe20000004100 */
[-C--:B-1----:R-:W-:Y:S02]  /*54a0*/  IADD3 R166, PT, PT, R166, R193.reuse, RZ ;  /* 0x000000c1a6a67210 */ /* 0x082fe40007ffe0ff */
[----:B------:R-:W0:Y:S01]  /*54b0*/  SHFL.DOWN PT, R124, R185, 0x1, 0x1f ;  /* 0x08201f00b97c7f89 */ /* 0x000e2200000e0000 */
[----:B------:R-:W-:Y:S01]  /*54c0*/  I2FP.F32.S32 R193, R193 ;  /* 0x000000c100c17245 */ /* 0x000fe20000201400 */
[----:B------:R-:W-:Y:S01]  /*54d0*/  HADD2.F32 R219, -RZ, R12.H0_H0 ;  /* 0x2000000cffdb7230 */ /* 0x000fe20000004100 */
[----:B------:R-:W-:Y:S01]  /*54e0*/  I2FP.F32.S32 R166, R166 ;  /* 0x000000a600a67245 */ /* 0x000fe20000201400 */
[----:B------:R-:W1:Y:S01]  /*54f0*/  SHFL.DOWN PT, R126, R125, 0x1, 0x1f ;  /* 0x08201f007d7e7f89 */ /* 0x000e6200000e0000 */
[----:B------:R-:W-:-:S02]  /*5500*/  HADD2.F32 R212, -RZ, R96.H1_H1 ;  /* 0x30000060ffd47230 */ /* 0x000fc40000004100 */
[----:B------:R-:W-:Y:S02]  /*5510*/  HADD2.F32 R221, -RZ, R13.H0_H0 ;  /* 0x2000000dffdd7230 */ /* 0x000fe40000004100 */
[----:B------:R-:W3:Y:S01]  /*5520*/  MUFU.RCP R166, R166 ;  /* 0x000000a600a67308 */ /* 0x000ee20000001000 */
[----:B------:R-:W-:Y:S02]  /*5530*/  HADD2.F32 R214, -RZ, R97.H1_H1 ;  /* 0x30000061ffd67230 */ /* 0x000fe40000004100 */
[----:B------:R-:W-:Y:S02]  /*5540*/  HADD2.F32 R223, -RZ, R14.H1_H1 ;  /* 0x3000000effdf7230 */ /* 0x000fe40000004100 */
[----:B------:R-:W-:Y:S02]  /*5550*/  HADD2.F32 R216, -RZ, R98.H1_H1 ;  /* 0x30000062ffd87230 */ /* 0x000fe40000004100 */
[----:B------:R-:W-:Y:S02]  /*5560*/  HADD2.F32 R217, -RZ, R43.H0_H0 ;  /* 0x2000002bffd97230 */ /* 0x000fe40000004100 */
[----:B------:R-:W-:-:S02]  /*5570*/  HADD2.F32 R218, -RZ, R99.H1_H1 ;  /* 0x30000063ffda7230 */ /* 0x000fc40000004100 */
[----:B------:R-:W-:Y:S02]  /*5580*/  HADD2.F32 R249, -RZ, R57.H0_H0 ;  /* 0x20000039fff97230 */ /* 0x000fe40000004100 */
[----:B0-----:R-:W-:Y:S01]  /*5590*/  FADD.FTZ R127, R185, -R124 ;  /* 0x8000007cb97f7221 */ /* 0x001fe20000010000 */
[----:B------:R-:W-:-:S03]  /*55a0*/  FMUL.FTZ R129, R124, R193 ;  /* 0x000000c17c817220 */ /* 0x000fc60000410000 */
[----:B------:R-:W-:Y:S01]  /*55b0*/  FMUL.FTZ R127, R127, R127 ;  /* 0x0000007f7f7f7220 */ /* 0x000fe20000410000 */
[----:B------:R-:W-:-:S03]  /*55c0*/  FFMA.FTZ R129, R180, R185, R129 ;  /* 0x000000b9b4817223 */ /* 0x000fc60000010081 */
[----:B------:R-:W-:Y:S01]  /*55d0*/  FMUL.FTZ R180, R180, R127 ;  /* 0x0000007fb4b47220 */ /* 0x000fe20000410000 */
[----:B---3--:R-:W-:Y:S01]  /*55e0*/  FMUL.FTZ R129, R166, R129 ;  /* 0x00000081a6817220 */ /* 0x008fe20000410000 */
[----:B-1----:R-:W-:Y:S02]  /*55f0*/  FADD.FTZ R127, R125, R126 ;  /* 0x0000007e7d7f7221 */ /* 0x002fe40000010000 */
[----:B------:R-:W-:Y:S01]  /*5600*/  FMUL.FTZ R180, R180, R193 ;  /* 0x000000c1b4b47220 */ /* 0x000fe20000410000 */
[----:B------:R-:W0:Y:S01]  /*5610*/  @!P2 LDC.64 R124, c[0x0][0x3c0] ;  /* 0x0000f000ff7cab82 */ /* 0x000e220000000a00 */
[----:B------:R1:W3:Y:S02]  /*5620*/  SHFL.IDX PT, R213, R129, RZ, 0x1f ;  /* 0x00001fff81d57589 */ /* 0x0002e400000e0000 */
[----:B------:R-:W-:Y:S01]  /*5630*/  FFMA.FTZ R127, R166, R180, R127 ;  /* 0x000000b4a67f7223 */ /* 0x000fe2000001007f */
[----:B------:R-:W-:-:S05]  /*5640*/  HADD2.F32 R180, -RZ, R108.H1_H1 ;  /* 0x3000006cffb47230 */ /* 0x000fca0000004100 */
[----:B------:R-:W2:Y:S01]  /*5650*/  SHFL.IDX PT, R127, R127, RZ, 0x1f ;  /* 0x00001fff7f7f7589 */ /* 0x000ea200000e0000 */
[----:B-1----:R-:W-:Y:S02]  /*5660*/  HADD2.F32 R129, -RZ, R80.H0_H0 ;  /* 0x20000050ff817230 */ /* 0x002fe40000004100 */
[C---:B---3--:R-:W-:Y:S01]  /*5670*/  FMUL.FTZ R126, R213.reuse, R213 ;  /* 0x000000d5d57e7220 */ /* 0x048fe20000410000 */
        /* <DEDUP_REMOVED lines=9> */
[----:B0-----:R-:W-:-:S04]  /*5710*/  @!P2 IMAD.WIDE R126, R168, 0x4, R124 ;  /* 0x00000004a87ea825 */ /* 0x001fc800078e027c */
[C---:B------:R-:W-:Y:S01]  /*5720*/  FADD.FTZ R194, -R166.reuse, R194 ;  /* 0x000000c2a6c27221 */ /* 0x040fe20000010100 */
[C---:B------:R-:W-:Y:S01]  /*5730*/  FADD.FTZ R154, -R166.reuse, R154 ;  /* 0x0000009aa69a7221 */ /* 0x040fe20000010100 */
[----:B------:R-:W0:Y:S01]  /*5740*/  MUFU.RSQ R193, R185 ;  /* 0x000000b900c17308 */ /* 0x000e220000001400 */
[----:B------:R-:W-:Y:S01]  /*5750*/  HADD2.F32 R125, -RZ, R176.H0_H0 ;  /* 0x200000b0ff7d7230 */ /* 0x000fe20000004100 */
[----:B------:R1:W-:Y:S01]  /*5760*/  @!P2 STG.E desc[UR6][R126.64], R213 ;  /* 0x000000d57e00a986 */ /* 0x0003e2000c101906 */
        /* <DEDUP_REMOVED lines=11> */
[----:B-1----:R-:W-:-:S02]  /*5820*/  HADD2.F32 R127, -RZ, R81.H0_H0 ;  /* 0x20000051ff7f7230 */ /* 0x002fc40000004100 */
[----:B------:R-:W-:Y:S01]  /*5830*/  FADD.FTZ R126, -R166, R195 ;  /* 0x000000c3a67e7221 */ /* 0x000fe20000010100 */
[----:B------:R-:W-:Y:S02]  /*5840*/  HADD2.F32 R213, -RZ, R82.H0_H0 ;  /* 0x20000052ffd57230 */ /* 0x000fe40000004100 */
[C---:B0-----:R-:W-:Y:S01]  /*5850*/  FMUL.FTZ R188, R193.reuse, R188 ;  /* 0x000000bcc1bc7220 */ /* 0x041fe20000410000 */
[C---:B------:R-:W-:Y:S01]  /*5860*/  FMUL.FTZ R128, R193.reuse, R128 ;  /* 0x00000080c1807220 */ /* 0x040fe20000410000 */
[C---:B------:R-:W-:Y:S01]  /*5870*/  FMUL.FTZ R160, R193.reuse, R160 ;  /* 0x000000a0c1a07220 */ /* 0x040fe20000410000 */
[C---:B------:R-:W-:Y:S01]  /*5880*/  FMUL.FTZ R126, R193.reuse, R126 ;  /* 0x0000007ec17e7220 */ /* 0x040fe20000410000 */
[----:B------:R-:W-:Y:S01]  /*5890*/  FFMA.FTZ R124, R188, R125, R129 ;  /* 0x0000007dbc7c7223 */ /* 0x000fe20000010081 */
[----:B------:R-:W-:Y:S02]  /*58a0*/  HADD2.F32 R125, -RZ, R108.H0_H0 ;  /* 0x2000006cff7d7230 */ /* 0x000fe40000004100 */
[----:B------:R-:W-:Y:S01]  /*58b0*/  FMUL.FTZ R136, R193, R136 ;  /* 0x00000088c1887220 */ /* 0x000fe20000410000 */
[----:B------:R-:W-:-:S02]  /*58c0*/  HADD2.F32 R129, -RZ, R176.H1_H1 ;  /* 0x300000b0ff817230 */ /* 0x000fc40000004100 */
[C---:B------:R-:W-:Y:S01]  /*58d0*/  FMUL.FTZ R132, R193.reuse, R132 ;  /* 0x00000084c1847220 */ /* 0x040fe20000410000 */
[C---:B------:R-:W-:Y:S01]  /*58e0*/  FMUL.FTZ R202, R193.reuse, R154 ;  /* 0x0000009ac1ca7220 */ /* 0x040fe20000410000 */
[----:B------:R-:W-:Y:S01]  /*58f0*/  FFMA.FTZ R185, R188, R197, R125 ;  /* 0x000000c5bcb97223 */ /* 0x000fe2000001007d */
[C---:B------:R-:W-:Y:S01]  /*5900*/  FFMA.FTZ R188, R128.reuse, R209, R180 ;  /* 0x000000d180bc7223 */ /* 0x040fe200000100b4 */
[----:B------:R-:W-:Y:S01]  /*5910*/  FFMA.FTZ R169, R128, R129, R207 ;  /* 0x0000008180a97223 */ /* 0x000fe200000100cf */
[----:B------:R-:W-:Y:S02]  /*5920*/  HADD2.F32 R209, -RZ, R29.H1_H1 ;  /* 0x3000001dffd17230 */ /* 0x000fe40000004100 */
[----:B------:R-:W-:Y:S01]  /*5930*/  FFMA.FTZ R125, R160, R211, R127 ;  /* 0x000000d3a07d7223 */ /* 0x000fe2000001007f */
[----:B------:R-:W-:Y:S02]  /*5940*/  HADD2.F32 R128, -RZ, R109.H1_H1 ;  /* 0x3000006dff807230 */ /* 0x000fe40000004100 */
[----:B------:R-:W-:Y:S01]  /*5950*/  FMUL.FTZ R204, R193, R138 ;  /* 0x0000008ac1cc7220 */ /* 0x000fe20000410000 */
[----:B------:R-:W-:-:S02]  /*5960*/  HADD2.F32 R127, -RZ, R29.H0_H0 ;  /* 0x2000001dff7f7230 */ /* 0x000fc40000004100 */
[----:B------:R-:W-:Y:S01]  /*5970*/  FMUL.FTZ R225, R193, R148 ;  /* 0x00000094c1e17220 */ /* 0x000fe20000410000 */
[----:B------:R-:W-:Y:S02]  /*5980*/  HADD2.F32 R129, -RZ, R109.H0_H0 ;  /* 0x2000006dff817230 */ /* 0x000fe40000004100 */
[----:B------:R-:W-:Y:S01]  /*5990*/  FFMA.FTZ R195, R126, R209, R128 ;  /* 0x000000d17ec37223 */ /* 0x000fe20000010080 */
[----:B------:R-:W-:Y:S02]  /*59a0*/  HADD2.F32 R197, -RZ, R177.H1_H1 ;  /* 0x300000b1ffc57230 */ /* 0x000fe40000004100 */
[----:B------:R-:W-:Y:S01]  /*59b0*/  FADD.FTZ R128, -R166, R149 ;  /* 0x00000095a6807221 */ /* 0x000fe20000010100 */
[----:B------:R-:W-:Y:S02]  /*59c0*/  HADD2.F32 R207, -RZ, R81.H1_H1 ;  /* 0x30000051ffcf7230 */ /* 0x000fe40000004100 */
[----:B------:R-:W-:Y:S01]  /*59d0*/  FFMA.FTZ R190, R160, R127, R129 ;  /* 0x0000007fa0be7223 */ /* 0x000fe20000010081 */
[----:B------:R-:W-:-:S02]  /*59e0*/  HADD2.F32 R160, -RZ, R110.H1_H1 ;  /* 0x3000006effa07230 */ /* 0x000fc40000004100 */
[C---:B------:R-:W-:Y:S01]  /*59f0*/  FMUL.FTZ R128, R193.reuse, R128 ;  /* 0x00000080c1807220 */ /* 0x040fe20000410000 */
[----:B------:R-:W-:Y:S02]  /*5a00*/  HADD2.F32 R127, -RZ, R30.H0_H0 ;  /* 0x2000001eff7f7230 */ /* 0x000fe40000004100 */
[----:B------:R-:W-:Y:S01]  /*5a10*/  FFMA.FTZ R180, R126, R197, R207 ;  /* 0x000000c57eb47223 */ /* 0x000fe200000100cf */
[----:B------:R-:W-:Y:S02]  /*5a20*/  HADD2.F32 R197, -RZ, R178.H1_H1 ;  /* 0x300000b2ffc57230 */ /* 0x000fe40000004100 */
[----:B------:R-:W-:Y:S01]  /*5a30*/  FFMA.FTZ R245, R128, R245, R160 ;  /* 0x000000f580f57223 */ /* 0x000fe200000100a0 */
[----:B------:R-:W-:Y:S02]  /*5a40*/  HADD2.F32 R207, -RZ, R82.H1_H1 ;  /* 0x30000052ffcf7230 */ /* 0x000fe40000004100 */
[----:B------:R-:W-:Y:S01]  /*5a50*/  FMUL.FTZ R198, R193, R198 ;  /* 0x000000c6c1c67220 */ /* 0x000fe20000410000 */
[----:B------:R-:W-:-:S02]  /*5a60*/  HADD2.F32 R129, -RZ, R110.H0_H0 ;  /* 0x2000006eff817230 */ /* 0x000fc40000004100 */
[----:B------:R-:W-:Y:S01]  /*5a70*/  FFMA.FTZ R232, R225, R232, R206 ;  /* 0x000000e8e1e87223 */ /* 0x000fe200000100ce */
[----:B------:R-:W-:Y:S02]  /*5a80*/  HADD2.F32 R211, -RZ, R178.H0_H0 ;  /* 0x200000b2ffd37230 */ /* 0x000fe40000004100 */
[----:B------:R-:W-:Y:S01]  /*5a90*/  FFMA.FTZ R197, R128, R197, R207 ;  /* 0x000000c580c57223 */ /* 0x000fe200000100cf */
[----:B------:R-:W-:Y:S02]  /*5aa0*/  HADD2.F32 R149, -RZ, R179.H0_H0 ;  /* 0x200000b3ff957230 */ /* 0x000fe40000004100 */
[----:B------:R-:W-:Y:S01]  /*5ab0*/  FADD.FTZ R128, -R166, R137 ;  /* 0x00000089a6807221 */ /* 0x000fe20000010100 */
[----:B------:R-:W-:Y:S02]  /*5ac0*/  HADD2.F32 R209, -RZ, R83.H0_H0 ;  /* 0x20000053ffd17230 */ /* 0x000fe40000004100 */
[C---:B------:R-:W-:Y:S01]  /*5ad0*/  FFMA.FTZ R192, R136.reuse, R127, R129 ;  /* 0x0000007f88c07223 */ /* 0x040fe20000010081 */
[----:B------:R-:W-:Y:S01]  /*5ae0*/  FFMA.FTZ R126, R136, R211, R213 ;  /* 0x000000d3887e7223 */ /* 0x000fe200000100d5 */
[----:B------:R-:W-:-:S02]  /*5af0*/  HADD2.F32 R207, -RZ, R179.H1_H1 ;  /* 0x300000b3ffcf7230 */ /* 0x000fc40000004100 */
[C---:B------:R-:W-:Y:S01]  /*5b00*/  FMUL.FTZ R128, R193.reuse, R128 ;  /* 0x00000080c1807220 */ /* 0x040fe20000410000 */
[----:B------:R-:W-:Y:S01]  /*5b10*/  FFMA.FTZ R127, R132, R149, R209 ;  /* 0x00000095847f7223 */ /* 0x000fe200000100d1 */
[----:B------:R-:W-:Y:S02]  /*5b20*/  HADD2.F32 R209, -RZ, R83.H1_H1 ;  /* 0x30000053ffd17230 */ /* 0x000fe40000004100 */
[C---:B------:R-:W-:Y:S01]  /*5b30*/  FMUL.FTZ R137, R193.reuse, R194 ;  /* 0x000000c2c1897220 */ /* 0x040fe20000410000 */
[----:B------:R-:W-:Y:S02]  /*5b40*/  HADD2.F32 R136, -RZ, R111.H1_H1 ;  /* 0x3000006fff887230 */ /* 0x000fe40000004100 */
[----:B------:R-:W-:Y:S01]  /*5b50*/  FMUL.FTZ R196, R193, R196 ;  /* 0x000000c4c1c47220 */ /* 0x000fe20000410000 */
[----:B------:R-:W-:Y:S02]  /*5b60*/  HADD2.F32 R129, -RZ, R31.H0_H0 ;  /* 0x2000001fff817230 */ /* 0x000fe40000004100 */
[----:B------:R-:W-:Y:S01]  /*5b70*/  FFMA.FTZ R182, R128, R207, R209 ;  /* 0x000000cf80b67223 */ /* 0x000fe200000100d1 */
[----:B------:R-:W-:-:S02]  /*5b80*/  HADD2.F32 R149, -RZ, R111.H0_H0 ;  /* 0x2000006fff957230 */ /* 0x000fc40000004100 */
[----:B------:R-:W-:Y:S01]  /*5b90*/  FFMA.FTZ R247, R128, R247, R136 ;  /* 0x000000f780f77223 */ /* 0x000fe20000010088 */
[----:B------:R-:W-:Y:S02]  /*5ba0*/  HADD2.F32 R160, -RZ, R4.H0_H0 ;  /* 0x20000004ffa07230 */ /* 0x000fe40000004100 */
[----:B------:R-:W-:Y:S01]  /*5bb0*/  FMUL.FTZ R184, R193, R184 ;  /* 0x000000b8c1b87220 */ /* 0x000fe20000410000 */
[----:B------:R-:W-:Y:S02]  /*5bc0*/  HADD2.F32 R136, -RZ, R104.H0_H0 ;  /* 0x20000068ff887230 */ /* 0x000fe40000004100 */
[----:B------:R-:W-:Y:S01]  /*5bd0*/  FFMA.FTZ R194, R132, R129, R149 ;  /* 0x0000008184c27223 */ /* 0x000fe20000010095 */
[----:B------:R-:W-:Y:S02]  /*5be0*/  HADD2.F32 R132, -RZ, R32.H0_H0 ;  /* 0x20000020ff847230 */ /* 0x000fe40000004100 */
[----:B------:R-:W-:Y:S01]  /*5bf0*/  FFMA.FTZ R128, R137, R160, R200 ;  /* 0x000000a089807223 */ /* 0x000fe200000100c8 */
[----:B------:R-:W-:Y:S01]  /*5c00*/  FADD.FTZ R160, -R166, R205 ;  /* 0x000000cda6a07221 */ /* 0x000fe20000010100 */
[----:B------:R-:W-:-:S02]  /*5c10*/  HADD2.F32 R205, -RZ, R5.H0_H0 ;  /* 0x20000005ffcd7230 */ /* 0x000fc40000004100 */
[C---:B------:R-:W-:Y:S01]  /*5c20*/  FMUL.FTZ R144, R193.reuse, R144 ;  /* 0x00000090c1907220 */ /* 0x040fe20000410000 */
[----:B------:R-:W-:Y:S02]  /*5c30*/  HADD2.F32 R211, -RZ, R77.H0_H0 ;  /* 0x2000004dffd37230 */ /* 0x000fe40000004100 */
[----:B------:R-:W-:Y:S01]  /*5c40*/  FMUL.FTZ R160, R193, R160 ;  /* 0x000000a0c1a07220 */ /* 0x000fe20000410000 */
[----:B------:R-:W-:Y:S02]  /*5c50*/  HADD2.F32 R129, -RZ, R4.H1_H1 ;  /* 0x30000004ff817230 */ /* 0x000fe40000004100 */
[----:B------:R-:W-:Y:S01]  /*5c60*/  FFMA.FTZ R149, R137, R132, R136 ;  /* 0x0000008489957223 */ /* 0x000fe20000010088 */
[----:B------:R-:W-:Y:S02]  /*5c70*/  HADD2.F32 R207, -RZ, R76.H1_H1 ;  /* 0x3000004cffcf7230 */ /* 0x000fe40000004100 */
[----:B------:R-:W-:Y:S01]  /*5c80*/  FADD.FTZ R132, -R166, R163 ;  /* 0x000000a3a6847221 */ /* 0x000fe20000010100 */
[----:B------:R-:W-:-:S02]  /*5c90*/  HADD2.F32 R209, -RZ, R32.H1_H1 ;  /* 0x30000020ffd17230 */ /* 0x000fc40000004100 */
[----:B------:R-:W-:Y:S01]  /*5ca0*/  FFMA.FTZ R154, R202, R205, R211 ;  /* 0x000000cdca9a7223 */ /* 0x000fe200000100d3 */
[----:B------:R-:W-:Y:S02]  /*5cb0*/  HADD2.F32 R200, -RZ, R104.H1_H1 ;  /* 0x30000068ffc87230 */ /* 0x000fe40000004100 */
[C---:B------:R-:W-:Y:S01]  /*5cc0*/  FFMA.FTZ R129, R160.reuse, R129, R207 ;  /* 0x00000081a0817223 */ /* 0x040fe200000100cf */
[----:B------:R-:W-:Y:S02]  /*5cd0*/  HADD2.F32 R137, -RZ, R33.H0_H0 ;  /* 0x20000021ff897230 */ /* 0x000fe40000004100 */
[----:B------:R-:W-:Y:S01]  /*5ce0*/  FMUL.FTZ R142, R193, R142 ;  /* 0x0000008ec18e7220 */ /* 0x000fe20000410000 */
[----:B------:R-:W-:Y:S02]  /*5cf0*/  HADD2.F32 R205, -RZ, R105.H0_H0 ;  /* 0x20000069ffcd7230 */ /* 0x000fe40000004100 */
[----:B------:R-:W-:Y:S01]  /*5d00*/  FFMA.FTZ R136, R160, R209, R200 ;  /* 0x000000d1a0887223 */ /* 0x000fe200000100c8 */
[----:B------:R-:W-:-:S02]  /*5d10*/  HADD2.F32 R207, -RZ, R5.H1_H1 ;  /* 0x30000005ffcf7230 */ /* 0x000fc40000004100 */
[----:B------:R-:W-:Y:S01]  /*5d20*/  FADD.FTZ R200, -R166, R156 ;  /* 0x0000009ca6c87221 */ /* 0x000fe20000010100 */
[----:B------:R-:W-:Y:S02]  /*5d30*/  HADD2.F32 R209, -RZ, R77.H1_H1 ;  /* 0x3000004dffd17230 */ /* 0x000fe40000004100 */
[----:B------:R-:W-:Y:S01]  /*5d40*/  FMUL.FTZ R156, R193, R132 ;  /* 0x00000084c19c7220 */ /* 0x000fe20000410000 */
[----:B------:R-:W-:Y:S02]  /*5d50*/  HADD2.F32 R211, -RZ, R33.H1_H1 ;  /* 0x30000021ffd37230 */ /* 0x000fe40000004100 */
[----:B------:R-:W-:Y:S01]  /*5d60*/  FFMA.FTZ R132, R202, R137, R205 ;  /* 0x00000089ca847223 */ /* 0x000fe200000100cd */
[----:B------:R-:W-:Y:S02]  /*5d70*/  HADD2.F32 R160, -RZ, R105.H1_H1 ;  /* 0x30000069ffa07230 */ /* 0x000fe40000004100 */
[----:B------:R-:W-:Y:S01]  /*5d80*/  FFMA.FTZ R163, R156, R207, R209 ;  /* 0x000000cf9ca37223 */ /* 0x000fe200000100d1 */
[----:B------:R-:W-:-:S02]  /*5d90*/  HADD2.F32 R213, -RZ, R6.H0_H0 ;  /* 0x20000006ffd57230 */ /* 0x000fc40000004100 */
[----:B------:R-:W-:Y:S01]  /*5da0*/  FMUL.FTZ R200, R193, R200 ;  /* 0x000000c8c1c87220 */ /* 0x000fe20000410000 */
[----:B------:R-:W-:Y:S02]  /*5db0*/  HADD2.F32 R205, -RZ, R34.H0_H0 ;  /* 0x20000022ffcd7230 */ /* 0x000fe40000004100 */
[----:B------:R-:W-:Y:S01]  /*5dc0*/  FFMA.FTZ R137, R156, R211, R160 ;  /* 0x000000d39c897223 */ /* 0x000fe200000100a0 */
[----:B------:R-:W-:Y:S02]  /*5dd0*/  HADD2.F32 R207, -RZ, R106.H0_H0 ;  /* 0x2000006affcf7230 */ /* 0x000fe40000004100 */
[----:B------:R-:W-:Y:S01]  /*5de0*/  FADD.FTZ R160, -R166, R161 ;  /* 0x000000a1a6a07221 */ /* 0x000fe20000010100 */
[----:B------:R-:W-:Y:S02]  /*5df0*/  HADD2.F32 R209, -RZ, R78.H1_H1 ;  /* 0x3000004effd17230 */ /* 0x000fe40000004100 */
[----:B------:R-:W-:Y:S01]  /*5e00*/  FFMA.FTZ R156, R200, R213, R215 ;  /* 0x000000d5c89c7223 */ /* 0x000fe200000100d7 */
[----:B------:R-:W-:-:S02]  /*5e10*/  HADD2.F32 R211, -RZ, R34.H1_H1 ;  /* 0x30000022ffd37230 */ /* 0x000fc40000004100 */
[----:B------:R-:W-:Y:S01]  /*5e20*/  FMUL.FTZ R160, R193, R160 ;  /* 0x000000a0c1a07220 */ /* 0x000fe20000410000 */
[----:B------:R-:W-:Y:S02]  /*5e30*/  HADD2.F32 R202, -RZ, R106.H1_H1 ;  /* 0x3000006affca7230 */ /* 0x000fe40000004100 */
[----:B------:R-:W-:Y:S01]  /*5e40*/  FFMA.FTZ R138, R200, R205, R207 ;  /* 0x000000cdc88a7223 */ /* 0x000fe200000100cf */
[----:B------:R-:W-:Y:S01]  /*5e50*/  FADD.FTZ R200, -R166, R139 ;  /* 0x0000008ba6c87221 */ /* 0x000fe20000010100 */
[----:B------:R-:W-:Y:S02]  /*5e60*/  HADD2.F32 R213, -RZ, R7.H0_H0 ;  /* 0x20000007ffd57230 */ /* 0x000fe40000004100 */
[C---:B------:R-:W-:Y:S01]  /*5e70*/  FFMA.FTZ R241, R160.reuse, R241, R209 ;  /* 0x000000f1a0f17223 */ /* 0x040fe200000100d1 */
[----:B------:R-:W-:Y:S02]  /*5e80*/  HADD2.F32 R215, -RZ, R79.H0_H0 ;  /* 0x2000004fffd77230 */ /* 0x000fe40000004100 */
[----:B------:R-:W-:Y:S01]  /*5e90*/  FFMA.FTZ R161, R160, R211, R202 ;  /* 0x000000d3a0a17223 */ /* 0x000fe200000100ca */
[----:B------:R-:W-:-:S02]  /*5ea0*/  HADD2.F32 R205, -RZ, R35.H0_H0 ;  /* 0x20000023ffcd7230 */ /* 0x000fc40000004100 */
[C---:B------:R-:W-:Y:S01]  /*5eb0*/  FMUL.FTZ R200, R193.reuse, R200 ;  /* 0x000000c8c1c87220 */ /* 0x040fe20000410000 */
[----:B------:R-:W-:Y:S02]  /*5ec0*/  HADD2.F32 R207, -RZ, R107.H0_H0 ;  /* 0x2000006bffcf7230 */ /* 0x000fe40000004100 */
[C---:B------:R-:W-:Y:S01]  /*5ed0*/  FFMA.FTZ R160, R204.reuse, R213, R215 ;  /* 0x000000d5cca07223 */ /* 0x040fe200000100d7 */
[----:B------:R-:W-:Y:S02]  /*5ee0*/  HADD2.F32 R209, -RZ, R79.H1_H1 ;  /* 0x3000004fffd17230 */ /* 0x000fe40000004100 */
[----:B------:R-:W-:Y:S01]  /*5ef0*/  FMUL.FTZ R215, R193, R134 ;  /* 0x00000086c1d77220 */ /* 0x000fe20000410000 */
[----:B------:R-:W-:Y:S02]  /*5f00*/  HADD2.F32 R211, -RZ, R35.H1_H1 ;  /* 0x30000023ffd37230 */ /* 0x000fe40000004100 */
[----:B------:R-:W-:Y:S01]  /*5f10*/  FFMA.FTZ R139, R204, R205, R207 ;  /* 0x000000cdcc8b7223 */ /* 0x000fe200000100cf */
[----:B------:R-:W-:-:S02]  /*5f20*/  HADD2.F32 R202, -RZ, R107.H1_H1 ;  /* 0x3000006bffca7230 */ /* 0x000fc40000004100 */
[----:B------:R-:W-:Y:S01]  /*5f30*/  FFMA.FTZ R243, R200, R243, R209 ;  /* 0x000000f3c8f37223 */ /* 0x000fe200000100d1 */
[C---:B------:R-:W-:Y:S01]  /*5f40*/  FADD.FTZ R204, -R166.reuse, R203 ;  /* 0x000000cba6cc7221 */ /* 0x040fe20000010100 */
[----:B------:R-:W-:Y:S02]  /*5f50*/  HADD2.F32 R203, -RZ, R9.H0_H0 ;  /* 0x20000009ffcb7230 */ /* 0x000fe40000004100 */
[----:B------:R-:W-:Y:S01]  /*5f60*/  FADD.FTZ R152, -R166, R152 ;  /* 0x00000098a6987221 */ /* 0x000fe20000010100 */
[----:B------:R-:W-:Y:S01]  /*5f70*/  FFMA.FTZ R148, R200, R211, R202 ;  /* 0x000000d3c8947223 */ /* 0x000fe200000100ca */
[----:B------:R-:W-:Y:S02]  /*5f80*/  HADD2.F32 R200, -RZ, R36.H0_H0 ;  /* 0x20000024ffc87230 */ /* 0x000fe40000004100 */
[C---:B------:R-:W-:Y:S01]  /*5f90*/  FMUL.FTZ R204, R193.reuse, R204 ;  /* 0x000000ccc1cc7220 */ /* 0x040fe20000410000 */
[----:B------:R-:W-:Y:S02]  /*5fa0*/  HADD2.F32 R202, -RZ, R100.H0_H0 ;  /* 0x20000064ffca7230 */ /* 0x000fe40000004100 */
[----:B------:R-:W-:Y:S01]  /*5fb0*/  FMUL.FTZ R152, R193, R152 ;  /* 0x00000098c1987220 */ /* 0x000fe20000410000 */
[----:B------:R-:W-:-:S02]  /*5fc0*/  HADD2.F32 R209, -RZ, R73.H0_H0 ;  /* 0x20000049ffd17230 */ /* 0x000fc40000004100 */
[----:B------:R-:W-:Y:S01]  /*5fd0*/  FADD.FTZ R172, -R166, R172 ;  /* 0x000000aca6ac7221 */ /* 0x000fe20000010100 */
[----:B------:R-:W-:Y:S02]  /*5fe0*/  HADD2.F32 R205, -RZ, R72.H1_H1 ;  /* 0x30000048ffcd7230 */ /* 0x000fe40000004100 */
[----:B------:R-:W-:Y:S01]  /*5ff0*/  FFMA.FTZ R225, R225, R200, R202 ;  /* 0x000000c8e1e17223 */ /* 0x000fe200000100ca */
[----:B------:R-:W-:Y:S02]  /*6000*/  HADD2.F32 R207, -RZ, R36.H1_H1 ;  /* 0x30000024ffcf7230 */ /* 0x000fe40000004100 */
[----:B------:R-:W-:Y:S01]  /*6010*/  FFMA.FTZ R234, R198, R203, R209 ;  /* 0x000000cbc6ea7223 */ /* 0x000fe200000100d1 */
[----:B------:R-:W-:Y:S02]  /*6020*/  HADD2.F32 R203, -RZ, R101.H0_H0 ;  /* 0x20000065ffcb7230 */ /* 0x000fe40000004100 */
[----:B------:R-:W-:Y:S01]  /*6030*/  FADD.FTZ R200, -R166, R201 ;  /* 0x000000c9a6c87221 */ /* 0x000fe20000010100 */
[C---:B------:R-:W-:Y:S01]  /*6040*/  FFMA.FTZ R231, R204.reuse, R231, R205 ;  /* 0x000000e7cce77223 */ /* 0x040fe200000100cd */
[----:B------:R-:W-:Y:S01]  /*6050*/  FFMA.FTZ R226, R204, R207, R226 ;  /* 0x000000cfcce27223 */ /* 0x000fe200000100e2 */
[----:B------:R-:W-:-:S02]  /*6060*/  HADD2.F32 R205, -RZ, R73.H1_H1 ;  /* 0x30000049ffcd7230 */ /* 0x000fc40000004100 */
[----:B------:R-:W-:Y:S01]  /*6070*/  FMUL.FTZ R200, R193, R200 ;  /* 0x000000c8c1c87220 */ /* 0x000fe20000410000 */
[----:B------:R-:W-:Y:S02]  /*6080*/  HADD2.F32 R207, -RZ, R37.H1_H1 ;  /* 0x30000025ffcf7230 */ /* 0x000fe40000004100 */
[----:B------:R-:W-:Y:S01]  /*6090*/  FFMA.FTZ R227, R198, R227, R203 ;  /* 0x000000e3c6e37223 */ /* 0x000fe200000100cb */
[----:B------:R-:W-:Y:S02]  /*60a0*/  HADD2.F32 R201, -RZ, R10.H0_H0 ;  /* 0x2000000affc97230 */ /* 0x000fe40000004100 */
[----:B------:R-:W-:Y:S01]  /*60b0*/  FADD.FTZ R198, -R166, R199 ;  /* 0x000000c7a6c67221 */ /* 0x000fe20000010100 */
[----:B------:R-:W-:Y:S02]  /*60c0*/  HADD2.F32 R209, -RZ, R74.H0_H0 ;  /* 0x2000004affd17230 */ /* 0x000fe40000004100 */
[C---:B------:R-:W-:Y:S01]  /*60d0*/  FFMA.FTZ R233, R200.reuse, R233, R205 ;  /* 0x000000e9c8e97223 */ /* 0x040fe200000100cd */
[----:B------:R-:W-:Y:S01]  /*60e0*/  FFMA.FTZ R228, R200, R207, R228 ;  /* 0x000000cfc8e47223 */ /* 0x000fe200000100e4 */
[----:B------:R-:W-:-:S02]  /*60f0*/  HADD2.F32 R203, -RZ, R102.H0_H0 ;  /* 0x20000066ffcb7230 */ /* 0x000fc40000004100 */
[C---:B------:R-:W-:Y:S01]  /*6100*/  FMUL.FTZ R198, R193.reuse, R198 ;  /* 0x000000c6c1c67220 */ /* 0x040fe20000410000 */
[----:B------:R-:W-:Y:S01]  /*6110*/  FFMA.FTZ R236, R196, R201, R209 ;  /* 0x000000c9c4ec7223 */ /* 0x000fe200000100d1 */
[----:B------:R-:W-:Y:S02]  /*6120*/  HADD2.F32 R201, -RZ, R38.H0_H0 ;  /* 0x20000026ffc97230 */ /* 0x000fe40000004100 */
[----:B------:R-:W-:Y:S01]  /*6130*/  FMUL.FTZ R199, R193, R130 ;  /* 0x00000082c1c77220 */ /* 0x000fe20000410000 */
[----:B------:R-:W-:Y:S01]  /*6140*/  HADD2.F32 R205, -RZ, R74.H1_H1 ;  /* 0x3000004affcd7230 */ /* 0x000fe20000004100 */
[----:B------:R-:W-:Y:S01]  /*6150*/  F2FP.F16.F32.PACK_AB R127, R182, R127 ;  /* 0x0000007fb67f723e */ /* 0x000fe200000000ff */
[----:B------:R-:W-:Y:S02]  /*6160*/  HADD2.F32 R200, -RZ, R102.H1_H1 ;  /* 0x30000066ffc87230 */ /* 0x000fe40000004100 */
[----:B------:R-:W-:Y:S01]  /*6170*/  FFMA.FTZ R130, R196, R201, R203 ;  /* 0x000000c9c4827223 */ /* 0x000fe200000100cb */
[----:B------:R-:W-:-:S02]  /*6180*/  HADD2.F32 R196, -RZ, R39.H0_H0 ;  /* 0x20000027ffc47230 */ /* 0x000fc40000004100 */
[C---:B------:R-:W-:Y:S01]  /*6190*/  FFMA.FTZ R235, R198.reuse, R235, R205 ;  /* 0x000000ebc6eb7223 */ /* 0x040fe200000100cd */
[----:B------:R-:W-:Y:S02]  /*61a0*/  HADD2.F32 R202, -RZ, R11.H0_H0 ;  /* 0x2000000bffca7230 */ /* 0x000fe40000004100 */
[----:B------:R-:W-:Y:S01]  /*61b0*/  FFMA.FTZ R229, R198, R229, R200 ;  /* 0x000000e5c6e57223 */ /* 0x000fe200000100c8 */
[----:B------:R-:W-:Y:S02]  /*61c0*/  HADD2.F32 R198, -RZ, R103.H0_H0 ;  /* 0x20000067ffc67230 */ /* 0x000fe40000004100 */
[----:B------:R-:W-:Y:S01]  /*61d0*/  FADD.FTZ R200, -R166, R131 ;  /* 0x00000083a6c87221 */ /* 0x000fe20000010100 */
[----:B------:R-:W-:Y:S01]  /*61e0*/  HADD2.F32 R204, -RZ, R75.H0_H0 ;  /* 0x2000004bffcc7230 */ /* 0x000fe20000004100 */
[----:B------:R-:W-:Y:S01]  /*61f0*/  F2FP.F16.F32.PACK_AB R125, R180, R125 ;  /* 0x0000007db47d723e */ /* 0x000fe200000000ff */
[----:B------:R-:W-:Y:S02]  /*6200*/  HADD2.F32 R201, -RZ, R11.H1_H1 ;  /* 0x3000000bffc97230 */ /* 0x000fe40000004100 */
[----:B------:R-:W-:Y:S01]  /*6210*/  FMUL.FTZ R200, R193, R200 ;  /* 0x000000c8c1c87220 */ /* 0x000fe20000410000 */
[----:B------:R-:W-:-:S02]  /*6220*/  HADD2.F32 R203, -RZ, R75.H1_H1 ;  /* 0x3000004bffcb7230 */ /* 0x000fc40000004100 */
[C---:B------:R-:W-:Y:S01]  /*6230*/  FFMA.FTZ R131, R199.reuse, R196, R198 ;  /* 0x000000c4c7837223 */ /* 0x040fe200000100c6 */
[----:B------:R-:W-:Y:S02]  /*6240*/  HADD2.F32 R205, -RZ, R39.H1_H1 ;  /* 0x30000027ffcd7230 */ /* 0x000fe40000004100 */
[----:B------:R-:W-:Y:S01]  /*6250*/  FADD.FTZ R196, -R166, R153 ;  /* 0x00000099a6c47221 */ /* 0x000fe20000010100 */
[----:B------:R-:W-:Y:S01]  /*6260*/  FFMA.FTZ R237, R199, R202, R204 ;  /* 0x000000cac7ed7223 */ /* 0x000fe200000100cc */
[C---:B------:R-:W-:Y:S01]  /*6270*/  FFMA.FTZ R238, R200.reuse, R201, R203 ;  /* 0x000000c9c8ee7223 */ /* 0x040fe200000100cb */
[----:B------:R-:W-:Y:S02]  /*6280*/  HADD2.F32 R207, -RZ, R68.H0_H0 ;  /* 0x20000044ffcf7230 */ /* 0x000fe40000004100 */
[----:B------:R-:W-:Y:S01]  /*6290*/  FFMA.FTZ R230, R200, R205, R230 ;  /* 0x000000cdc8e67223 */ /* 0x000fe200000100e6 */
[----:B------:R-:W-:Y:S02]  /*62a0*/  HADD2.F32 R211, -RZ, R40.H0_H0 ;  /* 0x20000028ffd37230 */ /* 0x000fe40000004100 */
[----:B------:R-:W-:Y:S01]  /*62b0*/  FMUL.FTZ R196, R193, R196 ;  /* 0x000000c4c1c47220 */ /* 0x000fe20000410000 */
[----:B------:R-:W-:-:S02]  /*62c0*/  HADD2.F32 R199, -RZ, R96.H0_H0 ;  /* 0x20000060ffc77230 */ /* 0x000fc40000004100 */
[C---:B------:R-:W-:Y:S01]  /*62d0*/  FFMA.FTZ R219, R184.reuse, R219, R207 ;  /* 0x000000dbb8db7223 */ /* 0x040fe200000100cf */
[----:B------:R-:W-:Y:S02]  /*62e0*/  HADD2.F32 R201, -RZ, R12.H1_H1 ;  /* 0x3000000cffc97230 */ /* 0x000fe40000004100 */
[----:B------:R-:W-:Y:S01]  /*62f0*/  FMUL.FTZ R202, R193, R2 ;  /* 0x00000002c1ca7220 */ /* 0x000fe20000410000 */
[----:B------:R-:W-:Y:S02]  /*6300*/  HADD2.F32 R203, -RZ, R68.H1_H1 ;  /* 0x30000044ffcb7230 */ /* 0x000fe40000004100 */
[----:B------:R-:W-:Y:S01]  /*6310*/  FFMA.FTZ R211, R184, R211, R199 ;  /* 0x000000d3b8d37223 */ /* 0x000fe200000100c7 */
[----:B------:R-:W-:Y:S02]  /*6320*/  HADD2.F32 R205, -RZ, R40.H1_H1 ;  /* 0x30000028ffcd7230 */ /* 0x000fe40000004100 */
[----:B------:R-:W-:Y:S01]  /*6330*/  FADD.FTZ R184, -R166, R151 ;  /* 0x00000097a6b87221 */ /* 0x000fe20000010100 */
[----:B------:R-:W-:-:S02]  /*6340*/  HADD2.F32 R153, -RZ, R69.H0_H0 ;  /* 0x20000045ff997230 */ /* 0x000fc40000004100 */
[C---:B------:R-:W-:Y:S01]  /*6350*/  FFMA.FTZ R220, R196.reuse, R201, R203 ;  /* 0x000000c9c4dc7223 */ /* 0x040fe200000100cb */
[----:B------:R-:W-:Y:S02]  /*6360*/  HADD2.F32 R198, -RZ, R70.H0_H0 ;  /* 0x20000046ffc67230 */ /* 0x000fe40000004100 */
[----:B------:R-:W-:Y:S01]  /*6370*/  FFMA.FTZ R212, R196, R205, R212 ;  /* 0x000000cdc4d47223 */ /* 0x000fe200000100d4 */
[----:B------:R-:W-:Y:S02]  /*6380*/  HADD2.F32 R196, -RZ, R14.H0_H0 ;  /* 0x2000000effc47230 */ /* 0x000fe40000004100 */
[----:B------:R-:W-:Y:S01]  /*6390*/  FFMA.FTZ R221, R144, R221, R153 ;  /* 0x000000dd90dd7223 */ /* 0x000fe20000010099 */
[----:B------:R-:W-:Y:S02]  /*63a0*/  HADD2.F32 R213, -RZ, R41.H0_H0 ;  /* 0x20000029ffd57230 */ /* 0x000fe40000004100 */
[----:B------:R-:W-:Y:S01]  /*63b0*/  FMUL.FTZ R184, R193, R184 ;  /* 0x000000b8c1b87220 */ /* 0x000fe20000410000 */
[----:B------:R-:W-:-:S02]  /*63c0*/  HADD2.F32 R153, -RZ, R97.H0_H0 ;  /* 0x20000061ff997230 */ /* 0x000fc40000004100 */
[----:B------:R-:W-:Y:S01]  /*63d0*/  FFMA.FTZ R134, R215, R196, R198 ;  /* 0x000000c4d7867223 */ /* 0x000fe200000100c6 */
[----:B------:R-:W-:Y:S02]  /*63e0*/  HADD2.F32 R199, -RZ, R13.H1_H1 ;  /* 0x3000000dffc77230 */ /* 0x000fe40000004100 */
[----:B------:R-:W-:Y:S01]  /*63f0*/  FADD.FTZ R196, -R166, R135 ;  /* 0x00000087a6c47221 */ /* 0x000fe20000010100 */
[----:B------:R-:W-:Y:S02]  /*6400*/  HADD2.F32 R201, -RZ, R69.H1_H1 ;  /* 0x30000045ffc97230 */ /* 0x000fe40000004100 */
[----:B------:R-:W-:Y:S01]  /*6410*/  FFMA.FTZ R213, R144, R213, R153 ;  /* 0x000000d590d57223 */ /* 0x000fe20000010099 */
[----:B------:R-:W-:Y:S02]  /*6420*/  HADD2.F32 R203, -RZ, R41.H1_H1 ;  /* 0x30000029ffcb7230 */ /* 0x000fe40000004100 */
[----:B------:R-:W-:Y:S01]  /*6430*/  FMUL.FTZ R196, R193, R196 ;  /* 0x000000c4c1c47220 */ /* 0x000fe20000410000 */
[----:B------:R-:W-:-:S02]  /*6440*/  HADD2.F32 R144, -RZ, R42.H0_H0 ;  /* 0x2000002aff907230 */ /* 0x000fc40000004100 */
[C---:B------:R-:W-:Y:S01]  /*6450*/  FFMA.FTZ R222, R184.reuse, R199, R201 ;  /* 0x000000c7b8de7223 */ /* 0x040fe200000100c9 */
[----:B------:R-:W-:Y:S02]  /*6460*/  HADD2.F32 R151, -RZ, R70.H1_H1 ;  /* 0x30000046ff977230 */ /* 0x000fe40000004100 */
[----:B------:R-:W-:Y:S01]  /*6470*/  FFMA.FTZ R214, R184, R203, R214 ;  /* 0x000000cbb8d67223 */ /* 0x000fe200000100d6 */
[----:B------:R-:W-:Y:S02]  /*6480*/  HADD2.F32 R184, -RZ, R98.H0_H0 ;  /* 0x20000062ffb87230 */ /* 0x000fe40000004100 */
[----:B------:R-:W-:Y:S01]  /*6490*/  FADD.FTZ R2, -R166, R3 ;  /* 0x00000003a6027221 */ /* 0x000fe20000010100 */
[----:B------:R-:W-:Y:S02]  /*64a0*/  HADD2.F32 R153, -RZ, R42.H1_H1 ;  /* 0x3000002aff997230 */ /* 0x000fe40000004100 */
[----:B------:R-:W-:Y:S01]  /*64b0*/  FFMA.FTZ R223, R196, R223, R151 ;  /* 0x000000dfc4df7223 */ /* 0x000fe20000010097 */
[----:B------:R-:W-:-:S02]  /*64c0*/  HADD2.F32 R135, -RZ, R15.H0_H0 ;  /* 0x2000000fff877230 */ /* 0x000fc40000004100 */
[----:B------:R-:W-:Y:S01]  /*64d0*/  FFMA.FTZ R215, R215, R144, R184 ;  /* 0x00000090d7d77223 */ /* 0x000fe200000100b8 */
[----:B------:R-:W-:Y:S02]  /*64e0*/  HADD2.F32 R199, -RZ, R71.H0_H0 ;  /* 0x20000047ffc77230 */ /* 0x000fe40000004100 */
[----:B------:R-:W-:Y:S01]  /*64f0*/  FFMA.FTZ R216, R196, R153, R216 ;  /* 0x00000099c4d87223 */ /* 0x000fe200000100d8 */
[----:B------:R-:W-:Y:S01]  /*6500*/  FADD.FTZ R144, -R166, R145 ;  /* 0x00000091a6907221 */ /* 0x000fe20000010100 */
[----:B------:R-:W-:Y:S02]  /*6510*/  HADD2.F32 R184, -RZ, R16.H0_H0 ;  /* 0x20000010ffb87230 */ /* 0x000fe40000004100 */
[----:B------:R-:W-:Y:S01]  /*6520*/  FMUL.FTZ R145, R193, R140 ;  /* 0x0000008cc1917220 */ /* 0x000fe20000410000 */
[----:B------:R-:W-:Y:S02]  /*6530*/  HADD2.F32 R196, -RZ, R64.H0_H0 ;  /* 0x20000040ffc47230 */ /* 0x000fe40000004100 */
[----:B------:R-:W-:Y:S01]  /*6540*/  FFMA.FTZ R135, R142, R135, R199 ;  /* 0x000000878e877223 */ /* 0x000fe200000100c7 */
[----:B------:R-:W-:-:S02]  /*6550*/  HADD2.F32 R151, -RZ, R99.H0_H0 ;  /* 0x20000063ff977230 */ /* 0x000fc40000004100 */
[----:B------:R-:W-:Y:S01]  /*6560*/  FMUL.FTZ R144, R193, R144 ;  /* 0x00000090c1907220 */ /* 0x000fe20000410000 */
[----:B------:R-:W-:Y:S02]  /*6570*/  HADD2.F32 R153, -RZ, R15.H1_H1 ;  /* 0x3000000fff997230 */ /* 0x000fe40000004100 */
[----:B------:R-:W-:Y:S01]  /*6580*/  FFMA.FTZ R140, R145, R184, R196 ;  /* 0x000000b8918c7223 */ /* 0x000fe200000100c4 */
[----:B------:R-:W-:Y:S02]  /*6590*/  HADD2.F32 R199, -RZ, R71.H1_H1 ;  /* 0x30000047ffc77230 */ /* 0x000fe40000004100 */
[----:B------:R-:W-:Y:S01]  /*65a0*/  FADD.FTZ R184, -R166, R141 ;  /* 0x0000008da6b87221 */ /* 0x000fe20000010100 */
[----:B------:R-:W-:Y:S02]  /*65b0*/  HADD2.F32 R201, -RZ, R43.H1_H1 ;  /* 0x3000002bffc97230 */ /* 0x000fe40000004100 */
[----:B------:R-:W-:Y:S01]  /*65c0*/  FFMA.FTZ R217, R142, R217, R151 ;  /* 0x000000d98ed97223 */ /* 0x000fe20000010097 */
[----:B------:R-:W-:-:S02]  /*65d0*/  HADD2.F32 R207, -RZ, R16.H1_H1 ;  /* 0x30000010ffcf7230 */ /* 0x000fc40000004100 */
[C---:B------:R-:W-:Y:S01]  /*65e0*/  FFMA.FTZ R224, R144.reuse, R153, R199 ;  /* 0x0000009990e07223 */ /* 0x040fe200000100c7 */
[----:B------:R-:W-:Y:S02]  /*65f0*/  HADD2.F32 R151, -RZ, R64.H1_H1 ;  /* 0x30000040ff977230 */ /* 0x000fe40000004100 */
[----:B------:R-:W-:Y:S01]  /*6600*/  FFMA.FTZ R218, R144, R201, R218 ;  /* 0x000000c990da7223 */ /* 0x000fe200000100da */
[----:B------:R-:W-:Y:S02]  /*6610*/  HADD2.F32 R144, -RZ, R44.H0_H0 ;  /* 0x2000002cff907230 */ /* 0x000fe40000004100 */
[----:B------:R-:W-:Y:S01]  /*6620*/  FMUL.FTZ R184, R193, R184 ;  /* 0x000000b8c1b87220 */ /* 0x000fe20000410000 */
[----:B------:R-:W-:Y:S01]  /*6630*/  HADD2.F32 R142, -RZ, R92.H0_H0 ;  /* 0x2000005cff8e7230 */ /* 0x000fe20000004100 */
[----:B------:R-:W-:Y:S01]  /*6640*/  F2FP.F16.F32.PACK_AB R124, R169, R124 ;  /* 0x0000007ca97c723e */ /* 0x000fe200000000ff */
[----:B------:R-:W-:Y:S02]  /*6650*/  HADD2.F32 R153, -RZ, R44.H1_H1 ;  /* 0x3000002cff997230 */ /* 0x000fe40000004100 */
[----:B------:R-:W-:Y:S01]  /*6660*/  FFMA.FTZ R207, R184, R207, R151 ;  /* 0x000000cfb8cf7223 */ /* 0x000fe20000010097 */
[----:B------:R-:W-:-:S02]  /*6670*/  HADD2.F32 R196, -RZ, R92.H1_H1 ;  /* 0x3000005cffc47230 */ /* 0x000fc40000004100 */
[----:B------:R-:W-:Y:S01]  /*6680*/  FFMA.FTZ R144, R145, R144, R142 ;  /* 0x0000009091907223 */ /* 0x000fe2000001008e */
[----:B------:R-:W-:Y:S02]  /*6690*/  HADD2.F32 R141, -RZ, R17.H0_H0 ;  /* 0x20000011ff8d7230 */ /* 0x000fe40000004100 */
[----:B------:R-:W-:Y:S01]  /*66a0*/  FMUL.FTZ R142, R193, R2 ;  /* 0x00000002c18e7220 */ /* 0x000fe20000410000 */
[----:B------:R-:W-:Y:S02]  /*66b0*/  HADD2.F32 R199, -RZ, R65.H0_H0 ;  /* 0x20000041ffc77230 */ /* 0x000fe40000004100 */
[----:B------:R-:W-:Y:S01]  /*66c0*/  FFMA.FTZ R151, R184, R153, R196 ;  /* 0x00000099b8977223 */ /* 0x000fe200000100c4 */
[----:B------:R-:W-:Y:S01]  /*66d0*/  HADD2.F32 R145, -RZ, R45.H0_H0 ;  /* 0x2000002dff917230 */ /* 0x000fe20000004100 */
[----:B------:R-:W0:Y:S01]  /*66e0*/  @!P2 LDC.64 R2, c[0x0][0x3c8] ;  /* 0x0000f200ff02ab82 */ /* 0x000e220000000a00 */
[----:B------:R-:W-:Y:S02]  /*66f0*/  HADD2.F32 R153, -RZ, R93.H0_H0 ;  /* 0x2000005dff997230 */ /* 0x000fe40000004100 */
[----:B------:R-:W-:Y:S01]  /*6700*/  FFMA.FTZ R141, R202, R141, R199 ;  /* 0x0000008dca8d7223 */ /* 0x000fe200000100c7 */
[----:B------:R-:W-:Y:S01]  /*6710*/  HADD2.F32 R199, -RZ, R17.H1_H1 ;  /* 0x30000011ffc77230 */ /* 0x000fe20000004100 */
[----:B------:R-:W-:Y:S01]  /*6720*/  F2FP.F16.F32.PACK_AB R126, R197, R126 ;  /* 0x0000007ec57e723e */ /* 0x000fe200000000ff */
[----:B------:R-:W-:-:S02]  /*6730*/  HADD2.F32 R201, -RZ, R65.H1_H1 ;  /* 0x30000041ffc97230 */ /* 0x000fc40000004100 */
[----:B------:R-:W-:Y:S01]  /*6740*/  FFMA.FTZ R202, R202, R145, R153 ;  /* 0x00000091caca7223 */ /* 0x000fe20000010099 */
[----:B------:R-:W-:Y:S02]  /*6750*/  HADD2.F32 R203, -RZ, R45.H1_H1 ;  /* 0x3000002dffcb7230 */ /* 0x000fe40000004100 */
[----:B------:R-:W-:Y:S01]  /*6760*/  FMUL.FTZ R169, R193, R172 ;  /* 0x000000acc1a97220 */ /* 0x000fe20000410000 */
[----:B------:R-:W-:Y:S02]  /*6770*/  HADD2.F32 R184, -RZ, R93.H1_H1 ;  /* 0x3000005dffb87230 */ /* 0x000fe40000004100 */
[----:B------:R-:W-:Y:S01]  /*6780*/  FFMA.FTZ R208, R142, R199, R201 ;  /* 0x000000c78ed07223 */ /* 0x000fe200000100c9 */
[----:B------:R-:W-:Y:S02]  /*6790*/  HADD2.F32 R196, -RZ, R66.H0_H0 ;  /* 0x20000042ffc47230 */ /* 0x000fe40000004100 */
[----:B------:R-:W-:Y:S01]  /*67a0*/  FADD.FTZ R174, -R166, R174 ;  /* 0x000000aea6ae7221 */ /* 0x000fe20000010100 */
[----:B------:R-:W-:-:S02]  /*67b0*/  HADD2.F32 R198, -RZ, R46.H0_H0 ;  /* 0x2000002effc67230 */ /* 0x000fc40000004100 */
[----:B------:R-:W-:Y:S01]  /*67c0*/  FFMA.FTZ R145, R142, R203, R184 ;  /* 0x000000cb8e917223 */ /* 0x000fe200000100b8 */
[C---:B------:R-:W-:Y:S01]  /*67d0*/  FADD.FTZ R142, -R166.reuse, R143 ;  /* 0x0000008fa68e7221 */ /* 0x040fe20000010100 */
[----:B------:R-:W-:Y:S02]  /*67e0*/  HADD2.F32 R184, -RZ, R18.H0_H0 ;  /* 0x20000012ffb87230 */ /* 0x000fe40000004100 */
[----:B------:R-:W-:Y:S01]  /*67f0*/  FADD.FTZ R158, -R166, R158 ;  /* 0x0000009ea69e7221 */ /* 0x000fe20000010100 */
[----:B------:R-:W-:Y:S02]  /*6800*/  HADD2.F32 R143, -RZ, R94.H0_H0 ;  /* 0x2000005eff8f7230 */ /* 0x000fe40000004100 */
[C---:B------:R-:W-:Y:S01]  /*6810*/  FMUL.FTZ R203, R193.reuse, R142 ;  /* 0x0000008ec1cb7220 */ /* 0x040fe20000410000 */
[----:B------:R-:W-:Y:S02]  /*6820*/  HADD2.F32 R209, -RZ, R18.H1_H1 ;  /* 0x30000012ffd17230 */ /* 0x000fe40000004100 */
[----:B------:R-:W-:Y:S01]  /*6830*/  FMUL.FTZ R158, R193, R158 ;  /* 0x0000009ec19e7220 */ /* 0x000fe20000410000 */
[----:B------:R-:W-:-:S02]  /*6840*/  HADD2.F32 R153, -RZ, R46.H1_H1 ;  /* 0x3000002eff997230 */ /* 0x000fc40000004100 */
[C---:B------:R-:W-:Y:S01]  /*6850*/  FFMA.FTZ R142, R203.reuse, R184, R196 ;  /* 0x000000b8cb8e7223 */ /* 0x040fe200000100c4 */
[----:B------:R-:W-:Y:S01]  /*6860*/  FFMA.FTZ R203, R203, R198, R143 ;  /* 0x000000c6cbcb7223 */ /* 0x000fe2000001008f */
[----:B------:R-:W-:Y:S02]  /*6870*/  HADD2.F32 R143, -RZ, R66.H1_H1 ;  /* 0x30000042ff8f7230 */ /* 0x000fe40000004100 */
[C---:B------:R-:W-:Y:S01]  /*6880*/  FADD.FTZ R196, -R166.reuse, R146 ;  /* 0x00000092a6c47221 */ /* 0x040fe20000010100 */
[----:B------:R-:W-:Y:S02]  /*6890*/  HADD2.F32 R184, -RZ, R94.H1_H1 ;  /* 0x3000005effb87230 */ /* 0x000fe40000004100 */
[----:B------:R-:W-:Y:S01]  /*68a0*/  FADD.FTZ R198, -R166, R147 ;  /* 0x00000093a6c67221 */ /* 0x000fe20000010100 */
[----:B------:R-:W-:Y:S02]  /*68b0*/  HADD2.F32 R199, -RZ, R47.H0_H0 ;  /* 0x2000002fffc77230 */ /* 0x000fe40000004100 */
[----:B------:R-:W-:Y:S01]  /*68c0*/  FFMA.FTZ R209, R152, R209, R143 ;  /* 0x000000d198d17223 */ /* 0x000fe2000001008f */
[----:B------:R-:W-:-:S02]  /*68d0*/  HADD2.F32 R143, -RZ, R19.H0_H0 ;  /* 0x20000013ff8f7230 */ /* 0x000fc40000004100 */
[----:B------:R-:W-:Y:S01]  /*68e0*/  FFMA.FTZ R146, R152, R153, R184 ;  /* 0x0000009998927223 */ /* 0x000fe200000100b8 */
[----:B------:R-:W-:Y:S02]  /*68f0*/  HADD2.F32 R153, -RZ, R67.H0_H0 ;  /* 0x20000043ff997230 */ /* 0x000fe40000004100 */
[C---:B------:R-:W-:Y:S01]  /*6900*/  FMUL.FTZ R196, R193.reuse, R196 ;  /* 0x000000c4c1c47220 */ /* 0x040fe20000410000 */
[----:B------:R-:W-:Y:S02]  /*6910*/  HADD2.F32 R184, -RZ, R95.H0_H0 ;  /* 0x2000005fffb87230 */ /* 0x000fe40000004100 */
[----:B------:R-:W-:Y:S01]  /*6920*/  FMUL.FTZ R198, R193, R198 ;  /* 0x000000c6c1c67220 */ /* 0x000fe20000410000 */
[----:B0-----:R-:W-:-:S04]  /*6930*/  @!P2 IMAD.WIDE R2, R168, 0x4, R2 ;  /* 0x00000004a802a825 */ /* 0x001fc800078e0202 */
[----:B------:R-:W-:Y:S01]  /*6940*/  FFMA.FTZ R143, R196, R143, R153 ;  /* 0x0000008fc48f7223 */ /* 0x000fe20000010099 */
[----:B------:R-:W-:Y:S01]  /*6950*/  FADD.FTZ R170, -R166, R170 ;  /* 0x000000aaa6aa7221 */ /* 0x000fe20000010100 */
[----:B------:R-:W0:Y:S01]  /*6960*/  LDC.64 R152, c[0x0][0x428] ;  /* 0x00010a00ff987b82 */ /* 0x000e220000000a00 */
[----:B------:R-:W-:Y:S02]  /*6970*/  HADD2.F32 R180, -RZ, R20.H0_H0 ;  /* 0x20000014ffb47230 */ /* 0x000fe40000004100 */
[----:B------:R-:W-:Y:S01]  /*6980*/  FFMA.FTZ R147, R196, R199, R184 ;  /* 0x000000c7c4937223 */ /* 0x000fe200000100b8 */
[----:B------:R-:W-:Y:S01]  /*6990*/  HADD2.F32 R182, -RZ, R60.H0_H0 ;  /* 0x2000003cffb67230 */ /* 0x000fe20000004100 */
[----:B------:R0:W-:Y:S01]  /*69a0*/  @!P2 STG.E desc[UR6][R2.64], R193 ;  /* 0x000000c10200a986 */ /* 0x0001e2000c101906 */
[----:B------:R-:W-:Y:S02]  /*69b0*/  HADD2.F32 R184, -RZ, R48.H0_H0 ;  /* 0x20000030ffb87230 */ /* 0x000fe40000004100 */
[----:B------:R-:W-:Y:S01]  /*69c0*/  FADD.FTZ R186, -R166, R186 ;  /* 0x000000baa6ba7221 */ /* 0x000fe20000010100 */
[----:B------:R-:W-:-:S02]  /*69d0*/  HADD2.F32 R197, -RZ, R88.H0_H0 ;  /* 0x20000058ffc57230 */ /* 0x000fc40000004100 */
[C---:B------:R-:W-:Y:S01]  /*69e0*/  FFMA.FTZ R172, R169.reuse, R180, R182 ;  /* 0x000000b4a9ac7223 */ /* 0x040fe200000100b6 */
[----:B------:R-:W-:Y:S02]  /*69f0*/  HADD2.F32 R199, -RZ, R19.H1_H1 ;  /* 0x30000013ffc77230 */ /* 0x000fe40000004100 */
[----:B------:R-:W-:Y:S01]  /*6a00*/  FADD.FTZ R180, -R166, R173 ;  /* 0x000000ada6b47221 */ /* 0x000fe20000010100 */
[----:B------:R-:W-:Y:S02]  /*6a10*/  HADD2.F32 R201, -RZ, R67.H1_H1 ;  /* 0x30000043ffc97230 */ /* 0x000fe40000004100 */
[----:B------:R-:W-:Y:S01]  /*6a20*/  FFMA.FTZ R169, R169, R184, R197 ;  /* 0x000000b8a9a97223 */ /* 0x000fe200000100c5 */
[----:B------:R-:W-:Y:S02]  /*6a30*/  HADD2.F32 R200, -RZ, R21.H0_H0 ;  /* 0x20000015ffc87230 */ /* 0x000fe40000004100 */
[----:B------:R-:W-:Y:S01]  /*6a40*/  FMUL.FTZ R173, R193, R174 ;  /* 0x000000aec1ad7220 */ /* 0x000fe20000410000 */
[----:B------:R-:W-:-:S02]  /*6a50*/  HADD2.F32 R184, -RZ, R61.H0_H0 ;  /* 0x2000003dffb87230 */ /* 0x000fc40000004100 */
[----:B------:R-:W-:Y:S01]  /*6a60*/  FFMA.FTZ R210, R198, R199, R201 ;  /* 0x000000c7c6d27223 */ /* 0x000fe200000100c9 */
[----:B------:R-:W-:Y:S02]  /*6a70*/  HADD2.F32 R197, -RZ, R20.H1_H1 ;  /* 0x30000014ffc57230 */ /* 0x000fe40000004100 */
[----:B------:R-:W-:Y:S01]  /*6a80*/  FMUL.FTZ R180, R193, R180 ;  /* 0x000000b4c1b47220 */ /* 0x000fe20000410000 */
[----:B------:R-:W-:Y:S02]  /*6a90*/  HADD2.F32 R199, -RZ, R60.H1_H1 ;  /* 0x3000003cffc77230 */ /* 0x000fe40000004100 */
[----:B------:R-:W-:Y:S01]  /*6aa0*/  FFMA.FTZ R200, R173, R200, R184 ;  /* 0x000000c8adc87223 */ /* 0x000fe200000100b8 */
[----:B------:R-:W-:Y:S02]  /*6ab0*/  HADD2.F32 R201, -RZ, R48.H1_H1 ;  /* 0x30000030ffc97230 */ /* 0x000fe40000004100 */
[----:B------:R-:W-:Y:S01]  /*6ac0*/  FADD.FTZ R164, -R166, R164 ;  /* 0x000000a4a6a47221 */ /* 0x000fe20000010100 */
[----:B------:R-:W-:-:S02]  /*6ad0*/  HADD2.F32 R182, -RZ, R88.H1_H1 ;  /* 0x30000058ffb67230 */ /* 0x000fc40000004100 */
[----:B------:R-:W-:Y:S01]  /*6ae0*/  FFMA.FTZ R197, R180, R197, R199 ;  /* 0x000000c5b4c57223 */ /* 0x000fe200000100c7 */
[----:B0-----:R-:W-:-:S04]  /*6af0*/  IMAD.WIDE.U32 R2, R171, 0x10, R152 ;  /* 0x00000010ab027825 */ /* 0x001fc800078e0098 */
[----:B------:R-:W-:Y:S01]  /*6b00*/  FADD.FTZ R162, -R166, R162 ;  /* 0x000000a2a6a27221 */ /* 0x000fe20000010100 */
[C---:B------:R-:W-:Y:S01]  /*6b10*/  FMUL.FTZ R164, R193.reuse, R164 ;  /* 0x000000a4c1a47220 */ /* 0x040fe20000410000 */
[----:B------:R-:W-:Y:S01]  /*6b20*/  FFMA.FTZ R174, R180, R201, R182 ;  /* 0x000000c9b4ae7223 */ /* 0x000fe200000100b6 */
[----:B------:R-:W-:Y:S01]  /*6b30*/  HADD2.F32 R196, -RZ, R49.H0_H0 ;  /* 0x20000031ffc47230 */ /* 0x000fe20000004100 */
[----:B------:R0:W-:Y:S01]  /*6b40*/  STG.E.128 desc[UR6][R2.64], R124 ;  /* 0x0000007c02007986 */ /* 0x0001e2000c101d06 */
[----:B------:R-:W-:Y:S02]  /*6b50*/  HADD2.F32 R199, -RZ, R21.H1_H1 ;  /* 0x30000015ffc77230 */ /* 0x000fe40000004100 */
[----:B------:R-:W-:Y:S01]  /*6b60*/  FMUL.FTZ R162, R193, R162 ;  /* 0x000000a2c1a27220 */ /* 0x000fe20000410000 */
[----:B------:R-:W-:Y:S01]  /*6b70*/  HADD2.F32 R180, -RZ, R89.H1_H1 ;  /* 0x30000059ffb47230 */ /* 0x000fe20000004100 */
[----:B------:R-:W-:Y:S01]  /*6b80*/  F2FP.F16.F32.PACK_AB R137, R137, R132 ;  /* 0x000000848989723e */ /* 0x000fe200000000ff */
[----:B------:R-:W-:Y:S01]  /*6b90*/  HADD2.F32 R201, -RZ, R22.H0_H0 ;  /* 0x20000016ffc97230 */ /* 0x000fe20000004100 */
[----:B------:R-:W-:Y:S01]  /*6ba0*/  F2FP.F16.F32.PACK_AB R139, R148, R139 ;  /* 0x0000008b948b723e */ /* 0x000fe200000000ff */
[----:B------:R-:W-:Y:S01]  /*6bb0*/  HADD2.F32 R205, -RZ, R47.H1_H1 ;  /* 0x3000002fffcd7230 */ /* 0x000fe20000004100 */
[----:B------:R-:W-:Y:S01]  /*6bc0*/  F2FP.F16.F32.PACK_AB R138, R161, R138 ;  /* 0x0000008aa18a723e */ /* 0x000fe200000000ff */
[----:B------:R-:W-:Y:S01]  /*6bd0*/  HADD2.F32 R204, -RZ, R95.H1_H1 ;  /* 0x3000005fffcc7230 */ /* 0x000fe20000004100 */
[----:B------:R-:W-:Y:S01]  /*6be0*/  F2FP.F16.F32.PACK_AB R136, R136, R149 ;  /* 0x000000958888723e */ /* 0x000fe200000000ff */
[----:B------:R-:W-:Y:S01]  /*6bf0*/  HADD2.F32 R184, -RZ, R91.H1_H1 ;  /* 0x3000005bffb87230 */ /* 0x000fe20000004100 */
[----:B------:R-:W-:Y:S01]  /*6c00*/  F2FP.F16.F32.PACK_AB R131, R230, R131 ;  /* 0x00000083e683723e */ /* 0x000fe200000000ff */
[----:B------:R-:W-:-:S04]  /*6c10*/  IMAD.WIDE.U32 R148, R165, 0x10, R152 ;  /* 0x00000010a5947825 */ /* 0x000fc800078e0098 */
[----:B------:R-:W-:Y:S01]  /*6c20*/  FFMA.FTZ R204, R198, R205, R204 ;  /* 0x000000cdc6cc7223 */ /* 0x000fe200000100cc */
[----:B------:R-:W-:Y:S01]  /*6c30*/  F2FP.F16.F32.PACK_AB R130, R229, R130 ;  /* 0x00000082e582723e */ /* 0x000fe200000000ff */
[----:B------:R-:W-:Y:S02]  /*6c40*/  HADD2.F32 R205, -RZ, R23.H0_H0 ;  /* 0x20000017ffcd7230 */ /* 0x000fe40000004100 */
[C---:B0-----:R-:W-:Y:S01]  /*6c50*/  FADD.FTZ R2, -R166.reuse, R181 ;  /* 0x000000b5a6027221 */ /* 0x041fe20000010100 */
[----:B------:R-:W-:Y:S02]  /*6c60*/  HADD2.F32 R3, -RZ, R89.H0_H0 ;  /* 0x20000059ff037230 */ /* 0x000fe40000004100 */
[----:B------:R-:W-:Y:S01]  /*6c70*/  FADD.FTZ R124, -R166, R150 ;  /* 0x00000096a67c7221 */ /* 0x000fe20000010100 */
[----:B------:R-:W-:Y:S02]  /*6c80*/  HADD2.F32 R125, -RZ, R49.H1_H1 ;  /* 0x30000031ff7d7230 */ /* 0x000fe40000004100 */
[----:B------:R-:W-:Y:S01]  /*6c90*/  FMUL.FTZ R2, R193, R2 ;  /* 0x00000002c1027220 */ /* 0x000fe20000410000 */
[----:B------:R-:W-:-:S02]  /*6ca0*/  HADD2.F32 R127, -RZ, R62.H0_H0 ;  /* 0x2000003eff7f7230 */ /* 0x000fc40000004100 */
[----:B------:R-:W-:Y:S01]  /*6cb0*/  FFMA.FTZ R173, R173, R196, R3 ;  /* 0x000000c4adad7223 */ /* 0x000fe20000010003 */
[----:B------:R-:W-:Y:S02]  /*6cc0*/  HADD2.F32 R3, -RZ, R61.H1_H1 ;  /* 0x3000003dff037230 */ /* 0x000fe40000004100 */
[----:B------:R-:W-:Y:S01]  /*6cd0*/  FFMA.FTZ R180, R2, R125, R180 ;  /* 0x0000007d02b47223 */ /* 0x000fe200000100b4 */
[----:B------:R-:W-:Y:S02]  /*6ce0*/  HADD2.F32 R125, -RZ, R22.H1_H1 ;  /* 0x30000016ff7d7230 */ /* 0x000fe40000004100 */
[----:B------:R-:W-:Y:S01]  /*6cf0*/  FFMA.FTZ R201, R158, R201, R127 ;  /* 0x000000c99ec97223 */ /* 0x000fe2000001007f */
[----:B------:R-:W-:Y:S02]  /*6d00*/  HADD2.F32 R127, -RZ, R62.H1_H1 ;  /* 0x3000003eff7f7230 */ /* 0x000fe40000004100 */
[----:B------:R-:W-:Y:S01]  /*6d10*/  FFMA.FTZ R199, R2, R199, R3 ;  /* 0x000000c702c77223 */ /* 0x000fe20000010003 */
[----:B------:R-:W-:Y:S01]  /*6d20*/  FADD.FTZ R2, -R166, R175 ;  /* 0x000000afa6027221 */ /* 0x000fe20000010100 */
[----:B------:R-:W-:-:S02]  /*6d30*/  HADD2.F32 R3, -RZ, R50.H0_H0 ;  /* 0x20000032ff037230 */ /* 0x000fc40000004100 */
[C---:B------:R-:W-:Y:S01]  /*6d40*/  FMUL.FTZ R124, R193.reuse, R124 ;  /* 0x0000007cc17c7220 */ /* 0x040fe20000410000 */
[----:B------:R-:W-:Y:S02]  /*6d50*/  HADD2.F32 R175, -RZ, R90.H0_H0 ;  /* 0x2000005affaf7230 */ /* 0x000fe40000004100 */
[----:B------:R-:W-:Y:S01]  /*6d60*/  FMUL.FTZ R2, R193, R2 ;  /* 0x00000002c1027220 */ /* 0x000fe20000410000 */
[----:B------:R-:W-:Y:S01]  /*6d70*/  HADD2.F32 R181, -RZ, R51.H0_H0 ;  /* 0x20000033ffb57230 */ /* 0x000fe20000004100 */
[----:B------:R-:W-:Y:S01]  /*6d80*/  F2FP.F16.F32.PACK_AB R126, R245, R192 ;  /* 0x000000c0f57e723e */ /* 0x000fe200000000ff */
[----:B------:R-:W-:Y:S02]  /*6d90*/  HADD2.F32 R245, -RZ, R56.H0_H0 ;  /* 0x20000038fff57230 */ /* 0x000fe40000004100 */
[----:B------:R-:W-:Y:S01]  /*6da0*/  FFMA.FTZ R175, R158, R3, R175 ;  /* 0x000000039eaf7223 */ /* 0x000fe200000100af */
[----:B------:R-:W-:Y:S01]  /*6db0*/  FFMA.FTZ R150, R2, R125, R127 ;  /* 0x0000007d02967223 */ /* 0x000fe2000001007f */
[----:B------:R-:W-:-:S02]  /*6dc0*/  HADD2.F32 R3, -RZ, R50.H1_H1 ;  /* 0x30000032ff037230 */ /* 0x000fc40000004100 */
[----:B------:R-:W-:Y:S01]  /*6dd0*/  FMUL.FTZ R192, R193, R170 ;  /* 0x000000aac1c07220 */ /* 0x000fe20000410000 */
[----:B------:R-:W-:Y:S01]  /*6de0*/  HADD2.F32 R125, -RZ, R90.H1_H1 ;  /* 0x3000005aff7d7230 */ /* 0x000fe20000004100 */
[----:B------:R-:W-:Y:S01]  /*6df0*/  F2FP.F16.F32.PACK_AB R135, R224, R135 ;  /* 0x00000087e087723e */ /* 0x000fe200000000ff */
[----:B------:R-:W-:Y:S01]  /*6e00*/  HADD2.F32 R127, -RZ, R63.H0_H0 ;  /* 0x2000003fff7f7230 */ /* 0x000fe20000004100 */
[----:B------:R-:W-:Y:S01]  /*6e10*/  F2FP.F16.F32.PACK_AB R134, R223, R134 ;  /* 0x00000086df86723e */ /* 0x000fe200000000ff */
[----:B------:R-:W-:Y:S02]  /*6e20*/  HADD2.F32 R198, -RZ, R87.H1_H1 ;  /* 0x30000057ffc67230 */ /* 0x000fe40000004100 */
[----:B------:R-:W-:Y:S01]  /*6e30*/  FFMA.FTZ R182, R2, R3, R125 ;  /* 0x0000000302b67223 */ /* 0x000fe2000001007d */
[----:B------:R-:W-:Y:S01]  /*6e40*/  FADD.FTZ R2, -R166, R159 ;  /* 0x0000009fa6027221 */ /* 0x000fe20000010100 */
[----:B------:R-:W-:Y:S01]  /*6e50*/  HADD2.F32 R3, -RZ, R91.H0_H0 ;  /* 0x2000005bff037230 */ /* 0x000fe20000004100 */
[----:B------:R-:W0:Y:S01]  /*6e60*/  LDC.64 R158, c[0x0][0x430] ;  /* 0x00010c00ff9e7b82 */ /* 0x000e220000000a00 */
[----:B------:R-:W-:-:S02]  /*6e70*/  HADD2.F32 R125, -RZ, R63.H1_H1 ;  /* 0x3000003fff7d7230 */ /* 0x000fc40000004100 */
[----:B------:R-:W-:Y:S01]  /*6e80*/  FMUL.FTZ R2, R193, R2 ;  /* 0x00000002c1027220 */ /* 0x000fe20000410000 */
[C---:B------:R-:W-:Y:S01]  /*6e90*/  FFMA.FTZ R205, R124.reuse, R205, R127 ;  /* 0x000000cd7ccd7223 */ /* 0x040fe2000001007f */
[----:B------:R-:W-:Y:S01]  /*6ea0*/  FFMA.FTZ R181, R124, R181, R3 ;  /* 0x000000b57cb57223 */ /* 0x000fe20000010003 */
[----:B------:R-:W-:Y:S01]  /*6eb0*/  HADD2.F32 R3, -RZ, R23.H1_H1 ;  /* 0x30000017ff037230 */ /* 0x000fe20000004100 */
[----:B------:R-:W-:Y:S01]  /*6ec0*/  F2FP.F16.F32.PACK_AB R124, R188, R185 ;  /* 0x000000b9bc7c723e */ /* 0x000fe200000000ff */
[----:B------:R-:W-:Y:S02]  /*6ed0*/  HADD2.F32 R127, -RZ, R51.H1_H1 ;  /* 0x30000033ff7f7230 */ /* 0x000fe40000004100 */
[----:B------:R-:W-:Y:S01]  /*6ee0*/  FADD.FTZ R188, -R166, R183 ;  /* 0x000000b7a6bc7221 */ /* 0x000fe20000010100 */
[----:B------:R-:W-:Y:S02]  /*6ef0*/  HADD2.F32 R185, -RZ, R52.H0_H0 ;  /* 0x20000034ffb97230 */ /* 0x000fe40000004100 */
[----:B------:R-:W-:Y:S01]  /*6f00*/  FFMA.FTZ R206, R2, R3, R125 ;  /* 0x0000000302ce7223 */ /* 0x000fe2000001007d */
[----:B------:R-:W-:Y:S01]  /*6f10*/  HADD2.F32 R3, -RZ, R24.H0_H0 ;  /* 0x20000018ff037230 */ /* 0x000fe20000004100 */
[----:B------:R-:W-:Y:S01]  /*6f20*/  F2FP.F16.F32.PACK_AB R125, R195, R190 ;  /* 0x000000bec37d723e */ /* 0x000fe200000000ff */
[----:B------:R-:W-:-:S02]  /*6f30*/  HADD2.F32 R195, -RZ, R84.H0_H0 ;  /* 0x20000054ffc37230 */ /* 0x000fc40000004100 */
[----:B------:R-:W-:Y:S01]  /*6f40*/  FFMA.FTZ R184, R2, R127, R184 ;  /* 0x0000007f02b87223 */ /* 0x000fe200000100b8 */
[----:B------:R-:W-:Y:S01]  /*6f50*/  F2FP.F16.F32.PACK_AB R127, R247, R194 ;  /* 0x000000c2f77f723e */ /* 0x000fe200000000ff */
[----:B------:R-:W-:Y:S01]  /*6f60*/  FFMA.FTZ R170, R192, R3, R245 ;  /* 0x00000003c0aa7223 */ /* 0x000fe200000100f5 */
        /* <DEDUP_REMOVED lines=8> */
[----:B0-----:R-:W-:-:S04]  /*6ff0*/  IMAD.WIDE.U32 R2, R171, 0x10, R158 ;  /* 0x00000010ab027825 */ /* 0x001fc800078e009e */
[----:B------:R-:W-:Y:S01]  /*7000*/  FFMA.FTZ R171, R192, R185, R195 ;  /* 0x000000b9c0ab7223 */ /* 0x000fe200000100c3 */
[----:B------:R-:W-:Y:S01]  /*7010*/  FMUL.FTZ R192, R193, R186 ;  /* 0x000000bac1c07220 */ /* 0x000fe20000410000 */
[----:B------:R-:W-:Y:S01]  /*7020*/  FFMA.FTZ R186, R188, R245, R190 ;  /* 0x000000f5bcba7223 */ /* 0x000fe200000100be */
[----:B------:R-:W-:Y:S01]  /*7030*/  HADD2.F32 R185, -RZ, R24.H1_H1 ;  /* 0x30000018ffb97230 */ /* 0x000fe20000004100 */
[----:B------:R0:W-:Y:S01]  /*7040*/  STG.E.128 desc[UR6][R2.64], R124 ;  /* 0x0000007c02007986 */ /* 0x0001e2000c101d06 */
[----:B------:R-:W-:Y:S01]  /*7050*/  HADD2.F32 R195, -RZ, R56.H1_H1 ;  /* 0x30000038ffc37230 */ /* 0x000fe20000004100 */
[----:B------:R-:W-:Y:S01]  /*7060*/  F2FP.F16.F32.PACK_AB R140, R207, R140 ;  /* 0x0000008ccf8c723e */ /* 0x000fe200000000ff */
[----:B------:R-:W-:Y:S01]  /*7070*/  HADD2.F32 R190, -RZ, R85.H1_H1 ;  /* 0x30000055ffbe7230 */ /* 0x000fe20000004100 */
[----:B------:R-:W-:Y:S02]  /*7080*/  F2FP.F16.F32.PACK_AB R147, R204, R147 ;  /* 0x00000093cc93723e */ /* 0x000fe400000000ff */
[----:B------:R-:W-:Y:S01]  /*7090*/  FFMA.FTZ R183, R188, R185, R195 ;  /* 0x000000b9bcb77223 */ /* 0x000fe200000100c3 */
[----:B------:R-:W-:-:S02]  /*70a0*/  HADD2.F32 R195, -RZ, R53.H1_H1 ;  /* 0x30000035ffc37230 */ /* 0x000fc40000004100 */
[----:B------:R-:W-:Y:S01]  /*70b0*/  FFMA.FTZ R185, R192, R247, R249 ;  /* 0x000000f7c0b97223 */ /* 0x000fe200000100f9 */
[----:B------:R-:W-:Y:S02]  /*70c0*/  F2FP.F16.F32.PACK_AB R146, R146, R203 ;  /* 0x000000cb9292723e */ /* 0x000fe400000000ff */
[----:B------:R-:W-:Y:S02]  /*70d0*/  F2FP.F16.F32.PACK_AB R145, R145, R202 ;  /* 0x000000ca9191723e */ /* 0x000fe400000000ff */
[----:B------:R-:W-:Y:S02]  /*70e0*/  F2FP.F16.F32.PACK_AB R144, R151, R144 ;  /* 0x000000909790723e */ /* 0x000fe400000000ff */
[----:B------:R-:W-:Y:S02]  /*70f0*/  F2FP.F16.F32.PACK_AB R151, R206, R205 ;  /* 0x000000cdce97723e */ /* 0x000fe400000000ff */
[----:B------:R-:W-:Y:S01]  /*7100*/  F2FP.F16.F32.PACK_AB R150, R150, R201 ;  /* 0x000000c99696723e */ /* 0x000fe200000000ff */
[----:B0-----:R-:W-:Y:S01]  /*7110*/  FADD.FTZ R2, -R166, R187 ;  /* 0x000000bba6027221 */ /* 0x001fe20000010100 */
[----:B------:R-:W-:-:S02]  /*7120*/  HADD2.F32 R125, -RZ, R25.H1_H1 ;  /* 0x30000019ff7d7230 */ /* 0x000fc40000004100 */
[----:B------:R-:W-:Y:S01]  /*7130*/  FADD.FTZ R126, -R166, R191 ;  /* 0x000000bfa67e7221 */ /* 0x000fe20000010100 */
[----:B------:R-:W-:Y:S02]  /*7140*/  HADD2.F32 R127, -RZ, R57.H1_H1 ;  /* 0x30000039ff7f7230 */ /* 0x000fe40000004100 */
[C---:B------:R-:W-:Y:S01]  /*7150*/  FMUL.FTZ R2, R193.reuse, R2 ;  /* 0x00000002c1027220 */ /* 0x040fe20000410000 */
[----:B------:R-:W-:Y:S02]  /*7160*/  HADD2.F32 R3, -RZ, R53.H0_H0 ;  /* 0x20000035ff037230 */ /* 0x000fe40000004100 */
[----:B------:R-:W-:Y:S01]  /*7170*/  FMUL.FTZ R126, R193, R126 ;  /* 0x0000007ec17e7220 */ /* 0x000fe20000410000 */
[----:B------:R-:W-:Y:S02]  /*7180*/  HADD2.F32 R187, -RZ, R85.H0_H0 ;  /* 0x20000055ffbb7230 */ /* 0x000fe40000004100 */
[C---:B------:R-:W-:Y:S01]  /*7190*/  FFMA.FTZ R188, R2.reuse, R125, R127 ;  /* 0x0000007d02bc7223 */ /* 0x040fe2000001007f */
[----:B------:R-:W-:Y:S01]  /*71a0*/  FFMA.FTZ R190, R2, R195, R190 ;  /* 0x000000c302be7223 */ /* 0x000fe200000100be */
[----:B------:R-:W-:Y:S01]  /*71b0*/  FADD.FTZ R2, -R166, R189 ;  /* 0x000000bda6027221 */ /* 0x000fe20000010100 */
[----:B------:R-:W-:-:S02]  /*71c0*/  HADD2.F32 R189, -RZ, R26.H0_H0 ;  /* 0x2000001affbd7230 */ /* 0x000fc40000004100 */
[----:B------:R-:W-:Y:S01]  /*71d0*/  FFMA.FTZ R187, R192, R3, R187 ;  /* 0x00000003c0bb7223 */ /* 0x000fe200000100bb */
[----:B------:R-:W-:Y:S02]  /*71e0*/  HADD2.F32 R3, -RZ, R58.H0_H0 ;  /* 0x2000003aff037230 */ /* 0x000fe40000004100 */
[----:B------:R-:W-:Y:S01]  /*71f0*/  FMUL.FTZ R2, R193, R2 ;  /* 0x00000002c1027220 */ /* 0x000fe20000410000 */
[----:B------:R-:W-:Y:S02]  /*7200*/  HADD2.F32 R125, -RZ, R54.H0_H0 ;  /* 0x20000036ff7d7230 */ /* 0x000fe40000004100 */
[----:B------:R-:W-:Y:S02]  /*7210*/  HADD2.F32 R124, -RZ, R86.H0_H0 ;  /* 0x20000056ff7c7230 */ /* 0x000fe40000004100 */
[----:B------:R-:W-:Y:S01]  /*7220*/  FFMA.FTZ R189, R2, R189, R3 ;  /* 0x000000bd02bd7223 */ /* 0x000fe20000010003 */
[----:B------:R-:W-:Y:S02]  /*7230*/  HADD2.F32 R3, -RZ, R26.H1_H1 ;  /* 0x3000001aff037230 */ /* 0x000fe40000004100 */
[----:B------:R-:W-:-:S02]  /*7240*/  HADD2.F32 R127, -RZ, R54.H1_H1 ;  /* 0x30000036ff7f7230 */ /* 0x000fc40000004100 */
[----:B------:R-:W-:Y:S01]  /*7250*/  FFMA.FTZ R191, R2, R125, R124 ;  /* 0x0000007d02bf7223 */ /* 0x000fe2000001007c */
[----:B------:R-:W-:Y:S01]  /*7260*/  HADD2.F32 R125, -RZ, R58.H1_H1 ;  /* 0x3000003aff7d7230 */ /* 0x000fe20000004100 */
[----:B------:R-:W-:Y:S01]  /*7270*/  F2FP.F16.F32.PACK_AB R124, R129, R128 ;  /* 0x00000080817c723e */ /* 0x000fe200000000ff */
[----:B------:R-:W-:Y:S02]  /*7280*/  HADD2.F32 R193, -RZ, R27.H0_H0 ;  /* 0x2000001bffc17230 */ /* 0x000fe40000004100 */
[C---:B------:R-:W-:Y:S01]  /*7290*/  FFMA.FTZ R194, R164.reuse, R127, R194 ;  /* 0x0000007fa4c27223 */ /* 0x040fe200000100c2 */
[----:B------:R-:W-:Y:S02]  /*72a0*/  HADD2.F32 R195, -RZ, R55.H0_H0 ;  /* 0x20000037ffc37230 */ /* 0x000fe40000004100 */
[----:B------:R-:W-:Y:S01]  /*72b0*/  FFMA.FTZ R192, R164, R3, R125 ;  /* 0x00000003a4c07223 */ /* 0x000fe2000001007d */
[----:B------:R-:W-:Y:S01]  /*72c0*/  HADD2.F32 R3, -RZ, R59.H0_H0 ;  /* 0x2000003bff037230 */ /* 0x000fe20000004100 */
[----:B------:R-:W-:Y:S01]  /*72d0*/  F2FP.F16.F32.PACK_AB R127, R243, R160 ;  /* 0x000000a0f37f723e */ /* 0x000fe200000000ff */
[----:B------:R-:W-:Y:S01]  /*72e0*/  HADD2.F32 R2, -RZ, R87.H0_H0 ;  /* 0x20000057ff027230 */ /* 0x000fe20000004100 */
[----:B------:R-:W-:Y:S01]  /*72f0*/  F2FP.F16.F32.PACK_AB R125, R163, R154 ;  /* 0x0000009aa37d723e */ /* 0x000fe200000000ff */
[----:B------:R-:W-:-:S04]  /*7300*/  IMAD.WIDE.U32 R128, R133, 0x10, R152 ;  /* 0x0000001085807825 */ /* 0x000fc800078e0098 */
[----:B------:R-:W-:Y:S01]  /*7310*/  FFMA.FTZ R193, R126, R193, R3 ;  /* 0x000000c17ec17223 */ /* 0x000fe20000010003 */
[----:B------:R-:W-:Y:S01]  /*7320*/  F2FP.F16.F32.PACK_AB R194, R194, R191 ;  /* 0x000000bfc2c2723e */ /* 0x000fe200000000ff */
[----:B------:R-:W-:Y:S01]  /*7330*/  FFMA.FTZ R195, R126, R195, R2 ;  /* 0x000000c37ec37223 */ /* 0x000fe20000010002 */
[----:B------:R-:W-:Y:S01]  /*7340*/  F2FP.F16.F32.PACK_AB R126, R241, R156 ;  /* 0x0000009cf17e723e */ /* 0x000fe200000000ff */
[----:B------:R-:W-:-:S04]  /*7350*/  IMAD.WIDE.U32 R132, R133, 0x10, R158 ;  /* 0x0000001085847825 */ /* 0x000fc800078e009e */
[----:B------:R0:W-:Y:S01]  /*7360*/  STG.E.128 desc[UR6][R128.64], R124 ;  /* 0x0000007c80007986 */ /* 0x0001e2000c101d06 */
[----:B------:R-:W-:-:S03]  /*7370*/  IMAD.WIDE.U32 R164, R165, 0x10, R158 ;  /* 0x00000010a5a47825 */ /* 0x000fc600078e009e */
[----:B------:R1:W-:Y:S01]  /*7380*/  STG.E.128 desc[UR6][R132.64], R136 ;  /* 0x0000008884007986 */ /* 0x0003e2000c101d06 */
[----:B------:R-:W-:-:S04]  /*7390*/  IMAD.WIDE.U32 R160, R167, 0x10, R152 ;  /* 0x00000010a7a07825 */ /* 0x000fc800078e0098 */
[----:B------:R-:W-:Y:S02]  /*73a0*/  HADD2.F32 R3, -RZ, R27.H1_H1 ;  /* 0x3000001bff037230 */ /* 0x000fe40000004100 */
[----:B------:R-:W-:Y:S02]  /*73b0*/  HADD2.F32 R163, -RZ, R59.H1_H1 ;  /* 0x3000003bffa37230 */ /* 0x000fe40000004100 */
[----:B------:R-:W-:Y:S02]  /*73c0*/  HADD2.F32 R241, -RZ, R55.H1_H1 ;  /* 0x30000037fff17230 */ /* 0x000fe40000004100 */
[----:B------:R-:W-:-:S04]  /*73d0*/  IMAD.WIDE.U32 R166, R167, 0x10, R158 ;  /* 0x00000010a7a67825 */ /* 0x000fc800078e009e */
[----:B------:R-:W-:Y:S01]  /*73e0*/  FFMA.FTZ R196, R162, R3, R163 ;  /* 0x00000003a2c47223 */ /* 0x000fe200000100a3 */
[----:B0-----:R-:W-:Y:S01]  /*73f0*/  F2FP.F16.F32.PACK_AB R127, R238, R237 ;  /* 0x000000edee7f723e */ /* 0x001fe200000000ff */
[----:B------:R-:W-:Y:S01]  /*7400*/  FFMA.FTZ R198, R162, R241, R198 ;  /* 0x000000f1a2c67223 */ /* 0x000fe200000100c6 */
[----:B------:R-:W-:Y:S01]  /*7410*/  F2FP.F16.F32.PACK_AB R126, R235, R236 ;  /* 0x000000eceb7e723e */ /* 0x000fe200000000ff */
[----:B------:R-:W-:Y:S01]  /*7420*/  IMAD.WIDE.U32 R162, R155, 0x10, R152 ;  /* 0x000000109ba27825 */ /* 0x000fe200078e0098 */
[----:B------:R-:W-:Y:S02]  /*7430*/  F2FP.F16.F32.PACK_AB R125, R233, R234 ;  /* 0x000000eae97d723e */ /* 0x000fe400000000ff */
[----:B------:R-:W-:Y:S01]  /*7440*/  F2FP.F16.F32.PACK_AB R124, R231, R232 ;  /* 0x000000e8e77c723e */ /* 0x000fe200000000ff */
[----:B------:R-:W-:Y:S01]  /*7450*/  IMAD.WIDE.U32 R154, R155, 0x10, R158 ;  /* 0x000000109b9a7825 */ /* 0x000fe200078e009e */
[----:B------:R-:W-:Y:S02]  /*7460*/  F2FP.F16.F32.PACK_AB R129, R228, R227 ;  /* 0x000000e3e481723e */ /* 0x000fe400000000ff */
[----:B------:R-:W-:Y:S01]  /*7470*/  F2FP.F16.F32.PACK_AB R128, R226, R225 ;  /* 0x000000e1e280723e */ /* 0x000fe200000000ff */
[----:B------:R0:W-:Y:S01]  /*7480*/  STG.E.128 desc[UR6][R148.64], R124 ;  /* 0x0000007c94007986 */ /* 0x0001e2000c101d06 */
[----:B-1----:R-:W-:Y:S01]  /*7490*/  F2FP.F16.F32.PACK_AB R133, R222, R221 ;  /* 0x000000ddde85723e */ /* 0x002fe200000000ff */
[C---:B------:R-:W-:Y:S01]  /*74a0*/  IMAD.WIDE.U32 R2, R157.reuse, 0x10, R152 ;  /* 0x000000109d027825 */ /* 0x040fe200078e0098 */
[----:B------:R-:W-:Y:S01]  /*74b0*/  F2FP.F16.F32.PACK_AB R132, R220, R219 ;  /* 0x000000dbdc84723e */ /* 0x000fe200000000ff */
[----:B------:R-:W-:Y:S01]  /*74c0*/  STG.E.128 desc[UR6][R164.64], R128 ;  /* 0x00000080a4007986 */ /* 0x000fe2000c101d06 */
[----:B------:R-:W-:Y:S01]  /*74d0*/  F2FP.F16.F32.PACK_AB R139, R218, R217 ;  /* 0x000000d9da8b723e */ /* 0x000fe200000000ff */
[----:B------:R-:W-:Y:S01]  /*74e0*/  IMAD.WIDE.U32 R156, R157, 0x10, R158 ;  /* 0x000000109d9c7825 */ /* 0x000fe200078e009e */
[----:B------:R-:W-:Y:S01]  /*74f0*/  F2FP.F16.F32.PACK_AB R138, R216, R215 ;  /* 0x000000d7d88a723e */ /* 0x000fe200000000ff */
[----:B------:R1:W-:Y:S01]  /*7500*/  STG.E.128 desc[UR6][R160.64], R132 ;  /* 0x00000084a0007986 */ /* 0x0003e2000c101d06 */
[----:B------:R-:W-:Y:S01]  /*7510*/  F2FP.F16.F32.PACK_AB R137, R214, R213 ;  /* 0x000000d5d689723e */ /* 0x000fe200000000ff */
[----:B------:R-:W-:Y:S01]  /*7520*/  IMAD.WIDE.U32 R152, R239, 0x10, R152 ;  /* 0x00000010ef987825 */ /* 0x000fe200078e0098 */
[----:B------:R-:W-:-:S02]  /*7530*/  F2FP.F16.F32.PACK_AB R136, R212, R211 ;  /* 0x000000d3d488723e */ /* 0x000fc400000000ff */
[----:B------:R-:W-:Y:S01]  /*7540*/  F2FP.F16.F32.PACK_AB R195, R198, R195 ;  /* 0x000000c3c6c3723e */ /* 0x000fe200000000ff */
[----:B------:R-:W-:Y:S02]  /*7550*/  IMAD.WIDE.U32 R158, R239, 0x10, R158 ;  /* 0x00000010ef9e7825 */ /* 0x000fe400078e009e */
[----:B------:R2:W-:Y:S01]  /*7560*/  STG.E.128 desc[UR6][R166.64], R136 ;  /* 0x00000088a6007986 */ /* 0x0005e2000c101d06 */
[----:B0-----:R-:W-:Y:S02]  /*7570*/  F2FP.F16.F32.PACK_AB R149, R199, R200 ;  /* 0x000000c8c795723e */ /* 0x001fe400000000ff */
[----:B------:R-:W-:Y:S01]  /*7580*/  F2FP.F16.F32.PACK_AB R148, R197, R172 ;  /* 0x000000acc594723e */ /* 0x000fe200000000ff */
[----:B------:R2:W-:Y:S01]  /*7590*/  STG.E.128 desc[UR6][R162.64], R140 ;  /* 0x0000008ca2007986 */ /* 0x0005e2000c101d06 */
[----:B------:R-:W-:Y:S02]  /*75a0*/  F2FP.F16.F32.PACK_AB R127, R184, R181 ;  /* 0x000000b5b87f723e */ /* 0x000fe400000000ff */
[----:B------:R-:W-:Y:S01]  /*75b0*/  F2FP.F16.F32.PACK_AB R126, R182, R175 ;  /* 0x000000afb67e723e */ /* 0x000fe200000000ff */
[----:B------:R2:W-:Y:S01]  /*75c0*/  STG.E.128 desc[UR6][R154.64], R144 ;  /* 0x000000909a007986 */ /* 0x0005e2000c101d06 */
[----:B-1----:R-:W0:Y:S01]  /*75d0*/  LDC.64 R132, c[0x0][0x380] ;  /* 0x0000e000ff847b82 */ /* 0x002e220000000a00 */
[----:B------:R-:W-:-:S02]  /*75e0*/  F2FP.F16.F32.PACK_AB R125, R180, R173 ;  /* 0x000000adb47d723e */ /* 0x000fc400000000ff */
[----:B------:R-:W-:Y:S01]  /*75f0*/  F2FP.F16.F32.PACK_AB R124, R174, R169 ;  /* 0x000000a9ae7c723e */ /* 0x000fe200000000ff */
[----:B------:R2:W-:Y:S01]  /*7600*/  STG.E.128 desc[UR6][R2.64], R148 ;  /* 0x0000009402007986 */ /* 0x0005e2000c101d06 */
[----:B------:R-:W-:Y:S02]  /*7610*/  F2FP.F16.F32.PACK_AB R131, R196, R193 ;  /* 0x000000c1c483723e */ /* 0x000fe400000000ff */
[----:B------:R-:W-:Y:S01]  /*7620*/  F2FP.F16.F32.PACK_AB R130, R192, R189 ;  /* 0x000000bdc082723e */ /* 0x000fe200000000ff */
[----:B------:R2:W-:Y:S01]  /*7630*/  STG.E.128 desc[UR6][R156.64], R124 ;  /* 0x0000007c9c007986 */ /* 0x0005e2000c101d06 */
[----:B------:R-:W-:Y:S02]  /*7640*/  F2FP.F16.F32.PACK_AB R129, R188, R185 ;  /* 0x000000b9bc81723e */ /* 0x000fe400000000ff */
[----:B------:R-:W-:Y:S02]  /*7650*/  F2FP.F16.F32.PACK_AB R128, R183, R170 ;  /* 0x000000aab780723e */ /* 0x000fe400000000ff */
[----:B------:R-:W-:-:S02]  /*7660*/  F2FP.F16.F32.PACK_AB R193, R190, R187 ;  /* 0x000000bbbec1723e */ /* 0x000fc400000000ff */
[----:B------:R-:W-:Y:S01]  /*7670*/  F2FP.F16.F32.PACK_AB R192, R186, R171 ;  /* 0x000000abbac0723e */ /* 0x000fe200000000ff */
[----:B------:R2:W-:Y:S04]  /*7680*/  STG.E.128 desc[UR6][R152.64], R128 ;  /* 0x0000008098007986 */ /* 0x0005e8000c101d06 */
[----:B------:R2:W-:Y:S01]  /*7690*/  STG.E.128 desc[UR6][R158.64], R192 ;  /* 0x000000c09e007986 */ /* 0x0005e2000c101d06 */
[----:B0-----:R-:W-:-:S04]  /*76a0*/  IADD3 R168, PT, PT, R168, R132, RZ ;  /* 0x00000084a8a87210 */ /* 0x001fc80007ffe0ff */
[----:B------:R-:W-:-:S13]  /*76b0*/  ISETP.GE.AND P2, PT, R168, R133, PT ;  /* 0x00000085a800720c */ /* 0x000fda0003f46270 */
[----:B--2---:R-:W-:Y:S05]  /*76c0*/  @!P2 BRA `(.L_x_3163) ;  /* 0xffffff940064a947 */ /* 0x004fea000383ffff */
[----:B------:R-:W-:Y:S05]  /*76d0*/  EXIT ;  /* 0x000000000000794d */ /* 0x000fea0003800000 */
.L_x_3164:
        /* <DEDUP_REMOVED lines=10> */
.L_x_27853:


//--------------------- .text._ZN10layer_norm31ln_parallel_residual_fwd_kernelINS_13Kernel_traitsI6__halfS2_S2_S2_fjLj7168ELj1ELj1ELj4ELj16ENS_18Kernel_traits_baseILj7168ES2_S2_S2_S2_fjLj128EEEEELb0ELb1ELb0EEEvNS_9FwdParamsE --------------------------
	.section	.text._ZN10layer_norm31ln_parallel_residual_fwd_kernelINS_13Kernel_traitsI6__halfS2_S2_S2_fjLj7168ELj1ELj1ELj4ELj16ENS_18Kernel_traits_baseILj7168ES2_S2_S2_S2_fjLj128EEEEELb0ELb1ELb0EEEvNS_9FwdParamsE,"ax",@progbits
	.align	128
        .global         _ZN10layer_norm31ln_parallel_residual_fwd_kernelINS_13Kernel_traitsI6__halfS2_S2_S2_fjLj7168ELj1ELj1ELj4ELj16ENS_18Kernel_traits_baseILj7168ES2_S2_S2_S2_fjLj128EEEEELb0ELb1ELb0EEEvNS_9FwdParamsE
        .type           _ZN10layer_norm31ln_parallel_residual_fwd_kernelINS_13Kernel_traitsI6__halfS2_S2_S2_fjLj7168ELj1ELj1ELj4ELj16ENS_18Kernel_traits_baseILj7168ES2_S2_S2_S2_fjLj128EEEEELb0ELb1ELb0EEEvNS_9FwdParamsE,@function
        .size           _ZN10layer_norm31ln_parallel_residual_fwd_kernelINS_13Kernel_traitsI6__halfS2_S2_S2_fjLj7168ELj1ELj1ELj4ELj16ENS_18Kernel_traits_baseILj7168ES2_S2_S2_S2_fjLj128EEEEELb0ELb1ELb0EEEvNS_9FwdParamsE,(.L_x_27854 - _ZN10layer_norm31ln_parallel_residual_fwd_kernelINS_13Kernel_traitsI6__halfS2_S2_S2_fjLj7168ELj1ELj1ELj4ELj16ENS_18Kernel_traits_baseILj7168ES2_S2_S2_S2_fjLj128EEEEELb0ELb1ELb0EEEvNS_9FwdParamsE)
        .other          _ZN10layer_norm31ln_parallel_residual_fwd_kernelINS_13Kernel_traitsI6__halfS2_S2_S2_fjLj7168ELj1ELj1ELj4ELj16ENS_18Kernel_traits_baseILj7168ES2_S2_S2_S2_fjLj128EEEEELb0ELb1ELb0EEEvNS_9FwdParamsE,@"STO_CUDA_ENTRY STV_DEFAULT"
_ZN10layer_norm31ln_parallel_residual_fwd_kernelINS_13Kernel_traitsI6__halfS2_S2_S2_fjLj7168ELj1ELj1ELj4ELj16ENS_18Kernel_traits_baseILj7168ES2_S2_S2_S2_fjLj128EEEEELb0ELb1ELb0EEEvNS_9FwdParamsE:
.text._ZN10layer_norm31ln_parallel_residual_fwd_kernelINS_13Kernel_traitsI6__halfS2_S2_S2_fjLj7168ELj1ELj1ELj4ELj16ENS_18Kernel_traits_baseILj7168ES2_S2_S2_S2_fjLj128EEEEELb0ELb1ELb0EEEvNS_9FwdParamsE:
        /* <DEDUP_REMOVED lines=65> */
[----:B------:R-:W-:Y:S02]  /*0410*/  ISETP.GE.U32.AND P1, PT, R4, 0x380, PT ;  /* 0x000003800400780c */ /* 0x000fe40003f26070 */
[----:B------:R-:W-:-:S11]  /*0420*/  @P5 IADD3 R31, PT, PT, R31, 0x80, RZ ;  /* 0x000000801f1f5810 */ /* 0x000fd60007ffe0ff */
        /* <DEDUP_REMOVED lines=8> */
.L_x_3166:
        /* <DEDUP_REMOVED lines=18> */
[C---:B--2---:R-:W-:Y:S01]  /*05d0*/  @P2 IMAD.WIDE.U32 R10, R31.reuse, 0x10, R10 ;  /* 0x000000101f0a2825 */ /* 0x044fe200078e000a */
[----:B------:R-:W-:-:S04]  /*05e0*/  @P2 IADD3 R31, PT, PT, R31, 0x80, RZ ;  /* 0x000000801f1f2810 */ /* 0x000fc80007ffe0ff */
[----:B------:R0:W5:Y:S01]  /*05f0*/  @P2 LDG.E.128 R76, desc[UR6][R10.64] ;  /* 0x000000060a4c2981 */ /* 0x000162000c1e1d00 */
[C---:B---3--:R-:W-:Y:S01]  /*0600*/  @P3 IMAD.WIDE.U32 R12, R31.reuse, 0x10, R12 ;  /* 0x000000101f0c3825 */ /* 0x048fe200078e000c */
[----:B------:R-:W-:-:S04]  /*0610*/  @P3 IADD3 R31, PT, PT, R31, 0x80, RZ ;  /* 0x000000801f1f3810 */ /* 0x000fc80007ffe0ff */
[----:B------:R0:W5:Y:S01]  /*0620*/  @P3 LDG.E.128 R68, desc[UR6][R12.64] ;  /* 0x000000060c443981 */ /* 0x000162000c1e1d00 */
[C---:B----4-:R-:W-:Y:S01]  /*0630*/  @P4 IMAD.WIDE.U32 R14, R31.reuse, 0x10, R14 ;  /* 0x000000101f0e4825 */ /* 0x050fe200078e000e */
[----:B------:R-:W-:-:S04]  /*0640*/  @P4 IADD3 R31, PT, PT, R31, 0x80, RZ ;  /* 0x000000801f1f4810 */ /* 0x000fc80007ffe0ff */
[----:B------:R0:W5:Y:S01]  /*0650*/  @P4 LDG.E.128 R60, desc[UR6][R14.64] ;  /* 0x000000060e3c4981 */ /* 0x000162000c1e1d00 */
[----:B-1----:R-:W-:-:S05]  /*0660*/  @P5 IMAD.WIDE.U32 R16, R31, 0x10, R16 ;  /* 0x000000101f105825 */ /* 0x002fca00078e0010 */
        /* <DEDUP_REMOVED lines=22> */
[----:B------:R-:W0:Y:S02]  /*07d0*/  LDC.64 R44, c[0x0][0x3d0] ;  /* 0x0000f400ff2c7b82 */ /* 0x000e240000000a00 */
[----:B0-----:R-:W-:-:S06]  /*07e0*/  IMAD.WIDE.U32 R44, R31, 0x10, R44 ;  /* 0x000000101f2c7825 */ /* 0x001fcc00078e002c */
        /* <DEDUP_REMOVED lines=15> */
.L_x_3167:
[----:B------:R-:W-:Y:S05]  /*08e0*/  BSYNC.RECONVERGENT B0 ;  /* 0x0000000000007941 */ /* 0x000fea0003800200 */
.L_x_3165:
[----:B------:R-:W0:Y:S02]  /*08f0*/  LDCU UR4, c[0x0][0x384] ;  /* 0x00007080ff0477ac */ /* 0x000e240008000800 */
[----:B0-----:R-:W-:-:S13]  /*0900*/  ISETP.GE.AND P1, PT, R6, UR4, PT ;  /* 0x0000000406007c0c */ /* 0x001fda000bf26270 */
[----:B------:R-:W-:Y:S05]  /*0910*/  @P1 EXIT ;  /* 0x000000000000194d */ /* 0x000fea0003800000 */
[----:B------:R-:W-:Y:S01]  /*0920*/  SHF.R.S32.HI R7, RZ, 0x3, R7 ;  /* 0x00000003ff077819 */ /* 0x000fe20000011407 */
[----:B------:R-:W0:Y:S01]  /*0930*/  LDC.64 R10, c[0x0][0x398] ;  /* 0x0000e600ff0a7b82 */ /* 0x000e220000000a00 */
[----:B------:R-:W0:Y:S02]  /*0940*/  LDCU.64 UR4, c[0x0][0x3a0] ;  /* 0x00007400ff0477ac */ /* 0x000e240008000a00 */
[C---:B------:R-:W-:Y:S02]  /*0950*/  LOP3.LUT R2, R7.reuse, 0x7f, RZ, 0xc0, !PT ;  /* 0x0000007f07027812 */ /* 0x040fe400078ec0ff */
[----:B------:R-:W-:Y:S01]  /*0960*/  SHF.L.U32 R7, R7, 0x1, RZ ;  /* 0x0000000107077819 */ /* 0x000fe200000006ff */
[----:B------:R-:W1:Y:S01]  /*0970*/  LDCU UR10, c[0x0][0x388] ;  /* 0x00007100ff0a77ac */ /* 0x000e620008000800 */
[----:B------:R-:W-:Y:S01]  /*0980*/  VIADDMNMX R5, R2, -R5, RZ, !PT ;  /* 0x8000000502057246 */ /* 0x000fe200078001ff */
[----:B------:R-:W-:Y:S01]  /*0990*/  IMAD R0, R0, -0x20, R2 ;  /* 0xffffffe000007824 */ /* 0x000fe200078e0202 */
[----:B------:R-:W-:Y:S01]  /*09a0*/  LOP3.LUT R8, R7, 0xffffff00, RZ, 0xc0, !PT ;  /* 0xffffff0007087812 */ /* 0x000fe200078ec0ff */
[----:B------:R-:W2:Y:S01]  /*09b0*/  LDCU.U8 UR8, c[0x0][0x410] ;  /* 0x00008200ff0877ac */ /* 0x000ea20008000000 */
[----:B------:R-:W-:-:S02]  /*09c0*/  VIMNMX R5, PT, PT, R5, 0x20, PT ;  /* 0x0000002005057848 */ /* 0x000fc40003fe0100 */
[----:B------:R-:W-:Y:S01]  /*09d0*/  VIMNMX R0, PT, PT, RZ, R0, !PT ;  /* 0x00000000ff007248 */ /* 0x000fe20007fe0100 */
[----:B------:R-:W3:Y:S01]  /*09e0*/  LDCU UR9, c[0x0][0x400] ;  /* 0x00008000ff0977ac */ /* 0x000ee20008000800 */
[-C--:B------:R-:W-:Y:S02]  /*09f0*/  LEA R5, R5, R8.reuse, 0x3 ;  /* 0x0000000805057211 */ /* 0x080fe400078e18ff */
[----:B------:R-:W-:Y:S01]  /*0a00*/  VIMNMX R3, PT, PT, R0, 0x20, PT ;  /* 0x0000002000037848 */ /* 0x000fe20003fe0100 */
[----:B------:R-:W4:Y:S01]  /*0a10*/  LDCU.64 UR12, c[0x0][0x398] ;  /* 0x00007300ff0c77ac */ /* 0x000f220008000a00 */
[----:B------:R-:W-:Y:S02]  /*0a20*/  I2FP.F32.U32 R5, R5 ;  /* 0x0000000500057245 */ /* 0x000fe40000201000 */
[----:B------:R-:W-:Y:S01]  /*0a30*/  LEA R0, R3, R8, 0x3 ;  /* 0x0000000803007211 */ /* 0x000fe200078e18ff */
[----:B------:R-:W0:Y:S01]  /*0a40*/  LDCU.64 UR14, c[0x0][0x3a0] ;  /* 0x00007400ff0e77ac */ /* 0x000e220008000a00 */
[----:B------:R0:W0:Y:S02]  /*0a50*/  MUFU.RCP R2, R5 ;  /* 0x0000000500027308 */ /* 0x0000240000001000 */
[----:B0-----:R-:W-:Y:S01]  /*0a60*/  LOP3.LUT P1, RZ, R10, UR4, RZ, 0xfc, !PT ;  /* 0x000000040aff7c12 */ /* 0x001fe2000f82fcff */
[----:B------:R-:W-:-:S03]  /*0a70*/  UPLOP3.LUT UP1, UPT, UPT, UPT, UPT, 0x40, 0x4 ;  /* 0x000000000004789c */ /* 0x000fc60003f2e870 */
[----:B-1234-:R-:W-:-:S13]  /*0a80*/  LOP3.LUT P1, RZ, R11, UR5, RZ, 0xfc, P1 ;  /* 0x000000050bff7c12 */ /* 0x01efda000882fcff */
.L_x_3228:
        /* <DEDUP_REMOVED lines=32> */
[--C-:B------:R-:W-:Y:S02]  /*0c90*/  HADD2.F32 R30, -RZ, R99.reuse.H0_H0 ;  /* 0x20000063ff1e7230 */ /* 0x100fe40000004100 */
[----:B------:R-:W-:Y:S01]  /*0ca0*/  FADD.FTZ R22, R22, R29 ;  /* 0x0000001d16167221 */ /* 0x000fe20000010000 */
[----:B------:R-:W-:Y:S02]  /*0cb0*/  HADD2.F32 R112, -RZ, R99.H1_H1 ;  /* 0x30000063ff707230 */ /* 0x000fe40000004100 */
[----:B------:R-:W-:Y:S01]  /*0cc0*/  FADD.FTZ R28, R28, R31 ;  /* 0x0000001f1c1c7221 */ /* 0x000fe20000010000 */
[----:B------:R-:W-:-:S02]  /*0cd0*/  HADD2.F32 R97, -RZ, R97.H1_H1 ;  /* 0x30000061ff617230 */ /* 0x000fc40000004100 */
[----:B------:R-:W-:Y:S02]  /*0ce0*/  HADD2.F32 R98, -RZ, R98.H1_H1 ;  /* 0x30000062ff627230 */ /* 0x000fe40000004100 */
[----:B------:R-:W-:Y:S02]  /*0cf0*/  HADD2.F32 R8, -RZ, R37.H1_H1 ;  /* 0x30000025ff087230 */ /* 0x000fe40000004100 */
[----:B------:R-:W-:Y:S02]  /*0d00*/  HADD2.F32 R99, -RZ, R38.H1_H1 ;  /* 0x30000026ff637230 */ /* 0x000fe40000004100 */
[--C-:B------:R-:W-:Y:S02]  /*0d10*/  HADD2.F32 R29, -RZ, R39.reuse.H0_H0 ;  /* 0x20000027ff1d7230 */ /* 0x100fe40000004100 */
[----:B------:R-:W-:Y:S01]  /*0d20*/  FADD.FTZ R97, R97, R8 ;  /* 0x0000000861617221 */ /* 0x000fe20000010000 */
[----:B------:R-:W-:Y:S02]  /*0d30*/  HADD2.F32 R31, -RZ, R39.H1_H1 ;  /* 0x30000027ff1f7230 */ /* 0x000fe40000004100 */
[----:B------:R-:W-:Y:S01]  /*0d40*/  FADD.FTZ R98, R98, R99 ;  /* 0x0000006362627221 */ /* 0x000fe20000010000 */
[----:B------:R-:W-:-:S02]  /*0d50*/  HADD2.F32 R17, -RZ, R33.H0_H0 ;  /* 0x20000021ff117230 */ /* 0x000fc40000004100 */
[----:B------:R-:W-:Y:S01]  /*0d60*/  FADD.FTZ R30, R30, R29 ;  /* 0x0000001d1e1e7221 */ /* 0x000fe20000010000 */
[----:B------:R-:W-:Y:S02]  /*0d70*/  HADD2.F32 R8, -RZ, R32.H0_H0 ;  /* 0x20000020ff087230 */ /* 0x000fe40000004100 */
[----:B------:R-:W-:Y:S01]  /*0d80*/  FADD.FTZ R112, R112, R31 ;  /* 0x0000001f70707221 */ /* 0x000fe20000010000 */
[--C-:B------:R-:W-:Y:S02]  /*0d90*/  HADD2.F32 R99, -RZ, R35.reuse.H1_H1 ;  /* 0x30000023ff637230 */ /* 0x100fe40000004100 */
        /* <DEDUP_REMOVED lines=18> */
.L_x_3171:
        /* <DEDUP_REMOVED lines=29> */
.L_x_3170:
        /* <DEDUP_REMOVED lines=30> */
.L_x_3173:
        /* <DEDUP_REMOVED lines=8> */
.L_x_3172:
[----:B------:R-:W1:Y:S01]  /*12f0*/  @P1 LDC.64 R96, c[0x0][0x3a8] ;  /* 0x0000ea00ff601b82 */ /* 0x000e620000000a00 */
[C---:B------:R-:W-:Y:S01]  /*1300*/  IADD3 R133, PT, PT, R131.reuse, 0x80, RZ ;  /* 0x0000008083857810 */ /* 0x040fe20007ffe0ff */
[----:B-1----:R-:W-:-:S05]  /*1310*/  @P1 IMAD.WIDE.U32 R96, R131, 0x10, R96 ;  /* 0x0000001083601825 */ /* 0x002fca00078e0060 */
[----:B------:R1:W-:Y:S02]  /*1320*/  @P1 STG.E.128 desc[UR6][R96.64], R28 ;  /* 0x0000001c60001986 */ /* 0x0003e4000c101d06 */
.L_x_3169:
[----:B------:R-:W-:Y:S05]  /*1330*/  BSYNC.RECONVERGENT B0 ;  /* 0x0000000000007941 */ /* 0x000fea0003800200 */
.L_x_3168:
        /* <DEDUP_REMOVED lines=32> */
.L_x_3177:
        /* <DEDUP_REMOVED lines=29> */
.L_x_3176:
        /* <DEDUP_REMOVED lines=32> */
.L_x_3179:
        /* <DEDUP_REMOVED lines=44> */
.L_x_3178:
[----:B------:R-:W0:Y:S02]  /*1bd0*/  @P1 LDC.64 R96, c[0x0][0x3a8] ;  /* 0x0000ea00ff601b82 */ /* 0x000e240000000a00 */
[C---:B0-----:R-:W-:Y:S01]  /*1be0*/  @P1 IMAD.WIDE.U32 R96, R133.reuse, 0x10, R96 ;  /* 0x0000001085601825 */ /* 0x041fe200078e0060 */
[----:B------:R-:W-:-:S04]  /*1bf0*/  IADD3 R133, PT, PT, R133, 0x80, RZ ;  /* 0x0000008085857810 */ /* 0x000fc80007ffe0ff */
[----:B------:R1:W-:Y:S03]  /*1c00*/  @P1 STG.E.128 desc[UR6][R96.64], R28 ;  /* 0x0000001c60001986 */ /* 0x0003e6000c101d06 */
.L_x_3175:
[----:B------:R-:W-:Y:S05]  /*1c10*/  BSYNC.RECONVERGENT B0 ;  /* 0x0000000000007941 */ /* 0x000fea0003800200 */
.L_x_3174:
        /* <DEDUP_REMOVED lines=32> */
.L_x_3183:
        /* <DEDUP_REMOVED lines=29> */
.L_x_3182:
        /* <DEDUP_REMOVED lines=32> */
.L_x_3185:
        /* <DEDUP_REMOVED lines=44> */
.L_x_3184:
[----:B------:R-:W0:Y:S02]  /*24b0*/  @P1 LDC.64 R96, c[0x0][0x3a8] ;  /* 0x0000ea00ff601b82 */ /* 0x000e240000000a00 */
[C---:B0-----:R-:W-:Y:S01]  /*24c0*/  @P1 IMAD.WIDE.U32 R96, R133.reuse, 0x10, R96 ;  /* 0x0000001085601825 */ /* 0x041fe200078e0060 */
[----:B------:R-:W-:-:S04]  /*24d0*/  IADD3 R133, PT, PT, R133, 0x80, RZ ;  /* 0x0000008085857810 */ /* 0x000fc80007ffe0ff */
[----:B------:R1:W-:Y:S03]  /*24e0*/  @P1 STG.E.128 desc[UR6][R96.64], R28 ;  /* 0x0000001c60001986 */ /* 0x0003e6000c101d06 */
.L_x_3181:
[----:B------:R-:W-:Y:S05]  /*24f0*/  BSYNC.RECONVERGENT B0 ;  /* 0x0000000000007941 */ /* 0x000fea0003800200 */
.L_x_3180:
        /* <DEDUP_REMOVED lines=31> */
.L_x_3189:
[----:B-----5:R-:W-:Y:S02]  /*26f0*/  HADD2.F32 R9, -RZ, R96.H0_H0 ;  /* 0x20000060ff097230 */ /* 0x020fe40000004100 */
[----:B------:R-:W-:Y:S02]  /*2700*/  HADD2.F32 R14, -RZ, R32.H0_H0 ;  /* 0x20000020ff0e7230 */ /* 0x000fe40000004100 */
[----:B------:R-:W-:Y:S02]  /*2710*/  HADD2.F32 R23, -RZ, R97.H0_H0 ;  /* 0x20000061ff177230 */ /* 0x000fe40000004100 */
[----:B------:R-:W-:Y:S02]  /*2720*/  HADD2.F32 R109, -RZ, R98.H0_H0 ;  /* 0x20000062ff6d7230 */ /* 0x000fe40000004100 */
[----:B------:R-:W-:Y:S01]  /*2730*/  FADD.FTZ R9, R14, R9 ;  /* 0x000000090e097221 */ /* 0x000fe20000010000 */
[----:B------:R-:W-:Y:S02]  /*2740*/  HADD2.F32 R123, -RZ, R99.H0_H0 ;  /* 0x20000063ff7b7230 */ /* 0x000fe40000004100 */
[----:B------:R-:W-:-:S02]  /*2750*/  HADD2.F32 R14, -RZ, R35.H0_H0 ;  /* 0x20000023ff0e7230 */ /* 0x000fc40000004100 */
[----:B------:R-:W-:Y:S02]  /*2760*/  HADD2.F32 R96, -RZ, R96.H1_H1 ;  /* 0x30000060ff607230 */ /* 0x000fe40000004100 */
[----:B------:R-:W-:Y:S02]  /*2770*/  HADD2.F32 R97, -RZ, R97.H1_H1 ;  /* 0x30000061ff617230 */ /* 0x000fe40000004100 */
[----:B------:R-:W-:Y:S01]  /*2780*/  FADD.FTZ R123, R14, R123 ;  /* 0x0000007b0e7b7221 */ /* 0x000fe20000010000 */
[----:B------:R-:W-:Y:S02]  /*2790*/  HADD2.F32 R98, -RZ, R98.H1_H1 ;  /* 0x30000062ff627230 */ /* 0x000fe40000004100 */
[----:B------:R-:W-:Y:S02]  /*27a0*/  HADD2.F32 R28, -RZ, R33.H0_H0 ;  /* 0x20000021ff1c7230 */ /* 0x000fe40000004100 */
[----:B------:R-:W-:Y:S02]  /*27b0*/  HADD2.F32 R30, -RZ, R34.H0_H0 ;  /* 0x20000022ff1e7230 */ /* 0x000fe40000004100 */
[----:B------:R-:W-:-:S02]  /*27c0*/  HADD2.F32 R99, -RZ, R99.H1_H1 ;  /* 0x30000063ff637230 */ /* 0x000fc40000004100 */
[----:B------:R-:W-:Y:S01]  /*27d0*/  FADD.FTZ R23, R28, R23 ;  /* 0x000000171c177221 */ /* 0x000fe20000010000 */
[----:B------:R-:W-:Y:S02]  /*27e0*/  HADD2.F32 R128, -RZ, R35.H1_H1 ;  /* 0x30000023ff807230 */ /* 0x000fe40000004100 */
[----:B------:R-:W-:Y:S01]  /*27f0*/  FADD.FTZ R109, R30, R109 ;  /* 0x0000006d1e6d7221 */ /* 0x000fe20000010000 */
[----:B------:R-:W-:Y:S02]  /*2800*/  HADD2.F32 R31, -RZ, R34.H1_H1 ;  /* 0x30000022ff1f7230 */ /* 0x000fe40000004100 */
        /* <DEDUP_REMOVED lines=11> */
.L_x_3188:
        /* <DEDUP_REMOVED lines=32> */
.L_x_3191:
[----:B-----5:R-:W-:Y:S02]  /*2ac0*/  HADD2.F32 R9, -RZ, R96.H0_H0 ;  /* 0x20000060ff097230 */ /* 0x020fe40000004100 */
[----:B------:R-:W-:Y:S02]  /*2ad0*/  HADD2.F32 R14, -RZ, R36.H0_H0 ;  /* 0x20000024ff0e7230 */ /* 0x000fe40000004100 */
[--C-:B------:R-:W-:Y:S02]  /*2ae0*/  HADD2.F32 R28, -RZ, R97.reuse.H0_H0 ;  /* 0x20000061ff1c7230 */ /* 0x100fe40000004100 */
[----:B------:R-:W-:Y:S02]  /*2af0*/  HADD2.F32 R97, -RZ, R97.H1_H1 ;  /* 0x30000061ff617230 */ /* 0x000fe40000004100 */
[----:B------:R-:W-:Y:S01]  /*2b00*/  FADD.FTZ R9, R14, R9 ;  /* 0x000000090e097221 */ /* 0x000fe20000010000 */
[----:B------:R-:W-:Y:S02]  /*2b10*/  HADD2.F32 R14, -RZ, R37.H1_H1 ;  /* 0x30000025ff0e7230 */ /* 0x000fe40000004100 */
[----:B------:R-:W-:-:S02]  /*2b20*/  HADD2.F32 R30, -RZ, R98.H0_H0 ;  /* 0x20000062ff1e7230 */ /* 0x000fc40000004100 */
[----:B------:R-:W-:Y:S02]  /*2b30*/  HADD2.F32 R29, -RZ, R37.H0_H0 ;  /* 0x20000025ff1d7230 */ /* 0x000fe40000004100 */
[----:B------:R-:W-:Y:S01]  /*2b40*/  FADD.FTZ R97, R14, R97 ;  /* 0x000000610e617221 */ /* 0x000fe20000010000 */
[----:B------:R-:W-:Y:S02]  /*2b50*/  HADD2.F32 R31, -RZ, R38.H0_H0 ;  /* 0x20000026ff1f7230 */ /* 0x000fe40000004100 */
[--C-:B------:R-:W-:Y:S02]  /*2b60*/  HADD2.F32 R100, -RZ, R99.reuse.H0_H0 ;  /* 0x20000063ff647230 */ /* 0x100fe40000004100 */
[----:B------:R-:W-:Y:S01]  /*2b70*/  FADD.FTZ R28, R29, R28 ;  /* 0x0000001c1d1c7221 */ /* 0x000fe20000010000 */
[----:B------:R-:W-:Y:S02]  /*2b80*/  HADD2.F32 R114, -RZ, R99.H1_H1 ;  /* 0x30000063ff727230 */ /* 0x000fe40000004100 */
[----:B------:R-:W-:Y:S01]  /*2b90*/  FADD.FTZ R30, R31, R30 ;  /* 0x0000001e1f1e7221 */ /* 0x000fe20000010000 */
[----:B------:R-:W-:-:S02]  /*2ba0*/  HADD2.F32 R98, -RZ, R98.H1_H1 ;  /* 0x30000062ff627230 */ /* 0x000fc40000004100 */
[----:B------:R-:W-:Y:S02]  /*2bb0*/  HADD2.F32 R99, -RZ, R38.H1_H1 ;  /* 0x30000026ff637230 */ /* 0x000fe40000004100 */
[----:B------:R-:W-:Y:S02]  /*2bc0*/  HADD2.F32 R14, -RZ, R32.H0_H0 ;  /* 0x20000020ff0e7230 */ /* 0x000fe40000004100 */
[----:B------:R-:W-:Y:S02]  /*2bd0*/  HADD2.F32 R96, -RZ, R96.H1_H1 ;  /* 0x30000060ff607230 */ /* 0x000fe40000004100 */
[----:B------:R-:W-:Y:S01]  /*2be0*/  FADD.FTZ R98, R99, R98 ;  /* 0x0000006263627221 */ /* 0x000fe20000010000 */
[----:B------:R-:W-:Y:S02]  /*2bf0*/  HADD2.F32 R23, -RZ, R36.H1_H1 ;  /* 0x30000024ff177230 */ /* 0x000fe40000004100 */
[----:B------:R-:W-:Y:S01]  /*2c00*/  FADD.FTZ R9, R14, R9 ;  /* 0x000000090e097221 */ /* 0x000fe20000010000 */
[----:B------:R-:W-:-:S02]  /*2c10*/  HADD2.F32 R29, -RZ, R39.H0_H0 ;  /* 0x20000027ff1d7230 */ /* 0x000fc40000004100 */
[----:B------:R-:W-:Y:S02]  /*2c20*/  HADD2.F32 R31, -RZ, R39.H1_H1 ;  /* 0x30000027ff1f7230 */ /* 0x000fe40000004100 */
[----:B------:R-:W-:Y:S01]  /*2c30*/  FADD.FTZ R96, R23, R96 ;  /* 0x0000006017607221 */ /* 0x000fe20000010000 */
[--C-:B------:R-:W-:Y:S02]  /*2c40*/  HADD2.F32 R14, -RZ, R35.reuse.H0_H0 ;  /* 0x20000023ff0e7230 */ /* 0x100fe40000004100 */
[----:B------:R-:W-:Y:S01]  /*2c50*/  FADD.FTZ R123, R29, R100 ;  /* 0x000000641d7b7221 */ /* 0x000fe20000010000 */
[----:B------:R-:W-:Y:S02]  /*2c60*/  HADD2.F32 R99, -RZ, R35.H1_H1 ;  /* 0x30000023ff637230 */ /* 0x000fe40000004100 */
        /* <DEDUP_REMOVED lines=11> */
[----:B------:R-:W-:Y:S01]  /*2d20*/  F2FP.F16.F32.PACK_AB R31, R128, R123 ;  /* 0x0000007b801f723e */ /* 0x000fe200000000ff */
[----:B------:R-:W-:Y:S01]  /*2d30*/  FADD.FTZ R100, R100, R97 ;  /* 0x0000006164647221 */ /* 0x000fe20000010000 */
[----:B------:R-:W-:-:S02]  /*2d40*/  FADD.FTZ R14, R29, R96 ;  /* 0x000000601d0e7221 */ /* 0x000fc40000010000 */
[----:B------:R-:W-:Y:S02]  /*2d50*/  F2FP.F16.F32.PACK_AB R30, R114, R109 ;  /* 0x0000006d721e723e */ /* 0x000fe400000000ff */
[----:B------:R-:W-:Y:S02]  /*2d60*/  F2FP.F16.F32.PACK_AB R29, R100, R23 ;  /* 0x00000017641d723e */ /* 0x000fe400000000ff */
[----:B------:R-:W-:-:S07]  /*2d70*/  F2FP.F16.F32.PACK_AB R28, R14, R9 ;  /* 0x000000090e1c723e */ /* 0x000fce00000000ff */
.L_x_3190:
[----:B------:R-:W0:Y:S02]  /*2d80*/  @P1 LDC.64 R96, c[0x0][0x3a8] ;  /* 0x0000ea00ff601b82 */ /* 0x000e240000000a00 */
[C---:B0-----:R-:W-:Y:S01]  /*2d90*/  @P1 IMAD.WIDE.U32 R96, R133.reuse, 0x10, R96 ;  /* 0x0000001085601825 */ /* 0x041fe200078e0060 */
[----:B------:R-:W-:-:S04]  /*2da0*/  IADD3 R133, PT, PT, R133, 0x80, RZ ;  /* 0x0000008085857810 */ /* 0x000fc80007ffe0ff */
[----:B------:R2:W-:Y:S03]  /*2db0*/  @P1 STG.E.128 desc[UR6][R96.64], R28 ;  /* 0x0000001c60001986 */ /* 0x0005e6000c101d06 */
.L_x_3187:
[----:B------:R-:W-:Y:S05]  /*2dc0*/  BSYNC.RECONVERGENT B0 ;  /* 0x0000000000007941 */ /* 0x000fea0003800200 */
.L_x_3186:
        /* <DEDUP_REMOVED lines=31> */
.L_x_3195:
        /* <DEDUP_REMOVED lines=29> */
.L_x_3194:
        /* <DEDUP_REMOVED lines=32> */
.L_x_3197:
        /* <DEDUP_REMOVED lines=44> */
.L_x_3196:
[----:B------:R-:W0:Y:S02]  /*3650*/  @P1 LDC.64 R96, c[0x0][0x3a8] ;  /* 0x0000ea00ff601b82 */ /* 0x000e240000000a00 */
[C---:B0-----:R-:W-:Y:S01]  /*3660*/  @P1 IMAD.WIDE.U32 R96, R133.reuse, 0x10, R96 ;  /* 0x0000001085601825 */ /* 0x041fe200078e0060 */
[----:B------:R-:W-:-:S04]  /*3670*/  IADD3 R133, PT, PT, R133, 0x80, RZ ;  /* 0x0000008085857810 */ /* 0x000fc80007ffe0ff */
[----:B------:R3:W-:Y:S03]  /*3680*/  @P1 STG.E.128 desc[UR6][R96.64], R28 ;  /* 0x0000001c60001986 */ /* 0x0007e6000c101d06 */
.L_x_3193:
[----:B------:R-:W-:Y:S05]  /*3690*/  BSYNC.RECONVERGENT B0 ;  /* 0x0000000000007941 */ /* 0x000fea0003800200 */
.L_x_3192:
        /* <DEDUP_REMOVED lines=31> */
.L_x_3201:
        /* <DEDUP_REMOVED lines=29> */
.L_x_3200:
        /* <DEDUP_REMOVED lines=32> */
.L_x_3203:
        /* <DEDUP_REMOVED lines=44> */
.L_x_3202:
[----:B------:R-:W0:Y:S02]  /*3f20*/  @P1 LDC.64 R96, c[0x0][0x3a8] ;  /* 0x0000ea00ff601b82 */ /* 0x000e240000000a00 */
[C---:B0-----:R-:W-:Y:S01]  /*3f30*/  @P1 IMAD.WIDE.U32 R96, R133.reuse, 0x10, R96 ;  /* 0x0000001085601825 */ /* 0x041fe200078e0060 */
[----:B------:R-:W-:-:S04]  /*3f40*/  IADD3 R133, PT, PT, R133, 0x80, RZ ;  /* 0x0000008085857810 */ /* 0x000fc80007ffe0ff */
[----:B------:R4:W-:Y:S03]  /*3f50*/  @P1 STG.E.128 desc[UR6][R96.64], R28 ;  /* 0x0000001c60001986 */ /* 0x0009e6000c101d06 */
.L_x_3199:
[----:B------:R-:W-:Y:S05]  /*3f60*/  BSYNC.RECONVERGENT B0 ;  /* 0x0000000000007941 */ /* 0x000fea0003800200 */
.L_x_3198:
[----:B------:R-:W-:Y:S01]  /*3f70*/  ISETP.GE.U32.AND P5, PT, R4, 0x380, PT ;  /* 0x000003800400780c */ /* 0x000fe20003fa6070 */
[----:B------:R-:W-:-:S12]  /*3f80*/  BSSY.RECONVERGENT B0, `(.L_x_3204) ;  /* 0x000008a000007945 */ /* 0x000fd80003800200 */
[----:B------:R-:W-:Y:S05]  /*3f90*/  @!P5 BRA `(.L_x_3205) ;  /* 0x000000080020d947 */ /* 0x000fea0003800000 */
[----:B------:R-:W-:-:S04]  /*3fa0*/  ISETP.NE.U32.AND P0, PT, RZ, UR12, PT ;  /* 0x0000000cff007c0c */ /* 0x000fc8000bf05070 */
[----:B------:R-:W-:-:S13]  /*3fb0*/  ISETP.NE.AND.EX P0, PT, RZ, UR13, PT, P0 ;  /* 0x0000000dff007c0c */ /* 0x000fda000bf05300 */
[----:B-1234-:R-:W0:Y:S02]  /*3fc0*/  @P0 LDC.64 R96, c[0x0][0x398] ;  /* 0x0000e600ff600b82 */ /* 0x01ee240000000a00 */
[----:B0-----:R-:W-:-:S05]  /*3fd0*/  @P0 IMAD.WIDE.U32 R136, R133, 0x10, R96 ;  /* 0x0000001085880825 */ /* 0x001fca00078e0060 */
[----:B------:R0:W5:Y:S01]  /*3fe0*/  @P0 LDG.E.128 R36, desc[UR6][R136.64] ;  /* 0x0000000688240981 */ /* 0x000162000c1e1d00 */
[----:B------:R-:W-:-:S04]  /*3ff0*/  ISETP.NE.U32.AND P0, PT, RZ, UR14, PT ;  /* 0x0000000eff007c0c */ /* 0x000fc8000bf05070 */
[----:B------:R-:W-:-:S13]  /*4000*/  ISETP.NE.AND.EX P0, PT, RZ, UR15, PT, P0 ;  /* 0x0000000fff007c0c */ /* 0x000fda000bf05300 */
[----:B------:R-:W1:Y:S02]  /*4010*/  @P0 LDC.64 R96, c[0x0][0x3a0] ;  /* 0x0000e800ff600b82 */ /* 0x000e640000000a00 */
[----:B-1----:R-:W-:-:S06]  /*4020*/  @P0 IMAD.WIDE.U32 R134, R133, 0x10, R96 ;  /* 0x0000001085860825 */ /* 0x002fcc00078e0060 */
[----:B------:R-:W1:Y:S01]  /*4030*/  LDC.64 R96, c[0x0][0x390] ;  /* 0x0000e400ff607b82 */ /* 0x000e620000000a00 */
[----:B------:R0:W5:Y:S01]  /*4040*/  @P0 LDG.E.128 R32, desc[UR6][R134.64] ;  /* 0x0000000686200981 */ /* 0x000162000c1e1d00 */
[----:B-1----:R-:W-:-:S06]  /*4050*/  IMAD.WIDE.U32 R96, R133, 0x10, R96 ;  /* 0x0000001085607825 */ /* 0x002fcc00078e0060 */
[----:B------:R-:W5:Y:S01]  /*4060*/  LDG.E.128 R96, desc[UR6][R96.64] ;  /* 0x0000000660607981 */ /* 0x000f62000c1e1d00 */
        /* <DEDUP_REMOVED lines=15> */
.L_x_3207:
        /* <DEDUP_REMOVED lines=29> */
.L_x_3206:
        /* <DEDUP_REMOVED lines=32> */
.L_x_3209:
[----:B-----5:R-:W-:Y:S02]  /*4530*/  HADD2.F32 R15, -RZ, R96.H0_H0 ;  /* 0x20000060ff0f7230 */ /* 0x020fe40000004100 */
[----:B------:R-:W-:Y:S02]  /*4540*/  HADD2.F32 R20, -RZ, R36.H0_H0 ;  /* 0x20000024ff147230 */ /* 0x000fe40000004100 */
[--C-:B------:R-:W-:Y:S02]  /*4550*/  HADD2.F32 R28, -RZ, R97.reuse.H0_H0 ;  /* 0x20000061ff1c7230 */ /* 0x100fe40000004100 */
[--C-:B------:R-:W-:Y:S02]  /*4560*/  HADD2.F32 R30, -RZ, R98.reuse.H0_H0 ;  /* 0x20000062ff1e7230 */ /* 0x100fe40000004100 */
[----:B------:R-:W-:Y:S01]  /*4570*/  FADD.FTZ R15, R20, R15 ;  /* 0x0000000f140f7221 */ /* 0x000fe20000010000 */
[----:B------:R-:W-:Y:S02]  /*4580*/  HADD2.F32 R97, -RZ, R97.H1_H1 ;  /* 0x30000061ff617230 */ /* 0x000fe40000004100 */
[----:B------:R-:W-:-:S02]  /*4590*/  HADD2.F32 R98, -RZ, R98.H1_H1 ;  /* 0x30000062ff627230 */ /* 0x000fc40000004100 */
[--C-:B------:R-:W-:Y:S02]  /*45a0*/  HADD2.F32 R31, -RZ, R37.reuse.H0_H0 ;  /* 0x20000025ff1f7230 */ /* 0x100fe40000004100 */
[----:B------:R-:W-:Y:S02]  /*45b0*/  HADD2.F32 R20, -RZ, R37.H1_H1 ;  /* 0x30000025ff147230 */ /* 0x000fe40000004100 */
[----:B------:R-:W-:Y:S02]  /*45c0*/  HADD2.F32 R101, -RZ, R38.H1_H1 ;  /* 0x30000026ff657230 */ /* 0x000fe40000004100 */
[----:B------:R-:W-:Y:S01]  /*45d0*/  FADD.FTZ R28, R31, R28 ;  /* 0x0000001c1f1c7221 */ /* 0x000fe20000010000 */
[--C-:B------:R-:W-:Y:S02]  /*45e0*/  HADD2.F32 R106, -RZ, R99.reuse.H0_H0 ;  /* 0x20000063ff6a7230 */ /* 0x100fe40000004100 */
[----:B------:R-:W-:Y:S01]  /*45f0*/  FADD.FTZ R97, R20, R97 ;  /* 0x0000006114617221 */ /* 0x000fe20000010000 */
[----:B------:R-:W-:-:S02]  /*4600*/  HADD2.F32 R120, -RZ, R99.H1_H1 ;  /* 0x30000063ff787230 */ /* 0x000fc40000004100 */
[----:B------:R-:W-:Y:S01]  /*4610*/  FADD.FTZ R98, R101, R98 ;  /* 0x0000006265627221 */ /* 0x000fe20000010000 */
[----:B------:R-:W-:Y:S02]  /*4620*/  HADD2.F32 R99, -RZ, R38.H0_H0 ;  /* 0x20000026ff637230 */ /* 0x000fe40000004100 */
[----:B------:R-:W-:Y:S02]  /*4630*/  HADD2.F32 R31, -RZ, R39.H0_H0 ;  /* 0x20000027ff1f7230 */ /* 0x000fe40000004100 */
[----:B------:R-:W-:Y:S02]  /*4640*/  HADD2.F32 R20, -RZ, R32.H0_H0 ;  /* 0x20000020ff147230 */ /* 0x000fe40000004100 */
[----:B------:R-:W-:Y:S01]  /*4650*/  FADD.FTZ R30, R99, R30 ;  /* 0x0000001e631e7221 */ /* 0x000fe20000010000 */
[----:B------:R-:W-:Y:S02]  /*4660*/  HADD2.F32 R101, -RZ, R33.H0_H0 ;  /* 0x20000021ff657230 */ /* 0x000fe40000004100 */
[----:B------:R-:W-:Y:S01]  /*4670*/  FADD.FTZ R129, R31, R106 ;  /* 0x0000006a1f817221 */ /* 0x000fe20000010000 */
[----:B------:R-:W-:-:S02]  /*4680*/  HADD2.F32 R96, -RZ, R96.H1_H1 ;  /* 0x30000060ff607230 */ /* 0x000fc40000004100 */
[----:B------:R-:W-:Y:S01]  /*4690*/  FADD.FTZ R15, R20, R15 ;  /* 0x0000000f140f7221 */ /* 0x000fe20000010000 */
[----:B------:R-:W-:Y:S02]  /*46a0*/  HADD2.F32 R29, -RZ, R36.H1_H1 ;  /* 0x30000024ff1d7230 */ /* 0x000fe40000004100 */
[----:B------:R-:W-:Y:S01]  /*46b0*/  FADD.FTZ R101, R101, R28 ;  /* 0x0000001c65657221 */ /* 0x000fe20000010000 */
        /* <DEDUP_REMOVED lines=19> */
.L_x_3208:
[----:B------:R-:W0:Y:S02]  /*47f0*/  @P1 LDC.64 R96, c[0x0][0x3a8] ;  /* 0x0000ea00ff601b82 */ /* 0x000e240000000a00 */
[----:B0-----:R-:W-:-:S05]  /*4800*/  @P1 IMAD.WIDE.U32 R96, R133, 0x10, R96 ;  /* 0x0000001085601825 */ /* 0x001fca00078e0060 */
[----:B------:R0:W-:Y:S02]  /*4810*/  @P1 STG.E.128 desc[UR6][R96.64], R28 ;  /* 0x0000001c60001986 */ /* 0x0001e4000c101d06 */
.L_x_3205:
[----:B------:R-:W-:Y:S05]  /*4820*/  BSYNC.RECONVERGENT B0 ;  /* 0x0000000000007941 */ /* 0x000fea0003800200 */
.L_x_3204:
[----:B01234-:R-:W-:Y:S01]  /*4830*/  FADD.FTZ R97, RZ, R5 ;  /* 0x00000005ff617221 */ /* 0x01ffe20000010000 */
[C---:B------:R-:W-:Y:S01]  /*4840*/  ISETP.GE.U32.AND P0, PT, R4.reuse, 0x80, PT ;  /* 0x000000800400780c */ /* 0x040fe20003f06070 */
[----:B------:R-:W-:Y:S01]  /*4850*/  BSSY.RECONVERGENT B0, `(.L_x_3210) ;  /* 0x00000d8000007945 */ /* 0x000fe20003800200 */
[----:B------:R-:W-:Y:S01]  /*4860*/  ISETP.GT.U32.AND P6, PT, R4, 0xff, PT ;  /* 0x000000ff0400780c */ /* 0x000fe20003fc4070 */
        /* <DEDUP_REMOVED lines=191> */
[----:B------:R-:W-:Y:S02]  /*5460*/  FFMA.FTZ R98, R133, R133, R98 ;  /* 0x0000008585627223 */ /* 0x000fe40000010062 */
[----:B------:R-:W0:Y:S02]  /*5470*/  S2R R133, SR_TID.X ;  /* 0x0000000000857919 */ /* 0x000e240000002100 */
[----:B------:R-:W-:-:S05]  /*5480*/  @P6 FFMA.FTZ R97, R99, R99, R98 ;  /* 0x0000006363616223 */ /* 0x000fca0000010062 */
[----:B------:R-:W1:Y:S02]  /*5490*/  SHFL.BFLY PT, R98, R97, 0x1, 0x1f ;  /* 0x0c201f0061627f89 */ /* 0x000e6400000e0000 */
[----:B-1----:R-:W-:Y:S01]  /*54a0*/  FADD.FTZ R98, R97, R98 ;  /* 0x0000006261627221 */ /* 0x002fe20000010000 */
[C---:B0-----:R-:W-:Y:S02]  /*54b0*/  LOP3.LUT P6, RZ, R133.reuse, 0x1f, RZ, 0xc0, !PT ;  /* 0x0000001f85ff7812 */ /* 0x041fe400078cc0ff */
[----:B------:R-:W-:Y:S02]  /*54c0*/  LOP3.LUT R139, R133, 0x1f, RZ, 0xc0, !PT ;  /* 0x0000001f858b7812 */ /* 0x000fe400078ec0ff */
        /* <DEDUP_REMOVED lines=16> */
.L_x_3211:
[----:B------:R-:W-:Y:S05]  /*55d0*/  BSYNC.RECONVERGENT B0 ;  /* 0x0000000000007941 */ /* 0x000fea0003800200 */
.L_x_3210:
        /* <DEDUP_REMOVED lines=13> */
.L_x_3213:
[----:B------:R-:W-:Y:S05]  /*56b0*/  BSYNC.RECONVERGENT B0 ;  /* 0x0000000000007941 */ /* 0x000fea0003800200 */
.L_x_3212:
        /* <DEDUP_REMOVED lines=22> */
[----:B0-----:R-:W-:-:S04]  /*5820*/  FMUL.FTZ R137, R144, R142 ;  /* 0x0000008e90897220 */ /* 0x001fc80000410000 */
[----:B------:R-:W-:Y:S01]  /*5830*/  FFMA.FTZ R136, R98, R141, R137 ;  /* 0x0000008d62887223 */ /* 0x000fe20000010089 */
[----:B------:R-:W-:-:S03]  /*5840*/  FADD.FTZ R141, R141, -R144 ;  /* 0x800000908d8d7221 */ /* 0x000fc60000010000 */
[----:B-1----:R-:W-:Y:S01]  /*5850*/  FMUL.FTZ R137, R143, R136 ;  /* 0x000000888f897220 */ /* 0x002fe20000410000 */
[----:B------:R-:W-:-:S04]  /*5860*/  FMUL.FTZ R141, R141, R141 ;  /* 0x0000008d8d8d7220 */ /* 0x000fc80000410000 */
[----:B------:R-:W-:Y:S01]  /*5870*/  FMUL.FTZ R141, R98, R141 ;  /* 0x0000008d628d7220 */ /* 0x000fe20000410000 */
[----:B------:R-:W0:Y:S03]  /*5880*/  SHFL.IDX PT, R137, R137, RZ, 0x1f ;  /* 0x00001fff89897589 */ /* 0x000e2600000e0000 */
[----:B------:R-:W-:Y:S01]  /*5890*/  FMUL.FTZ R141, R141, R142 ;  /* 0x0000008e8d8d7220 */ /* 0x000fe20000410000 */
[C---:B0-----:R-:W-:Y:S01]  /*58a0*/  FMUL.FTZ R136, R137.reuse, R137 ;  /* 0x0000008989887220 */ /* 0x041fe20000410000 */
[----:B------:R-:W-:-:S04]  /*58b0*/  FSEL R135, R137, RZ, !P6 ;  /* 0x000000ff89877208 */ /* 0x000fc80007000000 */
[----:B------:R-:W-:Y:S02]  /*58c0*/  FSEL R145, R136, RZ, P6 ;  /* 0x000000ff88917208 */ /* 0x000fe40003000000 */
[----:B------:R-:W0:Y:S01]  /*58d0*/  SHFL.DOWN PT, R136, R97, 0x2, 0x1f ;  /* 0x08401f0061887f89 */ /* 0x000e2200000e0000 */
[----:B------:R-:W-:Y:S01]  /*58e0*/  ISETP.NE.AND P6, PT, R133, RZ, PT ;  /* 0x000000ff8500720c */ /* 0x000fe20003fc5270 */
[----:B0-----:R-:W-:Y:S02]  /*58f0*/  FADD.FTZ R99, R136, R97 ;  /* 0x0000006188637221 */ /* 0x001fe40000010000 */
[----:B------:R-:W0:Y:S02]  /*5900*/  LDC R136, c[0x0][0x448] ;  /* 0x00011200ff887b82 */ /* 0x000e240000000800 */
        /* <DEDUP_REMOVED lines=16> */
[--C-:B------:R-:W-:Y:S01]  /*5a10*/  FADD.FTZ R139, R17, -R135.reuse ;  /* 0x80000087118b7221 */ /* 0x100fe20000010000 */
        /* <DEDUP_REMOVED lines=8> */
[----:B------:R-:W-:Y:S01]  /*5aa0*/  FADD.FTZ R141, R103, -R135 ;  /* 0x80000087678d7221 */ /* 0x000fe20000010000 */
[----:B------:R-:W-:Y:S02]  /*5ab0*/  HADD2.F32 R144, -RZ, R95.H0_H0 ;  /* 0x2000005fff907230 */ /* 0x000fe40000004100 */
[C---:B------:R-:W-:Y:S01]  /*5ac0*/  FMUL.FTZ R143, R138.reuse, R143 ;  /* 0x0000008f8a8f7220 */ /* 0x040fe20000410000 */
[----:B------:R-:W-:Y:S01]  /*5ad0*/  FFMA.FTZ R97, R97, R98, R136 ;  /* 0x0000006261617223 */ /* 0x000fe20000010088 */
[----:B------:R-:W-:Y:S01]  /*5ae0*/  HADD2.F32 R146, -RZ, R91.H0_H0 ;  /* 0x2000005bff927230 */ /* 0x000fe20000004100 */
[----:B------:R-:W0:Y:S01]  /*5af0*/  LDC.64 R136, c[0x0][0x428] ;  /* 0x00010a00ff887b82 */ /* 0x000e220000000a00 */
[----:B------:R-:W-:Y:S02]  /*5b00*/  HADD2.F32 R140, -RZ, R94.H0_H0 ;  /* 0x2000005eff8c7230 */ /* 0x000fe40000004100 */
[----:B------:R-:W-:Y:S01]  /*5b10*/  FMUL.FTZ R141, R138, R141 ;  /* 0x0000008d8a8d7220 */ /* 0x000fe20000410000 */
[----:B------:R-:W-:-:S02]  /*5b20*/  HADD2.F32 R142, -RZ, R90.H0_H0 ;  /* 0x2000005aff8e7230 */ /* 0x000fc40000004100 */
[----:B------:R-:W-:Y:S01]  /*5b30*/  FFMA.FTZ R145, R143, R144, R146 ;  /* 0x000000908f917223 */ /* 0x000fe20000010092 */
[--C-:B------:R-:W-:Y:S01]  /*5b40*/  FADD.FTZ R139, R22, -R135.reuse ;  /* 0x80000087168b7221 */ /* 0x100fe20000010000 */
[--C-:B------:R-:W-:Y:S01]  /*5b50*/  FADD.FTZ R99, R8, -R135.reuse ;  /* 0x8000008708637221 */ /* 0x100fe20000010000 */
[--C-:B------:R-:W-:Y:S01]  /*5b60*/  FADD.FTZ R143, R112, -R135.reuse ;  /* 0x80000087708f7221 */ /* 0x100fe20000010000 */
[----:B------:R-:W-:Y:S01]  /*5b70*/  FADD.FTZ R147, R122, -R135 ;  /* 0x800000877a937221 */ /* 0x000fe20000010000 */
[----:B------:R-:W-:Y:S01]  /*5b80*/  FFMA.FTZ R141, R141, R140, R142 ;  /* 0x0000008c8d8d7223 */ /* 0x000fe2000001008e */
[----:B------:R-:W-:Y:S02]  /*5b90*/  HADD2.F32 R142, -RZ, R93.H1_H1 ;  /* 0x3000005dff8e7230 */ /* 0x000fe40000004100 */
[C---:B------:R-:W-:Y:S01]  /*5ba0*/  FMUL.FTZ R139, R138.reuse, R139 ;  /* 0x0000008b8a8b7220 */ /* 0x040fe20000410000 */
[----:B------:R-:W-:Y:S02]  /*5bb0*/  HADD2.F32 R144, -RZ, R89.H1_H1 ;  /* 0x30000059ff907230 */ /* 0x000fe40000004100 */
[----:B------:R-:W-:Y:S01]  /*5bc0*/  FMUL.FTZ R147, R138, R147 ;  /* 0x000000938a937220 */ /* 0x000fe20000410000 */
[----:B------:R-:W-:-:S02]  /*5bd0*/  HADD2.F32 R98, -RZ, R92.H1_H1 ;  /* 0x3000005cff627230 */ /* 0x000fc40000004100 */
[C---:B------:R-:W-:Y:S01]  /*5be0*/  FMUL.FTZ R143, R138.reuse, R143 ;  /* 0x0000008f8a8f7220 */ /* 0x040fe20000410000 */
[----:B------:R-:W-:Y:S02]  /*5bf0*/  HADD2.F32 R146, -RZ, R94.H1_H1 ;  /* 0x3000005eff927230 */ /* 0x000fe40000004100 */
[----:B------:R-:W-:Y:S01]  /*5c00*/  FMUL.FTZ R99, R138, R99 ;  /* 0x000000638a637220 */ /* 0x000fe20000410000 */
[----:B------:R-:W-:Y:S02]  /*5c10*/  HADD2.F32 R148, -RZ, R90.H1_H1 ;  /* 0x3000005aff947230 */ /* 0x000fe40000004100 */
[----:B------:R-:W-:Y:S01]  /*5c20*/  FFMA.FTZ R142, R139, R142, R144 ;  /* 0x0000008e8b8e7223 */ /* 0x000fe20000010090 */
[----:B------:R-:W-:Y:S02]  /*5c30*/  HADD2.F32 R150, -RZ, R95.H1_H1 ;  /* 0x3000005fff967230 */ /* 0x000fe40000004100 */
[----:B------:R-:W-:Y:S02]  /*5c40*/  HADD2.F32 R152, -RZ, R91.H1_H1 ;  /* 0x3000005bff987230 */ /* 0x000fe40000004100 */
[----:B------:R-:W-:Y:S01]  /*5c50*/  FFMA.FTZ R146, R143, R146, R148 ;  /* 0x000000928f927223 */ /* 0x000fe20000010094 */
[----:B------:R-:W-:Y:S01]  /*5c60*/  HADD2.F32 R140, -RZ, R88.H1_H1 ;  /* 0x30000058ff8c7230 */ /* 0x000fe20000004100 */
[----:B------:R-:W-:Y:S01]  /*5c70*/  F2FP.F16.F32.PACK_AB R97, R142, R97 ;  /* 0x000000618e61723e */ /* 0x000fe200000000ff */
[----:B0-----:R-:W-:-:S04]  /*5c80*/  IMAD.WIDE.U32 R136, R131, 0x10, R136 ;  /* 0x0000001083887825 */ /* 0x001fc800078e0088 */
[----:B------:R-:W-:Y:S01]  /*5c90*/  FFMA.FTZ R150, R147, R150, R152 ;  /* 0x0000009693967223 */ /* 0x000fe20000010098 */
[----:B------:R-:W-:Y:S01]  /*5ca0*/  IADD3 R131, PT, PT, R131, 0x80, RZ ;  /* 0x0000008083837810 */ /* 0x000fe20007ffe0ff */
[----:B------:R-:W-:Y:S01]  /*5cb0*/  FFMA.FTZ R139, R99, R98, R140 ;  /* 0x00000062638b7223 */ /* 0x000fe2000001008c */
[----:B------:R-:W-:Y:S02]  /*5cc0*/  F2FP.F16.F32.PACK_AB R98, R146, R141 ;  /* 0x0000008d9262723e */ /* 0x000fe400000000ff */
[----:B------:R-:W-:Y:S02]  /*5cd0*/  F2FP.F16.F32.PACK_AB R99, R150, R145 ;  /* 0x000000919663723e */ /* 0x000fe400000000ff */
[----:B------:R-:W-:-:S05]  /*5ce0*/  F2FP.F16.F32.PACK_AB R96, R139, R96 ;  /* 0x000000608b60723e */ /* 0x000fca00000000ff */
[----:B------:R1:W-:Y:S02]  /*5cf0*/  STG.E.128 desc[UR6][R136.64], R96 ;  /* 0x0000006088007986 */ /* 0x0003e4000c101d06 */
.L_x_3215:
[----:B------:R-:W-:Y:S05]  /*5d00*/  BSYNC.RECONVERGENT B0 ;  /* 0x0000000000007941 */ /* 0x000fea0003800200 */
.L_x_3214:
[----:B------:R-:W-:Y:S01]  /*5d10*/  ISETP.GE.U32.AND P6, PT, R4, 0x100, PT ;  /* 0x000001000400780c */ /* 0x000fe20003fc6070 */
[----:B------:R-:W-:-:S12]  /*5d20*/  BSSY.RECONVERGENT B0, `(.L_x_3216) ;  /* 0x0000032000007945 */ /* 0x000fd80003800200 */
[----:B------:R-:W-:Y:S05]  /*5d30*/  @!P6 BRA `(.L_x_3217) ;  /* 0x0000000000c0e947 */ /* 0x000fea0003800000 */
[--C-:B01----:R-:W-:Y:S01]  /*5d40*/  FADD.FTZ R97, R3, -R135.reuse ;  /* 0x8000008703617221 */ /* 0x103fe20000010000 */
        /* <DEDUP_REMOVED lines=47> */
.L_x_3217:
[----:B------:R-:W-:Y:S05]  /*6040*/  BSYNC.RECONVERGENT B0 ;  /* 0x0000000000007941 */ /* 0x000fea0003800200 */
.L_x_3216:
[----:B------:R-:W-:Y:S01]  /*6050*/  ISETP.GE.U32.AND P6, PT, R4, 0x180, PT ;  /* 0x000001800400780c */ /* 0x000fe20003fc6070 */
[----:B------:R-:W-:-:S12]  /*6060*/  BSSY.RECONVERGENT B0, `(.L_x_3218) ;  /* 0x0000032000007945 */ /* 0x000fd80003800200 */
[----:B------:R-:W-:Y:S05]  /*6070*/  @!P6 BRA `(.L_x_3219) ;  /* 0x0000000000c0e947 */ /* 0x000fea0003800000 */
[--C-:B012---:R-:W-:Y:S01]  /*6080*/  FADD.FTZ R97, R7, -R135.reuse ;  /* 0x8000008707617221 */ /* 0x107fe20000010000 */
        /* <DEDUP_REMOVED lines=47> */
.L_x_3219:
[----:B------:R-:W-:Y:S05]  /*6380*/  BSYNC.RECONVERGENT B0 ;  /* 0x0000000000007941 */ /* 0x000fea0003800200 */
.L_x_3218:
[----:B------:R-:W-:Y:S04]  /*6390*/  BSSY.RECONVERGENT B0, `(.L_x_3220) ;  /* 0x0000032000007945 */ /* 0x000fe80003800200 */
[----:B------:R-:W-:Y:S05]  /*63a0*/  @!P2 BRA `(.L_x_3221) ;  /* 0x0000000000c0a947 */ /* 0x000fea0003800000 */
[--C-:B0123--:R-:W-:Y:S01]  /*63b0*/  FADD.FTZ R97, R9, -R135.reuse ;  /* 0x8000008709617221 */ /* 0x10ffe20000010000 */
        /* <DEDUP_REMOVED lines=47> */
.L_x_3221:
[----:B------:R-:W-:Y:S05]  /*66b0*/  BSYNC.RECONVERGENT B0 ;  /* 0x0000000000007941 */ /* 0x000fea0003800200 */
.L_x_3220:
[----:B------:R-:W-:Y:S04]  /*66c0*/  BSSY.RECONVERGENT B0, `(.L_x_3222) ;  /* 0x0000032000007945 */ /* 0x000fe80003800200 */
[----:B------:R-:W-:Y:S05]  /*66d0*/  @!P3 BRA `(.L_x_3223) ;  /* 0x0000000000c0b947 */ /* 0x000fea0003800000 */
[--C-:B01234-:R-:W-:Y:S01]  /*66e0*/  FADD.FTZ R97, R11, -R135.reuse ;  /* 0x800000870b617221 */ /* 0x11ffe20000010000 */
        /* <DEDUP_REMOVED lines=47> */
.L_x_3223:
[----:B------:R-:W-:Y:S05]  /*69e0*/  BSYNC.RECONVERGENT B0 ;  /* 0x0000000000007941 */ /* 0x000fea0003800200 */
.L_x_3222:
        /* <DEDUP_REMOVED lines=50> */
.L_x_3225:
[----:B------:R-:W-:Y:S05]  /*6d10*/  BSYNC.RECONVERGENT B0 ;  /* 0x0000000000007941 */ /* 0x000fea0003800200 */
.L_x_3224:
[----:B------:R-:W-:Y:S04]  /*6d20*/  BSSY.RECONVERGENT B0, `(.L_x_3226) ;  /* 0x0000031000007945 */ /* 0x000fe80003800200 */
[----:B------:R-:W-:Y:S05]  /*6d30*/  @!P5 BRA `(.L_x_3227) ;  /* 0x0000000000bcd947 */ /* 0x000fea0003800000 */
[--C-:B01234-:R-:W-:Y:S01]  /*6d40*/  FADD.FTZ R97, R15, -R135.reuse ;  /* 0x800000870f617221 */ /* 0x11ffe20000010000 */
[----:B-----5:R-:W-:Y:S02]  /*6d50*/  HADD2.F32 R96, -RZ, R44.H0_H0 ;  /* 0x2000002cff607230 */ /* 0x020fe40000004100 */
[--C-:B------:R-:W-:Y:S01]  /*6d60*/  FADD.FTZ R99, R101, -R135.reuse ;  /* 0x8000008765637221 */ /* 0x100fe20000010000 */
[----:B------:R-:W-:Y:S02]  /*6d70*/  HADD2.F32 R98, -RZ, R40.H0_H0 ;  /* 0x20000028ff627230 */ /* 0x000fe40000004100 */
[C---:B------:R-:W-:Y:S01]  /*6d80*/  FMUL.FTZ R97, R138.reuse, R97 ;  /* 0x000000618a617220 */ /* 0x040fe20000410000 */
[--C-:B------:R-:W-:Y:S01]  /*6d90*/  FADD.FTZ R143, R129, -R135.reuse ;  /* 0x80000087818f7221 */ /* 0x100fe20000010000 */
[----:B------:R-:W-:Y:S02]  /*6da0*/  HADD2.F32 R140, -RZ, R45.H0_H0 ;  /* 0x2000002dff8c7230 */ /* 0x000fe40000004100 */
[----:B------:R-:W-:Y:S01]  /*6db0*/  FMUL.FTZ R99, R138, R99 ;  /* 0x000000638a637220 */ /* 0x000fe20000410000 */
[----:B------:R-:W-:Y:S01]  /*6dc0*/  FFMA.FTZ R139, R97, R96, R98 ;  /* 0x00000060618b7223 */ /* 0x000fe20000010062 */
[----:B------:R-:W-:Y:S01]  /*6dd0*/  FADD.FTZ R97, R115, -R135 ;  /* 0x8000008773617221 */ /* 0x000fe20000010000 */
[----:B------:R-:W-:-:S02]  /*6de0*/  HADD2.F32 R98, -RZ, R41.H0_H0 ;  /* 0x20000029ff627230 */ /* 0x000fc40000004100 */
[C---:B------:R-:W-:Y:S01]  /*6df0*/  FMUL.FTZ R143, R138.reuse, R143 ;  /* 0x0000008f8a8f7220 */ /* 0x040fe20000410000 */
[----:B------:R-:W-:Y:S02]  /*6e00*/  HADD2.F32 R137, -RZ, R46.H0_H0 ;  /* 0x2000002eff897230 */ /* 0x000fe40000004100 */
[----:B------:R-:W-:Y:S01]  /*6e10*/  FMUL.FTZ R136, R138, R97 ;  /* 0x000000618a887220 */ /* 0x000fe20000410000 */
[----:B------:R-:W-:Y:S01]  /*6e20*/  HADD2.F32 R141, -RZ, R42.H0_H0 ;  /* 0x2000002aff8d7230 */ /* 0x000fe20000004100 */
[----:B------:R-:W0:Y:S01]  /*6e30*/  LDC.64 R96, c[0x0][0x428] ;  /* 0x00010a00ff607b82 */ /* 0x000e220000000a00 */
[----:B------:R-:W-:Y:S02]  /*6e40*/  HADD2.F32 R142, -RZ, R47.H0_H0 ;  /* 0x2000002fff8e7230 */ /* 0x000fe40000004100 */
[----:B------:R-:W-:Y:S01]  /*6e50*/  FFMA.FTZ R140, R99, R140, R98 ;  /* 0x0000008c638c7223 */ /* 0x000fe20000010062 */
[----:B------:R-:W-:Y:S02]  /*6e60*/  HADD2.F32 R144, -RZ, R43.H0_H0 ;  /* 0x2000002bff907230 */ /* 0x000fe40000004100 */
[----:B------:R-:W-:Y:S01]  /*6e70*/  FFMA.FTZ R141, R136, R137, R141 ;  /* 0x00000089888d7223 */ /* 0x000fe2000001008d */
[--C-:B------:R-:W-:Y:S01]  /*6e80*/  FADD.FTZ R99, R20, -R135.reuse ;  /* 0x8000008714637221 */ /* 0x100fe20000010000 */
[----:B------:R-:W-:Y:S01]  /*6e90*/  FADD.FTZ R137, R106, -R135 ;  /* 0x800000876a897221 */ /* 0x000fe20000010000 */
[----:B------:R-:W-:-:S02]  /*6ea0*/  HADD2.F32 R150, -RZ, R47.H1_H1 ;  /* 0x3000002fff967230 */ /* 0x000fc40000004100 */
[----:B------:R-:W-:Y:S01]  /*6eb0*/  FFMA.FTZ R145, R143, R142, R144 ;  /* 0x0000008e8f917223 */ /* 0x000fe20000010090 */
[--C-:B------:R-:W-:Y:S01]  /*6ec0*/  FADD.FTZ R143, R120, -R135.reuse ;  /* 0x80000087788f7221 */ /* 0x100fe20000010000 */
[----:B------:R-:W-:Y:S01]  /*6ed0*/  FADD.FTZ R135, R134, -R135 ;  /* 0x8000008786877221 */ /* 0x000fe20000010000 */
[----:B------:R-:W-:Y:S02]  /*6ee0*/  HADD2.F32 R152, -RZ, R43.H1_H1 ;  /* 0x3000002bff987230 */ /* 0x000fe40000004100 */
[C---:B------:R-:W-:Y:S01]  /*6ef0*/  FMUL.FTZ R137, R138.reuse, R137 ;  /* 0x000000898a897220 */ /* 0x040fe20000410000 */
[----:B------:R-:W-:Y:S02]  /*6f00*/  HADD2.F32 R98, -RZ, R44.H1_H1 ;  /* 0x3000002cff627230 */ /* 0x000fe40000004100 */
[C---:B------:R-:W-:Y:S01]  /*6f10*/  FMUL.FTZ R135, R138.reuse, R135 ;  /* 0x000000878a877220 */ /* 0x040fe20000410000 */
[----:B------:R-:W-:Y:S02]  /*6f20*/  HADD2.F32 R136, -RZ, R40.H1_H1 ;  /* 0x30000028ff887230 */ /* 0x000fe40000004100 */
[----:B------:R-:W-:Y:S01]  /*6f30*/  FMUL.FTZ R143, R138, R143 ;  /* 0x0000008f8a8f7220 */ /* 0x000fe20000410000 */
[----:B------:R-:W-:-:S02]  /*6f40*/  HADD2.F32 R142, -RZ, R45.H1_H1 ;  /* 0x3000002dff8e7230 */ /* 0x000fc40000004100 */
[----:B------:R-:W-:Y:S01]  /*6f50*/  FMUL.FTZ R99, R138, R99 ;  /* 0x000000638a637220 */ /* 0x000fe20000410000 */
[----:B------:R-:W-:Y:S02]  /*6f60*/  HADD2.F32 R144, -RZ, R41.H1_H1 ;  /* 0x30000029ff907230 */ /* 0x000fe40000004100 */
[----:B------:R-:W-:Y:S01]  /*6f70*/  FFMA.FTZ R150, R135, R150, R152 ;  /* 0x0000009687967223 */ /* 0x000fe20000010098 */
[----:B------:R-:W-:Y:S02]  /*6f80*/  HADD2.F32 R146, -RZ, R46.H1_H1 ;  /* 0x3000002eff927230 */ /* 0x000fe40000004100 */
[----:B------:R-:W-:Y:S01]  /*6f90*/  FFMA.FTZ R138, R99, R98, R136 ;  /* 0x00000062638a7223 */ /* 0x000fe20000010088 */
[----:B------:R-:W-:Y:S02]  /*6fa0*/  HADD2.F32 R148, -RZ, R42.H1_H1 ;  /* 0x3000002aff947230 */ /* 0x000fe40000004100 */
[----:B------:R-:W-:Y:S01]  /*6fb0*/  FFMA.FTZ R135, R137, R142, R144 ;  /* 0x0000008e89877223 */ /* 0x000fe20000010090 */
[----:B0-----:R-:W-:Y:S01]  /*6fc0*/  IMAD.WIDE.U32 R136, R131, 0x10, R96 ;  /* 0x0000001083887825 */ /* 0x001fe200078e0060 */
[----:B------:R-:W-:-:S03]  /*6fd0*/  F2FP.F16.F32.PACK_AB R99, R150, R145 ;  /* 0x000000919663723e */ /* 0x000fc600000000ff */
[----:B------:R-:W-:Y:S01]  /*6fe0*/  FFMA.FTZ R146, R143, R146, R148 ;  /* 0x000000928f927223 */ /* 0x000fe20000010094 */
[----:B------:R-:W-:Y:S02]  /*6ff0*/  F2FP.F16.F32.PACK_AB R97, R135, R140 ;  /* 0x0000008c8761723e */ /* 0x000fe400000000ff */
[----:B------:R-:W-:Y:S02]  /*7000*/  F2FP.F16.F32.PACK_AB R96, R138, R139 ;  /* 0x0000008b8a60723e */ /* 0x000fe400000000ff */
[----:B------:R-:W-:-:S05]  /*7010*/  F2FP.F16.F32.PACK_AB R98, R146, R141 ;  /* 0x0000008d9262723e */ /* 0x000fca00000000ff */
[----:B------:R0:W-:Y:S02]  /*7020*/  STG.E.128 desc[UR6][R136.64], R96 ;  /* 0x0000006088007986 */ /* 0x0001e4000c101d06 */
.L_x_3227:
[----:B------:R-:W-:Y:S05]  /*7030*/  BSYNC.RECONVERGENT B0 ;  /* 0x0000000000007941 */ /* 0x000fea0003800200 */
.L_x_3226:
[----:B01234-:R-:W0:Y:S01]  /*7040*/  LDC.64 R96, c[0x0][0x380] ;  /* 0x0000e000ff607b82 */ /* 0x01fe220000000a00 */
[----:B------:R-:W-:Y:S01]  /*7050*/  UPLOP3.LUT UP1, UPT, UPT, UPT, UP1, 0x40, 0x4 ;  /* 0x000000000004789c */ /* 0x000fe20003f2e810 */
[----:B0-----:R-:W-:-:S04]  /*7060*/  IADD3 R6, PT, PT, R6, R96, RZ ;  /* 0x0000006006067210 */ /* 0x001fc80007ffe0ff */
[----:B------:R-:W-:-:S13]  /*7070*/  ISETP.GE.AND P2, PT, R6, R97, PT ;  /* 0x000000610600720c */ /* 0x000fda0003f46270 */
[----:B------:R-:W-:Y:S05]  /*7080*/  @!P2 BRA `(.L_x_3228) ;  /* 0xffffff980080a947 */ /* 0x000fea000383ffff */
[----:B------:R-:W-:Y:S05]  /*7090*/  EXIT ;  /* 0x000000000000794d */ /* 0x000fea0003800000 */
.L_x_3229:
        /* <DEDUP_REMOVED lines=14> */
.L_x_27854:


//--------------------- .text._ZN10layer_norm31ln_parallel_residual_fwd_kernelINS_13Kernel_traitsI6__halfS2_S2_S2_fjLj7168ELj1ELj1ELj4ELj16ENS_18Kernel_traits_baseILj7168ES2_S2_S2_S2_fjLj128EEEEELb0ELb1ELb1EEEvNS_9FwdParamsE --------------------------
	.section	.text._ZN10layer_norm31ln_parallel_residual_fwd_kernelINS_13Kernel_traitsI6__halfS2_S2_S2_fjLj7168ELj1ELj1ELj4ELj16ENS_18Kernel_traits_baseILj7168ES2_S2_S2_S2_fjLj128EEEEELb0ELb1ELb1EEEvNS_9FwdParamsE,"ax",@progbits
	.align	128
        .global         _ZN10layer_norm31ln_parallel_residual_fwd_kernelINS_13Kernel_traitsI6__halfS2_S2_S2_fjLj7168ELj1ELj1ELj4ELj16ENS_18Kernel_traits_baseILj7168ES2_S2_S2_S2_fjLj128EEEEELb0ELb1ELb1EEEvNS_9FwdParamsE
        .type           _ZN10layer_norm31ln_parallel_residual_fwd_kernelINS_13Kernel_traitsI6__halfS2_S2_S2_fjLj7168ELj1ELj1ELj4ELj16ENS_18Kernel_traits_baseILj7168ES2_S2_S2_S2_fjLj128EEEEELb0ELb1ELb1EEEvNS_9FwdParamsE,@function
        .size           _ZN10layer_norm31ln_parallel_residual_fwd_kernelINS_13Kernel_traitsI6__halfS2_S2_S2_fjLj7168ELj1ELj1ELj4ELj16ENS_18Kernel_traits_baseILj7168ES2_S2_S2_S2_fjLj128EEEEELb0ELb1ELb1EEEvNS_9FwdParamsE,(.L_x_27855 - _ZN10layer_norm31ln_parallel_residual_fwd_kernelINS_13Kernel_traitsI6__halfS2_S2_S2_fjLj7168ELj1ELj1ELj4ELj16ENS_18Kernel_traits_baseILj7168ES2_S2_S2_S2_fjLj128EEEEELb0ELb1ELb1EEEvNS_9FwdParamsE)
        .other          _ZN10layer_norm31ln_parallel_residual_fwd_kernelINS_13Kernel_traitsI6__halfS2_S2_S2_fjLj7168ELj1ELj1ELj4ELj16ENS_18Kernel_traits_baseILj7168ES2_S2_S2_S2_fjLj128EEEEELb0ELb1ELb1EEEvNS_9FwdParamsE,@"STO_CUDA_ENTRY STV_DEFAULT"
_ZN10layer_norm31ln_parallel_residual_fwd_kernelINS_13Kernel_traitsI6__halfS2_S2_S2_fjLj7168ELj1ELj1ELj4ELj16ENS_18Kernel_traits_baseILj7168ES2_S2_S2_S2_fjLj128EEEEELb0ELb1ELb1EEEvNS_9FwdParamsE:
.text._ZN10layer_norm31ln_parallel_residual_fwd_kernelINS_13Kernel_traitsI6__halfS2_S2_S2_fjLj7168ELj1ELj1ELj4ELj16ENS_18Kernel_traits_baseILj7168ES2_S2_S2_S2_fjLj128EEEEELb0ELb1ELb1EEEvNS_9FwdParamsE:
        /* <DEDUP_REMOVED lines=54> */
.L_x_3230:
[----:B------:R-:W-:Y:S05]  /*0360*/  @P1 EXIT ;  /* 0x000000000000194d */ /* 0x000fea0003800000 */
[C---:B------:R-:W-:Y:S01]  /*0370*/  LOP3.LUT P0, RZ, R6.reuse, UR8, RZ, 0xfc, !PT ;  /* 0x0000000806ff7c12 */ /* 0x040fe2000f80fcff */
[----:B------:R-:W0:Y:S01]  /*0380*/  LDCU UR10, c[0x0][0x388] ;  /* 0x00007100ff0a77ac */ /* 0x000e220008000800 */
[----:B------:R-:W-:Y:S02]  /*0390*/  ISETP.NE.U32.AND P1, PT, R6, RZ, PT ;  /* 0x000000ff0600720c */ /* 0x000fe40003f25070 */
[C---:B------:R-:W-:Y:S01]  /*03a0*/  LOP3.LUT P0, RZ, R7.reuse, UR9, RZ, 0xfc, P0 ;  /* 0x0000000907ff7c12 */ /* 0x040fe2000800fcff */
[----:B------:R-:W2:Y:S01]  /*03b0*/  LDCU.U8 UR11, c[0x0][0x410] ;  /* 0x00008200ff0b77ac */ /* 0x000ea20008000000 */
[----:B------:R-:W-:Y:S01]  /*03c0*/  ISETP.NE.AND.EX P1, PT, R7, RZ, PT, P1 ;  /* 0x000000ff0700720c */ /* 0x000fe20003f25310 */
[----:B------:R-:W3:Y:S01]  /*03d0*/  LDCU UR12, c[0x0][0x400] ;  /* 0x00008000ff0c77ac */ /* 0x000ee20008000800 */
[----:B------:R-:W4:Y:S01]  /*03e0*/  LDCU.64 UR14, c[0x0][0x3a0] ;  /* 0x00007400ff0e77ac */ /* 0x000f220008000a00 */
[----:B------:R-:W-:-:S11]  /*03f0*/  UPLOP3.LUT UP1, UPT, UPT, UPT, UPT, 0x40, 0x4 ;  /* 0x000000000004789c */ /* 0x000fd60003f2e870 */
.L_x_3263:
[----:B----4-:R-:W-:Y:S01]  /*0400*/  ISETP.NE.U32.AND P2, PT, RZ, UR14, PT ;  /* 0x0000000eff007c0c */ /* 0x010fe2000bf45070 */
[----:B------:R-:W4:Y:S01]  /*0410*/  LDC.64 R114, c[0x0][0x390] ;  /* 0x0000e400ff727b82 */ /* 0x000f220000000a00 */
[----:B0-----:R-:W-:Y:S02]  /*0420*/  IMAD R0, R21, UR10, RZ ;  /* 0x0000000a15007c24 */ /* 0x001fe4000f8e02ff */
[----:B------:R-:W-:-:S03]  /*0430*/  ISETP.NE.AND.EX P2, PT, RZ, UR15, PT, P2 ;  /* 0x0000000fff007c0c */ /* 0x000fc6000bf45320 */
[----:B-1-3--:R-:W-:Y:S02]  /*0440*/  SHF.R.S32.HI R5, RZ, 0x1f, R0 ;  /* 0x0000001fff057819 */ /* 0x00afe40000011400 */
[----:B------:R-:W0:Y:S02]  /*0450*/  @P1 LDC.64 R2, c[0x0][0x398] ;  /* 0x0000e600ff021b82 */ /* 0x000e240000000a00 */
[----:B------:R-:W-:-:S04]  /*0460*/  LEA.HI R5, R5, R0, RZ, 0x3 ;  /* 0x0000000005057211 */ /* 0x000fc800078f18ff */
[----:B------:R-:W-:Y:S02]  /*0470*/  LEA.HI.SX32 R20, R5, R122, 0x1d ;  /* 0x0000007a05147211 */ /* 0x000fe400078feaff */
[----:B------:R-:W1:Y:S03]  /*0480*/  @P2 LDC.64 R8, c[0x0][0x3a0] ;  /* 0x0000e800ff082b82 */ /* 0x000e660000000a00 */
[----:B----4-:R-:W-:-:S06]  /*0490*/  IMAD.WIDE.U32 R4, R20, 0x10, R114 ;  /* 0x0000001014047825 */ /* 0x010fcc00078e0072 */
[----:B-----5:R-:W5:Y:S01]  /*04a0*/  LDG.E.128 R4, desc[UR6][R4.64] ;  /* 0x0000000604047981 */ /* 0x020f62000c1e1d00 */
[----:B0-----:R-:W-:-:S05]  /*04b0*/  @P1 IMAD.WIDE.U32 R2, R20, 0x10, R2 ;  /* 0x0000001014021825 */ /* 0x001fca00078e0002 */
[----:B------:R0:W5:Y:S01]  /*04c0*/  @P1 LDG.E.128 R32, desc[UR6][R2.64] ;  /* 0x0000000602201981 */ /* 0x000162000c1e1d00 */
[----:B-1----:R-:W-:-:S05]  /*04d0*/  @P2 IMAD.WIDE.U32 R8, R20, 0x10, R8 ;  /* 0x0000001014082825 */ /* 0x002fca00078e0008 */
[----:B------:R0:W5:Y:S01]  /*04e0*/  @P2 LDG.E.128 R28, desc[UR6][R8.64] ;  /* 0x00000006081c2981 */ /* 0x000162000c1e1d00 */
[----:B------:R-:W-:Y:S05]  /*04f0*/  @!P1 BRA `(.L_x_3231) ;  /* 0x00000004002c9947 */ /* 0x000fea0003800000 */
[----:B------:R-:W-:Y:S05]  /*0500*/  @!P2 BRA `(.L_x_3232) ;  /* 0x0000000000b4a947 */ /* 0x000fea0003800000 */
        /* <DEDUP_REMOVED lines=8> */
[----:B------:R-:W-:Y:S02]  /*0590*/  HADD2.F32 R7, -RZ, R33.H1_H1 ;  /* 0x30000021ff077230 */ /* 0x000fe40000004100 */
[----:B------:R-:W-:Y:S02]  /*05a0*/  HADD2.F32 R10, -RZ, R6.H1_H1 ;  /* 0x30000006ff0a7230 */ /* 0x000fe40000004100 */
[----:B------:R-:W-:Y:S01]  /*05b0*/  FADD.FTZ R4, R4, R3 ;  /* 0x0000000304047221 */ /* 0x000fe20000010000 */
[----:B------:R-:W-:Y:S02]  /*05c0*/  HADD2.F32 R11, -RZ, R34.H1_H1 ;  /* 0x30000022ff0b7230 */ /* 0x000fe40000004100 */
[----:B------:R-:W-:Y:S01]  /*05d0*/  FADD.FTZ R7, R8, R7 ;  /* 0x0000000708077221 */ /* 0x000fe20000010000 */
[----:B------:R-:W-:-:S02]  /*05e0*/  HADD2.F32 R2, -RZ, R5.H0_H0 ;  /* 0x20000005ff027230 */ /* 0x000fc40000004100 */
[----:B------:R-:W-:Y:S02]  /*05f0*/  HADD2.F32 R9, -RZ, R6.H0_H0 ;  /* 0x20000006ff097230 */ /* 0x000fe40000004100 */
[----:B------:R-:W-:Y:S01]  /*0600*/  FADD.FTZ R10, R10, R11 ;  /* 0x0000000b0a0a7221 */ /* 0x000fe20000010000 */
[----:B------:R-:W-:Y:S02]  /*0610*/  HADD2.F32 R5, -RZ, R33.H0_H0 ;  /* 0x20000021ff057230 */ /* 0x000fe40000004100 */
[----:B------:R-:W-:Y:S02]  /*0620*/  HADD2.F32 R6, -RZ, R34.H0_H0 ;  /* 0x20000022ff067230 */ /* 0x000fe40000004100 */
        /* <DEDUP_REMOVED lines=27> */
.L_x_3232:
[----:B-----5:R-:W-:Y:S02]  /*07e0*/  HADD2.F32 R18, -RZ, R4.H0_H0 ;  /* 0x20000004ff127230 */ /* 0x020fe40000004100 */
[----:B0-----:R-:W-:Y:S02]  /*07f0*/  HADD2.F32 R3, -RZ, R32.H0_H0 ;  /* 0x20000020ff037230 */ /* 0x001fe40000004100 */
[--C-:B------:R-:W-:Y:S02]  /*0800*/  HADD2.F32 R16, -RZ, R5.reuse.H0_H0 ;  /* 0x20000005ff107230 */ /* 0x100fe40000004100 */
[----:B------:R-:W-:Y:S02]  /*0810*/  HADD2.F32 R15, -RZ, R5.H1_H1 ;  /* 0x30000005ff0f7230 */ /* 0x000fe40000004100 */
[----:B------:R-:W-:Y:S01]  /*0820*/  FADD.FTZ R18, R18, R3 ;  /* 0x0000000312127221 */ /* 0x000fe20000010000 */
[----:B------:R-:W-:Y:S02]  /*0830*/  HADD2.F32 R14, -RZ, R6.H0_H0 ;  /* 0x20000006ff0e7230 */ /* 0x000fe40000004100 */
[----:B------:R-:W-:-:S02]  /*0840*/  HADD2.F32 R12, -RZ, R7.H0_H0 ;  /* 0x20000007ff0c7230 */ /* 0x000fc40000004100 */
        /* <DEDUP_REMOVED lines=22> */
.L_x_3231:
[----:B------:R-:W-:Y:S05]  /*09b0*/  @!P2 BRA `(.L_x_3234) ;  /* 0x000000000074a947 */ /* 0x000fea0003800000 */
        /* <DEDUP_REMOVED lines=29> */
.L_x_3234:
        /* <DEDUP_REMOVED lines=8> */
.L_x_3233:
[----:B0-----:R-:W0:Y:S01]  /*0c10*/  LDC.64 R8, c[0x0][0x398] ;  /* 0x0000e600ff087b82 */ /* 0x001e220000000a00 */
[----:B------:R-:W-:-:S05]  /*0c20*/  IADD3 R10, PT, PT, R20, 0x80, RZ ;  /* 0x00000080140a7810 */ /* 0x000fca0007ffe0ff */
[----:B------:R-:W-:Y:S02]  /*0c30*/  IMAD.WIDE.U32 R92, R10, 0x10, R114 ;  /* 0x000000100a5c7825 */ /* 0x000fe400078e0072 */
[----:B------:R-:W1:Y:S08]  /*0c40*/  @P0 LDC.64 R2, c[0x0][0x3a8] ;  /* 0x0000ea00ff020b82 */ /* 0x000e700000000a00 */
[----:B------:R-:W4:Y:S01]  /*0c50*/  @P2 LDC.64 R6, c[0x0][0x3a0] ;  /* 0x0000e800ff062b82 */ /* 0x000f220000000a00 */
[----:B0-----:R-:W-:-:S04]  /*0c60*/  ISETP.NE.U32.AND P1, PT, R8, RZ, PT ;  /* 0x000000ff0800720c */ /* 0x001fc80003f25070 */
[----:B------:R-:W-:Y:S01]  /*0c70*/  ISETP.NE.AND.EX P1, PT, R9, RZ, PT, P1 ;  /* 0x000000ff0900720c */ /* 0x000fe20003f25310 */
[----:B-1----:R-:W-:-:S05]  /*0c80*/  @P0 IMAD.WIDE.U32 R2, R20, 0x10, R2 ;  /* 0x0000001014020825 */ /* 0x002fca00078e0002 */
[----:B------:R0:W-:Y:S01]  /*0c90*/  @P0 STG.E.128 desc[UR6][R2.64], R24 ;  /* 0x0000001802000986 */ /* 0x0001e2000c101d06 */
[----:B----4-:R-:W-:-:S06]  /*0ca0*/  @P2 IMAD.WIDE.U32 R6, R10, 0x10, R6 ;  /* 0x000000100a062825 */ /* 0x010fcc00078e0006 */
        /* <DEDUP_REMOVED lines=20> */
.L_x_3236:
[----:B-----5:R-:W-:Y:S02]  /*0df0*/  HADD2.F32 R8, -RZ, R92.H0_H0 ;  /* 0x2000005cff087230 */ /* 0x020fe40000004100 */
[----:B------:R-:W-:Y:S02]  /*0e00*/  HADD2.F32 R4, -RZ, R94.H0_H0 ;  /* 0x2000005eff047230 */ /* 0x000fe40000004100 */
[----:B------:R-:W-:Y:S02]  /*0e10*/  HADD2.F32 R3, -RZ, R28.H0_H0 ;  /* 0x2000001cff037230 */ /* 0x000fe40000004100 */
[----:B------:R-:W-:Y:S02]  /*0e20*/  HADD2.F32 R7, -RZ, R30.H0_H0 ;  /* 0x2000001eff077230 */ /* 0x000fe40000004100 */
[----:B------:R-:W-:Y:S02]  /*0e30*/  HADD2.F32 R6, -RZ, R93.H0_H0 ;  /* 0x2000005dff067230 */ /* 0x000fe40000004100 */
[----:B------:R-:W-:Y:S01]  /*0e40*/  FADD.FTZ R8, R3, R8 ;  /* 0x0000000803087221 */ /* 0x000fe20000010000 */
[----:B------:R-:W-:-:S02]  /*0e50*/  HADD2.F32 R5, -RZ, R29.H0_H0 ;  /* 0x2000001dff057230 */ /* 0x000fc40000004100 */
[----:B------:R-:W-:Y:S01]  /*0e60*/  FADD.FTZ R4, R7, R4 ;  /* 0x0000000407047221 */ /* 0x000fe20000010000 */
[----:B------:R-:W-:Y:S02]  /*0e70*/  HADD2.F32 R2, -RZ, R95.H0_H0 ;  /* 0x2000005fff027230 */ /* 0x000fe40000004100 */
[----:B------:R-:W-:Y:S02]  /*0e80*/  HADD2.F32 R11, -RZ, R92.H1_H1 ;  /* 0x3000005cff0b7230 */ /* 0x000fe40000004100 */
[----:B------:R-:W-:Y:S01]  /*0e90*/  FADD.FTZ R6, R5, R6 ;  /* 0x0000000605067221 */ /* 0x000fe20000010000 */
[----:B------:R-:W-:Y:S02]  /*0ea0*/  HADD2.F32 R9, -RZ, R93.H1_H1 ;  /* 0x3000005dff097230 */ /* 0x000fe40000004100 */
[----:B------:R-:W-:Y:S02]  /*0eb0*/  HADD2.F32 R94, -RZ, R94.H1_H1 ;  /* 0x3000005eff5e7230 */ /* 0x000fe40000004100 */
[----:B------:R-:W-:-:S02]  /*0ec0*/  HADD2.F32 R95, -RZ, R95.H1_H1 ;  /* 0x3000005fff5f7230 */ /* 0x000fc40000004100 */
[--C-:B------:R-:W-:Y:S02]  /*0ed0*/  HADD2.F32 R3, -RZ, R31.reuse.H0_H0 ;  /* 0x2000001fff037230 */ /* 0x100fe40000004100 */
[----:B------:R-:W-:Y:S02]  /*0ee0*/  HADD2.F32 R24, -RZ, R31.H1_H1 ;  /* 0x3000001fff187230 */ /* 0x000fe40000004100 */
        /* <DEDUP_REMOVED lines=13> */
.L_x_3235:
[----:B------:R-:W-:-:S04]  /*0fc0*/  UISETP.NE.U32.AND UP0, UPT, UR14, URZ, UPT ;  /* 0x000000ff0e00728c */ /* 0x000fc8000bf05070 */
[----:B------:R-:W-:-:S09]  /*0fd0*/  UISETP.NE.AND.EX UP0, UPT, UR15, URZ, UPT, UP0 ;  /* 0x000000ff0f00728c */ /* 0x000fd2000bf05300 */
[----:B------:R-:W-:Y:S05]  /*0fe0*/  BRA.U UP0, `(.L_x_3238) ;  /* 0x0000000100747547 */ /* 0x000fea000b800000 */
        /* <DEDUP_REMOVED lines=29> */
.L_x_3238:
[----:B-----5:R-:W-:Y:S02]  /*11c0*/  HADD2.F32 R0, -RZ, R92.H0_H0 ;  /* 0x2000005cff007230 */ /* 0x020fe40000004100 */
[----:B------:R-:W-:Y:S02]  /*11d0*/  HADD2.F32 R3, -RZ, R32.H0_H0 ;  /* 0x20000020ff037230 */ /* 0x000fe40000004100 */
        /* <DEDUP_REMOVED lines=8> */
[----:B------:R-:W-:Y:S02]  /*1260*/  HADD2.F32 R93, -RZ, R93.H1_H1 ;  /* 0x3000005dff5d7230 */ /* 0x000fe40000004100 */
[----:B------:R-:W-:Y:S01]  /*1270*/  FADD.FTZ R92, R3, R92 ;  /* 0x0000005c035c7221 */ /* 0x000fe20000010000 */
[----:B------:R-:W-:Y:S02]  /*1280*/  HADD2.F32 R8, -RZ, R95.H0_H0 ;  /* 0x2000005fff087230 */ /* 0x000fe40000004100 */
[----:B------:R-:W-:Y:S01]  /*1290*/  FADD.FTZ R2, R5, R2 ;  /* 0x0000000205027221 */ /* 0x000fe20000010000 */
[----:B------:R-:W-:-:S02]  /*12a0*/  HADD2.F32 R4, -RZ, R33.H1_H1 ;  /* 0x30000021ff047230 */ /* 0x000fc40000004100 */
[----:B------:R-:W-:Y:S02]  /*12b0*/  HADD2.F32 R95, -RZ, R95.H1_H1 ;  /* 0x3000005fff5f7230 */ /* 0x000fe40000004100 */
[--C-:B------:R-:W-:Y:S02]  /*12c0*/  HADD2.F32 R11, -RZ, R35.reuse.H0_H0 ;  /* 0x20000023ff0b7230 */ /* 0x100fe40000004100 */
[----:B------:R-:W-:Y:S01]  /*12d0*/  FADD.FTZ R93, R4, R93 ;  /* 0x0000005d045d7221 */ /* 0x000fe20000010000 */
[----:B------:R-:W-:Y:S02]  /*12e0*/  HADD2.F32 R6, -RZ, R35.H1_H1 ;  /* 0x30000023ff067230 */ /* 0x000fe40000004100 */
        /* <DEDUP_REMOVED lines=8> */
[--C-:B------:R-:W-:Y:S02]  /*1370*/  HADD2.F32 R4, -RZ, R30.reuse.H0_H0 ;  /* 0x2000001eff047230 */ /* 0x100fe40000004100 */
[----:B------:R-:W-:Y:S02]  /*1380*/  HADD2.F32 R22, -RZ, R30.H1_H1 ;  /* 0x3000001eff167230 */ /* 0x000fe40000004100 */
        /* <DEDUP_REMOVED lines=15> */
.L_x_3237:
        /* <DEDUP_REMOVED lines=23> */
.L_x_3240:
[----:B-----5:R-:W-:Y:S02]  /*15f0*/  HADD2.F32 R3, -RZ, R92.H0_H0 ;  /* 0x2000005cff037230 */ /* 0x020fe40000004100 */
[----:B0-----:R-:W-:Y:S02]  /*1600*/  HADD2.F32 R22, -RZ, R28.H0_H0 ;  /* 0x2000001cff167230 */ /* 0x001fe40000004100 */
        /* <DEDUP_REMOVED lines=27> */
.L_x_3239:
[----:B------:R-:W-:Y:S05]  /*17c0*/  BRA.U UP0, `(.L_x_3242) ;  /* 0x0000000100747547 */ /* 0x000fea000b800000 */
        /* <DEDUP_REMOVED lines=29> */
.L_x_3242:
[----:B-----5:R-:W-:Y:S02]  /*19a0*/  HADD2.F32 R3, -RZ, R92.H0_H0 ;  /* 0x2000005cff037230 */ /* 0x020fe40000004100 */
[----:B0-----:R-:W-:Y:S02]  /*19b0*/  HADD2.F32 R22, -RZ, R32.H0_H0 ;  /* 0x20000020ff167230 */ /* 0x001fe40000004100 */
        /* <DEDUP_REMOVED lines=42> */
.L_x_3241:
        /* <DEDUP_REMOVED lines=23> */
.L_x_3244:
[----:B-----5:R-:W-:Y:S02]  /*1dd0*/  HADD2.F32 R101, -RZ, R92.H0_H0 ;  /* 0x2000005cff657230 */ /* 0x020fe40000004100 */
[----:B0-----:R-:W-:Y:S02]  /*1de0*/  HADD2.F32 R24, -RZ, R28.H0_H0 ;  /* 0x2000001cff187230 */ /* 0x001fe40000004100 */
[----:B------:R-:W-:Y:S02]  /*1df0*/  HADD2.F32 R103, -RZ, R93.H0_H0 ;  /* 0x2000005dff677230 */ /* 0x000fe40000004100 */
[--C-:B------:R-:W-:Y:S02]  /*1e00*/  HADD2.F32 R105, -RZ, R94.reuse.H0_H0 ;  /* 0x2000005eff697230 */ /* 0x100fe40000004100 */
[----:B------:R-:W-:Y:S01]  /*1e10*/  FADD.FTZ R101, R24, R101 ;  /* 0x0000006518657221 */ /* 0x000fe20000010000 */
[----:B------:R-:W-:Y:S02]  /*1e20*/  HADD2.F32 R108, -RZ, R94.H1_H1 ;  /* 0x3000005eff6c7230 */ /* 0x000fe40000004100 */
        /* <DEDUP_REMOVED lines=23> */
.L_x_3243:
[----:B------:R-:W-:Y:S05]  /*1fa0*/  BRA.U UP0, `(.L_x_3246) ;  /* 0x0000000100747547 */ /* 0x000fea000b800000 */
        /* <DEDUP_REMOVED lines=29> */
.L_x_3246:
[----:B0----5:R-:W-:Y:S02]  /*2180*/  HADD2.F32 R24, -RZ, R92.H0_H0 ;  /* 0x2000005cff187230 */ /* 0x021fe40000004100 */
[----:B------:R-:W-:Y:S02]  /*2190*/  HADD2.F32 R25, -RZ, R32.H0_H0 ;  /* 0x20000020ff197230 */ /* 0x000fe40000004100 */
[--C-:B------:R-:W-:Y:S02]  /*21a0*/  HADD2.F32 R26, -RZ, R93.reuse.H0_H0 ;  /* 0x2000005dff1a7230 */ /* 0x100fe40000004100 */
[--C-:B------:R-:W-:Y:S02]  /*21b0*/  HADD2.F32 R101, -RZ, R94.reuse.H0_H0 ;  /* 0x2000005eff657230 */ /* 0x100fe40000004100 */
[----:B------:R-:W-:Y:S01]  /*21c0*/  FADD.FTZ R24, R25, R24 ;  /* 0x0000001819187221 */ /* 0x000fe20000010000 */
[----:B------:R-:W-:Y:S02]  /*21d0*/  HADD2.F32 R103, -RZ, R94.H1_H1 ;  /* 0x3000005eff677230 */ /* 0x000fe40000004100 */
        /* <DEDUP_REMOVED lines=38> */
.L_x_3245:
        /* <DEDUP_REMOVED lines=23> */
.L_x_3248:
        /* <DEDUP_REMOVED lines=29> */
.L_x_3247:
        /* <DEDUP_REMOVED lines=30> */
.L_x_3250:
        /* <DEDUP_REMOVED lines=44> */
.L_x_3249:
        /* <DEDUP_REMOVED lines=23> */
.L_x_3252:
        /* <DEDUP_REMOVED lines=29> */
.L_x_3251:
        /* <DEDUP_REMOVED lines=30> */
.L_x_3254:
[----:B0----5:R-:W-:Y:S02]  /*3140*/  HADD2.F32 R24, -RZ, R92.H0_H0 ;  /* 0x2000005cff187230 */ /* 0x021fe40000004100 */
        /* <DEDUP_REMOVED lines=15> */
[--C-:B------:R-:W-:Y:S02]  /*3240*/  HADD2.F32 R27, -RZ, R35.reuse.H0_H0 ;  /* 0x20000023ff1b7230 */ /* 0x100fe40000004100 */
[----:B------:R-:W-:Y:S02]  /*3250*/  HADD2.F32 R92, -RZ, R35.H1_H1 ;  /* 0x30000023ff5c7230 */ /* 0x000fe40000004100 */
[----:B------:R-:W-:Y:S01]  /*3260*/  FADD.FTZ R123, R126, R123 ;  /* 0x0000007b7e7b7221 */ /* 0x000fe20000010000 */
[----:B------:R-:W-:Y:S02]  /*3270*/  HADD2.F32 R119, -RZ, R28.H0_H0 ;  /* 0x2000001cff777230 */ /* 0x000fe40000004100 */
[----:B------:R-:W-:Y:S01]  /*3280*/  FADD.FTZ R27, R27, R128 ;  /* 0x000000801b1b7221 */ /* 0x000fe20000010000 */
[----:B------:R-:W-:-:S02]  /*3290*/  HADD2.F32 R93, -RZ, R93.H1_H1 ;  /* 0x3000005dff5d7230 */ /* 0x000fc40000004100 */
[----:B------:R-:W-:Y:S01]  /*32a0*/  FADD.FTZ R92, R92, R95 ;  /* 0x0000005f5c5c7221 */ /* 0x000fe20000010000 */
[----:B------:R-:W-:Y:S02]  /*32b0*/  HADD2.F32 R94, -RZ, R33.H1_H1 ;  /* 0x30000021ff5e7230 */ /* 0x000fe40000004100 */
[----:B------:R-:W-:Y:S01]  /*32c0*/  FADD.FTZ R119, R119, R24 ;  /* 0x0000001877777221 */ /* 0x000fe20000010000 */
[----:B------:R-:W-:Y:S02]  /*32d0*/  HADD2.F32 R125, -RZ, R29.H0_H0 ;  /* 0x2000001dff7d7230 */ /* 0x000fe40000004100 */
        /* <DEDUP_REMOVED lines=18> */
.L_x_3253:
[----:B------:R-:W0:Y:S01]  /*3400*/  @P0 LDC.64 R92, c[0x0][0x3a8] ;  /* 0x0000ea00ff5c0b82 */ /* 0x000e220000000a00 */
[----:B------:R-:W-:-:S07]  /*3410*/  IADD3 R131, PT, PT, R20, 0x300, RZ ;  /* 0x0000030014837810 */ /* 0x000fce0007ffe0ff */
[----:B------:R-:W1:Y:S08]  /*3420*/  @P1 LDC.64 R94, c[0x0][0x398] ;  /* 0x0000e600ff5e1b82 */ /* 0x000e700000000a00 */
[----:B------:R-:W4:Y:S01]  /*3430*/  @P2 LDC.64 R122, c[0x0][0x3a0] ;  /* 0x0000e800ff7a2b82 */ /* 0x000f220000000a00 */
[----:B0-----:R-:W-:-:S04]  /*3440*/  @P0 IMAD.WIDE.U32 R134, R121, 0x10, R92 ;  /* 0x0000001079860825 */ /* 0x001fc800078e005c */
[C---:B------:R-:W-:Y:S01]  /*3450*/  IMAD.WIDE.U32 R92, R131.reuse, 0x10, R114 ;  /* 0x00000010835c7825 */ /* 0x040fe200078e0072 */
[----:B------:R0:W-:Y:S03]  /*3460*/  @P0 STG.E.128 desc[UR6][R134.64], R24 ;  /* 0x0000001886000986 */ /* 0x0001e6000c101d06 */
[C---:B-1----:R-:W-:Y:S02]  /*3470*/  @P1 IMAD.WIDE.U32 R136, R131.reuse, 0x10, R94 ;  /* 0x0000001083881825 */ /* 0x042fe400078e005e */
        /* <DEDUP_REMOVED lines=8> */
[--C-:B0-----:R-:W-:Y:S02]  /*3500*/  HADD2.F32 R123, -RZ, R93.reuse.H0_H0 ;  /* 0x2000005dff7b7230 */ /* 0x101fe40000004100 */
[----:B------:R-:W-:Y:S02]  /*3510*/  HADD2.F32 R134, -RZ, R93.H1_H1 ;  /* 0x3000005dff867230 */ /* 0x000fe40000004100 */
[--C-:B------:R-:W-:Y:S02]  /*3520*/  HADD2.F32 R133, -RZ, R94.reuse.H0_H0 ;  /* 0x2000005eff857230 */ /* 0x100fe40000004100 */
[----:B------:R-:W-:-:S02]  /*3530*/  HADD2.F32 R136, -RZ, R94.H1_H1 ;  /* 0x3000005eff887230 */ /* 0x000fc40000004100 */
[--C-:B------:R-:W-:Y:S02]  /*3540*/  HADD2.F32 R135, -RZ, R95.reuse.H0_H0 ;  /* 0x2000005fff877230 */ /* 0x100fe40000004100 */
[----:B------:R-:W-:Y:S01]  /*3550*/  HADD2.F32 R138, -RZ, R95.H1_H1 ;  /* 0x3000005fff8a7230 */ /* 0x000fe20000004100 */
[----:B------:R-:W-:Y:S06]  /*3560*/  BRA `(.L_x_3257) ;  /* 0x00000004009c7947 */ /* 0x000fec0003800000 */
.L_x_3256:
        /* <DEDUP_REMOVED lines=29> */
.L_x_3255:
        /* <DEDUP_REMOVED lines=30> */
.L_x_3258:
[----:B0----5:R-:W-:Y:S02]  /*3920*/  HADD2.F32 R24, -RZ, R92.H0_H0 ;  /* 0x2000005cff187230 */ /* 0x021fe40000004100 */
[----:B------:R-:W-:Y:S02]  /*3930*/  HADD2.F32 R25, -RZ, R32.H0_H0 ;  /* 0x20000020ff197230 */ /* 0x000fe40000004100 */
[--C-:B------:R-:W-:Y:S02]  /*3940*/  HADD2.F32 R26, -RZ, R93.reuse.H0_H0 ;  /* 0x2000005dff1a7230 */ /* 0x100fe40000004100 */
[--C-:B------:R-:W-:Y:S02]  /*3950*/  HADD2.F32 R114, -RZ, R94.reuse.H0_H0 ;  /* 0x2000005eff727230 */ /* 0x100fe40000004100 */
[----:B------:R-:W-:Y:S01]  /*3960*/  FADD.FTZ R24, R25, R24 ;  /* 0x0000001819187221 */ /* 0x000fe20000010000 */
[----:B------:R-:W-:Y:S02]  /*3970*/  HADD2.F32 R115, -RZ, R94.H1_H1 ;  /* 0x3000005eff737230 */ /* 0x000fe40000004100 */
[----:B------:R-:W-:-:S02]  /*3980*/  HADD2.F32 R93, -RZ, R93.H1_H1 ;  /* 0x3000005dff5d7230 */ /* 0x000fc40000004100 */
[--C-:B------:R-:W-:Y:S02]  /*3990*/  HADD2.F32 R94, -RZ, R33.reuse.H1_H1 ;  /* 0x30000021ff5e7230 */ /* 0x100fe40000004100 */
[----:B------:R-:W-:Y:S02]  /*39a0*/  HADD2.F32 R92, -RZ, R92.H1_H1 ;  /* 0x3000005cff5c7230 */ /* 0x000fe40000004100 */
[----:B------:R-:W-:Y:S02]  /*39b0*/  HADD2.F32 R25, -RZ, R32.H1_H1 ;  /* 0x30000020ff197230 */ /* 0x000fe40000004100 */
[----:B------:R-:W-:Y:S01]  /*39c0*/  FADD.FTZ R93, R94, R93 ;  /* 0x0000005d5e5d7221 */ /* 0x000fe20000010000 */
[----:B------:R-:W-:Y:S02]  /*39d0*/  HADD2.F32 R27, -RZ, R33.H0_H0 ;  /* 0x20000021ff1b7230 */ /* 0x000fe40000004100 */
[--C-:B------:R-:W-:Y:S02]  /*39e0*/  HADD2.F32 R133, -RZ, R95.reuse.H0_H0 ;  /* 0x2000005fff857230 */ /* 0x100fe40000004100 */
[----:B------:R-:W-:Y:S01]  /*39f0*/  FADD.FTZ R25, R25, R92 ;  /* 0x0000005c19197221 */ /* 0x000fe20000010000 */
[----:B------:R-:W-:-:S02]  /*3a00*/  HADD2.F32 R134, -RZ, R95.H1_H1 ;  /* 0x3000005fff867230 */ /* 0x000fc40000004100 */
[----:B------:R-:W-:Y:S01]  /*3a10*/  FADD.FTZ R26, R27, R26 ;  /* 0x0000001a1b1a7221 */ /* 0x000fe20000010000 */
[--C-:B------:R-:W-:Y:S02]  /*3a20*/  HADD2.F32 R95, -RZ, R34.reuse.H0_H0 ;  /* 0x20000022ff5f7230 */ /* 0x100fe40000004100 */
[--C-:B------:R-:W-:Y:S02]  /*3a30*/  HADD2.F32 R94, -RZ, R35.reuse.H0_H0 ;  /* 0x20000023ff5e7230 */ /* 0x100fe40000004100 */
[----:B------:R-:W-:Y:S02]  /*3a40*/  HADD2.F32 R122, -RZ, R34.H1_H1 ;  /* 0x30000022ff7a7230 */ /* 0x000fe40000004100 */
[----:B------:R-:W-:Y:S01]  /*3a50*/  FADD.FTZ R95, R95, R114 ;  /* 0x000000725f5f7221 */ /* 0x000fe20000010000 */
        /* <DEDUP_REMOVED lines=24> */
.L_x_3257:
        /* <DEDUP_REMOVED lines=179> */
[----:B------:R-:W-:Y:S02]  /*4710*/  FFMA.FTZ R93, R122, R122, R93 ;  /* 0x0000007a7a5d7223 */ /* 0x000fe4000001005d */
[----:B------:R-:W0:Y:S03]  /*4720*/  S2R R122, SR_TID.X ;  /* 0x00000000007a7919 */ /* 0x000e260000002100 */
[----:B------:R-:W1:Y:S02]  /*4730*/  SHFL.BFLY PT, R94, R93, 0x1, 0x1f ;  /* 0x0c201f005d5e7f89 */ /* 0x000e6400000e0000 */
[----:B-1----:R-:W-:Y:S01]  /*4740*/  FADD.FTZ R137, R93, R94 ;  /* 0x0000005e5d897221 */ /* 0x002fe20000010000 */
[----:B0-----:R-:W-:-:S04]  /*4750*/  LOP3.LUT P2, RZ, R122, 0x1f, RZ, 0xc0, !PT ;  /* 0x0000001f7aff7812 */ /* 0x001fc8000784c0ff */
[----:B------:R-:W0:Y:S02]  /*4760*/  SHFL.BFLY PT, R94, R137, 0x2, 0x1f ;  /* 0x0c401f00895e7f89 */ /* 0x000e2400000e0000 */
[----:B0-----:R-:W-:-:S05]  /*4770*/  FADD.FTZ R139, R137, R94 ;  /* 0x0000005e898b7221 */ /* 0x001fca0000010000 */
        /* <DEDUP_REMOVED lines=17> */
.L_x_3260:
[----:B--23--:R-:W-:Y:S05]  /*4890*/  BSYNC.RECONVERGENT B0 ;  /* 0x0000000000007941 */ /* 0x00cfea0003800200 */
.L_x_3259:
        /* <DEDUP_REMOVED lines=15> */
.L_x_3262:
[----:B------:R-:W-:Y:S05]  /*4990*/  BSYNC.RECONVERGENT B0 ;  /* 0x0000000000007941 */ /* 0x000fea0003800200 */
.L_x_3261:
[----:B------:R-:W1:Y:S01]  /*49a0*/  SHFL.DOWN PT, R95, R94, 0x2, 0x1f ;  /* 0x08401f005e5f7f89 */ /* 0x000e6200000e0000 */
[----:B------:R-:W-:Y:S01]  /*49b0*/  ISETP.NE.AND P2, PT, R122, RZ, PT ;  /* 0x000000ff7a00720c */ /* 0x000fe20003f45270 */
[----:B------:R-:W-:Y:S01]  /*49c0*/  HADD2.F32 R147, -RZ, R89.H0_H0 ;  /* 0x20000059ff937230 */ /* 0x000fe20000004100 */
[----:B------:R-:W-:Y:S01]  /*49d0*/  ISETP.NE.AND P3, PT, RZ, UR11, PT ;  /* 0x0000000bff007c0c */ /* 0x000fe2000bf65270 */
[----:B0-----:R-:W0:Y:S01]  /*49e0*/  SHFL.DOWN PT, R137, R92, 0x2, 0x1f ;  /* 0x08401f005c897f89 */ /* 0x001e2200000e0000 */
[----:B------:R-:W-:Y:S01]  /*49f0*/  HADD2.F32 R149, -RZ, R61.H0_H0 ;  /* 0x2000003dff957230 */ /* 0x000fe20000004100 */
[----:B------:R-:W-:Y:S01]  /*4a00*/  UPLOP3.LUT UP1, UPT, UPT, UPT, UP1, 0x40, 0x4 ;  /* 0x000000000004789c */ /* 0x000fe20003f2e810 */
[----:B------:R-:W-:Y:S01]  /*4a10*/  HADD2.F32 R151, -RZ, R63.H0_H0 ;  /* 0x2000003fff977230 */ /* 0x000fe20000004100 */
[----:B------:R-:W2:Y:S01]  /*4a20*/  SHFL.DOWN PT, R140, R93, 0x2, 0x1f ;  /* 0x08401f005d8c7f89 */ /* 0x000ea200000e0000 */
[----:B------:R-:W-:Y:S02]  /*4a30*/  HADD2.F32 R153, -RZ, R91.H1_H1 ;  /* 0x3000005bff997230 */ /* 0x000fe40000004100 */
[----:B------:R-:W-:-:S02]  /*4a40*/  HADD2.F32 R155, -RZ, R63.H1_H1 ;  /* 0x3000003fff9b7230 */ /* 0x000fc40000004100 */
[----:B------:R-:W-:Y:S02]  /*4a50*/  HADD2.F32 R150, -RZ, R39.H0_H0 ;  /* 0x20000027ff967230 */ /* 0x000fe40000004100 */
[----:B------:R-:W-:Y:S02]  /*4a60*/  HADD2.F32 R152, -RZ, R67.H1_H1 ;  /* 0x30000043ff987230 */ /* 0x000fe40000004100 */
[----:B------:R-:W-:Y:S01]  /*4a70*/  HADD2.F32 R154, -RZ, R39.H1_H1 ;  /* 0x30000027ff9a7230 */ /* 0x000fe20000004100 */
[-C--:B-1----:R-:W-:Y:S02]  /*4a80*/  IADD3 R139, PT, PT, R95, R94.reuse, RZ ;  /* 0x0000005e5f8b7210 */ /* 0x082fe40007ffe0ff */
[----:B------:R-:W-:Y:S02]  /*4a90*/  I2FP.F32.S32 R144, R95 ;  /* 0x0000005f00907245 */ /* 0x000fe40000201400 */
        /* <DEDUP_REMOVED lines=8> */
[----:B------:R-:W-:-:S02]  /*4b20*/  HADD2.F32 R146, -RZ, R37.H1_H1 ;  /* 0x30000025ff927230 */ /* 0x000fc40000004100 */
[----:B------:R-:W-:-:S04]  /*4b30*/  FMUL.FTZ R137, R137, R137 ;  /* 0x0000008989897220 */ /* 0x000fc80000410000 */
[----:B------:R-:W-:-:S04]  /*4b40*/  FMUL.FTZ R137, R137, R95 ;  /* 0x0000005f89897220 */ /* 0x000fc80000410000 */
[----:B------:R-:W-:Y:S01]  /*4b50*/  FMUL.FTZ R137, R137, R144 ;  /* 0x0000009089897220 */ /* 0x000fe20000410000 */
[----:B------:R-:W-:Y:S02]  /*4b60*/  HADD2.F32 R144, -RZ, R49.H1_H1 ;  /* 0x30000031ff907230 */ /* 0x000fe40000004100 */
[C---:B0-----:R-:W-:Y:S01]  /*4b70*/  FMUL.FTZ R92, R142.reuse, R143 ;  /* 0x0000008f8e5c7220 */ /* 0x041fe20000410000 */
[----:B------:R-:W-:Y:S01]  /*4b80*/  FFMA.FTZ R93, R142, R137, R93 ;  /* 0x000000898e5d7223 */ /* 0x000fe2000001005d */
[----:B-1----:R-:W-:-:S03]  /*4b90*/  IADD3 R139, PT, PT, R139, R148, RZ ;  /* 0x000000948b8b7210 */ /* 0x002fc60007ffe0ff */
        /* <DEDUP_REMOVED lines=8> */
[----:B------:R-:W-:Y:S01]  /*4c20*/  FFMA.FTZ R142, R141, R92, R142 ;  /* 0x0000005c8d8e7223 */ /* 0x000fe2000001008e */
[----:B-1----:R-:W-:Y:S02]  /*4c30*/  FADD.FTZ R94, R93, R94 ;  /* 0x0000005e5d5e7221 */ /* 0x002fe40000010000 */
[----:B------:R-:W-:Y:S01]  /*4c40*/  FMUL.FTZ R140, R141, R140 ;  /* 0x0000008c8d8c7220 */ /* 0x000fe20000410000 */
[C---:B--2---:R-:W-:Y:S01]  /*4c50*/  FMUL.FTZ R95, R139.reuse, R142 ;  /* 0x0000008e8b5f7220 */ /* 0x044fe20000410000 */
[----:B------:R-:W0:Y:S02]  /*4c60*/  @!P2 LDC.64 R92, c[0x0][0x3c0] ;  /* 0x0000f000ff5cab82 */ /* 0x000e240000000a00 */
[----:B------:R-:W-:Y:S01]  /*4c70*/  FMUL.FTZ R140, R140, R148 ;  /* 0x000000948c8c7220 */ /* 0x000fe20000410000 */
[----:B------:R-:W-:Y:S02]  /*4c80*/  HADD2.F32 R148, -RZ, R67.H0_H0 ;  /* 0x20000043ff947230 */ /* 0x000fe40000004100 */
[----:B------:R-:W1:Y:S01]  /*4c90*/  SHFL.IDX PT, R95, R95, RZ, 0x1f ;  /* 0x00001fff5f5f7589 */ /* 0x000e6200000e0000 */
[----:B------:R-:W-:-:S02]  /*4ca0*/  FFMA.FTZ R140, R139, R140, R94 ;  /* 0x0000008c8b8c7223 */ /* 0x000fc4000001005e */
[----:B------:R-:W2:Y:S04]  /*4cb0*/  LDC R139, c[0x0][0x448] ;  /* 0x00011200ff8b7b82 */ /* 0x000ea80000000800 */
[----:B------:R-:W2:Y:S01]  /*4cc0*/  SHFL.IDX PT, R140, R140, RZ, 0x1f ;  /* 0x00001fff8c8c7589 */ /* 0x000ea200000e0000 */
[----:B0-----:R-:W-:-:S04]  /*4cd0*/  @!P2 IMAD.WIDE R92, R21, 0x4, R92 ;  /* 0x00000004155ca825 */ /* 0x001fc800078e025c */
[C---:B-1----:R-:W-:Y:S01]  /*4ce0*/  FMUL.FTZ R137, R95.reuse, R95 ;  /* 0x0000005f5f897220 */ /* 0x042fe20000410000 */
[----:B------:R-:W-:Y:S01]  /*4cf0*/  FSEL R94, R95, RZ, !P3 ;  /* 0x000000ff5f5e7208 */ /* 0x000fe20005800000 */
[----:B------:R0:W-:Y:S03]  /*4d00*/  @!P2 STG.E desc[UR6][R92.64], R95 ;  /* 0x0000005f5c00a986 */ /* 0x0001e6000c101906 */
[----:B------:R-:W-:Y:S01]  /*4d10*/  FSEL R142, R137, RZ, P3 ;  /* 0x000000ff898e7208 */ /* 0x000fe20001800000 */
[----:B------:R-:W-:Y:S01]  /*4d20*/  FADD.FTZ R137, -R94, R18 ;  /* 0x000000125e897221 */ /* 0x000fe20000010100 */
[----:B--2---:R-:W-:Y:S01]  /*4d30*/  FFMA.FTZ R139, R140, UR12, R139 ;  /* 0x0000000c8c8b7c23 */ /* 0x004fe2000801008b */
[C---:B------:R-:W-:Y:S01]  /*4d40*/  FADD.FTZ R16, -R94.reuse, R16 ;  /* 0x000000105e107221 */ /* 0x040fe20000010100 */
[C---:B------:R-:W-:Y:S01]  /*4d50*/  FADD.FTZ R13, -R94.reuse, R13 ;  /* 0x0000000d5e0d7221 */ /* 0x040fe20000010100 */
[C---:B------:R-:W-:Y:S01]  /*4d60*/  FADD.FTZ R15, -R94.reuse, R15 ;  /* 0x0000000f5e0f7221 */ /* 0x040fe20000010100 */
[----:B------:R-:W-:Y:S01]  /*4d70*/  FADD.FTZ R18, R139, R142 ;  /* 0x0000008e8b127221 */ /* 0x000fe20000010000 */
[C---:B------:R-:W-:Y:S01]  /*4d80*/  FADD.FTZ R14, -R94.reuse, R14 ;  /* 0x0000000e5e0e7221 */ /* 0x040fe20000010100 */
[C---:B------:R-:W-:Y:S01]  /*4d90*/  FADD.FTZ R17, -R94.reuse, R17 ;  /* 0x000000115e117221 */ /* 0x040fe20000010100 */
[C---:B------:R-:W-:Y:S01]  /*4da0*/  FADD.FTZ R12, -R94.reuse, R12 ;  /* 0x0000000c5e0c7221 */ /* 0x040fe20000010100 */
[C---:B------:R-:W-:Y:S01]  /*4db0*/  FADD.FTZ R19, -R94.reuse, R19 ;  /* 0x000000135e137221 */ /* 0x040fe20000010100 */
[C---:B------:R-:W-:Y:S01]  /*4dc0*/  FADD.FTZ R8, -R94.reuse, R8 ;  /* 0x000000085e087221 */ /* 0x040fe20000010100 */
[----:B------:R-:W1:Y:S01]  /*4dd0*/  MUFU.RSQ R18, R18 ;  /* 0x0000001200127308 */ /* 0x000e620000001400 */
        /* <DEDUP_REMOVED lines=47> */
[----:B------:R-:W-:-:S02]  /*50d0*/  HADD2.F32 R94, -RZ, R88.H0_H0 ;  /* 0x20000058ff5e7230 */ /* 0x000fc40000004100 */
[C---:B-1----:R-:W-:Y:S01]  /*50e0*/  FMUL.FTZ R137, R18.reuse, R137 ;  /* 0x0000008912897220 */ /* 0x042fe20000410000 */
[----:B------:R-:W-:Y:S02]  /*50f0*/  HADD2.F32 R114, -RZ, R60.H0_H0 ;  /* 0x2000003cff727230 */ /* 0x000fe40000004100 */
[C---:B0-----:R-:W-:Y:S01]  /*5100*/  FMUL.FTZ R92, R18.reuse, R16 ;  /* 0x00000010125c7220 */ /* 0x041fe20000410000 */
[----:B------:R-:W-:Y:S02]  /*5110*/  HADD2.F32 R134, -RZ, R88.H1_H1 ;  /* 0x30000058ff867230 */ /* 0x000fe40000004100 */
[----:B------:R-:W-:Y:S01]  /*5120*/  FMUL.FTZ R13, R18, R13 ;  /* 0x0000000d120d7220 */ /* 0x000fe20000410000 */
[----:B------:R-:W-:Y:S02]  /*5130*/  HADD2.F32 R136, -RZ, R60.H1_H1 ;  /* 0x3000003cff887230 */ /* 0x000fe40000004100 */
[----:B------:R-:W-:Y:S01]  /*5140*/  FFMA.FTZ R16, R137, R94, R114 ;  /* 0x0000005e89107223 */ /* 0x000fe20000010072 */
[----:B------:R-:W-:Y:S01]  /*5150*/  FFMA.FTZ R92, R92, R147, R149 ;  /* 0x000000935c5c7223 */ /* 0x000fe20000010095 */
[----:B------:R-:W-:-:S02]  /*5160*/  HADD2.F32 R137, -RZ, R90.H1_H1 ;  /* 0x3000005aff897230 */ /* 0x000fc40000004100 */
[C---:B------:R-:W-:Y:S01]  /*5170*/  FMUL.FTZ R94, R18.reuse, R17 ;  /* 0x00000011125e7220 */ /* 0x040fe20000410000 */
[----:B------:R-:W-:Y:S02]  /*5180*/  HADD2.F32 R147, -RZ, R62.H1_H1 ;  /* 0x3000003eff937230 */ /* 0x000fe40000004100 */
[C---:B------:R-:W-:Y:S01]  /*5190*/  FMUL.FTZ R114, R18.reuse, R12 ;  /* 0x0000000c12727220 */ /* 0x040fe20000410000 */
[----:B------:R-:W-:Y:S02]  /*51a0*/  HADD2.F32 R149, -RZ, R91.H0_H0 ;  /* 0x2000005bff957230 */ /* 0x000fe40000004100 */
[----:B------:R-:W-:Y:S01]  /*51b0*/  FMUL.FTZ R14, R18, R14 ;  /* 0x0000000e120e7220 */ /* 0x000fe20000410000 */
[----:B------:R-:W-:Y:S02]  /*51c0*/  HADD2.F32 R93, -RZ, R90.H0_H0 ;  /* 0x2000005aff5d7230 */ /* 0x000fe40000004100 */
[----:B------:R-:W-:Y:S01]  /*51d0*/  FFMA.FTZ R13, R13, R134, R136 ;  /* 0x000000860d0d7223 */ /* 0x000fe20000010088 */
[----:B------:R-:W-:-:S02]  /*51e0*/  HADD2.F32 R95, -RZ, R62.H0_H0 ;  /* 0x2000003eff5f7230 */ /* 0x000fc40000004100 */
[----:B------:R-:W-:Y:S01]  /*51f0*/  FMUL.FTZ R134, R18, R19 ;  /* 0x0000001312867220 */ /* 0x000fe20000410000 */
[----:B------:R-:W-:Y:S01]  /*5200*/  FFMA.FTZ R12, R94, R137, R147 ;  /* 0x000000895e0c7223 */ /* 0x000fe20000010093 */
[----:B------:R-:W-:Y:S01]  /*5210*/  FFMA.FTZ R19, R114, R149, R151 ;  /* 0x0000009572137223 */ /* 0x000fe20000010097 */
[----:B------:R-:W-:Y:S02]  /*5220*/  HADD2.F32 R94, -RZ, R84.H1_H1 ;  /* 0x30000054ff5e7230 */ /* 0x000fe40000004100 */
[----:B------:R-:W-:Y:S01]  /*5230*/  FFMA.FTZ R17, R14, R93, R95 ;  /* 0x0000005d0e117223 */ /* 0x000fe2000001005f */
[----:B------:R-:W-:Y:S02]  /*5240*/  HADD2.F32 R114, -RZ, R56.H1_H1 ;  /* 0x30000038ff727230 */ /* 0x000fe40000004100 */
[C---:B------:R-:W-:Y:S01]  /*5250*/  FMUL.FTZ R11, R18.reuse, R11 ;  /* 0x0000000b120b7220 */ /* 0x040fe20000410000 */
[----:B------:R-:W-:Y:S02]  /*5260*/  HADD2.F32 R93, -RZ, R84.H0_H0 ;  /* 0x20000054ff5d7230 */ /* 0x000fe40000004100 */
[----:B------:R-:W-:Y:S01]  /*5270*/  FMUL.FTZ R8, R18, R8 ;  /* 0x0000000812087220 */ /* 0x000fe20000410000 */
[----:B------:R-:W-:-:S02]  /*5280*/  HADD2.F32 R95, -RZ, R56.H0_H0 ;  /* 0x20000038ff5f7230 */ /* 0x000fc40000004100 */
[----:B------:R-:W-:Y:S01]  /*5290*/  FFMA.FTZ R14, R134, R153, R155 ;  /* 0x00000099860e7223 */ /* 0x000fe2000001009b */
[----:B------:R-:W-:Y:S02]  /*52a0*/  HADD2.F32 R137, -RZ, R85.H0_H0 ;  /* 0x20000055ff897230 */ /* 0x000fe40000004100 */
[C---:B------:R-:W-:Y:S01]  /*52b0*/  FMUL.FTZ R134, R18.reuse, R6 ;  /* 0x0000000612867220 */ /* 0x040fe20000410000 */
[----:B------:R-:W-:Y:S02]  /*52c0*/  HADD2.F32 R147, -RZ, R57.H0_H0 ;  /* 0x20000039ff937230 */ /* 0x000fe40000004100 */
[----:B------:R-:W-:Y:S01]  /*52d0*/  FMUL.FTZ R136, R18, R9 ;  /* 0x0000000912887220 */ /* 0x000fe20000410000 */
[----:B------:R-:W-:Y:S02]  /*52e0*/  HADD2.F32 R149, -RZ, R85.H1_H1 ;  /* 0x30000055ff957230 */ /* 0x000fe40000004100 */
[----:B------:R-:W-:Y:S01]  /*52f0*/  FFMA.FTZ R6, R11, R94, R114 ;  /* 0x0000005e0b067223 */ /* 0x000fe20000010072 */
[----:B------:R-:W-:-:S02]  /*5300*/  HADD2.F32 R151, -RZ, R57.H1_H1 ;  /* 0x30000039ff977230 */ /* 0x000fc40000004100 */
[----:B------:R-:W-:Y:S01]  /*5310*/  FFMA.FTZ R9, R8, R93, R95 ;  /* 0x0000005d08097223 */ /* 0x000fe2000001005f */
[----:B------:R-:W-:Y:S02]  /*5320*/  HADD2.F32 R94, -RZ, R86.H1_H1 ;  /* 0x30000056ff5e7230 */ /* 0x000fe40000004100 */
[----:B------:R-:W-:Y:S01]  /*5330*/  FMUL.FTZ R7, R18, R7 ;  /* 0x0000000712077220 */ /* 0x000fe20000410000 */
[----:B------:R-:W-:Y:S02]  /*5340*/  HADD2.F32 R114, -RZ, R58.H1_H1 ;  /* 0x3000003aff727230 */ /* 0x000fe40000004100 */
[----:B------:R-:W-:Y:S01]  /*5350*/  FFMA.FTZ R11, R134, R137, R147 ;  /* 0x00000089860b7223 */ /* 0x000fe20000010093 */
[----:B------:R-:W-:Y:S02]  /*5360*/  HADD2.F32 R93, -RZ, R86.H0_H0 ;  /* 0x20000056ff5d7230 */ /* 0x000fe40000004100 */
[----:B------:R-:W-:Y:S01]  /*5370*/  FFMA.FTZ R8, R136, R149, R151 ;  /* 0x0000009588087223 */ /* 0x000fe20000010097 */
[----:B------:R-:W-:-:S02]  /*5380*/  HADD2.F32 R95, -RZ, R58.H0_H0 ;  /* 0x2000003aff5f7230 */ /* 0x000fc40000004100 */
[C---:B------:R-:W-:Y:S01]  /*5390*/  FMUL.FTZ R4, R18.reuse, R4 ;  /* 0x0000000412047220 */ /* 0x040fe20000410000 */
[----:B------:R-:W-:Y:S02]  /*53a0*/  HADD2.F32 R138, -RZ, R89.H1_H1 ;  /* 0x30000059ff8a7230 */ /* 0x000fe40000004100 */
[C---:B------:R-:W-:Y:S01]  /*53b0*/  FMUL.FTZ R15, R18.reuse, R15 ;  /* 0x0000000f120f7220 */ /* 0x040fe20000410000 */
[----:B------:R-:W-:Y:S02]  /*53c0*/  HADD2.F32 R140, -RZ, R61.H1_H1 ;  /* 0x3000003dff8c7230 */ /* 0x000fe40000004100 */
[C---:B------:R-:W-:Y:S01]  /*53d0*/  FMUL.FTZ R134, R18.reuse, R2 ;  /* 0x0000000212867220 */ /* 0x040fe20000410000 */
[----:B------:R-:W-:Y:S02]  /*53e0*/  HADD2.F32 R137, -RZ, R87.H0_H0 ;  /* 0x20000057ff897230 */ /* 0x000fe40000004100 */
[----:B------:R-:W-:Y:S01]  /*53f0*/  FMUL.FTZ R136, R18, R5 ;  /* 0x0000000512887220 */ /* 0x000fe20000410000 */
[----:B------:R-:W-:-:S02]  /*5400*/  HADD2.F32 R147, -RZ, R59.H0_H0 ;  /* 0x2000003bff937230 */ /* 0x000fc40000004100 */
[----:B------:R-:W-:Y:S01]  /*5410*/  FFMA.FTZ R2, R7, R94, R114 ;  /* 0x0000005e07027223 */ /* 0x000fe20000010072 */
[----:B------:R-:W-:Y:S02]  /*5420*/  HADD2.F32 R149, -RZ, R87.H1_H1 ;  /* 0x30000057ff957230 */ /* 0x000fe40000004100 */
[----:B------:R-:W-:Y:S01]  /*5430*/  FFMA.FTZ R5, R4, R93, R95 ;  /* 0x0000005d04057223 */ /* 0x000fe2000001005f */
[----:B------:R-:W-:Y:S02]  /*5440*/  HADD2.F32 R151, -RZ, R59.H1_H1 ;  /* 0x3000003bff977230 */ /* 0x000fe40000004100 */
[----:B------:R-:W-:Y:S01]  /*5450*/  FFMA.FTZ R15, R15, R138, R140 ;  /* 0x0000008a0f0f7223 */ /* 0x000fe2000001008c */
[----:B------:R-:W-:Y:S02]  /*5460*/  HADD2.F32 R94, -RZ, R80.H0_H0 ;  /* 0x20000050ff5e7230 */ /* 0x000fe40000004100 */
[----:B------:R-:W-:Y:S01]  /*5470*/  FMUL.FTZ R3, R18, R3 ;  /* 0x0000000312037220 */ /* 0x000fe20000410000 */
[----:B------:R-:W-:-:S02]  /*5480*/  HADD2.F32 R114, -RZ, R52.H0_H0 ;  /* 0x20000034ff727230 */ /* 0x000fc40000004100 */
[----:B------:R-:W-:Y:S01]  /*5490*/  FFMA.FTZ R7, R134, R137, R147 ;  /* 0x0000008986077223 */ /* 0x000fe20000010093 */
[----:B------:R-:W-:Y:S02]  /*54a0*/  HADD2.F32 R93, -RZ, R80.H1_H1 ;  /* 0x30000050ff5d7230 */ /* 0x000fe40000004100 */
[----:B------:R-:W-:Y:S01]  /*54b0*/  FFMA.FTZ R4, R136, R149, R151 ;  /* 0x0000009588047223 */ /* 0x000fe20000010097 */
[----:B------:R-:W-:Y:S02]  /*54c0*/  HADD2.F32 R95, -RZ, R52.H1_H1 ;  /* 0x30000034ff5f7230 */ /* 0x000fe40000004100 */
[C---:B------:R-:W-:Y:S01]  /*54d0*/  FMUL.FTZ R22, R18.reuse, R22 ;  /* 0x0000001612167220 */ /* 0x040fe20000410000 */
[----:B------:R-:W-:Y:S02]  /*54e0*/  HADD2.F32 R138, -RZ, R81.H1_H1 ;  /* 0x30000051ff8a7230 */ /* 0x000fe40000004100 */
[----:B------:R-:W-:Y:S01]  /*54f0*/  FMUL.FTZ R137, R18, R96 ;  /* 0x0000006012897220 */ /* 0x000fe20000410000 */
[----:B------:R-:W-:-:S02]  /*5500*/  HADD2.F32 R140, -RZ, R53.H1_H1 ;  /* 0x30000035ff8c7230 */ /* 0x000fc40000004100 */
[----:B------:R-:W-:Y:S01]  /*5510*/  FMUL.FTZ R23, R18, R23 ;  /* 0x0000001712177220 */ /* 0x000fe20000410000 */
[----:B------:R-:W-:Y:S02]  /*5520*/  HADD2.F32 R134, -RZ, R81.H0_H0 ;  /* 0x20000051ff867230 */ /* 0x000fe40000004100 */
[----:B------:R-:W-:Y:S01]  /*5530*/  FFMA.FTZ R96, R3, R94, R114 ;  /* 0x0000005e03607223 */ /* 0x000fe20000010072 */
[----:B------:R-:W-:Y:S02]  /*5540*/  HADD2.F32 R136, -RZ, R53.H0_H0 ;  /* 0x20000035ff887230 */ /* 0x000fe40000004100 */
[----:B------:R-:W-:Y:S01]  /*5550*/  FFMA.FTZ R3, R22, R93, R95 ;  /* 0x0000005d16037223 */ /* 0x000fe2000001005f */
[----:B------:R-:W-:Y:S01]  /*5560*/  FFMA.FTZ R22, R137, R138, R140 ;  /* 0x0000008a89167223 */ /* 0x000fe2000001008c */
[----:B------:R-:W-:Y:S02]  /*5570*/  HADD2.F32 R94, -RZ, R82.H0_H0 ;  /* 0x20000052ff5e7230 */ /* 0x000fe40000004100 */
[----:B------:R-:W-:Y:S01]  /*5580*/  FMUL.FTZ R97, R18, R97 ;  /* 0x0000006112617220 */ /* 0x000fe20000410000 */
[----:B------:R-:W-:Y:S01]  /*5590*/  FFMA.FTZ R23, R23, R134, R136 ;  /* 0x0000008617177223 */ /* 0x000fe20000010088 */
[----:B------:R-:W-:-:S02]  /*55a0*/  HADD2.F32 R114, -RZ, R54.H0_H0 ;  /* 0x20000036ff727230 */ /* 0x000fc40000004100 */
[C---:B------:R-:W-:Y:S01]  /*55b0*/  FMUL.FTZ R99, R18.reuse, R99 ;  /* 0x0000006312637220 */ /* 0x040fe20000410000 */
        /* <DEDUP_REMOVED lines=9> */
[C---:B------:R-:W-:Y:S01]  /*5650*/  FMUL.FTZ R101, R18.reuse, R101 ;  /* 0x0000006512657220 */ /* 0x040fe20000410000 */
[----:B------:R-:W-:Y:S02]  /*5660*/  HADD2.F32 R137, -RZ, R55.H1_H1 ;  /* 0x30000037ff897230 */ /* 0x000fe40000004100 */
[----:B------:R-:W-:Y:S01]  /*5670*/  FFMA.FTZ R97, R93, R134, R136 ;  /* 0x000000865d617223 */ /* 0x000fe20000010088 */
        /* <DEDUP_REMOVED lines=14> */
[--C-:B------:R-:W-:Y:S02]  /*5760*/  HADD2.F32 R94, -RZ, R78.reuse.H0_H0 ;  /* 0x2000004eff5e7230 */ /* 0x100fe40000004100 */
[----:B------:R-:W-:Y:S01]  /*5770*/  FFMA.FTZ R101, R93, R134, R136 ;  /* 0x000000865d657223 */ /* 0x000fe20000010088 */
[----:B------:R-:W-:Y:S02]  /*5780*/  HADD2.F32 R93, -RZ, R78.H1_H1 ;  /* 0x3000004eff5d7230 */ /* 0x000fe40000004100 */
[----:B------:R-:W-:Y:S01]  /*5790*/  FFMA.FTZ R103, R95, R142, R144 ;  /* 0x0000008e5f677223 */ /* 0x000fe20000010090 */
[----:B------:R-:W-:-:S02]  /*57a0*/  HADD2.F32 R95, -RZ, R50.H1_H1 ;  /* 0x30000032ff5f7230 */ /* 0x000fc40000004100 */
        /* <DEDUP_REMOVED lines=8> */
[----:B------:R-:W-:Y:S01]  /*5830*/  FFMA.FTZ R105, R105, R94, R114 ;  /* 0x0000005e69697223 */ /* 0x000fe20000010072 */
[----:B------:R-:W-:Y:S02]  /*5840*/  HADD2.F32 R140, -RZ, R51.H1_H1 ;  /* 0x30000033ff8c7230 */ /* 0x000fe40000004100 */
[----:B------:R-:W-:Y:S01]  /*5850*/  FFMA.FTZ R114, R107, R134, R136 ;  /* 0x000000866b727223 */ /* 0x000fe20000010088 */
[----:B------:R-:W-:Y:S02]  /*5860*/  HADD2.F32 R93, -RZ, R72.H1_H1 ;  /* 0x30000048ff5d7230 */ /* 0x000fe40000004100 */
[----:B------:R-:W-:Y:S01]  /*5870*/  FMUL.FTZ R116, R18, R116 ;  /* 0x0000007412747220 */ /* 0x000fe20000410000 */
[----:B------:R-:W-:Y:S02]  /*5880*/  HADD2.F32 R95, -RZ, R44.H1_H1 ;  /* 0x3000002cff5f7230 */ /* 0x000fe40000004100 */
[----:B------:R-:W-:Y:S01]  /*5890*/  FFMA.FTZ R107, R137, R138, R140 ;  /* 0x0000008a896b7223 */ /* 0x000fe2000001008c */
[----:B------:R-:W-:-:S02]  /*58a0*/  HADD2.F32 R134, -RZ, R72.H0_H0 ;  /* 0x20000048ff867230 */ /* 0x000fc40000004100 */
[C---:B------:R-:W-:Y:S01]  /*58b0*/  FMUL.FTZ R109, R18.reuse, R109 ;  /* 0x0000006d126d7220 */ /* 0x040fe20000410000 */
[----:B------:R-:W-:Y:S02]  /*58c0*/  HADD2.F32 R94, -RZ, R44.H0_H0 ;  /* 0x2000002cff5e7230 */ /* 0x000fe40000004100 */
[----:B------:R-:W-:Y:S01]  /*58d0*/  FMUL.FTZ R137, R18, R111 ;  /* 0x0000006f12897220 */ /* 0x000fe20000410000 */
[----:B------:R-:W-:Y:S02]  /*58e0*/  HADD2.F32 R108, -RZ, R73.H0_H0 ;  /* 0x20000049ff6c7230 */ /* 0x000fe40000004100 */
[----:B------:R-:W-:Y:S01]  /*58f0*/  FFMA.FTZ R111, R116, R93, R95 ;  /* 0x0000005d746f7223 */ /* 0x000fe2000001005f */
[----:B------:R-:W-:Y:S02]  /*5900*/  HADD2.F32 R136, -RZ, R45.H0_H0 ;  /* 0x2000002dff887230 */ /* 0x000fe40000004100 */
[----:B------:R-:W-:Y:S01]  /*5910*/  FFMA.FTZ R134, R109, R134, R94 ;  /* 0x000000866d867223 */ /* 0x000fe2000001005e */
[----:B------:R-:W-:-:S02]  /*5920*/  HADD2.F32 R93, -RZ, R74.H1_H1 ;  /* 0x3000004aff5d7230 */ /* 0x000fc40000004100 */
[C---:B------:R-:W-:Y:S01]  /*5930*/  FMUL.FTZ R120, R18.reuse, R120 ;  /* 0x0000007812787220 */ /* 0x040fe20000410000 */
        /* <DEDUP_REMOVED lines=10> */
[----:B------:R-:W-:Y:S02]  /*59e0*/  HADD2.F32 R94, -RZ, R74.H0_H0 ;  /* 0x2000004aff5e7230 */ /* 0x000fe40000004100 */
[----:B------:R-:W-:Y:S01]  /*59f0*/  FFMA.FTZ R118, R118, R147, R149 ;  /* 0x0000009376767223 */ /* 0x000fe20000010095 */
[----:B------:R-:W-:Y:S02]  /*5a00*/  HADD2.F32 R108, -RZ, R46.H0_H0 ;  /* 0x2000002eff6c7230 */ /* 0x000fe40000004100 */
[----:B------:R-:W-:Y:S01]  /*5a10*/  FFMA.FTZ R120, R109, R138, R140 ;  /* 0x0000008a6d787223 */ /* 0x000fe2000001008c */
[----:B------:R-:W-:-:S02]  /*5a20*/  HADD2.F32 R116, -RZ, R75.H0_H0 ;  /* 0x2000004bff747230 */ /* 0x000fc40000004100 */
[C---:B------:R-:W-:Y:S01]  /*5a30*/  FMUL.FTZ R117, R18.reuse, R117 ;  /* 0x0000007512757220 */ /* 0x040fe20000410000 */
[----:B------:R-:W-:Y:S02]  /*5a40*/  HADD2.F32 R136, -RZ, R47.H0_H0 ;  /* 0x2000002fff887230 */ /* 0x000fe40000004100 */
[----:B------:R-:W-:Y:S01]  /*5a50*/  FFMA.FTZ R147, R113, R94, R108 ;  /* 0x0000005e71937223 */ /* 0x000fe2000001006c */
[----:B------:R-:W-:Y:S02]  /*5a60*/  HADD2.F32 R138, -RZ, R69.H0_H0 ;  /* 0x20000045ff8a7230 */ /* 0x000fe40000004100 */
[C---:B------:R-:W-:Y:S01]  /*5a70*/  FMUL.FTZ R125, R18.reuse, R125 ;  /* 0x0000007d127d7220 */ /* 0x040fe20000410000 */
[----:B------:R-:W-:Y:S02]  /*5a80*/  HADD2.F32 R140, -RZ, R41.H0_H0 ;  /* 0x20000029ff8c7230 */ /* 0x000fe40000004100 */
[----:B------:R-:W-:Y:S01]  /*5a90*/  FMUL.FTZ R119, R18, R119 ;  /* 0x0000007712777220 */ /* 0x000fe20000410000 */
[----:B------:R-:W-:-:S02]  /*5aa0*/  HADD2.F32 R94, -RZ, R68.H0_H0 ;  /* 0x20000044ff5e7230 */ /* 0x000fc40000004100 */
[C---:B------:R-:W-:Y:S01]  /*5ab0*/  FMUL.FTZ R95, R18.reuse, R128 ;  /* 0x00000080125f7220 */ /* 0x040fe20000410000 */
[----:B------:R-:W-:Y:S02]  /*5ac0*/  HADD2.F32 R108, -RZ, R40.H0_H0 ;  /* 0x20000028ff6c7230 */ /* 0x000fe40000004100 */
[----:B------:R-:W-:Y:S01]  /*5ad0*/  FFMA.FTZ R113, R117, R116, R136 ;  /* 0x0000007475717223 */ /* 0x000fe20000010088 */
[----:B------:R-:W-:Y:S02]  /*5ae0*/  HADD2.F32 R142, -RZ, R69.H1_H1 ;  /* 0x30000045ff8e7230 */ /* 0x000fe40000004100 */
[----:B------:R-:W-:Y:S01]  /*5af0*/  FMUL.FTZ R93, R18, R126 ;  /* 0x0000007e125d7220 */ /* 0x000fe20000410000 */
[----:B------:R-:W-:Y:S02]  /*5b00*/  HADD2.F32 R144, -RZ, R41.H1_H1 ;  /* 0x30000029ff907230 */ /* 0x000fe40000004100 */
[----:B------:R-:W-:Y:S01]  /*5b10*/  FFMA.FTZ R128, R125, R138, R140 ;  /* 0x0000008a7d807223 */ /* 0x000fe2000001008c */
[----:B------:R-:W-:-:S02]  /*5b20*/  HADD2.F32 R116, -RZ, R68.H1_H1 ;  /* 0x30000044ff747230 */ /* 0x000fc40000004100 */
[----:B------:R-:W-:Y:S01]  /*5b30*/  FFMA.FTZ R126, R119, R94, R108 ;  /* 0x0000005e777e7223 */ /* 0x000fe2000001006c */
[----:B------:R-:W-:Y:S02]  /*5b40*/  HADD2.F32 R136, -RZ, R40.H1_H1 ;  /* 0x30000028ff887230 */ /* 0x000fe40000004100 */
[----:B------:R-:W-:Y:S01]  /*5b50*/  FFMA.FTZ R125, R95, R142, R144 ;  /* 0x0000008e5f7d7223 */ /* 0x000fe20000010090 */
[----:B------:R-:W-:Y:S02]  /*5b60*/  HADD2.F32 R94, -RZ, R70.H0_H0 ;  /* 0x20000046ff5e7230 */ /* 0x000fe40000004100 */
[C---:B------:R-:W-:Y:S01]  /*5b70*/  FMUL.FTZ R127, R18.reuse, R127 ;  /* 0x0000007f127f7220 */ /* 0x040fe20000410000 */
[----:B------:R-:W-:Y:S02]  /*5b80*/  HADD2.F32 R108, -RZ, R42.H0_H0 ;  /* 0x2000002aff6c7230 */ /* 0x000fe40000004100 */
[----:B------:R-:W-:Y:S01]  /*5b90*/  FMUL.FTZ R132, R18, R132 ;  /* 0x0000008412847220 */ /* 0x000fe20000410000 */
[----:B------:R-:W-:-:S02]  /*5ba0*/  HADD2.F32 R95, -RZ, R71.H1_H1 ;  /* 0x30000047ff5f7230 */ /* 0x000fc40000004100 */
[----:B------:R-:W-:Y:S01]  /*5bb0*/  FFMA.FTZ R119, R93, R116, R136 ;  /* 0x000000745d777223 */ /* 0x000fe20000010088 */
[----:B------:R-:W-:Y:S02]  /*5bc0*/  HADD2.F32 R109, -RZ, R43.H1_H1 ;  /* 0x3000002bff6d7230 */ /* 0x000fe40000004100 */
[C---:B------:R-:W-:Y:S01]  /*5bd0*/  FMUL.FTZ R93, R18.reuse, R130 ;  /* 0x00000082125d7220 */ /* 0x040fe20000410000 */
[----:B------:R-:W-:Y:S01]  /*5be0*/  FFMA.FTZ R130, R127, R94, R108 ;  /* 0x0000005e7f827223 */ /* 0x000fe2000001006c */
[----:B------:R-:W-:Y:S02]  /*5bf0*/  HADD2.F32 R138, -RZ, R71.H0_H0 ;  /* 0x20000047ff8a7230 */ /* 0x000fe40000004100 */
[----:B------:R-:W-:Y:S01]  /*5c00*/  FMUL.FTZ R129, R18, R129 ;  /* 0x0000008112817220 */ /* 0x000fe20000410000 */
[----:B------:R-:W-:Y:S01]  /*5c10*/  FFMA.FTZ R132, R132, R95, R109 ;  /* 0x0000005f84847223 */ /* 0x000fe2000001006d */
[----:B------:R-:W-:Y:S01]  /*5c20*/  HADD2.F32 R140, -RZ, R43.H0_H0 ;  /* 0x2000002bff8c7230 */ /* 0x000fe20000004100 */
[----:B------:R-:W0:Y:S01]  /*5c30*/  @!P2 LDC.64 R94, c[0x0][0x3c8] ;  /* 0x0000f200ff5eab82 */ /* 0x000e220000000a00 */
[----:B------:R-:W-:-:S02]  /*5c40*/  HADD2.F32 R108, -RZ, R36.H0_H0 ;  /* 0x20000024ff6c7230 */ /* 0x000fc40000004100 */
[C---:B------:R-:W-:Y:S01]  /*5c50*/  FMUL.FTZ R115, R18.reuse, R115 ;  /* 0x0000007312737220 */ /* 0x040fe20000410000 */
[----:B------:R-:W-:Y:S02]  /*5c60*/  HADD2.F32 R116, -RZ, R70.H1_H1 ;  /* 0x30000046ff747230 */ /* 0x000fe40000004100 */
[----:B------:R-:W-:Y:S01]  /*5c70*/  FFMA.FTZ R129, R129, R138, R140 ;  /* 0x0000008a81817223 */ /* 0x000fe2000001008c */
[----:B------:R-:W-:Y:S02]  /*5c80*/  HADD2.F32 R140, -RZ, R64.H0_H0 ;  /* 0x20000040ff8c7230 */ /* 0x000fe40000004100 */
[C---:B------:R-:W-:Y:S01]  /*5c90*/  FMUL.FTZ R139, R18.reuse, R139 ;  /* 0x0000008b128b7220 */ /* 0x040fe20000410000 */
[----:B------:R-:W-:Y:S02]  /*5ca0*/  HADD2.F32 R136, -RZ, R42.H1_H1 ;  /* 0x3000002aff887230 */ /* 0x000fe40000004100 */
[----:B------:R-:W-:Y:S01]  /*5cb0*/  FMUL.FTZ R123, R18, R123 ;  /* 0x0000007b127b7220 */ /* 0x000fe20000410000 */
[----:B------:R-:W-:-:S02]  /*5cc0*/  HADD2.F32 R142, -RZ, R65.H0_H0 ;  /* 0x20000041ff8e7230 */ /* 0x000fc40000004100 */
[----:B------:R-:W-:Y:S01]  /*5cd0*/  FFMA.FTZ R140, R115, R140, R108 ;  /* 0x0000008c738c7223 */ /* 0x000fe2000001006c */
[----:B------:R-:W-:Y:S01]  /*5ce0*/  HADD2.F32 R138, -RZ, R37.H0_H0 ;  /* 0x20000025ff8a7230 */ /* 0x000fe20000004100 */
[----:B------:R-:W1:Y:S01]  /*5cf0*/  LDC.64 R108, c[0x0][0x428] ;  /* 0x00010a00ff6c7b82 */ /* 0x000e620000000a00 */
[----:B------:R-:W-:Y:S01]  /*5d00*/  FFMA.FTZ R127, R93, R116, R136 ;  /* 0x000000745d7f7223 */ /* 0x000fe20000010088 */
[----:B------:R-:W-:Y:S02]  /*5d10*/  HADD2.F32 R116, -RZ, R64.H1_H1 ;  /* 0x30000040ff747230 */ /* 0x000fe40000004100 */
[----:B------:R-:W-:Y:S01]  /*5d20*/  FMUL.FTZ R141, R18, R141 ;  /* 0x0000008d128d7220 */ /* 0x000fe20000410000 */
[----:B------:R-:W-:Y:S01]  /*5d30*/  HADD2.F32 R136, -RZ, R36.H1_H1 ;  /* 0x30000024ff887230 */ /* 0x000fe20000004100 */
[----:B------:R-:W-:Y:S01]  /*5d40*/  F2FP.F16.F32.PACK_AB R96, R3, R96 ;  /* 0x000000600360723e */ /* 0x000fe200000000ff */
[----:B------:R-:W-:Y:S02]  /*5d50*/  HADD2.F32 R144, -RZ, R65.H1_H1 ;  /* 0x30000041ff907230 */ /* 0x000fe40000004100 */
[----:B------:R-:W-:Y:S01]  /*5d60*/  FFMA.FTZ R142, R123, R142, R138 ;  /* 0x0000008e7b8e7223 */ /* 0x000fe2000001008a */
[----:B------:R-:W-:-:S02]  /*5d70*/  HADD2.F32 R138, -RZ, R66.H1_H1 ;  /* 0x30000042ff8a7230 */ /* 0x000fc40000004100 */
[----:B------:R-:W-:Y:S01]  /*5d80*/  FFMA.FTZ R115, R139, R116, R136 ;  /* 0x000000748b737223 */ /* 0x000fe20000010088 */
[----:B------:R-:W-:Y:S02]  /*5d90*/  HADD2.F32 R136, -RZ, R38.H0_H0 ;  /* 0x20000026ff887230 */ /* 0x000fe40000004100 */
[----:B------:R-:W-:Y:S01]  /*5da0*/  FFMA.FTZ R123, R141, R144, R146 ;  /* 0x000000908d7b7223 */ /* 0x000fe20000010092 */
[----:B0-----:R-:W-:Y:S01]  /*5db0*/  @!P2 IMAD.WIDE R116, R21, 0x4, R94 ;  /* 0x000000041574a825 */ /* 0x001fe200078e025e */
[----:B------:R-:W-:-:S03]  /*5dc0*/  F2FP.F16.F32.PACK_AB R95, R14, R19 ;  /* 0x000000130e5f723e */ /* 0x000fc600000000ff */
[----:B------:R-:W-:Y:S01]  /*5dd0*/  FMUL.FTZ R133, R18, R133 ;  /* 0x0000008512857220 */ /* 0x000fe20000410000 */
[----:B------:R-:W-:Y:S01]  /*5de0*/  F2FP.F16.F32.PACK_AB R14, R2, R5 ;  /* 0x00000005020e723e */ /* 0x000fe200000000ff */
[----:B------:R-:W-:Y:S01]  /*5df0*/  HADD2.F32 R144, -RZ, R66.H0_H0 ;  /* 0x20000042ff907230 */ /* 0x000fe20000004100 */
[----:B------:R-:W0:Y:S01]  /*5e00*/  LDC.64 R2, c[0x0][0x380] ;  /* 0x0000e000ff027b82 */ /* 0x000e220000000a00 */
[----:B------:R-:W-:Y:S02]  /*5e10*/  HADD2.F32 R146, -RZ, R38.H1_H1 ;  /* 0x30000026ff927230 */ /* 0x000fe40000004100 */
[C---:B------:R-:W-:Y:S01]  /*5e20*/  FMUL.FTZ R143, R18.reuse, R143 ;  /* 0x0000008f128f7220 */ /* 0x040fe20000410000 */
[C---:B------:R-:W-:Y:S01]  /*5e30*/  FMUL.FTZ R135, R18.reuse, R135 ;  /* 0x0000008712877220 */ /* 0x040fe20000410000 */
[----:B------:R-:W-:Y:S01]  /*5e40*/  FFMA.FTZ R144, R133, R144, R136 ;  /* 0x0000009085907223 */ /* 0x000fe20000010088 */
[----:B------:R-:W-:Y:S01]  /*5e50*/  FMUL.FTZ R145, R18, R145 ;  /* 0x0000009112917220 */ /* 0x000fe20000410000 */
[----:B------:R-:W-:Y:S01]  /*5e60*/  FFMA.FTZ R133, R143, R138, R146 ;  /* 0x0000008a8f857223 */ /* 0x000fe20000010092 */
[----:B------:R-:W-:Y:S01]  /*5e70*/  F2FP.F16.F32.PACK_AB R93, R15, R92 ;  /* 0x0000005c0f5d723e */ /* 0x000fe200000000ff */
[----:B-1----:R-:W-:Y:S01]  /*5e80*/  IMAD.WIDE.U32 R138, R20, 0x10, R108 ;  /* 0x00000010148a7825 */ /* 0x002fe200078e006c */
[----:B------:R-:W-:-:S03]  /*5e90*/  F2FP.F16.F32.PACK_AB R94, R12, R17 ;  /* 0x000000110c5e723e */ /* 0x000fc600000000ff */
[----:B------:R-:W-:Y:S01]  /*5ea0*/  FFMA.FTZ R146, R135, R148, R150 ;  /* 0x0000009487927223 */ /* 0x000fe20000010096 */
[----:B------:R-:W-:Y:S01]  /*5eb0*/  F2FP.F16.F32.PACK_AB R92, R13, R16 ;  /* 0x000000100d5c723e */ /* 0x000fe200000000ff */
[----:B------:R1:W-:Y:S01]  /*5ec0*/  @!P2 STG.E desc[UR6][R116.64], R18 ;  /* 0x000000127400a986 */ /* 0x0003e2000c101906 */
[----:B------:R-:W-:Y:S01]  /*5ed0*/  F2FP.F16.F32.PACK_AB R13, R8, R11 ;  /* 0x0000000b080d723e */ /* 0x000fe200000000ff */
[----:B------:R-:W-:Y:S01]  /*5ee0*/  IMAD.WIDE.U32 R148, R10, 0x10, R108 ;  /* 0x000000100a947825 */ /* 0x000fe200078e006c */
[----:B------:R-:W-:-:S03]  /*5ef0*/  F2FP.F16.F32.PACK_AB R12, R6, R9 ;  /* 0x00000009060c723e */ /* 0x000fc600000000ff */
[----:B------:R-:W-:Y:S01]  /*5f00*/  FFMA.FTZ R135, R145, R152, R154 ;  /* 0x0000009891877223 */ /* 0x000fe2000001009a */
[----:B------:R-:W-:Y:S01]  /*5f10*/  F2FP.F16.F32.PACK_AB R15, R4, R7 ;  /* 0x00000007040f723e */ /* 0x000fe200000000ff */
[--C-:B------:R-:W-:Y:S01]  /*5f20*/  IMAD.WIDE.U32 R8, R0, 0x10, R108.reuse ;  /* 0x0000001000087825 */ /* 0x100fe200078e006c */
[----:B------:R-:W-:Y:S01]  /*5f30*/  F2FP.F16.F32.PACK_AB R98, R97, R98 ;  /* 0x000000626162723e */ /* 0x000fe200000000ff */
[----:B------:R2:W-:Y:S01]  /*5f40*/  STG.E.128 desc[UR6][R138.64], R92 ;  /* 0x0000005c8a007986 */ /* 0x0005e2000c101d06 */
        /* <DEDUP_REMOVED lines=9> */
[----:B-1----:R-:W-:Y:S01]  /*5fe0*/  IMAD.WIDE.U32 R18, R121, 0x10, R108 ;  /* 0x0000001079127825 */ /* 0x002fe200078e006c */
[----:B------:R-:W-:-:S02]  /*5ff0*/  F2FP.F16.F32.PACK_AB R4, R101, R104 ;  /* 0x000000686504723e */ /* 0x000fc400000000ff */
[----:B------:R-:W-:Y:S01]  /*6000*/  F2FP.F16.F32.PACK_AB R137, R118, R137 ;  /* 0x000000897689723e */ /* 0x000fe200000000ff */
[----:B------:R-:W-:Y:S01]  /*6010*/  IMAD.WIDE.U32 R108, R131, 0x10, R108 ;  /* 0x00000010836c7825 */ /* 0x000fe200078e006c */
[----:B------:R-:W-:Y:S01]  /*6020*/  F2FP.F16.F32.PACK_AB R131, R132, R129 ;  /* 0x000000818483723e */ /* 0x000fe200000000ff */
[----:B------:R3:W-:Y:S01]  /*6030*/  STG.E.128 desc[UR6][R10.64], R4 ;  /* 0x000000040a007986 */ /* 0x0007e2000c101d06 */
[----:B------:R-:W-:Y:S02]  /*6040*/  F2FP.F16.F32.PACK_AB R136, R111, R134 ;  /* 0x000000866f88723e */ /* 0x000fe400000000ff */
[----:B--2---:R-:W-:Y:S02]  /*6050*/  F2FP.F16.F32.PACK_AB R139, R120, R113 ;  /* 0x00000071788b723e */ /* 0x004fe400000000ff */
[----:B------:R-:W-:Y:S02]  /*6060*/  F2FP.F16.F32.PACK_AB R138, R124, R147 ;  /* 0x000000937c8a723e */ /* 0x000fe400000000ff */
[----:B------:R-:W-:-:S02]  /*6070*/  F2FP.F16.F32.PACK_AB R129, R125, R128 ;  /* 0x000000807d81723e */ /* 0x000fc400000000ff */
[----:B------:R-:W-:Y:S01]  /*6080*/  F2FP.F16.F32.PACK_AB R130, R127, R130 ;  /* 0x000000827f82723e */ /* 0x000fe200000000ff */
[----:B------:R3:W-:Y:S01]  /*6090*/  STG.E.128 desc[UR6][R16.64], R136 ;  /* 0x0000008810007986 */ /* 0x0007e2000c101d06 */
[----:B------:R-:W-:Y:S02]  /*60a0*/  F2FP.F16.F32.PACK_AB R128, R119, R126 ;  /* 0x0000007e7780723e */ /* 0x000fe400000000ff */
[----:B------:R-:W-:Y:S02]  /*60b0*/  F2FP.F16.F32.PACK_AB R134, R133, R144 ;  /* 0x000000908586723e */ /* 0x000fe400000000ff */
[----:B------:R-:W-:Y:S01]  /*60c0*/  F2FP.F16.F32.PACK_AB R135, R135, R146 ;  /* 0x000000928787723e */ /* 0x000fe200000000ff */
[----:B------:R3:W-:Y:S01]  /*60d0*/  STG.E.128 desc[UR6][R18.64], R128 ;  /* 0x0000008012007986 */ /* 0x0007e2000c101d06 */
[----:B------:R-:W-:Y:S02]  /*60e0*/  F2FP.F16.F32.PACK_AB R133, R123, R142 ;  /* 0x0000008e7b85723e */ /* 0x000fe400000000ff */
[----:B------:R-:W-:-:S02]  /*60f0*/  F2FP.F16.F32.PACK_AB R132, R115, R140 ;  /* 0x0000008c7384723e */ /* 0x000fc400000000ff */
[----:B0-----:R-:W-:-:S03]  /*6100*/  IADD3 R21, PT, PT, R21, R2, RZ ;  /* 0x0000000215157210 */ /* 0x001fc60007ffe0ff */
[----:B------:R3:W-:Y:S01]  /*6110*/  STG.E.128 desc[UR6][R108.64], R132 ;  /* 0x000000846c007986 */ /* 0x0007e2000c101d06 */
[----:B------:R-:W-:-:S13]  /*6120*/  ISETP.GE.AND P2, PT, R21, R3, PT ;  /* 0x000000031500720c */ /* 0x000fda0003f46270 */
[----:B------:R-:W-:Y:S05]  /*6130*/  @!P2 BRA `(.L_x_3263) ;  /* 0xffffffa000b0a947 */ /* 0x000fea000383ffff */
[----:B------:R-:W-:Y:S05]  /*6140*/  EXIT ;  /* 0x000000000000794d */ /* 0x000fea0003800000 */
.L_x_3264:
        /* <DEDUP_REMOVED lines=11> */
.L_x_27855:


//--------------------- .text._ZN10layer_norm31ln_parallel_residual_fwd_kernelINS_13Kernel_traitsI6__halfS2_S2_S2_fjLj7168ELj1ELj1ELj4ELj16ENS_18Kernel_traits_baseILj7168ES2_S2_S2_S2_fjLj128EEEEELb1ELb0ELb0EEEvNS_9FwdParamsE --------------------------
	.section	.text._ZN10layer_norm31ln_parallel_residual_fwd_kernelINS_13Kernel_traitsI6__halfS2_S2_S2_fjLj7168ELj1ELj1ELj4ELj16ENS_18Kernel_traits_baseILj7168ES2_S2_S2_S2_fjLj128EEEEELb1ELb0ELb0EEEvNS_9FwdParamsE,"ax",@progbits
	.align	128
        .global         _ZN10layer_norm31ln_parallel_residual_fwd_kernelINS_13Kernel_traitsI6__halfS2_S2_S2_fjLj7168ELj1ELj1ELj4ELj16ENS_18Kernel_traits_baseILj7168ES2_S2_S2_S2_fjLj128EEEEELb1ELb0ELb0EEEvNS_9FwdParamsE
        .type           _ZN10layer_norm31ln_parallel_residual_fwd_kernelINS_13Kernel_traitsI6__halfS2_S2_S2_fjLj7168ELj1ELj1ELj4ELj16ENS_18Kernel_traits_baseILj7168ES2_S2_S2_S2_fjLj128EEEEELb1ELb0ELb0EEEvNS_9FwdParamsE,@function
        .size           _ZN10layer_norm31ln_parallel_residual_fwd_kernelINS_13Kernel_traitsI6__halfS2_S2_S2_fjLj7168ELj1ELj1ELj4ELj16ENS_18Kernel_traits_baseILj7168ES2_S2_S2_S2_fjLj128EEEEELb1ELb0ELb0EEEvNS_9FwdParamsE,(.L_x_27856 - _ZN10layer_norm31ln_parallel_residual_fwd_kernelINS_13Kernel_traitsI6__halfS2_S2_S2_fjLj7168ELj1ELj1ELj4ELj16ENS_18Kernel_traits_baseILj7168ES2_S2_S2_S2_fjLj128EEEEELb1ELb0ELb0EEEvNS_9FwdParamsE)
        .other          _ZN10layer_norm31ln_parallel_residual_fwd_kernelINS_13Kernel_traitsI6__halfS2_S2_S2_fjLj7168ELj1ELj1ELj4ELj16ENS_18Kernel_traits_baseILj7168ES2_S2_S2_S2_fjLj128EEEEELb1ELb0ELb0EEEvNS_9FwdParamsE,@"STO_CUDA_ENTRY STV_DEFAULT"
_ZN10layer_norm31ln_parallel_residual_fwd_kernelINS_13Kernel_traitsI6__halfS2_S2_S2_fjLj7168ELj1ELj1ELj4ELj16ENS_18Kernel_traits_baseILj7168ES2_S2_S2_S2_fjLj128EEEEELb1ELb0ELb0EEEvNS_9FwdParamsE:
.text._ZN10layer_norm31ln_parallel_residual_fwd_kernelINS_13Kernel_traitsI6__halfS2_S2_S2_fjLj7168ELj1ELj1ELj4ELj16ENS_18Kernel_traits_baseILj7168ES2_S2_S2_S2_fjLj128EEEEELb1ELb0ELb0EEEvNS_9FwdParamsE:
[----:B------:R-:W-:Y:S01]  /*0000*/  LDC R1, c[0x0][0x37c] ;  /* 0x0000df00ff017b82 */ /* 0x000fe20000000800 */
[----:B------:R-:W0:Y:S07]  /*0010*/  LDCU.U8 UR4, c[0x0][0x464] ;  /* 0x00008c80ff0477ac */ /* 0x000e2e0008000000 */
[----:B------:R-:W1:Y:S01]  /*0020*/  LDC R18, c[0x0][0x458] ;  /* 0x00011600ff127b82 */ /* 0x000e620000000800 */
[----:B------:R-:W2:Y:S07]  /*0030*/  LDCU.64 UR6, c[0x0][0x358] ;  /* 0x00006b00ff0677ac */ /* 0x000eae0008000a00 */
[----:B------:R-:W3:Y:S01]  /*0040*/  LDC R19, c[0x0][0x45c] ;  /* 0x00011700ff137b82 */ /* 0x000ee20000000800 */
[----:B------:R-:W4:Y:S07]  /*0050*/  S2R R208, SR_TID.X ;  /* 0x0000000000d07919 */ /* 0x000f2e0000002100 */
[----:B------:R-:W4:Y:S01]  /*0060*/  LDC R7, c[0x0][0x388] ;  /* 0x0000e200ff077b82 */ /* 0x000f220000000800 */
[----:B0-----:R-:W-:Y:S01]  /*0070*/  ISETP.NE.AND P0, PT, RZ, UR4, PT ;  /* 0x00000004ff007c0c */ /* 0x001fe2000bf05270 */
[----:B------:R-:W0:-:S12]  /*0080*/  LDCU.64 UR4, c[0x0][0x450] ;  /* 0x00008a00ff0477ac */ /* 0x000e180008000a00 */
[----:B-1----:R-:W-:Y:S01]  /*0090*/  @P0 IMAD.MOV.U32 R4, RZ, RZ, R18 ;  /* 0x000000ffff040224 */ /* 0x002fe200078e0012 */
[----:B------:R-:W1:Y:S01]  /*00a0*/  @P0 LDC R3, c[0x0][0x460] ;  /* 0x00011800ff030b82 */ /* 0x000e620000000800 */
[----:B---3--:R-:W-:-:S06]  /*00b0*/  @P0 IMAD.MOV.U32 R5, RZ, RZ, R19 ;  /* 0x000000ffff050224 */ /* 0x008fcc00078e0013 */
[----:B--2---:R-:W1:Y:S01]  /*00c0*/  @P0 LDG.E.64 R4, desc[UR6][R4.64] ;  /* 0x0000000604040981 */ /* 0x004e62000c1e1b00 */
[----:B0-----:R-:W-:Y:S01]  /*00d0*/  MOV R210, UR4 ;  /* 0x0000000400d27c02 */ /* 0x001fe20008000f00 */
[----:B------:R-:W-:Y:S01]  /*00e0*/  IMAD.U32 R211, RZ, RZ, UR5 ;  /* 0x00000005ffd37e24 */ /* 0x000fe2000f8e00ff */
[----:B------:R-:W0:Y:S05]  /*00f0*/  LDCU.64 UR4, c[0x0][0x438] ;  /* 0x00008700ff0477ac */ /* 0x000e2a0008000a00 */
[----:B------:R-:W5:Y:S01]  /*0100*/  @P0 LDG.E.64 R210, desc[UR6][R210.64] ;  /* 0x00000006d2d20981 */ /* 0x000f62000c1e1b00 */
[----:B----4-:R-:W-:Y:S01]  /*0110*/  IMAD.MOV.U32 R2, RZ, RZ, R208 ;  /* 0x000000ffff027224 */ /* 0x010fe200078e00d0 */
[----:B------:R-:W-:Y:S01]  /*0120*/  SHF.R.S32.HI R0, RZ, 0x1f, R7 ;  /* 0x0000001fff007819 */ /* 0x000fe20000011407 */
[----:B------:R-:W-:Y:S03]  /*0130*/  BSSY.RECONVERGENT B0, `(.L_x_3265) ;  /* 0x00001cc000007945 */ /* 0x000fe60003800200 */
[----:B------:R-:W-:-:S02]  /*0140*/  LEA.HI R0, R0, R7, RZ, 0x3 ;  /* 0x0000000700007211 */ /* 0x000fc400078f18ff */
[----:B------:R-:W-:-:S04]  /*0150*/  LOP3.LUT R27, R2, 0x7f, RZ, 0x3c, !PT ;  /* 0x0000007f021b7812 */ /* 0x000fc800078e3cff */
[----:B------:R-:W-:Y:S01]  /*0160*/  LEA.HI.SX32 R27, R0, R27, 0x1d ;  /* 0x0000001b001b7211 */ /* 0x000fe200078feaff */
[----:B0-----:R-:W-:-:S04]  /*0170*/  UISETP.NE.U32.AND UP0, UPT, UR4, URZ, UPT ;  /* 0x000000ff0400728c */ /* 0x001fc8000bf05070 */
[----:B------:R-:W-:Y:S01]  /*0180*/  UISETP.NE.AND.EX UP0, UPT, UR5, URZ, UPT, UP0 ;  /* 0x000000ff0500728c */ /* 0x000fe2000bf05300 */
[----:B-1----:R-:W-:-:S04]  /*0190*/  @P0 IADD3 R18, P1, PT, R4, R3, RZ ;  /* 0x0000000304120210 */ /* 0x002fc80007f3e0ff */
[----:B------:R-:W-:-:S04]  /*01a0*/  @P0 IADD3.X R19, PT, PT, RZ, R5, RZ, P1, !PT ;  /* 0x00000005ff130210 */ /* 0x000fc80000ffe4ff */
        /* <DEDUP_REMOVED lines=25> */
[----:B------:R-:W5:Y:S06]  /*0340*/  @P6 LDG.E.128 R36, desc[UR6][R6.64] ;  /* 0x0000000606246981 */ /* 0x000f6c000c1e1d00 */
[----:B------:R-:W2:Y:S01]  /*0350*/  LDC.64 R20, c[0x0][0x3d0] ;  /* 0x0000f400ff147b82 */ /* 0x000ea20000000a00 */
[C---:B---3--:R-:W-:Y:S01]  /*0360*/  @P0 IMAD.WIDE.U32 R10, R2.reuse, 0x10, R10 ;  /* 0x00000010020a0825 */ /* 0x048fe200078e000a */
[----:B------:R-:W5:Y:S06]  /*0370*/  @P0 LDG.E.128 R40, desc[UR6][R8.64] ;  /* 0x0000000608280981 */ /* 0x000f6c000c1e1d00 */
[----:B------:R-:W3:Y:S01]  /*0380*/  LDC.64 R22, c[0x0][0x3d8] ;  /* 0x0000f600ff167b82 */ /* 0x000ee20000000a00 */
[----:B------:R-:W-:Y:S01]  /*0390*/  @P0 VIADD R2, R2, 0x80 ;  /* 0x0000008002020836 */ /* 0x000fe20000000000 */
[----:B------:R-:W5:Y:S06]  /*03a0*/  @P0 LDG.E.128 R44, desc[UR6][R10.64] ;  /* 0x000000060a2c0981 */ /* 0x000f6c000c1e1d00 */
[----:B------:R-:W1:Y:S01]  /*03b0*/  LDC.64 R28, c[0x0][0x3d0] ;  /* 0x0000f400ff1c7b82 */ /* 0x000e620000000a00 */
[----:B0-----:R-:W-:-:S07]  /*03c0*/  @P1 IMAD.WIDE.U32 R12, R2, 0x10, R12 ;  /* 0x00000010020c1825 */ /* 0x001fce00078e000c */
[----:B------:R-:W0:Y:S01]  /*03d0*/  LDC.64 R30, c[0x0][0x3d8] ;  /* 0x0000f600ff1e7b82 */ /* 0x000e220000000a00 */
[C---:B----4-:R-:W-:Y:S01]  /*03e0*/  @P1 IMAD.WIDE.U32 R14, R2.reuse, 0x10, R14 ;  /* 0x00000010020e1825 */ /* 0x050fe200078e000e */
[----:B------:R-:W5:Y:S06]  /*03f0*/  @P1 LDG.E.128 R48, desc[UR6][R12.64] ;  /* 0x000000060c301981 */ /* 0x000f6c000c1e1d00 */
[----:B------:R-:W4:Y:S01]  /*0400*/  LDC.64 R84, c[0x0][0x3d8] ;  /* 0x0000f600ff547b82 */ /* 0x000f220000000a00 */
[----:B------:R-:W-:Y:S01]  /*0410*/  @P1 VIADD R2, R2, 0x80 ;  /* 0x0000008002021836 */ /* 0x000fe20000000000 */
[----:B------:R-:W5:Y:S06]  /*0420*/  @P1 LDG.E.128 R52, desc[UR6][R14.64] ;  /* 0x000000060e341981 */ /* 0x000f6c000c1e1d00 */
[----:B------:R-:W4:Y:S01]  /*0430*/  LDC.64 R80, c[0x0][0x3d0] ;  /* 0x0000f400ff507b82 */ /* 0x000f220000000a00 */
[----:B--2---:R-:W-:Y:S01]  /*0440*/  @P2 IMAD.WIDE.U32 R20, R2, 0x10, R20 ;  /* 0x0000001002142825 */ /* 0x004fe200078e0014 */
[----:B------:R-:W-:-:S03]  /*0450*/  ISETP.GE.U32.AND P5, PT, R27, 0x380, PT ;  /* 0x000003801b00780c */ /* 0x000fc60003fa6070 */
[----:B------:R-:W-:Y:S01]  /*0460*/  HFMA2 R86, -RZ, RZ, 0, 0 ;  /* 0x00000000ff567431 */ /* 0x000fe200000001ff */
[----:B------:R-:W-:Y:S01]  /*0470*/  @P6 LOP3.LUT R25, R25, 0x400, RZ, 0xfc, !PT ;  /* 0x0000040019196812 */ /* 0x000fe200078efcff */
[C---:B---3--:R-:W-:Y:S01]  /*0480*/  @P2 IMAD.WIDE.U32 R22, R2.reuse, 0x10, R22 ;  /* 0x0000001002162825 */ /* 0x048fe200078e0016 */
[----:B------:R-:W-:Y:S01]  /*0490*/  @P2 IADD3 R2, PT, PT, R2, 0x80, RZ ;  /* 0x0000008002022810 */ /* 0x000fe20007ffe0ff */
[----:B------:R-:W5:Y:S04]  /*04a0*/  @P2 LDG.E.128 R56, desc[UR6][R20.64] ;  /* 0x0000000614382981 */ /* 0x000f68000c1e1d00 */
[C---:B-1----:R-:W-:Y:S01]  /*04b0*/  @P3 IMAD.WIDE.U32 R28, R2.reuse, 0x10, R28 ;  /* 0x00000010021c3825 */ /* 0x042fe200078e001c */
[----:B------:R-:W5:Y:S03]  /*04c0*/  @P2 LDG.E.128 R60, desc[UR6][R22.64] ;  /* 0x00000006163c2981 */ /* 0x000f66000c1e1d00 */
[C---:B0-----:R-:W-:Y:S01]  /*04d0*/  @P3 IMAD.WIDE.U32 R30, R2.reuse, 0x10, R30 ;  /* 0x00000010021e3825 */ /* 0x041fe200078e001e */
[----:B------:R-:W5:Y:S03]  /*04e0*/  @P3 LDG.E.128 R64, desc[UR6][R28.64] ;  /* 0x000000061c403981 */ /* 0x000f66000c1e1d00 */
[----:B------:R-:W-:Y:S01]  /*04f0*/  @P3 VIADD R2, R2, 0x80 ;  /* 0x0000008002023836 */ /* 0x000fe20000000000 */
[----:B------:R-:W5:Y:S03]  /*0500*/  @P3 LDG.E.128 R68, desc[UR6][R30.64] ;  /* 0x000000061e443981 */ /* 0x000f66000c1e1d00 */
[----:B----4-:R-:W-:-:S05]  /*0510*/  @P4 IMAD.WIDE.U32 R4, R2, 0x10, R84 ;  /* 0x0000001002044825 */ /* 0x010fca00078e0054 */
[----:B------:R-:W5:Y:S01]  /*0520*/  @P4 LDG.E.128 R76, desc[UR6][R4.64] ;  /* 0x00000006044c4981 */ /* 0x000f62000c1e1d00 */
[----:B------:R-:W-:Y:S01]  /*0530*/  @P4 IMAD.WIDE.U32 R92, R2, 0x10, R80 ;  /* 0x00000010025c4825 */ /* 0x000fe200078e0050 */
[----:B------:R-:W-:Y:S02]  /*0540*/  CS2R R80, SRZ ;  /* 0x0000000000507805 */ /* 0x000fe4000001ff00 */
[----:B------:R-:W-:Y:S02]  /*0550*/  CS2R R84, SRZ ;  /* 0x0000000000547805 */ /* 0x000fe4000001ff00 */
[----:B------:R-:W-:Y:S01]  /*0560*/  CS2R R88, SRZ ;  /* 0x0000000000587805 */ /* 0x000fe2000001ff00 */
[----:B------:R-:W-:Y:S01]  /*0570*/  IMAD.MOV.U32 R82, RZ, RZ, RZ ;  /* 0x000000ffff527224 */ /* 0x000fe200078e00ff */
[----:B------:R0:W5:Y:S01]  /*0580*/  @P4 LDG.E.128 R72, desc[UR6][R92.64] ;  /* 0x000000065c484981 */ /* 0x000162000c1e1d00 */
[----:B------:R-:W-:Y:S01]  /*0590*/  IMAD.MOV.U32 R90, RZ, RZ, RZ ;  /* 0x000000ffff5a7224 */ /* 0x000fe200078e00ff */
[----:B------:R-:W-:Y:S01]  /*05a0*/  MOV R98, RZ ;  /* 0x000000ff00627202 */ /* 0x000fe20000000f00 */
[----:B------:R-:W-:Y:S01]  /*05b0*/  IMAD.MOV.U32 R94, RZ, RZ, RZ ;  /* 0x000000ffff5e7224 */ /* 0x000fe200078e00ff */
[----:B------:R-:W-:Y:S01]  /*05c0*/  CS2R R96, SRZ ;  /* 0x0000000000607805 */ /* 0x000fe2000001ff00 */
[----:B------:R-:W-:Y:S01]  /*05d0*/  IMAD.MOV.U32 R102, RZ, RZ, RZ ;  /* 0x000000ffff667224 */ /* 0x000fe200078e00ff */
[----:B------:R-:W-:-:S02]  /*05e0*/  CS2R R100, SRZ ;  /* 0x0000000000647805 */ /* 0x000fc4000001ff00 */
[----:B------:R-:W-:Y:S02]  /*05f0*/  CS2R R106, SRZ ;  /* 0x00000000006a7805 */ /* 0x000fe4000001ff00 */
[----:B------:R-:W-:Y:S02]  /*0600*/  CS2R R104, SRZ ;  /* 0x0000000000687805 */ /* 0x000fe4000001ff00 */
[----:B------:R-:W-:Y:S02]  /*0610*/  CS2R R110, SRZ ;  /* 0x00000000006e7805 */ /* 0x000fe4000001ff00 */
[----:B0-----:R-:W-:Y:S02]  /*0620*/  CS2R R92, SRZ ;  /* 0x00000000005c7805 */ /* 0x001fe4000001ff00 */
        /* <DEDUP_REMOVED lines=9> */
[----:B------:R-:W-:Y:S01]  /*06c0*/  @P6 IMAD.MOV.U32 R103, RZ, RZ, RZ ;  /* 0x000000ffff676224 */ /* 0x000fe200078e00ff */
[----:B------:R-:W-:Y:S01]  /*06d0*/  @P0 MOV R99, RZ ;  /* 0x000000ff00630202 */ /* 0x000fe20000000f00 */
[----:B------:R-:W-:Y:S01]  /*06e0*/  @P1 IMAD.MOV.U32 R95, RZ, RZ, RZ ;  /* 0x000000ffff5f1224 */ /* 0x000fe200078e00ff */
[----:B------:R-:W-:Y:S01]  /*06f0*/  @P3 MOV R87, RZ ;  /* 0x000000ff00573202 */ /* 0x000fe20000000f00 */
[----:B------:R-:W-:Y:S02]  /*0700*/  @P2 IMAD.MOV.U32 R91, RZ, RZ, RZ ;  /* 0x000000ffff5b2224 */ /* 0x000fe400078e00ff */
[----:B------:R-:W-:Y:S02]  /*0710*/  @P4 IMAD.MOV.U32 R83, RZ, RZ, RZ ;  /* 0x000000ffff534224 */ /* 0x000fe400078e00ff */
[----:B------:R-:W-:Y:S01]  /*0720*/  @P4 VIADD R2, R2, 0x80 ;  /* 0x0000008002024836 */ /* 0x000fe20000000000 */
[----:B------:R-:W-:Y:S06]  /*0730*/  @!P5 BRA `(.L_x_3268) ;  /* 0x0000001400acd947 */ /* 0x000fec0003800000 */
        /* <DEDUP_REMOVED lines=17> */
[----:B------:R-:W-:Y:S01]  /*0850*/  CS2R R96, SRZ ;  /* 0x0000000000607805 */ /* 0x000fe2000001ff00 */
[----:B------:R-:W-:Y:S01]  /*0860*/  IMAD.MOV.U32 R102, RZ, RZ, RZ ;  /* 0x000000ffff667224 */ /* 0x000fe200078e00ff */
        /* <DEDUP_REMOVED lines=14> */
[----:B------:R-:W-:Y:S01]  /*0950*/  CS2R R124, SRZ ;  /* 0x00000000007c7805 */ /* 0x000fe2000001ff00 */
[----:B------:R-:W-:Y:S06]  /*0960*/  BRA `(.L_x_3268) ;  /* 0x0000001400207947 */ /* 0x000fec0003800000 */
.L_x_3267:
        /* <DEDUP_REMOVED lines=14> */
[----:B------:R-:W5:Y:S06]  /*0a50*/  @P6 LDG.E.128 R32, desc[UR6][R6.64] ;  /* 0x0000000606206981 */ /* 0x000f6c000c1e1d00 */
[----:B------:R-:W1:Y:S01]  /*0a60*/  LDC.64 R20, c[0x0][0x3d0] ;  /* 0x0000f400ff147b82 */ /* 0x000e620000000a00 */
[C---:B--2---:R-:W-:Y:S01]  /*0a70*/  @P6 IMAD.WIDE.U32 R4, R2.reuse, 0x10, R4 ;  /* 0x0000001002046825 */ /* 0x044fe200078e0004 */
[----:B------:R-:W-:Y:S01]  /*0a80*/  @P6 LOP3.LUT R2, R2, 0x80, RZ, 0xfc, !PT ;  /* 0x0000008002026812 */ /* 0x000fe200078efcff */
[----:B------:R-:W5:Y:S05]  /*0a90*/  @P6 LDG.E.128 R36, desc[UR6][R8.64] ;  /* 0x0000000608246981 */ /* 0x000f6a000c1e1d00 */
[----:B------:R-:W2:Y:S01]  /*0aa0*/  LDC.64 R22, c[0x0][0x3d8] ;  /* 0x0000f600ff167b82 */ /* 0x000ea20000000a00 */
[C---:B---3--:R-:W-:Y:S01]  /*0ab0*/  @P0 IMAD.WIDE.U32 R10, R2.reuse, 0x10, R10 ;  /* 0x00000010020a0825 */ /* 0x048fe200078e000a */
[----:B------:R-:W5:Y:S06]  /*0ac0*/  @P6 LD.E.128 R124, desc[UR6][R4.64] ;  /* 0x00000006047c6980 */ /* 0x000f6c000c101d00 */
[----:B------:R-:W3:Y:S01]  /*0ad0*/  LDC.64 R30, c[0x0][0x3d0] ;  /* 0x0000f400ff1e7b82 */ /* 0x000ee20000000a00 */
[----:B0-----:R-:W-:Y:S01]  /*0ae0*/  @P0 IMAD.WIDE.U32 R12, R2, 0x10, R12 ;  /* 0x00000010020c0825 */ /* 0x001fe200078e000c */
[----:B------:R-:W5:Y:S06]  /*0af0*/  @P0 LDG.E.128 R40, desc[UR6][R10.64] ;  /* 0x000000060a280981 */ /* 0x000f6c000c1e1d00 */
[----:B------:R-:W0:Y:S01]  /*0b00*/  LDC.64 R80, c[0x0][0x3d8] ;  /* 0x0000f600ff507b82 */ /* 0x000e220000000a00 */
[----:B------:R-:W5:Y:S07]  /*0b10*/  @P0 LDG.E.128 R44, desc[UR6][R12.64] ;  /* 0x000000060c2c0981 */ /* 0x000f6e000c1e1d00 */
[----:B------:R-:W4:Y:S08]  /*0b20*/  LDC.64 R88, c[0x0][0x3d0] ;  /* 0x0000f400ff587b82 */ /* 0x000f300000000a00 */
[----:B------:R-:W4:Y:S08]  /*0b30*/  LDC.64 R92, c[0x0][0x3d8] ;  /* 0x0000f600ff5c7b82 */ /* 0x000f300000000a00 */
[----:B------:R-:W4:Y:S08]  /*0b40*/  LDC.64 R128, c[0x0][0x3d8] ;  /* 0x0000f600ff807b82 */ /* 0x000f300000000a00 */
[----:B------:R-:W4:Y:S01]  /*0b50*/  LDC.64 R100, c[0x0][0x3d0] ;  /* 0x0000f400ff647b82 */ /* 0x000f220000000a00 */
[----:B------:R-:W-:-:S07]  /*0b60*/  ISETP.GE.U32.AND P5, PT, R27, 0x380, PT ;  /* 0x000003801b00780c */ /* 0x000fce0003fa6070 */
[----:B------:R-:W1:Y:S01]  /*0b70*/  @P0 LDC.64 R14, c[0x0][0x440] ;  /* 0x00011000ff0e0b82 */ /* 0x000e620000000a00 */
[----:B------:R-:W-:Y:S01]  /*0b80*/  HFMA2 R90, -RZ, RZ, 0, 0 ;  /* 0x00000000ff5a7431 */ /* 0x000fe200000001ff */
[----:B------:R-:W-:-:S06]  /*0b90*/  @P6 LOP3.LUT R25, R25, 0x400, RZ, 0xfc, !PT ;  /* 0x0000040019196812 */ /* 0x000fcc00078efcff */
[----:B------:R-:W3:Y:S08]  /*0ba0*/  @P1 LDC.64 R28, c[0x0][0x440] ;  /* 0x00011000ff1c1b82 */ /* 0x000ef00000000a00 */
[----:B------:R-:W4:Y:S08]  /*0bb0*/  @P2 LDC.64 R84, c[0x0][0x440] ;  /* 0x00011000ff542b82 */ /* 0x000f300000000a00 */
[----:B------:R-:W4:Y:S01]  /*0bc0*/  @P3 LDC.64 R96, c[0x0][0x440] ;  /* 0x00011000ff603b82 */ /* 0x000f220000000a00 */
[C---:B-1----:R-:W-:Y:S01]  /*0bd0*/  @P0 IMAD.WIDE.U32 R14, R2.reuse, 0x10, R14 ;  /* 0x00000010020e0825 */ /* 0x042fe200078e000e */
[----:B------:R-:W-:-:S04]  /*0be0*/  @P0 IADD3 R2, PT, PT, R2, 0x80, RZ ;  /* 0x0000008002020810 */ /* 0x000fc80007ffe0ff */
[----:B------:R-:W5:Y:S02]  /*0bf0*/  @P0 LD.E.128 R120, desc[UR6][R14.64] ;  /* 0x000000060e780980 */ /* 0x000f64000c101d00 */
[----:B------:R-:W1:Y:S01]  /*0c00*/  @P4 LDC.64 R130, c[0x0][0x440] ;  /* 0x00011000ff824b82 */ /* 0x000e620000000a00 */
[----:B------:R-:W-:-:S04]  /*0c10*/  @P1 IMAD.WIDE.U32 R20, R2, 0x10, R20 ;  /* 0x0000001002141825 */ /* 0x000fc800078e0014 */
[C---:B--2---:R-:W-:Y:S01]  /*0c20*/  @P1 IMAD.WIDE.U32 R22, R2.reuse, 0x10, R22 ;  /* 0x0000001002161825 */ /* 0x044fe200078e0016 */
[----:B------:R-:W5:Y:S03]  /*0c30*/  @P1 LDG.E.128 R48, desc[UR6][R20.64] ;  /* 0x0000000614301981 */ /* 0x000f66000c1e1d00 */
[C---:B---3--:R-:W-:Y:S01]  /*0c40*/  @P1 IMAD.WIDE.U32 R28, R2.reuse, 0x10, R28 ;  /* 0x00000010021c1825 */ /* 0x048fe200078e001c */
[----:B------:R-:W5:Y:S03]  /*0c50*/  @P1 LDG.E.128 R52, desc[UR6][R22.64] ;  /* 0x0000000616341981 */ /* 0x000f66000c1e1d00 */
[----:B------:R-:W-:Y:S01]  /*0c60*/  @P1 VIADD R2, R2, 0x80 ;  /* 0x0000008002021836 */ /* 0x000fe20000000000 */
[----:B------:R-:W5:Y:S03]  /*0c70*/  @P1 LD.E.128 R116, desc[UR6][R28.64] ;  /* 0x000000061c741980 */ /* 0x000f66000c101d00 */
[----:B------:R-:W-:-:S04]  /*0c80*/  @P2 IMAD.WIDE.U32 R30, R2, 0x10, R30 ;  /* 0x00000010021e2825 */ /* 0x000fc800078e001e */
[C---:B0-----:R-:W-:Y:S01]  /*0c90*/  @P2 IMAD.WIDE.U32 R80, R2.reuse, 0x10, R80 ;  /* 0x0000001002502825 */ /* 0x041fe200078e0050 */
[----:B------:R-:W5:Y:S03]  /*0ca0*/  @P2 LDG.E.128 R56, desc[UR6][R30.64] ;  /* 0x000000061e382981 */ /* 0x000f66000c1e1d00 */
[C---:B----4-:R-:W-:Y:S01]  /*0cb0*/  @P2 IMAD.WIDE.U32 R84, R2.reuse, 0x10, R84 ;  /* 0x0000001002542825 */ /* 0x050fe200078e0054 */
[----:B------:R0:W5:Y:S03]  /*0cc0*/  @P2 LDG.E.128 R60, desc[UR6][R80.64] ;  /* 0x00000006503c2981 */ /* 0x000166000c1e1d00 */
[----:B------:R-:W-:Y:S01]  /*0cd0*/  @P2 VIADD R2, R2, 0x80 ;  /* 0x0000008002022836 */ /* 0x000fe20000000000 */
[----:B------:R2:W5:Y:S03]  /*0ce0*/  @P2 LD.E.128 R112, desc[UR6][R84.64] ;  /* 0x0000000654702980 */ /* 0x000566000c101d00 */
[----:B------:R-:W-:-:S04]  /*0cf0*/  @P3 IMAD.WIDE.U32 R88, R2, 0x10, R88 ;  /* 0x0000001002583825 */ /* 0x000fc800078e0058 */
[C---:B------:R-:W-:Y:S01]  /*0d00*/  @P3 IMAD.WIDE.U32 R92, R2.reuse, 0x10, R92 ;  /* 0x00000010025c3825 */ /* 0x040fe200078e005c */
[----:B------:R3:W5:Y:S03]  /*0d10*/  @P3 LDG.E.128 R64, desc[UR6][R88.64] ;  /* 0x0000000658403981 */ /* 0x000766000c1e1d00 */
[C---:B------:R-:W-:Y:S01]  /*0d20*/  @P3 IMAD.WIDE.U32 R96, R2.reuse, 0x10, R96 ;  /* 0x0000001002603825 */ /* 0x040fe200078e0060 */
[----:B------:R-:W-:Y:S01]  /*0d30*/  @P3 IADD3 R2, PT, PT, R2, 0x80, RZ ;  /* 0x0000008002023810 */ /* 0x000fe20007ffe0ff */
[----:B------:R4:W5:Y:S04]  /*0d40*/  @P3 LDG.E.128 R68, desc[UR6][R92.64] ;  /* 0x000000065c443981 */ /* 0x000968000c1e1d00 */
[C---:B------:R-:W-:Y:S01]  /*0d50*/  @P4 IMAD.WIDE.U32 R128, R2.reuse, 0x10, R128 ;  /* 0x0000001002804825 */ /* 0x040fe200078e0080 */
[----:B------:R4:W5:Y:S03]  /*0d60*/  @P3 LD.E.128 R108, desc[UR6][R96.64] ;  /* 0x00000006606c3980 */ /* 0x000966000c101d00 */
[C---:B-1----:R-:W-:Y:S01]  /*0d70*/  @P4 IMAD.WIDE.U32 R130, R2.reuse, 0x10, R130 ;  /* 0x0000001002824825 */ /* 0x042fe200078e0082 */
[----:B------:R-:W5:Y:S04]  /*0d80*/  @P4 LDG.E.128 R76, desc[UR6][R128.64] ;  /* 0x00000006804c4981 */ /* 0x000f68000c1e1d00 */
[----:B------:R-:W5:Y:S01]  /*0d90*/  @P4 LD.E.128 R104, desc[UR6][R130.64] ;  /* 0x0000000682684980 */ /* 0x000f62000c101d00 */
[----:B------:R-:W-:Y:S01]  /*0da0*/  @P4 IMAD.WIDE.U32 R100, R2, 0x10, R100 ;  /* 0x0000001002644825 */ /* 0x000fe200078e0064 */
[----:B0-----:R-:W-:-:S02]  /*0db0*/  CS2R R80, SRZ ;  /* 0x0000000000507805 */ /* 0x001fc4000001ff00 */
[----:B--2---:R-:W-:Y:S02]  /*0dc0*/  CS2R R84, SRZ ;  /* 0x0000000000547805 */ /* 0x004fe4000001ff00 */
[----:B---3--:R-:W-:Y:S01]  /*0dd0*/  CS2R R88, SRZ ;  /* 0x0000000000587805 */ /* 0x008fe2000001ff00 */
[----:B------:R-:W-:Y:S01]  /*0de0*/  IMAD.MOV.U32 R82, RZ, RZ, RZ ;  /* 0x000000ffff527224 */ /* 0x000fe200078e00ff */
[----:B------:R0:W5:Y:S01]  /*0df0*/  @P4 LDG.E.128 R72, desc[UR6][R100.64] ;  /* 0x0000000664484981 */ /* 0x000162000c1e1d00 */
[----:B------:R-:W-:Y:S01]  /*0e00*/  IMAD.MOV.U32 R86, RZ, RZ, RZ ;  /* 0x000000ffff567224 */ /* 0x000fe200078e00ff */
[----:B----4-:R-:W-:Y:S01]  /*0e10*/  CS2R R92, SRZ ;  /* 0x00000000005c7805 */ /* 0x010fe2000001ff00 */
[----:B------:R-:W-:Y:S01]  /*0e20*/  IMAD.MOV.U32 R94, RZ, RZ, RZ ;  /* 0x000000ffff5e7224 */ /* 0x000fe200078e00ff */
[----:B------:R-:W-:Y:S01]  /*0e30*/  CS2R R96, SRZ ;  /* 0x0000000000607805 */ /* 0x000fe2000001ff00 */
[----:B------:R-:W-:Y:S01]  /*0e40*/  IMAD.MOV.U32 R98, RZ, RZ, RZ ;  /* 0x000000ffff627224 */ /* 0x000fe200078e00ff */
[----:B------:R-:W-:Y:S01]  /*0e50*/  MOV R102, RZ ;  /* 0x000000ff00667202 */ /* 0x000fe20000000f00 */
[----:B------:R-:W-:Y:S01]  /*0e60*/  @P6 IMAD.MOV.U32 R103, RZ, RZ, RZ ;  /* 0x000000ffff676224 */ /* 0x000fe200078e00ff */
[----:B------:R-:W-:Y:S01]  /*0e70*/  @P1 MOV R95, RZ ;  /* 0x000000ff005f1202 */ /* 0x000fe20000000f00 */
[----:B------:R-:W-:Y:S01]  /*0e80*/  @P0 IMAD.MOV.U32 R99, RZ, RZ, RZ ;  /* 0x000000ffff630224 */ /* 0x000fe200078e00ff */
[----:B0-----:R-:W-:Y:S01]  /*0e90*/  CS2R R100, SRZ ;  /* 0x0000000000647805 */ /* 0x001fe2000001ff00 */
[----:B------:R-:W-:Y:S01]  /*0ea0*/  @P2 IMAD.MOV.U32 R91, RZ, RZ, RZ ;  /* 0x000000ffff5b2224 */ /* 0x000fe200078e00ff */
[----:B------:R-:W-:Y:S01]  /*0eb0*/  @P4 MOV R83, RZ ;  /* 0x000000ff00534202 */ /* 0x000fe20000000f00 */
[----:B------:R-:W-:-:S02]  /*0ec0*/  @P3 IMAD.MOV.U32 R87, RZ, RZ, RZ ;  /* 0x000000ffff573224 */ /* 0x000fc400078e00ff */
[----:B------:R-:W-:Y:S01]  /*0ed0*/  @P4 VIADD R2, R2, 0x80 ;  /* 0x0000008002024836 */ /* 0x000fe20000000000 */
[----:B------:R-:W-:Y:S06]  /*0ee0*/  @!P5 BRA `(.L_x_3268) ;  /* 0x0000000c00c0d947 */ /* 0x000fec0003800000 */
        /* <DEDUP_REMOVED lines=23> */
[----:B------:R-:W-:Y:S06]  /*1060*/  BRA `(.L_x_3268) ;  /* 0x0000000c00607947 */ /* 0x000fec0003800000 */
.L_x_3266:
        /* <DEDUP_REMOVED lines=13> */
[C---:B------:R-:W-:Y:S01]  /*1140*/  ISETP.GE.U32.AND P3, PT, R27.reuse, 0x280, PT ;  /* 0x000002801b00780c */ /* 0x040fe20003f66070 */
        /* <DEDUP_REMOVED lines=48> */
[C---:B--2---:R-:W-:Y:S01]  /*1450*/  @P2 IMAD.WIDE.U32 R132, R2.reuse, 0x10, R132 ;  /* 0x0000001002842825 */ /* 0x044fe200078e0084 */
[----:B------:R2:W5:Y:S03]  /*1460*/  @P1 LD.E.128 R116, desc[UR6][R130.64] ;  /* 0x0000000682741980 */ /* 0x000566000c101d00 */
        /* <DEDUP_REMOVED lines=17> */
[----:B------:R-:W-:-:S04]  /*1580*/  @P4 IMAD.WIDE.U32 R140, R2, 0x10, R140 ;  /* 0x00000010028c4825 */ /* 0x000fc800078e008c */
[C---:B0-----:R-:W-:Y:S01]  /*1590*/  @P4 IMAD.WIDE.U32 R12, R2.reuse, 0x10, R12 ;  /* 0x00000010020c4825 */ /* 0x041fe200078e000c */
[----:B------:R2:W5:Y:S03]  /*15a0*/  @P4 LDG.E.128 R72, desc[UR6][R140.64] ;  /* 0x000000068c484981 */ /* 0x000566000c1e1d00 */
[C---:B---3--:R-:W-:Y:S01]  /*15b0*/  @P4 IMAD.WIDE.U32 R14, R2.reuse, 0x10, R14 ;  /* 0x00000010020e4825 */ /* 0x048fe200078e000e */
[----:B------:R2:W5:Y:S03]  /*15c0*/  @P4 LD.E.128 R80, desc[UR6][R12.64] ;  /* 0x000000060c504980 */ /* 0x000566000c101d00 */
[----:B------:R-:W-:Y:S01]  /*15d0*/  @P4 IMAD.WIDE.U32 R20, R2, 0x10, R20 ;  /* 0x0000001002144825 */ /* 0x000fe200078e0014 */
[----:B------:R2:W5:Y:S04]  /*15e0*/  @P4 LDG.E.128 R76, desc[UR6][R14.64] ;  /* 0x000000060e4c4981 */ /* 0x000568000c1e1d00 */
[----:B------:R2:W5:Y:S01]  /*15f0*/  @P4 LD.E.128 R104, desc[UR6][R20.64] ;  /* 0x0000000614684980 */ /* 0x000562000c101d00 */
[----:B------:R-:W-:-:S02]  /*1600*/  ISETP.GE.U32.AND P0, PT, R27, 0x380, PT ;  /* 0x000003801b00780c */ /* 0x000fc40003f06070 */
[----:B------:R-:W-:-:S11]  /*1610*/  @P4 IADD3 R2, PT, PT, R2, 0x80, RZ ;  /* 0x0000008002024810 */ /* 0x000fd60007ffe0ff */
        /* <DEDUP_REMOVED lines=14> */
.L_x_3269:
        /* <DEDUP_REMOVED lines=35> */
[----:B------:R-:W2:Y:S08]  /*1930*/  @P1 LDC.64 R22, c[0x0][0x438] ;  /* 0x00010e00ff161b82 */ /* 0x000eb00000000a00 */
[----:B------:R-:W0:Y:S08]  /*1940*/  @P2 LDC.64 R104, c[0x0][0x438] ;  /* 0x00010e00ff682b82 */ /* 0x000e300000000a00 */
[----:B------:R-:W4:Y:S01]  /*1950*/  @P3 LDC.64 R116, c[0x0][0x438] ;  /* 0x00010e00ff743b82 */ /* 0x000f220000000a00 */
[----:B-1----:R-:W-:-:S04]  /*1960*/  @P0 IMAD.WIDE.U32 R12, R2, 0x10, R12 ;  /* 0x00000010020c0825 */ /* 0x002fc800078e000c */
[----:B------:R-:W-:Y:S01]  /*1970*/  @P0 VIADD R2, R2, 0x80 ;  /* 0x0000008002020836 */ /* 0x000fe20000000000 */
[----:B------:R-:W5:Y:S02]  /*1980*/  @P0 LD.E.128 R96, desc[UR6][R12.64] ;  /* 0x000000060c600980 */ /* 0x000f64000c101d00 */
[----:B------:R-:W1:Y:S01]  /*1990*/  @P4 LDC.64 R128, c[0x0][0x438] ;  /* 0x00010e00ff804b82 */ /* 0x000e620000000a00 */
[----:B------:R-:W-:-:S04]  /*19a0*/  @P1 IMAD.WIDE.U32 R20, R2, 0x10, R20 ;  /* 0x0000001002141825 */ /* 0x000fc800078e0014 */
[C---:B--2---:R-:W-:Y:S01]  /*19b0*/  @P1 IMAD.WIDE.U32 R22, R2.reuse, 0x10, R22 ;  /* 0x0000001002161825 */ /* 0x044fe200078e0016 */
[----:B------:R-:W5:Y:S03]  /*19c0*/  @P1 LDG.E.128 R48, desc[UR6][R20.64] ;  /* 0x0000000614301981 */ /* 0x000f66000c1e1d00 */
[C---:B------:R-:W-:Y:S01]  /*19d0*/  @P1 IMAD.WIDE.U32 R28, R2.reuse, 0x10, R28 ;  /* 0x00000010021c1825 */ /* 0x040fe200078e001c */
[----:B------:R-:W5:Y:S03]  /*19e0*/  @P1 LD.E.128 R92, desc[UR6][R22.64] ;  /* 0x00000006165c1980 */ /* 0x000f66000c101d00 */
[----:B------:R-:W-:Y:S01]  /*19f0*/  @P1 VIADD R2, R2, 0x80 ;  /* 0x0000008002021836 */ /* 0x000fe20000000000 */
[----:B------:R-:W5:Y:S03]  /*1a00*/  @P1 LDG.E.128 R52, desc[UR6][R28.64] ;  /* 0x000000061c341981 */ /* 0x000f66000c1e1d00 */
[----:B---3--:R-:W-:-:S04]  /*1a10*/  @P2 IMAD.WIDE.U32 R30, R2, 0x10, R30 ;  /* 0x00000010021e2825 */ /* 0x008fc800078e001e */
[C---:B0-----:R-:W-:Y:S01]  /*1a20*/  @P2 IMAD.WIDE.U32 R104, R2.reuse, 0x10, R104 ;  /* 0x0000001002682825 */ /* 0x041fe200078e0068 */
[----:B------:R-:W5:Y:S03]  /*1a30*/  @P2 LDG.E.128 R56, desc[UR6][R30.64] ;  /* 0x000000061e382981 */ /* 0x000f66000c1e1d00 */
[C---:B------:R-:W-:Y:S01]  /*1a40*/  @P2 IMAD.WIDE.U32 R108, R2.reuse, 0x10, R108 ;  /* 0x00000010026c2825 */ /* 0x040fe200078e006c */
[----:B------:R-:W-:Y:S01]  /*1a50*/  @P2 IADD3 R2, PT, PT, R2, 0x80, RZ ;  /* 0x0000008002022810 */ /* 0x000fe20007ffe0ff */
[----:B------:R0:W5:Y:S04]  /*1a60*/  @P2 LD.E.128 R88, desc[UR6][R104.64] ;  /* 0x0000000668582980 */ /* 0x000168000c101d00 */
[C---:B----4-:R-:W-:Y:S01]  /*1a70*/  @P3 IMAD.WIDE.U32 R112, R2.reuse, 0x10, R112 ;  /* 0x0000001002703825 */ /* 0x050fe200078e0070 */
[----:B------:R2:W5:Y:S03]  /*1a80*/  @P2 LDG.E.128 R60, desc[UR6][R108.64] ;  /* 0x000000066c3c2981 */ /* 0x000566000c1e1d00 */
[C---:B------:R-:W-:Y:S01]  /*1a90*/  @P3 IMAD.WIDE.U32 R116, R2.reuse, 0x10, R116 ;  /* 0x0000001002743825 */ /* 0x040fe200078e0074 */
[----:B------:R3:W5:Y:S03]  /*1aa0*/  @P3 LDG.E.128 R64, desc[UR6][R112.64] ;  /* 0x0000000670403981 */ /* 0x000766000c1e1d00 */
[C---:B------:R-:W-:Y:S01]  /*1ab0*/  @P3 IMAD.WIDE.U32 R120, R2.reuse, 0x10, R120 ;  /* 0x0000001002783825 */ /* 0x040fe200078e0078 */
[----:B------:R4:W5:Y:S03]  /*1ac0*/  @P3 LD.E.128 R84, desc[UR6][R116.64] ;  /* 0x0000000674543980 */ /* 0x000966000c101d00 */
[----:B------:R-:W-:Y:S01]  /*1ad0*/  @P3 VIADD R2, R2, 0x80 ;  /* 0x0000008002023836 */ /* 0x000fe20000000000 */
[----:B------:R4:W5:Y:S03]  /*1ae0*/  @P3 LDG.E.128 R68, desc[UR6][R120.64] ;  /* 0x0000000678443981 */ /* 0x000966000c1e1d00 */
[----:B-1----:R-:W-:-:S04]  /*1af0*/  @P4 IMAD.WIDE.U32 R128, R2, 0x10, R128 ;  /* 0x0000001002804825 */ /* 0x002fc800078e0080 */
[C---:B------:R-:W-:Y:S01]  /*1b00*/  @P4 IMAD.WIDE.U32 R130, R2.reuse, 0x10, R130 ;  /* 0x0000001002824825 */ /* 0x040fe200078e0082 */
[----:B------:R-:W5:Y:S04]  /*1b10*/  @P4 LD.E.128 R80, desc[UR6][R128.64] ;  /* 0x0000000680504980 */ /* 0x000f68000c101d00 */
[----:B------:R-:W5:Y:S01]  /*1b20*/  @P4 LDG.E.128 R76, desc[UR6][R130.64] ;  /* 0x00000006824c4981 */ /* 0x000f62000c1e1d00 */
[----:B------:R-:W-:Y:S01]  /*1b30*/  @P4 IMAD.WIDE.U32 R124, R2, 0x10, R124 ;  /* 0x00000010027c4825 */ /* 0x000fe200078e007c */
[----:B0-----:R-:W-:Y:S02]  /*1b40*/  CS2R R104, SRZ ;  /* 0x0000000000687805 */ /* 0x001fe4000001ff00 */
[----:B--2---:R-:W-:Y:S02]  /*1b50*/  CS2R R108, SRZ ;  /* 0x00000000006c7805 */ /* 0x004fe4000001ff00 */
[----:B---3--:R-:W-:Y:S01]  /*1b60*/  CS2R R112, SRZ ;  /* 0x0000000000707805 */ /* 0x008fe2000001ff00 */
[----:B------:R-:W-:Y:S01]  /*1b70*/  IMAD.MOV.U32 R106, RZ, RZ, RZ ;  /* 0x000000ffff6a7224 */ /* 0x000fe200078e00ff */
[----:B------:R0:W5:Y:S01]  /*1b80*/  @P4 LDG.E.128 R72, desc[UR6][R124.64] ;  /* 0x000000067c484981 */ /* 0x000162000c1e1d00 */
[----:B------:R-:W-:Y:S01]  /*1b90*/  IMAD.MOV.U32 R114, RZ, RZ, RZ ;  /* 0x000000ffff727224 */ /* 0x000fe200078e00ff */
[----:B----4-:R-:W-:Y:S01]  /*1ba0*/  CS2R R116, SRZ ;  /* 0x0000000000747805 */ /* 0x010fe2000001ff00 */
[----:B------:R-:W-:Y:S01]  /*1bb0*/  IMAD.MOV.U32 R118, RZ, RZ, RZ ;  /* 0x000000ffff767224 */ /* 0x000fe200078e00ff */
[----:B------:R-:W-:-:S02]  /*1bc0*/  MOV R122, RZ ;  /* 0x000000ff007a7202 */ /* 0x000fc40000000f00 */
[----:B------:R-:W-:Y:S01]  /*1bd0*/  CS2R R120, SRZ ;  /* 0x0000000000787805 */ /* 0x000fe2000001ff00 */
[----:B------:R-:W-:Y:S01]  /*1be0*/  IMAD.MOV.U32 R126, RZ, RZ, RZ ;  /* 0x000000ffff7e7224 */ /* 0x000fe200078e00ff */
[----:B------:R-:W-:Y:S01]  /*1bf0*/  @P0 MOV R123, RZ ;  /* 0x000000ff007b0202 */ /* 0x000fe20000000f00 */
[----:B------:R-:W-:Y:S01]  /*1c00*/  @P6 IMAD.MOV.U32 R127, RZ, RZ, RZ ;  /* 0x000000ffff7f6224 */ /* 0x000fe200078e00ff */
[----:B------:R-:W-:Y:S02]  /*1c10*/  @P3 MOV R111, RZ ;  /* 0x000000ff006f3202 */ /* 0x000fe40000000f00 */
[----:B0-----:R-:W-:Y:S01]  /*1c20*/  CS2R R124, SRZ ;  /* 0x00000000007c7805 */ /* 0x001fe2000001ff00 */
[----:B------:R-:W-:Y:S02]  /*1c30*/  @P1 IMAD.MOV.U32 R119, RZ, RZ, RZ ;  /* 0x000000ffff771224 */ /* 0x000fe400078e00ff */
[----:B------:R-:W-:Y:S02]  /*1c40*/  @P2 IMAD.MOV.U32 R115, RZ, RZ, RZ ;  /* 0x000000ffff732224 */ /* 0x000fe400078e00ff */
[----:B------:R-:W-:-:S02]  /*1c50*/  @P4 IMAD.MOV.U32 R107, RZ, RZ, RZ ;  /* 0x000000ffff6b4224 */ /* 0x000fc400078e00ff */
[----:B------:R-:W-:Y:S01]  /*1c60*/  @P4 VIADD R2, R2, 0x80 ;  /* 0x0000008002024836 */ /* 0x000fe20000000000 */
[----:B------:R-:W-:Y:S06]  /*1c70*/  @!P5 BRA `(.L_x_3268) ;  /* 0x00000000005cd947 */ /* 0x000fec0003800000 */
        /* <DEDUP_REMOVED lines=22> */
[----:B------:R-:W-:-:S07]  /*1de0*/  CS2R R124, SRZ ;  /* 0x00000000007c7805 */ /* 0x000fce000001ff00 */
.L_x_3268:
[----:B------:R-:W-:Y:S05]  /*1df0*/  BSYNC.RECONVERGENT B0 ;  /* 0x0000000000007941 */ /* 0x000fea0003800200 */
.L_x_3265:
[----:B------:R-:W0:Y:S08]  /*1e00*/  S2UR UR4, SR_CTAID.X ;  /* 0x00000000000479c3 */ /* 0x000e300000002500 */
[----:B------:R-:W0:Y:S02]  /*1e10*/  LDC R2, c[0x0][0x384] ;  /* 0x0000e100ff027b82 */ /* 0x000e240000000800 */
[----:B0-----:R-:W-:-:S13]  /*1e20*/  ISETP.LE.AND P0, PT, R2, UR4, PT ;  /* 0x0000000402007c0c */ /* 0x001fda000bf03270 */
[----:B------:R-:W-:Y:S05]  /*1e30*/  @P0 EXIT ;  /* 0x000000000000094d */ /* 0x000fea0003800000 */
[----:B------:R-:W0:Y:S01]  /*1e40*/  LDCU UR5, c[0x0][0x360] ;  /* 0x00006c00ff0577ac */ /* 0x000e220008000800 */
[----:B------:R-:W-:Y:S01]  /*1e50*/  IMAD.HI.U32 R3, R26, -0x2daee0ad, RZ ;  /* 0xd2511f531a037827 */ /* 0x000fe200078e00ff */
[----:B------:R-:W-:Y:S02]  /*1e60*/  MOV R24, UR4 ;  /* 0x0000000400187c02 */ /* 0x000fe40008000f00 */
[----:B-----5:R-:W-:Y:S01]  /*1e70*/  IADD3 R8, PT, PT, R211, 0x76cf5d0a, RZ ;  /* 0x76cf5d0ad3087810 */ /* 0x020fe20007ffe0ff */
[----:B------:R-:W-:Y:S01]  /*1e80*/  VIADD R6, R210, 0x9e3779b9 ;  /* 0x9e3779b9d2067836 */ /* 0x000fe20000000000 */
[----:B------:R-:W-:Y:S01]  /*1e90*/  LOP3.LUT R3, R3, R211, RZ, 0x3c, !PT ;  /* 0x000000d303037212 */ /* 0x000fe200078e3cff */
[----:B------:R-:W-:Y:S01]  /*1ea0*/  VIADD R7, R211, 0xbb67ae85 ;  /* 0xbb67ae85d3077836 */ /* 0x000fe20000000000 */
[----:B------:R-:W-:Y:S01]  /*1eb0*/  LOP3.LUT R18, R18, 0x3, RZ, 0xc0, !PT ;  /* 0x0000000312127812 */ /* 0x000fe200078ec0ff */
[----:B------:R-:W-:Y:S01]  /*1ec0*/  IMAD.MOV.U32 R15, RZ, RZ, RZ ;  /* 0x000000ffff0f7224 */ /* 0x000fe200078e00ff */
[----:B------:R-:W1:Y:S01]  /*1ed0*/  LDCU UR14, c[0x0][0x388] ;  /* 0x00007100ff0e77ac */ /* 0x000e620008000800 */
[C---:B------:R-:W-:Y:S01]  /*1ee0*/  IMAD.HI.U32 R4, R3.reuse, -0x326172a9, RZ ;  /* 0xcd9e8d5703047827 */ /* 0x040fe200078e00ff */
[----:B------:R-:W2:Y:S03]  /*1ef0*/  LDCU.U8 UR12, c[0x0][0x410] ;  /* 0x00008200ff0c77ac */ /* 0x000ea60008000000 */
[----:B------:R-:W-:-:S02]  /*1f00*/  IMAD R3, R3, -0x326172a9, RZ ;  /* 0xcd9e8d5703037824 */ /* 0x000fc400078e02ff */
[----:B0-----:R-:W-:Y:S01]  /*1f10*/  IMAD R23, R24, UR5, R208 ;  /* 0x0000000518177c24 */ /* 0x001fe2000f8e02d0 */
[----:B------:R-:W0:Y:S03]  /*1f20*/  LDCU UR13, c[0x0][0x400] ;  /* 0x00008000ff0d77ac */ /* 0x000e260008000800 */
[C---:B------:R-:W-:Y:S01]  /*1f30*/  IMAD.HI.U32 R2, R23.reuse, -0x326172a9, RZ ;  /* 0xcd9e8d5717027827 */ /* 0x040fe200078e00ff */
[----:B------:R-:W3:Y:S03]  /*1f40*/  LDCU.64 UR8, c[0x0][0x398] ;  /* 0x00007300ff0877ac */ /* 0x000ee60008000a00 */
[----:B------:R-:W-:Y:S01]  /*1f50*/  IMAD R5, R23, -0x326172a9, RZ ;  /* 0xcd9e8d5717057824 */ /* 0x000fe200078e02ff */
[----:B------:R-:W-:Y:S01]  /*1f60*/  LOP3.LUT R2, R17, R2, R210, 0x96, !PT ;  /* 0x0000000211027212 */ /* 0x000fe200078e96d2 */
[----:B------:R-:W4:Y:S03]  /*1f70*/  LDCU.64 UR10, c[0x0][0x3a0] ;  /* 0x00007400ff0a77ac */ /* 0x000f260008000a00 */
[----:B------:R-:W-:Y:S01]  /*1f80*/  LOP3.LUT R4, R6, R5, R4, 0x96, !PT ;  /* 0x0000000506047212 */ /* 0x000fe200078e9604 */
[----:B------:R-:W-:Y:S01]  /*1f90*/  IMAD R6, R26, -0x2daee0ad, RZ ;  /* 0xd2511f531a067824 */ /* 0x000fe200078e02ff */
[----:B------:R-:W-:Y:S01]  /*1fa0*/  UPLOP3.LUT UP1, UPT, UPT, UPT, UPT, 0x40, 0x4 ;  /* 0x000000000004789c */ /* 0x000fe20003f2e870 */
[----:B------:R-:W-:-:S04]  /*1fb0*/  IMAD.HI.U32 R5, R2, -0x2daee0ad, RZ ;  /* 0xd2511f5302057827 */ /* 0x000fc800078e00ff */
[----:B------:R-:W-:Y:S01]  /*1fc0*/  IMAD R9, R2, -0x2daee0ad, RZ ;  /* 0xd2511f5302097824 */ /* 0x000fe200078e02ff */
[----:B------:R-:W-:Y:S01]  /*1fd0*/  LOP3.LUT R5, R7, R6, R5, 0x96, !PT ;  /* 0x0000000607057212 */ /* 0x000fe200078e9605 */
[----:B------:R-:W-:-:S04]  /*1fe0*/  IMAD.HI.U32 R2, R4, -0x2daee0ad, RZ ;  /* 0xd2511f5304027827 */ /* 0x000fc800078e00ff */
[----:B------:R-:W-:Y:S01]  /*1ff0*/  VIADD R6, R210, 0x3c6ef372 ;  /* 0x3c6ef372d2067836 */ /* 0x000fe20000000000 */
[----:B------:R-:W-:Y:S01]  /*2000*/  LOP3.LUT R8, R8, R9, R2, 0x96, !PT ;  /* 0x0000000908087212 */ /* 0x000fe200078e9602 */
[----:B------:R-:W-:-:S04]  /*2010*/  IMAD.HI.U32 R2, R5, -0x326172a9, RZ ;  /* 0xcd9e8d5705027827 */ /* 0x000fc800078e00ff */
[----:B------:R-:W-:Y:S01]  /*2020*/  IMAD R10, R5, -0x326172a9, RZ ;  /* 0xcd9e8d57050a7824 */ /* 0x000fe200078e02ff */
[----:B------:R-:W-:Y:S01]  /*2030*/  LOP3.LUT R2, R6, R3, R2, 0x96, !PT ;  /* 0x0000000306027212 */ /* 0x000fe200078e9602 */
[----:B------:R-:W-:Y:S01]  /*2040*/  IMAD.HI.U32 R5, R8, -0x326172a9, RZ ;  /* 0xcd9e8d5708057827 */ /* 0x000fe200078e00ff */
[----:B------:R-:W-:-:S03]  /*2050*/  IADD3 R6, PT, PT, R211, 0x32370b8f, RZ ;  /* 0x32370b8fd3067810 */ /* 0x000fc60007ffe0ff */
[----:B------:R-:W-:Y:S02]  /*2060*/  VIADD R7, R210, 0xdaa66d2b ;  /* 0xdaa66d2bd2077836 */ /* 0x000fe40000000000 */
[----:B------:R-:W-:Y:S02]  /*2070*/  IMAD R4, R4, -0x2daee0ad, RZ ;  /* 0xd2511f5304047824 */ /* 0x000fe400078e02ff */
[----:B------:R-:W-:Y:S01]  /*2080*/  IMAD.HI.U32 R3, R2, -0x2daee0ad, RZ ;  /* 0xd2511f5302037827 */ /* 0x000fe200078e00ff */
[----:B------:R-:W-:-:S03]  /*2090*/  LOP3.LUT R5, R7, R10, R5, 0x96, !PT ;  /* 0x0000000a07057212 */ /* 0x000fc600078e9605 */
[----:B------:R-:W-:Y:S01]  /*20a0*/  IMAD R7, R2, -0x2daee0ad, RZ ;  /* 0xd2511f5302077824 */ /* 0x000fe200078e02ff */
[----:B------:R-:W-:Y:S01]  /*20b0*/  LOP3.LUT R3, R6, R4, R3, 0x96, !PT ;  /* 0x0000000406037212 */ /* 0x000fe200078e9603 */
[----:B------:R-:W-:-:S04]  /*20c0*/  IMAD.HI.U32 R2, R5, -0x2daee0ad, RZ ;  /* 0xd2511f5305027827 */ /* 0x000fc800078e00ff */
[----:B------:R-:W-:Y:S02]  /*20d0*/  VIADD R9, R211, 0xed9eba14 ;  /* 0xed9eba14d3097836 */ /* 0x000fe40000000000 */
[----:B------:R-:W-:Y:S02]  /*20e0*/  VIADD R4, R210, 0x78dde6e4 ;  /* 0x78dde6e4d2047836 */ /* 0x000fe40000000000 */
[----:B------:R-:W-:Y:S01]  /*20f0*/  IMAD R6, R3, -0x326172a9, RZ ;  /* 0xcd9e8d5703067824 */ /* 0x000fe200078e02ff */
[----:B------:R-:W-:Y:S01]  /*2100*/  LOP3.LUT R9, R9, R7, R2, 0x96, !PT ;  /* 0x0000000709097212 */ /* 0x000fe200078e9602 */
[----:B------:R-:W-:Y:S01]  /*2110*/  IMAD R7, R8, -0x326172a9, RZ ;  /* 0xcd9e8d5708077824 */ /* 0x000fe200078e02ff */
[----:B------:R-:W-:Y:S01]  /*2120*/  IADD3 R8, PT, PT, R210, 0x1715609d, RZ ;  /* 0x1715609dd2087810 */ /* 0x000fe20007ffe0ff */
[----:B------:R-:W-:-:S04]  /*2130*/  IMAD.HI.U32 R2, R3, -0x326172a9, RZ ;  /* 0xcd9e8d5703027827 */ /* 0x000fc800078e00ff */
[----:B------:R-:W-:Y:S01]  /*2140*/  IMAD.HI.U32 R3, R9, -0x326172a9, RZ ;  /* 0xcd9e8d5709037827 */ /* 0x000fe200078e00ff */
[----:B------:R-:W-:-:S03]  /*2150*/  LOP3.LUT R2, R4, R7, R2, 0x96, !PT ;  /* 0x0000000704027212 */ /* 0x000fc600078e9602 */
[----:B------:R-:W-:Y:S01]  /*2160*/  IMAD R5, R5, -0x2daee0ad, RZ ;  /* 0xd2511f5305057824 */ /* 0x000fe200078e02ff */
[----:B------:R-:W-:Y:S01]  /*2170*/  LOP3.LUT R3, R8, R6, R3, 0x96, !PT ;  /* 0x0000000608037212 */ /* 0x000fe200078e9603 */
[----:B------:R-:W-:Y:S02]  /*2180*/  VIADD R6, R211, 0xa9066899 ;  /* 0xa9066899d3067836 */ /* 0x000fe40000000000 */
[----:B------:R-:W-:-:S04]  /*2190*/  IMAD.HI.U32 R4, R2, -0x2daee0ad, RZ ;  /* 0xd2511f5302047827 */ /* 0x000fc800078e00ff */
[----:B------:R-:W-:Y:S01]  /*21a0*/  IMAD R7, R2, -0x2daee0ad, RZ ;  /* 0xd2511f5302077824 */ /* 0x000fe200078e02ff */
[----:B------:R-:W-:Y:S01]  /*21b0*/  LOP3.LUT R4, R6, R5, R4, 0x96, !PT ;  /* 0x0000000506047212 */ /* 0x000fe200078e9604 */
[----:B------:R-:W-:Y:S01]  /*21c0*/  IMAD.HI.U32 R2, R3, -0x2daee0ad, RZ ;  /* 0xd2511f5303027827 */ /* 0x000fe200078e00ff */
[----:B------:R-:W-:-:S03]  /*21d0*/  IADD3 R5, PT, PT, R210, -0x4ab325aa, RZ ;  /* 0xb54cda56d2057810 */ /* 0x000fc60007ffe0ff */
[----:B------:R-:W-:Y:S02]  /*21e0*/  VIADD R8, R211, 0x646e171e ;  /* 0x646e171ed3087836 */ /* 0x000fe40000000000 */
[----:B------:R-:W-:Y:S02]  /*21f0*/  IMAD R11, R4, -0x326172a9, RZ ;  /* 0xcd9e8d57040b7824 */ /* 0x000fe400078e02ff */
[----:B------:R-:W-:Y:S01]  /*2200*/  VIADD R6, R210, 0x5384540f ;  /* 0x5384540fd2067836 */ /* 0x000fe20000000000 */
[----:B------:R-:W-:Y:S01]  /*2210*/  LOP3.LUT R7, R8, R7, R2, 0x96, !PT ;  /* 0x0000000708077212 */ /* 0x000fe200078e9602 */
[----:B------:R-:W-:Y:S01]  /*2220*/  IMAD.HI.U32 R2, R4, -0x326172a9, RZ ;  /* 0xcd9e8d5704027827 */ /* 0x000fe200078e00ff */
[----:B------:R-:W-:-:S03]  /*2230*/  SHF.R.S32.HI R8, RZ, 0x3, R0 ;  /* 0x00000003ff087819 */ /* 0x000fc60000011400 */
[----:B------:R-:W-:Y:S01]  /*2240*/  IMAD.HI.U32 R4, R7, -0x326172a9, RZ ;  /* 0xcd9e8d5707047827 */ /* 0x000fe200078e00ff */
[----:B------:R-:W-:-:S03]  /*2250*/  LOP3.LUT R10, R8, 0x7f, RZ, 0xc0, !PT ;  /* 0x0000007f080a7812 */ /* 0x000fc600078ec0ff */
[----:B------:R-:W-:Y:S01]  /*2260*/  IMAD R9, R9, -0x326172a9, RZ ;  /* 0xcd9e8d5709097824 */ /* 0x000fe200078e02ff */
[----:B------:R-:W-:Y:S01]  /*2270*/  LOP3.LUT R4, R6, R11, R4, 0x96, !PT ;  /* 0x0000000b06047212 */ /* 0x000fe200078e9604 */
[C---:B------:R-:W-:Y:S01]  /*2280*/  IMAD.SHL.U32 R0, R208.reuse, 0x20, RZ ;  /* 0x00000020d0007824 */ /* 0x040fe200078e00ff */
[----:B------:R-:W-:Y:S01]  /*2290*/  LOP3.LUT R11, R208, 0x60, RZ, 0xc0, !PT ;  /* 0x00000060d00b7812 */ /* 0x000fe200078ec0ff */
[----:B------:R-:W-:Y:S01]  /*22a0*/  IMAD.SHL.U32 R8, R8, 0x2, RZ ;  /* 0x0000000208087824 */ /* 0x000fe200078e00ff */
[----:B------:R-:W-:Y:S01]  /*22b0*/  LOP3.LUT R2, R5, R9, R2, 0x96, !PT ;  /* 0x0000000905027212 */ /* 0x000fe200078e9602 */
[----:B------:R-:W-:Y:S01]  /*22c0*/  IMAD R3, R3, -0x2daee0ad, RZ ;  /* 0xd2511f5303037824 */ /* 0x000fe200078e02ff */
[----:B------:R-:W-:Y:S01]  /*22d0*/  VIADDMNMX R11, R10, -R11, RZ, !PT ;  /* 0x8000000b0a0b7246 */ /* 0x000fe200078001ff */
[----:B------:R-:W-:Y:S01]  /*22e0*/  VIADD R6, R211, 0xdb3d7428 ;  /* 0xdb3d7428d3067836 */ /* 0x000fe20000000000 */
[----:B------:R-:W-:Y:S01]  /*22f0*/  LOP3.LUT R13, R0, 0x3e0, RZ, 0xc0, !PT ;  /* 0x000003e0000d7812 */ /* 0x000fe200078ec0ff */
[----:B------:R-:W-:Y:S01]  /*2300*/  IMAD.HI.U32 R0, R2, -0x2daee0ad, RZ ;  /* 0xd2511f5302007827 */ /* 0x000fe200078e00ff */
[----:B------:R-:W-:-:S02]  /*2310*/  LOP3.LUT R8, R8, 0xffffff00, RZ, 0xc0, !PT ;  /* 0xffffff0008087812 */ /* 0x000fc400078ec0ff */
[----:B------:R-:W-:Y:S01]  /*2320*/  VIMNMX R11, PT, PT, R11, 0x20, PT ;  /* 0x000000200b0b7848 */ /* 0x000fe20003fe0100 */
[----:B------:R-:W-:Y:S01]  /*2330*/  IMAD R9, R2, -0x2daee0ad, RZ ;  /* 0xd2511f5302097824 */ /* 0x000fe200078e02ff */
[----:B------:R-:W-:Y:S01]  /*2340*/  IADD3 R5, PT, PT, R211, 0x1fd5c5a3, RZ ;  /* 0x1fd5c5a3d3057810 */ /* 0x000fe20007ffe0ff */
[----:B------:R-:W-:Y:S01]  /*2350*/  IMAD.HI.U32 R2, R4, -0x2daee0ad, RZ ;  /* 0xd2511f5304027827 */ /* 0x000fe200078e00ff */
[----:B------:R-:W-:Y:S02]  /*2360*/  VIADDMNMX R13, R10, -R13, RZ, !PT ;  /* 0x8000000d0a0d7246 */ /* 0x000fe400078001ff */
[----:B------:R-:W-:Y:S01]  /*2370*/  LOP3.LUT R0, R5, R3, R0, 0x96, !PT ;  /* 0x0000000305007212 */ /* 0x000fe200078e9600 */
[----:B------:R-:W-:Y:S01]  /*2380*/  IMAD R11, R11, 0x8, R8 ;  /* 0x000000080b0b7824 */ /* 0x000fe200078e0208 */
[----:B------:R-:W-:Y:S01]  /*2390*/  LOP3.LUT R6, R6, R9, R2, 0x96, !PT ;  /* 0x0000000906067212 */ /* 0x000fe200078e9602 */
[----:B------:R-:W-:Y:S01]  /*23a0*/  IMAD R7, R7, -0x326172a9, RZ ;  /* 0xcd9e8d5707077824 */ /* 0x000fe200078e02ff */
[----:B------:R-:W-:Y:S01]  /*23b0*/  IADD3 R3, PT, PT, R210, -0xe443238, RZ ;  /* 0xf1bbcdc8d2037810 */ /* 0x000fe20007ffe0ff */
[----:B------:R-:W-:Y:S01]  /*23c0*/  IMAD.HI.U32 R2, R0, -0x326172a9, RZ ;  /* 0xcd9e8d5700027827 */ /* 0x000fe200078e00ff */
[----:B------:R-:W-:-:S02]  /*23d0*/  I2FP.F32.U32 R11, R11 ;  /* 0x0000000b000b7245 */ /* 0x000fc40000201000 */
[----:B------:R-:W-:Y:S01]  /*23e0*/  VIMNMX R13, PT, PT, R13, 0x20, PT ;  /* 0x000000200d0d7848 */ /* 0x000fe20003fe0100 */
[----:B------:R-:W-:Y:S01]  /*23f0*/  IMAD R4, R4, -0x2daee0ad, RZ ;  /* 0xd2511f5304047824 */ /* 0x000fe200078e02ff */
[----:B------:R0:W0:Y:S01]  /*2400*/  MUFU.RCP R22, R11 ;  /* 0x0000000b00167308 */ /* 0x0000220000001000 */
[----:B------:R-:W-:Y:S01]  /*2410*/  LOP3.LUT R2, R3, R7, R2, 0x96, !PT ;  /* 0x0000000703027212 */ /* 0x000fe200078e9602 */
[----:B------:R-:W-:Y:S01]  /*2420*/  VIADD R3, R211, 0x96a522ad ;  /* 0x96a522add3037836 */ /* 0x000fe20000000000 */
[----:B------:R-:W-:Y:S01]  /*2430*/  IADD3 R7, PT, PT, R210, -0x700cb87f, RZ ;  /* 0x8ff34781d2077810 */ /* 0x000fe20007ffe0ff */
[----:B------:R-:W-:Y:S02]  /*2440*/  IMAD R5, R0, -0x326172a9, RZ ;  /* 0xcd9e8d5700057824 */ /* 0x000fe400078e02ff */
[----:B------:R-:W-:-:S04]  /*2450*/  IMAD.HI.U32 R20, R6, -0x326172a9, RZ ;  /* 0xcd9e8d5706147827 */ /* 0x000fc800078e00ff */
[----:B------:R-:W-:Y:S01]  /*2460*/  IMAD.HI.U32 R19, R2, -0x2daee0ad, RZ ;  /* 0xd2511f5302137827 */ /* 0x000fe200078e00ff */
[----:B------:R-:W-:-:S03]  /*2470*/  LOP3.LUT R20, R7, R5, R20, 0x96, !PT ;  /* 0x0000000507147212 */ /* 0x000fc600078e9614 */
[----:B------:R-:W-:Y:S01]  /*2480*/  IMAD R21, R13, 0x8, R8 ;  /* 0x000000080d157824 */ /* 0x000fe200078e0208 */
[----:B------:R-:W-:Y:S01]  /*2490*/  LOP3.LUT R19, R3, R4, R19, 0x96, !PT ;  /* 0x0000000403137212 */ /* 0x000fe200078e9613 */
[----:B------:R-:W-:Y:S02]  /*24a0*/  IMAD R16, R6, -0x326172a9, RZ ;  /* 0xcd9e8d5706107824 */ /* 0x000fe400078e02ff */
[----:B01234-:R-:W-:-:S07]  /*24b0*/  IMAD R207, R2, -0x2daee0ad, RZ ;  /* 0xd2511f5302cf7824 */ /* 0x01ffce00078e02ff */
.L_x_4162:
[----:B------:R-:W-:Y:S01]  /*24c0*/  IMAD R152, R24, UR14, RZ ;  /* 0x0000000e18987c24 */ /* 0x000fe2000f8e02ff */
[----:B------:R-:W-:Y:S01]  /*24d0*/  LOP3.LUT P0, RZ, R25, 0x400, RZ, 0xc0, !PT ;  /* 0x0000040019ff7812 */ /* 0x000fe2000780c0ff */
[----:B------:R-:W-:Y:S03]  /*24e0*/  BSSY.RECONVERGENT B0, `(.L_x_3270) ;  /* 0x00009a9000007945 */ /* 0x000fe60003800200 */
        /* <DEDUP_REMOVED lines=37> */
.L_x_3275:
        /* <DEDUP_REMOVED lines=13> */
.L_x_3277:
[----:B------:R-:W-:Y:S05]  /*2810*/  BSYNC.RECONVERGENT B2 ;  /* 0x0000000000027941 */ /* 0x000fea0003800200 */
.L_x_3276:
[----:B------:R-:W-:Y:S01]  /*2820*/  IMAD.WIDE.U32 R18, R23, -0x326172a9, RZ ;  /* 0xcd9e8d5717127825 */ /* 0x000fe200078e00ff */
[----:B------:R-:W-:Y:S02]  /*2830*/  LOP3.LUT R30, R15, R157, R211, 0x96, !PT ;  /* 0x0000009d0f1e7212 */ /* 0x000fe400078e96d3 */
[----:B------:R-:W-:Y:S01]  /*2840*/  MOV R14, R207 ;  /* 0x000000cf000e7202 */ /* 0x000fe20000000f00 */
[----:B------:R-:W-:Y:S01]  /*2850*/  VIADD R157, R210, 0x9e3779b9 ;  /* 0x9e3779b9d29d7836 */ /* 0x000fe20000000000 */
[----:B------:R-:W-:Y:S01]  /*2860*/  LOP3.LUT R158, R17, R19, R210, 0x96, !PT ;  /* 0x00000013119e7212 */ /* 0x000fe200078e96d2 */
[----:B------:R-:W-:Y:S01]  /*2870*/  IMAD.WIDE.U32 R30, R30, -0x326172a9, RZ ;  /* 0xcd9e8d571e1e7825 */ /* 0x000fe200078e00ff */
[----:B------:R-:W-:-:S03]  /*2880*/  IADD3 R19, PT, PT, R211, -0x4498517b, RZ ;  /* 0xbb67ae85d3137810 */ /* 0x000fc60007ffe0ff */
[----:B------:R-:W-:Y:S01]  /*2890*/  IMAD.WIDE.U32 R158, R158, -0x2daee0ad, RZ ;  /* 0xd2511f539e9e7825 */ /* 0x000fe200078e00ff */
[----:B------:R-:W-:-:S03]  /*28a0*/  LOP3.LUT R157, R157, R18, R31, 0x96, !PT ;  /* 0x000000129d9d7212 */ /* 0x000fc600078e961f */
[----:B------:R-:W-:Y:S01]  /*28b0*/  VIADD R31, R211, 0x76cf5d0a ;  /* 0x76cf5d0ad31f7836 */ /* 0x000fe20000000000 */
[----:B------:R-:W-:Y:S01]  /*28c0*/  LOP3.LUT R18, R19, R156, R159, 0x96, !PT ;  /* 0x0000009c13127212 */ /* 0x000fe200078e969f */
[----:B------:R-:W-:-:S04]  /*28d0*/  IMAD.WIDE.U32 R156, R157, -0x2daee0ad, RZ ;  /* 0xd2511f539d9c7825 */ /* 0x000fc800078e00ff */
[----:B------:R-:W-:Y:S01]  /*28e0*/  IMAD.WIDE.U32 R18, R18, -0x326172a9, RZ ;  /* 0xcd9e8d5712127825 */ /* 0x000fe200078e00ff */
[----:B------:R-:W-:Y:S02]  /*28f0*/  LOP3.LUT R31, R31, R158, R157, 0x96, !PT ;  /* 0x0000009e1f1f7212 */ /* 0x000fe400078e969d */
[C---:B------:R-:W-:Y:S01]  /*2900*/  IADD3 R157, PT, PT, R210.reuse, -0x255992d5, RZ ;  /* 0xdaa66d2bd29d7810 */ /* 0x040fe20007ffe0ff */
[----:B------:R-:W-:-:S05]  /*2910*/  VIADD R159, R210, 0x3c6ef372 ;  /* 0x3c6ef372d29f7836 */ /* 0x000fca0000000000 */
[----:B------:R-:W-:Y:S01]  /*2920*/  LOP3.LUT R158, R159, R30, R19, 0x96, !PT ;  /* 0x0000001e9f9e7212 */ /* 0x000fe200078e9613 */
[----:B------:R-:W-:-:S04]  /*2930*/  IMAD.WIDE.U32 R30, R31, -0x326172a9, RZ ;  /* 0xcd9e8d571f1e7825 */ /* 0x000fc800078e00ff */
[----:B------:R-:W-:Y:S01]  /*2940*/  IMAD.WIDE.U32 R158, R158, -0x2daee0ad, RZ ;  /* 0xd2511f539e9e7825 */ /* 0x000fe200078e00ff */
[----:B------:R-:W-:-:S03]  /*2950*/  LOP3.LUT R157, R157, R18, R31, 0x96, !PT ;  /* 0x000000129d9d7212 */ /* 0x000fc600078e961f */
[C---:B------:R-:W-:Y:S02]  /*2960*/  VIADD R19, R211.reuse, 0x32370b8f ;  /* 0x32370b8fd3137836 */ /* 0x040fe40000000000 */
[----:B------:R-:W-:-:S03]  /*2970*/  VIADD R31, R211, 0xed9eba14 ;  /* 0xed9eba14d31f7836 */ /* 0x000fc60000000000 */
[----:B------:R-:W-:Y:S01]  /*2980*/  LOP3.LUT R18, R19, R156, R159, 0x96, !PT ;  /* 0x0000009c13127212 */ /* 0x000fe200078e969f */
[----:B------:R-:W-:Y:S01]  /*2990*/  IMAD.WIDE.U32 R156, R157, -0x2daee0ad, RZ ;  /* 0xd2511f539d9c7825 */ /* 0x000fe200078e00ff */
[----:B------:R-:W-:-:S03]  /*29a0*/  IADD3 R159, PT, PT, R210, 0x78dde6e4, RZ ;  /* 0x78dde6e4d29f7810 */ /* 0x000fc60007ffe0ff */
[----:B------:R-:W-:Y:S01]  /*29b0*/  IMAD.WIDE.U32 R18, R18, -0x326172a9, RZ ;  /* 0xcd9e8d5712127825 */ /* 0x000fe200078e00ff */
[----:B------:R-:W-:-:S03]  /*29c0*/  LOP3.LUT R31, R31, R158, R157, 0x96, !PT ;  /* 0x0000009e1f1f7212 */ /* 0x000fc600078e969d */
[----:B------:R-:W-:Y:S01]  /*29d0*/  VIADD R157, R210, 0x1715609d ;  /* 0x1715609dd29d7836 */ /* 0x000fe20000000000 */
[----:B------:R-:W-:Y:S01]  /*29e0*/  LOP3.LUT R158, R159, R30, R19, 0x96, !PT ;  /* 0x0000001e9f9e7212 */ /* 0x000fe200078e9613 */
[----:B------:R-:W-:-:S04]  /*29f0*/  IMAD.WIDE.U32 R30, R31, -0x326172a9, RZ ;  /* 0xcd9e8d571f1e7825 */ /* 0x000fc800078e00ff */
[----:B------:R-:W-:Y:S01]  /*2a00*/  IMAD.WIDE.U32 R158, R158, -0x2daee0ad, RZ ;  /* 0xd2511f539e9e7825 */ /* 0x000fe200078e00ff */
[----:B------:R-:W-:Y:S02]  /*2a10*/  LOP3.LUT R157, R157, R18, R31, 0x96, !PT ;  /* 0x000000129d9d7212 */ /* 0x000fe400078e961f */
[C---:B------:R-:W-:Y:S01]  /*2a20*/  IADD3 R31, PT, PT, R211.reuse, 0x646e171e, RZ ;  /* 0x646e171ed31f7810 */ /* 0x040fe20007ffe0ff */
[----:B------:R-:W-:-:S05]  /*2a30*/  VIADD R19, R211, 0xa9066899 ;  /* 0xa9066899d3137836 */ /* 0x000fca0000000000 */
[----:B------:R-:W-:Y:S01]  /*2a40*/  LOP3.LUT R18, R19, R156, R159, 0x96, !PT ;  /* 0x0000009c13127212 */ /* 0x000fe200078e969f */
[----:B------:R-:W-:-:S04]  /*2a50*/  IMAD.WIDE.U32 R156, R157, -0x2daee0ad, RZ ;  /* 0xd2511f539d9c7825 */ /* 0x000fc800078e00ff */
[----:B------:R-:W-:Y:S01]  /*2a60*/  IMAD.WIDE.U32 R18, R18, -0x326172a9, RZ ;  /* 0xcd9e8d5712127825 */ /* 0x000fe200078e00ff */
[----:B------:R-:W-:Y:S02]  /*2a70*/  LOP3.LUT R31, R31, R158, R157, 0x96, !PT ;  /* 0x0000009e1f1f7212 */ /* 0x000fe400078e969d */
[----:B------:R-:W-:Y:S01]  /*2a80*/  IADD3 R157, PT, PT, R211, 0x1fd5c5a3, RZ ;  /* 0x1fd5c5a3d39d7810 */ /* 0x000fe20007ffe0ff */
[----:B------:R-:W-:-:S05]  /*2a90*/  VIADD R159, R210, 0xb54cda56 ;  /* 0xb54cda56d29f7836 */ /* 0x000fca0000000000 */
[----:B------:R-:W-:Y:S01]  /*2aa0*/  LOP3.LUT R158, R159, R30, R19, 0x96, !PT ;  /* 0x0000001e9f9e7212 */ /* 0x000fe200078e9613 */
[----:B------:R-:W-:-:S04]  /*2ab0*/  IMAD.WIDE.U32 R30, R31, -0x326172a9, RZ ;  /* 0xcd9e8d571f1e7825 */ /* 0x000fc800078e00ff */
[----:B------:R-:W-:Y:S02]  /*2ac0*/  VIADD R19, R210, 0x5384540f ;  /* 0x5384540fd2137836 */ /* 0x000fe40000000000 */
[----:B------:R-:W-:-:S03]  /*2ad0*/  IMAD.WIDE.U32 R158, R158, -0x2daee0ad, RZ ;  /* 0xd2511f539e9e7825 */ /* 0x000fc600078e00ff */
[----:B------:R-:W-:Y:S01]  /*2ae0*/  LOP3.LUT R18, R19, R18, R31, 0x96, !PT ;  /* 0x0000001213127212 */ /* 0x000fe200078e961f */
[----:B------:R-:W-:Y:S01]  /*2af0*/  VIADD R31, R211, 0xdb3d7428 ;  /* 0xdb3d7428d31f7836 */ /* 0x000fe20000000000 */
[----:B------:R-:W-:Y:S01]  /*2b00*/  LOP3.LUT R156, R157, R156, R159, 0x96, !PT ;  /* 0x0000009c9d9c7212 */ /* 0x000fe200078e969f */
[----:B------:R-:W-:Y:S02]  /*2b10*/  VIADD R159, R210, 0xf1bbcdc8 ;  /* 0xf1bbcdc8d29f7836 */ /* 0x000fe40000000000 */
[----:B------:R-:W-:-:S04]  /*2b20*/  IMAD.WIDE.U32 R18, R18, -0x2daee0ad, RZ ;  /* 0xd2511f5312127825 */ /* 0x000fc800078e00ff */
[----:B------:R-:W-:Y:S01]  /*2b30*/  IMAD.WIDE.U32 R156, R156, -0x326172a9, RZ ;  /* 0xcd9e8d579c9c7825 */ /* 0x000fe200078e00ff */
[----:B------:R-:W-:Y:S02]  /*2b40*/  LOP3.LUT R31, R31, R158, R19, 0x96, !PT ;  /* 0x0000009e1f1f7212 */ /* 0x000fe400078e9613 */
[----:B------:R-:W-:Y:S02]  /*2b50*/  IADD3 R19, PT, PT, R210, -0x700cb87f, RZ ;  /* 0x8ff34781d2137810 */ /* 0x000fe40007ffe0ff */
[----:B------:R-:W-:Y:S01]  /*2b60*/  LOP3.LUT R208, R159, R30, R157, 0x96, !PT ;  /* 0x0000001e9fd07212 */ /* 0x000fe200078e969d */
[----:B------:R-:W-:-:S04]  /*2b70*/  IMAD.WIDE.U32 R30, R31, -0x326172a9, RZ ;  /* 0xcd9e8d571f1e7825 */ /* 0x000fc800078e00ff */
[----:B------:R-:W-:Y:S01]  /*2b80*/  IMAD.WIDE.U32 R208, R208, -0x2daee0ad, RZ ;  /* 0xd2511f53d0d07825 */ /* 0x000fe200078e00ff */
[----:B------:R-:W-:-:S03]  /*2b90*/  LOP3.LUT R20, R19, R156, R31, 0x96, !PT ;  /* 0x0000009c13147212 */ /* 0x000fc600078e961f */
[----:B------:R-:W-:Y:S02]  /*2ba0*/  VIADD R157, R211, 0x96a522ad ;  /* 0x96a522add39d7836 */ /* 0x000fe40000000000 */
[----:B------:R-:W-:Y:S02]  /*2bb0*/  IMAD.MOV.U32 R16, RZ, RZ, R30 ;  /* 0x000000ffff107224 */ /* 0x000fe400078e001e */
[----:B------:R-:W-:Y:S01]  /*2bc0*/  IMAD.MOV.U32 R156, RZ, RZ, RZ ;  /* 0x000000ffff9c7224 */ /* 0x000fe200078e00ff */
[----:B------:R-:W-:-:S07]  /*2bd0*/  LOP3.LUT R19, R157, R18, R209, 0x96, !PT ;  /* 0x000000129d137212 */ /* 0x000fce00078e96d1 */
.L_x_3274:
[----:B------:R-:W-:Y:S05]  /*2be0*/  BSYNC.RECONVERGENT B1 ;  /* 0x0000000000017941 */ /* 0x000fea0003800200 */
.L_x_3273:
[----:B------:R-:W0:Y:S01]  /*2bf0*/  LDC R216, c[0x0][0x408] ;  /* 0x00010200ffd87b82 */ /* 0x000e220000000800 */
[----:B------:R-:W-:Y:S01]  /*2c00*/  I2FP.F32.U32 R14, R14 ;  /* 0x0000000e000e7245 */ /* 0x000fe20000201000 */
[----:B------:R-:W-:Y:S01]  /*2c10*/  IMAD.MOV.U32 R199, RZ, RZ, 0x2f800000 ;  /* 0x2f800000ffc77424 */ /* 0x000fe200078e00ff */
[----:B------:R-:W-:Y:S01]  /*2c20*/  ISETP.NE.AND P3, PT, R156, 0x1, PT ;  /* 0x000000019c00780c */ /* 0x000fe20003f65270 */
[----:B-----5:R-:W-:Y:S01]  /*2c30*/  HADD2.F32 R31, -RZ, R152.H0_H0 ;  /* 0x20000098ff1f7230 */ /* 0x020fe20000004100 */
[----:B------:R-:W-:Y:S01]  /*2c40*/  LOP3.LUT R25, R25, 0xffffffef, RZ, 0xc0, !PT ;  /* 0xffffffef19197812 */ /* 0x000fe200078ec0ff */
[----:B------:R-:W-:Y:S01]  /*2c50*/  FFMA.FTZ R14, R14, R199, 1.1641532182693481445e-10 ;  /* 0x2f0000000e0e7423 */ /* 0x000fe200000100c7 */
[----:B------:R-:W-:Y:S01]  /*2c60*/  @P1 HADD2.F32 R157, -RZ, R148.H0_H0 ;  /* 0x20000094ff9d1230 */ /* 0x000fe20000004100 */
[----:B------:R-:W1:Y:S01]  /*2c70*/  LDC R215, c[0x0][0x404] ;  /* 0x00010100ffd77b82 */ /* 0x000e620000000800 */
[----:B------:R-:W-:Y:S01]  /*2c80*/  BSSY.RECONVERGENT B1, `(.L_x_3278) ;  /* 0x000005e000017945 */ /* 0x000fe20003800200 */
[----:B------:R-:W-:-:S02]  /*2c90*/  IMAD.MOV.U32 R30, RZ, RZ, R16 ;  /* 0x000000ffff1e7224 */ /* 0x000fc400078e0010 */
[----:B0-----:R-:W-:Y:S01]  /*2ca0*/  FMUL.FTZ R31, R31, R216 ;  /* 0x000000d81f1f7220 */ /* 0x001fe20000410000 */
[----:B-1----:R-:W-:-:S04]  /*2cb0*/  FSETP.GTU.FTZ.AND P2, PT, R14, R215, PT ;  /* 0x000000d70e00720b */ /* 0x002fc80003f5c000 */
[----:B------:R-:W-:Y:S02]  /*2cc0*/  FSEL R14, R31, RZ, !P2 ;  /* 0x000000ff1f0e7208 */ /* 0x000fe40005000000 */
[----:B------:R-:W-:-:S03]  /*2cd0*/  PLOP3.LUT P2, PT, P2, PT, PT, 0x8, 0x80 ;  /* 0x000000000080781c */ /* 0x000fc6000174e170 */
[----:B------:R-:W-:Y:S01]  /*2ce0*/  @P1 FADD.FTZ R14, R157, R14 ;  /* 0x0000000e9d0e1221 */ /* 0x000fe20000010000 */
[----:B------:R-:W-:-:S04]  /*2cf0*/  HFMA2 R157, -RZ, RZ, 0, 1.1920928955078125e-07 ;  /* 0x00000002ff9d7431 */ /* 0x000fc800000001ff */
[----:B------:R-:W-:-:S05]  /*2d00*/  F2FP.F16.F32.PACK_AB R207, RZ, R14 ;  /* 0x0000000effcf723e */ /* 0x000fca00000000ff */
        /* <DEDUP_REMOVED lines=10> */
.L_x_3280:
        /* <DEDUP_REMOVED lines=13> */
.L_x_3282:
[----:B------:R-:W-:Y:S05]  /*2e80*/  BSYNC.RECONVERGENT B2 ;  /* 0x0000000000027941 */ /* 0x000fea0003800200 */
.L_x_3281:
[----:B------:R-:W-:Y:S01]  /*2e90*/  IMAD.WIDE.U32 R30, R23, -0x326172a9, RZ ;  /* 0xcd9e8d57171e7825 */ /* 0x000fe200078e00ff */
[----:B------:R-:W-:-:S03]  /*2ea0*/  LOP3.LUT R18, R15, R159, R211, 0x96, !PT ;  /* 0x0000009f0f127212 */ /* 0x000fc600078e96d3 */
[----:B------:R-:W-:Y:S01]  /*2eb0*/  VIADD R159, R211, 0xbb67ae85 ;  /* 0xbb67ae85d39f7836 */ /* 0x000fe20000000000 */
[----:B------:R-:W-:Y:S01]  /*2ec0*/  LOP3.LUT R156, R17, R31, R210, 0x96, !PT ;  /* 0x0000001f119c7212 */ /* 0x000fe200078e96d2 */
[----:B------:R-:W-:-:S04]  /*2ed0*/  IMAD.WIDE.U32 R18, R18, -0x326172a9, RZ ;  /* 0xcd9e8d5712127825 */ /* 0x000fc800078e00ff */
[----:B------:R-:W-:Y:S02]  /*2ee0*/  VIADD R31, R210, 0x9e3779b9 ;  /* 0x9e3779b9d21f7836 */ /* 0x000fe40000000000 */
[----:B------:R-:W-:-:S03]  /*2ef0*/  IMAD.WIDE.U32 R156, R156, -0x2daee0ad, RZ ;  /* 0xd2511f539c9c7825 */ /* 0x000fc600078e00ff */
[----:B------:R-:W-:Y:S01]  /*2f00*/  LOP3.LUT R31, R31, R30, R19, 0x96, !PT ;  /* 0x0000001e1f1f7212 */ /* 0x000fe200078e9613 */
[----:B------:R-:W-:Y:S01]  /*2f10*/  VIADD R19, R210, 0x3c6ef372 ;  /* 0x3c6ef372d2137836 */ /* 0x000fe20000000000 */
[----:B------:R-:W-:Y:S02]  /*2f20*/  LOP3.LUT R30, R159, R158, R157, 0x96, !PT ;  /* 0x0000009e9f1e7212 */ /* 0x000fe400078e969d */
[----:B------:R-:W-:Y:S01]  /*2f30*/  IADD3 R157, PT, PT, R211, 0x76cf5d0a, RZ ;  /* 0x76cf5d0ad39d7810 */ /* 0x000fe20007ffe0ff */
[----:B------:R-:W-:-:S04]  /*2f40*/  IMAD.WIDE.U32 R158, R31, -0x2daee0ad, RZ ;  /* 0xd2511f531f9e7825 */ /* 0x000fc800078e00ff */
[----:B------:R-:W-:Y:S01]  /*2f50*/  IMAD.WIDE.U32 R30, R30, -0x326172a9, RZ ;  /* 0xcd9e8d571e1e7825 */ /* 0x000fe200078e00ff */
[----:B------:R-:W-:Y:S02]  /*2f60*/  LOP3.LUT R157, R157, R156, R159, 0x96, !PT ;  /* 0x0000009c9d9d7212 */ /* 0x000fe400078e969f */
[----:B------:R-:W-:Y:S02]  /*2f70*/  IADD3 R159, PT, PT, R211, 0x32370b8f, RZ ;  /* 0x32370b8fd39f7810 */ /* 0x000fe40007ffe0ff */
        /* <DEDUP_REMOVED lines=10> */
[----:B------:R-:W-:-:S03]  /*3020*/  LOP3.LUT R157, R157, R156, R159, 0x96, !PT ;  /* 0x0000009c9d9d7212 */ /* 0x000fc600078e969f */
[----:B------:R-:W-:Y:S01]  /*3030*/  VIADD R159, R211, 0xa9066899 ;  /* 0xa9066899d39f7836 */ /* 0x000fe20000000000 */
[----:B------:R-:W-:Y:S01]  /*3040*/  LOP3.LUT R156, R19, R18, R31, 0x96, !PT ;  /* 0x00000012139c7212 */ /* 0x000fe200078e961f */
[----:B------:R-:W-:Y:S01]  /*3050*/  IMAD.WIDE.U32 R18, R157, -0x326172a9, RZ ;  /* 0xcd9e8d579d127825 */ /* 0x000fe200078e00ff */
[----:B------:R-:W-:-:S03]  /*3060*/  IADD3 R31, PT, PT, R210, 0x1715609d, RZ ;  /* 0x1715609dd21f7810 */ /* 0x000fc60007ffe0ff */
[----:B------:R-:W-:Y:S01]  /*3070*/  IMAD.WIDE.U32 R156, R156, -0x2daee0ad, RZ ;  /* 0xd2511f539c9c7825 */ /* 0x000fe200078e00ff */
[----:B------:R-:W-:Y:S02]  /*3080*/  LOP3.LUT R31, R31, R30, R19, 0x96, !PT ;  /* 0x0000001e1f1f7212 */ /* 0x000fe400078e9613 */
[----:B------:R-:W-:Y:S02]  /*3090*/  IADD3 R19, PT, PT, R210, -0x4ab325aa, RZ ;  /* 0xb54cda56d2137810 */ /* 0x000fe40007ffe0ff */
        /* <DEDUP_REMOVED lines=23> */
[----:B------:R-:W-:Y:S01]  /*3210*/  IMAD.MOV.U32 R16, RZ, RZ, R156 ;  /* 0x000000ffff107224 */ /* 0x000fe200078e009c */
[----:B------:R-:W-:Y:S01]  /*3220*/  LOP3.LUT R19, R159, R30, R19, 0x96, !PT ;  /* 0x0000001e9f137212 */ /* 0x000fe200078e9613 */
[----:B------:R-:W-:Y:S01]  /*3230*/  IMAD.MOV.U32 R30, RZ, RZ, R208 ;  /* 0x000000ffff1e7224 */ /* 0x000fe200078e00d0 */
[----:B------:R-:W-:Y:S01]  /*3240*/  MOV R208, R18 ;  /* 0x0000001200d07202 */ /* 0x000fe20000000f00 */
[----:B------:R-:W-:-:S07]  /*3250*/  IMAD.MOV.U32 R157, RZ, RZ, RZ ;  /* 0x000000ffff9d7224 */ /* 0x000fce00078e00ff */
.L_x_3279:
[----:B------:R-:W-:Y:S05]  /*3260*/  BSYNC.RECONVERGENT B1 ;  /* 0x0000000000017941 */ /* 0x000fea0003800200 */
.L_x_3278:
[----:B------:R-:W-:Y:S01]  /*3270*/  I2FP.F32.U32 R18, R30 ;  /* 0x0000001e00127245 */ /* 0x000fe20000201000 */
[----:B------:R-:W-:Y:S01]  /*3280*/  HADD2.F32 R31, -RZ, R152.H1_H1 ;  /* 0x30000098ff1f7230 */ /* 0x000fe20000004100 */
[----:B------:R-:W-:Y:S01]  /*3290*/  ISETP.NE.AND P3, PT, R157, 0x1, PT ;  /* 0x000000019d00780c */ /* 0x000fe20003f65270 */
[----:B------:R-:W-:Y:S01]  /*32a0*/  BSSY.RECONVERGENT B1, `(.L_x_3283) ;  /* 0x0000061000017945 */ /* 0x000fe20003800200 */
[----:B------:R-:W-:Y:S01]  /*32b0*/  LOP3.LUT R25, R25, 0xfffffff7, RZ, 0xc0, !PT ;  /* 0xfffffff719197812 */ /* 0x000fe200078ec0ff */
[----:B------:R-:W-:Y:S01]  /*32c0*/  FFMA.FTZ R18, R18, R199, 1.1641532182693481445e-10 ;  /* 0x2f00000012127423 */ /* 0x000fe200000100c7 */
[----:B------:R-:W-:Y:S01]  /*32d0*/  FMUL.FTZ R31, R31, R216 ;  /* 0x000000d81f1f7220 */ /* 0x000fe20000410000 */
[----:B------:R-:W-:Y:S01]  /*32e0*/  IMAD.MOV.U32 R156, RZ, RZ, 0x2 ;  /* 0x00000002ff9c7424 */ /* 0x000fe200078e00ff */
[----:B------:R-:W-:Y:S02]  /*32f0*/  MOV R30, R16 ;  /* 0x00000010001e7202 */ /* 0x000fe40000000f00 */
[----:B------:R-:W-:Y:S01]  /*3300*/  FSETP.GTU.FTZ.AND P2, PT, R18, R215, PT ;  /* 0x000000d71200720b */ /* 0x000fe20003f5c000 */
[----:B------:R-:W-:-:S03]  /*3310*/  @P1 HADD2.F32 R18, -RZ, R148.H1_H1 ;  /* 0x30000094ff121230 */ /* 0x000fc60000004100 */
[----:B------:R-:W-:Y:S02]  /*3320*/  FSEL R31, R31, RZ, !P2 ;  /* 0x000000ff1f1f7208 */ /* 0x000fe40005000000 */
[----:B------:R-:W-:-:S03]  /*3330*/  PLOP3.LUT P2, PT, P2, PT, PT, 0x8, 0x80 ;  /* 0x000000000080781c */ /* 0x000fc6000174e170 */
[----:B------:R-:W-:-:S05]  /*3340*/  @P1 FADD.FTZ R31, R18, R31 ;  /* 0x0000001f121f1221 */ /* 0x000fca0000010000 */
[----:B------:R-:W-:-:S05]  /*3350*/  F2FP.F16.F32.PACK_AB R209, RZ, R31 ;  /* 0x0000001fffd1723e */ /* 0x000fca00000000ff */
        /* <DEDUP_REMOVED lines=10> */
.L_x_3285:
        /* <DEDUP_REMOVED lines=13> */
.L_x_3287:
[----:B------:R-:W-:Y:S05]  /*34d0*/  BSYNC.RECONVERGENT B2 ;  /* 0x0000000000027941 */ /* 0x000fea0003800200 */
.L_x_3286:
[----:B------:R-:W-:Y:S01]  /*34e0*/  IMAD.WIDE.U32 R156, R23, -0x326172a9, RZ ;  /* 0xcd9e8d57179c7825 */ /* 0x000fe200078e00ff */
[----:B------:R-:W-:-:S03]  /*34f0*/  LOP3.LUT R18, R15, R213, R211, 0x96, !PT ;  /* 0x000000d50f127212 */ /* 0x000fc600078e96d3 */
[----:B------:R-:W-:Y:S01]  /*3500*/  VIADD R171, R211, 0xbb67ae85 ;  /* 0xbb67ae85d3ab7836 */ /* 0x000fe20000000000 */
[----:B------:R-:W-:Y:S01]  /*3510*/  LOP3.LUT R158, R17, R157, R210, 0x96, !PT ;  /* 0x0000009d119e7212 */ /* 0x000fe200078e96d2 */
[----:B------:R-:W-:Y:S01]  /*3520*/  IMAD.WIDE.U32 R18, R18, -0x326172a9, RZ ;  /* 0xcd9e8d5712127825 */ /* 0x000fe200078e00ff */
[----:B------:R-:W-:-:S03]  /*3530*/  IADD3 R157, PT, PT, R210, -0x61c88647, RZ ;  /* 0x9e3779b9d29d7810 */ /* 0x000fc60007ffe0ff */
[----:B------:R-:W-:Y:S01]  /*3540*/  IMAD.WIDE.U32 R158, R158, -0x2daee0ad, RZ ;  /* 0xd2511f539e9e7825 */ /* 0x000fe200078e00ff */
[----:B------:R-:W-:Y:S02]  /*3550*/  LOP3.LUT R157, R157, R156, R19, 0x96, !PT ;  /* 0x0000009c9d9d7212 */ /* 0x000fe400078e9613 */
[----:B------:R-:W-:Y:S01]  /*3560*/  IADD3 R19, PT, PT, R210, 0x3c6ef372, RZ ;  /* 0x3c6ef372d2137810 */ /* 0x000fe20007ffe0ff */
[----:B------:R-:W-:Y:S01]  /*3570*/  IMAD.MOV.U32 R30, RZ, RZ, R208 ;  /* 0x000000ffff1e7224 */ /* 0x000fe200078e00d0 */
        /* <DEDUP_REMOVED lines=14> */
[C---:B------:R-:W-:Y:S02]  /*3660*/  IADD3 R159, PT, PT, R211.reuse, -0x126145ec, RZ ;  /* 0xed9eba14d39f7810 */ /* 0x040fe40007ffe0ff */
[----:B------:R-:W-:Y:S01]  /*3670*/  IADD3 R171, PT, PT, R211, -0x56f99767, RZ ;  /* 0xa9066899d3ab7810 */ /* 0x000fe20007ffe0ff */
[----:B------:R-:W-:Y:S01]  /*3680*/  IMAD.WIDE.U32 R156, R156, -0x326172a9, RZ ;  /* 0xcd9e8d579c9c7825 */ /* 0x000fe200078e00ff */
[----:B------:R-:W-:-:S04]  /*3690*/  LOP3.LUT R159, R159, R158, R213, 0x96, !PT ;  /* 0x0000009e9f9f7212 */ /* 0x000fc800078e96d5 */
        /* <DEDUP_REMOVED lines=20> */
[----:B------:R-:W-:-:S04]  /*37e0*/  IMAD.WIDE.U32 R212, R212, -0x326172a9, RZ ;  /* 0xcd9e8d57d4d47825 */ /* 0x000fc800078e00ff */
[----:B------:R-:W-:Y:S01]  /*37f0*/  VIADD R159, R211, 0xdb3d7428 ;  /* 0xdb3d7428d39f7836 */ /* 0x000fe20000000000 */
[----:B------:R-:W-:Y:S01]  /*3800*/  LOP3.LUT R19, R19, R18, R213, 0x96, !PT ;  /* 0x0000001213137212 */ /* 0x000fe200078e96d5 */
[----:B------:R-:W-:-:S03]  /*3810*/  VIADD R171, R211, 0x96a522ad ;  /* 0x96a522add3ab7836 */ /* 0x000fc60000000000 */
[----:B------:R-:W-:Y:S01]  /*3820*/  LOP3.LUT R159, R159, R158, R157, 0x96, !PT ;  /* 0x0000009e9f9f7212 */ /* 0x000fe200078e969d */
[----:B------:R-:W-:-:S04]  /*3830*/  IMAD.WIDE.U32 R18, R19, -0x2daee0ad, RZ ;  /* 0xd2511f5313127825 */ /* 0x000fc800078e00ff */
[----:B------:R-:W-:Y:S01]  /*3840*/  IMAD.WIDE.U32 R158, R159, -0x326172a9, RZ ;  /* 0xcd9e8d579f9e7825 */ /* 0x000fe200078e00ff */
[----:B------:R-:W-:-:S03]  /*3850*/  LOP3.LUT R19, R171, R156, R19, 0x96, !PT ;  /* 0x0000009cab137212 */ /* 0x000fc600078e9613 */
[----:B------:R-:W-:Y:S02]  /*3860*/  HFMA2 R156, -RZ, RZ, 0, 0 ;  /* 0x00000000ff9c7431 */ /* 0x000fe400000001ff */
[----:B------:R-:W-:Y:S01]  /*3870*/  VIADD R157, R210, 0x8ff34781 ;  /* 0x8ff34781d29d7836 */ /* 0x000fe20000000000 */
[----:B------:R-:W-:Y:S01]  /*3880*/  MOV R16, R158 ;  /* 0x0000009e00107202 */ /* 0x000fe20000000f00 */
[----:B------:R-:W-:-:S03]  /*3890*/  IMAD.MOV.U32 R208, RZ, RZ, R18 ;  /* 0x000000ffffd07224 */ /* 0x000fc600078e0012 */
[----:B------:R-:W-:-:S07]  /*38a0*/  LOP3.LUT R20, R157, R212, R159, 0x96, !PT ;  /* 0x000000d49d147212 */ /* 0x000fce00078e969f */
.L_x_3284:
[----:B------:R-:W-:Y:S05]  /*38b0*/  BSYNC.RECONVERGENT B1 ;  /* 0x0000000000017941 */ /* 0x000fea0003800200 */
.L_x_3283:
[----:B------:R-:W-:Y:S01]  /*38c0*/  I2FP.F32.U32 R18, R30 ;  /* 0x0000001e00127245 */ /* 0x000fe20000201000 */
[----:B------:R-:W-:Y:S01]  /*38d0*/  HADD2.F32 R157, -RZ, R153.H0_H0 ;  /* 0x20000099ff9d7230 */ /* 0x000fe20000004100 */
[----:B------:R-:W-:Y:S01]  /*38e0*/  ISETP.NE.AND P2, PT, R156, 0x1, PT ;  /* 0x000000019c00780c */ /* 0x000fe20003f45270 */
[----:B------:R-:W-:Y:S01]  /*38f0*/  @P1 HADD2.F32 R159, -RZ, R149.H0_H0 ;  /* 0x20000095ff9f1230 */ /* 0x000fe20000004100 */
[----:B------:R-:W-:Y:S01]  /*3900*/  LOP3.LUT R25, R25, 0xfffffffb, RZ, 0xc0, !PT ;  /* 0xfffffffb19197812 */ /* 0x000fe200078ec0ff */
[----:B------:R-:W-:Y:S01]  /*3910*/  FFMA.FTZ R18, R18, R199, 1.1641532182693481445e-10 ;  /* 0x2f00000012127423 */ /* 0x000fe200000100c7 */
[----:B------:R-:W-:Y:S01]  /*3920*/  FMUL.FTZ R157, R157, R216 ;  /* 0x000000d89d9d7220 */ /* 0x000fe20000410000 */
[----:B------:R-:W-:Y:S01]  /*3930*/  BSSY.RECONVERGENT B1, `(.L_x_3288) ;  /* 0x000005d000017945 */ /* 0x000fe20003800200 */
[----:B------:R-:W-:Y:S02]  /*3940*/  IMAD.MOV.U32 R152, RZ, RZ, R16 ;  /* 0x000000ffff987224 */ /* 0x000fe400078e0010 */
[----:B------:R-:W-:-:S04]  /*3950*/  FSETP.GTU.FTZ.AND P3, PT, R18, R215, PT ;  /* 0x000000d71200720b */ /* 0x000fc80003f7c000 */
[----:B------:R-:W-:Y:S01]  /*3960*/  FSEL R30, R157, RZ, !P3 ;  /* 0x000000ff9d1e7208 */ /* 0x000fe20005800000 */
[----:B------:R-:W-:Y:S01]  /*3970*/  IMAD.MOV.U32 R157, RZ, RZ, 0x2 ;  /* 0x00000002ff9d7424 */ /* 0x000fe200078e00ff */
        /* <DEDUP_REMOVED lines=13> */
.L_x_3290:
        /* <DEDUP_REMOVED lines=13> */
.L_x_3292:
[----:B------:R-:W-:Y:S05]  /*3b20*/  BSYNC.RECONVERGENT B2 ;  /* 0x0000000000027941 */ /* 0x000fea0003800200 */
.L_x_3291:
[----:B------:R-:W-:Y:S01]  /*3b30*/  IMAD.WIDE.U32 R156, R23, -0x326172a9, RZ ;  /* 0xcd9e8d57179c7825 */ /* 0x000fe200078e00ff */
[----:B------:R-:W-:Y:S02]  /*3b40*/  LOP3.LUT R18, R15, R219, R211, 0x96, !PT ;  /* 0x000000db0f127212 */ /* 0x000fe400078e96d3 */
[----:B------:R-:W-:Y:S02]  /*3b50*/  IADD3 R171, PT, PT, R211, -0x4498517b, RZ ;  /* 0xbb67ae85d3ab7810 */ /* 0x000fe40007ffe0ff */
[----:B------:R-:W-:Y:S01]  /*3b60*/  LOP3.LUT R158, R17, R157, R210, 0x96, !PT ;  /* 0x0000009d119e7212 */ /* 0x000fe200078e96d2 */
[----:B------:R-:W-:Y:S01]  /*3b70*/  IMAD.WIDE.U32 R18, R18, -0x326172a9, RZ ;  /* 0xcd9e8d5712127825 */ /* 0x000fe200078e00ff */
[----:B------:R-:W-:-:S03]  /*3b80*/  MOV R152, R208 ;  /* 0x000000d000987202 */ /* 0x000fc60000000f00 */
        /* <DEDUP_REMOVED lines=30> */
[C---:B------:R-:W-:Y:S02]  /*3d70*/  IADD3 R159, PT, PT, R211.reuse, 0x646e171e, RZ ;  /* 0x646e171ed39f7810 */ /* 0x040fe40007ffe0ff */
[----:B------:R-:W-:Y:S01]  /*3d80*/  IADD3 R171, PT, PT, R211, 0x1fd5c5a3, RZ ;  /* 0x1fd5c5a3d3ab7810 */ /* 0x000fe20007ffe0ff */
        /* <DEDUP_REMOVED lines=13> */
[----:B------:R-:W-:Y:S01]  /*3e60*/  IADD3 R157, PT, PT, R210, -0x700cb87f, RZ ;  /* 0x8ff34781d29d7810 */ /* 0x000fe20007ffe0ff */
[----:B------:R-:W-:Y:S01]  /*3e70*/  VIADD R171, R211, 0x96a522ad ;  /* 0x96a522add3ab7836 */ /* 0x000fe20000000000 */
[----:B------:R-:W-:Y:S01]  /*3e80*/  LOP3.LUT R19, R19, R18, R219, 0x96, !PT ;  /* 0x0000001213137212 */ /* 0x000fe200078e96db */
[----:B------:R-:W-:-:S04]  /*3e90*/  IMAD.WIDE.U32 R158, R159, -0x326172a9, RZ ;  /* 0xcd9e8d579f9e7825 */ /* 0x000fc800078e00ff */
[----:B------:R-:W-:Y:S01]  /*3ea0*/  IMAD.WIDE.U32 R18, R19, -0x2daee0ad, RZ ;  /* 0xd2511f5313127825 */ /* 0x000fe200078e00ff */
[----:B------:R-:W-:-:S03]  /*3eb0*/  LOP3.LUT R20, R157, R218, R159, 0x96, !PT ;  /* 0x000000da9d147212 */ /* 0x000fc600078e969f */
[----:B------:R-:W-:Y:S01]  /*3ec0*/  IMAD.MOV.U32 R16, RZ, RZ, R158 ;  /* 0x000000ffff107224 */ /* 0x000fe200078e009e */
[----:B------:R-:W-:Y:S01]  /*3ed0*/  LOP3.LUT R19, R171, R156, R19, 0x96, !PT ;  /* 0x0000009cab137212 */ /* 0x000fe200078e9613 */
[----:B------:R-:W-:Y:S02]  /*3ee0*/  IMAD.MOV.U32 R208, RZ, RZ, R18 ;  /* 0x000000ffffd07224 */ /* 0x000fe400078e0012 */
[----:B------:R-:W-:-:S07]  /*3ef0*/  IMAD.MOV.U32 R157, RZ, RZ, RZ ;  /* 0x000000ffff9d7224 */ /* 0x000fce00078e00ff */
.L_x_3289:
[----:B------:R-:W-:Y:S05]  /*3f00*/  BSYNC.RECONVERGENT B1 ;  /* 0x0000000000017941 */ /* 0x000fea0003800200 */
.L_x_3288:
[----:B------:R-:W-:Y:S01]  /*3f10*/  I2FP.F32.U32 R18, R152 ;  /* 0x0000009800127245 */ /* 0x000fe20000201000 */
[----:B------:R-:W-:Y:S01]  /*3f20*/  HADD2.F32 R153, -RZ, R153.H1_H1 ;  /* 0x30000099ff997230 */ /* 0x000fe20000004100 */
[----:B------:R-:W-:Y:S01]  /*3f30*/  LOP3.LUT R25, R25, 0xfffffffd, RZ, 0xc0, !PT ;  /* 0xfffffffd19197812 */ /* 0x000fe200078ec0ff */
[----:B------:R-:W-:Y:S01]  /*3f40*/  BSSY.RECONVERGENT B1, `(.L_x_3293) ;  /* 0x0000061000017945 */ /* 0x000fe20003800200 */
[----:B------:R-:W-:Y:S02]  /*3f50*/  HFMA2 R156, -RZ, RZ, 0, 1.1920928955078125e-07 ;  /* 0x00000002ff9c7431 */ /* 0x000fe400000001ff */
[----:B------:R-:W-:Y:S01]  /*3f60*/  FFMA.FTZ R18, R18, R199, 1.1641532182693481445e-10 ;  /* 0x2f00000012127423 */ /* 0x000fe200000100c7 */
[----:B------:R-:W-:Y:S01]  /*3f70*/  FMUL.FTZ R153, R153, R216 ;  /* 0x000000d899997220 */ /* 0x000fe20000410000 */
[----:B------:R-:W-:-:S03]  /*3f80*/  IMAD.MOV.U32 R152, RZ, RZ, R16 ;  /* 0x000000ffff987224 */ /* 0x000fc600078e0010 */
[----:B------:R-:W-:Y:S01]  /*3f90*/  FSETP.GTU.FTZ.AND P2, PT, R18, R215, PT ;  /* 0x000000d71200720b */ /* 0x000fe20003f5c000 */
[----:B------:R-:W-:-:S03]  /*3fa0*/  @P1 HADD2.F32 R18, -RZ, R149.H1_H1 ;  /* 0x30000095ff121230 */ /* 0x000fc60000004100 */
[----:B------:R-:W-:Y:S02]  /*3fb0*/  FSEL R171, R153, RZ, !P2 ;  /* 0x000000ff99ab7208 */ /* 0x000fe40005000000 */
[----:B------:R-:W-:Y:S02]  /*3fc0*/  PLOP3.LUT P3, PT, P2, PT, PT, 0x8, 0x80 ;  /* 0x000000000080781c */ /* 0x000fe4000176e170 */
[----:B------:R-:W-:Y:S01]  /*3fd0*/  ISETP.NE.AND P2, PT, R157, 0x1, PT ;  /* 0x000000019d00780c */ /* 0x000fe20003f45270 */
[----:B------:R-:W-:-:S05]  /*3fe0*/  @P1 FADD.FTZ R171, R18, R171 ;  /* 0x000000ab12ab1221 */ /* 0x000fca0000010000 */
[----:B------:R-:W-:-:S05]  /*3ff0*/  F2FP.F16.F32.PACK_AB R214, RZ, R171 ;  /* 0x000000abffd6723e */ /* 0x000fca00000000ff */
        /* <DEDUP_REMOVED lines=10> */
.L_x_3295:
        /* <DEDUP_REMOVED lines=13> */
.L_x_3297:
[----:B------:R-:W-:Y:S05]  /*4170*/  BSYNC.RECONVERGENT B2 ;  /* 0x0000000000027941 */ /* 0x000fea0003800200 */
.L_x_3296:
        /* <DEDUP_REMOVED lines=61> */
.L_x_3294:
[----:B------:R-:W-:Y:S05]  /*4550*/  BSYNC.RECONVERGENT B1 ;  /* 0x0000000000017941 */ /* 0x000fea0003800200 */
.L_x_3293:
[----:B------:R-:W-:Y:S01]  /*4560*/  I2FP.F32.U32 R18, R152 ;  /* 0x0000009800127245 */ /* 0x000fe20000201000 */
[----:B------:R-:W-:Y:S01]  /*4570*/  HADD2.F32 R153, -RZ, R154.H0_H0 ;  /* 0x2000009aff997230 */ /* 0x000fe20000004100 */
[----:B------:R-:W-:Y:S01]  /*4580*/  ISETP.NE.AND P3, PT, R156, 0x1, PT ;  /* 0x000000019c00780c */ /* 0x000fe20003f65270 */
[----:B------:R-:W-:Y:S01]  /*4590*/  @P1 HADD2.F32 R157, -RZ, R150.H0_H0 ;  /* 0x20000096ff9d1230 */ /* 0x000fe20000004100 */
        /* <DEDUP_REMOVED lines=9> */
[----:B------:R-:W-:Y:S01]  /*4630*/  F2FP.F16.F32.PACK_AB R217, RZ, R172 ;  /* 0x000000acffd9723e */ /* 0x000fe200000000ff */
        /* <DEDUP_REMOVED lines=9> */
.L_x_3300:
        /* <DEDUP_REMOVED lines=13> */
.L_x_3302:
[----:B------:R-:W-:Y:S05]  /*47a0*/  BSYNC.RECONVERGENT B2 ;  /* 0x0000000000027941 */ /* 0x000fea0003800200 */
.L_x_3301:
        /* <DEDUP_REMOVED lines=56> */
[----:B------:R-:W-:Y:S01]  /*4b30*/  HFMA2 R157, -RZ, RZ, 0, 0 ;  /* 0x00000000ff9d7431 */ /* 0x000fe200000001ff */
[----:B------:R-:W-:Y:S02]  /*4b40*/  MOV R16, R156 ;  /* 0x0000009c00107202 */ /* 0x000fe40000000f00 */
[----:B------:R-:W-:Y:S01]  /*4b50*/  LOP3.LUT R19, R159, R152, R19, 0x96, !PT ;  /* 0x000000989f137212 */ /* 0x000fe200078e9613 */
[----:B------:R-:W-:Y:S02]  /*4b60*/  IMAD.MOV.U32 R152, RZ, RZ, R208 ;  /* 0x000000ffff987224 */ /* 0x000fe400078e00d0 */
[----:B------:R-:W-:-:S07]  /*4b70*/  IMAD.MOV.U32 R208, RZ, RZ, R18 ;  /* 0x000000ffffd07224 */ /* 0x000fce00078e0012 */
.L_x_3299:
[----:B------:R-:W-:Y:S05]  /*4b80*/  BSYNC.RECONVERGENT B1 ;  /* 0x0000000000017941 */ /* 0x000fea0003800200 */
.L_x_3298:
[----:B------:R-:W-:Y:S01]  /*4b90*/  I2FP.F32.U32 R18, R152 ;  /* 0x0000009800127245 */ /* 0x000fe20000201000 */
[----:B------:R-:W-:Y:S01]  /*4ba0*/  HADD2.F32 R153, -RZ, R154.H1_H1 ;  /* 0x3000009aff997230 */ /* 0x000fe20000004100 */
[----:B------:R-:W-:Y:S01]  /*4bb0*/  ISETP.NE.AND P4, PT, R157, 0x1, PT ;  /* 0x000000019d00780c */ /* 0x000fe20003f85270 */
[----:B------:R-:W-:Y:S01]  /*4bc0*/  @P1 HADD2.F32 R152, -RZ, R150.H1_H1 ;  /* 0x30000096ff981230 */ /* 0x000fe20000004100 */
[----:B------:R-:W-:Y:S01]  /*4bd0*/  BSSY.RECONVERGENT B1, `(.L_x_3303) ;  /* 0x000005e000017945 */ /* 0x000fe20003800200 */
[----:B------:R-:W-:Y:S01]  /*4be0*/  FFMA.FTZ R18, R18, R199, 1.1641532182693481445e-10 ;  /* 0x2f00000012127423 */ /* 0x000fe200000100c7 */
[----:B------:R-:W-:Y:S01]  /*4bf0*/  FMUL.FTZ R153, R153, R216 ;  /* 0x000000d899997220 */ /* 0x000fe20000410000 */
[----:B------:R-:W-:-:S03]  /*4c00*/  IMAD.MOV.U32 R156, RZ, RZ, 0x2 ;  /* 0x00000002ff9c7424 */ /* 0x000fc600078e00ff */
[----:B------:R-:W-:-:S04]  /*4c10*/  FSETP.GTU.FTZ.AND P3, PT, R18, R215, PT ;  /* 0x000000d71200720b */ /* 0x000fc80003f7c000 */
[----:B------:R-:W-:Y:S02]  /*4c20*/  FSEL R185, R153, RZ, !P3 ;  /* 0x000000ff99b97208 */ /* 0x000fe40005800000 */
[----:B------:R-:W-:-:S03]  /*4c30*/  PLOP3.LUT P3, PT, P3, PT, PT, 0x8, 0x80 ;  /* 0x000000000080781c */ /* 0x000fc60001f6e170 */
[----:B------:R-:W-:Y:S01]  /*4c40*/  @P1 FADD.FTZ R185, R152, R185 ;  /* 0x000000b998b91221 */ /* 0x000fe20000010000 */
[----:B------:R-:W-:-:S04]  /*4c50*/  IMAD.MOV.U32 R152, RZ, RZ, R16 ;  /* 0x000000ffff987224 */ /* 0x000fc800078e0010 */
[----:B------:R-:W-:Y:S01]  /*4c60*/  F2FP.F16.F32.PACK_AB R154, RZ, R185 ;  /* 0x000000b9ff9a723e */ /* 0x000fe200000000ff */
        /* <DEDUP_REMOVED lines=9> */
.L_x_3305:
        /* <DEDUP_REMOVED lines=13> */
.L_x_3307:
[----:B------:R-:W-:Y:S05]  /*4dd0*/  BSYNC.RECONVERGENT B2 ;  /* 0x0000000000027941 */ /* 0x000fea0003800200 */
.L_x_3306:
        /* <DEDUP_REMOVED lines=38> */
[----:B------:R-:W-:Y:S02]  /*5040*/  IADD3 R159, PT, PT, R211, 0x1fd5c5a3, RZ ;  /* 0x1fd5c5a3d39f7810 */ /* 0x000fe40007ffe0ff */
        /* <DEDUP_REMOVED lines=8> */
[----:B------:R-:W-:Y:S02]  /*50d0*/  VIADD R19, R210, 0xf1bbcdc8 ;  /* 0xf1bbcdc8d2137836 */ /* 0x000fe40000000000 */
[----:B------:R-:W-:-:S03]  /*50e0*/  IMAD.WIDE.U32 R152, R153, -0x2daee0ad, RZ ;  /* 0xd2511f5399987825 */ /* 0x000fc600078e00ff */
[----:B------:R-:W-:Y:S01]  /*50f0*/  LOP3.LUT R19, R19, R18, R159, 0x96, !PT ;  /* 0x0000001213137212 */ /* 0x000fe200078e969f */
[----:B------:R-:W-:Y:S01]  /*5100*/  VIADD R159, R211, 0x96a522ad ;  /* 0x96a522add39f7836 */ /* 0x000fe20000000000 */
[----:B------:R-:W-:Y:S02]  /*5110*/  LOP3.LUT R157, R157, R156, R153, 0x96, !PT ;  /* 0x0000009c9d9d7212 */ /* 0x000fe400078e9699 */
[----:B------:R-:W-:Y:S01]  /*5120*/  IADD3 R153, PT, PT, R210, -0x700cb87f, RZ ;  /* 0x8ff34781d2997810 */ /* 0x000fe20007ffe0ff */
[----:B------:R-:W-:-:S04]  /*5130*/  IMAD.WIDE.U32 R18, R19, -0x2daee0ad, RZ ;  /* 0xd2511f5313127825 */ /* 0x000fc800078e00ff */
[----:B------:R-:W-:Y:S01]  /*5140*/  IMAD.WIDE.U32 R156, R157, -0x326172a9, RZ ;  /* 0xcd9e8d579d9c7825 */ /* 0x000fe200078e00ff */
[----:B------:R-:W-:Y:S02]  /*5150*/  LOP3.LUT R19, R159, R152, R19, 0x96, !PT ;  /* 0x000000989f137212 */ /* 0x000fe400078e9613 */
[----:B------:R-:W-:Y:S01]  /*5160*/  MOV R152, R208 ;  /* 0x000000d000987202 */ /* 0x000fe20000000f00 */
[----:B------:R-:W-:Y:S01]  /*5170*/  IMAD.MOV.U32 R16, RZ, RZ, R156 ;  /* 0x000000ffff107224 */ /* 0x000fe200078e009c */
[----:B------:R-:W-:Y:S01]  /*5180*/  LOP3.LUT R20, R153, R158, R157, 0x96, !PT ;  /* 0x0000009e99147212 */ /* 0x000fe200078e969d */
[----:B------:R-:W-:Y:S02]  /*5190*/  IMAD.MOV.U32 R208, RZ, RZ, R18 ;  /* 0x000000ffffd07224 */ /* 0x000fe400078e0012 */
[----:B------:R-:W-:-:S07]  /*51a0*/  IMAD.MOV.U32 R156, RZ, RZ, RZ ;  /* 0x000000ffff9c7224 */ /* 0x000fce00078e00ff */
.L_x_3304:
[----:B------:R-:W-:Y:S05]  /*51b0*/  BSYNC.RECONVERGENT B1 ;  /* 0x0000000000017941 */ /* 0x000fea0003800200 */
.L_x_3303:
[----:B------:R-:W-:Y:S01]  /*51c0*/  I2FP.F32.U32 R18, R152 ;  /* 0x0000009800127245 */ /* 0x000fe20000201000 */
[----:B------:R-:W-:Y:S01]  /*51d0*/  HADD2.F32 R153, -RZ, R155.H0_H0 ;  /* 0x2000009bff997230 */ /* 0x000fe20000004100 */
[----:B------:R-:W-:Y:S01]  /*51e0*/  ISETP.NE.AND P5, PT, R156, 0x1, PT ;  /* 0x000000019c00780c */ /* 0x000fe20003fa5270 */
[----:B------:R-:W-:Y:S01]  /*51f0*/  @P1 HADD2.F32 R157, -RZ, R151.H0_H0 ;  /* 0x20000097ff9d1230 */ /* 0x000fe20000004100 */
[----:B------:R-:W-:Y:S01]  /*5200*/  BSSY.RECONVERGENT B1, `(.L_x_3308) ;  /* 0x000005e000017945 */ /* 0x000fe20003800200 */
[----:B------:R-:W-:Y:S01]  /*5210*/  FFMA.FTZ R18, R18, R199, 1.1641532182693481445e-10 ;  /* 0x2f00000012127423 */ /* 0x000fe200000100c7 */
[----:B------:R-:W-:Y:S01]  /*5220*/  FMUL.FTZ R153, R153, R216 ;  /* 0x000000d899997220 */ /* 0x000fe20000410000 */
[----:B------:R-:W-:-:S03]  /*5230*/  IMAD.MOV.U32 R152, RZ, RZ, R16 ;  /* 0x000000ffff987224 */ /* 0x000fc600078e0010 */
[----:B------:R-:W-:Y:S01]  /*5240*/  FSETP.GTU.FTZ.AND P4, PT, R18, R215, PT ;  /* 0x000000d71200720b */ /* 0x000fe20003f9c000 */
[----:B------:R-:W-:-:S03]  /*5250*/  HFMA2 R18, -RZ, RZ, 0, 1.1920928955078125e-07 ;  /* 0x00000002ff127431 */ /* 0x000fc600000001ff */
[----:B------:R-:W-:Y:S02]  /*5260*/  FSEL R186, R153, RZ, !P4 ;  /* 0x000000ff99ba7208 */ /* 0x000fe40006000000 */
[----:B------:R-:W-:-:S03]  /*5270*/  PLOP3.LUT P4, PT, P4, PT, PT, 0x8, 0x80 ;  /* 0x000000000080781c */ /* 0x000fc6000278e170 */
[----:B------:R-:W-:-:S05]  /*5280*/  @P1 FADD.FTZ R186, R157, R186 ;  /* 0x000000ba9dba1221 */ /* 0x000fca0000010000 */
[----:B------:R-:W-:Y:S01]  /*5290*/  F2FP.F16.F32.PACK_AB R213, RZ, R186 ;  /* 0x000000baffd5723e */ /* 0x000fe200000000ff */
        /* <DEDUP_REMOVED lines=9> */
.L_x_3310:
        /* <DEDUP_REMOVED lines=13> */
.L_x_3312:
[----:B------:R-:W-:Y:S05]  /*5400*/  BSYNC.RECONVERGENT B2 ;  /* 0x0000000000027941 */ /* 0x000fea0003800200 */
.L_x_3311:
        /* <DEDUP_REMOVED lines=61> */
.L_x_3309:
[----:B------:R-:W-:Y:S05]  /*57e0*/  BSYNC.RECONVERGENT B1 ;  /* 0x0000000000017941 */ /* 0x000fea0003800200 */
.L_x_3308:
[----:B------:R-:W-:Y:S01]  /*57f0*/  I2FP.F32.U32 R152, R152 ;  /* 0x0000009800987245 */ /* 0x000fe20000201000 */
[----:B------:R-:W-:Y:S01]  /*5800*/  HADD2.F32 R155, -RZ, R155.H1_H1 ;  /* 0x3000009bff9b7230 */ /* 0x000fe20000004100 */
[----:B------:R-:W-:Y:S01]  /*5810*/  PRMT R154, R217, 0x5410, R154 ;  /* 0x00005410d99a7816 */ /* 0x000fe2000000009a */
[----:B------:R-:W-:Y:S01]  /*5820*/  @P1 HADD2.F32 R156, -RZ, R151.H1_H1 ;  /* 0x30000097ff9c1230 */ /* 0x000fe20000004100 */
[----:B------:R-:W-:Y:S01]  /*5830*/  PRMT R153, R212, 0x5410, R214 ;  /* 0x00005410d4997816 */ /* 0x000fe200000000d6 */
[----:B------:R-:W-:Y:S01]  /*5840*/  FFMA.FTZ R152, R152, R199, 1.1641532182693481445e-10 ;  /* 0x2f00000098987423 */ /* 0x000fe200000100c7 */
[----:B------:R-:W-:-:S04]  /*5850*/  FMUL.FTZ R155, R155, R216 ;  /* 0x000000d89b9b7220 */ /* 0x000fc80000410000 */
[----:B------:R-:W-:Y:S02]  /*5860*/  FSETP.GTU.FTZ.AND P5, PT, R152, R215, PT ;  /* 0x000000d79800720b */ /* 0x000fe40003fbc000 */
[----:B------:R-:W-:Y:S02]  /*5870*/  PRMT R152, R207, 0x5410, R209 ;  /* 0x00005410cf987816 */ /* 0x000fe400000000d1 */
[----:B------:R-:W-:Y:S02]  /*5880*/  FSEL R199, R155, RZ, !P5 ;  /* 0x000000ff9bc77208 */ /* 0x000fe40006800000 */
[----:B------:R-:W-:-:S03]  /*5890*/  PLOP3.LUT P5, PT, P5, PT, PT, 0x8, 0x80 ;  /* 0x000000000080781c */ /* 0x000fc60002fae170 */
[----:B------:R-:W-:-:S05]  /*58a0*/  @P1 FADD.FTZ R199, R156, R199 ;  /* 0x000000c79cc71221 */ /* 0x000fca0000010000 */
[----:B------:R-:W-:-:S04]  /*58b0*/  F2FP.F16.F32.PACK_AB R155, RZ, R199 ;  /* 0x000000c7ff9b723e */ /* 0x000fc800000000ff */
[----:B------:R-:W-:Y:S01]  /*58c0*/  PRMT R155, R213, 0x5410, R155 ;  /* 0x00005410d59b7816 */ /* 0x000fe2000000009b */
[----:B------:R-:W-:Y:S06]  /*58d0*/  BRA `(.L_x_3313) ;  /* 0x0000006000f07947 */ /* 0x000fec0003800000 */
.L_x_3272:
        /* <DEDUP_REMOVED lines=16> */
.L_x_3316:
        /* <DEDUP_REMOVED lines=13> */
.L_x_3318:
[----:B------:R-:W-:Y:S05]  /*5ab0*/  BSYNC.RECONVERGENT B2 ;  /* 0x0000000000027941 */ /* 0x000fea0003800200 */
.L_x_3317:
        /* <DEDUP_REMOVED lines=9> */
[----:B------:R-:W-:Y:S01]  /*5b50*/  VIADD R19, R211, 0x96a522ad ;  /* 0x96a522add3137836 */ /* 0x000fe20000000000 */
        /* <DEDUP_REMOVED lines=42> */
[----:B------:R-:W-:-:S03]  /*5e00*/  LOP3.LUT R208, R9, R8, R11, 0x96, !PT ;  /* 0x0000000809d07212 */ /* 0x000fc600078e960b */
[----:B------:R-:W-:-:S04]  /*5e10*/  IMAD.WIDE.U32 R8, R13, -0x326172a9, RZ ;  /* 0xcd9e8d570d087825 */ /* 0x000fc800078e00ff */
[----:B------:R-:W-:Y:S01]  /*5e20*/  IMAD.WIDE.U32 R208, R208, -0x2daee0ad, RZ ;  /* 0xd2511f53d0d07825 */ /* 0x000fe200078e00ff */
[----:B------:R-:W-:Y:S02]  /*5e30*/  LOP3.LUT R20, R7, R10, R9, 0x96, !PT ;  /* 0x0000000a07147212 */ /* 0x000fe400078e9609 */
[----:B------:R-:W-:Y:S01]  /*5e40*/  MOV R16, R8 ;  /* 0x0000000800107202 */ /* 0x000fe20000000f00 */
[----:B------:R-:W-:Y:S01]  /*5e50*/  IMAD.MOV.U32 R10, RZ, RZ, RZ ;  /* 0x000000ffff0a7224 */ /* 0x000fe200078e00ff */
[----:B------:R-:W-:Y:S01]  /*5e60*/  LOP3.LUT R19, R19, R6, R209, 0x96, !PT ;  /* 0x0000000613137212 */ /* 0x000fe200078e96d1 */
[----:B------:R-:W-:-:S07]  /*5e70*/  IMAD.MOV.U32 R6, RZ, RZ, R207 ;  /* 0x000000ffff067224 */ /* 0x000fce00078e00cf */
.L_x_3315:
[----:B------:R-:W-:Y:S05]  /*5e80*/  BSYNC.RECONVERGENT B1 ;  /* 0x0000000000017941 */ /* 0x000fea0003800200 */
.L_x_3314:
[----:B------:R-:W0:Y:S01]  /*5e90*/  LDC R216, c[0x0][0x404] ;  /* 0x00010100ffd87b82 */ /* 0x000e220000000800 */
[----:B------:R-:W-:Y:S01]  /*5ea0*/  I2FP.F32.U32 R7, R6 ;  /* 0x0000000600077245 */ /* 0x000fe20000201000 */
[----:B------:R-:W-:Y:S01]  /*5eb0*/  HFMA2 R6, -RZ, RZ, 0.1171875, 0 ;  /* 0x2f800000ff067431 */ /* 0x000fe200000001ff */
[----:B------:R-:W-:Y:S01]  /*5ec0*/  ISETP.NE.AND P3, PT, R10, 0x1, PT ;  /* 0x000000010a00780c */ /* 0x000fe20003f65270 */
[----:B-----5:R-:W-:Y:S01]  /*5ed0*/  HADD2.F32 R8, -RZ, R152.H0_H0 ;  /* 0x20000098ff087230 */ /* 0x020fe20000004100 */
[----:B------:R-:W-:Y:S01]  /*5ee0*/  LOP3.LUT R25, R25, 0xffffffef, RZ, 0xc0, !PT ;  /* 0xffffffef19197812 */ /* 0x000fe200078ec0ff */
[----:B------:R-:W-:Y:S01]  /*5ef0*/  BSSY.RECONVERGENT B1, `(.L_x_3319) ;  /* 0x000005e000017945 */ /* 0x000fe20003800200 */
[----:B------:R-:W-:Y:S01]  /*5f00*/  IMAD.MOV.U32 R11, RZ, RZ, 0x2 ;  /* 0x00000002ff0b7424 */ /* 0x000fe200078e00ff */
[----:B------:R-:W1:Y:S01]  /*5f10*/  LDC R199, c[0x0][0x408] ;  /* 0x00010200ffc77b82 */ /* 0x000e620000000800 */
[----:B------:R-:W-:Y:S02]  /*5f20*/  IMAD.MOV.U32 R9, RZ, RZ, R16 ;  /* 0x000000ffff097224 */ /* 0x000fe400078e0010 */
        /* <DEDUP_REMOVED lines=15> */
.L_x_3321:
        /* <DEDUP_REMOVED lines=13> */
.L_x_3323:
[----:B------:R-:W-:Y:S05]  /*60f0*/  BSYNC.RECONVERGENT B2 ;  /* 0x0000000000027941 */ /* 0x000fea0003800200 */
.L_x_3322:
        /* <DEDUP_REMOVED lines=61> */
.L_x_3320:
[----:B------:R-:W-:Y:S05]  /*64d0*/  BSYNC.RECONVERGENT B1 ;  /* 0x0000000000017941 */ /* 0x000fea0003800200 */
.L_x_3319:
[----:B------:R-:W-:Y:S01]  /*64e0*/  I2FP.F32.U32 R9, R9 ;  /* 0x0000000900097245 */ /* 0x000fe20000201000 */
[----:B------:R-:W-:Y:S01]  /*64f0*/  HADD2.F32 R8, -RZ, R144.H0_H0 ;  /* 0x20000090ff087230 */ /* 0x000fe20000004100 */
[----:B------:R-:W-:Y:S01]  /*6500*/  ISETP.NE.AND P3, PT, R11, 0x1, PT ;  /* 0x000000010b00780c */ /* 0x000fe20003f65270 */
[----:B------:R-:W-:Y:S01]  /*6510*/  @P1 HADD2.F32 R14, -RZ, R148.H0_H0 ;  /* 0x20000094ff0e1230 */ /* 0x000fe20000004100 */
[----:B------:R-:W-:Y:S01]  /*6520*/  BSSY.RECONVERGENT B1, `(.L_x_3324) ;  /* 0x0000060000017945 */ /* 0x000fe20003800200 */
[----:B------:R-:W-:Y:S01]  /*6530*/  FFMA.FTZ R9, R9, R6, 1.1641532182693481445e-10 ;  /* 0x2f00000009097423 */ /* 0x000fe20000010006 */
[----:B------:R-:W-:-:S04]  /*6540*/  FMUL.FTZ R8, R8, R199 ;  /* 0x000000c708087220 */ /* 0x000fc80000410000 */
[----:B------:R-:W-:-:S04]  /*6550*/  FSETP.GTU.FTZ.AND P2, PT, R9, R216, PT ;  /* 0x000000d80900720b */ /* 0x000fc80003f5c000 */
[----:B------:R-:W-:Y:S02]  /*6560*/  FSEL R8, R8, RZ, !P2 ;  /* 0x000000ff08087208 */ /* 0x000fe40005000000 */
[----:B------:R-:W-:-:S03]  /*6570*/  SEL R13, RZ, 0x1, P2 ;  /* 0x00000001ff0d7807 */ /* 0x000fc60001000000 */
[----:B------:R-:W-:Y:S01]  /*6580*/  FADD.FTZ R7, R7, R8 ;  /* 0x0000000807077221 */ /* 0x000fe20000010000 */
[----:B------:R-:W-:-:S03]  /*6590*/  IMAD.MOV.U32 R8, RZ, RZ, 0x2 ;  /* 0x00000002ff087424 */ /* 0x000fc600078e00ff */
[----:B------:R-:W-:Y:S01]  /*65a0*/  @P1 FADD.FTZ R14, R14, R7 ;  /* 0x000000070e0e1221 */ /* 0x000fe20000010000 */
[----:B------:R-:W-:Y:S01]  /*65b0*/  @!P1 MOV R14, R7 ;  /* 0x00000007000e9202 */ /* 0x000fe20000000f00 */
[----:B------:R-:W-:-:S03]  /*65c0*/  IMAD.MOV.U32 R7, RZ, RZ, R16 ;  /* 0x000000ffff077224 */ /* 0x000fc600078e0010 */
        /* <DEDUP_REMOVED lines=10> */
.L_x_3326:
        /* <DEDUP_REMOVED lines=13> */
.L_x_3328:
[----:B------:R-:W-:Y:S05]  /*6740*/  BSYNC.RECONVERGENT B2 ;  /* 0x0000000000027941 */ /* 0x000fea0003800200 */
.L_x_3327:
        /* <DEDUP_REMOVED lines=12> */
[----:B------:R-:W-:-:S03]  /*6810*/  LOP3.LUT R9, R9, R18, R31, 0x96, !PT ;  /* 0x0000001209097212 */ /* 0x000fc600078e961f */
[----:B------:R-:W-:-:S05]  /*6820*/  VIADD R7, R210, 0x3c6ef372 ;  /* 0x3c6ef372d2077836 */ /* 0x000fca0000000000 */
[----:B------:R-:W-:Y:S01]  /*6830*/  LOP3.LUT R7, R7, R8, R11, 0x96, !PT ;  /* 0x0000000807077212 */ /* 0x000fe200078e960b */
[----:B------:R-:W-:Y:S01]  /*6840*/  IMAD.WIDE.U32 R8, R9, -0x326172a9, RZ ;  /* 0xcd9e8d5709087825 */ /* 0x000fe200078e00ff */
[----:B------:R-:W-:-:S03]  /*6850*/  IADD3 R11, PT, PT, R210, -0x255992d5, RZ ;  /* 0xdaa66d2bd20b7810 */ /* 0x000fc60007ffe0ff */
[----:B------:R-:W-:Y:S01]  /*6860*/  IMAD.WIDE.U32 R18, R7, -0x2daee0ad, RZ ;  /* 0xd2511f5307127825 */ /* 0x000fe200078e00ff */
[----:B------:R-:W-:-:S03]  /*6870*/  LOP3.LUT R11, R11, R10, R9, 0x96, !PT ;  /* 0x0000000a0b0b7212 */ /* 0x000fc600078e9609 */
[C---:B------:R-:W-:Y:S02]  /*6880*/  VIADD R7, R211.reuse, 0x32370b8f ;  /* 0x32370b8fd3077836 */ /* 0x040fe40000000000 */
[----:B------:R-:W-:-:S03]  /*6890*/  VIADD R9, R211, 0xed9eba14 ;  /* 0xed9eba14d3097836 */ /* 0x000fc60000000000 */
[----:B------:R-:W-:Y:S01]  /*68a0*/  LOP3.LUT R7, R7, R30, R19, 0x96, !PT ;  /* 0x0000001e07077212 */ /* 0x000fe200078e9613 */
[----:B------:R-:W-:-:S04]  /*68b0*/  IMAD.WIDE.U32 R30, R11, -0x2daee0ad, RZ ;  /* 0xd2511f530b1e7825 */ /* 0x000fc800078e00ff */
[----:B------:R-:W-:Y:S01]  /*68c0*/  IMAD.WIDE.U32 R10, R7, -0x326172a9, RZ ;  /* 0xcd9e8d57070a7825 */ /* 0x000fe200078e00ff */
[C---:B------:R-:W-:Y:S02]  /*68d0*/  IADD3 R7, PT, PT, R210.reuse, 0x78dde6e4, RZ ;  /* 0x78dde6e4d2077810 */ /* 0x040fe40007ffe0ff */
[----:B------:R-:W-:Y:S02]  /*68e0*/  LOP3.LUT R9, R9, R18, R31, 0x96, !PT ;  /* 0x0000001209097212 */ /* 0x000fe400078e961f */
[----:B------:R-:W-:Y:S01]  /*68f0*/  LOP3.LUT R7, R7, R8, R11, 0x96, !PT ;  /* 0x0000000807077212 */ /* 0x000fe200078e960b */
[----:B------:R-:W-:Y:S02]  /*6900*/  VIADD R11, R210, 0x1715609d ;  /* 0x1715609dd20b7836 */ /* 0x000fe40000000000 */
        /* <DEDUP_REMOVED lines=8> */
[----:B------:R-:W-:-:S03]  /*6990*/  LOP3.LUT R9, R9, R18, R31, 0x96, !PT ;  /* 0x0000001209097212 */ /* 0x000fc600078e961f */
[----:B------:R-:W-:-:S05]  /*69a0*/  VIADD R7, R210, 0xb54cda56 ;  /* 0xb54cda56d2077836 */ /* 0x000fca0000000000 */
[----:B------:R-:W-:Y:S01]  /*69b0*/  LOP3.LUT R7, R7, R8, R11, 0x96, !PT ;  /* 0x0000000807077212 */ /* 0x000fe200078e960b */
[----:B------:R-:W-:-:S04]  /*69c0*/  IMAD.WIDE.U32 R8, R9, -0x326172a9, RZ ;  /* 0xcd9e8d5709087825 */ /* 0x000fc800078e00ff */
[C---:B------:R-:W-:Y:S02]  /*69d0*/  VIADD R11, R210.reuse, 0x5384540f ;  /* 0x5384540fd20b7836 */ /* 0x040fe40000000000 */
[----:B------:R-:W-:Y:S01]  /*69e0*/  IMAD.WIDE.U32 R18, R7, -0x2daee0ad, RZ ;  /* 0xd2511f5307127825 */ /* 0x000fe200078e00ff */
[----:B------:R-:W-:Y:S02]  /*69f0*/  IADD3 R7, PT, PT, R211, 0x1fd5c5a3, RZ ;  /* 0x1fd5c5a3d3077810 */ /* 0x000fe40007ffe0ff */
        /* <DEDUP_REMOVED lines=13> */
[----:B------:R-:W-:Y:S01]  /*6ad0*/  MOV R7, R208 ;  /* 0x000000d000077202 */ /* 0x000fe20000000f00 */
[----:B------:R-:W-:Y:S01]  /*6ae0*/  IMAD.MOV.U32 R208, RZ, RZ, R8 ;  /* 0x000000ffffd07224 */ /* 0x000fe200078e0008 */
[----:B------:R-:W-:Y:S01]  /*6af0*/  LOP3.LUT R19, R11, R10, R9, 0x96, !PT ;  /* 0x0000000a0b137212 */ /* 0x000fe200078e9609 */
[----:B------:R-:W-:Y:S02]  /*6b00*/  IMAD.MOV.U32 R16, RZ, RZ, R18 ;  /* 0x000000ffff107224 */ /* 0x000fe400078e0012 */
[----:B------:R-:W-:-:S07]  /*6b10*/  IMAD.MOV.U32 R8, RZ, RZ, RZ ;  /* 0x000000ffff087224 */ /* 0x000fce00078e00ff */
.L_x_3325:
[----:B------:R-:W-:Y:S05]  /*6b20*/  BSYNC.RECONVERGENT B1 ;  /* 0x0000000000017941 */ /* 0x000fea0003800200 */
.L_x_3324:
[----:B------:R-:W-:Y:S01]  /*6b30*/  I2FP.F32.U32 R7, R7 ;  /* 0x0000000700077245 */ /* 0x000fe20000201000 */
[----:B------:R-:W-:Y:S01]  /*6b40*/  HADD2.F32 R152, -RZ, R152.H1_H1 ;  /* 0x30000098ff987230 */ /* 0x000fe20000004100 */
[----:B------:R-:W-:Y:S01]  /*6b50*/  ISETP.NE.AND P3, PT, R8, 0x1, PT ;  /* 0x000000010800780c */ /* 0x000fe20003f65270 */
[----:B------:R-:W-:Y:S01]  /*6b60*/  BSSY.RECONVERGENT B1, `(.L_x_3329) ;  /* 0x000005e000017945 */ /* 0x000fe20003800200 */
[----:B------:R-:W-:Y:S01]  /*6b70*/  LOP3.LUT R25, R25, 0xfffffff7, RZ, 0xc0, !PT ;  /* 0xfffffff719197812 */ /* 0x000fe200078ec0ff */
[----:B------:R-:W-:Y:S01]  /*6b80*/  FFMA.FTZ R7, R7, R6, 1.1641532182693481445e-10 ;  /* 0x2f00000007077423 */ /* 0x000fe20000010006 */
[----:B------:R-:W-:Y:S02]  /*6b90*/  HFMA2 R11, -RZ, RZ, 0, 1.1920928955078125e-07 ;  /* 0x00000002ff0b7431 */ /* 0x000fe400000001ff */
[----:B------:R-:W-:Y:S02]  /*6ba0*/  IMAD.MOV.U32 R9, RZ, RZ, R16 ;  /* 0x000000ffff097224 */ /* 0x000fe400078e0010 */
[----:B------:R-:W-:Y:S01]  /*6bb0*/  FSETP.GTU.FTZ.AND P2, PT, R7, R216, PT ;  /* 0x000000d80700720b */ /* 0x000fe20003f5c000 */
[----:B------:R-:W-:-:S03]  /*6bc0*/  FMUL.FTZ R7, R152, R199 ;  /* 0x000000c798077220 */ /* 0x000fc60000410000 */
        /* <DEDUP_REMOVED lines=12> */
.L_x_3331:
        /* <DEDUP_REMOVED lines=13> */
.L_x_3333:
[----:B------:R-:W-:Y:S05]  /*6d60*/  BSYNC.RECONVERGENT B2 ;  /* 0x0000000000027941 */ /* 0x000fea0003800200 */
.L_x_3332:
        /* <DEDUP_REMOVED lines=61> */
.L_x_3330:
[----:B------:R-:W-:Y:S05]  /*7140*/  BSYNC.RECONVERGENT B1 ;  /* 0x0000000000017941 */ /* 0x000fea0003800200 */
.L_x_3329:
[----:B------:R-:W-:Y:S01]  /*7150*/  I2FP.F32.U32 R9, R9 ;  /* 0x0000000900097245 */ /* 0x000fe20000201000 */
[----:B------:R-:W-:Y:S01]  /*7160*/  HADD2.F32 R8, -RZ, R144.H1_H1 ;  /* 0x30000090ff087230 */ /* 0x000fe20000004100 */
[----:B------:R-:W-:Y:S01]  /*7170*/  ISETP.NE.AND P3, PT, R11, 0x1, PT ;  /* 0x000000010b00780c */ /* 0x000fe20003f65270 */
[----:B------:R-:W-:Y:S01]  /*7180*/  @P1 HADD2.F32 R10, -RZ, R148.H1_H1 ;  /* 0x30000094ff0a1230 */ /* 0x000fe20000004100 */
[----:B------:R-:W-:Y:S01]  /*7190*/  BSSY.RECONVERGENT B1, `(.L_x_3334) ;  /* 0x0000060000017945 */ /* 0x000fe20003800200 */
[----:B------:R-:W-:Y:S01]  /*71a0*/  FFMA.FTZ R9, R9, R6, 1.1641532182693481445e-10 ;  /* 0x2f00000009097423 */ /* 0x000fe20000010006 */
[----:B------:R-:W-:-:S04]  /*71b0*/  FMUL.FTZ R8, R8, R199 ;  /* 0x000000c708087220 */ /* 0x000fc80000410000 */
[----:B------:R-:W-:-:S04]  /*71c0*/  FSETP.GTU.FTZ.AND P2, PT, R9, R216, PT ;  /* 0x000000d80900720b */ /* 0x000fc80003f5c000 */
[----:B------:R-:W-:Y:S02]  /*71d0*/  FSEL R8, R8, RZ, !P2 ;  /* 0x000000ff08087208 */ /* 0x000fe40005000000 */
[----:B------:R-:W-:-:S03]  /*71e0*/  SEL R12, RZ, 0x1, P2 ;  /* 0x00000001ff0c7807 */ /* 0x000fc60001000000 */
[----:B------:R-:W-:-:S04]  /*71f0*/  FADD.FTZ R7, R7, R8 ;  /* 0x0000000807077221 */ /* 0x000fc80000010000 */
[--C-:B------:R-:W-:Y:S01]  /*7200*/  @P1 FADD.FTZ R31, R10, R7.reuse ;  /* 0x000000070a1f1221 */ /* 0x100fe20000010000 */
[----:B------:R-:W-:Y:S02]  /*7210*/  @!P1 IMAD.MOV.U32 R31, RZ, RZ, R7 ;  /* 0x000000ffff1f9224 */ /* 0x000fe400078e0007 */
[----:B------:R-:W-:Y:S02]  /*7220*/  HFMA2 R10, -RZ, RZ, 0, 1.1920928955078125e-07 ;  /* 0x00000002ff0a7431 */ /* 0x000fe400000001ff */
[----:B------:R-:W-:Y:S01]  /*7230*/  IMAD.MOV.U32 R7, RZ, RZ, R16 ;  /* 0x000000ffff077224 */ /* 0x000fe200078e0010 */
        /* <DEDUP_REMOVED lines=10> */
.L_x_3336:
        /* <DEDUP_REMOVED lines=13> */
.L_x_3338:
[----:B------:R-:W-:Y:S05]  /*73b0*/  BSYNC.RECONVERGENT B2 ;  /* 0x0000000000027941 */ /* 0x000fea0003800200 */
.L_x_3337:
        /* <DEDUP_REMOVED lines=16> */
[----:B------:R-:W-:Y:S02]  /*74c0*/  VIADD R11, R210, 0xdaa66d2b ;  /* 0xdaa66d2bd20b7836 */ /* 0x000fe40000000000 */
[----:B------:R-:W-:Y:S01]  /*74d0*/  IMAD.WIDE.U32 R18, R7, -0x2daee0ad, RZ ;  /* 0xd2511f5307127825 */ /* 0x000fe200078e00ff */
[----:B------:R-:W-:Y:S02]  /*74e0*/  IADD3 R7, PT, PT, R211, 0x32370b8f, RZ ;  /* 0x32370b8fd3077810 */ /* 0x000fe40007ffe0ff */
[----:B------:R-:W-:Y:S01]  /*74f0*/  LOP3.LUT R11, R11, R10, R9, 0x96, !PT ;  /* 0x0000000a0b0b7212 */ /* 0x000fe200078e9609 */
[----:B------:R-:W-:Y:S01]  /*7500*/  VIADD R9, R211, 0xed9eba14 ;  /* 0xed9eba14d3097836 */ /* 0x000fe20000000000 */
[----:B------:R-:W-:-:S03]  /*7510*/  LOP3.LUT R7, R7, R156, R19, 0x96, !PT ;  /* 0x0000009c07077212 */ /* 0x000fc600078e9613 */
[----:B------:R-:W-:-:S04]  /*7520*/  IMAD.WIDE.U32 R156, R11, -0x2daee0ad, RZ ;  /* 0xd2511f530b9c7825 */ /* 0x000fc800078e00ff */
[----:B------:R-:W-:Y:S01]  /*7530*/  IMAD.WIDE.U32 R10, R7, -0x326172a9, RZ ;  /* 0xcd9e8d57070a7825 */ /* 0x000fe200078e00ff */
[----:B------:R-:W-:-:S03]  /*7540*/  LOP3.LUT R9, R9, R18, R157, 0x96, !PT ;  /* 0x0000001209097212 */ /* 0x000fc600078e969d */
[----:B------:R-:W-:-:S05]  /*7550*/  VIADD R7, R210, 0x78dde6e4 ;  /* 0x78dde6e4d2077836 */ /* 0x000fca0000000000 */
[----:B------:R-:W-:Y:S01]  /*7560*/  LOP3.LUT R7, R7, R8, R11, 0x96, !PT ;  /* 0x0000000807077212 */ /* 0x000fe200078e960b */
[----:B------:R-:W-:Y:S01]  /*7570*/  IMAD.WIDE.U32 R8, R9, -0x326172a9, RZ ;  /* 0xcd9e8d5709087825 */ /* 0x000fe200078e00ff */
[----:B------:R-:W-:-:S03]  /*7580*/  IADD3 R11, PT, PT, R210, 0x1715609d, RZ ;  /* 0x1715609dd20b7810 */ /* 0x000fc60007ffe0ff */
[----:B------:R-:W-:Y:S01]  /*7590*/  IMAD.WIDE.U32 R18, R7, -0x2daee0ad, RZ ;  /* 0xd2511f5307127825 */ /* 0x000fe200078e00ff */
[----:B------:R-:W-:-:S03]  /*75a0*/  LOP3.LUT R11, R11, R10, R9, 0x96, !PT ;  /* 0x0000000a0b0b7212 */ /* 0x000fc600078e9609 */
[C---:B------:R-:W-:Y:S02]  /*75b0*/  VIADD R7, R211.reuse, 0xa9066899 ;  /* 0xa9066899d3077836 */ /* 0x040fe40000000000 */
[----:B------:R-:W-:-:S03]  /*75c0*/  VIADD R9, R211, 0x646e171e ;  /* 0x646e171ed3097836 */ /* 0x000fc60000000000 */
[----:B------:R-:W-:Y:S01]  /*75d0*/  LOP3.LUT R7, R7, R156, R19, 0x96, !PT ;  /* 0x0000009c07077212 */ /* 0x000fe200078e9613 */
[----:B------:R-:W-:-:S04]  /*75e0*/  IMAD.WIDE.U32 R156, R11, -0x2daee0ad, RZ ;  /* 0xd2511f530b9c7825 */ /* 0x000fc800078e00ff */
[----:B------:R-:W-:Y:S01]  /*75f0*/  IMAD.WIDE.U32 R10, R7, -0x326172a9, RZ ;  /* 0xcd9e8d57070a7825 */ /* 0x000fe200078e00ff */
[C---:B------:R-:W-:Y:S02]  /*7600*/  IADD3 R7, PT, PT, R210.reuse, -0x4ab325aa, RZ ;  /* 0xb54cda56d2077810 */ /* 0x040fe40007ffe0ff */
[----:B------:R-:W-:Y:S02]  /*7610*/  LOP3.LUT R9, R9, R18, R157, 0x96, !PT ;  /* 0x0000001209097212 */ /* 0x000fe400078e969d */
[----:B------:R-:W-:Y:S01]  /*7620*/  LOP3.LUT R7, R7, R8, R11, 0x96, !PT ;  /* 0x0000000807077212 */ /* 0x000fe200078e960b */
[----:B------:R-:W-:Y:S02]  /*7630*/  VIADD R11, R210, 0x5384540f ;  /* 0x5384540fd20b7836 */ /* 0x000fe40000000000 */
[----:B------:R-:W-:-:S04]  /*7640*/  IMAD.WIDE.U32 R8, R9, -0x326172a9, RZ ;  /* 0xcd9e8d5709087825 */ /* 0x000fc800078e00ff */
[----:B------:R-:W-:Y:S01]  /*7650*/  IMAD.WIDE.U32 R18, R7, -0x2daee0ad, RZ ;  /* 0xd2511f5307127825 */ /* 0x000fe200078e00ff */
[----:B------:R-:W-:Y:S02]  /*7660*/  LOP3.LUT R11, R11, R10, R9, 0x96, !PT ;  /* 0x0000000a0b0b7212 */ /* 0x000fe400078e9609 */
[C---:B------:R-:W-:Y:S01]  /*7670*/  IADD3 R9, PT, PT, R211.reuse, -0x24c28bd8, RZ ;  /* 0xdb3d7428d3097810 */ /* 0x040fe20007ffe0ff */
        /* <DEDUP_REMOVED lines=8> */
[----:B------:R-:W-:-:S03]  /*7700*/  LOP3.LUT R8, R7, R8, R157, 0x96, !PT ;  /* 0x0000000807087212 */ /* 0x000fc600078e969d */
[----:B------:R-:W-:Y:S02]  /*7710*/  VIADD R7, R210, 0x8ff34781 ;  /* 0x8ff34781d2077836 */ /* 0x000fe40000000000 */
[----:B------:R-:W-:-:S03]  /*7720*/  IMAD.WIDE.U32 R8, R8, -0x2daee0ad, RZ ;  /* 0xd2511f5308087825 */ /* 0x000fc600078e00ff */
[----:B------:R-:W-:Y:S01]  /*7730*/  LOP3.LUT R20, R7, R156, R19, 0x96, !PT ;  /* 0x0000009c07147212 */ /* 0x000fe200078e9613 */
[----:B------:R-:W-:Y:S01]  /*7740*/  IMAD.MOV.U32 R7, RZ, RZ, R208 ;  /* 0x000000ffff077224 */ /* 0x000fe200078e00d0 */
[----:B------:R-:W-:Y:S01]  /*7750*/  LOP3.LUT R19, R11, R10, R9, 0x96, !PT ;  /* 0x0000000a0b137212 */ /* 0x000fe200078e9609 */
[----:B------:R-:W-:Y:S01]  /*7760*/  IMAD.MOV.U32 R16, RZ, RZ, R18 ;  /* 0x000000ffff107224 */ /* 0x000fe200078e0012 */
[----:B------:R-:W-:Y:S01]  /*7770*/  MOV R208, R8 ;  /* 0x0000000800d07202 */ /* 0x000fe20000000f00 */
[----:B------:R-:W-:-:S07]  /*7780*/  IMAD.MOV.U32 R10, RZ, RZ, RZ ;  /* 0x000000ffff0a7224 */ /* 0x000fce00078e00ff */
.L_x_3335:
[----:B------:R-:W-:Y:S05]  /*7790*/  BSYNC.RECONVERGENT B1 ;  /* 0x0000000000017941 */ /* 0x000fea0003800200 */
.L_x_3334:
[----:B------:R-:W-:Y:S01]  /*77a0*/  I2FP.F32.U32 R7, R7 ;  /* 0x0000000700077245 */ /* 0x000fe20000201000 */
[----:B------:R-:W-:Y:S01]  /*77b0*/  HADD2.F32 R8, -RZ, R153.H0_H0 ;  /* 0x20000099ff087230 */ /* 0x000fe20000004100 */
[----:B------:R-:W-:Y:S01]  /*77c0*/  ISETP.NE.AND P2, PT, R10, 0x1, PT ;  /* 0x000000010a00780c */ /* 0x000fe20003f45270 */
[----:B------:R-:W-:Y:S01]  /*77d0*/  BSSY.RECONVERGENT B1, `(.L_x_3339) ;  /* 0x000005e000017945 */ /* 0x000fe20003800200 */
[----:B------:R-:W-:Y:S01]  /*77e0*/  LOP3.LUT R25, R25, 0xfffffffb, RZ, 0xc0, !PT ;  /* 0xfffffffb19197812 */ /* 0x000fe200078ec0ff */
[----:B------:R-:W-:Y:S01]  /*77f0*/  FFMA.FTZ R7, R7, R6, 1.1641532182693481445e-10 ;  /* 0x2f00000007077423 */ /* 0x000fe20000010006 */
[----:B------:R-:W-:Y:S01]  /*7800*/  FMUL.FTZ R8, R8, R199 ;  /* 0x000000c708087220 */ /* 0x000fe20000410000 */
[----:B------:R-:W-:Y:S01]  /*7810*/  IMAD.MOV.U32 R18, RZ, RZ, 0x2 ;  /* 0x00000002ff127424 */ /* 0x000fe200078e00ff */
[----:B------:R-:W-:Y:S02]  /*7820*/  MOV R9, R16 ;  /* 0x0000001000097202 */ /* 0x000fe40000000f00 */
        /* <DEDUP_REMOVED lines=13> */
.L_x_3341:
        /* <DEDUP_REMOVED lines=13> */
.L_x_3343:
[----:B------:R-:W-:Y:S05]  /*79d0*/  BSYNC.RECONVERGENT B2 ;  /* 0x0000000000027941 */ /* 0x000fea0003800200 */
.L_x_3342:
        /* <DEDUP_REMOVED lines=56> */
[----:B------:R-:W-:Y:S01]  /*7d60*/  MOV R16, R18 ;  /* 0x0000001200107202 */ /* 0x000fe20000000f00 */
[----:B------:R-:W-:Y:S01]  /*7d70*/  HFMA2 R18, -RZ, RZ, 0, 0 ;  /* 0x00000000ff127431 */ /* 0x000fe200000001ff */
[----:B------:R-:W-:Y:S01]  /*7d80*/  LOP3.LUT R19, R157, R10, R9, 0x96, !PT ;  /* 0x0000000a9d137212 */ /* 0x000fe200078e9609 */
[----:B------:R-:W-:Y:S02]  /*7d90*/  IMAD.MOV.U32 R9, RZ, RZ, R208 ;  /* 0x000000ffff097224 */ /* 0x000fe400078e00d0 */
[----:B------:R-:W-:-:S07]  /*7da0*/  IMAD.MOV.U32 R208, RZ, RZ, R8 ;  /* 0x000000ffffd07224 */ /* 0x000fce00078e0008 */
.L_x_3340:
[----:B------:R-:W-:Y:S05]  /*7db0*/  BSYNC.RECONVERGENT B1 ;  /* 0x0000000000017941 */ /* 0x000fea0003800200 */
.L_x_3339:
[----:B------:R-:W-:Y:S01]  /*7dc0*/  I2FP.F32.U32 R9, R9 ;  /* 0x0000000900097245 */ /* 0x000fe20000201000 */
[----:B------:R-:W-:Y:S01]  /*7dd0*/  HADD2.F32 R8, -RZ, R145.H0_H0 ;  /* 0x20000091ff087230 */ /* 0x000fe20000004100 */
[----:B------:R-:W-:Y:S01]  /*7de0*/  BSSY.RECONVERGENT B1, `(.L_x_3344) ;  /* 0x0000062000017945 */ /* 0x000fe20003800200 */
[----:B------:R-:W-:Y:S02]  /*7df0*/  @P1 HADD2.F32 R30, -RZ, R149.H0_H0 ;  /* 0x20000095ff1e1230 */ /* 0x000fe40000004100 */
        /* <DEDUP_REMOVED lines=8> */
[--C-:B------:R-:W-:Y:S01]  /*7e80*/  @P1 FADD.FTZ R30, R30, R7.reuse ;  /* 0x000000071e1e1221 */ /* 0x100fe20000010000 */
[----:B------:R-:W-:Y:S01]  /*7e90*/  @!P1 IMAD.MOV.U32 R30, RZ, RZ, R7 ;  /* 0x000000ffff1e9224 */ /* 0x000fe200078e0007 */
[----:B------:R-:W-:-:S04]  /*7ea0*/  MOV R7, R16 ;  /* 0x0000001000077202 */ /* 0x000fc80000000f00 */
[----:B------:R-:W-:Y:S02]  /*7eb0*/  F2FP.F16.F32.PACK_AB R212, RZ, R30 ;  /* 0x0000001effd4723e */ /* 0x000fe400000000ff */
        /* <DEDUP_REMOVED lines=9> */
.L_x_3346:
        /* <DEDUP_REMOVED lines=13> */
.L_x_3348:
[----:B------:R-:W-:Y:S05]  /*8020*/  BSYNC.RECONVERGENT B2 ;  /* 0x0000000000027941 */ /* 0x000fea0003800200 */
.L_x_3347:
[----:B------:R-:W-:Y:S01]  /*8030*/  IMAD.WIDE.U32 R18, R23, -0x326172a9, RZ ;  /* 0xcd9e8d5717127825 */ /* 0x000fe200078e00ff */
[----:B------:R-:W-:-:S03]  /*8040*/  LOP3.LUT R8, R15, R159, R211, 0x96, !PT ;  /* 0x0000009f0f087212 */ /* 0x000fc600078e96d3 */
[----:B------:R-:W-:Y:S01]  /*8050*/  HFMA2 R10, -RZ, RZ, 0, 0 ;  /* 0x00000000ff0a7431 */ /* 0x000fe200000001ff */
[----:B------:R-:W-:Y:S02]  /*8060*/  IADD3 R7, PT, PT, R210, -0x61c88647, RZ ;  /* 0x9e3779b9d2077810 */ /* 0x000fe40007ffe0ff */
        /* <DEDUP_REMOVED lines=10> */
[----:B------:R-:W-:-:S04]  /*8110*/  LOP3.LUT R9, R9, R156, R159, 0x96, !PT ;  /* 0x0000009c09097212 */ /* 0x000fc800078e969f */
[----:B------:R-:W-:Y:S01]  /*8120*/  LOP3.LUT R7, R7, R8, R19, 0x96, !PT ;  /* 0x0000000807077212 */ /* 0x000fe200078e9613 */
[----:B------:R-:W-:-:S04]  /*8130*/  IMAD.WIDE.U32 R8, R9, -0x326172a9, RZ ;  /* 0xcd9e8d5709087825 */ /* 0x000fc800078e00ff */
[----:B------:R-:W-:Y:S02]  /*8140*/  VIADD R19, R210, 0xdaa66d2b ;  /* 0xdaa66d2bd2137836 */ /* 0x000fe40000000000 */
[----:B------:R-:W-:-:S03]  /*8150*/  IMAD.WIDE.U32 R156, R7, -0x2daee0ad, RZ ;  /* 0xd2511f53079c7825 */ /* 0x000fc600078e00ff */
[----:B------:R-:W-:Y:S01]  /*8160*/  LOP3.LUT R19, R19, R18, R9, 0x96, !PT ;  /* 0x0000001213137212 */ /* 0x000fe200078e9609 */
[C---:B------:R-:W-:Y:S01]  /*8170*/  VIADD R7, R211.reuse, 0x32370b8f ;  /* 0x32370b8fd3077836 */ /* 0x040fe20000000000 */
[----:B------:R-:W-:-:S04]  /*8180*/  IADD3 R9, PT, PT, R211, -0x126145ec, RZ ;  /* 0xed9eba14d3097810 */ /* 0x000fc80007ffe0ff */
        /* <DEDUP_REMOVED lines=9> */
[----:B------:R-:W-:Y:S02]  /*8220*/  IADD3 R7, PT, PT, R211, -0x56f99767, RZ ;  /* 0xa9066899d3077810 */ /* 0x000fe40007ffe0ff */
        /* <DEDUP_REMOVED lines=12> */
[----:B------:R-:W-:Y:S02]  /*82f0*/  VIADD R7, R211, 0x1fd5c5a3 ;  /* 0x1fd5c5a3d3077836 */ /* 0x000fe40000000000 */
[----:B------:R-:W-:-:S03]  /*8300*/  IMAD.WIDE.U32 R18, R19, -0x2daee0ad, RZ ;  /* 0xd2511f5313127825 */ /* 0x000fc600078e00ff */
[----:B------:R-:W-:Y:S01]  /*8310*/  LOP3.LUT R158, R7, R158, R157, 0x96, !PT ;  /* 0x0000009e079e7212 */ /* 0x000fe200078e969d */
[----:B------:R-:W-:Y:S01]  /*8320*/  VIADD R9, R211, 0xdb3d7428 ;  /* 0xdb3d7428d3097836 */ /* 0x000fe20000000000 */
[----:B------:R-:W-:-:S03]  /*8330*/  IADD3 R7, PT, PT, R210, -0xe443238, RZ ;  /* 0xf1bbcdc8d2077810 */ /* 0x000fc60007ffe0ff */
[----:B------:R-:W-:Y:S01]  /*8340*/  IMAD.WIDE.U32 R158, R158, -0x326172a9, RZ ;  /* 0xcd9e8d579e9e7825 */ /* 0x000fe200078e00ff */
[----:B------:R-:W-:-:S03]  /*8350*/  LOP3.LUT R156, R9, R156, R19, 0x96, !PT ;  /* 0x0000009c099c7212 */ /* 0x000fc600078e9613 */
[----:B------:R-:W-:Y:S01]  /*8360*/  VIADD R19, R211, 0x96a522ad ;  /* 0x96a522add3137836 */ /* 0x000fe20000000000 */
[----:B------:R-:W-:Y:S01]  /*8370*/  LOP3.LUT R8, R7, R8, R159, 0x96, !PT ;  /* 0x0000000807087212 */ /* 0x000fe200078e969f */
[----:B------:R-:W-:-:S04]  /*8380*/  IMAD.WIDE.U32 R156, R156, -0x326172a9, RZ ;  /* 0xcd9e8d579c9c7825 */ /* 0x000fc800078e00ff */
[----:B------:R-:W-:Y:S01]  /*8390*/  VIADD R7, R210, 0x8ff34781 ;  /* 0x8ff34781d2077836 */ /* 0x000fe20000000000 */
[----:B------:R-:W-:Y:S01]  /*83a0*/  MOV R16, R156 ;  /* 0x0000009c00107202 */ /* 0x000fe20000000f00 */
[----:B------:R-:W-:-:S03]  /*83b0*/  IMAD.WIDE.U32 R8, R8, -0x2daee0ad, RZ ;  /* 0xd2511f5308087825 */ /* 0x000fc600078e00ff */
[----:B------:R-:W-:Y:S01]  /*83c0*/  LOP3.LUT R20, R7, R158, R157, 0x96, !PT ;  /* 0x0000009e07147212 */ /* 0x000fe200078e969d */
[----:B------:R-:W-:Y:S01]  /*83d0*/  IMAD.MOV.U32 R7, RZ, RZ, R208 ;  /* 0x000000ffff077224 */ /* 0x000fe200078e00d0 */
[----:B------:R-:W-:Y:S01]  /*83e0*/  LOP3.LUT R19, R19, R18, R9, 0x96, !PT ;  /* 0x0000001213137212 */ /* 0x000fe200078e9609 */
[----:B------:R-:W-:-:S07]  /*83f0*/  IMAD.MOV.U32 R208, RZ, RZ, R8 ;  /* 0x000000ffffd07224 */ /* 0x000fce00078e0008 */
.L_x_3345:
[----:B------:R-:W-:Y:S05]  /*8400*/  BSYNC.RECONVERGENT B1 ;  /* 0x0000000000017941 */ /* 0x000fea0003800200 */
.L_x_3344:
[----:B------:R-:W-:Y:S01]  /*8410*/  I2FP.F32.U32 R7, R7 ;  /* 0x0000000700077245 */ /* 0x000fe20000201000 */
[----:B------:R-:W-:Y:S01]  /*8420*/  HADD2.F32 R8, -RZ, R153.H1_H1 ;  /* 0x30000099ff087230 */ /* 0x000fe20000004100 */
        /* <DEDUP_REMOVED lines=20> */
.L_x_3351:
        /* <DEDUP_REMOVED lines=13> */
.L_x_3353:
[----:B------:R-:W-:Y:S05]  /*8640*/  BSYNC.RECONVERGENT B2 ;  /* 0x0000000000027941 */ /* 0x000fea0003800200 */
.L_x_3352:
        /* <DEDUP_REMOVED lines=58> */
[----:B------:R-:W-:Y:S02]  /*89f0*/  LOP3.LUT R19, R157, R18, R9, 0x96, !PT ;  /* 0x000000129d137212 */ /* 0x000fe400078e9609 */
[----:B------:R-:W-:Y:S01]  /*8a00*/  MOV R9, R208 ;  /* 0x000000d000097202 */ /* 0x000fe20000000f00 */
[----:B------:R-:W-:-:S07]  /*8a10*/  IMAD.MOV.U32 R208, RZ, RZ, R8 ;  /* 0x000000ffffd07224 */ /* 0x000fce00078e0008 */
.L_x_3350:
[----:B------:R-:W-:Y:S05]  /*8a20*/  BSYNC.RECONVERGENT B1 ;  /* 0x0000000000017941 */ /* 0x000fea0003800200 */
.L_x_3349:
[----:B------:R-:W-:Y:S01]  /*8a30*/  I2FP.F32.U32 R9, R9 ;  /* 0x0000000900097245 */ /* 0x000fe20000201000 */
[----:B------:R-:W-:Y:S01]  /*8a40*/  HADD2.F32 R8, -RZ, R145.H1_H1 ;  /* 0x30000091ff087230 */ /* 0x000fe20000004100 */
[----:B------:R-:W-:Y:S01]  /*8a50*/  BSSY.RECONVERGENT B1, `(.L_x_3354) ;  /* 0x0000062000017945 */ /* 0x000fe20003800200 */
[----:B------:R-:W-:Y:S02]  /*8a60*/  @P1 HADD2.F32 R18, -RZ, R149.H1_H1 ;  /* 0x30000095ff121230 */ /* 0x000fe40000004100 */
        /* <DEDUP_REMOVED lines=8> */
[----:B------:R-:W-:Y:S01]  /*8af0*/  @!P1 MOV R171, R7 ;  /* 0x0000000700ab9202 */ /* 0x000fe20000000f00 */
[----:B------:R-:W-:Y:S02]  /*8b00*/  IMAD.MOV.U32 R18, RZ, RZ, 0x2 ;  /* 0x00000002ff127424 */ /* 0x000fe400078e00ff */
[----:B------:R-:W-:Y:S01]  /*8b10*/  IMAD.MOV.U32 R7, RZ, RZ, R16 ;  /* 0x000000ffff077224 */ /* 0x000fe200078e0010 */
[----:B------:R-:W-:-:S03]  /*8b20*/  F2FP.F16.F32.PACK_AB R214, RZ, R171 ;  /* 0x000000abffd6723e */ /* 0x000fc600000000ff */
        /* <DEDUP_REMOVED lines=9> */
.L_x_3356:
        /* <DEDUP_REMOVED lines=13> */
.L_x_3358:
[----:B------:R-:W-:Y:S05]  /*8c90*/  BSYNC.RECONVERGENT B2 ;  /* 0x0000000000027941 */ /* 0x000fea0003800200 */
.L_x_3357:
        /* <DEDUP_REMOVED lines=61> */
.L_x_3355:
[----:B------:R-:W-:Y:S05]  /*9070*/  BSYNC.RECONVERGENT B1 ;  /* 0x0000000000017941 */ /* 0x000fea0003800200 */
.L_x_3354:
[----:B------:R-:W-:Y:S01]  /*9080*/  I2FP.F32.U32 R7, R7 ;  /* 0x0000000700077245 */ /* 0x000fe20000201000 */
[----:B------:R-:W-:Y:S01]  /*9090*/  HADD2.F32 R8, -RZ, R154.H0_H0 ;  /* 0x2000009aff087230 */ /* 0x000fe20000004100 */
        /* <DEDUP_REMOVED lines=18> */
.L_x_3361:
        /* <DEDUP_REMOVED lines=13> */
.L_x_3363:
[----:B------:R-:W-:Y:S05]  /*9290*/  BSYNC.RECONVERGENT B2 ;  /* 0x0000000000027941 */ /* 0x000fea0003800200 */
.L_x_3362:
        /* <DEDUP_REMOVED lines=61> */
.L_x_3360:
[----:B------:R-:W-:Y:S05]  /*9670*/  BSYNC.RECONVERGENT B1 ;  /* 0x0000000000017941 */ /* 0x000fea0003800200 */
.L_x_3359:
[----:B------:R-:W-:Y:S01]  /*9680*/  I2FP.F32.U32 R9, R9 ;  /* 0x0000000900097245 */ /* 0x000fe20000201000 */
[----:B------:R-:W-:Y:S01]  /*9690*/  HADD2.F32 R8, -RZ, R146.H0_H0 ;  /* 0x20000092ff087230 */ /* 0x000fe20000004100 */
[----:B------:R-:W-:Y:S01]  /*96a0*/  BSSY.RECONVERGENT B1, `(.L_x_3364) ;  /* 0x0000062000017945 */ /* 0x000fe20003800200 */
[----:B------:R-:W-:Y:S02]  /*96b0*/  @P1 HADD2.F32 R172, -RZ, R150.H0_H0 ;  /* 0x20000096ffac1230 */ /* 0x000fe40000004100 */
        /* <DEDUP_REMOVED lines=8> */
[--C-:B------:R-:W-:Y:S01]  /*9740*/  @P1 FADD.FTZ R172, R172, R7.reuse ;  /* 0x00000007acac1221 */ /* 0x100fe20000010000 */
[----:B------:R-:W-:Y:S02]  /*9750*/  @!P1 IMAD.MOV.U32 R172, RZ, RZ, R7 ;  /* 0x000000ffffac9224 */ /* 0x000fe400078e0007 */
[----:B------:R-:W-:-:S03]  /*9760*/  IMAD.MOV.U32 R7, RZ, RZ, R16 ;  /* 0x000000ffff077224 */ /* 0x000fc600078e0010 */
[----:B------:R-:W-:Y:S02]  /*9770*/  F2FP.F16.F32.PACK_AB R215, RZ, R172 ;  /* 0x000000acffd7723e */ /* 0x000fe400000000ff */
        /* <DEDUP_REMOVED lines=9> */
.L_x_3366:
        /* <DEDUP_REMOVED lines=13> */
.L_x_3368:
[----:B------:R-:W-:Y:S05]  /*98e0*/  BSYNC.RECONVERGENT B2 ;  /* 0x0000000000027941 */ /* 0x000fea0003800200 */
.L_x_3367:
        /* <DEDUP_REMOVED lines=57> */
[----:B------:R-:W-:Y:S01]  /*9c80*/  MOV R208, R18 ;  /* 0x0000001200d07202 */ /* 0x000fe20000000f00 */
[----:B------:R-:W-:Y:S01]  /*9c90*/  IMAD.MOV.U32 R16, RZ, RZ, R156 ;  /* 0x000000ffff107224 */ /* 0x000fe200078e009c */
[----:B------:R-:W-:Y:S01]  /*9ca0*/  LOP3.LUT R19, R153, R152, R19, 0x96, !PT ;  /* 0x0000009899137212 */ /* 0x000fe200078e9613 */
[----:B------:R-:W-:-:S07]  /*9cb0*/  IMAD.MOV.U32 R18, RZ, RZ, RZ ;  /* 0x000000ffff127224 */ /* 0x000fce00078e00ff */
.L_x_3365:
[----:B------:R-:W-:Y:S05]  /*9cc0*/  BSYNC.RECONVERGENT B1 ;  /* 0x0000000000017941 */ /* 0x000fea0003800200 */
.L_x_3364:
[----:B------:R-:W-:Y:S01]  /*9cd0*/  I2FP.F32.U32 R7, R7 ;  /* 0x0000000700077245 */ /* 0x000fe20000201000 */
[----:B------:R-:W-:Y:S01]  /*9ce0*/  HADD2.F32 R154, -RZ, R154.H1_H1 ;  /* 0x3000009aff9a7230 */ /* 0x000fe20000004100 */
        /* <DEDUP_REMOVED lines=18> */
.L_x_3371:
        /* <DEDUP_REMOVED lines=13> */
.L_x_3373:
[----:B------:R-:W-:Y:S05]  /*9ee0*/  BSYNC.RECONVERGENT B2 ;  /* 0x0000000000027941 */ /* 0x000fea0003800200 */
.L_x_3372:
        /* <DEDUP_REMOVED lines=56> */
[----:B------:R-:W-:-:S03]  /*a270*/  MOV R16, R156 ;  /* 0x0000009c00107202 */ /* 0x000fc60000000f00 */
[----:B------:R-:W-:Y:S01]  /*a280*/  HFMA2 R156, -RZ, RZ, 0, 0 ;  /* 0x00000000ff9c7431 */ /* 0x000fe200000001ff */
[----:B------:R-:W-:Y:S01]  /*a290*/  LOP3.LUT R20, R153, R158, R157, 0x96, !PT ;  /* 0x0000009e99147212 */ /* 0x000fe200078e969d */
[----:B------:R-:W-:Y:S01]  /*a2a0*/  IMAD.MOV.U32 R208, RZ, RZ, R18 ;  /* 0x000000ffffd07224 */ /* 0x000fe200078e0012 */
[----:B------:R-:W-:-:S07]  /*a2b0*/  LOP3.LUT R19, R159, R152, R19, 0x96, !PT ;  /* 0x000000989f137212 */ /* 0x000fce00078e9613 */
.L_x_3370:
[----:B------:R-:W-:Y:S05]  /*a2c0*/  BSYNC.RECONVERGENT B1 ;  /* 0x0000000000017941 */ /* 0x000fea0003800200 */
.L_x_3369:
[----:B------:R-:W-:Y:S01]  /*a2d0*/  I2FP.F32.U32 R153, R8 ;  /* 0x0000000800997245 */ /* 0x000fe20000201000 */
[----:B------:R-:W-:Y:S01]  /*a2e0*/  HADD2.F32 R8, -RZ, R146.H1_H1 ;  /* 0x30000092ff087230 */ /* 0x000fe20000004100 */
[----:B------:R-:W-:Y:S01]  /*a2f0*/  BSSY.RECONVERGENT B1, `(.L_x_3374) ;  /* 0x0000062000017945 */ /* 0x000fe20003800200 */
[----:B------:R-:W-:Y:S02]  /*a300*/  @P1 HADD2.F32 R152, -RZ, R150.H1_H1 ;  /* 0x30000096ff981230 */ /* 0x000fe40000004100 */
        /* <DEDUP_REMOVED lines=21> */
.L_x_3376:
        /* <DEDUP_REMOVED lines=13> */
.L_x_3378:
[----:B------:R-:W-:Y:S05]  /*a530*/  BSYNC.RECONVERGENT B2 ;  /* 0x0000000000027941 */ /* 0x000fea0003800200 */
.L_x_3377:
[----:B------:R-:W-:Y:S01]  /*a540*/  IMAD.WIDE.U32 R152, R23, -0x326172a9, RZ ;  /* 0xcd9e8d5717987825 */ /* 0x000fe200078e00ff */
[----:B------:R-:W-:Y:S02]  /*a550*/  LOP3.LUT R18, R15, R159, R211, 0x96, !PT ;  /* 0x0000009f0f127212 */ /* 0x000fe400078e96d3 */
        /* <DEDUP_REMOVED lines=51> */
[----:B------:R-:W-:Y:S01]  /*a890*/  IMAD.WIDE.U32 R18, R18, -0x2daee0ad, RZ ;  /* 0xd2511f5312127825 */ /* 0x000fe200078e00ff */
[----:B------:R-:W-:-:S03]  /*a8a0*/  MOV R16, R156 ;  /* 0x0000009c00107202 */ /* 0x000fc60000000f00 */
[----:B------:R-:W-:Y:S01]  /*a8b0*/  VIADD R7, R210, 0x8ff34781 ;  /* 0x8ff34781d2077836 */ /* 0x000fe20000000000 */
[----:B------:R-:W-:Y:S01]  /*a8c0*/  LOP3.LUT R19, R153, R152, R19, 0x96, !PT ;  /* 0x0000009899137212 */ /* 0x000fe200078e9613 */
[----:B------:R-:W-:-:S03]  /*a8d0*/  HFMA2 R153, -RZ, RZ, 0, 0 ;  /* 0x00000000ff997431 */ /* 0x000fc600000001ff */
[----:B------:R-:W-:Y:S01]  /*a8e0*/  LOP3.LUT R20, R7, R158, R157, 0x96, !PT ;  /* 0x0000009e07147212 */ /* 0x000fe200078e969d */
[----:B------:R-:W-:Y:S02]  /*a8f0*/  IMAD.MOV.U32 R7, RZ, RZ, R208 ;  /* 0x000000ffff077224 */ /* 0x000fe400078e00d0 */
[----:B------:R-:W-:-:S07]  /*a900*/  IMAD.MOV.U32 R208, RZ, RZ, R18 ;  /* 0x000000ffffd07224 */ /* 0x000fce00078e0012 */
.L_x_3375:
[----:B------:R-:W-:Y:S05]  /*a910*/  BSYNC.RECONVERGENT B1 ;  /* 0x0000000000017941 */ /* 0x000fea0003800200 */
.L_x_3374:
[----:B------:R-:W-:Y:S01]  /*a920*/  I2FP.F32.U32 R7, R7 ;  /* 0x0000000700077245 */ /* 0x000fe20000201000 */
[----:B------:R-:W-:Y:S01]  /*a930*/  HADD2.F32 R18, -RZ, R155.H0_H0 ;  /* 0x2000009bff127230 */ /* 0x000fe20000004100 */
        /* <DEDUP_REMOVED lines=18> */
.L_x_3381:
        /* <DEDUP_REMOVED lines=13> */
.L_x_3383:
[----:B------:R-:W-:Y:S05]  /*ab30*/  BSYNC.RECONVERGENT B2 ;  /* 0x0000000000027941 */ /* 0x000fea0003800200 */
.L_x_3382:
        /* <DEDUP_REMOVED lines=61> */
.L_x_3380:
[----:B------:R-:W-:Y:S05]  /*af10*/  BSYNC.RECONVERGENT B1 ;  /* 0x0000000000017941 */ /* 0x000fea0003800200 */
.L_x_3379:
        /* <DEDUP_REMOVED lines=13> */
[--C-:B------:R-:W-:Y:S01]  /*aff0*/  @P1 FADD.FTZ R186, R186, R7.reuse ;  /* 0x00000007baba1221 */ /* 0x100fe20000010000 */
[----:B------:R-:W-:Y:S02]  /*b000*/  @!P1 MOV R186, R7 ;  /* 0x0000000700ba9202 */ /* 0x000fe40000000f00 */
[----:B------:R-:W-:Y:S02]  /*b010*/  PRMT R7, R18, 0x7610, R7 ;  /* 0x0000761012077816 */ /* 0x000fe40000000007 */
        /* <DEDUP_REMOVED lines=10> */
.L_x_3386:
        /* <DEDUP_REMOVED lines=13> */
.L_x_3388:
[----:B------:R-:W-:Y:S05]  /*b190*/  BSYNC.RECONVERGENT B2 ;  /* 0x0000000000027941 */ /* 0x000fea0003800200 */
.L_x_3387:
        /* <DEDUP_REMOVED lines=61> */
.L_x_3385:
[----:B------:R-:W-:Y:S05]  /*b570*/  BSYNC.RECONVERGENT B1 ;  /* 0x0000000000017941 */ /* 0x000fea0003800200 */
.L_x_3384:
[----:B------:R-:W-:Y:S01]  /*b580*/  I2FP.F32.U32 R153, R152 ;  /* 0x0000009800997245 */ /* 0x000fe20000201000 */
[----:B------:R-:W-:Y:S01]  /*b590*/  HADD2.F32 R156, -RZ, R155.H1_H1 ;  /* 0x3000009bff9c7230 */ /* 0x000fe20000004100 */
        /* <DEDUP_REMOVED lines=18> */
.L_x_3391:
        /* <DEDUP_REMOVED lines=15> */
.L_x_3393:
[----:B------:R-:W-:Y:S05]  /*b7b0*/  BSYNC.RECONVERGENT B2 ;  /* 0x0000000000027941 */ /* 0x000fea0003800200 */
.L_x_3392:
        /* <DEDUP_REMOVED lines=61> */
.L_x_3390:
[----:B------:R-:W-:Y:S05]  /*bb90*/  BSYNC.RECONVERGENT B1 ;  /* 0x0000000000017941 */ /* 0x000fea0003800200 */
.L_x_3389:
[----:B------:R-:W-:Y:S01]  /*bba0*/  I2FP.F32.U32 R153, R152 ;  /* 0x0000009800997245 */ /* 0x000fe20000201000 */
[----:B------:R-:W-:Y:S01]  /*bbb0*/  HADD2.F32 R152, -RZ, R147.H1_H1 ;  /* 0x30000093ff987230 */ /* 0x000fe20000004100 */
[----:B------:R-:W-:Y:S01]  /*bbc0*/  PRMT R154, R215, 0x5410, R154 ;  /* 0x00005410d79a7816 */ /* 0x000fe2000000009a */
[----:B------:R-:W-:Y:S02]  /*bbd0*/  @P1 HADD2.F32 R156, -RZ, R151.H1_H1 ;  /* 0x30000097ff9c1230 */ /* 0x000fe40000004100 */
[----:B------:R-:W-:Y:S01]  /*bbe0*/  FFMA.FTZ R153, R153, R6, 1.1641532182693481445e-10 ;  /* 0x2f00000099997423 */ /* 0x000fe20000010006 */
[----:B------:R-:W-:-:S04]  /*bbf0*/  FMUL.FTZ R152, R152, R199 ;  /* 0x000000c798987220 */ /* 0x000fc80000410000 */
[----:B------:R-:W-:Y:S02]  /*bc00*/  FSETP.GTU.FTZ.AND P6, PT, R153, R216, PT ;  /* 0x000000d89900720b */ /* 0x000fe40003fdc000 */
[----:B------:R-:W-:Y:S02]  /*bc10*/  PRMT R153, R212, 0x5410, R214 ;  /* 0x00005410d4997816 */ /* 0x000fe400000000d6 */
[----:B------:R-:W-:Y:S02]  /*bc20*/  FSEL R152, R152, RZ, !P6 ;  /* 0x000000ff98987208 */ /* 0x000fe40007000000 */
[----:B------:R-:W-:-:S03]  /*bc30*/  SEL R6, RZ, 0x1, P6 ;  /* 0x00000001ff067807 */ /* 0x000fc60003000000 */
[----:B------:R-:W-:Y:S01]  /*bc40*/  FADD.FTZ R155, R155, R152 ;  /* 0x000000989b9b7221 */ /* 0x000fe20000010000 */
[----:B------:R-:W-:-:S03]  /*bc50*/  PRMT R152, R207, 0x5410, R209 ;  /* 0x00005410cf987816 */ /* 0x000fc600000000d1 */
[--C-:B------:R-:W-:Y:S01]  /*bc60*/  @P1 FADD.FTZ R199, R156, R155.reuse ;  /* 0x0000009b9cc71221 */ /* 0x100fe20000010000 */
[----:B------:R-:W-:-:S05]  /*bc70*/  @!P1 IMAD.MOV.U32 R199, RZ, RZ, R155 ;  /* 0x000000ffffc79224 */ /* 0x000fca00078e009b */
[----:B------:R-:W-:-:S04]  /*bc80*/  F2FP.F16.F32.PACK_AB R155, RZ, R199 ;  /* 0x000000c7ff9b723e */ /* 0x000fc800000000ff */
[----:B------:R-:W-:-:S07]  /*bc90*/  PRMT R155, R213, 0x5410, R155 ;  /* 0x00005410d59b7816 */ /* 0x000fce000000009b */
.L_x_3313:
        /* <DEDUP_REMOVED lines=43> */
.L_x_3394:
[----:B------:R-:W-:Y:S02]  /*bf50*/  IMAD.MOV.U32 R207, RZ, RZ, R208 ;  /* 0x000000ffffcf7224 */ /* 0x000fe400078e00d0 */
[----:B0-----:R-:W-:-:S07]  /*bf60*/  VIADD R156, R206, 0x80 ;  /* 0x00000080ce9c7836 */ /* 0x001fce0000000000 */
.L_x_3271:
[----:B------:R-:W-:Y:S05]  /*bf70*/  BSYNC.RECONVERGENT B0 ;  /* 0x0000000000007941 */ /* 0x000fea0003800200 */
.L_x_3270:
[----:B------:R-:W-:Y:S01]  /*bf80*/  ISETP.GE.U32.AND P0, PT, R27, 0x100, PT ;  /* 0x000001001b00780c */ /* 0x000fe20003f06070 */
[----:B------:R-:W-:Y:S01]  /*bf90*/  BSSY.RECONVERGENT B0, `(.L_x_3395) ;  /* 0x00009a6000007945 */ /* 0x000fe20003800200 */
[----:B------:R-:W-:-:S11]  /*bfa0*/  LOP3.LUT R25, R25, 0xfffff7ff, RZ, 0xc0, !PT ;  /* 0xfffff7ff19197812 */ /* 0x000fd600078ec0ff */
[----:B------:R-:W-:Y:S01]  /*bfb0*/  @P0 LOP3.LUT R25, R25, 0x800, RZ, 0xfc, !PT ;  /* 0x0000080019190812 */ /* 0x000fe200078efcff */
[----:B------:R-:W-:Y:S06]  /*bfc0*/  @!P0 BRA `(.L_x_3396) ;  /* 0x0000009800888947 */ /* 0x000fec0003800000 */
[----:B------:R-:W-:Y:S01]  /*bfd0*/  ISETP.NE.U32.AND P0, PT, RZ, UR8, PT ;  /* 0x00000008ff007c0c */ /* 0x000fe2000bf05070 */
[----:B-1----:R-:W0:Y:S01]  /*bfe0*/  LDC.64 R152, c[0x0][0x390] ;  /* 0x0000e400ff987b82 */ /* 0x002e220000000a00 */
        /* <DEDUP_REMOVED lines=23> */
[----:B------:R-:W-:Y:S01]  /*c160*/  @P2 IADD3 R8, PT, PT, R18, 0x1, RZ ;  /* 0x0000000112082810 */ /* 0x000fe20007ffe0ff */
[----:B------:R-:W-:Y:S02]  /*c170*/  @!P2 IMAD.MOV.U32 R5, RZ, RZ, R19 ;  /* 0x000000ffff05a224 */ /* 0x000fe400078e0013 */
[----:B------:R-:W-:Y:S02]  /*c180*/  @P2 IMAD.MOV.U32 R212, RZ, RZ, R207 ;  /* 0x000000ffffd42224 */ /* 0x000fe400078e00cf */
[----:B------:R-:W-:Y:S01]  /*c190*/  @P2 IMAD.MOV.U32 R5, RZ, RZ, R20 ;  /* 0x000000ffff052224 */ /* 0x000fe200078e0014 */
[----:B------:R-:W-:Y:S06]  /*c1a0*/  BRA `(.L_x_3399) ;  /* 0x0000000400287947 */ /* 0x000fec0003800000 */
.L_x_3400:
        /* <DEDUP_REMOVED lines=13> */
.L_x_3402:
[----:B------:R-:W-:Y:S05]  /*c280*/  BSYNC.RECONVERGENT B2 ;  /* 0x0000000000027941 */ /* 0x000fea0003800200 */
.L_x_3401:
[----:B------:R-:W-:Y:S01]  /*c290*/  IMAD.WIDE.U32 R6, R23, -0x326172a9, RZ ;  /* 0xcd9e8d5717067825 */ /* 0x000fe200078e00ff */
[----:B------:R-:W-:Y:S02]  /*c2a0*/  LOP3.LUT R8, R15, R11, R211, 0x96, !PT ;  /* 0x0000000b0f087212 */ /* 0x000fe400078e96d3 */
[----:B------:R-:W-:Y:S01]  /*c2b0*/  IADD3 R19, PT, PT, R211, -0x695add53, RZ ;  /* 0x96a522add3137810 */ /* 0x000fe20007ffe0ff */
        /* <DEDUP_REMOVED lines=45> */
[C---:B------:R-:W-:Y:S01]  /*c590*/  VIADD R5, R210.reuse, 0xf1bbcdc8 ;  /* 0xf1bbcdc8d2057836 */ /* 0x040fe20000000000 */
[----:B------:R-:W-:Y:S01]  /*c5a0*/  LOP3.LUT R9, R9, R12, R7, 0x96, !PT ;  /* 0x0000000c09097212 */ /* 0x000fe200078e9607 */
[----:B------:R-:W-:Y:S02]  /*c5b0*/  VIADD R7, R210, 0x8ff34781 ;  /* 0x8ff34781d2077836 */ /* 0x000fe40000000000 */
[----:B------:R-:W-:-:S05]  /*c5c0*/  IMAD.WIDE.U32 R10, R10, -0x326172a9, RZ ;  /* 0xcd9e8d570a0a7825 */ /* 0x000fca00078e00ff */
[----:B------:R-:W-:Y:S01]  /*c5d0*/  LOP3.LUT R5, R5, R8, R11, 0x96, !PT ;  /* 0x0000000805057212 */ /* 0x000fe200078e960b */
[----:B------:R-:W-:-:S04]  /*c5e0*/  IMAD.WIDE.U32 R8, R9, -0x326172a9, RZ ;  /* 0xcd9e8d5709087825 */ /* 0x000fc800078e00ff */
[----:B------:R-:W-:Y:S01]  /*c5f0*/  IMAD.WIDE.U32 R212, R5, -0x2daee0ad, RZ ;  /* 0xd2511f5305d47825 */ /* 0x000fe200078e00ff */
[----:B------:R-:W-:-:S03]  /*c600*/  LOP3.LUT R20, R7, R10, R9, 0x96, !PT ;  /* 0x0000000a07147212 */ /* 0x000fc600078e9609 */
[----:B------:R-:W-:Y:S02]  /*c610*/  IMAD.MOV.U32 R16, RZ, RZ, R8 ;  /* 0x000000ffff107224 */ /* 0x000fe400078e0008 */
[----:B------:R-:W-:Y:S01]  /*c620*/  HFMA2 R8, -RZ, RZ, 0, 0 ;  /* 0x00000000ff087431 */ /* 0x000fe200000001ff */
[----:B------:R-:W-:Y:S01]  /*c630*/  LOP3.LUT R19, R19, R6, R213, 0x96, !PT ;  /* 0x0000000613137212 */ /* 0x000fe200078e96d5 */
[----:B------:R-:W-:-:S07]  /*c640*/  IMAD.MOV.U32 R5, RZ, RZ, R207 ;  /* 0x000000ffff057224 */ /* 0x000fce00078e00cf */
.L_x_3399:
[----:B------:R-:W-:Y:S05]  /*c650*/  BSYNC.RECONVERGENT B1 ;  /* 0x0000000000017941 */ /* 0x000fea0003800200 */
.L_x_3398:
[----:B------:R-:W1:Y:S01]  /*c660*/  LDC R216, c[0x0][0x404] ;  /* 0x00010100ffd87b82 */ /* 0x000e620000000800 */
[----:B------:R-:W-:Y:S01]  /*c670*/  I2FP.F32.U32 R5, R5 ;  /* 0x0000000500057245 */ /* 0x000fe20000201000 */
[----:B------:R-:W-:Y:S01]  /*c680*/  IMAD.MOV.U32 R200, RZ, RZ, 0x2f800000 ;  /* 0x2f800000ffc87424 */ /* 0x000fe200078e00ff */
[----:B------:R-:W-:Y:S01]  /*c690*/  ISETP.NE.AND P3, PT, R8, 0x1, PT ;  /* 0x000000010800780c */ /* 0x000fe20003f65270 */
[----:B-----5:R-:W-:Y:S01]  /*c6a0*/  HADD2.F32 R6, -RZ, R152.H0_H0 ;  /* 0x20000098ff067230 */ /* 0x020fe20000004100 */
[----:B------:R-:W-:Y:S01]  /*c6b0*/  LOP3.LUT R25, R25, 0xffffffef, RZ, 0xc0, !PT ;  /* 0xffffffef19197812 */ /* 0x000fe200078ec0ff */
[----:B------:R-:W-:Y:S01]  /*c6c0*/  FFMA.FTZ R5, R5, R200, 1.1641532182693481445e-10 ;  /* 0x2f00000005057423 */ /* 0x000fe200000100c8 */
[----:B------:R-:W-:Y:S01]  /*c6d0*/  BSSY.RECONVERGENT B1, `(.L_x_3403) ;  /* 0x000005d000017945 */ /* 0x000fe20003800200 */
[----:B------:R-:W2:Y:S01]  /*c6e0*/  LDC R215, c[0x0][0x408] ;  /* 0x00010200ffd77b82 */ /* 0x000ea20000000800 */
[----:B------:R-:W-:Y:S01]  /*c6f0*/  IMAD.MOV.U32 R9, RZ, RZ, 0x2 ;  /* 0x00000002ff097424 */ /* 0x000fe200078e00ff */
[----:B------:R-:W-:-:S02]  /*c700*/  MOV R7, R16 ;  /* 0x0000001000077202 */ /* 0x000fc40000000f00 */
[----:B-1----:R-:W-:-:S04]  /*c710*/  FSETP.GTU.FTZ.AND P2, PT, R5, R216, PT ;  /* 0x000000d80500720b */ /* 0x002fc80003f5c000 */
[----:B------:R-:W-:Y:S01]  /*c720*/  PLOP3.LUT P4, PT, P2, PT, PT, 0x8, 0x80 ;  /* 0x000000000080781c */ /* 0x000fe2000178e170 */
[----:B--2---:R-:W-:-:S05]  /*c730*/  FMUL.FTZ R5, R6, R215 ;  /* 0x000000d706057220 */ /* 0x004fca0000410000 */
        /* <DEDUP_REMOVED lines=11> */
.L_x_3405:
        /* <DEDUP_REMOVED lines=13> */
.L_x_3407:
[----:B------:R-:W-:Y:S05]  /*c8c0*/  BSYNC.RECONVERGENT B2 ;  /* 0x0000000000027941 */ /* 0x000fea0003800200 */
.L_x_3406:
        /* <DEDUP_REMOVED lines=61> */
.L_x_3404:
[----:B------:R-:W-:Y:S05]  /*cca0*/  BSYNC.RECONVERGENT B1 ;  /* 0x0000000000017941 */ /* 0x000fea0003800200 */
.L_x_3403:
[----:B------:R-:W-:Y:S01]  /*ccb0*/  I2FP.F32.U32 R7, R7 ;  /* 0x0000000700077245 */ /* 0x000fe20000201000 */
[----:B------:R-:W-:Y:S01]  /*ccc0*/  HADD2.F32 R6, -RZ, R144.H0_H0 ;  /* 0x20000090ff067230 */ /* 0x000fe20000004100 */
[----:B------:R-:W-:Y:S01]  /*ccd0*/  ISETP.NE.AND P3, PT, R9, 0x1, PT ;  /* 0x000000010900780c */ /* 0x000fe20003f65270 */
[----:B------:R-:W-:Y:S02]  /*cce0*/  BSSY.RECONVERGENT B1, `(.L_x_3408) ;  /* 0x0000061000017945 */ /* 0x000fe40003800200 */
[----:B------:R-:W-:Y:S01]  /*ccf0*/  FFMA.FTZ R7, R7, R200, 1.1641532182693481445e-10 ;  /* 0x2f00000007077423 */ /* 0x000fe200000100c8 */
[----:B------:R-:W-:-:S04]  /*cd00*/  FMUL.FTZ R6, R6, R215 ;  /* 0x000000d706067220 */ /* 0x000fc80000410000 */
[----:B------:R-:W-:Y:S01]  /*cd10*/  FSETP.GTU.FTZ.AND P2, PT, R7, R216, PT ;  /* 0x000000d80700720b */ /* 0x000fe20003f5c000 */
[----:B------:R-:W-:-:S03]  /*cd20*/  @P1 HADD2.F32 R7, -RZ, R148.H0_H0 ;  /* 0x20000094ff071230 */ /* 0x000fc60000004100 */
[----:B------:R-:W-:Y:S02]  /*cd30*/  FSEL R6, R6, RZ, !P2 ;  /* 0x000000ff06067208 */ /* 0x000fe40005000000 */
[----:B------:R-:W-:-:S03]  /*cd40*/  SEL R13, RZ, 0x1, P2 ;  /* 0x00000001ff0d7807 */ /* 0x000fc60001000000 */
[----:B------:R-:W-:-:S04]  /*cd50*/  FADD.FTZ R6, R5, R6 ;  /* 0x0000000605067221 */ /* 0x000fc80000010000 */
[--C-:B------:R-:W-:Y:S01]  /*cd60*/  @P1 FADD.FTZ R5, R7, R6.reuse ;  /* 0x0000000607051221 */ /* 0x100fe20000010000 */
[----:B------:R-:W-:Y:S01]  /*cd70*/  @!P1 IMAD.MOV.U32 R5, RZ, RZ, R6 ;  /* 0x000000ffff059224 */ /* 0x000fe200078e0006 */
[----:B------:R-:W-:Y:S01]  /*cd80*/  MOV R7, R16 ;  /* 0x0000001000077202 */ /* 0x000fe20000000f00 */
[----:B------:R-:W-:-:S03]  /*cd90*/  IMAD.MOV.U32 R6, RZ, RZ, 0x2 ;  /* 0x00000002ff067424 */ /* 0x000fc600078e00ff */
        /* <DEDUP_REMOVED lines=10> */
.L_x_3410:
        /* <DEDUP_REMOVED lines=13> */
.L_x_3412:
[----:B------:R-:W-:Y:S05]  /*cf10*/  BSYNC.RECONVERGENT B2 ;  /* 0x0000000000027941 */ /* 0x000fea0003800200 */
.L_x_3411:
        /* <DEDUP_REMOVED lines=55> */
[----:B------:R-:W-:Y:S01]  /*d290*/  VIADD R9, R210, 0x8ff34781 ;  /* 0x8ff34781d2097836 */ /* 0x000fe20000000000 */
[----:B------:R-:W-:Y:S01]  /*d2a0*/  MOV R16, R10 ;  /* 0x0000000a00107202 */ /* 0x000fe20000000f00 */
[----:B------:R-:W-:Y:S02]  /*d2b0*/  IMAD.MOV.U32 R7, RZ, RZ, R212 ;  /* 0x000000ffff077224 */ /* 0x000fe400078e00d4 */
[----:B------:R-:W-:Y:S02]  /*d2c0*/  IMAD.MOV.U32 R212, RZ, RZ, R6 ;  /* 0x000000ffffd47224 */ /* 0x000fe400078e0006 */
[----:B------:R-:W-:Y:S01]  /*d2d0*/  HFMA2 R6, -RZ, RZ, 0, 0 ;  /* 0x00000000ff067431 */ /* 0x000fe200000001ff */
[----:B------:R-:W-:-:S07]  /*d2e0*/  LOP3.LUT R20, R9, R18, R11, 0x96, !PT ;  /* 0x0000001209147212 */ /* 0x000fce00078e960b */
.L_x_3409:
[----:B------:R-:W-:Y:S05]  /*d2f0*/  BSYNC.RECONVERGENT B1 ;  /* 0x0000000000017941 */ /* 0x000fea0003800200 */
.L_x_3408:
[----:B------:R-:W-:Y:S01]  /*d300*/  I2FP.F32.U32 R7, R7 ;  /* 0x0000000700077245 */ /* 0x000fe20000201000 */
[----:B------:R-:W-:Y:S01]  /*d310*/  HADD2.F32 R152, -RZ, R152.H1_H1 ;  /* 0x30000098ff987230 */ /* 0x000fe20000004100 */
[----:B------:R-:W-:Y:S01]  /*d320*/  ISETP.NE.AND P2, PT, R6, 0x1, PT ;  /* 0x000000010600780c */ /* 0x000fe20003f45270 */
[----:B------:R-:W-:Y:S01]  /*d330*/  BSSY.RECONVERGENT B1, `(.L_x_3413) ;  /* 0x000005e000017945 */ /* 0x000fe20003800200 */
[----:B------:R-:W-:Y:S01]  /*d340*/  LOP3.LUT R25, R25, 0xfffffff7, RZ, 0xc0, !PT ;  /* 0xfffffff719197812 */ /* 0x000fe200078ec0ff */
[----:B------:R-:W-:Y:S01]  /*d350*/  FFMA.FTZ R7, R7, R200, 1.1641532182693481445e-10 ;  /* 0x2f00000007077423 */ /* 0x000fe200000100c8 */
[----:B------:R-:W-:Y:S01]  /*d360*/  FMUL.FTZ R12, R152, R215 ;  /* 0x000000d7980c7220 */ /* 0x000fe20000410000 */
[----:B------:R-:W-:-:S03]  /*d370*/  IMAD.MOV.U32 R8, RZ, RZ, 0x2 ;  /* 0x00000002ff087424 */ /* 0x000fc600078e00ff */
[----:B------:R-:W-:Y:S01]  /*d380*/  FSETP.GTU.FTZ.AND P3, PT, R7, R216, PT ;  /* 0x000000d80700720b */ /* 0x000fe20003f7c000 */
[----:B------:R-:W-:-:S03]  /*d390*/  IMAD.MOV.U32 R7, RZ, RZ, R16 ;  /* 0x000000ffff077224 */ /* 0x000fc600078e0010 */
        /* <DEDUP_REMOVED lines=12> */
.L_x_3415:
        /* <DEDUP_REMOVED lines=13> */
.L_x_3417:
[----:B------:R-:W-:Y:S05]  /*d530*/  BSYNC.RECONVERGENT B2 ;  /* 0x0000000000027941 */ /* 0x000fea0003800200 */
.L_x_3416:
        /* <DEDUP_REMOVED lines=61> */
.L_x_3414:
[----:B------:R-:W-:Y:S05]  /*d910*/  BSYNC.RECONVERGENT B1 ;  /* 0x0000000000017941 */ /* 0x000fea0003800200 */
.L_x_3413:
[----:B------:R-:W-:Y:S01]  /*d920*/  I2FP.F32.U32 R7, R7 ;  /* 0x0000000700077245 */ /* 0x000fe20000201000 */
[----:B------:R-:W-:Y:S01]  /*d930*/  HADD2.F32 R6, -RZ, R144.H1_H1 ;  /* 0x30000090ff067230 */ /* 0x000fe20000004100 */
[----:B------:R-:W-:Y:S01]  /*d940*/  BSSY.RECONVERGENT B1, `(.L_x_3418) ;  /* 0x0000062000017945 */ /* 0x000fe20003800200 */
[----:B------:R-:W-:Y:S02]  /*d950*/  @P1 HADD2.F32 R29, -RZ, R148.H1_H1 ;  /* 0x30000094ff1d1230 */ /* 0x000fe40000004100 */
[----:B------:R-:W-:Y:S01]  /*d960*/  FFMA.FTZ R7, R7, R200, 1.1641532182693481445e-10 ;  /* 0x2f00000007077423 */ /* 0x000fe200000100c8 */
[----:B------:R-:W-:Y:S01]  /*d970*/  FMUL.FTZ R6, R6, R215 ;  /* 0x000000d706067220 */ /* 0x000fe20000410000 */
[----:B------:R-:W-:-:S03]  /*d980*/  IMAD.MOV.U32 R9, RZ, RZ, 0x2 ;  /* 0x00000002ff097424 */ /* 0x000fc600078e00ff */
[----:B------:R-:W-:-:S04]  /*d990*/  FSETP.GTU.FTZ.AND P2, PT, R7, R216, PT ;  /* 0x000000d80700720b */ /* 0x000fc80003f5c000 */
[----:B------:R-:W-:-:S05]  /*d9a0*/  FSEL R7, R6, RZ, !P2 ;  /* 0x000000ff06077208 */ /* 0x000fca0005000000 */
[----:B------:R-:W-:Y:S01]  /*d9b0*/  FADD.FTZ R6, R12, R7 ;  /* 0x000000070c067221 */ /* 0x000fe20000010000 */
[----:B------:R-:W-:Y:S01]  /*d9c0*/  SEL R12, RZ, 0x1, P2 ;  /* 0x00000001ff0c7807 */ /* 0x000fe20001000000 */
[----:B------:R-:W-:Y:S01]  /*d9d0*/  IMAD.MOV.U32 R7, RZ, RZ, R16 ;  /* 0x000000ffff077224 */ /* 0x000fe200078e0010 */
[----:B------:R-:W-:Y:S01]  /*d9e0*/  ISETP.NE.AND P2, PT, R8, 0x1, PT ;  /* 0x000000010800780c */ /* 0x000fe20003f45270 */
[----:B------:R-:W-:Y:S01]  /*d9f0*/  @P1 FADD.FTZ R29, R29, R6 ;  /* 0x000000061d1d1221 */ /* 0x000fe20000010000 */
[----:B------:R-:W-:-:S04]  /*da00*/  @!P1 MOV R29, R6 ;  /* 0x00000006001d9202 */ /* 0x000fc80000000f00 */
[----:B------:R-:W-:-:S07]  /*da10*/  F2FP.F16.F32.PACK_AB R207, RZ, R29 ;  /* 0x0000001dffcf723e */ /* 0x000fce00000000ff */
        /* <DEDUP_REMOVED lines=9> */
.L_x_3420:
        /* <DEDUP_REMOVED lines=13> */
.L_x_3422:
[----:B------:R-:W-:Y:S05]  /*db80*/  BSYNC.RECONVERGENT B2 ;  /* 0x0000000000027941 */ /* 0x000fea0003800200 */
.L_x_3421:
        /* <DEDUP_REMOVED lines=61> */
.L_x_3419:
[----:B------:R-:W-:Y:S05]  /*df60*/  BSYNC.RECONVERGENT B1 ;  /* 0x0000000000017941 */ /* 0x000fea0003800200 */
.L_x_3418:
[----:B------:R-:W-:Y:S01]  /*df70*/  I2FP.F32.U32 R7, R7 ;  /* 0x0000000700077245 */ /* 0x000fe20000201000 */
[----:B------:R-:W-:Y:S01]  /*df80*/  HADD2.F32 R6, -RZ, R153.H0_H0 ;  /* 0x20000099ff067230 */ /* 0x000fe20000004100 */
[----:B------:R-:W-:Y:S01]  /*df90*/  LOP3.LUT R25, R25, 0xfffffffb, RZ, 0xc0, !PT ;  /* 0xfffffffb19197812 */ /* 0x000fe200078ec0ff */
[----:B------:R-:W-:Y:S01]  /*dfa0*/  BSSY.RECONVERGENT B1, `(.L_x_3423) ;  /* 0x000005e000017945 */ /* 0x000fe20003800200 */
[----:B------:R-:W-:Y:S02]  /*dfb0*/  HFMA2 R8, -RZ, RZ, 0, 1.1920928955078125e-07 ;  /* 0x00000002ff087431 */ /* 0x000fe400000001ff */
        /* <DEDUP_REMOVED lines=17> */
.L_x_3425:
        /* <DEDUP_REMOVED lines=13> */
.L_x_3427:
[----:B------:R-:W-:Y:S05]  /*e1a0*/  BSYNC.RECONVERGENT B2 ;  /* 0x0000000000027941 */ /* 0x000fea0003800200 */
.L_x_3426:
        /* <DEDUP_REMOVED lines=61> */
.L_x_3424:
[----:B------:R-:W-:Y:S05]  /*e580*/  BSYNC.RECONVERGENT B1 ;  /* 0x0000000000017941 */ /* 0x000fea0003800200 */
.L_x_3423:
        /* <DEDUP_REMOVED lines=13> */
[--C-:B------:R-:W-:Y:S01]  /*e660*/  @P1 FADD.FTZ R160, R9, R152.reuse ;  /* 0x0000009809a01221 */ /* 0x100fe20000010000 */
[----:B------:R-:W-:-:S05]  /*e670*/  @!P1 IMAD.MOV.U32 R160, RZ, RZ, R152 ;  /* 0x000000ffffa09224 */ /* 0x000fca00078e0098 */
        /* <DEDUP_REMOVED lines=10> */
.L_x_3430:
[----:B------:R-:W-:Y:S01]  /*e720*/  IADD3 R26, PT, PT, R26, 0x1, RZ ;  /* 0x000000011a1a7810 */ /* 0x000fe20007ffe0ff */
[----:B------:R-:W-:Y:S03]  /*e730*/  BSSY.RECONVERGENT B2, `(.L_x_3431) ;  /* 0x000000c000027945 */ /* 0x000fe60003800200 */
[C---:B------:R-:W-:Y:S01]  /*e740*/  ISETP.NE.AND P2, PT, R26.reuse, RZ, PT ;  /* 0x000000ff1a00720c */ /* 0x040fe20003f45270 */
[----:B0-----:R-:W-:-:S12]  /*e750*/  IMAD.WIDE.U32 R208, R26, -0x2daee0ad, RZ ;  /* 0xd2511f531ad07825 */ /* 0x001fd800078e00ff */
        /* <DEDUP_REMOVED lines=9> */
.L_x_3432:
[----:B------:R-:W-:Y:S05]  /*e7f0*/  BSYNC.RECONVERGENT B2 ;  /* 0x0000000000027941 */ /* 0x000fea0003800200 */
.L_x_3431:
        /* <DEDUP_REMOVED lines=8> */
[----:B------:R-:W-:Y:S02]  /*e880*/  VIADD R19, R211, 0xbb67ae85 ;  /* 0xbb67ae85d3137836 */ /* 0x000fe40000000000 */
[----:B------:R-:W-:-:S03]  /*e890*/  IMAD.MOV.U32 R10, RZ, RZ, RZ ;  /* 0x000000ffff0a7224 */ /* 0x000fc600078e00ff */
        /* <DEDUP_REMOVED lines=50> */
[----:B------:R-:W-:-:S07]  /*ebc0*/  MOV R212, R8 ;  /* 0x0000000800d47202 */ /* 0x000fce0000000f00 */
.L_x_3429:
[----:B------:R-:W-:Y:S05]  /*ebd0*/  BSYNC.RECONVERGENT B1 ;  /* 0x0000000000017941 */ /* 0x000fea0003800200 */
.L_x_3428:
[----:B------:R-:W-:Y:S01]  /*ebe0*/  I2FP.F32.U32 R7, R7 ;  /* 0x0000000700077245 */ /* 0x000fe20000201000 */
[----:B------:R-:W-:Y:S01]  /*ebf0*/  HADD2.F32 R8, -RZ, R153.H1_H1 ;  /* 0x30000099ff087230 */ /* 0x000fe20000004100 */
        /* <DEDUP_REMOVED lines=20> */
.L_x_3435:
[----:B------:R-:W-:Y:S01]  /*ed40*/  VIADD R26, R26, 0x1 ;  /* 0x000000011a1a7836 */ /* 0x000fe20000000000 */
[----:B------:R-:W-:Y:S03]  /*ed50*/  BSSY.RECONVERGENT B2, `(.L_x_3436) ;  /* 0x000000c000027945 */ /* 0x000fe60003800200 */
[C---:B0-----:R-:W-:Y:S01]  /*ed60*/  IMAD.WIDE.U32 R158, R26.reuse, -0x2daee0ad, RZ ;  /* 0xd2511f531a9e7825 */ /* 0x041fe200078e00ff */
        /* <DEDUP_REMOVED lines=10> */
.L_x_3437:
[----:B------:R-:W-:Y:S05]  /*ee10*/  BSYNC.RECONVERGENT B2 ;  /* 0x0000000000027941 */ /* 0x000fea0003800200 */
.L_x_3436:
        /* <DEDUP_REMOVED lines=61> */
.L_x_3434:
[----:B------:R-:W-:Y:S05]  /*f1f0*/  BSYNC.RECONVERGENT B1 ;  /* 0x0000000000017941 */ /* 0x000fea0003800200 */
.L_x_3433:
        /* <DEDUP_REMOVED lines=12> */
[----:B------:R-:W-:Y:S01]  /*f2c0*/  @!P1 IMAD.MOV.U32 R173, RZ, RZ, R7 ;  /* 0x000000ffffad9224 */ /* 0x000fe200078e0007 */
[----:B------:R-:W-:Y:S01]  /*f2d0*/  MOV R7, R16 ;  /* 0x0000001000077202 */ /* 0x000fe20000000f00 */
[----:B------:R-:W-:-:S03]  /*f2e0*/  IMAD.MOV.U32 R18, RZ, RZ, 0x2 ;  /* 0x00000002ff127424 */ /* 0x000fc600078e00ff */
        /* <DEDUP_REMOVED lines=10> */
.L_x_3440:
        /* <DEDUP_REMOVED lines=13> */
.L_x_3442:
[----:B------:R-:W-:Y:S05]  /*f460*/  BSYNC.RECONVERGENT B2 ;  /* 0x0000000000027941 */ /* 0x000fea0003800200 */
.L_x_3441:
        /* <DEDUP_REMOVED lines=61> */
.L_x_3439:
[----:B------:R-:W-:Y:S05]  /*f840*/  BSYNC.RECONVERGENT B1 ;  /* 0x0000000000017941 */ /* 0x000fea0003800200 */
.L_x_3438:
        /* <DEDUP_REMOVED lines=20> */
.L_x_3445:
[----:B------:R-:W-:Y:S01]  /*f990*/  VIADD R26, R26, 0x1 ;  /* 0x000000011a1a7836 */ /* 0x000fe20000000000 */
[----:B------:R-:W-:Y:S03]  /*f9a0*/  BSSY.RECONVERGENT B2, `(.L_x_3446) ;  /* 0x000000c000027945 */ /* 0x000fe60003800200 */
[C---:B0-----:R-:W-:Y:S01]  /*f9b0*/  IMAD.WIDE.U32 R158, R26.reuse, -0x2daee0ad, RZ ;  /* 0xd2511f531a9e7825 */ /* 0x041fe200078e00ff */
        /* <DEDUP_REMOVED lines=10> */
.L_x_3447:
[----:B------:R-:W-:Y:S05]  /*fa60*/  BSYNC.RECONVERGENT B2 ;  /* 0x0000000000027941 */ /* 0x000fea0003800200 */
.L_x_3446:
        /* <DEDUP_REMOVED lines=61> */
.L_x_3444:
[----:B------:R-:W-:Y:S05]  /*fe40*/  BSYNC.RECONVERGENT B1 ;  /* 0x0000000000017941 */ /* 0x000fea0003800200 */
.L_x_3443:
        /* <DEDUP_REMOVED lines=25> */
.L_x_3450:
        /* <DEDUP_REMOVED lines=13> */
.L_x_3452:
[----:B------:R-:W-:Y:S05]  /*100b0*/  BSYNC.RECONVERGENT B2 ;  /* 0x0000000000027941 */ /* 0x000fea0003800200 */
.L_x_3451:
        /* <DEDUP_REMOVED lines=61> */
.L_x_3449:
[----:B------:R-:W-:Y:S05]  /*10490*/  BSYNC.RECONVERGENT B1 ;  /* 0x0000000000017941 */ /* 0x000fea0003800200 */
.L_x_3448:
[----:B------:R-:W-:Y:S01]  /*104a0*/  I2FP.F32.U32 R7, R7 ;  /* 0x0000000700077245 */ /* 0x000fe20000201000 */
[----:B------:R-:W-:Y:S01]  /*104b0*/  HADD2.F32 R154, -RZ, R154.H1_H1 ;  /* 0x3000009aff9a7230 */ /* 0x000fe20000004100 */
[----:B------:R-:W-:Y:S01]  /*104c0*/  ISETP.NE.AND P4, PT, R18, 0x1, PT ;  /* 0x000000011200780c */ /* 0x000fe20003f85270 */
[----:B------:R-:W-:Y:S01]  /*104d0*/  BSSY.RECONVERGENT B1, `(.L_x_3453) ;  /* 0x000005c000017945 */ /* 0x000fe20003800200 */
[----:B0-----:R-:W-:Y:S02]  /*104e0*/  HFMA2 R158, -RZ, RZ, 0, 1.1920928955078125e-07 ;  /* 0x00000002ff9e7431 */ /* 0x001fe400000001ff */
        /* <DEDUP_REMOVED lines=15> */
.L_x_3455:
        /* <DEDUP_REMOVED lines=13> */
.L_x_3457:
[----:B------:R-:W-:Y:S05]  /*106b0*/  BSYNC.RECONVERGENT B2 ;  /* 0x0000000000027941 */ /* 0x000fea0003800200 */
.L_x_3456:
        /* <DEDUP_REMOVED lines=10> */
[----:B------:R-:W-:Y:S01]  /*10760*/  IMAD.MOV.U32 R8, RZ, RZ, R212 ;  /* 0x000000ffff087224 */ /* 0x000fe200078e00d4 */
[----:B------:R-:W-:Y:S01]  /*10770*/  IADD3 R159, PT, PT, R211, 0x76cf5d0a, RZ ;  /* 0x76cf5d0ad39f7810 */ /* 0x000fe20007ffe0ff */
        /* <DEDUP_REMOVED lines=39> */
[----:B------:R-:W-:-:S03]  /*109f0*/  LOP3.LUT R159, R159, R158, R153, 0x96, !PT ;  /* 0x0000009e9f9f7212 */ /* 0x000fc600078e9699 */
[----:B------:R-:W-:Y:S01]  /*10a00*/  VIADD R153, R210, 0x8ff34781 ;  /* 0x8ff34781d2997836 */ /* 0x000fe20000000000 */
[----:B------:R-:W-:Y:S01]  /*10a10*/  LOP3.LUT R19, R19, R18, R209, 0x96, !PT ;  /* 0x0000001213137212 */ /* 0x000fe200078e96d1 */
[----:B------:R-:W-:-:S04]  /*10a20*/  IMAD.WIDE.U32 R158, R159, -0x326172a9, RZ ;  /* 0xcd9e8d579f9e7825 */ /* 0x000fc800078e00ff */
[----:B------:R-:W-:Y:S01]  /*10a30*/  IMAD.WIDE.U32 R18, R19, -0x2daee0ad, RZ ;  /* 0xd2511f5313127825 */ /* 0x000fe200078e00ff */
[----:B------:R-:W-:-:S03]  /*10a40*/  LOP3.LUT R20, R153, R208, R159, 0x96, !PT ;  /* 0x000000d099147212 */ /* 0x000fc600078e969f */
[----:B------:R-:W-:Y:S01]  /*10a50*/  IMAD.MOV.U32 R16, RZ, RZ, R158 ;  /* 0x000000ffff107224 */ /* 0x000fe200078e009e */
[----:B------:R-:W-:Y:S01]  /*10a60*/  LOP3.LUT R19, R187, R152, R19, 0x96, !PT ;  /* 0x00000098bb137212 */ /* 0x000fe200078e9613 */
[----:B------:R-:W-:Y:S01]  /*10a70*/  IMAD.MOV.U32 R158, RZ, RZ, RZ ;  /* 0x000000ffff9e7224 */ /* 0x000fe200078e00ff */
[----:B------:R-:W-:-:S07]  /*10a80*/  MOV R212, R18 ;  /* 0x0000001200d47202 */ /* 0x000fce0000000f00 */
.L_x_3454:
[----:B------:R-:W-:Y:S05]  /*10a90*/  BSYNC.RECONVERGENT B1 ;  /* 0x0000000000017941 */ /* 0x000fea0003800200 */
.L_x_3453:
[----:B------:R-:W-:Y:S01]  /*10aa0*/  I2FP.F32.U32 R153, R8 ;  /* 0x0000000800997245 */ /* 0x000fe20000201000 */
[----:B------:R-:W-:Y:S01]  /*10ab0*/  HADD2.F32 R8, -RZ, R146.H1_H1 ;  /* 0x30000092ff087230 */ /* 0x000fe20000004100 */
[----:B------:R-:W-:Y:S01]  /*10ac0*/  BSSY.RECONVERGENT B1, `(.L_x_3458) ;  /* 0x0000062000017945 */ /* 0x000fe20003800200 */
[----:B------:R-:W-:Y:S02]  /*10ad0*/  @P1 HADD2.F32 R152, -RZ, R150.H1_H1 ;  /* 0x30000096ff981230 */ /* 0x000fe40000004100 */
[----:B------:R-:W-:Y:S01]  /*10ae0*/  FFMA.FTZ R153, R153, R200, 1.1641532182693481445e-10 ;  /* 0x2f00000099997423 */ /* 0x000fe200000100c8 */
[----:B------:R-:W-:-:S04]  /*10af0*/  FMUL.FTZ R8, R8, R215 ;  /* 0x000000d708087220 */ /* 0x000fc80000410000 */
[----:B------:R-:W-:Y:S01]  /*10b00*/  FSETP.GTU.FTZ.AND P4, PT, R153, R216, PT ;  /* 0x000000d89900720b */ /* 0x000fe20003f9c000 */
[----:B------:R-:W-:-:S03]  /*10b10*/  HFMA2 R153, -RZ, RZ, 0, 1.1920928955078125e-07 ;  /* 0x00000002ff997431 */ /* 0x000fc600000001ff */
        /* <DEDUP_REMOVED lines=17> */
.L_x_3460:
        /* <DEDUP_REMOVED lines=13> */
.L_x_3462:
[----:B------:R-:W-:Y:S05]  /*10d00*/  BSYNC.RECONVERGENT B2 ;  /* 0x0000000000027941 */ /* 0x000fea0003800200 */
.L_x_3461:
        /* <DEDUP_REMOVED lines=61> */
.L_x_3459:
[----:B------:R-:W-:Y:S05]  /*110e0*/  BSYNC.RECONVERGENT B1 ;  /* 0x0000000000017941 */ /* 0x000fea0003800200 */
.L_x_3458:
[----:B------:R-:W-:Y:S01]  /*110f0*/  I2FP.F32.U32 R7, R7 ;  /* 0x0000000700077245 */ /* 0x000fe20000201000 */
[----:B------:R-:W-:Y:S01]  /*11100*/  HADD2.F32 R18, -RZ, R155.H0_H0 ;  /* 0x2000009bff127230 */ /* 0x000fe20000004100 */
        /* <DEDUP_REMOVED lines=18> */
.L_x_3465:
        /* <DEDUP_REMOVED lines=13> */
.L_x_3467:
[----:B------:R-:W-:Y:S05]  /*11300*/  BSYNC.RECONVERGENT B2 ;  /* 0x0000000000027941 */ /* 0x000fea0003800200 */
.L_x_3466:
        /* <DEDUP_REMOVED lines=57> */
[----:B------:R-:W-:Y:S02]  /*116a0*/  LOP3.LUT R20, R153, R208, R159, 0x96, !PT ;  /* 0x000000d099147212 */ /* 0x000fe400078e969f */
[----:B------:R-:W-:Y:S01]  /*116b0*/  LOP3.LUT R19, R209, R152, R19, 0x96, !PT ;  /* 0x00000098d1137212 */ /* 0x000fe200078e9613 */
[----:B------:R-:W-:Y:S02]  /*116c0*/  IMAD.MOV.U32 R152, RZ, RZ, R212 ;  /* 0x000000ffff987224 */ /* 0x000fe400078e00d4 */
[----:B------:R-:W-:-:S07]  /*116d0*/  IMAD.MOV.U32 R212, RZ, RZ, R18 ;  /* 0x000000ffffd47224 */ /* 0x000fce00078e0012 */
.L_x_3464:
[----:B------:R-:W-:Y:S05]  /*116e0*/  BSYNC.RECONVERGENT B1 ;  /* 0x0000000000017941 */ /* 0x000fea0003800200 */
.L_x_3463:
        /* <DEDUP_REMOVED lines=12> */
[----:B------:R-:W-:-:S03]  /*117b0*/  MOV R152, R16 ;  /* 0x0000001000987202 */ /* 0x000fc60000000f00 */
[--C-:B------:R-:W-:Y:S01]  /*117c0*/  @P1 FADD.FTZ R188, R188, R7.reuse ;  /* 0x00000007bcbc1221 */ /* 0x100fe20000010000 */
[--C-:B------:R-:W-:Y:S01]  /*117d0*/  @!P1 IMAD.MOV.U32 R188, RZ, RZ, R7.reuse ;  /* 0x000000ffffbc9224 */ /* 0x100fe200078e0007 */
[----:B------:R-:W-:-:S04]  /*117e0*/  PRMT R7, R18, 0x7610, R7 ;  /* 0x0000761012077816 */ /* 0x000fc80000000007 */
        /* <DEDUP_REMOVED lines=10> */
.L_x_3470:
        /* <DEDUP_REMOVED lines=13> */
.L_x_3472:
[----:B------:R-:W-:Y:S05]  /*11960*/  BSYNC.RECONVERGENT B2 ;  /* 0x0000000000027941 */ /* 0x000fea0003800200 */
.L_x_3471:
        /* <DEDUP_REMOVED lines=61> */
.L_x_3469:
[----:B------:R-:W-:Y:S05]  /*11d40*/  BSYNC.RECONVERGENT B1 ;  /* 0x0000000000017941 */ /* 0x000fea0003800200 */
.L_x_3468:
[----:B------:R-:W-:Y:S01]  /*11d50*/  I2FP.F32.U32 R153, R152 ;  /* 0x0000009800997245 */ /* 0x000fe20000201000 */
[----:B------:R-:W-:Y:S01]  /*11d60*/  HADD2.F32 R152, -RZ, R155.H1_H1 ;  /* 0x3000009bff987230 */ /* 0x000fe20000004100 */
        /* <DEDUP_REMOVED lines=18> */
.L_x_3475:
        /* <DEDUP_REMOVED lines=15> */
.L_x_3477:
[----:B------:R-:W-:Y:S05]  /*11f80*/  BSYNC.RECONVERGENT B2 ;  /* 0x0000000000027941 */ /* 0x000fea0003800200 */
.L_x_3476:
        /* <DEDUP_REMOVED lines=56> */
[----:B------:R-:W-:Y:S01]  /*12310*/  IMAD.MOV.U32 R16, RZ, RZ, R158 ;  /* 0x000000ffff107224 */ /* 0x000fe200078e009e */
[----:B------:R-:W-:Y:S01]  /*12320*/  MOV R158, R212 ;  /* 0x000000d4009e7202 */ /* 0x000fe20000000f00 */
[----:B------:R-:W-:Y:S01]  /*12330*/  IMAD.MOV.U32 R212, RZ, RZ, R18 ;  /* 0x000000ffffd47224 */ /* 0x000fe200078e0012 */
[----:B------:R-:W-:Y:S01]  /*12340*/  LOP3.LUT R19, R209, R152, R19, 0x96, !PT ;  /* 0x00000098d1137212 */ /* 0x000fe200078e9613 */
[----:B------:R-:W-:-:S07]  /*12350*/  IMAD.MOV.U32 R18, RZ, RZ, RZ ;  /* 0x000000ffff127224 */ /* 0x000fce00078e00ff */
.L_x_3474:
[----:B------:R-:W-:Y:S05]  /*12360*/  BSYNC.RECONVERGENT B1 ;  /* 0x0000000000017941 */ /* 0x000fea0003800200 */
.L_x_3473:
[----:B------:R-:W-:Y:S01]  /*12370*/  I2FP.F32.U32 R153, R158 ;  /* 0x0000009e00997245 */ /* 0x000fe20000201000 */
[----:B------:R-:W-:Y:S01]  /*12380*/  HADD2.F32 R152, -RZ, R147.H1_H1 ;  /* 0x30000093ff987230 */ /* 0x000fe20000004100 */
[----:B------:R-:W-:-:S03]  /*12390*/  PRMT R154, R217, 0x5410, R154 ;  /* 0x00005410d99a7816 */ /* 0x000fc6000000009a */
[----:B------:R-:W-:Y:S01]  /*123a0*/  FFMA.FTZ R153, R153, R200, 1.1641532182693481445e-10 ;  /* 0x2f00000099997423 */ /* 0x000fe200000100c8 */
[----:B------:R-:W-:Y:S01]  /*123b0*/  FMUL.FTZ R152, R152, R215 ;  /* 0x000000d798987220 */ /* 0x000fe20000410000 */
[----:B------:R-:W-:-:S03]  /*123c0*/  @P1 HADD2.F32 R200, -RZ, R151.H1_H1 ;  /* 0x30000097ffc81230 */ /* 0x000fc60000004100 */
[----:B------:R-:W-:Y:S02]  /*123d0*/  FSETP.GTU.FTZ.AND P6, PT, R153, R216, PT ;  /* 0x000000d89900720b */ /* 0x000fe40003fdc000 */
[----:B------:R-:W-:Y:S02]  /*123e0*/  PRMT R153, R6, 0x5410, R214 ;  /* 0x0000541006997816 */ /* 0x000fe400000000d6 */
[----:B------:R-:W-:-:S05]  /*123f0*/  FSEL R152, R152, RZ, !P6 ;  /* 0x000000ff98987208 */ /* 0x000fca0007000000 */
[----:B------:R-:W-:Y:S01]  /*12400*/  FADD.FTZ R155, R155, R152 ;  /* 0x000000989b9b7221 */ /* 0x000fe20000010000 */
[----:B------:R-:W-:-:S03]  /*12410*/  SEL R152, RZ, 0x1, P6 ;  /* 0x00000001ff987807 */ /* 0x000fc60003000000 */
[----:B------:R-:W-:Y:S01]  /*12420*/  @P1 FADD.FTZ R200, R200, R155 ;  /* 0x0000009bc8c81221 */ /* 0x000fe20000010000 */
[----:B------:R-:W-:Y:S02]  /*12430*/  @!P1 MOV R200, R155 ;  /* 0x0000009b00c89202 */ /* 0x000fe40000000f00 */
[----:B------:R-:W-:Y:S02]  /*12440*/  PRMT R6, R152, 0x7610, R6 ;  /* 0x0000761098067816 */ /* 0x000fe40000000006 */
[----:B------:R-:W-:Y:S02]  /*12450*/  F2FP.F16.F32.PACK_AB R155, RZ, R200 ;  /* 0x000000c8ff9b723e */ /* 0x000fe400000000ff */
[----:B------:R-:W-:Y:S02]  /*12460*/  PRMT R152, R157, 0x5410, R207 ;  /* 0x000054109d987816 */ /* 0x000fe400000000cf */
[----:B------:R-:W-:Y:S01]  /*12470*/  PRMT R155, R213, 0x5410, R155 ;  /* 0x00005410d59b7816 */ /* 0x000fe2000000009b */
[----:B------:R-:W-:Y:S06]  /*12480*/  BRA `(.L_x_3478) ;  /* 0x0000003000a47947 */ /* 0x000fec0003800000 */
.L_x_3397:
        /* <DEDUP_REMOVED lines=16> */
.L_x_3481:
        /* <DEDUP_REMOVED lines=13> */
.L_x_3483:
[----:B------:R-:W-:Y:S05]  /*12660*/  BSYNC.RECONVERGENT B2 ;  /* 0x0000000000027941 */ /* 0x000fea0003800200 */
.L_x_3482:
        /* <DEDUP_REMOVED lines=28> */
[----:B------:R-:W-:Y:S01]  /*12830*/  IMAD.WIDE.U32 R158, R29, -0x326172a9, RZ ;  /* 0xcd9e8d571d9e7825 */ /* 0x000fe200078e00ff */
[----:B------:R-:W-:-:S03]  /*12840*/  IADD3 R29, PT, PT, R211, 0x646e171e, RZ ;  /* 0x646e171ed31d7810 */ /* 0x000fc60007ffe0ff */
[----:B------:R-:W-:Y:S01]  /*12850*/  IMAD.WIDE.U32 R212, R5, -0x2daee0ad, RZ ;  /* 0xd2511f5305d47825 */ /* 0x000fe200078e00ff */
[----:B------:R-:W-:-:S03]  /*12860*/  LOP3.LUT R19, R19, R18, R159, 0x96, !PT ;  /* 0x0000001213137212 */ /* 0x000fc600078e969f */
        /* <DEDUP_REMOVED lines=27> */
[----:B------:R-:W-:-:S07]  /*12a20*/  MOV R5, R207 ;  /* 0x000000cf00057202 */ /* 0x000fce0000000f00 */
.L_x_3480:
[----:B------:R-:W-:Y:S05]  /*12a30*/  BSYNC.RECONVERGENT B1 ;  /* 0x0000000000017941 */ /* 0x000fea0003800200 */
.L_x_3479:
        /* <DEDUP_REMOVED lines=28> */
.L_x_3486:
        /* <DEDUP_REMOVED lines=13> */
.L_x_3488:
[----:B------:R-:W-:Y:S05]  /*12cd0*/  BSYNC.RECONVERGENT B2 ;  /* 0x0000000000027941 */ /* 0x000fea0003800200 */
.L_x_3487:
[----:B------:R-:W-:Y:S01]  /*12ce0*/  IMAD.WIDE.U32 R158, R23, -0x326172a9, RZ ;  /* 0xcd9e8d57179e7825 */ /* 0x000fe200078e00ff */
[----:B------:R-:W-:-:S03]  /*12cf0*/  LOP3.LUT R18, R15, R215, R211, 0x96, !PT ;  /* 0x000000d70f127212 */ /* 0x000fc600078e96d3 */
[----:B------:R-:W-:Y:S01]  /*12d00*/  VIADD R29, R210, 0x9e3779b9 ;  /* 0x9e3779b9d21d7836 */ /* 0x000fe20000000000 */
[----:B------:R-:W-:Y:S01]  /*12d10*/  LOP3.LUT R208, R17, R159, R210, 0x96, !PT ;  /* 0x0000009f11d07212 */ /* 0x000fe200078e96d2 */
[----:B------:R-:W-:-:S04]  /*12d20*/  IMAD.WIDE.U32 R18, R18, -0x326172a9, RZ ;  /* 0xcd9e8d5712127825 */ /* 0x000fc800078e00ff */
[----:B------:R-:W-:Y:S01]  /*12d30*/  IMAD.WIDE.U32 R208, R208, -0x2daee0ad, RZ ;  /* 0xd2511f53d0d07825 */ /* 0x000fe200078e00ff */
[----:B------:R-:W-:-:S03]  /*12d40*/  LOP3.LUT R29, R29, R158, R19, 0x96, !PT ;  /* 0x0000009e1d1d7212 */ /* 0x000fc600078e9613 */
[----:B------:R-:W-:Y:S02]  /*12d50*/  VIADD R159, R211, 0xbb67ae85 ;  /* 0xbb67ae85d39f7836 */ /* 0x000fe40000000000 */
[----:B------:R-:W-:-:S03]  /*12d60*/  VIADD R19, R210, 0x3c6ef372 ;  /* 0x3c6ef372d2137836 */ /* 0x000fc60000000000 */
[----:B------:R-:W-:Y:S01]  /*12d70*/  LOP3.LUT R159, R159, R214, R209, 0x96, !PT ;  /* 0x000000d69f9f7212 */ /* 0x000fe200078e96d1 */
[----:B------:R-:W-:Y:S01]  /*12d80*/  IMAD.WIDE.U32 R214, R29, -0x2daee0ad, RZ ;  /* 0xd2511f531dd67825 */ /* 0x000fe200078e00ff */
[----:B------:R-:W-:-:S03]  /*12d90*/  IADD3 R29, PT, PT, R211, 0x76cf5d0a, RZ ;  /* 0x76cf5d0ad31d7810 */ /* 0x000fc60007ffe0ff */
[----:B------:R-:W-:Y:S01]  /*12da0*/  IMAD.WIDE.U32 R158, R159, -0x326172a9, RZ ;  /* 0xcd9e8d579f9e7825 */ /* 0x000fe200078e00ff */
[----:B------:R-:W-:-:S04]  /*12db0*/  LOP3.LUT R29, R29, R208, R215, 0x96, !PT ;  /* 0x000000d01d1d7212 */ /* 0x000fc800078e96d7 */
[----:B------:R-:W-:Y:S01]  /*12dc0*/  LOP3.LUT R208, R19, R18, R159, 0x96, !PT ;  /* 0x0000001213d07212 */ /* 0x000fe200078e969f */
[----:B------:R-:W-:Y:S01]  /*12dd0*/  IMAD.WIDE.U32 R18, R29, -0x326172a9, RZ ;  /* 0xcd9e8d571d127825 */ /* 0x000fe200078e00ff */
[----:B------:R-:W-:-:S03]  /*12de0*/  IADD3 R159, PT, PT, R211, 0x32370b8f, RZ ;  /* 0x32370b8fd39f7810 */ /* 0x000fc60007ffe0ff */
[----:B------:R-:W-:Y:S02]  /*12df0*/  VIADD R29, R210, 0xdaa66d2b ;  /* 0xdaa66d2bd21d7836 */ /* 0x000fe40000000000 */
[----:B------:R-:W-:-:S03]  /*12e00*/  IMAD.WIDE.U32 R208, R208, -0x2daee0ad, RZ ;  /* 0xd2511f53d0d07825 */ /* 0x000fc600078e00ff */
[----:B------:R-:W-:Y:S01]  /*12e10*/  LOP3.LUT R29, R29, R158, R19, 0x96, !PT ;  /* 0x0000009e1d1d7212 */ /* 0x000fe200078e9613 */
[----:B------:R-:W-:Y:S01]  /*12e20*/  VIADD R19, R210, 0x78dde6e4 ;  /* 0x78dde6e4d2137836 */ /* 0x000fe20000000000 */
[----:B------:R-:W-:-:S03]  /*12e30*/  LOP3.LUT R159, R159, R214, R209, 0x96, !PT ;  /* 0x000000d69f9f7212 */ /* 0x000fc600078e96d1 */
[----:B------:R-:W-:-:S04]  /*12e40*/  IMAD.WIDE.U32 R214, R29, -0x2daee0ad, RZ ;  /* 0xd2511f531dd67825 */ /* 0x000fc800078e00ff */
[----:B------:R-:W-:Y:S02]  /*12e50*/  VIADD R29, R211, 0xed9eba14 ;  /* 0xed9eba14d31d7836 */ /* 0x000fe40000000000 */
[----:B------:R-:W-:-:S03]  /*12e60*/  IMAD.WIDE.U32 R158, R159, -0x326172a9, RZ ;  /* 0xcd9e8d579f9e7825 */ /* 0x000fc600078e00ff */
[----:B------:R-:W-:Y:S02]  /*12e70*/  LOP3.LUT R29, R29, R208, R215, 0x96, !PT ;  /* 0x000000d01d1d7212 */ /* 0x000fe400078e96d7 */
[----:B------:R-:W-:Y:S01]  /*12e80*/  LOP3.LUT R208, R19, R18, R159, 0x96, !PT ;  /* 0x0000001213d07212 */ /* 0x000fe200078e969f */
[----:B------:R-:W-:Y:S02]  /*12e90*/  VIADD R159, R211, 0xa9066899 ;  /* 0xa9066899d39f7836 */ /* 0x000fe40000000000 */
        /* <DEDUP_REMOVED lines=9> */
[----:B------:R-:W-:Y:S02]  /*12f30*/  LOP3.LUT R29, R29, R208, R215, 0x96, !PT ;  /* 0x000000d01d1d7212 */ /* 0x000fe400078e96d7 */
[----:B------:R-:W-:Y:S01]  /*12f40*/  LOP3.LUT R208, R19, R18, R159, 0x96, !PT ;  /* 0x0000001213d07212 */ /* 0x000fe200078e969f */
[----:B------:R-:W-:Y:S02]  /*12f50*/  VIADD R159, R211, 0x1fd5c5a3 ;  /* 0x1fd5c5a3d39f7836 */ /* 0x000fe40000000000 */
        /* <DEDUP_REMOVED lines=18> */
[----:B------:R-:W-:Y:S01]  /*13080*/  IMAD.MOV.U32 R16, RZ, RZ, R208 ;  /* 0x000000ffff107224 */ /* 0x000fe200078e00d0 */
[----:B------:R-:W-:Y:S01]  /*13090*/  MOV R212, R18 ;  /* 0x0000001200d47202 */ /* 0x000fe20000000f00 */
[----:B------:R-:W-:-:S07]  /*130a0*/  IMAD.MOV.U32 R158, RZ, RZ, RZ ;  /* 0x000000ffff9e7224 */ /* 0x000fce00078e00ff */
.L_x_3485:
[----:B------:R-:W-:Y:S05]  /*130b0*/  BSYNC.RECONVERGENT B1 ;  /* 0x0000000000017941 */ /* 0x000fea0003800200 */
.L_x_3484:
[----:B------:R-:W-:Y:S01]  /*130c0*/  I2FP.F32.U32 R29, R29 ;  /* 0x0000001d001d7245 */ /* 0x000fe20000201000 */
[----:B------:R-:W-:Y:S01]  /*130d0*/  HADD2.F32 R152, -RZ, R152.H1_H1 ;  /* 0x30000098ff987230 */ /* 0x000fe20000004100 */
[----:B------:R-:W-:Y:S01]  /*130e0*/  ISETP.NE.AND P2, PT, R158, 0x1, PT ;  /* 0x000000019e00780c */ /* 0x000fe20003f45270 */
[----:B------:R-:W-:Y:S01]  /*130f0*/  @P1 HADD2.F32 R18, -RZ, R148.H1_H1 ;  /* 0x30000094ff121230 */ /* 0x000fe20000004100 */
[----:B------:R-:W-:Y:S01]  /*13100*/  LOP3.LUT R25, R25, 0xfffffff7, RZ, 0xc0, !PT ;  /* 0xfffffff719197812 */ /* 0x000fe200078ec0ff */
[----:B------:R-:W-:Y:S01]  /*13110*/  FFMA.FTZ R29, R29, R200, 1.1641532182693481445e-10 ;  /* 0x2f0000001d1d7423 */ /* 0x000fe200000100c8 */
[----:B------:R-:W-:Y:S01]  /*13120*/  FMUL.FTZ R152, R152, R217 ;  /* 0x000000d998987220 */ /* 0x000fe20000410000 */
[----:B------:R-:W-:Y:S01]  /*13130*/  BSSY.RECONVERGENT B1, `(.L_x_3489) ;  /* 0x000005d000017945 */ /* 0x000fe20003800200 */
[----:B------:R-:W-:Y:S02]  /*13140*/  IMAD.MOV.U32 R173, RZ, RZ, 0x2 ;  /* 0x00000002ffad7424 */ /* 0x000fe400078e00ff */
[----:B------:R-:W-:-:S04]  /*13150*/  FSETP.GTU.FTZ.AND P3, PT, R29, R216, PT ;  /* 0x000000d81d00720b */ /* 0x000fc80003f7c000 */
[----:B------:R-:W-:Y:S02]  /*13160*/  FSEL R29, R152, RZ, !P3 ;  /* 0x000000ff981d7208 */ /* 0x000fe40005800000 */
[----:B------:R-:W-:Y:S02]  /*13170*/  PLOP3.LUT P3, PT, P3, PT, PT, 0x8, 0x80 ;  /* 0x000000000080781c */ /* 0x000fe40001f6e170 */
[----:B------:R-:W-:Y:S01]  /*13180*/  MOV R152, R16 ;  /* 0x0000001000987202 */ /* 0x000fe20000000f00 */
        /* <DEDUP_REMOVED lines=12> */
.L_x_3491:
        /* <DEDUP_REMOVED lines=13> */
.L_x_3493:
[----:B------:R-:W-:Y:S05]  /*13320*/  BSYNC.RECONVERGENT B2 ;  /* 0x0000000000027941 */ /* 0x000fea0003800200 */
.L_x_3492:
        /* <DEDUP_REMOVED lines=18> */
[----:B------:R-:W-:Y:S01]  /*13450*/  IMAD.WIDE.U32 R208, R208, -0x2daee0ad, RZ ;  /* 0xd2511f53d0d07825 */ /* 0x000fe200078e00ff */
[----:B------:R-:W-:-:S03]  /*13460*/  LOP3.LUT R159, R159, R158, R19, 0x96, !PT ;  /* 0x0000009e9f9f7212 */ /* 0x000fc600078e9613 */
[----:B------:R-:W-:Y:S02]  /*13470*/  VIADD R173, R211, 0x32370b8f ;  /* 0x32370b8fd3ad7836 */ /* 0x000fe40000000000 */
[----:B------:R-:W-:-:S03]  /*13480*/  VIADD R19, R210, 0x78dde6e4 ;  /* 0x78dde6e4d2137836 */ /* 0x000fc60000000000 */
[----:B------:R-:W-:Y:S01]  /*13490*/  LOP3.LUT R158, R173, R214, R209, 0x96, !PT ;  /* 0x000000d6ad9e7212 */ /* 0x000fe200078e96d1 */
[----:B------:R-:W-:Y:S01]  /*134a0*/  IMAD.WIDE.U32 R214, R159, -0x2daee0ad, RZ ;  /* 0xd2511f539fd67825 */ /* 0x000fe200078e00ff */
[----:B------:R-:W-:-:S03]  /*134b0*/  IADD3 R173, PT, PT, R211, -0x126145ec, RZ ;  /* 0xed9eba14d3ad7810 */ /* 0x000fc60007ffe0ff */
[----:B------:R-:W-:Y:S01]  /*134c0*/  IMAD.WIDE.U32 R158, R158, -0x326172a9, RZ ;  /* 0xcd9e8d579e9e7825 */ /* 0x000fe200078e00ff */
[----:B------:R-:W-:-:S04]  /*134d0*/  LOP3.LUT R173, R173, R208, R215, 0x96, !PT ;  /* 0x000000d0adad7212 */ /* 0x000fc800078e96d7 */
[----:B------:R-:W-:Y:S01]  /*134e0*/  LOP3.LUT R208, R19, R18, R159, 0x96, !PT ;  /* 0x0000001213d07212 */ /* 0x000fe200078e969f */
[----:B------:R-:W-:Y:S01]  /*134f0*/  IMAD.WIDE.U32 R18, R173, -0x326172a9, RZ ;  /* 0xcd9e8d57ad127825 */ /* 0x000fe200078e00ff */
[----:B------:R-:W-:-:S03]  /*13500*/  IADD3 R173, PT, PT, R211, -0x56f99767, RZ ;  /* 0xa9066899d3ad7810 */ /* 0x000fc60007ffe0ff */
        /* <DEDUP_REMOVED lines=8> */
[----:B------:R-:W-:-:S04]  /*13590*/  LOP3.LUT R173, R173, R208, R215, 0x96, !PT ;  /* 0x000000d0adad7212 */ /* 0x000fc800078e96d7 */
[----:B------:R-:W-:Y:S01]  /*135a0*/  LOP3.LUT R208, R19, R18, R159, 0x96, !PT ;  /* 0x0000001213d07212 */ /* 0x000fe200078e969f */
[----:B------:R-:W-:Y:S01]  /*135b0*/  IMAD.WIDE.U32 R18, R173, -0x326172a9, RZ ;  /* 0xcd9e8d57ad127825 */ /* 0x000fe200078e00ff */
[----:B------:R-:W-:-:S03]  /*135c0*/  IADD3 R159, PT, PT, R210, 0x5384540f, RZ ;  /* 0x5384540fd29f7810 */ /* 0x000fc60007ffe0ff */
[----:B------:R-:W-:Y:S01]  /*135d0*/  IMAD.WIDE.U32 R208, R208, -0x2daee0ad, RZ ;  /* 0xd2511f53d0d07825 */ /* 0x000fe200078e00ff */
[----:B------:R-:W-:Y:S02]  /*135e0*/  LOP3.LUT R159, R159, R158, R19, 0x96, !PT ;  /* 0x0000009e9f9f7212 */ /* 0x000fe400078e9613 */
[----:B------:R-:W-:Y:S01]  /*135f0*/  IADD3 R19, PT, PT, R210, -0xe443238, RZ ;  /* 0xf1bbcdc8d2137810 */ /* 0x000fe20007ffe0ff */
[----:B------:R-:W-:Y:S02]  /*13600*/  VIADD R173, R211, 0x1fd5c5a3 ;  /* 0x1fd5c5a3d3ad7836 */ /* 0x000fe40000000000 */
[----:B------:R-:W-:-:S03]  /*13610*/  IMAD.WIDE.U32 R158, R159, -0x2daee0ad, RZ ;  /* 0xd2511f539f9e7825 */ /* 0x000fc600078e00ff */
[----:B------:R-:W-:Y:S01]  /*13620*/  LOP3.LUT R214, R173, R214, R209, 0x96, !PT ;  /* 0x000000d6add67212 */ /* 0x000fe200078e96d1 */
[----:B------:R-:W-:-:S04]  /*13630*/  VIADD R173, R211, 0xdb3d7428 ;  /* 0xdb3d7428d3ad7836 */ /* 0x000fc80000000000 */
        /* <DEDUP_REMOVED lines=9> */
[----:B------:R-:W-:Y:S02]  /*136d0*/  HFMA2 R173, -RZ, RZ, 0, 0 ;  /* 0x00000000ffad7431 */ /* 0x000fe400000001ff */
[----:B------:R-:W-:Y:S01]  /*136e0*/  IMAD.MOV.U32 R212, RZ, RZ, R18 ;  /* 0x000000ffffd47224 */ /* 0x000fe200078e0012 */
[----:B------:R-:W-:-:S07]  /*136f0*/  LOP3.LUT R20, R159, R214, R209, 0x96, !PT ;  /* 0x000000d69f147212 */ /* 0x000fce00078e96d1 */
.L_x_3490:
[----:B------:R-:W-:Y:S05]  /*13700*/  BSYNC.RECONVERGENT B1 ;  /* 0x0000000000017941 */ /* 0x000fea0003800200 */
.L_x_3489:
[----:B------:R-:W-:Y:S01]  /*13710*/  I2FP.F32.U32 R159, R152 ;  /* 0x00000098009f7245 */ /* 0x000fe20000201000 */
[----:B------:R-:W-:Y:S01]  /*13720*/  HADD2.F32 R18, -RZ, R153.H0_H0 ;  /* 0x20000099ff127230 */ /* 0x000fe20000004100 */
[----:B------:R-:W-:Y:S01]  /*13730*/  LOP3.LUT R25, R25, 0xfffffffb, RZ, 0xc0, !PT ;  /* 0xfffffffb19197812 */ /* 0x000fe200078ec0ff */
[----:B------:R-:W-:Y:S01]  /*13740*/  BSSY.RECONVERGENT B1, `(.L_x_3494) ;  /* 0x0000061000017945 */ /* 0x000fe20003800200 */
[----:B------:R-:W-:Y:S02]  /*13750*/  IMAD.MOV.U32 R158, RZ, RZ, 0x2 ;  /* 0x00000002ff9e7424 */ /* 0x000fe400078e00ff */
[----:B------:R-:W-:Y:S01]  /*13760*/  FFMA.FTZ R159, R159, R200, 1.1641532182693481445e-10 ;  /* 0x2f0000009f9f7423 */ /* 0x000fe200000100c8 */
[----:B------:R-:W-:Y:S01]  /*13770*/  FMUL.FTZ R18, R18, R217 ;  /* 0x000000d912127220 */ /* 0x000fe20000410000 */
[----:B------:R-:W-:-:S03]  /*13780*/  IMAD.MOV.U32 R152, RZ, RZ, R16 ;  /* 0x000000ffff987224 */ /* 0x000fc600078e0010 */
[----:B------:R-:W-:Y:S01]  /*13790*/  FSETP.GTU.FTZ.AND P2, PT, R159, R216, PT ;  /* 0x000000d89f00720b */ /* 0x000fe20003f5c000 */
[----:B------:R-:W-:-:S03]  /*137a0*/  @P1 HADD2.F32 R159, -RZ, R149.H0_H0 ;  /* 0x20000095ff9f1230 */ /* 0x000fc60000004100 */
        /* <DEDUP_REMOVED lines=15> */
.L_x_3496:
        /* <DEDUP_REMOVED lines=13> */
.L_x_3498:
[----:B------:R-:W-:Y:S05]  /*13970*/  BSYNC.RECONVERGENT B2 ;  /* 0x0000000000027941 */ /* 0x000fea0003800200 */
.L_x_3497:
        /* <DEDUP_REMOVED lines=17> */
[----:B------:R-:W-:-:S03]  /*13a90*/  IADD3 R159, PT, PT, R210, -0x255992d5, RZ ;  /* 0xdaa66d2bd29f7810 */ /* 0x000fc60007ffe0ff */
        /* <DEDUP_REMOVED lines=32> */
[----:B------:R-:W-:Y:S02]  /*13ca0*/  LOP3.LUT R19, R19, R18, R215, 0x96, !PT ;  /* 0x0000001213137212 */ /* 0x000fe400078e96d7 */
[----:B------:R-:W-:Y:S01]  /*13cb0*/  LOP3.LUT R208, R173, R208, R159, 0x96, !PT ;  /* 0x000000d0add07212 */ /* 0x000fe200078e969f */
[----:B------:R-:W-:Y:S01]  /*13cc0*/  VIADD R173, R211, 0x96a522ad ;  /* 0x96a522add3ad7836 */ /* 0x000fe20000000000 */
[----:B------:R-:W-:Y:S01]  /*13cd0*/  IADD3 R159, PT, PT, R210, -0x700cb87f, RZ ;  /* 0x8ff34781d29f7810 */ /* 0x000fe20007ffe0ff */
[----:B------:R-:W-:-:S04]  /*13ce0*/  IMAD.WIDE.U32 R18, R19, -0x2daee0ad, RZ ;  /* 0xd2511f5313127825 */ /* 0x000fc800078e00ff */
[----:B------:R-:W-:Y:S01]  /*13cf0*/  IMAD.WIDE.U32 R208, R208, -0x326172a9, RZ ;  /* 0xcd9e8d57d0d07825 */ /* 0x000fe200078e00ff */
[----:B------:R-:W-:-:S03]  /*13d00*/  LOP3.LUT R19, R173, R158, R19, 0x96, !PT ;  /* 0x0000009ead137212 */ /* 0x000fc600078e9613 */
[----:B------:R-:W-:Y:S01]  /*13d10*/  IMAD.MOV.U32 R16, RZ, RZ, R208 ;  /* 0x000000ffff107224 */ /* 0x000fe200078e00d0 */
[----:B------:R-:W-:Y:S01]  /*13d20*/  LOP3.LUT R20, R159, R214, R209, 0x96, !PT ;  /* 0x000000d69f147212 */ /* 0x000fe200078e96d1 */
[----:B------:R-:W-:Y:S02]  /*13d30*/  IMAD.MOV.U32 R212, RZ, RZ, R18 ;  /* 0x000000ffffd47224 */ /* 0x000fe400078e0012 */
[----:B------:R-:W-:-:S07]  /*13d40*/  IMAD.MOV.U32 R158, RZ, RZ, RZ ;  /* 0x000000ffff9e7224 */ /* 0x000fce00078e00ff */
.L_x_3495:
[----:B------:R-:W-:Y:S05]  /*13d50*/  BSYNC.RECONVERGENT B1 ;  /* 0x0000000000017941 */ /* 0x000fea0003800200 */
.L_x_3494:
[----:B------:R-:W-:Y:S01]  /*13d60*/  I2FP.F32.U32 R159, R152 ;  /* 0x00000098009f7245 */ /* 0x000fe20000201000 */
[----:B------:R-:W-:Y:S01]  /*13d70*/  HADD2.F32 R18, -RZ, R153.H1_H1 ;  /* 0x30000099ff127230 */ /* 0x000fe20000004100 */
[----:B------:R-:W-:Y:S01]  /*13d80*/  LOP3.LUT R25, R25, 0xfffffffd, RZ, 0xc0, !PT ;  /* 0xfffffffd19197812 */ /* 0x000fe200078ec0ff */
[----:B------:R-:W-:Y:S01]  /*13d90*/  @P1 HADD2.F32 R152, -RZ, R149.H1_H1 ;  /* 0x30000095ff981230 */ /* 0x000fe20000004100 */
[----:B------:R-:W-:Y:S01]  /*13da0*/  BSSY.RECONVERGENT B1, `(.L_x_3499) ;  /* 0x0000060000017945 */ /* 0x000fe20003800200 */
[----:B------:R-:W-:Y:S01]  /*13db0*/  FFMA.FTZ R159, R159, R200, 1.1641532182693481445e-10 ;  /* 0x2f0000009f9f7423 */ /* 0x000fe200000100c8 */
[----:B------:R-:W-:Y:S01]  /*13dc0*/  FMUL.FTZ R18, R18, R217 ;  /* 0x000000d912127220 */ /* 0x000fe20000410000 */
[----:B------:R-:W-:-:S03]  /*13dd0*/  HFMA2 R187, -RZ, RZ, 0, 1.1920928955078125e-07 ;  /* 0x00000002ffbb7431 */ /* 0x000fc600000001ff */
[----:B------:R-:W-:-:S04]  /*13de0*/  FSETP.GTU.FTZ.AND P2, PT, R159, R216, PT ;  /* 0x000000d89f00720b */ /* 0x000fc80003f5c000 */
[----:B------:R-:W-:Y:S02]  /*13df0*/  FSEL R173, R18, RZ, !P2 ;  /* 0x000000ff12ad7208 */ /* 0x000fe40005000000 */
[----:B------:R-:W-:Y:S02]  /*13e00*/  PLOP3.LUT P3, PT, P2, PT, PT, 0x8, 0x80 ;  /* 0x000000000080781c */ /* 0x000fe4000176e170 */
[----:B------:R-:W-:Y:S01]  /*13e10*/  ISETP.NE.AND P2, PT, R158, 0x1, PT ;  /* 0x000000019e00780c */ /* 0x000fe20003f45270 */
[----:B------:R-:W-:Y:S01]  /*13e20*/  @P1 FADD.FTZ R173, R152, R173 ;  /* 0x000000ad98ad1221 */ /* 0x000fe20000010000 */
[----:B------:R-:W-:-:S04]  /*13e30*/  IMAD.MOV.U32 R152, RZ, RZ, R16 ;  /* 0x000000ffff987224 */ /* 0x000fc800078e0010 */
        /* <DEDUP_REMOVED lines=11> */
.L_x_3501:
        /* <DEDUP_REMOVED lines=13> */
.L_x_3503:
[----:B------:R-:W-:Y:S05]  /*13fc0*/  BSYNC.RECONVERGENT B2 ;  /* 0x0000000000027941 */ /* 0x000fea0003800200 */
.L_x_3502:
        /* <DEDUP_REMOVED lines=61> */
.L_x_3500:
[----:B------:R-:W-:Y:S05]  /*143a0*/  BSYNC.RECONVERGENT B1 ;  /* 0x0000000000017941 */ /* 0x000fea0003800200 */
.L_x_3499:
[----:B------:R-:W-:Y:S01]  /*143b0*/  I2FP.F32.U32 R153, R152 ;  /* 0x0000009800997245 */ /* 0x000fe20000201000 */
[----:B------:R-:W-:Y:S01]  /*143c0*/  HADD2.F32 R18, -RZ, R154.H0_H0 ;  /* 0x2000009aff127230 */ /* 0x000fe20000004100 */
[----:B------:R-:W-:Y:S01]  /*143d0*/  ISETP.NE.AND P3, PT, R187, 0x1, PT ;  /* 0x00000001bb00780c */ /* 0x000fe20003f65270 */
[----:B------:R-:W-:Y:S01]  /*143e0*/  @P1 HADD2.F32 R159, -RZ, R150.H0_H0 ;  /* 0x20000096ff9f1230 */ /* 0x000fe20000004100 */
[----:B------:R-:W-:Y:S01]  /*143f0*/  BSSY.RECONVERGENT B1, `(.L_x_3504) ;  /* 0x000005e000017945 */ /* 0x000fe20003800200 */
[----:B------:R-:W-:Y:S01]  /*14400*/  FFMA.FTZ R153, R153, R200, 1.1641532182693481445e-10 ;  /* 0x2f00000099997423 */ /* 0x000fe200000100c8 */
[----:B------:R-:W-:Y:S01]  /*14410*/  FMUL.FTZ R18, R18, R217 ;  /* 0x000000d912127220 */ /* 0x000fe20000410000 */
[----:B------:R-:W-:Y:S01]  /*14420*/  IMAD.MOV.U32 R158, RZ, RZ, 0x2 ;  /* 0x00000002ff9e7424 */ /* 0x000fe200078e00ff */
[----:B------:R-:W-:Y:S02]  /*14430*/  MOV R152, R16 ;  /* 0x0000001000987202 */ /* 0x000fe40000000f00 */
[----:B------:R-:W-:-:S04]  /*14440*/  FSETP.GTU.FTZ.AND P2, PT, R153, R216, PT ;  /* 0x000000d89900720b */ /* 0x000fc80003f5c000 */
        /* <DEDUP_REMOVED lines=13> */
.L_x_3506:
        /* <DEDUP_REMOVED lines=13> */
.L_x_3508:
[----:B------:R-:W-:Y:S05]  /*145f0*/  BSYNC.RECONVERGENT B2 ;  /* 0x0000000000027941 */ /* 0x000fea0003800200 */
.L_x_3507:
        /* <DEDUP_REMOVED lines=61> */
.L_x_3505:
[----:B------:R-:W-:Y:S05]  /*149d0*/  BSYNC.RECONVERGENT B1 ;  /* 0x0000000000017941 */ /* 0x000fea0003800200 */
.L_x_3504:
[----:B------:R-:W-:Y:S01]  /*149e0*/  I2FP.F32.U32 R153, R152 ;  /* 0x0000009800997245 */ /* 0x000fe20000201000 */
[----:B------:R-:W-:Y:S01]  /*149f0*/  HADD2.F32 R154, -RZ, R154.H1_H1 ;  /* 0x3000009aff9a7230 */ /* 0x000fe20000004100 */
[----:B------:R-:W-:Y:S01]  /*14a00*/  ISETP.NE.AND P4, PT, R158, 0x1, PT ;  /* 0x000000019e00780c */ /* 0x000fe20003f85270 */
[----:B------:R-:W-:Y:S01]  /*14a10*/  @P1 HADD2.F32 R18, -RZ, R150.H1_H1 ;  /* 0x30000096ff121230 */ /* 0x000fe20000004100 */
[----:B------:R-:W-:Y:S01]  /*14a20*/  BSSY.RECONVERGENT B1, `(.L_x_3509) ;  /* 0x000005e000017945 */ /* 0x000fe20003800200 */
[----:B------:R-:W-:Y:S01]  /*14a30*/  FFMA.FTZ R153, R153, R200, 1.1641532182693481445e-10 ;  /* 0x2f00000099997423 */ /* 0x000fe200000100c8 */
[----:B------:R-:W-:Y:S01]  /*14a40*/  FMUL.FTZ R154, R154, R217 ;  /* 0x000000d99a9a7220 */ /* 0x000fe20000410000 */
[----:B------:R-:W-:Y:S02]  /*14a50*/  IMAD.MOV.U32 R208, RZ, RZ, 0x2 ;  /* 0x00000002ffd07424 */ /* 0x000fe400078e00ff */
[----:B------:R-:W-:Y:S01]  /*14a60*/  IMAD.MOV.U32 R152, RZ, RZ, R16 ;  /* 0x000000ffff987224 */ /* 0x000fe200078e0010 */
        /* <DEDUP_REMOVED lines=14> */
.L_x_3511:
        /* <DEDUP_REMOVED lines=13> */
.L_x_3513:
[----:B------:R-:W-:Y:S05]  /*14c20*/  BSYNC.RECONVERGENT B2 ;  /* 0x0000000000027941 */ /* 0x000fea0003800200 */
.L_x_3512:
        /* <DEDUP_REMOVED lines=61> */
.L_x_3510:
[----:B------:R-:W-:Y:S05]  /*15000*/  BSYNC.RECONVERGENT B1 ;  /* 0x0000000000017941 */ /* 0x000fea0003800200 */
.L_x_3509:
        /* <DEDUP_REMOVED lines=8> */
[----:B------:R-:W-:-:S04]  /*15090*/  FSETP.GTU.FTZ.AND P4, PT, R153, R216, PT ;  /* 0x000000d89900720b */ /* 0x000fc80003f9c000 */
[----:B------:R-:W-:Y:S01]  /*150a0*/  FSEL R188, R18, RZ, !P4 ;  /* 0x000000ff12bc7208 */ /* 0x000fe20006000000 */
[----:B------:R-:W-:Y:S01]  /*150b0*/  HFMA2 R18, -RZ, RZ, 0, 1.1920928955078125e-07 ;  /* 0x00000002ff127431 */ /* 0x000fe200000001ff */
        /* <DEDUP_REMOVED lines=12> */
.L_x_3516:
        /* <DEDUP_REMOVED lines=13> */
.L_x_3518:
[----:B------:R-:W-:Y:S05]  /*15250*/  BSYNC.RECONVERGENT B2 ;  /* 0x0000000000027941 */ /* 0x000fea0003800200 */
.L_x_3517:
        /* <DEDUP_REMOVED lines=61> */
.L_x_3515:
[----:B------:R-:W-:Y:S05]  /*15630*/  BSYNC.RECONVERGENT B1 ;  /* 0x0000000000017941 */ /* 0x000fea0003800200 */
.L_x_3514:
        /* <DEDUP_REMOVED lines=9> */
[----:B------:R-:W-:Y:S02]  /*156d0*/  PLOP3.LUT P5, PT, P5, PT, PT, 0x8, 0x80 ;  /* 0x000000000080781c */ /* 0x000fe40002fae170 */
[----:B------:R-:W-:Y:S01]  /*156e0*/  PRMT R152, R157, 0x5410, R207 ;  /* 0x000054109d987816 */ /* 0x000fe200000000cf */
[----:B------:R-:W-:-:S05]  /*156f0*/  @P1 FADD.FTZ R200, R155, R200 ;  /* 0x000000c89bc81221 */ /* 0x000fca0000010000 */
[----:B------:R-:W-:-:S04]  /*15700*/  F2FP.F16.F32.PACK_AB R155, RZ, R200 ;  /* 0x000000c8ff9b723e */ /* 0x000fc800000000ff */
[----:B------:R-:W-:-:S07]  /*15710*/  PRMT R155, R214, 0x5410, R155 ;  /* 0x00005410d69b7816 */ /* 0x000fce000000009b */
.L_x_3478:
        /* <DEDUP_REMOVED lines=43> */
.L_x_3519:
[----:B------:R-:W-:Y:S01]  /*159d0*/  MOV R207, R212 ;  /* 0x000000d400cf7202 */ /* 0x000fe20000000f00 */
[----:B------:R-:W-:-:S07]  /*159e0*/  VIADD R156, R156, 0x80 ;  /* 0x000000809c9c7836 */ /* 0x000fce0000000000 */
.L_x_3396:
[----:B------:R-:W-:Y:S05]  /*159f0*/  BSYNC.RECONVERGENT B0 ;  /* 0x0000000000007941 */ /* 0x000fea0003800200 */
.L_x_3395:
        /* <DEDUP_REMOVED lines=35> */
.L_x_3525:
        /* <DEDUP_REMOVED lines=13> */
.L_x_3527:
[----:B------:R-:W-:Y:S05]  /*15d00*/  BSYNC.RECONVERGENT B2 ;  /* 0x0000000000027941 */ /* 0x000fea0003800200 */
.L_x_3526:
        /* <DEDUP_REMOVED lines=27> */
[----:B------:R-:W-:Y:S01]  /*15ec0*/  IADD3 R11, PT, PT, R211, -0x56f99767, RZ ;  /* 0xa9066899d30b7810 */ /* 0x000fe20007ffe0ff */
        /* <DEDUP_REMOVED lines=23> */
[----:B------:R-:W-:-:S04]  /*16040*/  LOP3.LUT R212, R9, R8, R11, 0x96, !PT ;  /* 0x0000000809d47212 */ /* 0x000fc800078e960b */
[----:B------:R-:W-:Y:S01]  /*16050*/  LOP3.LUT R13, R13, R12, R7, 0x96, !PT ;  /* 0x0000000c0d0d7212 */ /* 0x000fe200078e9607 */
[----:B------:R-:W-:-:S04]  /*16060*/  IMAD.WIDE.U32 R212, R212, -0x2daee0ad, RZ ;  /* 0xd2511f53d4d47825 */ /* 0x000fc800078e00ff */
[----:B------:R-:W-:Y:S01]  /*16070*/  IMAD.WIDE.U32 R8, R13, -0x326172a9, RZ ;  /* 0xcd9e8d570d087825 */ /* 0x000fe200078e00ff */
[----:B------:R-:W-:-:S03]  /*16080*/  LOP3.LUT R19, R19, R6, R213, 0x96, !PT ;  /* 0x0000000613137212 */ /* 0x000fc600078e96d5 */
[----:B------:R-:W-:Y:S01]  /*16090*/  VIADD R7, R210, 0x8ff34781 ;  /* 0x8ff34781d2077836 */ /* 0x000fe20000000000 */
[----:B------:R-:W-:Y:S01]  /*160a0*/  MOV R16, R8 ;  /* 0x0000000800107202 */ /* 0x000fe20000000f00 */
[----:B------:R-:W-:-:S03]  /*160b0*/  IMAD.MOV.U32 R6, RZ, RZ, RZ ;  /* 0x000000ffff067224 */ /* 0x000fc600078e00ff */
[----:B------:R-:W-:-:S07]  /*160c0*/  LOP3.LUT R20, R7, R10, R9, 0x96, !PT ;  /* 0x0000000a07147212 */ /* 0x000fce00078e9609 */
.L_x_3524:
[----:B------:R-:W-:Y:S05]  /*160d0*/  BSYNC.RECONVERGENT B1 ;  /* 0x0000000000017941 */ /* 0x000fea0003800200 */
.L_x_3523:
[----:B------:R-:W1:Y:S01]  /*160e0*/  LDC R216, c[0x0][0x408] ;  /* 0x00010200ffd87b82 */ /* 0x000e620000000800 */
[----:B------:R-:W-:Y:S01]  /*160f0*/  HFMA2 R201, -RZ, RZ, 0.1171875, 0 ;  /* 0x2f800000ffc97431 */ /* 0x000fe200000001ff */
[----:B------:R-:W-:Y:S01]  /*16100*/  I2FP.F32.U32 R4, R4 ;  /* 0x0000000400047245 */ /* 0x000fe20000201000 */
[----:B-----5:R-:W-:Y:S01]  /*16110*/  HADD2.F32 R7, -RZ, R152.H0_H0 ;  /* 0x20000098ff077230 */ /* 0x020fe20000004100 */
[----:B------:R-:W-:Y:S01]  /*16120*/  ISETP.NE.AND P2, PT, R6, 0x1, PT ;  /* 0x000000010600780c */ /* 0x000fe20003f45270 */
[----:B------:R-:W-:Y:S01]  /*16130*/  BSSY.RECONVERGENT B1, `(.L_x_3528) ;  /* 0x000005f000017945 */ /* 0x000fe20003800200 */
[----:B------:R-:W-:Y:S01]  /*16140*/  LOP3.LUT R25, R25, 0xffffffef, RZ, 0xc0, !PT ;  /* 0xffffffef19197812 */ /* 0x000fe200078ec0ff */
[----:B------:R-:W-:Y:S01]  /*16150*/  IMAD.MOV.U32 R8, RZ, RZ, 0x2 ;  /* 0x00000002ff087424 */ /* 0x000fe200078e00ff */
[----:B------:R-:W2:Y:S01]  /*16160*/  LDC R215, c[0x0][0x404] ;  /* 0x00010100ffd77b82 */ /* 0x000ea20000000800 */
[----:B------:R-:W-:Y:S01]  /*16170*/  FFMA.FTZ R4, R4, R201, 1.1641532182693481445e-10 ;  /* 0x2f00000004047423 */ /* 0x000fe200000100c9 */
[----:B-1----:R-:W-:-:S04]  /*16180*/  FMUL.FTZ R7, R7, R216 ;  /* 0x000000d807077220 */ /* 0x002fc80000410000 */
[----:B--2---:R-:W-:-:S04]  /*16190*/  FSETP.GTU.FTZ.AND P3, PT, R4, R215, PT ;  /* 0x000000d70400720b */ /* 0x004fc80003f7c000 */
[----:B------:R-:W-:Y:S01]  /*161a0*/  FSEL R4, R7, RZ, !P3 ;  /* 0x000000ff07047208 */ /* 0x000fe20005800000 */
[----:B------:R-:W-:Y:S01]  /*161b0*/  IMAD.MOV.U32 R7, RZ, RZ, R16 ;  /* 0x000000ffff077224 */ /* 0x000fe200078e0010 */
        /* <DEDUP_REMOVED lines=11> */
.L_x_3530:
        /* <DEDUP_REMOVED lines=13> */
.L_x_3532:
[----:B------:R-:W-:Y:S05]  /*16340*/  BSYNC.RECONVERGENT B2 ;  /* 0x0000000000027941 */ /* 0x000fea0003800200 */
.L_x_3531:
[----:B------:R-:W-:Y:S01]  /*16350*/  IMAD.WIDE.U32 R8, R23, -0x326172a9, RZ ;  /* 0xcd9e8d5717087825 */ /* 0x000fe200078e00ff */
[----:B------:R-:W-:Y:S02]  /*16360*/  LOP3.LUT R6, R15, R13, R211, 0x96, !PT ;  /* 0x0000000d0f067212 */ /* 0x000fe400078e96d3 */
[C---:B------:R-:W-:Y:S01]  /*16370*/  IADD3 R13, PT, PT, R211.reuse, -0x4498517b, RZ ;  /* 0xbb67ae85d30d7810 */ /* 0x040fe20007ffe0ff */
        /* <DEDUP_REMOVED lines=58> */
.L_x_3529:
[----:B------:R-:W-:Y:S05]  /*16720*/  BSYNC.RECONVERGENT B1 ;  /* 0x0000000000017941 */ /* 0x000fea0003800200 */
.L_x_3528:
[----:B------:R-:W-:Y:S01]  /*16730*/  I2FP.F32.U32 R6, R7 ;  /* 0x0000000700067245 */ /* 0x000fe20000201000 */
[----:B------:R-:W-:Y:S01]  /*16740*/  HADD2.F32 R7, -RZ, R144.H0_H0 ;  /* 0x20000090ff077230 */ /* 0x000fe20000004100 */
[----:B------:R-:W-:Y:S01]  /*16750*/  BSSY.RECONVERGENT B1, `(.L_x_3533) ;  /* 0x0000062000017945 */ /* 0x000fe20003800200 */
[----:B------:R-:W-:Y:S02]  /*16760*/  @P1 HADD2.F32 R9, -RZ, R148.H0_H0 ;  /* 0x20000094ff091230 */ /* 0x000fe40000004100 */
        /* <DEDUP_REMOVED lines=9> */
[----:B------:R-:W-:Y:S01]  /*16800*/  @!P1 MOV R4, R6 ;  /* 0x0000000600049202 */ /* 0x000fe20000000f00 */
[----:B------:R-:W-:-:S03]  /*16810*/  IMAD.MOV.U32 R9, RZ, RZ, 0x2 ;  /* 0x00000002ff097424 */ /* 0x000fc600078e00ff */
        /* <DEDUP_REMOVED lines=10> */
.L_x_3535:
        /* <DEDUP_REMOVED lines=13> */
.L_x_3537:
[----:B------:R-:W-:Y:S05]  /*16990*/  BSYNC.RECONVERGENT B2 ;  /* 0x0000000000027941 */ /* 0x000fea0003800200 */
.L_x_3536:
        /* <DEDUP_REMOVED lines=61> */
.L_x_3534:
[----:B------:R-:W-:Y:S05]  /*16d70*/  BSYNC.RECONVERGENT B1 ;  /* 0x0000000000017941 */ /* 0x000fea0003800200 */
.L_x_3533:
        /* <DEDUP_REMOVED lines=22> */
.L_x_3540:
        /* <DEDUP_REMOVED lines=13> */
.L_x_3542:
[----:B------:R-:W-:Y:S05]  /*16fb0*/  BSYNC.RECONVERGENT B2 ;  /* 0x0000000000027941 */ /* 0x000fea0003800200 */
.L_x_3541:
        /* <DEDUP_REMOVED lines=61> */
.L_x_3539:
[----:B------:R-:W-:Y:S05]  /*17390*/  BSYNC.RECONVERGENT B1 ;  /* 0x0000000000017941 */ /* 0x000fea0003800200 */
.L_x_3538:
[----:B------:R-:W-:Y:S01]  /*173a0*/  I2FP.F32.U32 R6, R8 ;  /* 0x0000000800067245 */ /* 0x000fe20000201000 */
[----:B------:R-:W-:Y:S01]  /*173b0*/  HADD2.F32 R7, -RZ, R144.H1_H1 ;  /* 0x30000090ff077230 */ /* 0x000fe20000004100 */
[----:B------:R-:W-:Y:S01]  /*173c0*/  BSSY.RECONVERGENT B1, `(.L_x_3543) ;  /* 0x0000063000017945 */ /* 0x000fe20003800200 */
[----:B------:R-:W-:Y:S02]  /*173d0*/  @P1 HADD2.F32 R161, -RZ, R148.H1_H1 ;  /* 0x30000094ffa11230 */ /* 0x000fe40000004100 */
        /* <DEDUP_REMOVED lines=22> */
.L_x_3545:
        /* <DEDUP_REMOVED lines=13> */
.L_x_3547:
[----:B------:R-:W-:Y:S05]  /*17610*/  BSYNC.RECONVERGENT B2 ;  /* 0x0000000000027941 */ /* 0x000fea0003800200 */
.L_x_3546:
        /* <DEDUP_REMOVED lines=61> */
.L_x_3544:
[----:B------:R-:W-:Y:S05]  /*179f0*/  BSYNC.RECONVERGENT B1 ;  /* 0x0000000000017941 */ /* 0x000fea0003800200 */
.L_x_3543:
[----:B------:R-:W-:Y:S01]  /*17a00*/  I2FP.F32.U32 R6, R7 ;  /* 0x0000000700067245 */ /* 0x000fe20000201000 */
[----:B------:R-:W-:Y:S01]  /*17a10*/  HADD2.F32 R7, -RZ, R153.H0_H0 ;  /* 0x20000099ff077230 */ /* 0x000fe20000004100 */
        /* <DEDUP_REMOVED lines=20> */
.L_x_3550:
        /* <DEDUP_REMOVED lines=13> */
.L_x_3552:
[----:B------:R-:W-:Y:S05]  /*17c30*/  BSYNC.RECONVERGENT B2 ;  /* 0x0000000000027941 */ /* 0x000fea0003800200 */
.L_x_3551:
        /* <DEDUP_REMOVED lines=61> */
.L_x_3549:
[----:B------:R-:W-:Y:S05]  /*18010*/  BSYNC.RECONVERGENT B1 ;  /* 0x0000000000017941 */ /* 0x000fea0003800200 */
.L_x_3548:
        /* <DEDUP_REMOVED lines=25> */
.L_x_3555:
        /* <DEDUP_REMOVED lines=13> */
.L_x_3557:
[----:B------:R-:W-:Y:S05]  /*18280*/  BSYNC.RECONVERGENT B2 ;  /* 0x0000000000027941 */ /* 0x000fea0003800200 */
.L_x_3556:
        /* <DEDUP_REMOVED lines=61> */
.L_x_3554:
[----:B------:R-:W-:Y:S05]  /*18660*/  BSYNC.RECONVERGENT B1 ;  /* 0x0000000000017941 */ /* 0x000fea0003800200 */
.L_x_3553:
        /* <DEDUP_REMOVED lines=22> */
.L_x_3560:
        /* <DEDUP_REMOVED lines=13> */
.L_x_3562:
[----:B------:R-:W-:Y:S05]  /*188a0*/  BSYNC.RECONVERGENT B2 ;  /* 0x0000000000027941 */ /* 0x000fea0003800200 */
.L_x_3561:
        /* <DEDUP_REMOVED lines=61> */
.L_x_3559:
[----:B------:R-:W-:Y:S05]  /*18c80*/  BSYNC.RECONVERGENT B1 ;  /* 0x0000000000017941 */ /* 0x000fea0003800200 */
.L_x_3558:
        /* <DEDUP_REMOVED lines=25> */
.L_x_3565:
        /* <DEDUP_REMOVED lines=13> */
.L_x_3567:
[----:B------:R-:W-:Y:S05]  /*18ef0*/  BSYNC.RECONVERGENT B2 ;  /* 0x0000000000027941 */ /* 0x000fea0003800200 */
.L_x_3566:
        /* <DEDUP_REMOVED lines=61> */
.L_x_3564:
[----:B------:R-:W-:Y:S05]  /*192d0*/  BSYNC.RECONVERGENT B1 ;  /* 0x0000000000017941 */ /* 0x000fea0003800200 */
.L_x_3563:
        /* <DEDUP_REMOVED lines=20> */
.L_x_3570:
        /* <DEDUP_REMOVED lines=13> */
.L_x_3572:
[----:B------:R-:W-:Y:S05]  /*194f0*/  BSYNC.RECONVERGENT B2 ;  /* 0x0000000000027941 */ /* 0x000fea0003800200 */
.L_x_3571:
        /* <DEDUP_REMOVED lines=61> */
.L_x_3569:
[----:B------:R-:W-:Y:S05]  /*198d0*/  BSYNC.RECONVERGENT B1 ;  /* 0x0000000000017941 */ /* 0x000fea0003800200 */
.L_x_3568:
        /* <DEDUP_REMOVED lines=25> */
.L_x_3575:
        /* <DEDUP_REMOVED lines=13> */
.L_x_3577:
[----:B------:R-:W-:Y:S05]  /*19b40*/  BSYNC.RECONVERGENT B2 ;  /* 0x0000000000027941 */ /* 0x000fea0003800200 */
.L_x_3576:
        /* <DEDUP_REMOVED lines=61> */
.L_x_3574:
[----:B------:R-:W-:Y:S05]  /*19f20*/  BSYNC.RECONVERGENT B1 ;  /* 0x0000000000017941 */ /* 0x000fea0003800200 */
.L_x_3573:
[----:B------:R-:W-:Y:S01]  /*19f30*/  I2FP.F32.U32 R8, R7 ;  /* 0x0000000700087245 */ /* 0x000fe20000201000 */
[----:B------:R-:W-:Y:S01]  /*19f40*/  HADD2.F32 R7, -RZ, R154.H1_H1 ;  /* 0x3000009aff077230 */ /* 0x000fe20000004100 */
[----:B------:R-:W-:Y:S01]  /*19f50*/  ISETP.NE.AND P4, PT, R18, 0x1, PT ;  /* 0x000000011200780c */ /* 0x000fe20003f85270 */
[----:B------:R-:W-:Y:S01]  /*19f60*/  BSSY.RECONVERGENT B1, `(.L_x_3578) ;  /* 0x000005c000017945 */ /* 0x000fe20003800200 */
[----:B0-----:R-:W-:Y:S02]  /*19f70*/  IMAD.MOV.U32 R158, RZ, RZ, 0x2 ;  /* 0x00000002ff9e7424 */ /* 0x001fe400078e00ff */
        /* <DEDUP_REMOVED lines=15> */
.L_x_3580:
        /* <DEDUP_REMOVED lines=13> */
.L_x_3582:
[----:B------:R-:W-:Y:S05]  /*1a140*/  BSYNC.RECONVERGENT B2 ;  /* 0x0000000000027941 */ /* 0x000fea0003800200 */
.L_x_3581:
        /* <DEDUP_REMOVED lines=61> */
.L_x_3579:
[----:B------:R-:W-:Y:S05]  /*1a520*/  BSYNC.RECONVERGENT B1 ;  /* 0x0000000000017941 */ /* 0x000fea0003800200 */
.L_x_3578:
        /* <DEDUP_REMOVED lines=25> */
.L_x_3585:
        /* <DEDUP_REMOVED lines=13> */
.L_x_3587:
[----:B------:R-:W-:Y:S05]  /*1a790*/  BSYNC.RECONVERGENT B2 ;  /* 0x0000000000027941 */ /* 0x000fea0003800200 */
.L_x_3586:
        /* <DEDUP_REMOVED lines=61> */
.L_x_3584:
[----:B------:R-:W-:Y:S05]  /*1ab70*/  BSYNC.RECONVERGENT B1 ;  /* 0x0000000000017941 */ /* 0x000fea0003800200 */
.L_x_3583:
        /* <DEDUP_REMOVED lines=20> */
.L_x_3590:
        /* <DEDUP_REMOVED lines=13> */
.L_x_3592:
[----:B------:R-:W-:Y:S05]  /*1ad90*/  BSYNC.RECONVERGENT B2 ;  /* 0x0000000000027941 */ /* 0x000fea0003800200 */
.L_x_3591:
        /* <DEDUP_REMOVED lines=61> */
.L_x_3589:
[----:B------:R-:W-:Y:S05]  /*1b170*/  BSYNC.RECONVERGENT B1 ;  /* 0x0000000000017941 */ /* 0x000fea0003800200 */
.L_x_3588:
        /* <DEDUP_REMOVED lines=26> */
.L_x_3595:
        /* <DEDUP_REMOVED lines=13> */
.L_x_3597:
[----:B------:R-:W-:Y:S05]  /*1b3f0*/  BSYNC.RECONVERGENT B2 ;  /* 0x0000000000027941 */ /* 0x000fea0003800200 */
.L_x_3596:
        /* <DEDUP_REMOVED lines=61> */
.L_x_3594:
[----:B------:R-:W-:Y:S05]  /*1b7d0*/  BSYNC.RECONVERGENT B1 ;  /* 0x0000000000017941 */ /* 0x000fea0003800200 */
.L_x_3593:
[----:B------:R-:W-:Y:S01]  /*1b7e0*/  I2FP.F32.U32 R18, R152 ;  /* 0x0000009800127245 */ /* 0x000fe20000201000 */
[----:B------:R-:W-:Y:S01]  /*1b7f0*/  HADD2.F32 R155, -RZ, R155.H1_H1 ;  /* 0x3000009bff9b7230 */ /* 0x000fe20000004100 */
[----:B------:R-:W-:Y:S01]  /*1b800*/  ISETP.NE.AND P6, PT, R159, 0x1, PT ;  /* 0x000000019f00780c */ /* 0x000fe20003fc5270 */
[----:B------:R-:W-:Y:S01]  /*1b810*/  BSSY.RECONVERGENT B1, `(.L_x_3598) ;  /* 0x000005e000017945 */ /* 0x000fe20003800200 */
[----:B------:R-:W-:Y:S02]  /*1b820*/  IMAD.MOV.U32 R153, RZ, RZ, R16 ;  /* 0x000000ffff997224 */ /* 0x000fe400078e0010 */
[----:B------:R-:W-:Y:S01]  /*1b830*/  FFMA.FTZ R152, R18, R201, 1.1641532182693481445e-10 ;  /* 0x2f00000012987423 */ /* 0x000fe200000100c9 */
[----:B------:R-:W-:Y:S01]  /*1b840*/  FMUL.FTZ R155, R155, R216 ;  /* 0x000000d89b9b7220 */ /* 0x000fe20000410000 */
[----:B------:R-:W-:-:S03]  /*1b850*/  HFMA2 R18, -RZ, RZ, 0, 1.1920928955078125e-07 ;  /* 0x00000002ff127431 */ /* 0x000fc600000001ff */
        /* <DEDUP_REMOVED lines=12> */
.L_x_3600:
        /* <DEDUP_REMOVED lines=15> */
.L_x_3602:
[----:B------:R-:W-:Y:S05]  /*1ba10*/  BSYNC.RECONVERGENT B2 ;  /* 0x0000000000027941 */ /* 0x000fea0003800200 */
.L_x_3601:
        /* <DEDUP_REMOVED lines=57> */
[----:B------:R-:W-:Y:S01]  /*1bdb0*/  MOV R212, R18 ;  /* 0x0000001200d47202 */ /* 0x000fe20000000f00 */
[----:B------:R-:W-:Y:S01]  /*1bdc0*/  IMAD.MOV.U32 R16, RZ, RZ, R158 ;  /* 0x000000ffff107224 */ /* 0x000fe200078e009e */
[----:B------:R-:W-:Y:S01]  /*1bdd0*/  LOP3.LUT R19, R209, R152, R19, 0x96, !PT ;  /* 0x00000098d1137212 */ /* 0x000fe200078e9613 */
[----:B------:R-:W-:-:S07]  /*1bde0*/  IMAD.MOV.U32 R18, RZ, RZ, RZ ;  /* 0x000000ffff127224 */ /* 0x000fce00078e00ff */
.L_x_3599:
[----:B------:R-:W-:Y:S05]  /*1bdf0*/  BSYNC.RECONVERGENT B1 ;  /* 0x0000000000017941 */ /* 0x000fea0003800200 */
.L_x_3598:
[----:B------:R-:W-:Y:S01]  /*1be00*/  I2FP.F32.U32 R152, R153 ;  /* 0x0000009900987245 */ /* 0x000fe20000201000 */
[----:B------:R-:W-:Y:S01]  /*1be10*/  HADD2.F32 R153, -RZ, R147.H1_H1 ;  /* 0x30000093ff997230 */ /* 0x000fe20000004100 */
[----:B------:R-:W-:Y:S01]  /*1be20*/  PRMT R154, R217, 0x5410, R154 ;  /* 0x00005410d99a7816 */ /* 0x000fe2000000009a */
[----:B------:R-:W-:Y:S02]  /*1be30*/  @P1 HADD2.F32 R158, -RZ, R151.H1_H1 ;  /* 0x30000097ff9e1230 */ /* 0x000fe40000004100 */
[----:B------:R-:W-:Y:S01]  /*1be40*/  FFMA.FTZ R152, R152, R201, 1.1641532182693481445e-10 ;  /* 0x2f00000098987423 */ /* 0x000fe200000100c9 */
[----:B------:R-:W-:-:S04]  /*1be50*/  FMUL.FTZ R153, R153, R216 ;  /* 0x000000d899997220 */ /* 0x000fc80000410000 */
[----:B------:R-:W-:-:S04]  /*1be60*/  FSETP.GTU.FTZ.AND P6, PT, R152, R215, PT ;  /* 0x000000d79800720b */ /* 0x000fc80003fdc000 */
[----:B------:R-:W-:Y:S02]  /*1be70*/  FSEL R152, R153, RZ, !P6 ;  /* 0x000000ff99987208 */ /* 0x000fe40007000000 */
[----:B------:R-:W-:-:S03]  /*1be80*/  PRMT R153, R6, 0x5410, R214 ;  /* 0x0000541006997816 */ /* 0x000fc600000000d6 */
[----:B------:R-:W-:Y:S01]  /*1be90*/  FADD.FTZ R155, R155, R152 ;  /* 0x000000989b9b7221 */ /* 0x000fe20000010000 */
[----:B------:R-:W-:-:S03]  /*1bea0*/  SEL R152, RZ, 0x1, P6 ;  /* 0x00000001ff987807 */ /* 0x000fc60003000000 */
[--C-:B------:R-:W-:Y:S01]  /*1beb0*/  @P1 FADD.FTZ R201, R158, R155.reuse ;  /* 0x0000009b9ec91221 */ /* 0x100fe20000010000 */
[----:B------:R-:W-:Y:S01]  /*1bec0*/  @!P1 IMAD.MOV.U32 R201, RZ, RZ, R155 ;  /* 0x000000ffffc99224 */ /* 0x000fe200078e009b */
[----:B------:R-:W-:Y:S02]  /*1bed0*/  PRMT R6, R152, 0x7610, R6 ;  /* 0x0000761098067816 */ /* 0x000fe40000000006 */
[----:B------:R-:W-:Y:S02]  /*1bee0*/  PRMT R152, R157, 0x5410, R207 ;  /* 0x000054109d987816 */ /* 0x000fe400000000cf */
[----:B------:R-:W-:-:S04]  /*1bef0*/  F2FP.F16.F32.PACK_AB R155, RZ, R201 ;  /* 0x000000c9ff9b723e */ /* 0x000fc800000000ff */
[----:B------:R-:W-:Y:S01]  /*1bf00*/  PRMT R155, R213, 0x5410, R155 ;  /* 0x00005410d59b7816 */ /* 0x000fe2000000009b */
[----:B------:R-:W-:Y:S06]  /*1bf10*/  BRA `(.L_x_3603) ;  /* 0x0000003000a47947 */ /* 0x000fec0003800000 */
.L_x_3522:
[----:B------:R-:W-:Y:S01]  /*1bf20*/  ISETP.NE.AND P2, PT, R18, 0x1, PT ;  /* 0x000000011200780c */ /* 0x000fe20003f45270 */
[----:B------:R-:W-:Y:S01]  /*1bf30*/  BSSY.RECONVERGENT B1, `(.L_x_3604) ;  /* 0x0000059000017945 */ /* 0x000fe20003800200 */
[----:B0-----:R-:W-:Y:S02]  /*1bf40*/  HFMA2 R159, -RZ, RZ, 0, 1.1920928955078125e-07 ;  /* 0x00000002ff9f7431 */ /* 0x001fe400000001ff */
        /* <DEDUP_REMOVED lines=13> */
.L_x_3606:
        /* <DEDUP_REMOVED lines=13> */
.L_x_3608:
[----:B------:R-:W-:Y:S05]  /*1c0f0*/  BSYNC.RECONVERGENT B2 ;  /* 0x0000000000027941 */ /* 0x000fea0003800200 */
.L_x_3607:
        /* <DEDUP_REMOVED lines=8> */
[----:B------:R-:W-:Y:S01]  /*1c180*/  IMAD.MOV.U32 R4, RZ, RZ, R207 ;  /* 0x000000ffff047224 */ /* 0x000fe200078e00cf */
[----:B------:R-:W-:Y:S01]  /*1c190*/  LOP3.LUT R18, R157, R208, R213, 0x96, !PT ;  /* 0x000000d09d127212 */ /* 0x000fe200078e96d5 */
[----:B------:R-:W-:Y:S01]  /*1c1a0*/  VIADD R157, R210, 0x3c6ef372 ;  /* 0x3c6ef372d29d7836 */ /* 0x000fe20000000000 */
[----:B------:R-:W-:Y:S01]  /*1c1b0*/  IADD3 R159, PT, PT, R211, 0x76cf5d0a, RZ ;  /* 0x76cf5d0ad39f7810 */ /* 0x000fe20007ffe0ff */
[----:B------:R-:W-:-:S04]  /*1c1c0*/  IMAD.WIDE.U32 R208, R19, -0x2daee0ad, RZ ;  /* 0xd2511f5313d07825 */ /* 0x000fc800078e00ff */
[----:B------:R-:W-:Y:S01]  /*1c1d0*/  IMAD.WIDE.U32 R18, R18, -0x326172a9, RZ ;  /* 0xcd9e8d5712127825 */ /* 0x000fe200078e00ff */
[----:B------:R-:W-:-:S04]  /*1c1e0*/  LOP3.LUT R159, R159, R212, R209, 0x96, !PT ;  /* 0x000000d49f9f7212 */ /* 0x000fc800078e96d1 */
        /* <DEDUP_REMOVED lines=20> */
[----:B------:R-:W-:Y:S01]  /*1c330*/  IMAD.WIDE.U32 R208, R19, -0x2daee0ad, RZ ;  /* 0xd2511f5313d07825 */ /* 0x000fe200078e00ff */
[----:B------:R-:W-:-:S03]  /*1c340*/  IADD3 R157, PT, PT, R210, -0x4ab325aa, RZ ;  /* 0xb54cda56d29d7810 */ /* 0x000fc60007ffe0ff */
        /* <DEDUP_REMOVED lines=8> */
[----:B------:R-:W-:-:S03]  /*1c3d0*/  IADD3 R159, PT, PT, R211, -0x24c28bd8, RZ ;  /* 0xdb3d7428d39f7810 */ /* 0x000fc60007ffe0ff */
[----:B------:R-:W-:Y:S01]  /*1c3e0*/  IMAD.WIDE.U32 R18, R19, -0x2daee0ad, RZ ;  /* 0xd2511f5313127825 */ /* 0x000fe200078e00ff */
[----:B------:R-:W-:-:S03]  /*1c3f0*/  LOP3.LUT R208, R157, R208, R213, 0x96, !PT ;  /* 0x000000d09dd07212 */ /* 0x000fc600078e96d5 */
[----:B------:R-:W-:Y:S01]  /*1c400*/  VIADD R157, R210, 0xf1bbcdc8 ;  /* 0xf1bbcdc8d29d7836 */ /* 0x000fe20000000000 */
[----:B------:R-:W-:Y:S01]  /*1c410*/  LOP3.LUT R159, R159, R212, R19, 0x96, !PT ;  /* 0x000000d49f9f7212 */ /* 0x000fe200078e9613 */
[----:B------:R-:W-:-:S04]  /*1c420*/  IMAD.WIDE.U32 R208, R208, -0x326172a9, RZ ;  /* 0xcd9e8d57d0d07825 */ /* 0x000fc800078e00ff */
[----:B------:R-:W-:Y:S01]  /*1c430*/  VIADD R19, R210, 0x8ff34781 ;  /* 0x8ff34781d2137836 */ /* 0x000fe20000000000 */
[----:B------:R-:W-:Y:S01]  /*1c440*/  LOP3.LUT R157, R157, R158, R209, 0x96, !PT ;  /* 0x0000009e9d9d7212 */ /* 0x000fe200078e96d1 */
[----:B------:R-:W-:-:S04]  /*1c450*/  IMAD.WIDE.U32 R158, R159, -0x326172a9, RZ ;  /* 0xcd9e8d579f9e7825 */ /* 0x000fc800078e00ff */
[----:B------:R-:W-:Y:S01]  /*1c460*/  IMAD.WIDE.U32 R212, R157, -0x2daee0ad, RZ ;  /* 0xd2511f539dd47825 */ /* 0x000fe200078e00ff */
[----:B------:R-:W-:Y:S02]  /*1c470*/  IADD3 R157, PT, PT, R211, -0x695add53, RZ ;  /* 0x96a522add39d7810 */ /* 0x000fe40007ffe0ff */
[----:B------:R-:W-:Y:S01]  /*1c480*/  LOP3.LUT R20, R19, R208, R159, 0x96, !PT ;  /* 0x000000d013147212 */ /* 0x000fe200078e969f */
[----:B------:R-:W-:Y:S02]  /*1c490*/  HFMA2 R159, -RZ, RZ, 0, 0 ;  /* 0x00000000ff9f7431 */ /* 0x000fe400000001ff */
[----:B------:R-:W-:Y:S01]  /*1c4a0*/  IMAD.MOV.U32 R16, RZ, RZ, R158 ;  /* 0x000000ffff107224 */ /* 0x000fe200078e009e */
[----:B------:R-:W-:-:S07]  /*1c4b0*/  LOP3.LUT R19, R157, R18, R213, 0x96, !PT ;  /* 0x000000129d137212 */ /* 0x000fce00078e96d5 */
.L_x_3605:
[----:B------:R-:W-:Y:S05]  /*1c4c0*/  BSYNC.RECONVERGENT B1 ;  /* 0x0000000000017941 */ /* 0x000fea0003800200 */
.L_x_3604:
[----:B------:R-:W0:Y:S01]  /*1c4d0*/  LDC R217, c[0x0][0x408] ;  /* 0x00010200ffd97b82 */ /* 0x000e220000000800 */
[----:B------:R-:W-:Y:S01]  /*1c4e0*/  I2FP.F32.U32 R4, R4 ;  /* 0x0000000400047245 */ /* 0x000fe20000201000 */
[----:B------:R-:W-:Y:S01]  /*1c4f0*/  IMAD.MOV.U32 R201, RZ, RZ, 0x2f800000 ;  /* 0x2f800000ffc97424 */ /* 0x000fe200078e00ff */
[----:B------:R-:W-:Y:S01]  /*1c500*/  ISETP.NE.AND P2, PT, R159, 0x1, PT ;  /* 0x000000019f00780c */ /* 0x000fe20003f45270 */
[----:B-----5:R-:W-:Y:S01]  /*1c510*/  HADD2.F32 R18, -RZ, R152.H0_H0 ;  /* 0x20000098ff127230 */ /* 0x020fe20000004100 */
[----:B------:R-:W-:Y:S01]  /*1c520*/  LOP3.LUT R25, R25, 0xffffffef, RZ, 0xc0, !PT ;  /* 0xffffffef19197812 */ /* 0x000fe200078ec0ff */
[----:B------:R-:W-:Y:S01]  /*1c530*/  FFMA.FTZ R157, R4, R201, 1.1641532182693481445e-10 ;  /* 0x2f000000049d7423 */ /* 0x000fe200000100c9 */
[----:B------:R-:W-:Y:S01]  /*1c540*/  BSSY.RECONVERGENT B1, `(.L_x_3609) ;  /* 0x0000060000017945 */ /* 0x000fe20003800200 */
[----:B------:R-:W1:Y:S01]  /*1c550*/  LDC R216, c[0x0][0x404] ;  /* 0x00010100ffd87b82 */ /* 0x000e620000000800 */
[----:B------:R-:W-:Y:S01]  /*1c560*/  IMAD.MOV.U32 R162, RZ, RZ, 0x2 ;  /* 0x00000002ffa27424 */ /* 0x000fe200078e00ff */
[----:B------:R-:W-:Y:S01]  /*1c570*/  MOV R158, R16 ;  /* 0x00000010009e7202 */ /* 0x000fe20000000f00 */
[----:B0-----:R-:W-:Y:S01]  /*1c580*/  FMUL.FTZ R18, R18, R217 ;  /* 0x000000d912127220 */ /* 0x001fe20000410000 */
[----:B-1----:R-:W-:Y:S01]  /*1c590*/  FSETP.GTU.FTZ.AND P3, PT, R157, R216, PT ;  /* 0x000000d89d00720b */ /* 0x002fe20003f7c000 */
[----:B------:R-:W-:-:S03]  /*1c5a0*/  @P1 HADD2.F32 R157, -RZ, R148.H0_H0 ;  /* 0x20000094ff9d1230 */ /* 0x000fc60000004100 */
        /* <DEDUP_REMOVED lines=14> */
.L_x_3611:
        /* <DEDUP_REMOVED lines=13> */
.L_x_3613:
[----:B------:R-:W-:Y:S05]  /*1c760*/  BSYNC.RECONVERGENT B2 ;  /* 0x0000000000027941 */ /* 0x000fea0003800200 */
.L_x_3612:
[----:B------:R-:W-:Y:S01]  /*1c770*/  IMAD.WIDE.U32 R158, R23, -0x326172a9, RZ ;  /* 0xcd9e8d57179e7825 */ /* 0x000fe200078e00ff */
[----:B------:R-:W-:-:S03]  /*1c780*/  LOP3.LUT R18, R15, R215, R211, 0x96, !PT ;  /* 0x000000d70f127212 */ /* 0x000fc600078e96d3 */
[----:B------:R-:W-:Y:S02]  /*1c790*/  HFMA2 R162, -RZ, RZ, 0, 0 ;  /* 0x00000000ffa27431 */ /* 0x000fe400000001ff */
        /* <DEDUP_REMOVED lines=55> */
[----:B------:R-:W-:Y:S02]  /*1cb10*/  IMAD.MOV.U32 R158, RZ, RZ, R212 ;  /* 0x000000ffff9e7224 */ /* 0x000fe400078e00d4 */
[----:B------:R-:W-:Y:S01]  /*1cb20*/  IMAD.MOV.U32 R212, RZ, RZ, R18 ;  /* 0x000000ffffd47224 */ /* 0x000fe200078e0012 */
[----:B------:R-:W-:-:S07]  /*1cb30*/  LOP3.LUT R20, R159, R214, R209, 0x96, !PT ;  /* 0x000000d69f147212 */ /* 0x000fce00078e96d1 */
.L_x_3610:
[----:B------:R-:W-:Y:S05]  /*1cb40*/  BSYNC.RECONVERGENT B1 ;  /* 0x0000000000017941 */ /* 0x000fea0003800200 */
.L_x_3609:
[----:B------:R-:W-:Y:S01]  /*1cb50*/  I2FP.F32.U32 R18, R158 ;  /* 0x0000009e00127245 */ /* 0x000fe20000201000 */
[----:B------:R-:W-:Y:S01]  /*1cb60*/  HADD2.F32 R152, -RZ, R152.H1_H1 ;  /* 0x30000098ff987230 */ /* 0x000fe20000004100 */
[----:B------:R-:W-:Y:S01]  /*1cb70*/  LOP3.LUT R25, R25, 0xfffffff7, RZ, 0xc0, !PT ;  /* 0xfffffff719197812 */ /* 0x000fe200078ec0ff */
[----:B------:R-:W-:Y:S01]  /*1cb80*/  BSSY.RECONVERGENT B1, `(.L_x_3614) ;  /* 0x0000061000017945 */ /* 0x000fe20003800200 */
[----:B------:R-:W-:Y:S02]  /*1cb90*/  IMAD.MOV.U32 R158, RZ, RZ, 0x2 ;  /* 0x00000002ff9e7424 */ /* 0x000fe400078e00ff */
[----:B------:R-:W-:Y:S01]  /*1cba0*/  FFMA.FTZ R159, R18, R201, 1.1641532182693481445e-10 ;  /* 0x2f000000129f7423 */ /* 0x000fe200000100c9 */
[----:B------:R-:W-:Y:S01]  /*1cbb0*/  FMUL.FTZ R152, R152, R217 ;  /* 0x000000d998987220 */ /* 0x000fe20000410000 */
[----:B------:R-:W-:-:S03]  /*1cbc0*/  @P1 HADD2.F32 R18, -RZ, R148.H1_H1 ;  /* 0x30000094ff121230 */ /* 0x000fc60000004100 */
[----:B------:R-:W-:-:S04]  /*1cbd0*/  FSETP.GTU.FTZ.AND P2, PT, R159, R216, PT ;  /* 0x000000d89f00720b */ /* 0x000fc80003f5c000 */
[----:B------:R-:W-:Y:S01]  /*1cbe0*/  FSEL R161, R152, RZ, !P2 ;  /* 0x000000ff98a17208 */ /* 0x000fe20005000000 */
[----:B------:R-:W-:Y:S01]  /*1cbf0*/  IMAD.MOV.U32 R152, RZ, RZ, R16 ;  /* 0x000000ffff987224 */ /* 0x000fe200078e0010 */
        /* <DEDUP_REMOVED lines=14> */
.L_x_3616:
        /* <DEDUP_REMOVED lines=13> */
.L_x_3618:
[----:B------:R-:W-:Y:S05]  /*1cdb0*/  BSYNC.RECONVERGENT B2 ;  /* 0x0000000000027941 */ /* 0x000fea0003800200 */
.L_x_3617:
        /* <DEDUP_REMOVED lines=61> */
.L_x_3615:
[----:B------:R-:W-:Y:S05]  /*1d190*/  BSYNC.RECONVERGENT B1 ;  /* 0x0000000000017941 */ /* 0x000fea0003800200 */
.L_x_3614:
[----:B------:R-:W-:Y:S01]  /*1d1a0*/  I2FP.F32.U32 R18, R152 ;  /* 0x0000009800127245 */ /* 0x000fe20000201000 */
[----:B------:R-:W-:Y:S01]  /*1d1b0*/  HADD2.F32 R152, -RZ, R153.H0_H0 ;  /* 0x20000099ff987230 */ /* 0x000fe20000004100 */
[----:B------:R-:W-:Y:S01]  /*1d1c0*/  LOP3.LUT R25, R25, 0xfffffffb, RZ, 0xc0, !PT ;  /* 0xfffffffb19197812 */ /* 0x000fe200078ec0ff */
[----:B------:R-:W-:Y:S01]  /*1d1d0*/  @P1 HADD2.F32 R175, -RZ, R149.H0_H0 ;  /* 0x20000095ffaf1230 */ /* 0x000fe20000004100 */
[----:B------:R-:W-:Y:S01]  /*1d1e0*/  BSSY.RECONVERGENT B1, `(.L_x_3619) ;  /* 0x0000060000017945 */ /* 0x000fe20003800200 */
[----:B------:R-:W-:Y:S01]  /*1d1f0*/  FFMA.FTZ R159, R18, R201, 1.1641532182693481445e-10 ;  /* 0x2f000000129f7423 */ /* 0x000fe200000100c9 */
[----:B------:R-:W-:-:S04]  /*1d200*/  FMUL.FTZ R152, R152, R217 ;  /* 0x000000d998987220 */ /* 0x000fc80000410000 */
[----:B------:R-:W-:Y:S01]  /*1d210*/  FSETP.GTU.FTZ.AND P2, PT, R159, R216, PT ;  /* 0x000000d89f00720b */ /* 0x000fe20003f5c000 */
[----:B------:R-:W-:-:S03]  /*1d220*/  HFMA2 R159, -RZ, RZ, 0, 1.1920928955078125e-07 ;  /* 0x00000002ff9f7431 */ /* 0x000fc600000001ff */
        /* <DEDUP_REMOVED lines=16> */
.L_x_3621:
        /* <DEDUP_REMOVED lines=13> */
.L_x_3623:
[----:B------:R-:W-:Y:S05]  /*1d400*/  BSYNC.RECONVERGENT B2 ;  /* 0x0000000000027941 */ /* 0x000fea0003800200 */
.L_x_3622:
[----:B------:R-:W-:Y:S01]  /*1d410*/  IMAD.WIDE.U32 R158, R23, -0x326172a9, RZ ;  /* 0xcd9e8d57179e7825 */ /* 0x000fe200078e00ff */
[----:B------:R-:W-:Y:S02]  /*1d420*/  LOP3.LUT R18, R15, R215, R211, 0x96, !PT ;  /* 0x000000d70f127212 */ /* 0x000fe400078e96d3 */
[----:B------:R-:W-:Y:S01]  /*1d430*/  MOV R152, R212 ;  /* 0x000000d400987202 */ /* 0x000fe20000000f00 */
        /* <DEDUP_REMOVED lines=54> */
[----:B------:R-:W-:Y:S02]  /*1d7a0*/  HFMA2 R159, -RZ, RZ, 0, 0 ;  /* 0x00000000ff9f7431 */ /* 0x000fe400000001ff */
[----:B------:R-:W-:Y:S01]  /*1d7b0*/  IMAD.MOV.U32 R16, RZ, RZ, R208 ;  /* 0x000000ffff107224 */ /* 0x000fe200078e00d0 */
[----:B------:R-:W-:Y:S01]  /*1d7c0*/  LOP3.LUT R19, R175, R158, R19, 0x96, !PT ;  /* 0x0000009eaf137212 */ /* 0x000fe200078e9613 */
[----:B------:R-:W-:-:S07]  /*1d7d0*/  IMAD.MOV.U32 R212, RZ, RZ, R18 ;  /* 0x000000ffffd47224 */ /* 0x000fce00078e0012 */
.L_x_3620:
[----:B------:R-:W-:Y:S05]  /*1d7e0*/  BSYNC.RECONVERGENT B1 ;  /* 0x0000000000017941 */ /* 0x000fea0003800200 */
.L_x_3619:
        /* <DEDUP_REMOVED lines=9> */
[----:B------:R-:W-:Y:S02]  /*1d880*/  FSEL R175, R152, RZ, !P2 ;  /* 0x000000ff98af7208 */ /* 0x000fe40005000000 */
[----:B------:R-:W-:Y:S02]  /*1d890*/  PLOP3.LUT P3, PT, P2, PT, PT, 0x8, 0x80 ;  /* 0x000000000080781c */ /* 0x000fe4000176e170 */
[----:B------:R-:W-:Y:S01]  /*1d8a0*/  ISETP.NE.AND P2, PT, R159, 0x1, PT ;  /* 0x000000019f00780c */ /* 0x000fe20003f45270 */
[----:B------:R-:W-:Y:S01]  /*1d8b0*/  @P1 FADD.FTZ R175, R18, R175 ;  /* 0x000000af12af1221 */ /* 0x000fe20000010000 */
[----:B------:R-:W-:-:S04]  /*1d8c0*/  MOV R152, R16 ;  /* 0x0000001000987202 */ /* 0x000fc80000000f00 */
        /* <DEDUP_REMOVED lines=8> */
[----:B------:R-:W-:Y:S01]  /*1d950*/  @P2 VIADD R158, R159, 0x1 ;  /* 0x000000019f9e2836 */ /* 0x000fe20000000000 */
[----:B------:R-:W-:Y:S01]  /*1d960*/  @P2 MOV R152, R20 ;  /* 0x0000001400982202 */ /* 0x000fe20000000f00 */
[----:B------:R-:W-:Y:S06]  /*1d970*/  BRA `(.L_x_3625) ;  /* 0x00000004002c7947 */ /* 0x000fec0003800000 */
.L_x_3626:
        /* <DEDUP_REMOVED lines=8> */
[----:B------:R-:W-:Y:S02]  /*1da00*/  @!P2 IADD3 R16, PT, PT, R15, 0x1, RZ ;  /* 0x000000010f10a810 */ /* 0x000fe40007ffe0ff */
[----:B------:R-:W-:Y:S02]  /*1da10*/  @!P2 MOV R17, RZ ;  /* 0x000000ff0011a202 */ /* 0x000fe40000000f00 */
[----:B------:R-:W-:-:S13]  /*1da20*/  ISETP.NE.AND P3, PT, R23, RZ, !P2 ;  /* 0x000000ff1700720c */ /* 0x000fda0005765270 */
[----:B------:R-:W-:-:S04]  /*1da30*/  @P3 IMAD.MOV R16, RZ, RZ, R15 ;  /* 0x000000ffff103224 */ /* 0x000fc800078e020f */
[----:B------:R-:W-:-:S07]  /*1da40*/  @!P2 IMAD.MOV.U32 R15, RZ, RZ, R16 ;  /* 0x000000ffff0fa224 */ /* 0x000fce00078e0010 */
.L_x_3628:
[----:B------:R-:W-:Y:S05]  /*1da50*/  BSYNC.RECONVERGENT B2 ;  /* 0x0000000000027941 */ /* 0x000fea0003800200 */
.L_x_3627:
        /* <DEDUP_REMOVED lines=11> */
[----:B------:R-:W-:-:S03]  /*1db10*/  IADD3 R159, PT, PT, R211, 0x76cf5d0a, RZ ;  /* 0x76cf5d0ad39f7810 */ /* 0x000fc60007ffe0ff */
        /* <DEDUP_REMOVED lines=39> */
[----:B------:R-:W-:Y:S01]  /*1dd90*/  VIADD R189, R211, 0x96a522ad ;  /* 0x96a522add3bd7836 */ /* 0x000fe20000000000 */
[----:B------:R-:W-:Y:S01]  /*1dda0*/  LOP3.LUT R19, R19, R18, R209, 0x96, !PT ;  /* 0x0000001213137212 */ /* 0x000fe200078e96d1 */
[----:B------:R-:W-:-:S04]  /*1ddb0*/  IMAD.WIDE.U32 R158, R159, -0x326172a9, RZ ;  /* 0xcd9e8d579f9e7825 */ /* 0x000fc800078e00ff */
[----:B------:R-:W-:Y:S01]  /*1ddc0*/  IMAD.WIDE.U32 R18, R19, -0x2daee0ad, RZ ;  /* 0xd2511f5313127825 */ /* 0x000fe200078e00ff */
[----:B------:R-:W-:Y:S02]  /*1ddd0*/  MOV R16, R158 ;  /* 0x0000009e00107202 */ /* 0x000fe40000000f00 */
[----:B------:R-:W-:Y:S01]  /*1dde0*/  LOP3.LUT R20, R153, R208, R159, 0x96, !PT ;  /* 0x000000d099147212 */ /* 0x000fe200078e969f */
[----:B------:R-:W-:Y:S01]  /*1ddf0*/  IMAD.MOV.U32 R158, RZ, RZ, RZ ;  /* 0x000000ffff9e7224 */ /* 0x000fe200078e00ff */
[----:B------:R-:W-:Y:S01]  /*1de00*/  LOP3.LUT R19, R189, R152, R19, 0x96, !PT ;  /* 0x00000098bd137212 */ /* 0x000fe200078e9613 */
[----:B------:R-:W-:Y:S01]  /*1de10*/  IMAD.MOV.U32 R152, RZ, RZ, R212 ;  /* 0x000000ffff987224 */ /* 0x000fe200078e00d4 */
[----:B------:R-:W-:-:S07]  /*1de20*/  MOV R212, R18 ;  /* 0x0000001200d47202 */ /* 0x000fce0000000f00 */
.L_x_3625:
[----:B------:R-:W-:Y:S05]  /*1de30*/  BSYNC.RECONVERGENT B1 ;  /* 0x0000000000017941 */ /* 0x000fea0003800200 */
.L_x_3624:
        /* <DEDUP_REMOVED lines=8> */
[----:B------:R-:W-:Y:S01]  /*1dec0*/  FSEL R176, R152, RZ, !P2 ;  /* 0x000000ff98b07208 */ /* 0x000fe20005000000 */
[----:B------:R-:W-:Y:S01]  /*1ded0*/  IMAD.MOV.U32 R152, RZ, RZ, R16 ;  /* 0x000000ffff987224 */ /* 0x000fe200078e0010 */
[----:B------:R-:W-:-:S03]  /*1dee0*/  PLOP3.LUT P2, PT, P2, PT, PT, 0x8, 0x80 ;  /* 0x000000000080781c */ /* 0x000fc6000174e170 */
[----:B------:R-:W-:Y:S01]  /*1def0*/  @P1 FADD.FTZ R176, R159, R176 ;  /* 0x000000b09fb01221 */ /* 0x000fe20000010000 */
[----:B------:R-:W-:-:S04]  /*1df00*/  HFMA2 R159, -RZ, RZ, 0, 1.1920928955078125e-07 ;  /* 0x00000002ff9f7431 */ /* 0x000fc800000001ff */
[----:B------:R-:W-:Y:S01]  /*1df10*/  F2FP.F16.F32.PACK_AB R218, RZ, R176 ;  /* 0x000000b0ffda723e */ /* 0x000fe200000000ff */
[----:B------:R-:W-:Y:S06]  /*1df20*/  @!P3 BRA `(.L_x_3630) ;  /* 0x00000004004cb947 */ /* 0x000fec0003800000 */
[----:B------:R-:W-:-:S13]  /*1df30*/  ISETP.NE.AND P3, PT, R158, 0x3, PT ;  /* 0x000000039e00780c */ /* 0x000fda0003f65270 */
[----:B------:R-:W-:Y:S05]  /*1df40*/  @!P3 BRA `(.L_x_3631) ;  /* 0x000000000018b947 */ /* 0x000fea0003800000 */
[----:B------:R-:W-:-:S13]  /*1df50*/  ISETP.NE.AND P3, PT, R158, 0x2, PT ;  /* 0x000000029e00780c */ /* 0x000fda0003f65270 */
[----:B------:R-:W-:Y:S01]  /*1df60*/  @!P3 MOV R159, 0x3 ;  /* 0x00000003009fb802 */ /* 0x000fe20000000f00 */
[----:B------:R-:W-:Y:S01]  /*1df70*/  @!P3 IMAD.MOV.U32 R152, RZ, RZ, R19 ;  /* 0x000000ffff98b224 */ /* 0x000fe200078e0013 */
[----:B------:R-:W-:Y:S01]  /*1df80*/  @P3 IADD3 R159, PT, PT, R158, 0x1, RZ ;  /* 0x000000019e9f3810 */ /* 0x000fe20007ffe0ff */
[----:B------:R-:W-:Y:S01]  /*1df90*/  @P3 IMAD.MOV.U32 R152, RZ, RZ, R20 ;  /* 0x000000ffff983224 */ /* 0x000fe200078e0014 */
[----:B------:R-:W-:Y:S06]  /*1dfa0*/  BRA `(.L_x_3630) ;  /* 0x00000004002c7947 */ /* 0x000fec0003800000 */
.L_x_3631:
[----:B------:R-:W-:Y:S01]  /*1dfb0*/  IADD3 R26, PT, PT, R26, 0x1, RZ ;  /* 0x000000011a1a7810 */ /* 0x000fe20007ffe0ff */
[----:B------:R-:W-:Y:S03]  /*1dfc0*/  BSSY.RECONVERGENT B2, `(.L_x_3632) ;  /* 0x000000c000027945 */ /* 0x000fe60003800200 */
[C---:B------:R-:W-:Y:S01]  /*1dfd0*/  ISETP.NE.AND P3, PT, R26.reuse, RZ, PT ;  /* 0x000000ff1a00720c */ /* 0x040fe20003f65270 */
[----:B------:R-:W-:-:S12]  /*1dfe0*/  IMAD.WIDE.U32 R208, R26, -0x2daee0ad, RZ ;  /* 0xd2511f531ad07825 */ /* 0x000fd800078e00ff */
[----:B------:R-:W-:Y:S05]  /*1dff0*/  @P3 BRA `(.L_x_3633) ;  /* 0x0000000000203947 */ /* 0x000fea0003800000 */
[----:B------:R-:W-:-:S05]  /*1e000*/  VIADD R17, R17, 0x1 ;  /* 0x0000000111117836 */ /* 0x000fca0000000000 */
[----:B------:R-:W-:-:S13]  /*1e010*/  ISETP.NE.AND P3, PT, R17, RZ, PT ;  /* 0x000000ff1100720c */ /* 0x000fda0003f65270 */
[----:B------:R-:W-:Y:S01]  /*1e020*/  @!P3 IADD3 R23, PT, PT, R23, 0x1, RZ ;  /* 0x000000011717b810 */ /* 0x000fe20007ffe0ff */
[----:B------:R-:W-:Y:S02]  /*1e030*/  @!P3 VIADD R16, R15, 0x1 ;  /* 0x000000010f10b836 */ /* 0x000fe40000000000 */
[----:B------:R-:W-:Y:S01]  /*1e040*/  @!P3 IMAD.MOV.U32 R17, RZ, RZ, RZ ;  /* 0x000000ffff11b224 */ /* 0x000fe200078e00ff */
[----:B------:R-:W-:-:S13]  /*1e050*/  ISETP.NE.AND P4, PT, R23, RZ, !P3 ;  /* 0x000000ff1700720c */ /* 0x000fda0005f85270 */
[----:B------:R-:W-:-:S04]  /*1e060*/  @P4 IADD3 R16, PT, PT, R15, RZ, RZ ;  /* 0x000000ff0f104210 */ /* 0x000fc80007ffe0ff */
[----:B------:R-:W-:-:S07]  /*1e070*/  @!P3 MOV R15, R16 ;  /* 0x00000010000fb202 */ /* 0x000fce0000000f00 */
.L_x_3633:
[----:B------:R-:W-:Y:S05]  /*1e080*/  BSYNC.RECONVERGENT B2 ;  /* 0x0000000000027941 */ /* 0x000fea0003800200 */
.L_x_3632:
        /* <DEDUP_REMOVED lines=9> */
[----:B------:R-:W-:Y:S01]  /*1e120*/  VIADD R159, R211, 0x76cf5d0a ;  /* 0x76cf5d0ad39f7836 */ /* 0x000fe20000000000 */
        /* <DEDUP_REMOVED lines=46> */
[----:B------:R-:W-:Y:S02]  /*1e410*/  HFMA2 R159, -RZ, RZ, 0, 0 ;  /* 0x00000000ff9f7431 */ /* 0x000fe400000001ff */
[----:B------:R-:W-:Y:S01]  /*1e420*/  IMAD.MOV.U32 R16, RZ, RZ, R158 ;  /* 0x000000ffff107224 */ /* 0x000fe200078e009e */
[----:B------:R-:W-:Y:S02]  /*1e430*/  LOP3.LUT R19, R189, R152, R19, 0x96, !PT ;  /* 0x00000098bd137212 */ /* 0x000fe400078e9613 */
[----:B------:R-:W-:Y:S01]  /*1e440*/  MOV R152, R212 ;  /* 0x000000d400987202 */ /* 0x000fe20000000f00 */
[----:B------:R-:W-:-:S07]  /*1e450*/  IMAD.MOV.U32 R212, RZ, RZ, R18 ;  /* 0x000000ffffd47224 */ /* 0x000fce00078e0012 */
.L_x_3630:
[----:B------:R-:W-:Y:S05]  /*1e460*/  BSYNC.RECONVERGENT B1 ;  /* 0x0000000000017941 */ /* 0x000fea0003800200 */
.L_x_3629:
[----:B------:R-:W-:Y:S01]  /*1e470*/  I2FP.F32.U32 R18, R152 ;  /* 0x0000009800127245 */ /* 0x000fe20000201000 */
[----:B------:R-:W-:Y:S01]  /*1e480*/  HADD2.F32 R154, -RZ, R154.H1_H1 ;  /* 0x3000009aff9a7230 */ /* 0x000fe20000004100 */
[----:B------:R-:W-:Y:S01]  /*1e490*/  ISETP.NE.AND P4, PT, R159, 0x1, PT ;  /* 0x000000019f00780c */ /* 0x000fe20003f85270 */
[----:B------:R-:W-:Y:S01]  /*1e4a0*/  BSSY.RECONVERGENT B1, `(.L_x_3634) ;  /* 0x000005f000017945 */ /* 0x000fe20003800200 */
[----:B------:R-:W-:Y:S02]  /*1e4b0*/  IMAD.MOV.U32 R158, RZ, RZ, 0x2 ;  /* 0x00000002ff9e7424 */ /* 0x000fe400078e00ff */
[----:B------:R-:W-:Y:S01]  /*1e4c0*/  FFMA.FTZ R153, R18, R201, 1.1641532182693481445e-10 ;  /* 0x2f00000012997423 */ /* 0x000fe200000100c9 */
[----:B------:R-:W-:Y:S01]  /*1e4d0*/  FMUL.FTZ R154, R154, R217 ;  /* 0x000000d99a9a7220 */ /* 0x000fe20000410000 */
[----:B------:R-:W-:Y:S01]  /*1e4e0*/  @P1 HADD2.F32 R18, -RZ, R150.H1_H1 ;  /* 0x30000096ff121230 */ /* 0x000fe20000004100 */
        /* <DEDUP_REMOVED lines=15> */
.L_x_3636:
        /* <DEDUP_REMOVED lines=13> */
.L_x_3638:
[----:B------:R-:W-:Y:S05]  /*1e6b0*/  BSYNC.RECONVERGENT B2 ;  /* 0x0000000000027941 */ /* 0x000fea0003800200 */
.L_x_3637:
        /* <DEDUP_REMOVED lines=52> */
[----:B------:R-:W-:Y:S02]  /*1ea00*/  VIADD R209, R211, 0x96a522ad ;  /* 0x96a522add3d17836 */ /* 0x000fe40000000000 */
        /* <DEDUP_REMOVED lines=8> */
.L_x_3635:
[----:B------:R-:W-:Y:S05]  /*1ea90*/  BSYNC.RECONVERGENT B1 ;  /* 0x0000000000017941 */ /* 0x000fea0003800200 */
.L_x_3634:
[----:B------:R-:W-:Y:S01]  /*1eaa0*/  I2FP.F32.U32 R18, R152 ;  /* 0x0000009800127245 */ /* 0x000fe20000201000 */
[----:B------:R-:W-:Y:S01]  /*1eab0*/  HADD2.F32 R152, -RZ, R155.H0_H0 ;  /* 0x2000009bff987230 */ /* 0x000fe20000004100 */
[----:B------:R-:W-:Y:S01]  /*1eac0*/  ISETP.NE.AND P5, PT, R158, 0x1, PT ;  /* 0x000000019e00780c */ /* 0x000fe20003fa5270 */
[----:B------:R-:W-:Y:S01]  /*1ead0*/  @P1 HADD2.F32 R159, -RZ, R151.H0_H0 ;  /* 0x20000097ff9f1230 */ /* 0x000fe20000004100 */
[----:B------:R-:W-:Y:S01]  /*1eae0*/  BSSY.RECONVERGENT B1, `(.L_x_3639) ;  /* 0x000005e000017945 */ /* 0x000fe20003800200 */
[----:B------:R-:W-:Y:S01]  /*1eaf0*/  FFMA.FTZ R153, R18, R201, 1.1641532182693481445e-10 ;  /* 0x2f00000012997423 */ /* 0x000fe200000100c9 */
[----:B------:R-:W-:Y:S01]  /*1eb00*/  FMUL.FTZ R152, R152, R217 ;  /* 0x000000d998987220 */ /* 0x000fe20000410000 */
[----:B------:R-:W-:-:S03]  /*1eb10*/  HFMA2 R18, -RZ, RZ, 0, 1.1920928955078125e-07 ;  /* 0x00000002ff127431 */ /* 0x000fc600000001ff */
[----:B------:R-:W-:-:S04]  /*1eb20*/  FSETP.GTU.FTZ.AND P4, PT, R153, R216, PT ;  /* 0x000000d89900720b */ /* 0x000fc80003f9c000 */
[----:B------:R-:W-:Y:S01]  /*1eb30*/  FSEL R190, R152, RZ, !P4 ;  /* 0x000000ff98be7208 */ /* 0x000fe20006000000 */
[----:B------:R-:W-:Y:S01]  /*1eb40*/  IMAD.MOV.U32 R152, RZ, RZ, R16 ;  /* 0x000000ffff987224 */ /* 0x000fe200078e0010 */
        /* <DEDUP_REMOVED lines=12> */
.L_x_3641:
        /* <DEDUP_REMOVED lines=13> */
.L_x_3643:
[----:B------:R-:W-:Y:S05]  /*1ece0*/  BSYNC.RECONVERGENT B2 ;  /* 0x0000000000027941 */ /* 0x000fea0003800200 */
.L_x_3642:
        /* <DEDUP_REMOVED lines=53> */
[----:B------:R-:W-:Y:S01]  /*1f040*/  IMAD.WIDE.U32 R158, R159, -0x326172a9, RZ ;  /* 0xcd9e8d579f9e7825 */ /* 0x000fe200078e00ff */
[----:B------:R-:W-:Y:S02]  /*1f050*/  LOP3.LUT R19, R209, R152, R19, 0x96, !PT ;  /* 0x00000098d1137212 */ /* 0x000fe400078e9613 */
[----:B------:R-:W-:Y:S01]  /*1f060*/  MOV R152, R212 ;  /* 0x000000d400987202 */ /* 0x000fe20000000f00 */
[----:B------:R-:W-:Y:S02]  /*1f070*/  VIADD R153, R210, 0x8ff34781 ;  /* 0x8ff34781d2997836 */ /* 0x000fe40000000000 */
[----:B------:R-:W-:Y:S02]  /*1f080*/  IMAD.MOV.U32 R212, RZ, RZ, R18 ;  /* 0x000000ffffd47224 */ /* 0x000fe400078e0012 */
[----:B------:R-:W-:Y:S02]  /*1f090*/  HFMA2 R18, -RZ, RZ, 0, 0 ;  /* 0x00000000ff127431 */ /* 0x000fe400000001ff */
[----:B------:R-:W-:Y:S01]  /*1f0a0*/  IMAD.MOV.U32 R16, RZ, RZ, R158 ;  /* 0x000000ffff107224 */ /* 0x000fe200078e009e */
[----:B------:R-:W-:-:S07]  /*1f0b0*/  LOP3.LUT R20, R153, R208, R159, 0x96, !PT ;  /* 0x000000d099147212 */ /* 0x000fce00078e969f */
.L_x_3640:
[----:B------:R-:W-:Y:S05]  /*1f0c0*/  BSYNC.RECONVERGENT B1 ;  /* 0x0000000000017941 */ /* 0x000fea0003800200 */
.L_x_3639:
[----:B------:R-:W-:Y:S01]  /*1f0d0*/  I2FP.F32.U32 R152, R152 ;  /* 0x0000009800987245 */ /* 0x000fe20000201000 */
[----:B------:R-:W-:Y:S01]  /*1f0e0*/  HADD2.F32 R158, -RZ, R155.H1_H1 ;  /* 0x3000009bff9e7230 */ /* 0x000fe20000004100 */
[----:B------:R-:W-:Y:S02]  /*1f0f0*/  PRMT R154, R218, 0x5410, R154 ;  /* 0x00005410da9a7816 */ /* 0x000fe4000000009a */
[----:B------:R-:W-:Y:S01]  /*1f100*/  PRMT R153, R213, 0x5410, R215 ;  /* 0x00005410d5997816 */ /* 0x000fe200000000d7 */
[----:B------:R-:W-:Y:S01]  /*1f110*/  FFMA.FTZ R201, R152, R201, 1.1641532182693481445e-10 ;  /* 0x2f00000098c97423 */ /* 0x000fe200000100c9 */
[----:B------:R-:W-:Y:S01]  /*1f120*/  FMUL.FTZ R158, R158, R217 ;  /* 0x000000d99e9e7220 */ /* 0x000fe20000410000 */
[----:B------:R-:W-:-:S03]  /*1f130*/  @P1 HADD2.F32 R152, -RZ, R151.H1_H1 ;  /* 0x30000097ff981230 */ /* 0x000fc60000004100 */
[----:B------:R-:W-:-:S04]  /*1f140*/  FSETP.GTU.FTZ.AND P5, PT, R201, R216, PT ;  /* 0x000000d8c900720b */ /* 0x000fc80003fbc000 */
[----:B------:R-:W-:Y:S02]  /*1f150*/  FSEL R201, R158, RZ, !P5 ;  /* 0x000000ff9ec97208 */ /* 0x000fe40006800000 */
[----:B------:R-:W-:-:S03]  /*1f160*/  PLOP3.LUT P5, PT, P5, PT, PT, 0x8, 0x80 ;  /* 0x000000000080781c */ /* 0x000fc60002fae170 */
[----:B------:R-:W-:Y:S01]  /*1f170*/  @P1 FADD.FTZ R201, R152, R201 ;  /* 0x000000c998c91221 */ /* 0x000fe20000010000 */
[----:B------:R-:W-:-:S04]  /*1f180*/  PRMT R152, R157, 0x5410, R207 ;  /* 0x000054109d987816 */ /* 0x000fc800000000cf */
[----:B------:R-:W-:-:S04]  /*1f190*/  F2FP.F16.F32.PACK_AB R155, RZ, R201 ;  /* 0x000000c9ff9b723e */ /* 0x000fc800000000ff */
[----:B------:R-:W-:-:S07]  /*1f1a0*/  PRMT R155, R214, 0x5410, R155 ;  /* 0x00005410d69b7816 */ /* 0x000fce000000009b */
.L_x_3603:
        /* <DEDUP_REMOVED lines=43> */
.L_x_3644:
[----:B------:R-:W-:Y:S01]  /*1f460*/  MOV R207, R212 ;  /* 0x000000d400cf7202 */ /* 0x000fe20000000f00 */
[----:B------:R-:W-:-:S07]  /*1f470*/  VIADD R156, R156, 0x80 ;  /* 0x000000809c9c7836 */ /* 0x000fce0000000000 */
.L_x_3521:
[----:B------:R-:W-:Y:S05]  /*1f480*/  BSYNC.RECONVERGENT B0 ;  /* 0x0000000000007941 */ /* 0x000fea0003800200 */
.L_x_3520:
        /* <DEDUP_REMOVED lines=22> */
[----:B------:R-:W-:Y:S01]  /*1f5f0*/  IMAD.MOV.U32 R3, RZ, RZ, R16 ;  /* 0x000000ffff037224 */ /* 0x000fe200078e0010 */
[----:B------:R-:W-:-:S08]  /*1f600*/  MOV R212, R207 ;  /* 0x000000cf00d47202 */ /* 0x000fd00000000f00 */
[----:B------:R-:W-:Y:S05]  /*1f610*/  @!P2 BRA `(.L_x_3649) ;  /* 0x000000040050a947 */ /* 0x000fea0003800000 */
[----:B------:R-:W-:-:S13]  /*1f620*/  ISETP.NE.AND P2, PT, R18, 0x3, PT ;  /* 0x000000031200780c */ /* 0x000fda0003f45270 */
[----:B------:R-:W-:Y:S05]  /*1f630*/  @!P2 BRA `(.L_x_3650) ;  /* 0x000000000020a947 */ /* 0x000fea0003800000 */
[----:B------:R-:W-:-:S13]  /*1f640*/  ISETP.NE.AND P2, PT, R18, 0x2, PT ;  /* 0x000000021200780c */ /* 0x000fda0003f45270 */
[----:B------:R-:W-:Y:S01]  /*1f650*/  @!P2 IMAD.MOV.U32 R8, RZ, RZ, 0x3 ;  /* 0x00000003ff08a424 */ /* 0x000fe200078e00ff */
[----:B------:R-:W-:Y:S01]  /*1f660*/  @!P2 MOV R3, R19 ;  /* 0x000000130003a202 */ /* 0x000fe20000000f00 */
[----:B------:R-:W-:Y:S01]  /*1f670*/  @!P2 IMAD.MOV.U32 R212, RZ, RZ, R207 ;  /* 0x000000ffffd4a224 */ /* 0x000fe200078e00cf */
[----:B------:R-:W-:Y:S01]  /*1f680*/  @P2 IADD3 R8, PT, PT, R18, 0x1, RZ ;  /* 0x0000000112082810 */ /* 0x000fe20007ffe0ff */
[----:B------:R-:W-:Y:S01]  /*1f690*/  @P2 IMAD.MOV.U32 R3, RZ, RZ, R20 ;  /* 0x000000ffff032224 */ /* 0x000fe200078e0014 */
[----:B------:R-:W-:Y:S01]  /*1f6a0*/  @P2 MOV R212, R207 ;  /* 0x000000cf00d42202 */ /* 0x000fe20000000f00 */
[----:B------:R-:W-:Y:S06]  /*1f6b0*/  BRA `(.L_x_3649) ;  /* 0x0000000400287947 */ /* 0x000fec0003800000 */
.L_x_3650:
        /* <DEDUP_REMOVED lines=8> */
[----:B------:R-:W-:Y:S01]  /*1f740*/  @!P2 IADD3 R3, PT, PT, R15, 0x1, RZ ;  /* 0x000000010f03a810 */ /* 0x000fe20007ffe0ff */
[----:B------:R-:W-:-:S03]  /*1f750*/  @!P2 IMAD.MOV.U32 R17, RZ, RZ, RZ ;  /* 0x000000ffff11a224 */ /* 0x000fc600078e00ff */
[----:B------:R-:W-:-:S13]  /*1f760*/  ISETP.NE.AND P3, PT, R23, RZ, !P2 ;  /* 0x000000ff1700720c */ /* 0x000fda0005765270 */
[----:B------:R-:W-:-:S05]  /*1f770*/  @P3 IMAD.MOV R3, RZ, RZ, R15 ;  /* 0x000000ffff033224 */ /* 0x000fca00078e020f */
[----:B------:R-:W-:-:S07]  /*1f780*/  @!P2 MOV R15, R3 ;  /* 0x00000003000fa202 */ /* 0x000fce0000000f00 */
.L_x_3652:
[----:B------:R-:W-:Y:S05]  /*1f790*/  BSYNC.RECONVERGENT B2 ;  /* 0x0000000000027941 */ /* 0x000fea0003800200 */
.L_x_3651:
        /* <DEDUP_REMOVED lines=44> */
[C---:B------:R-:W-:Y:S01]  /*1fa60*/  IADD3 R9, PT, PT, R211.reuse, -0x24c28bd8, RZ ;  /* 0xdb3d7428d3097810 */ /* 0x040fe20007ffe0ff */
[----:B------:R-:W-:Y:S02]  /*1fa70*/  VIADD R3, R211, 0x1fd5c5a3 ;  /* 0x1fd5c5a3d3037836 */ /* 0x000fe40000000000 */
[----:B------:R-:W-:-:S03]  /*1fa80*/  IMAD.WIDE.U32 R6, R7, -0x2daee0ad, RZ ;  /* 0xd2511f5307067825 */ /* 0x000fc600078e00ff */
[----:B------:R-:W-:Y:S01]  /*1fa90*/  LOP3.LUT R10, R3, R10, R13, 0x96, !PT ;  /* 0x0000000a030a7212 */ /* 0x000fe200078e960d */
[C---:B------:R-:W-:Y:S01]  /*1faa0*/  VIADD R3, R210.reuse, 0xf1bbcdc8 ;  /* 0xf1bbcdc8d2037836 */ /* 0x040fe20000000000 */
[----:B------:R-:W-:Y:S02]  /*1fab0*/  LOP3.LUT R9, R9, R12, R7, 0x96, !PT ;  /* 0x0000000c09097212 */ /* 0x000fe400078e9607 */
[----:B------:R-:W-:Y:S01]  /*1fac0*/  IADD3 R7, PT, PT, R210, -0x700cb87f, RZ ;  /* 0x8ff34781d2077810 */ /* 0x000fe20007ffe0ff */
[----:B------:R-:W-:-:S05]  /*1fad0*/  IMAD.WIDE.U32 R10, R10, -0x326172a9, RZ ;  /* 0xcd9e8d570a0a7825 */ /* 0x000fca00078e00ff */
[----:B------:R-:W-:Y:S01]  /*1fae0*/  LOP3.LUT R3, R3, R8, R11, 0x96, !PT ;  /* 0x0000000803037212 */ /* 0x000fe200078e960b */
[----:B------:R-:W-:-:S04]  /*1faf0*/  IMAD.WIDE.U32 R8, R9, -0x326172a9, RZ ;  /* 0xcd9e8d5709087825 */ /* 0x000fc800078e00ff */
[----:B------:R-:W-:Y:S01]  /*1fb00*/  IMAD.WIDE.U32 R212, R3, -0x2daee0ad, RZ ;  /* 0xd2511f5303d47825 */ /* 0x000fe200078e00ff */
[----:B------:R-:W-:-:S03]  /*1fb10*/  MOV R16, R8 ;  /* 0x0000000800107202 */ /* 0x000fc60000000f00 */
[----:B------:R-:W-:Y:S01]  /*1fb20*/  HFMA2 R8, -RZ, RZ, 0, 0 ;  /* 0x00000000ff087431 */ /* 0x000fe200000001ff */
[----:B------:R-:W-:Y:S01]  /*1fb30*/  LOP3.LUT R20, R7, R10, R9, 0x96, !PT ;  /* 0x0000000a07147212 */ /* 0x000fe200078e9609 */
[----:B------:R-:W-:Y:S01]  /*1fb40*/  IMAD.MOV.U32 R3, RZ, RZ, R207 ;  /* 0x000000ffff037224 */ /* 0x000fe200078e00cf */
[----:B------:R-:W-:-:S07]  /*1fb50*/  LOP3.LUT R19, R19, R6, R213, 0x96, !PT ;  /* 0x0000000613137212 */ /* 0x000fce00078e96d5 */
.L_x_3649:
[----:B------:R-:W-:Y:S05]  /*1fb60*/  BSYNC.RECONVERGENT B1 ;  /* 0x0000000000017941 */ /* 0x000fea0003800200 */
.L_x_3648:
[----:B------:R-:W1:Y:S01]  /*1fb70*/  LDC R216, c[0x0][0x408] ;  /* 0x00010200ffd87b82 */ /* 0x000e620000000800 */
[----:B------:R-:W-:Y:S01]  /*1fb80*/  I2FP.F32.U32 R3, R3 ;  /* 0x0000000300037245 */ /* 0x000fe20000201000 */
[----:B------:R-:W-:Y:S01]  /*1fb90*/  IMAD.MOV.U32 R202, RZ, RZ, 0x2f800000 ;  /* 0x2f800000ffca7424 */ /* 0x000fe200078e00ff */
[----:B------:R-:W-:Y:S01]  /*1fba0*/  LOP3.LUT R25, R25, 0xffffffef, RZ, 0xc0, !PT ;  /* 0xffffffef19197812 */ /* 0x000fe200078ec0ff */
[----:B-----5:R-:W-:Y:S01]  /*1fbb0*/  HADD2.F32 R7, -RZ, R152.H0_H0 ;  /* 0x20000098ff077230 */ /* 0x020fe20000004100 */
[----:B------:R-:W-:Y:S01]  /*1fbc0*/  BSSY.RECONVERGENT B1, `(.L_x_3653) ;  /* 0x000005f000017945 */ /* 0x000fe20003800200 */
[----:B------:R-:W-:Y:S01]  /*1fbd0*/  FFMA.FTZ R6, R3, R202, 1.1641532182693481445e-10 ;  /* 0x2f00000003067423 */ /* 0x000fe200000100ca */
[----:B------:R-:W-:Y:S01]  /*1fbe0*/  MOV R10, 0x2 ;  /* 0x00000002000a7802 */ /* 0x000fe20000000f00 */
[----:B------:R-:W2:Y:S01]  /*1fbf0*/  LDC R215, c[0x0][0x404] ;  /* 0x00010100ffd77b82 */ /* 0x000ea20000000800 */
[----:B-1----:R-:W-:Y:S01]  /*1fc00*/  FMUL.FTZ R3, R7, R216 ;  /* 0x000000d807037220 */ /* 0x002fe20000410000 */
[----:B------:R-:W-:Y:S01]  /*1fc10*/  IMAD.MOV.U32 R7, RZ, RZ, R16 ;  /* 0x000000ffff077224 */ /* 0x000fe200078e0010 */
[----:B--2---:R-:W-:-:S04]  /*1fc20*/  FSETP.GTU.FTZ.AND P2, PT, R6, R215, PT ;  /* 0x000000d70600720b */ /* 0x004fc80003f5c000 */
        /* <DEDUP_REMOVED lines=13> */
.L_x_3655:
        /* <DEDUP_REMOVED lines=13> */
.L_x_3657:
[----:B------:R-:W-:Y:S05]  /*1fdd0*/  BSYNC.RECONVERGENT B2 ;  /* 0x0000000000027941 */ /* 0x000fea0003800200 */
.L_x_3656:
[----:B------:R-:W-:Y:S01]  /*1fde0*/  IMAD.WIDE.U32 R8, R23, -0x326172a9, RZ ;  /* 0xcd9e8d5717087825 */ /* 0x000fe200078e00ff */
[----:B------:R-:W-:Y:S02]  /*1fdf0*/  LOP3.LUT R6, R15, R13, R211, 0x96, !PT ;  /* 0x0000000d0f067212 */ /* 0x000fe400078e96d3 */
[----:B------:R-:W-:Y:S02]  /*1fe00*/  IADD3 R13, PT, PT, R211, -0x4498517b, RZ ;  /* 0xbb67ae85d30d7810 */ /* 0x000fe40007ffe0ff */
[----:B------:R-:W-:Y:S01]  /*1fe10*/  LOP3.LUT R10, R17, R9, R210, 0x96, !PT ;  /* 0x00000009110a7212 */ /* 0x000fe200078e96d2 */
[----:B------:R-:W-:Y:S01]  /*1fe20*/  IMAD.WIDE.U32 R6, R6, -0x326172a9, RZ ;  /* 0xcd9e8d5706067825 */ /* 0x000fe200078e00ff */
[----:B------:R-:W-:-:S03]  /*1fe30*/  IADD3 R19, PT, PT, R211, -0x695add53, RZ ;  /* 0x96a522add3137810 */ /* 0x000fc60007ffe0ff */
        /* <DEDUP_REMOVED lines=52> */
[----:B------:R-:W-:Y:S01]  /*20180*/  HFMA2 R10, -RZ, RZ, 0, 0 ;  /* 0x00000000ff0a7431 */ /* 0x000fe200000001ff */
[----:B------:R-:W-:Y:S01]  /*20190*/  MOV R7, R212 ;  /* 0x000000d400077202 */ /* 0x000fe20000000f00 */
[----:B------:R-:W-:-:S07]  /*201a0*/  IMAD.MOV.U32 R212, RZ, RZ, R6 ;  /* 0x000000ffffd47224 */ /* 0x000fce00078e0006 */
.L_x_3654:
[----:B------:R-:W-:Y:S05]  /*201b0*/  BSYNC.RECONVERGENT B1 ;  /* 0x0000000000017941 */ /* 0x000fea0003800200 */
.L_x_3653:
[----:B------:R-:W-:Y:S01]  /*201c0*/  I2FP.F32.U32 R7, R7 ;  /* 0x0000000700077245 */ /* 0x000fe20000201000 */
[----:B------:R-:W-:Y:S01]  /*201d0*/  HADD2.F32 R9, -RZ, R144.H0_H0 ;  /* 0x20000090ff097230 */ /* 0x000fe20000004100 */
[----:B------:R-:W-:Y:S01]  /*201e0*/  BSSY.RECONVERGENT B1, `(.L_x_3658) ;  /* 0x0000062000017945 */ /* 0x000fe20003800200 */
[----:B------:R-:W-:Y:S02]  /*201f0*/  MOV R8, 0x2 ;  /* 0x0000000200087802 */ /* 0x000fe40000000f00 */
[----:B------:R-:W-:Y:S01]  /*20200*/  FFMA.FTZ R6, R7, R202, 1.1641532182693481445e-10 ;  /* 0x2f00000007067423 */ /* 0x000fe200000100ca */
[----:B------:R-:W-:Y:S01]  /*20210*/  FMUL.FTZ R9, R9, R216 ;  /* 0x000000d809097220 */ /* 0x000fe20000410000 */
[----:B------:R-:W-:-:S03]  /*20220*/  @P1 HADD2.F32 R7, -RZ, R148.H0_H0 ;  /* 0x20000094ff071230 */ /* 0x000fc60000004100 */
        /* <DEDUP_REMOVED lines=18> */
.L_x_3660:
        /* <DEDUP_REMOVED lines=13> */
.L_x_3662:
[----:B------:R-:W-:Y:S05]  /*20420*/  BSYNC.RECONVERGENT B2 ;  /* 0x0000000000027941 */ /* 0x000fea0003800200 */
.L_x_3661:
        /* <DEDUP_REMOVED lines=54> */
[----:B------:R-:W-:-:S03]  /*20790*/  LOP3.LUT R19, R19, R8, R7, 0x96, !PT ;  /* 0x0000000813137212 */ /* 0x000fc600078e9607 */
[----:B------:R-:W-:Y:S01]  /*207a0*/  HFMA2 R8, -RZ, RZ, 0, 0 ;  /* 0x00000000ff087431 */ /* 0x000fe200000001ff */
[----:B------:R-:W-:Y:S01]  /*207b0*/  MOV R7, R212 ;  /* 0x000000d400077202 */ /* 0x000fe20000000f00 */
[----:B------:R-:W-:Y:S02]  /*207c0*/  VIADD R9, R210, 0x8ff34781 ;  /* 0x8ff34781d2097836 */ /* 0x000fe40000000000 */
[----:B------:R-:W-:Y:S02]  /*207d0*/  IMAD.MOV.U32 R16, RZ, RZ, R10 ;  /* 0x000000ffff107224 */ /* 0x000fe400078e000a */
[----:B------:R-:W-:Y:S01]  /*207e0*/  IMAD.MOV.U32 R212, RZ, RZ, R6 ;  /* 0x000000ffffd47224 */ /* 0x000fe200078e0006 */
[----:B------:R-:W-:-:S07]  /*207f0*/  LOP3.LUT R20, R9, R18, R11, 0x96, !PT ;  /* 0x0000001209147212 */ /* 0x000fce00078e960b */
.L_x_3659:
[----:B------:R-:W-:Y:S05]  /*20800*/  BSYNC.RECONVERGENT B1 ;  /* 0x0000000000017941 */ /* 0x000fea0003800200 */
.L_x_3658:
        /* <DEDUP_REMOVED lines=22> */
.L_x_3665:
        /* <DEDUP_REMOVED lines=13> */
.L_x_3667:
[----:B------:R-:W-:Y:S05]  /*20a40*/  BSYNC.RECONVERGENT B2 ;  /* 0x0000000000027941 */ /* 0x000fea0003800200 */
.L_x_3666:
        /* <DEDUP_REMOVED lines=61> */
.L_x_3664:
[----:B------:R-:W-:Y:S05]  /*20e20*/  BSYNC.RECONVERGENT B1 ;  /* 0x0000000000017941 */ /* 0x000fea0003800200 */
.L_x_3663:
        /* <DEDUP_REMOVED lines=26> */
.L_x_3670:
        /* <DEDUP_REMOVED lines=13> */
.L_x_3672:
[----:B------:R-:W-:Y:S05]  /*210a0*/  BSYNC.RECONVERGENT B2 ;  /* 0x0000000000027941 */ /* 0x000fea0003800200 */
.L_x_3671:
        /* <DEDUP_REMOVED lines=55> */
[----:B------:R-:W-:Y:S02]  /*21420*/  LOP3.LUT R20, R9, R18, R11, 0x96, !PT ;  /* 0x0000001209147212 */ /* 0x000fe400078e960b */
[----:B------:R-:W-:Y:S02]  /*21430*/  MOV R16, R10 ;  /* 0x0000000a00107202 */ /* 0x000fe40000000f00 */
[----:B------:R-:W-:Y:S01]  /*21440*/  LOP3.LUT R19, R19, R8, R7, 0x96, !PT ;  /* 0x0000000813137212 */ /* 0x000fe200078e9607 */
[----:B------:R-:W-:Y:S01]  /*21450*/  IMAD.MOV.U32 R7, RZ, RZ, R212 ;  /* 0x000000ffff077224 */ /* 0x000fe200078e00d4 */
[----:B------:R-:W-:Y:S01]  /*21460*/  MOV R212, R6 ;  /* 0x0000000600d47202 */ /* 0x000fe20000000f00 */
[----:B------:R-:W-:-:S07]  /*21470*/  IMAD.MOV.U32 R8, RZ, RZ, RZ ;  /* 0x000000ffff087224 */ /* 0x000fce00078e00ff */
.L_x_3669:
[----:B------:R-:W-:Y:S05]  /*21480*/  BSYNC.RECONVERGENT B1 ;  /* 0x0000000000017941 */ /* 0x000fea0003800200 */
.L_x_3668:
[----:B------:R-:W-:Y:S01]  /*21490*/  I2FP.F32.U32 R7, R7 ;  /* 0x0000000700077245 */ /* 0x000fe20000201000 */
[----:B------:R-:W-:Y:S01]  /*214a0*/  HADD2.F32 R9, -RZ, R153.H0_H0 ;  /* 0x20000099ff097230 */ /* 0x000fe20000004100 */
        /* <DEDUP_REMOVED lines=20> */
.L_x_3675:
        /* <DEDUP_REMOVED lines=13> */
.L_x_3677:
[----:B------:R-:W-:Y:S05]  /*216c0*/  BSYNC.RECONVERGENT B2 ;  /* 0x0000000000027941 */ /* 0x000fea0003800200 */
.L_x_3676:
        /* <DEDUP_REMOVED lines=58> */
[----:B------:R-:W-:Y:S01]  /*21a70*/  HFMA2 R10, -RZ, RZ, 0, 0 ;  /* 0x00000000ff0a7431 */ /* 0x000fe200000001ff */
[----:B------:R-:W-:Y:S01]  /*21a80*/  MOV R7, R212 ;  /* 0x000000d400077202 */ /* 0x000fe20000000f00 */
[----:B------:R-:W-:-:S07]  /*21a90*/  IMAD.MOV.U32 R212, RZ, RZ, R6 ;  /* 0x000000ffffd47224 */ /* 0x000fce00078e0006 */
.L_x_3674:
[----:B------:R-:W-:Y:S05]  /*21aa0*/  BSYNC.RECONVERGENT B1 ;  /* 0x0000000000017941 */ /* 0x000fea0003800200 */
.L_x_3673:
        /* <DEDUP_REMOVED lines=25> */
.L_x_3680:
[----:B------:R-:W-:Y:S01]  /*21c40*/  IADD3 R26, PT, PT, R26, 0x1, RZ ;  /* 0x000000011a1a7810 */ /* 0x000fe20007ffe0ff */
[----:B------:R-:W-:Y:S03]  /*21c50*/  BSSY.RECONVERGENT B2, `(.L_x_3681) ;  /* 0x000000c000027945 */ /* 0x000fe60003800200 */
[C---:B------:R-:W-:Y:S01]  /*21c60*/  ISETP.NE.AND P2, PT, R26.reuse, RZ, PT ;  /* 0x000000ff1a00720c */ /* 0x040fe20003f45270 */
[----:B0-----:R-:W-:-:S12]  /*21c70*/  IMAD.WIDE.U32 R208, R26, -0x2daee0ad, RZ ;  /* 0xd2511f531ad07825 */ /* 0x001fd800078e00ff */
        /* <DEDUP_REMOVED lines=9> */
.L_x_3682:
[----:B------:R-:W-:Y:S05]  /*21d10*/  BSYNC.RECONVERGENT B2 ;  /* 0x0000000000027941 */ /* 0x000fea0003800200 */
.L_x_3681:
        /* <DEDUP_REMOVED lines=30> */
[----:B------:R-:W-:Y:S02]  /*21f00*/  IADD3 R7, PT, PT, R211, -0x56f99767, RZ ;  /* 0xa9066899d3077810 */ /* 0x000fe40007ffe0ff */
[----:B------:R-:W-:Y:S01]  /*21f10*/  LOP3.LUT R19, R19, R18, R9, 0x96, !PT ;  /* 0x0000001213137212 */ /* 0x000fe200078e9609 */
[----:B------:R-:W-:Y:S01]  /*21f20*/  VIADD R9, R211, 0x646e171e ;  /* 0x646e171ed3097836 */ /* 0x000fe20000000000 */
[----:B------:R-:W-:-:S03]  /*21f30*/  LOP3.LUT R7, R7, R208, R159, 0x96, !PT ;  /* 0x000000d007077212 */ /* 0x000fc600078e969f */
        /* <DEDUP_REMOVED lines=8> */
[----:B------:R-:W-:Y:S02]  /*21fc0*/  IADD3 R7, PT, PT, R211, 0x1fd5c5a3, RZ ;  /* 0x1fd5c5a3d3077810 */ /* 0x000fe40007ffe0ff */
[----:B------:R-:W-:Y:S01]  /*21fd0*/  LOP3.LUT R19, R19, R18, R9, 0x96, !PT ;  /* 0x0000001213137212 */ /* 0x000fe200078e9609 */
[----:B------:R-:W-:Y:S01]  /*21fe0*/  VIADD R9, R211, 0xdb3d7428 ;  /* 0xdb3d7428d3097836 */ /* 0x000fe20000000000 */
[----:B------:R-:W-:Y:S02]  /*21ff0*/  LOP3.LUT R208, R7, R208, R159, 0x96, !PT ;  /* 0x000000d007d07212 */ /* 0x000fe400078e969f */
[----:B------:R-:W-:Y:S01]  /*22000*/  IADD3 R7, PT, PT, R210, -0xe443238, RZ ;  /* 0xf1bbcdc8d2077810 */ /* 0x000fe20007ffe0ff */
[----:B------:R-:W-:-:S04]  /*22010*/  IMAD.WIDE.U32 R18, R19, -0x2daee0ad, RZ ;  /* 0xd2511f5313127825 */ /* 0x000fc800078e00ff */
        /* <DEDUP_REMOVED lines=8> */
[----:B------:R-:W-:Y:S02]  /*220a0*/  HFMA2 R18, -RZ, RZ, 0, 0 ;  /* 0x00000000ff127431 */ /* 0x000fe400000001ff */
[----:B------:R-:W-:Y:S01]  /*220b0*/  IMAD.MOV.U32 R16, RZ, RZ, R158 ;  /* 0x000000ffff107224 */ /* 0x000fe200078e009e */
[----:B------:R-:W-:Y:S02]  /*220c0*/  LOP3.LUT R20, R7, R208, R159, 0x96, !PT ;  /* 0x000000d007147212 */ /* 0x000fe400078e969f */
[----:B------:R-:W-:Y:S01]  /*220d0*/  MOV R7, R212 ;  /* 0x000000d400077202 */ /* 0x000fe20000000f00 */
[----:B------:R-:W-:-:S07]  /*220e0*/  IMAD.MOV.U32 R212, RZ, RZ, R8 ;  /* 0x000000ffffd47224 */ /* 0x000fce00078e0008 */
.L_x_3679:
[----:B------:R-:W-:Y:S05]  /*220f0*/  BSYNC.RECONVERGENT B1 ;  /* 0x0000000000017941 */ /* 0x000fea0003800200 */
.L_x_3678:
        /* <DEDUP_REMOVED lines=22> */
.L_x_3685:
[----:B------:R-:W-:Y:S01]  /*22260*/  VIADD R26, R26, 0x1 ;  /* 0x000000011a1a7836 */ /* 0x000fe20000000000 */
[----:B------:R-:W-:Y:S03]  /*22270*/  BSSY.RECONVERGENT B2, `(.L_x_3686) ;  /* 0x000000c000027945 */ /* 0x000fe60003800200 */
[C---:B0-----:R-:W-:Y:S01]  /*22280*/  IMAD.WIDE.U32 R158, R26.reuse, -0x2daee0ad, RZ ;  /* 0xd2511f531a9e7825 */ /* 0x041fe200078e00ff */
        /* <DEDUP_REMOVED lines=10> */
.L_x_3687:
[----:B------:R-:W-:Y:S05]  /*22330*/  BSYNC.RECONVERGENT B2 ;  /* 0x0000000000027941 */ /* 0x000fea0003800200 */
.L_x_3686:
        /* <DEDUP_REMOVED lines=57> */
[----:B------:R-:W-:-:S03]  /*226d0*/  IMAD.MOV.U32 R152, RZ, RZ, RZ ;  /* 0x000000ffff987224 */ /* 0x000fc600078e00ff */
[----:B------:R-:W-:Y:S01]  /*226e0*/  LOP3.LUT R19, R159, R18, R9, 0x96, !PT ;  /* 0x000000129f137212 */ /* 0x000fe200078e9609 */
[----:B------:R-:W-:Y:S01]  /*226f0*/  IMAD.MOV.U32 R9, RZ, RZ, R212 ;  /* 0x000000ffff097224 */ /* 0x000fe200078e00d4 */
[----:B------:R-:W-:-:S07]  /*22700*/  MOV R212, R8 ;  /* 0x0000000800d47202 */ /* 0x000fce0000000f00 */
.L_x_3684:
[----:B------:R-:W-:Y:S05]  /*22710*/  BSYNC.RECONVERGENT B1 ;  /* 0x0000000000017941 */ /* 0x000fea0003800200 */
.L_x_3683:
[----:B------:R-:W-:Y:S01]  /*22720*/  I2FP.F32.U32 R9, R9 ;  /* 0x0000000900097245 */ /* 0x000fe20000201000 */
[----:B------:R-:W-:Y:S01]  /*22730*/  HADD2.F32 R153, -RZ, R145.H1_H1 ;  /* 0x30000091ff997230 */ /* 0x000fe20000004100 */
[----:B------:R-:W-:Y:S01]  /*22740*/  BSSY.RECONVERGENT B1, `(.L_x_3688) ;  /* 0x0000062000017945 */ /* 0x000fe20003800200 */
[----:B------:R-:W-:Y:S02]  /*22750*/  @P1 HADD2.F32 R18, -RZ, R149.H1_H1 ;  /* 0x30000095ff121230 */ /* 0x000fe40000004100 */
[----:B------:R-:W-:Y:S01]  /*22760*/  FFMA.FTZ R8, R9, R202, 1.1641532182693481445e-10 ;  /* 0x2f00000009087423 */ /* 0x000fe200000100ca */
[----:B------:R-:W-:-:S04]  /*22770*/  FMUL.FTZ R153, R153, R216 ;  /* 0x000000d899997220 */ /* 0x000fc80000410000 */
[----:B------:R-:W-:-:S04]  /*22780*/  FSETP.GTU.FTZ.AND P2, PT, R8, R215, PT ;  /* 0x000000d70800720b */ /* 0x000fc80003f5c000 */
[----:B------:R-:W-:Y:S01]  /*22790*/  FSEL R8, R153, RZ, !P2 ;  /* 0x000000ff99087208 */ /* 0x000fe20005000000 */
[----:B------:R-:W-:Y:S01]  /*227a0*/  IMAD.MOV.U32 R153, RZ, RZ, 0x2 ;  /* 0x00000002ff997424 */ /* 0x000fe200078e00ff */
[----:B------:R-:W-:Y:S02]  /*227b0*/  SEL R10, RZ, 0x1, P2 ;  /* 0x00000001ff0a7807 */ /* 0x000fe40001000000 */
[----:B------:R-:W-:Y:S01]  /*227c0*/  ISETP.NE.AND P2, PT, R152, 0x1, PT ;  /* 0x000000019800780c */ /* 0x000fe20003f45270 */
[----:B------:R-:W-:-:S04]  /*227d0*/  FADD.FTZ R7, R7, R8 ;  /* 0x0000000807077221 */ /* 0x000fc80000010000 */
[----:B------:R-:W-:Y:S01]  /*227e0*/  @P1 FADD.FTZ R177, R18, R7 ;  /* 0x0000000712b11221 */ /* 0x000fe20000010000 */
[----:B------:R-:W-:Y:S02]  /*227f0*/  @!P1 MOV R177, R7 ;  /* 0x0000000700b19202 */ /* 0x000fe40000000f00 */
[----:B------:R-:W-:Y:S02]  /*22800*/  MOV R7, R16 ;  /* 0x0000001000077202 */ /* 0x000fe40000000f00 */
        /* <DEDUP_REMOVED lines=10> */
.L_x_3690:
        /* <DEDUP_REMOVED lines=13> */
.L_x_3692:
[----:B------:R-:W-:Y:S05]  /*22980*/  BSYNC.RECONVERGENT B2 ;  /* 0x0000000000027941 */ /* 0x000fea0003800200 */
.L_x_3691:
[----:B------:R-:W-:Y:S01]  /*22990*/  IMAD.WIDE.U32 R18, R23, -0x326172a9, RZ ;  /* 0xcd9e8d5717127825 */ /* 0x000fe200078e00ff */
[----:B------:R-:W-:Y:S02]  /*229a0*/  LOP3.LUT R8, R15, R159, R211, 0x96, !PT ;  /* 0x0000009f0f087212 */ /* 0x000fe400078e96d3 */
[----:B------:R-:W-:Y:S02]  /*229b0*/  IADD3 R7, PT, PT, R210, -0x61c88647, RZ ;  /* 0x9e3779b9d2077810 */ /* 0x000fe40007ffe0ff */
        /* <DEDUP_REMOVED lines=51> */
[----:B------:R-:W-:Y:S01]  /*22cf0*/  MOV R16, R152 ;  /* 0x0000009800107202 */ /* 0x000fe20000000f00 */
[----:B------:R-:W-:Y:S01]  /*22d00*/  IMAD.WIDE.U32 R8, R8, -0x2daee0ad, RZ ;  /* 0xd2511f5308087825 */ /* 0x000fe200078e00ff */
[----:B------:R-:W-:-:S03]  /*22d10*/  LOP3.LUT R20, R7, R158, R153, 0x96, !PT ;  /* 0x0000009e07147212 */ /* 0x000fc600078e9699 */
[----:B------:R-:W-:Y:S01]  /*22d20*/  IMAD.MOV.U32 R7, RZ, RZ, R212 ;  /* 0x000000ffff077224 */ /* 0x000fe200078e00d4 */
[----:B------:R-:W-:Y:S01]  /*22d30*/  LOP3.LUT R19, R19, R18, R9, 0x96, !PT ;  /* 0x0000001213137212 */ /* 0x000fe200078e9609 */
[----:B------:R-:W-:Y:S01]  /*22d40*/  IMAD.MOV.U32 R153, RZ, RZ, RZ ;  /* 0x000000ffff997224 */ /* 0x000fe200078e00ff */
[----:B------:R-:W-:-:S07]  /*22d50*/  MOV R212, R8 ;  /* 0x0000000800d47202 */ /* 0x000fce0000000f00 */
.L_x_3689:
[----:B------:R-:W-:Y:S05]  /*22d60*/  BSYNC.RECONVERGENT B1 ;  /* 0x0000000000017941 */ /* 0x000fea0003800200 */
.L_x_3688:
        /* <DEDUP_REMOVED lines=20> */
.L_x_3695:
        /* <DEDUP_REMOVED lines=13> */
.L_x_3697:
[----:B------:R-:W-:Y:S05]  /*22f80*/  BSYNC.RECONVERGENT B2 ;  /* 0x0000000000027941 */ /* 0x000fea0003800200 */
.L_x_3696:
        /* <DEDUP_REMOVED lines=61> */
.L_x_3694:
[----:B------:R-:W-:Y:S05]  /*23360*/  BSYNC.RECONVERGENT B1 ;  /* 0x0000000000017941 */ /* 0x000fea0003800200 */
.L_x_3693:
[----:B------:R-:W-:Y:S01]  /*23370*/  I2FP.F32.U32 R9, R18 ;  /* 0x0000001200097245 */ /* 0x000fe20000201000 */
[----:B------:R-:W-:Y:S01]  /*23380*/  HADD2.F32 R153, -RZ, R146.H0_H0 ;  /* 0x20000092ff997230 */ /* 0x000fe20000004100 */
[----:B------:R-:W-:Y:S01]  /*23390*/  BSSY.RECONVERGENT B1, `(.L_x_3698) ;  /* 0x0000062000017945 */ /* 0x000fe20003800200 */
[----:B------:R-:W-:Y:S01]  /*233a0*/  @P1 HADD2.F32 R178, -RZ, R150.H0_H0 ;  /* 0x20000096ffb21230 */ /* 0x000fe20000004100 */
        /* <DEDUP_REMOVED lines=21> */
.L_x_3700:
        /* <DEDUP_REMOVED lines=13> */
.L_x_3702:
[----:B------:R-:W-:Y:S05]  /*235d0*/  BSYNC.RECONVERGENT B2 ;  /* 0x0000000000027941 */ /* 0x000fea0003800200 */
.L_x_3701:
        /* <DEDUP_REMOVED lines=56> */
[----:B------:R-:W-:Y:S01]  /*23960*/  IMAD.MOV.U32 R16, RZ, RZ, R158 ;  /* 0x000000ffff107224 */ /* 0x000fe200078e009e */
[----:B------:R-:W-:Y:S01]  /*23970*/  MOV R7, R212 ;  /* 0x000000d400077202 */ /* 0x000fe20000000f00 */
[----:B------:R-:W-:Y:S02]  /*23980*/  IMAD.MOV.U32 R212, RZ, RZ, R18 ;  /* 0x000000ffffd47224 */ /* 0x000fe400078e0012 */
[----:B------:R-:W-:Y:S01]  /*23990*/  HFMA2 R18, -RZ, RZ, 0, 0 ;  /* 0x00000000ff127431 */ /* 0x000fe200000001ff */
[----:B------:R-:W-:-:S07]  /*239a0*/  LOP3.LUT R19, R153, R152, R19, 0x96, !PT ;  /* 0x0000009899137212 */ /* 0x000fce00078e9613 */
.L_x_3699:
[----:B------:R-:W-:Y:S05]  /*239b0*/  BSYNC.RECONVERGENT B1 ;  /* 0x0000000000017941 */ /* 0x000fea0003800200 */
.L_x_3698:
        /* <DEDUP_REMOVED lines=20> */
.L_x_3705:
        /* <DEDUP_REMOVED lines=13> */
.L_x_3707:
[----:B------:R-:W-:Y:S05]  /*23bd0*/  BSYNC.RECONVERGENT B2 ;  /* 0x0000000000027941 */ /* 0x000fea0003800200 */
.L_x_3706:
        /* <DEDUP_REMOVED lines=61> */
.L_x_3704:
[----:B------:R-:W-:Y:S05]  /*23fb0*/  BSYNC.RECONVERGENT B1 ;  /* 0x0000000000017941 */ /* 0x000fea0003800200 */
.L_x_3703:
        /* <DEDUP_REMOVED lines=25> */
.L_x_3710:
        /* <DEDUP_REMOVED lines=13> */
.L_x_3712:
[----:B------:R-:W-:Y:S05]  /*24220*/  BSYNC.RECONVERGENT B2 ;  /* 0x0000000000027941 */ /* 0x000fea0003800200 */
.L_x_3711:
        /* <DEDUP_REMOVED lines=61> */
.L_x_3709:
[----:B------:R-:W-:Y:S05]  /*24600*/  BSYNC.RECONVERGENT B1 ;  /* 0x0000000000017941 */ /* 0x000fea0003800200 */
.L_x_3708:
        /* <DEDUP_REMOVED lines=20> */
.L_x_3715:
        /* <DEDUP_REMOVED lines=13> */
.L_x_3717:
[----:B------:R-:W-:Y:S05]  /*24820*/  BSYNC.RECONVERGENT B2 ;  /* 0x0000000000027941 */ /* 0x000fea0003800200 */
.L_x_3716:
        /* <DEDUP_REMOVED lines=61> */
.L_x_3714:
[----:B------:R-:W-:Y:S05]  /*24c00*/  BSYNC.RECONVERGENT B1 ;  /* 0x0000000000017941 */ /* 0x000fea0003800200 */
.L_x_3713:
[----:B------:R-:W-:Y:S01]  /*24c10*/  I2FP.F32.U32 R153, R152 ;  /* 0x0000009800997245 */ /* 0x000fe20000201000 */
[----:B------:R-:W-:Y:S01]  /*24c20*/  HADD2.F32 R159, -RZ, R147.H0_H0 ;  /* 0x20000093ff9f7230 */ /* 0x000fe20000004100 */
[----:B------:R-:W-:Y:S01]  /*24c30*/  BSSY.RECONVERGENT B1, `(.L_x_3718) ;  /* 0x0000063000017945 */ /* 0x000fe20003800200 */
[----:B------:R-:W-:Y:S02]  /*24c40*/  @P1 HADD2.F32 R192, -RZ, R151.H0_H0 ;  /* 0x20000097ffc01230 */ /* 0x000fe40000004100 */
[----:B------:R-:W-:Y:S01]  /*24c50*/  FFMA.FTZ R18, R153, R202, 1.1641532182693481445e-10 ;  /* 0x2f00000099127423 */ /* 0x000fe200000100ca */
[----:B------:R-:W-:Y:S01]  /*24c60*/  FMUL.FTZ R152, R159, R216 ;  /* 0x000000d89f987220 */ /* 0x000fe20000410000 */
[----:B------:R-:W-:-:S03]  /*24c70*/  MOV R159, 0x2 ;  /* 0x00000002009f7802 */ /* 0x000fc60000000f00 */
        /* <DEDUP_REMOVED lines=19> */
.L_x_3720:
        /* <DEDUP_REMOVED lines=13> */
.L_x_3722:
[----:B------:R-:W-:Y:S05]  /*24e80*/  BSYNC.RECONVERGENT B2 ;  /* 0x0000000000027941 */ /* 0x000fea0003800200 */
.L_x_3721:
        /* <DEDUP_REMOVED lines=56> */
[----:B------:R-:W-:Y:S02]  /*25210*/  HFMA2 R159, -RZ, RZ, 0, 0 ;  /* 0x00000000ff9f7431 */ /* 0x000fe400000001ff */
[----:B------:R-:W-:Y:S01]  /*25220*/  IMAD.MOV.U32 R16, RZ, RZ, R158 ;  /* 0x000000ffff107224 */ /* 0x000fe200078e009e */
[----:B------:R-:W-:Y:S02]  /*25230*/  LOP3.LUT R19, R209, R152, R19, 0x96, !PT ;  /* 0x00000098d1137212 */ /* 0x000fe400078e9613 */
[----:B------:R-:W-:Y:S01]  /*25240*/  MOV R152, R212 ;  /* 0x000000d400987202 */ /* 0x000fe20000000f00 */
[----:B------:R-:W-:-:S07]  /*25250*/  IMAD.MOV.U32 R212, RZ, RZ, R18 ;  /* 0x000000ffffd47224 */ /* 0x000fce00078e0012 */
.L_x_3719:
[----:B------:R-:W-:Y:S05]  /*25260*/  BSYNC.RECONVERGENT B1 ;  /* 0x0000000000017941 */ /* 0x000fea0003800200 */
.L_x_3718:
        /* <DEDUP_REMOVED lines=20> */
.L_x_3725:
        /* <DEDUP_REMOVED lines=9> */
[----:B------:R-:W-:Y:S02]  /*25440*/  @!P6 IADD3 R18, PT, PT, R15, 0x1, RZ ;  /* 0x000000010f12e810 */ /* 0x000fe40007ffe0ff */
[----:B------:R-:W-:Y:S02]  /*25450*/  @!P6 MOV R17, RZ ;  /* 0x000000ff0011e202 */ /* 0x000fe40000000f00 */
[----:B------:R-:W-:-:S13]  /*25460*/  ISETP.NE.AND P0, PT, R23, RZ, !P6 ;  /* 0x000000ff1700720c */ /* 0x000fda0007705270 */
[----:B------:R-:W-:Y:S01]  /*25470*/  @P0 IMAD.MOV R18, RZ, RZ, R15 ;  /* 0x000000ffff120224 */ /* 0x000fe200078e020f */
[----:B------:R-:W-:-:S03]  /*25480*/  ISETP.NE.AND P0, PT, R16, RZ, PT ;  /* 0x000000ff1000720c */ /* 0x000fc60003f05270 */
[----:B------:R-:W-:-:S10]  /*25490*/  @!P6 IMAD.MOV.U32 R15, RZ, RZ, R18 ;  /* 0x000000ffff0fe224 */ /* 0x000fd400078e0012 */
.L_x_3727:
[----:B------:R-:W-:Y:S05]  /*254a0*/  BSYNC.RECONVERGENT B2 ;  /* 0x0000000000027941 */ /* 0x000fea0003800200 */
.L_x_3726:
        /* <DEDUP_REMOVED lines=57> */
[----:B------:R-:W-:Y:S01]  /*25840*/  IMAD.MOV.U32 R153, RZ, RZ, R212 ;  /* 0x000000ffff997224 */ /* 0x000fe200078e00d4 */
[----:B------:R-:W-:Y:S01]  /*25850*/  MOV R212, R18 ;  /* 0x0000001200d47202 */ /* 0x000fe20000000f00 */
[----:B------:R-:W-:Y:S01]  /*25860*/  IMAD.MOV.U32 R18, RZ, RZ, RZ ;  /* 0x000000ffff127224 */ /* 0x000fe200078e00ff */
[----:B------:R-:W-:-:S07]  /*25870*/  LOP3.LUT R19, R209, R152, R19, 0x96, !PT ;  /* 0x00000098d1137212 */ /* 0x000fce00078e9613 */
.L_x_3724:
[----:B------:R-:W-:Y:S05]  /*25880*/  BSYNC.RECONVERGENT B1 ;  /* 0x0000000000017941 */ /* 0x000fea0003800200 */
.L_x_3723:
[----:B------:R-:W-:Y:S01]  /*25890*/  I2FP.F32.U32 R153, R153 ;  /* 0x0000009900997245 */ /* 0x000fe20000201000 */
[----:B------:R-:W-:Y:S01]  /*258a0*/  HADD2.F32 R159, -RZ, R147.H1_H1 ;  /* 0x30000093ff9f7230 */ /* 0x000fe20000004100 */
[----:B------:R-:W-:-:S03]  /*258b0*/  PRMT R154, R217, 0x5410, R154 ;  /* 0x00005410d99a7816 */ /* 0x000fc6000000009a */
[----:B------:R-:W-:Y:S01]  /*258c0*/  FFMA.FTZ R202, R153, R202, 1.1641532182693481445e-10 ;  /* 0x2f00000099ca7423 */ /* 0x000fe200000100ca */
[----:B------:R-:W-:Y:S01]  /*258d0*/  FMUL.FTZ R152, R159, R216 ;  /* 0x000000d89f987220 */ /* 0x000fe20000410000 */
[----:B------:R-:W-:-:S03]  /*258e0*/  PRMT R153, R6, 0x5410, R214 ;  /* 0x0000541006997816 */ /* 0x000fc600000000d6 */
[----:B------:R-:W-:Y:S01]  /*258f0*/  FSETP.GTU.FTZ.AND P6, PT, R202, R215, PT ;  /* 0x000000d7ca00720b */ /* 0x000fe20003fdc000 */
[----:B------:R-:W-:-:S03]  /*25900*/  @P1 HADD2.F32 R202, -RZ, R151.H1_H1 ;  /* 0x30000097ffca1230 */ /* 0x000fc60000004100 */
        /* <DEDUP_REMOVED lines=10> */
.L_x_3647:
        /* <DEDUP_REMOVED lines=9> */
[----:B------:R-:W-:Y:S01]  /*25a40*/  @!P2 MOV R159, 0x3 ;  /* 0x00000003009fa802 */ /* 0x000fe20000000f00 */
[----:B------:R-:W-:Y:S01]  /*25a50*/  @!P2 IMAD.MOV.U32 R3, RZ, RZ, R19 ;  /* 0x000000ffff03a224 */ /* 0x000fe200078e0013 */
[----:B------:R-:W-:Y:S01]  /*25a60*/  @!P2 MOV R212, R207 ;  /* 0x000000cf00d4a202 */ /* 0x000fe20000000f00 */
[----:B------:R-:W-:Y:S01]  /*25a70*/  @P2 VIADD R159, R18, 0x1 ;  /* 0x00000001129f2836 */ /* 0x000fe20000000000 */
[----:B------:R-:W-:Y:S01]  /*25a80*/  @P2 MOV R3, R20 ;  /* 0x0000001400032202 */ /* 0x000fe20000000f00 */
[----:B------:R-:W-:Y:S01]  /*25a90*/  @P2 IMAD.MOV.U32 R212, RZ, RZ, R207 ;  /* 0x000000ffffd42224 */ /* 0x000fe200078e00cf */
[----:B------:R-:W-:Y:S06]  /*25aa0*/  BRA `(.L_x_3730) ;  /* 0x0000000400287947 */ /* 0x000fec0003800000 */
.L_x_3731:
        /* <DEDUP_REMOVED lines=8> */
[----:B------:R-:W-:Y:S01]  /*25b30*/  @!P2 VIADD R3, R15, 0x1 ;  /* 0x000000010f03a836 */ /* 0x000fe20000000000 */
[----:B------:R-:W-:Y:S02]  /*25b40*/  @!P2 MOV R17, RZ ;  /* 0x000000ff0011a202 */ /* 0x000fe40000000f00 */
[----:B------:R-:W-:-:S13]  /*25b50*/  ISETP.NE.AND P3, PT, R23, RZ, !P2 ;  /* 0x000000ff1700720c */ /* 0x000fda0005765270 */
[----:B------:R-:W-:-:S05]  /*25b60*/  @P3 IADD3 R3, PT, PT, R15, RZ, RZ ;  /* 0x000000ff0f033210 */ /* 0x000fca0007ffe0ff */
[----:B------:R-:W-:-:S07]  /*25b70*/  @!P2 IMAD.MOV.U32 R15, RZ, RZ, R3 ;  /* 0x000000ffff0fa224 */ /* 0x000fce00078e0003 */
.L_x_3733:
[----:B------:R-:W-:Y:S05]  /*25b80*/  BSYNC.RECONVERGENT B2 ;  /* 0x0000000000027941 */ /* 0x000fea0003800200 */
.L_x_3732:
        /* <DEDUP_REMOVED lines=54> */
[----:B------:R-:W-:Y:S02]  /*25ef0*/  IADD3 R3, PT, PT, R211, -0x695add53, RZ ;  /* 0x96a522add3037810 */ /* 0x000fe40007ffe0ff */
[----:B------:R-:W-:Y:S01]  /*25f00*/  LOP3.LUT R20, R19, R208, R159, 0x96, !PT ;  /* 0x000000d013147212 */ /* 0x000fe200078e969f */
[----:B------:R-:W-:Y:S01]  /*25f10*/  IMAD.MOV.U32 R16, RZ, RZ, R158 ;  /* 0x000000ffff107224 */ /* 0x000fe200078e009e */
[----:B------:R-:W-:Y:S01]  /*25f20*/  LOP3.LUT R19, R3, R18, R213, 0x96, !PT ;  /* 0x0000001203137212 */ /* 0x000fe200078e96d5 */
[----:B------:R-:W-:Y:S01]  /*25f30*/  IMAD.MOV.U32 R159, RZ, RZ, RZ ;  /* 0x000000ffff9f7224 */ /* 0x000fe200078e00ff */
[----:B------:R-:W-:-:S07]  /*25f40*/  MOV R3, R207 ;  /* 0x000000cf00037202 */ /* 0x000fce0000000f00 */
.L_x_3730:
[----:B------:R-:W-:Y:S05]  /*25f50*/  BSYNC.RECONVERGENT B1 ;  /* 0x0000000000017941 */ /* 0x000fea0003800200 */
.L_x_3729:
[----:B------:R-:W0:Y:S01]  /*25f60*/  LDC R217, c[0x0][0x408] ;  /* 0x00010200ffd97b82 */ /* 0x000e220000000800 */
[----:B------:R-:W-:Y:S01]  /*25f70*/  HFMA2 R202, -RZ, RZ, 0.1171875, 0 ;  /* 0x2f800000ffca7431 */ /* 0x000fe200000001ff */
[----:B------:R-:W-:Y:S01]  /*25f80*/  I2FP.F32.U32 R3, R3 ;  /* 0x0000000300037245 */ /* 0x000fe20000201000 */
[----:B-----5:R-:W-:Y:S01]  /*25f90*/  HADD2.F32 R18, -RZ, R152.H0_H0 ;  /* 0x20000098ff127230 */ /* 0x020fe20000004100 */
[----:B------:R-:W-:Y:S01]  /*25fa0*/  LOP3.LUT R25, R25, 0xffffffef, RZ, 0xc0, !PT ;  /* 0xffffffef19197812 */ /* 0x000fe200078ec0ff */
[----:B------:R-:W-:Y:S01]  /*25fb0*/  @P1 HADD2.F32 R158, -RZ, R148.H0_H0 ;  /* 0x20000094ff9e1230 */ /* 0x000fe20000004100 */
[----:B------:R-:W-:Y:S01]  /*25fc0*/  BSSY.RECONVERGENT B1, `(.L_x_3734) ;  /* 0x0000061000017945 */ /* 0x000fe20003800200 */
[----:B------:R-:W-:Y:S01]  /*25fd0*/  IMAD.MOV.U32 R164, RZ, RZ, 0x2 ;  /* 0x00000002ffa47424 */ /* 0x000fe200078e00ff */
[----:B------:R-:W1:Y:S01]  /*25fe0*/  LDC R216, c[0x0][0x404] ;  /* 0x00010100ffd87b82 */ /* 0x000e620000000800 */
[----:B------:R-:W-:Y:S01]  /*25ff0*/  FFMA.FTZ R3, R3, R202, 1.1641532182693481445e-10 ;  /* 0x2f00000003037423 */ /* 0x000fe200000100ca */
[----:B0-----:R-:W-:-:S04]  /*26000*/  FMUL.FTZ R18, R18, R217 ;  /* 0x000000d912127220 */ /* 0x001fc80000410000 */
[----:B-1----:R-:W-:-:S04]  /*26010*/  FSETP.GTU.FTZ.AND P2, PT, R3, R216, PT ;  /* 0x000000d80300720b */ /* 0x002fc80003f5c000 */
        /* <DEDUP_REMOVED lines=16> */
.L_x_3736:
        /* <DEDUP_REMOVED lines=13> */
.L_x_3738:
[----:B------:R-:W-:Y:S05]  /*261f0*/  BSYNC.RECONVERGENT B2 ;  /* 0x0000000000027941 */ /* 0x000fea0003800200 */
.L_x_3737:
        /* <DEDUP_REMOVED lines=14> */
[----:B------:R-:W-:Y:S01]  /*262e0*/  IMAD.MOV.U32 R164, RZ, RZ, RZ ;  /* 0x000000ffffa47224 */ /* 0x000fe200078e00ff */
[----:B------:R-:W-:Y:S01]  /*262f0*/  LOP3.LUT R208, R19, R18, R159, 0x96, !PT ;  /* 0x0000001213d07212 */ /* 0x000fe200078e969f */
[----:B------:R-:W-:Y:S01]  /*26300*/  IMAD.WIDE.U32 R18, R163, -0x326172a9, RZ ;  /* 0xcd9e8d57a3127825 */ /* 0x000fe200078e00ff */
[----:B------:R-:W-:-:S03]  /*26310*/  IADD3 R159, PT, PT, R210, -0x255992d5, RZ ;  /* 0xdaa66d2bd29f7810 */ /* 0x000fc60007ffe0ff */
        /* <DEDUP_REMOVED lines=11> */
[----:B------:R-:W-:-:S03]  /*263d0*/  IADD3 R159, PT, PT, R210, 0x1715609d, RZ ;  /* 0x1715609dd29f7810 */ /* 0x000fc60007ffe0ff */
        /* <DEDUP_REMOVED lines=15> */
[----:B------:R-:W-:Y:S02]  /*264d0*/  VIADD R19, R210, 0xf1bbcdc8 ;  /* 0xf1bbcdc8d2137836 */ /* 0x000fe40000000000 */
[----:B------:R-:W-:Y:S01]  /*264e0*/  IMAD.WIDE.U32 R158, R159, -0x2daee0ad, RZ ;  /* 0xd2511f539f9e7825 */ /* 0x000fe200078e00ff */
[----:B------:R-:W-:Y:S02]  /*264f0*/  LOP3.LUT R214, R163, R214, R209, 0x96, !PT ;  /* 0x000000d6a3d67212 */ /* 0x000fe400078e96d1 */
        /* <DEDUP_REMOVED lines=9> */
[----:B------:R-:W-:Y:S02]  /*26590*/  MOV R16, R208 ;  /* 0x000000d000107202 */ /* 0x000fe40000000f00 */
[----:B------:R-:W-:Y:S01]  /*265a0*/  LOP3.LUT R19, R163, R158, R19, 0x96, !PT ;  /* 0x0000009ea3137212 */ /* 0x000fe200078e9613 */
[----:B------:R-:W-:Y:S01]  /*265b0*/  IMAD.MOV.U32 R158, RZ, RZ, R212 ;  /* 0x000000ffff9e7224 */ /* 0x000fe200078e00d4 */
[----:B------:R-:W-:-:S07]  /*265c0*/  MOV R212, R18 ;  /* 0x0000001200d47202 */ /* 0x000fce0000000f00 */
.L_x_3735:
[----:B------:R-:W-:Y:S05]  /*265d0*/  BSYNC.RECONVERGENT B1 ;  /* 0x0000000000017941 */ /* 0x000fea0003800200 */
.L_x_3734:
        /* <DEDUP_REMOVED lines=25> */
.L_x_3741:
        /* <DEDUP_REMOVED lines=13> */
.L_x_3743:
[----:B------:R-:W-:Y:S05]  /*26840*/  BSYNC.RECONVERGENT B2 ;  /* 0x0000000000027941 */ /* 0x000fea0003800200 */
.L_x_3742:
        /* <DEDUP_REMOVED lines=54> */
[----:B------:R-:W-:Y:S01]  /*26bb0*/  IMAD.WIDE.U32 R208, R208, -0x326172a9, RZ ;  /* 0xcd9e8d57d0d07825 */ /* 0x000fe200078e00ff */
[----:B------:R-:W-:-:S03]  /*26bc0*/  LOP3.LUT R19, R177, R158, R19, 0x96, !PT ;  /* 0x0000009eb1137212 */ /* 0x000fc600078e9613 */
[----:B------:R-:W-:Y:S02]  /*26bd0*/  HFMA2 R158, -RZ, RZ, 0, 0 ;  /* 0x00000000ff9e7431 */ /* 0x000fe400000001ff */
[----:B------:R-:W-:Y:S02]  /*26be0*/  VIADD R159, R210, 0x8ff34781 ;  /* 0x8ff34781d29f7836 */ /* 0x000fe40000000000 */
[----:B------:R-:W-:Y:S02]  /*26bf0*/  IMAD.MOV.U32 R16, RZ, RZ, R208 ;  /* 0x000000ffff107224 */ /* 0x000fe400078e00d0 */
[----:B------:R-:W-:Y:S01]  /*26c00*/  IMAD.MOV.U32 R212, RZ, RZ, R18 ;  /* 0x000000ffffd47224 */ /* 0x000fe200078e0012 */
[----:B------:R-:W-:-:S07]  /*26c10*/  LOP3.LUT R20, R159, R214, R209, 0x96, !PT ;  /* 0x000000d69f147212 */ /* 0x000fce00078e96d1 */
.L_x_3740:
[----:B------:R-:W-:Y:S05]  /*26c20*/  BSYNC.RECONVERGENT B1 ;  /* 0x0000000000017941 */ /* 0x000fea0003800200 */
.L_x_3739:
[----:B------:R-:W-:Y:S01]  /*26c30*/  I2FP.F32.U32 R159, R152 ;  /* 0x00000098009f7245 */ /* 0x000fe20000201000 */
[----:B------:R-:W-:Y:S01]  /*26c40*/  HADD2.F32 R18, -RZ, R153.H0_H0 ;  /* 0x20000099ff127230 */ /* 0x000fe20000004100 */
[----:B------:R-:W-:Y:S01]  /*26c50*/  LOP3.LUT R25, R25, 0xfffffffb, RZ, 0xc0, !PT ;  /* 0xfffffffb19197812 */ /* 0x000fe200078ec0ff */
        /* <DEDUP_REMOVED lines=22> */
.L_x_3746:
        /* <DEDUP_REMOVED lines=13> */
.L_x_3748:
[----:B------:R-:W-:Y:S05]  /*26e90*/  BSYNC.RECONVERGENT B2 ;  /* 0x0000000000027941 */ /* 0x000fea0003800200 */
.L_x_3747:
        /* <DEDUP_REMOVED lines=14> */
[----:B------:R-:W-:Y:S01]  /*26f80*/  IMAD.MOV.U32 R152, RZ, RZ, R212 ;  /* 0x000000ffff987224 */ /* 0x000fe200078e00d4 */
[----:B------:R-:W-:Y:S01]  /*26f90*/  LOP3.LUT R208, R19, R18, R159, 0x96, !PT ;  /* 0x0000001213d07212 */ /* 0x000fe200078e969f */
[----:B------:R-:W-:Y:S01]  /*26fa0*/  IMAD.WIDE.U32 R18, R177, -0x326172a9, RZ ;  /* 0xcd9e8d57b1127825 */ /* 0x000fe200078e00ff */
[----:B------:R-:W-:-:S03]  /*26fb0*/  IADD3 R159, PT, PT, R210, -0x255992d5, RZ ;  /* 0xdaa66d2bd29f7810 */ /* 0x000fc60007ffe0ff */
[----:B------:R-:W-:Y:S01]  /*26fc0*/  IMAD.WIDE.U32 R208, R208, -0x2daee0ad, RZ ;  /* 0xd2511f53d0d07825 */ /* 0x000fe200078e00ff */
[----:B------:R-:W-:-:S03]  /*26fd0*/  LOP3.LUT R159, R159, R158, R19, 0x96, !PT ;  /* 0x0000009e9f9f7212 */ /* 0x000fc600078e9613 */
[----:B------:R-:W-:Y:S02]  /*26fe0*/  VIADD R177, R211, 0x32370b8f ;  /* 0x32370b8fd3b17836 */ /* 0x000fe40000000000 */
[----:B------:R-:W-:Y:S02]  /*26ff0*/  VIADD R19, R210, 0x78dde6e4 ;  /* 0x78dde6e4d2137836 */ /* 0x000fe40000000000 */
[----:B------:R-:W-:Y:S01]  /*27000*/  IMAD.MOV.U32 R178, RZ, RZ, RZ ;  /* 0x000000ffffb27224 */ /* 0x000fe200078e00ff */
        /* <DEDUP_REMOVED lines=36> */
[----:B------:R-:W-:Y:S02]  /*27250*/  LOP3.LUT R19, R177, R158, R19, 0x96, !PT ;  /* 0x0000009eb1137212 */ /* 0x000fe400078e9613 */
[----:B------:R-:W-:-:S07]  /*27260*/  MOV R212, R18 ;  /* 0x0000001200d47202 */ /* 0x000fce0000000f00 */
.L_x_3745:
[----:B------:R-:W-:Y:S05]  /*27270*/  BSYNC.RECONVERGENT B1 ;  /* 0x0000000000017941 */ /* 0x000fea0003800200 */
.L_x_3744:
        /* <DEDUP_REMOVED lines=25> */
.L_x_3751:
        /* <DEDUP_REMOVED lines=13> */
.L_x_3753:
[----:B------:R-:W-:Y:S05]  /*274e0*/  BSYNC.RECONVERGENT B2 ;  /* 0x0000000000027941 */ /* 0x000fea0003800200 */
.L_x_3752:
        /* <DEDUP_REMOVED lines=61> */
.L_x_3750:
[----:B------:R-:W-:Y:S05]  /*278c0*/  BSYNC.RECONVERGENT B1 ;  /* 0x0000000000017941 */ /* 0x000fea0003800200 */
.L_x_3749:
        /* <DEDUP_REMOVED lines=23> */
.L_x_3756:
        /* <DEDUP_REMOVED lines=13> */
.L_x_3758:
[----:B------:R-:W-:Y:S05]  /*27b10*/  BSYNC.RECONVERGENT B2 ;  /* 0x0000000000027941 */ /* 0x000fea0003800200 */
.L_x_3757:
        /* <DEDUP_REMOVED lines=56> */
[----:B------:R-:W-:Y:S01]  /*27ea0*/  MOV R16, R158 ;  /* 0x0000009e00107202 */ /* 0x000fe20000000f00 */
[----:B------:R-:W-:Y:S01]  /*27eb0*/  IMAD.MOV.U32 R159, RZ, RZ, RZ ;  /* 0x000000ffff9f7224 */ /* 0x000fe200078e00ff */
[----:B------:R-:W-:Y:S01]  /*27ec0*/  LOP3.LUT R19, R191, R152, R19, 0x96, !PT ;  /* 0x00000098bf137212 */ /* 0x000fe200078e9613 */
[----:B------:R-:W-:Y:S01]  /*27ed0*/  IMAD.MOV.U32 R152, RZ, RZ, R212 ;  /* 0x000000ffff987224 */ /* 0x000fe200078e00d4 */
[----:B------:R-:W-:-:S07]  /*27ee0*/  MOV R212, R18 ;  /* 0x0000001200d47202 */ /* 0x000fce0000000f00 */
.L_x_3755:
[----:B------:R-:W-:Y:S05]  /*27ef0*/  BSYNC.RECONVERGENT B1 ;  /* 0x0000000000017941 */ /* 0x000fea0003800200 */
.L_x_3754:
[----:B------:R-:W-:Y:S01]  /*27f00*/  I2FP.F32.U32 R153, R152 ;  /* 0x0000009800997245 */ /* 0x000fe20000201000 */
[----:B------:R-:W-:Y:S01]  /*27f10*/  HADD2.F32 R154, -RZ, R154.H1_H1 ;  /* 0x3000009aff9a7230 */ /* 0x000fe20000004100 */
[----:B------:R-:W-:Y:S01]  /*27f20*/  ISETP.NE.AND P4, PT, R159, 0x1, PT ;  /* 0x000000019f00780c */ /* 0x000fe20003f85270 */
[----:B------:R-:W-:Y:S01]  /*27f30*/  @P1 HADD2.F32 R18, -RZ, R150.H1_H1 ;  /* 0x30000096ff121230 */ /* 0x000fe20000004100 */
[----:B------:R-:W-:Y:S01]  /*27f40*/  BSSY.RECONVERGENT B1, `(.L_x_3759) ;  /* 0x000005e000017945 */ /* 0x000fe20003800200 */
[----:B------:R-:W-:Y:S01]  /*27f50*/  FFMA.FTZ R153, R153, R202, 1.1641532182693481445e-10 ;  /* 0x2f00000099997423 */ /* 0x000fe200000100ca */
[----:B------:R-:W-:Y:S01]  /*27f60*/  FMUL.FTZ R154, R154, R217 ;  /* 0x000000d99a9a7220 */ /* 0x000fe20000410000 */
[----:B------:R-:W-:Y:S02]  /*27f70*/  HFMA2 R158, -RZ, RZ, 0, 1.1920928955078125e-07 ;  /* 0x00000002ff9e7431 */ /* 0x000fe400000001ff */
        /* <DEDUP_REMOVED lines=15> */
.L_x_3761:
        /* <DEDUP_REMOVED lines=13> */
.L_x_3763:
[----:B------:R-:W-:Y:S05]  /*28140*/  BSYNC.RECONVERGENT B2 ;  /* 0x0000000000027941 */ /* 0x000fea0003800200 */
.L_x_3762:
        /* <DEDUP_REMOVED lines=61> */
.L_x_3760:
[----:B------:R-:W-:Y:S05]  /*28520*/  BSYNC.RECONVERGENT B1 ;  /* 0x0000000000017941 */ /* 0x000fea0003800200 */
.L_x_3759:
        /* <DEDUP_REMOVED lines=9> */
[----:B------:R-:W-:Y:S01]  /*285c0*/  FSEL R192, R18, RZ, !P4 ;  /* 0x000000ff12c07208 */ /* 0x000fe20006000000 */
[----:B------:R-:W-:Y:S01]  /*285d0*/  IMAD.MOV.U32 R18, RZ, RZ, 0x2 ;  /* 0x00000002ff127424 */ /* 0x000fe200078e00ff */
        /* <DEDUP_REMOVED lines=12> */
.L_x_3766:
        /* <DEDUP_REMOVED lines=13> */
.L_x_3768:
[----:B------:R-:W-:Y:S05]  /*28770*/  BSYNC.RECONVERGENT B2 ;  /* 0x0000000000027941 */ /* 0x000fea0003800200 */
.L_x_3767:
        /* <DEDUP_REMOVED lines=61> */
.L_x_3765:
[----:B------:R-:W-:Y:S05]  /*28b50*/  BSYNC.RECONVERGENT B1 ;  /* 0x0000000000017941 */ /* 0x000fea0003800200 */
.L_x_3764:
        /* <DEDUP_REMOVED lines=14> */
.L_x_3728:
        /* <DEDUP_REMOVED lines=43> */
.L_x_3769:
[----:B------:R-:W-:Y:S01]  /*28ef0*/  IMAD.MOV.U32 R207, RZ, RZ, R212 ;  /* 0x000000ffffcf7224 */ /* 0x000fe200078e00d4 */
[----:B------:R-:W-:-:S07]  /*28f00*/  IADD3 R156, PT, PT, R156, 0x80, RZ ;  /* 0x000000809c9c7810 */ /* 0x000fce0007ffe0ff */
.L_x_3646:
[----:B------:R-:W-:Y:S05]  /*28f10*/  BSYNC.RECONVERGENT B0 ;  /* 0x0000000000007941 */ /* 0x000fea0003800200 */
.L_x_3645:
        /* <DEDUP_REMOVED lines=35> */
.L_x_3775:
        /* <DEDUP_REMOVED lines=13> */
.L_x_3777:
[----:B------:R-:W-:Y:S05]  /*29220*/  BSYNC.RECONVERGENT B2 ;  /* 0x0000000000027941 */ /* 0x000fea0003800200 */
.L_x_3776:
[----:B------:R-:W-:Y:S01]  /*29230*/  IMAD.WIDE.U32 R6, R23, -0x326172a9, RZ ;  /* 0xcd9e8d5717067825 */ /* 0x000fe200078e00ff */
[----:B------:R-:W-:Y:S02]  /*29240*/  LOP3.LUT R8, R15, R11, R211, 0x96, !PT ;  /* 0x0000000b0f087212 */ /* 0x000fe400078e96d3 */
[----:B------:R-:W-:Y:S02]  /*29250*/  IADD3 R11, PT, PT, R211, -0x4498517b, RZ ;  /* 0xbb67ae85d30b7810 */ /* 0x000fe40007ffe0ff */
[----:B------:R-:W-:Y:S01]  /*29260*/  LOP3.LUT R12, R17, R7, R210, 0x96, !PT ;  /* 0x00000007110c7212 */ /* 0x000fe200078e96d2 */
[----:B------:R-:W-:Y:S01]  /*29270*/  IMAD.WIDE.U32 R8, R8, -0x326172a9, RZ ;  /* 0xcd9e8d5708087825 */ /* 0x000fe200078e00ff */
[----:B------:R-:W-:Y:S02]  /*29280*/  IADD3 R19, PT, PT, R211, -0x695add53, RZ ;  /* 0x96a522add3137810 */ /* 0x000fe40007ffe0ff */
[----:B------:R-:W-:Y:S01]  /*29290*/  MOV R2, R207 ;  /* 0x000000cf00027202 */ /* 0x000fe20000000f00 */
[----:B------:R-:W-:-:S02]  /*292a0*/  VIADD R7, R210, 0x9e3779b9 ;  /* 0x9e3779b9d2077836 */ /* 0x000fc40000000000 */
        /* <DEDUP_REMOVED lines=52> */
.L_x_3774:
[----:B------:R-:W-:Y:S05]  /*295f0*/  BSYNC.RECONVERGENT B1 ;  /* 0x0000000000017941 */ /* 0x000fea0003800200 */
.L_x_3773:
[----:B------:R-:W1:Y:S01]  /*29600*/  LDC R216, c[0x0][0x408] ;  /* 0x00010200ffd87b82 */ /* 0x000e620000000800 */
[----:B------:R-:W-:Y:S01]  /*29610*/  HFMA2 R203, -RZ, RZ, 0.1171875, 0 ;  /* 0x2f800000ffcb7431 */ /* 0x000fe200000001ff */
[----:B------:R-:W-:Y:S01]  /*29620*/  I2FP.F32.U32 R2, R2 ;  /* 0x0000000200027245 */ /* 0x000fe20000201000 */
[----:B-----5:R-:W-:Y:S01]  /*29630*/  HADD2.F32 R7, -RZ, R152.H0_H0 ;  /* 0x20000098ff077230 */ /* 0x020fe20000004100 */
[----:B------:R-:W-:Y:S01]  /*29640*/  LOP3.LUT R25, R25, 0xffffffef, RZ, 0xc0, !PT ;  /* 0xffffffef19197812 */ /* 0x000fe200078ec0ff */
[----:B------:R-:W-:Y:S01]  /*29650*/  BSSY.RECONVERGENT B1, `(.L_x_3778) ;  /* 0x000005f000017945 */ /* 0x000fe20003800200 */
[----:B------:R-:W-:Y:S01]  /*29660*/  IMAD.MOV.U32 R10, RZ, RZ, 0x2 ;  /* 0x00000002ff0a7424 */ /* 0x000fe200078e00ff */
[----:B------:R-:W-:Y:S01]  /*29670*/  MOV R8, R16 ;  /* 0x0000001000087202 */ /* 0x000fe20000000f00 */
[----:B------:R-:W2:Y:S01]  /*29680*/  LDC R215, c[0x0][0x404] ;  /* 0x00010100ffd77b82 */ /* 0x000ea20000000800 */
[----:B------:R-:W-:Y:S01]  /*29690*/  FFMA.FTZ R2, R2, R203, 1.1641532182693481445e-10 ;  /* 0x2f00000002027423 */ /* 0x000fe200000100cb */
[----:B-1----:R-:W-:-:S04]  /*296a0*/  FMUL.FTZ R7, R7, R216 ;  /* 0x000000d807077220 */ /* 0x002fc80000410000 */
        /* <DEDUP_REMOVED lines=14> */
.L_x_3780:
        /* <DEDUP_REMOVED lines=13> */
.L_x_3782:
[----:B------:R-:W-:Y:S05]  /*29860*/  BSYNC.RECONVERGENT B2 ;  /* 0x0000000000027941 */ /* 0x000fea0003800200 */
.L_x_3781:
        /* <DEDUP_REMOVED lines=61> */
.L_x_3779:
[----:B------:R-:W-:Y:S05]  /*29c40*/  BSYNC.RECONVERGENT B1 ;  /* 0x0000000000017941 */ /* 0x000fea0003800200 */
.L_x_3778:
        /* <DEDUP_REMOVED lines=25> */
.L_x_3785:
        /* <DEDUP_REMOVED lines=13> */
.L_x_3787:
[----:B------:R-:W-:Y:S05]  /*29eb0*/  BSYNC.RECONVERGENT B2 ;  /* 0x0000000000027941 */ /* 0x000fea0003800200 */
.L_x_3786:
        /* <DEDUP_REMOVED lines=61> */
.L_x_3784:
[----:B------:R-:W-:Y:S05]  /*2a290*/  BSYNC.RECONVERGENT B1 ;  /* 0x0000000000017941 */ /* 0x000fea0003800200 */
.L_x_3783:
        /* <DEDUP_REMOVED lines=22> */
.L_x_3790:
        /* <DEDUP_REMOVED lines=13> */
.L_x_3792:
[----:B------:R-:W-:Y:S05]  /*2a4d0*/  BSYNC.RECONVERGENT B2 ;  /* 0x0000000000027941 */ /* 0x000fea0003800200 */
.L_x_3791:
        /* <DEDUP_REMOVED lines=61> */
.L_x_3789:
[----:B------:R-:W-:Y:S05]  /*2a8b0*/  BSYNC.RECONVERGENT B1 ;  /* 0x0000000000017941 */ /* 0x000fea0003800200 */
.L_x_3788:
[----:B------:R-:W-:Y:S01]  /*2a8c0*/  I2FP.F32.U32 R6, R8 ;  /* 0x0000000800067245 */ /* 0x000fe20000201000 */
[----:B------:R-:W-:Y:S01]  /*2a8d0*/  HADD2.F32 R7, -RZ, R144.H1_H1 ;  /* 0x30000090ff077230 */ /* 0x000fe20000004100 */
[----:B------:R-:W-:Y:S01]  /*2a8e0*/  BSSY.RECONVERGENT B1, `(.L_x_3793) ;  /* 0x0000063000017945 */ /* 0x000fe20003800200 */
[----:B------:R-:W-:Y:S01]  /*2a8f0*/  @P1 HADD2.F32 R165, -RZ, R148.H1_H1 ;  /* 0x30000094ffa51230 */ /* 0x000fe20000004100 */
        /* <DEDUP_REMOVED lines=22> */
.L_x_3795:
        /* <DEDUP_REMOVED lines=13> */
.L_x_3797:
[----:B------:R-:W-:Y:S05]  /*2ab30*/  BSYNC.RECONVERGENT B2 ;  /* 0x0000000000027941 */ /* 0x000fea0003800200 */
.L_x_3796:
        /* <DEDUP_REMOVED lines=61> */
.L_x_3794:
[----:B------:R-:W-:Y:S05]  /*2af10*/  BSYNC.RECONVERGENT B1 ;  /* 0x0000000000017941 */ /* 0x000fea0003800200 */
.L_x_3793:
        /* <DEDUP_REMOVED lines=22> */
.L_x_3800:
        /* <DEDUP_REMOVED lines=13> */
.L_x_3802:
[----:B------:R-:W-:Y:S05]  /*2b150*/  BSYNC.RECONVERGENT B2 ;  /* 0x0000000000027941 */ /* 0x000fea0003800200 */
.L_x_3801:
        /* <DEDUP_REMOVED lines=61> */
.L_x_3799:
[----:B------:R-:W-:Y:S05]  /*2b530*/  BSYNC.RECONVERGENT B1 ;  /* 0x0000000000017941 */ /* 0x000fea0003800200 */
.L_x_3798:
        /* <DEDUP_REMOVED lines=13> */
[----:B------:R-:W-:Y:S01]  /*2b610*/  @P1 FADD.FTZ R166, R9, R152 ;  /* 0x0000009809a61221 */ /* 0x000fe20000010000 */
[----:B------:R-:W-:-:S04]  /*2b620*/  @!P1 MOV R166, R152 ;  /* 0x0000009800a69202 */ /* 0x000fc80000000f00 */
        /* <DEDUP_REMOVED lines=10> */
.L_x_3805:
        /* <DEDUP_REMOVED lines=13> */
.L_x_3807:
[----:B------:R-:W-:Y:S05]  /*2b7a0*/  BSYNC.RECONVERGENT B2 ;  /* 0x0000000000027941 */ /* 0x000fea0003800200 */
.L_x_3806:
        /* <DEDUP_REMOVED lines=61> */
.L_x_3804:
[----:B------:R-:W-:Y:S05]  /*2bb80*/  BSYNC.RECONVERGENT B1 ;  /* 0x0000000000017941 */ /* 0x000fea0003800200 */
.L_x_3803:
        /* <DEDUP_REMOVED lines=22> */
.L_x_3810:
        /* <DEDUP_REMOVED lines=13> */
.L_x_3812:
[----:B------:R-:W-:Y:S05]  /*2bdc0*/  BSYNC.RECONVERGENT B2 ;  /* 0x0000000000027941 */ /* 0x000fea0003800200 */
.L_x_3811:
        /* <DEDUP_REMOVED lines=61> */
.L_x_3809:
[----:B------:R-:W-:Y:S05]  /*2c1a0*/  BSYNC.RECONVERGENT B1 ;  /* 0x0000000000017941 */ /* 0x000fea0003800200 */
.L_x_3808:
        /* <DEDUP_REMOVED lines=13> */
[----:B------:R-:W-:Y:S01]  /*2c280*/  MOV R18, 0x2 ;  /* 0x0000000200127802 */ /* 0x000fe20000000f00 */
        /* <DEDUP_REMOVED lines=11> */
.L_x_3815:
        /* <DEDUP_REMOVED lines=13> */
.L_x_3817:
[----:B------:R-:W-:Y:S05]  /*2c410*/  BSYNC.RECONVERGENT B2 ;  /* 0x0000000000027941 */ /* 0x000fea0003800200 */
.L_x_3816:
        /* <DEDUP_REMOVED lines=61> */
.L_x_3814:
[----:B------:R-:W-:Y:S05]  /*2c7f0*/  BSYNC.RECONVERGENT B1 ;  /* 0x0000000000017941 */ /* 0x000fea0003800200 */
.L_x_3813:
        /* <DEDUP_REMOVED lines=20> */
.L_x_3820:
        /* <DEDUP_REMOVED lines=13> */
.L_x_3822:
[----:B------:R-:W-:Y:S05]  /*2ca10*/  BSYNC.RECONVERGENT B2 ;  /* 0x0000000000027941 */ /* 0x000fea0003800200 */
.L_x_3821:
        /* <DEDUP_REMOVED lines=61> */
.L_x_3819:
[----:B------:R-:W-:Y:S05]  /*2cdf0*/  BSYNC.RECONVERGENT B1 ;  /* 0x0000000000017941 */ /* 0x000fea0003800200 */
.L_x_3818:
        /* <DEDUP_REMOVED lines=25> */
.L_x_3825:
        /* <DEDUP_REMOVED lines=13> */
.L_x_3827:
[----:B------:R-:W-:Y:S05]  /*2d060*/  BSYNC.RECONVERGENT B2 ;  /* 0x0000000000027941 */ /* 0x000fea0003800200 */
.L_x_3826:
        /* <DEDUP_REMOVED lines=58> */
[----:B------:R-:W-:Y:S01]  /*2d410*/  MOV R212, R18 ;  /* 0x0000001200d47202 */ /* 0x000fe20000000f00 */
[----:B------:R-:W-:Y:S01]  /*2d420*/  IMAD.MOV.U32 R18, RZ, RZ, RZ ;  /* 0x000000ffff127224 */ /* 0x000fe200078e00ff */
[----:B------:R-:W-:-:S07]  /*2d430*/  LOP3.LUT R19, R153, R152, R19, 0x96, !PT ;  /* 0x0000009899137212 */ /* 0x000fce00078e9613 */
.L_x_3824:
[----:B------:R-:W-:Y:S05]  /*2d440*/  BSYNC.RECONVERGENT B1 ;  /* 0x0000000000017941 */ /* 0x000fea0003800200 */
.L_x_3823:
        /* <DEDUP_REMOVED lines=20> */
.L_x_3830:
        /* <DEDUP_REMOVED lines=13> */
.L_x_3832:
[----:B------:R-:W-:Y:S05]  /*2d660*/  BSYNC.RECONVERGENT B2 ;  /* 0x0000000000027941 */ /* 0x000fea0003800200 */
.L_x_3831:
        /* <DEDUP_REMOVED lines=61> */
.L_x_3829:
[----:B------:R-:W-:Y:S05]  /*2da40*/  BSYNC.RECONVERGENT B1 ;  /* 0x0000000000017941 */ /* 0x000fea0003800200 */
.L_x_3828:
[----:B------:R-:W-:Y:S01]  /*2da50*/  I2FP.F32.U32 R8, R152 ;  /* 0x0000009800087245 */ /* 0x000fe20000201000 */
[----:B------:R-:W-:Y:S01]  /*2da60*/  HADD2.F32 R153, -RZ, R146.H1_H1 ;  /* 0x30000092ff997230 */ /* 0x000fe20000004100 */
[----:B------:R-:W-:Y:S01]  /*2da70*/  BSSY.RECONVERGENT B1, `(.L_x_3833) ;  /* 0x0000062000017945 */ /* 0x000fe20003800200 */
[----:B------:R-:W-:Y:S02]  /*2da80*/  @P1 HADD2.F32 R152, -RZ, R150.H1_H1 ;  /* 0x30000096ff981230 */ /* 0x000fe40000004100 */
[----:B------:R-:W-:Y:S01]  /*2da90*/  FFMA.FTZ R8, R8, R203, 1.1641532182693481445e-10 ;  /* 0x2f00000008087423 */ /* 0x000fe200000100cb */
[----:B------:R-:W-:Y:S01]  /*2daa0*/  FMUL.FTZ R18, R153, R216 ;  /* 0x000000d899127220 */ /* 0x000fe20000410000 */
[----:B------:R-:W-:-:S03]  /*2dab0*/  MOV R153, 0x2 ;  /* 0x0000000200997802 */ /* 0x000fc60000000f00 */
        /* <DEDUP_REMOVED lines=18> */
.L_x_3835:
        /* <DEDUP_REMOVED lines=13> */
.L_x_3837:
[----:B------:R-:W-:Y:S05]  /*2dcb0*/  BSYNC.RECONVERGENT B2 ;  /* 0x0000000000027941 */ /* 0x000fea0003800200 */
.L_x_3836:
        /* <DEDUP_REMOVED lines=61> */
.L_x_3834:
[----:B------:R-:W-:Y:S05]  /*2e090*/  BSYNC.RECONVERGENT B1 ;  /* 0x0000000000017941 */ /* 0x000fea0003800200 */
.L_x_3833:
        /* <DEDUP_REMOVED lines=20> */
.L_x_3840:
        /* <DEDUP_REMOVED lines=13> */
.L_x_3842:
[----:B------:R-:W-:Y:S05]  /*2e2b0*/  BSYNC.RECONVERGENT B2 ;  /* 0x0000000000027941 */ /* 0x000fea0003800200 */
.L_x_3841:
        /* <DEDUP_REMOVED lines=61> */
.L_x_3839:
[----:B------:R-:W-:Y:S05]  /*2e690*/  BSYNC.RECONVERGENT B1 ;  /* 0x0000000000017941 */ /* 0x000fea0003800200 */
.L_x_3838:
        /* <DEDUP_REMOVED lines=26> */
.L_x_3845:
        /* <DEDUP_REMOVED lines=13> */
.L_x_3847:
[----:B------:R-:W-:Y:S05]  /*2e910*/  BSYNC.RECONVERGENT B2 ;  /* 0x0000000000027941 */ /* 0x000fea0003800200 */
.L_x_3846:
        /* <DEDUP_REMOVED lines=61> */
.L_x_3844:
[----:B------:R-:W-:Y:S05]  /*2ecf0*/  BSYNC.RECONVERGENT B1 ;  /* 0x0000000000017941 */ /* 0x000fea0003800200 */
.L_x_3843:
        /* <DEDUP_REMOVED lines=20> */
.L_x_3850:
        /* <DEDUP_REMOVED lines=12> */
[----:B------:R-:W-:Y:S02]  /*2ef00*/  @P0 IADD3 R18, PT, PT, R15, RZ, RZ ;  /* 0x000000ff0f120210 */ /* 0x000fe40007ffe0ff */
[----:B------:R-:W-:Y:S02]  /*2ef10*/  ISETP.NE.AND P0, PT, R16, RZ, PT ;  /* 0x000000ff1000720c */ /* 0x000fe40003f05270 */
[----:B------:R-:W-:-:S11]  /*2ef20*/  @!P6 MOV R15, R18 ;  /* 0x00000012000fe202 */ /* 0x000fd60000000f00 */
.L_x_3852:
[----:B------:R-:W-:Y:S05]  /*2ef30*/  BSYNC.RECONVERGENT B2 ;  /* 0x0000000000027941 */ /* 0x000fea0003800200 */
.L_x_3851:
        /* <DEDUP_REMOVED lines=57> */
[----:B------:R-:W-:Y:S02]  /*2f2d0*/  IMAD.MOV.U32 R212, RZ, RZ, R18 ;  /* 0x000000ffffd47224 */ /* 0x000fe400078e0012 */
[----:B------:R-:W-:Y:S02]  /*2f2e0*/  HFMA2 R18, -RZ, RZ, 0, 0 ;  /* 0x00000000ff127431 */ /* 0x000fe400000001ff */
[----:B------:R-:W-:Y:S01]  /*2f2f0*/  IMAD.MOV.U32 R16, RZ, RZ, R158 ;  /* 0x000000ffff107224 */ /* 0x000fe200078e009e */
[----:B------:R-:W-:-:S07]  /*2f300*/  LOP3.LUT R19, R209, R152, R19, 0x96, !PT ;  /* 0x00000098d1137212 */ /* 0x000fce00078e9613 */
.L_x_3849:
[----:B------:R-:W-:Y:S05]  /*2f310*/  BSYNC.RECONVERGENT B1 ;  /* 0x0000000000017941 */ /* 0x000fea0003800200 */
.L_x_3848:
        /* <DEDUP_REMOVED lines=18> */
.L_x_3772:
[----:B------:R-:W-:Y:S01]  /*2f440*/  ISETP.NE.AND P2, PT, R18, 0x1, PT ;  /* 0x000000011200780c */ /* 0x000fe20003f45270 */
[----:B------:R-:W-:Y:S01]  /*2f450*/  BSSY.RECONVERGENT B1, `(.L_x_3854) ;  /* 0x0000059000017945 */ /* 0x000fe20003800200 */
[----:B------:R-:W-:Y:S01]  /*2f460*/  MOV R165, 0x2 ;  /* 0x0000000200a57802 */ /* 0x000fe20000000f00 */
[----:B------:R-:W-:Y:S01]  /*2f470*/  IMAD.MOV.U32 R2, RZ, RZ, R16 ;  /* 0x000000ffff027224 */ /* 0x000fe200078e0010 */
[----:B------:R-:W-:-:S09]  /*2f480*/  MOV R212, R207 ;  /* 0x000000cf00d47202 */ /* 0x000fd20000000f00 */
        /* <DEDUP_REMOVED lines=11> */
.L_x_3856:
        /* <DEDUP_REMOVED lines=13> */
.L_x_3858:
[----:B------:R-:W-:Y:S05]  /*2f610*/  BSYNC.RECONVERGENT B2 ;  /* 0x0000000000027941 */ /* 0x000fea0003800200 */
.L_x_3857:
        /* <DEDUP_REMOVED lines=56> */
[----:B------:R-:W-:Y:S02]  /*2f9a0*/  LOP3.LUT R20, R19, R208, R159, 0x96, !PT ;  /* 0x000000d013147212 */ /* 0x000fe400078e969f */
[----:B------:R-:W-:Y:S01]  /*2f9b0*/  MOV R16, R158 ;  /* 0x0000009e00107202 */ /* 0x000fe20000000f00 */
[----:B------:R-:W-:-:S05]  /*2f9c0*/  VIADD R157, R211, 0x96a522ad ;  /* 0x96a522add39d7836 */ /* 0x000fca0000000000 */
[----:B------:R-:W-:-:S07]  /*2f9d0*/  LOP3.LUT R19, R157, R18, R213, 0x96, !PT ;  /* 0x000000129d137212 */ /* 0x000fce00078e96d5 */
.L_x_3855:
[----:B------:R-:W-:Y:S05]  /*2f9e0*/  BSYNC.RECONVERGENT B1 ;  /* 0x0000000000017941 */ /* 0x000fea0003800200 */
.L_x_3854:
[----:B------:R-:W1:Y:S01]  /*2f9f0*/  LDC R217, c[0x0][0x408] ;  /* 0x00010200ffd97b82 */ /* 0x000e620000000800 */
[----:B------:R-:W-:Y:S01]  /*2fa00*/  I2FP.F32.U32 R2, R2 ;  /* 0x0000000200027245 */ /* 0x000fe20000201000 */
[----:B------:R-:W-:Y:S01]  /*2fa10*/  IMAD.MOV.U32 R203, RZ, RZ, 0x2f800000 ;  /* 0x2f800000ffcb7424 */ /* 0x000fe200078e00ff */
[----:B------:R-:W-:Y:S01]  /*2fa20*/  LOP3.LUT R25, R25, 0xffffffef, RZ, 0xc0, !PT ;  /* 0xffffffef19197812 */ /* 0x000fe200078ec0ff */
[----:B-----5:R-:W-:Y:S01]  /*2fa30*/  HADD2.F32 R18, -RZ, R152.H0_H0 ;  /* 0x20000098ff127230 */ /* 0x020fe20000004100 */
[----:B------:R-:W-:Y:S01]  /*2fa40*/  BSSY.RECONVERGENT B1, `(.L_x_3859) ;  /* 0x0000062000017945 */ /* 0x000fe20003800200 */
[----:B------:R-:W-:Y:S01]  /*2fa50*/  FFMA.FTZ R157, R2, R203, 1.1641532182693481445e-10 ;  /* 0x2f000000029d7423 */ /* 0x000fe200000100cb */
[----:B0-----:R-:W-:Y:S01]  /*2fa60*/  @P1 HADD2.F32 R159, -RZ, R148.H0_H0 ;  /* 0x20000094ff9f1230 */ /* 0x001fe20000004100 */
[----:B------:R-:W0:Y:S01]  /*2fa70*/  LDC R216, c[0x0][0x404] ;  /* 0x00010100ffd87b82 */ /* 0x000e220000000800 */
[----:B------:R-:W-:Y:S01]  /*2fa80*/  MOV R166, 0x2 ;  /* 0x0000000200a67802 */ /* 0x000fe20000000f00 */
[----:B------:R-:W-:-:S02]  /*2fa90*/  IMAD.MOV.U32 R158, RZ, RZ, R16 ;  /* 0x000000ffff9e7224 */ /* 0x000fc400078e0010 */
[----:B-1----:R-:W-:Y:S01]  /*2faa0*/  FMUL.FTZ R18, R18, R217 ;  /* 0x000000d912127220 */ /* 0x002fe20000410000 */
[----:B0-----:R-:W-:-:S04]  /*2fab0*/  FSETP.GTU.FTZ.AND P2, PT, R157, R216, PT ;  /* 0x000000d89d00720b */ /* 0x001fc80003f5c000 */
        /* <DEDUP_REMOVED lines=15> */
.L_x_3861:
        /* <DEDUP_REMOVED lines=13> */
.L_x_3863:
[----:B------:R-:W-:Y:S05]  /*2fc80*/  BSYNC.RECONVERGENT B2 ;  /* 0x0000000000027941 */ /* 0x000fea0003800200 */
.L_x_3862:
[----:B------:R-:W-:Y:S01]  /*2fc90*/  IMAD.WIDE.U32 R158, R23, -0x326172a9, RZ ;  /* 0xcd9e8d57179e7825 */ /* 0x000fe200078e00ff */
[----:B------:R-:W-:-:S03]  /*2fca0*/  LOP3.LUT R18, R15, R215, R211, 0x96, !PT ;  /* 0x000000d70f127212 */ /* 0x000fc600078e96d3 */
[----:B------:R-:W-:Y:S01]  /*2fcb0*/  HFMA2 R166, -RZ, RZ, 0, 0 ;  /* 0x00000000ffa67431 */ /* 0x000fe200000001ff */
        /* <DEDUP_REMOVED lines=52> */
[----:B------:R-:W-:Y:S02]  /*30000*/  LOP3.LUT R19, R165, R158, R19, 0x96, !PT ;  /* 0x0000009ea5137212 */ /* 0x000fe400078e9613 */
[----:B------:R-:W-:Y:S01]  /*30010*/  MOV R158, R212 ;  /* 0x000000d4009e7202 */ /* 0x000fe20000000f00 */
[----:B------:R-:W-:Y:S02]  /*30020*/  VIADD R159, R210, 0x8ff34781 ;  /* 0x8ff34781d29f7836 */ /* 0x000fe40000000000 */
[----:B------:R-:W-:Y:S02]  /*30030*/  IMAD.MOV.U32 R16, RZ, RZ, R208 ;  /* 0x000000ffff107224 */ /* 0x000fe400078e00d0 */
[----:B------:R-:W-:Y:S01]  /*30040*/  IMAD.MOV.U32 R212, RZ, RZ, R18 ;  /* 0x000000ffffd47224 */ /* 0x000fe200078e0012 */
[----:B------:R-:W-:-:S07]  /*30050*/  LOP3.LUT R20, R159, R214, R209, 0x96, !PT ;  /* 0x000000d69f147212 */ /* 0x000fce00078e96d1 */
.L_x_3860:
[----:B------:R-:W-:Y:S05]  /*30060*/  BSYNC.RECONVERGENT B1 ;  /* 0x0000000000017941 */ /* 0x000fea0003800200 */
.L_x_3859:
        /* <DEDUP_REMOVED lines=25> */
.L_x_3866:
        /* <DEDUP_REMOVED lines=13> */
.L_x_3868:
[----:B------:R-:W-:Y:S05]  /*302d0*/  BSYNC.RECONVERGENT B2 ;  /* 0x0000000000027941 */ /* 0x000fea0003800200 */
.L_x_3867:
        /* <DEDUP_REMOVED lines=59> */
[----:B------:R-:W-:Y:S01]  /*30690*/  IMAD.MOV.U32 R158, RZ, RZ, RZ ;  /* 0x000000ffff9e7224 */ /* 0x000fe200078e00ff */
[----:B------:R-:W-:-:S07]  /*306a0*/  MOV R212, R18 ;  /* 0x0000001200d47202 */ /* 0x000fce0000000f00 */
.L_x_3865:
[----:B------:R-:W-:Y:S05]  /*306b0*/  BSYNC.RECONVERGENT B1 ;  /* 0x0000000000017941 */ /* 0x000fea0003800200 */
.L_x_3864:
        /* <DEDUP_REMOVED lines=25> */
.L_x_3871:
        /* <DEDUP_REMOVED lines=13> */
.L_x_3873:
[----:B------:R-:W-:Y:S05]  /*30920*/  BSYNC.RECONVERGENT B2 ;  /* 0x0000000000027941 */ /* 0x000fea0003800200 */
.L_x_3872:
        /* <DEDUP_REMOVED lines=57> */
[----:B------:R-:W-:Y:S02]  /*30cc0*/  HFMA2 R159, -RZ, RZ, 0, 0 ;  /* 0x00000000ff9f7431 */ /* 0x000fe400000001ff */
[----:B------:R-:W-:Y:S01]  /*30cd0*/  IMAD.MOV.U32 R16, RZ, RZ, R208 ;  /* 0x000000ffff107224 */ /* 0x000fe200078e00d0 */
[----:B------:R-:W-:Y:S01]  /*30ce0*/  LOP3.LUT R19, R179, R158, R19, 0x96, !PT ;  /* 0x0000009eb3137212 */ /* 0x000fe200078e9613 */
[----:B------:R-:W-:-:S07]  /*30cf0*/  IMAD.MOV.U32 R212, RZ, RZ, R18 ;  /* 0x000000ffffd47224 */ /* 0x000fce00078e0012 */
.L_x_3870:
[----:B------:R-:W-:Y:S05]  /*30d00*/  BSYNC.RECONVERGENT B1 ;  /* 0x0000000000017941 */ /* 0x000fea0003800200 */
.L_x_3869:
        /* <DEDUP_REMOVED lines=25> */
.L_x_3876:
        /* <DEDUP_REMOVED lines=13> */
.L_x_3878:
[----:B------:R-:W-:Y:S05]  /*30f70*/  BSYNC.RECONVERGENT B2 ;  /* 0x0000000000027941 */ /* 0x000fea0003800200 */
.L_x_3877:
        /* <DEDUP_REMOVED lines=61> */
.L_x_3875:
[----:B------:R-:W-:Y:S05]  /*31350*/  BSYNC.RECONVERGENT B1 ;  /* 0x0000000000017941 */ /* 0x000fea0003800200 */
.L_x_3874:
        /* <DEDUP_REMOVED lines=23> */
.L_x_3881:
        /* <DEDUP_REMOVED lines=13> */
.L_x_3883:
[----:B------:R-:W-:Y:S05]  /*315a0*/  BSYNC.RECONVERGENT B2 ;  /* 0x0000000000027941 */ /* 0x000fea0003800200 */
.L_x_3882:
        /* <DEDUP_REMOVED lines=61> */
.L_x_3880:
[----:B------:R-:W-:Y:S05]  /*31980*/  BSYNC.RECONVERGENT B1 ;  /* 0x0000000000017941 */ /* 0x000fea0003800200 */
.L_x_3879:
        /* <DEDUP_REMOVED lines=23> */
.L_x_3886:
        /* <DEDUP_REMOVED lines=13> */
.L_x_3888:
[----:B------:R-:W-:Y:S05]  /*31bd0*/  BSYNC.RECONVERGENT B2 ;  /* 0x0000000000027941 */ /* 0x000fea0003800200 */
.L_x_3887:
        /* <DEDUP_REMOVED lines=61> */
.L_x_3885:
[----:B------:R-:W-:Y:S05]  /*31fb0*/  BSYNC.RECONVERGENT B1 ;  /* 0x0000000000017941 */ /* 0x000fea0003800200 */
.L_x_3884:
        /* <DEDUP_REMOVED lines=23> */
.L_x_3891:
        /* <DEDUP_REMOVED lines=13> */
.L_x_3893:
[----:B------:R-:W-:Y:S05]  /*32200*/  BSYNC.RECONVERGENT B2 ;  /* 0x0000000000027941 */ /* 0x000fea0003800200 */
.L_x_3892:
        /* <DEDUP_REMOVED lines=61> */
.L_x_3890:
[----:B------:R-:W-:Y:S05]  /*325e0*/  BSYNC.RECONVERGENT B1 ;  /* 0x0000000000017941 */ /* 0x000fea0003800200 */
.L_x_3889:
        /* <DEDUP_REMOVED lines=14> */
.L_x_3853:
        /* <DEDUP_REMOVED lines=43> */
.L_x_3894:
[----:B------:R-:W-:Y:S01]  /*32980*/  MOV R207, R212 ;  /* 0x000000d400cf7202 */ /* 0x000fe20000000f00 */
[----:B------:R-:W-:-:S07]  /*32990*/  VIADD R156, R156, 0x80 ;  /* 0x000000809c9c7836 */ /* 0x000fce0000000000 */
.L_x_3771:
[----:B------:R-:W-:Y:S05]  /*329a0*/  BSYNC.RECONVERGENT B0 ;  /* 0x0000000000007941 */ /* 0x000fea0003800200 */
.L_x_3770:
        /* <DEDUP_REMOVED lines=35> */
.L_x_3900:
        /* <DEDUP_REMOVED lines=13> */
.L_x_3902:
[----:B------:R-:W-:Y:S05]  /*32cb0*/  BSYNC.RECONVERGENT B2 ;  /* 0x0000000000027941 */ /* 0x000fea0003800200 */
.L_x_3901:
        /* <DEDUP_REMOVED lines=57> */
[----:B------:R-:W-:Y:S01]  /*33050*/  IMAD.MOV.U32 R0, RZ, RZ, R207 ;  /* 0x000000ffff007224 */ /* 0x000fe200078e00cf */
[----:B------:R-:W-:Y:S01]  /*33060*/  LOP3.LUT R19, R19, R6, R213, 0x96, !PT ;  /* 0x0000000613137212 */ /* 0x000fe200078e96d5 */
[----:B------:R-:W-:-:S07]  /*33070*/  HFMA2 R6, -RZ, RZ, 0, 0 ;  /* 0x00000000ff067431 */ /* 0x000fce00000001ff */
.L_x_3899:
[----:B------:R-:W-:Y:S05]  /*33080*/  BSYNC.RECONVERGENT B1 ;  /* 0x0000000000017941 */ /* 0x000fea0003800200 */
.L_x_3898:
        /* <DEDUP_REMOVED lines=9> */
[----:B------:R-:W-:Y:S02]  /*33120*/  IMAD.MOV.U32 R7, RZ, RZ, R16 ;  /* 0x000000ffff077224 */ /* 0x000fe400078e0010 */
[----:B-1----:R-:W-:Y:S01]  /*33130*/  FMUL.FTZ R9, R9, R216 ;  /* 0x000000d809097220 */ /* 0x002fe20000410000 */
        /* <DEDUP_REMOVED lines=14> */
.L_x_3905:
        /* <DEDUP_REMOVED lines=13> */
.L_x_3907:
[----:B------:R-:W-:Y:S05]  /*332f0*/  BSYNC.RECONVERGENT B2 ;  /* 0x0000000000027941 */ /* 0x000fea0003800200 */
.L_x_3906:
        /* <DEDUP_REMOVED lines=61> */
.L_x_3904:
[----:B------:R-:W-:Y:S05]  /*336d0*/  BSYNC.RECONVERGENT B1 ;  /* 0x0000000000017941 */ /* 0x000fea0003800200 */
.L_x_3903:
        /* <DEDUP_REMOVED lines=25> */
.L_x_3910:
        /* <DEDUP_REMOVED lines=13> */
.L_x_3912:
[----:B------:R-:W-:Y:S05]  /*33940*/  BSYNC.RECONVERGENT B2 ;  /* 0x0000000000027941 */ /* 0x000fea0003800200 */
.L_x_3911:
        /* <DEDUP_REMOVED lines=61> */
.L_x_3909:
[----:B------:R-:W-:Y:S05]  /*33d20*/  BSYNC.RECONVERGENT B1 ;  /* 0x0000000000017941 */ /* 0x000fea0003800200 */
.L_x_3908:
        /* <DEDUP_REMOVED lines=22> */
.L_x_3915:
        /* <DEDUP_REMOVED lines=13> */
.L_x_3917:
[----:B------:R-:W-:Y:S05]  /*33f60*/  BSYNC.RECONVERGENT B2 ;  /* 0x0000000000027941 */ /* 0x000fea0003800200 */
.L_x_3916:
        /* <DEDUP_REMOVED lines=61> */
.L_x_3914:
[----:B------:R-:W-:Y:S05]  /*34340*/  BSYNC.RECONVERGENT B1 ;  /* 0x0000000000017941 */ /* 0x000fea0003800200 */
.L_x_3913:
        /* <DEDUP_REMOVED lines=26> */
.L_x_3920:
        /* <DEDUP_REMOVED lines=13> */
.L_x_3922:
[----:B------:R-:W-:Y:S05]  /*345c0*/  BSYNC.RECONVERGENT B2 ;  /* 0x0000000000027941 */ /* 0x000fea0003800200 */
.L_x_3921:
        /* <DEDUP_REMOVED lines=61> */
.L_x_3919:
[----:B------:R-:W-:Y:S05]  /*349a0*/  BSYNC.RECONVERGENT B1 ;  /* 0x0000000000017941 */ /* 0x000fea0003800200 */
.L_x_3918:
        /* <DEDUP_REMOVED lines=22> */
.L_x_3925:
        /* <DEDUP_REMOVED lines=13> */
.L_x_3927:
[----:B------:R-:W-:Y:S05]  /*34be0*/  BSYNC.RECONVERGENT B2 ;  /* 0x0000000000027941 */ /* 0x000fea0003800200 */
.L_x_3926:
        /* <DEDUP_REMOVED lines=61> */
.L_x_3924:
[----:B------:R-:W-:Y:S05]  /*34fc0*/  BSYNC.RECONVERGENT B1 ;  /* 0x0000000000017941 */ /* 0x000fea0003800200 */
.L_x_3923:
        /* <DEDUP_REMOVED lines=25> */
.L_x_3930:
        /* <DEDUP_REMOVED lines=13> */
.L_x_3932:
[----:B------:R-:W-:Y:S05]  /*35230*/  BSYNC.RECONVERGENT B2 ;  /* 0x0000000000027941 */ /* 0x000fea0003800200 */
.L_x_3931:
        /* <DEDUP_REMOVED lines=59> */
[----:B------:R-:W-:Y:S01]  /*355f0*/  IMAD.MOV.U32 R212, RZ, RZ, R8 ;  /* 0x000000ffffd47224 */ /* 0x000fe200078e0008 */
[----:B------:R-:W-:-:S07]  /*35600*/  LOP3.LUT R19, R19, R18, R9, 0x96, !PT ;  /* 0x0000001213137212 */ /* 0x000fce00078e9609 */
.L_x_3929:
[----:B------:R-:W-:Y:S05]  /*35610*/  BSYNC.RECONVERGENT B1 ;  /* 0x0000000000017941 */ /* 0x000fea0003800200 */
.L_x_3928:
        /* <DEDUP_REMOVED lines=22> */
.L_x_3935:
        /* <DEDUP_REMOVED lines=13> */
.L_x_3937:
[----:B------:R-:W-:Y:S05]  /*35850*/  BSYNC.RECONVERGENT B2 ;  /* 0x0000000000027941 */ /* 0x000fea0003800200 */
.L_x_3936:
        /* <DEDUP_REMOVED lines=61> */
.L_x_3934:
[----:B------:R-:W-:Y:S05]  /*35c30*/  BSYNC.RECONVERGENT B1 ;  /* 0x0000000000017941 */ /* 0x000fea0003800200 */
.L_x_3933:
        /* <DEDUP_REMOVED lines=25> */
.L_x_3940:
        /* <DEDUP_REMOVED lines=13> */
.L_x_3942:
[----:B------:R-:W-:Y:S05]  /*35ea0*/  BSYNC.RECONVERGENT B2 ;  /* 0x0000000000027941 */ /* 0x000fea0003800200 */
.L_x_3941:
        /* <DEDUP_REMOVED lines=61> */
.L_x_3939:
[----:B------:R-:W-:Y:S05]  /*36280*/  BSYNC.RECONVERGENT B1 ;  /* 0x0000000000017941 */ /* 0x000fea0003800200 */
.L_x_3938:
        /* <DEDUP_REMOVED lines=20> */
.L_x_3945:
        /* <DEDUP_REMOVED lines=13> */
.L_x_3947:
[----:B------:R-:W-:Y:S05]  /*364a0*/  BSYNC.RECONVERGENT B2 ;  /* 0x0000000000027941 */ /* 0x000fea0003800200 */
.L_x_3946:
        /* <DEDUP_REMOVED lines=61> */
.L_x_3944:
[----:B------:R-:W-:Y:S05]  /*36880*/  BSYNC.RECONVERGENT B1 ;  /* 0x0000000000017941 */ /* 0x000fea0003800200 */
.L_x_3943:
        /* <DEDUP_REMOVED lines=25> */
.L_x_3950:
        /* <DEDUP_REMOVED lines=13> */
.L_x_3952:
[----:B------:R-:W-:Y:S05]  /*36af0*/  BSYNC.RECONVERGENT B2 ;  /* 0x0000000000027941 */ /* 0x000fea0003800200 */
.L_x_3951:
        /* <DEDUP_REMOVED lines=61> */
.L_x_3949:
[----:B------:R-:W-:Y:S05]  /*36ed0*/  BSYNC.RECONVERGENT B1 ;  /* 0x0000000000017941 */ /* 0x000fea0003800200 */
.L_x_3948:
        /* <DEDUP_REMOVED lines=20> */
.L_x_3955:
        /* <DEDUP_REMOVED lines=13> */
.L_x_3957:
[----:B------:R-:W-:Y:S05]  /*370f0*/  BSYNC.RECONVERGENT B2 ;  /* 0x0000000000027941 */ /* 0x000fea0003800200 */
.L_x_3956:
        /* <DEDUP_REMOVED lines=61> */
.L_x_3954:
[----:B------:R-:W-:Y:S05]  /*374d0*/  BSYNC.RECONVERGENT B1 ;  /* 0x0000000000017941 */ /* 0x000fea0003800200 */
.L_x_3953:
        /* <DEDUP_REMOVED lines=25> */
.L_x_3960:
        /* <DEDUP_REMOVED lines=13> */
.L_x_3962:
[----:B------:R-:W-:Y:S05]  /*37740*/  BSYNC.RECONVERGENT B2 ;  /* 0x0000000000027941 */ /* 0x000fea0003800200 */
.L_x_3961:
        /* <DEDUP_REMOVED lines=61> */
.L_x_3959:
[----:B------:R-:W-:Y:S05]  /*37b20*/  BSYNC.RECONVERGENT B1 ;  /* 0x0000000000017941 */ /* 0x000fea0003800200 */
.L_x_3958:
        /* <DEDUP_REMOVED lines=20> */
.L_x_3965:
        /* <DEDUP_REMOVED lines=13> */
.L_x_3967:
[----:B------:R-:W-:Y:S05]  /*37d40*/  BSYNC.RECONVERGENT B2 ;  /* 0x0000000000027941 */ /* 0x000fea0003800200 */
.L_x_3966:
        /* <DEDUP_REMOVED lines=61> */
.L_x_3964:
[----:B------:R-:W-:Y:S05]  /*38120*/  BSYNC.RECONVERGENT B1 ;  /* 0x0000000000017941 */ /* 0x000fea0003800200 */
.L_x_3963:
        /* <DEDUP_REMOVED lines=26> */
.L_x_3970:
        /* <DEDUP_REMOVED lines=13> */
.L_x_3972:
[----:B------:R-:W-:Y:S05]  /*383a0*/  BSYNC.RECONVERGENT B2 ;  /* 0x0000000000027941 */ /* 0x000fea0003800200 */
.L_x_3971:
        /* <DEDUP_REMOVED lines=61> */
.L_x_3969:
[----:B------:R-:W-:Y:S05]  /*38780*/  BSYNC.RECONVERGENT B1 ;  /* 0x0000000000017941 */ /* 0x000fea0003800200 */
.L_x_3968:
        /* <DEDUP_REMOVED lines=20> */
.L_x_3975:
        /* <DEDUP_REMOVED lines=15> */
.L_x_3977:
[----:B------:R-:W-:Y:S05]  /*389c0*/  BSYNC.RECONVERGENT B2 ;  /* 0x0000000000027941 */ /* 0x000fea0003800200 */
.L_x_3976:
        /* <DEDUP_REMOVED lines=61> */
.L_x_3974:
[----:B------:R-:W-:Y:S05]  /*38da0*/  BSYNC.RECONVERGENT B1 ;  /* 0x0000000000017941 */ /* 0x000fea0003800200 */
.L_x_3973:
        /* <DEDUP_REMOVED lines=18> */
.L_x_3897:
        /* <DEDUP_REMOVED lines=16> */
.L_x_3981:
        /* <DEDUP_REMOVED lines=13> */
.L_x_3983:
[----:B------:R-:W-:Y:S05]  /*390a0*/  BSYNC.RECONVERGENT B2 ;  /* 0x0000000000027941 */ /* 0x000fea0003800200 */
.L_x_3982:
[----:B------:R-:W-:Y:S01]  /*390b0*/  IMAD.WIDE.U32 R18, R23, -0x326172a9, RZ ;  /* 0xcd9e8d5717127825 */ /* 0x000fe200078e00ff */
[----:B------:R-:W-:Y:S02]  /*390c0*/  LOP3.LUT R158, R15, R209, R211, 0x96, !PT ;  /* 0x000000d10f9e7212 */ /* 0x000fe400078e96d3 */
[----:B------:R-:W-:Y:S01]  /*390d0*/  IADD3 R157, PT, PT, R211, -0x4498517b, RZ ;  /* 0xbb67ae85d39d7810 */ /* 0x000fe20007ffe0ff */
[----:B------:R-:W-:Y:S01]  /*390e0*/  IMAD.MOV.U32 R167, RZ, RZ, RZ ;  /* 0x000000ffffa77224 */ /* 0x000fe200078e00ff */
[----:B------:R-:W-:Y:S01]  /*390f0*/  LOP3.LUT R212, R17, R19, R210, 0x96, !PT ;  /* 0x0000001311d47212 */ /* 0x000fe200078e96d2 */
[----:B------:R-:W-:Y:S01]  /*39100*/  IMAD.WIDE.U32 R158, R158, -0x326172a9, RZ ;  /* 0xcd9e8d579e9e7825 */ /* 0x000fe200078e00ff */
[----:B------:R-:W-:-:S03]  /*39110*/  MOV R0, R207 ;  /* 0x000000cf00007202 */ /* 0x000fc60000000f00 */
        /* <DEDUP_REMOVED lines=25> */
[----:B------:R-:W-:Y:S02]  /*392b0*/  IADD3 R157, PT, PT, R211, -0x56f99767, RZ ;  /* 0xa9066899d39d7810 */ /* 0x000fe40007ffe0ff */
[----:B------:R-:W-:Y:S01]  /*392c0*/  LOP3.LUT R19, R19, R18, R159, 0x96, !PT ;  /* 0x0000001213137212 */ /* 0x000fe200078e969f */
[----:B------:R-:W-:Y:S01]  /*392d0*/  VIADD R159, R211, 0x646e171e ;  /* 0x646e171ed39f7836 */ /* 0x000fe20000000000 */
[----:B------:R-:W-:Y:S02]  /*392e0*/  LOP3.LUT R18, R157, R208, R213, 0x96, !PT ;  /* 0x000000d09d127212 */ /* 0x000fe400078e96d5 */
[----:B------:R-:W-:Y:S01]  /*392f0*/  IADD3 R157, PT, PT, R210, -0x4ab325aa, RZ ;  /* 0xb54cda56d29d7810 */ /* 0x000fe20007ffe0ff */
        /* <DEDUP_REMOVED lines=22> */
[----:B------:R-:W-:-:S07]  /*39460*/  LOP3.LUT R19, R157, R18, R213, 0x96, !PT ;  /* 0x000000129d137212 */ /* 0x000fce00078e96d5 */
.L_x_3980:
[----:B------:R-:W-:Y:S05]  /*39470*/  BSYNC.RECONVERGENT B1 ;  /* 0x0000000000017941 */ /* 0x000fea0003800200 */
.L_x_3979:
[----:B------:R-:W1:Y:S01]  /*39480*/  LDC R217, c[0x0][0x408] ;  /* 0x00010200ffd97b82 */ /* 0x000e620000000800 */
[----:B------:R-:W-:Y:S01]  /*39490*/  HFMA2 R204, -RZ, RZ, 0.1171875, 0 ;  /* 0x2f800000ffcc7431 */ /* 0x000fe200000001ff */
[----:B------:R-:W-:Y:S01]  /*394a0*/  I2FP.F32.U32 R157, R0 ;  /* 0x00000000009d7245 */ /* 0x000fe20000201000 */
[----:B-----5:R-:W-:Y:S01]  /*394b0*/  HADD2.F32 R0, -RZ, R152.H0_H0 ;  /* 0x20000098ff007230 */ /* 0x020fe20000004100 */
[----:B------:R-:W-:Y:S01]  /*394c0*/  LOP3.LUT R25, R25, 0xffffffef, RZ, 0xc0, !PT ;  /* 0xffffffef19197812 */ /* 0x000fe200078ec0ff */
[----:B0-----:R-:W-:Y:S01]  /*394d0*/  @P1 HADD2.F32 R159, -RZ, R148.H0_H0 ;  /* 0x20000094ff9f1230 */ /* 0x001fe20000004100 */
[----:B------:R-:W-:Y:S01]  /*394e0*/  BSSY.RECONVERGENT B1, `(.L_x_3984) ;  /* 0x0000061000017945 */ /* 0x000fe20003800200 */
[----:B------:R-:W-:Y:S01]  /*394f0*/  IMAD.MOV.U32 R168, RZ, RZ, 0x2 ;  /* 0x00000002ffa87424 */ /* 0x000fe200078e00ff */
[----:B------:R-:W0:Y:S01]  /*39500*/  LDC R216, c[0x0][0x404] ;  /* 0x00010100ffd87b82 */ /* 0x000e220000000800 */
[----:B------:R-:W-:Y:S01]  /*39510*/  MOV R158, R16 ;  /* 0x00000010009e7202 */ /* 0x000fe20000000f00 */
[----:B------:R-:W-:Y:S01]  /*39520*/  FFMA.FTZ R157, R157, R204, 1.1641532182693481445e-10 ;  /* 0x2f0000009d9d7423 */ /* 0x000fe200000100cc */
[----:B-1----:R-:W-:-:S04]  /*39530*/  FMUL.FTZ R0, R0, R217 ;  /* 0x000000d900007220 */ /* 0x002fc80000410000 */
        /* <DEDUP_REMOVED lines=16> */
.L_x_3986:
        /* <DEDUP_REMOVED lines=13> */
.L_x_3988:
[----:B------:R-:W-:Y:S05]  /*39710*/  BSYNC.RECONVERGENT B2 ;  /* 0x0000000000027941 */ /* 0x000fea0003800200 */
.L_x_3987:
        /* <DEDUP_REMOVED lines=61> */
.L_x_3985:
[----:B------:R-:W-:Y:S05]  /*39af0*/  BSYNC.RECONVERGENT B1 ;  /* 0x0000000000017941 */ /* 0x000fea0003800200 */
.L_x_3984:
        /* <DEDUP_REMOVED lines=25> */
.L_x_3991:
        /* <DEDUP_REMOVED lines=13> */
.L_x_3993:
[----:B------:R-:W-:Y:S05]  /*39d60*/  BSYNC.RECONVERGENT B2 ;  /* 0x0000000000027941 */ /* 0x000fea0003800200 */
.L_x_3992:
        /* <DEDUP_REMOVED lines=61> */
.L_x_3990:
[----:B------:R-:W-:Y:S05]  /*3a140*/  BSYNC.RECONVERGENT B1 ;  /* 0x0000000000017941 */ /* 0x000fea0003800200 */
.L_x_3989:
        /* <DEDUP_REMOVED lines=25> */
.L_x_3996:
        /* <DEDUP_REMOVED lines=13> */
.L_x_3998:
[----:B------:R-:W-:Y:S05]  /*3a3b0*/  BSYNC.RECONVERGENT B2 ;  /* 0x0000000000027941 */ /* 0x000fea0003800200 */
.L_x_3997:
        /* <DEDUP_REMOVED lines=61> */
.L_x_3995:
[----:B------:R-:W-:Y:S05]  /*3a790*/  BSYNC.RECONVERGENT B1 ;  /* 0x0000000000017941 */ /* 0x000fea0003800200 */
.L_x_3994:
        /* <DEDUP_REMOVED lines=25> */
.L_x_4001:
        /* <DEDUP_REMOVED lines=13> */
.L_x_4003:
[----:B------:R-:W-:Y:S05]  /*3aa00*/  BSYNC.RECONVERGENT B2 ;  /* 0x0000000000027941 */ /* 0x000fea0003800200 */
.L_x_4002:
        /* <DEDUP_REMOVED lines=61> */
.L_x_4000:
[----:B------:R-:W-:Y:S05]  /*3ade0*/  BSYNC.RECONVERGENT B1 ;  /* 0x0000000000017941 */ /* 0x000fea0003800200 */
.L_x_3999:
        /* <DEDUP_REMOVED lines=23> */
.L_x_4006:
        /* <DEDUP_REMOVED lines=13> */
.L_x_4008:
[----:B------:R-:W-:Y:S05]  /*3b030*/  BSYNC.RECONVERGENT B2 ;  /* 0x0000000000027941 */ /* 0x000fea0003800200 */
.L_x_4007:
        /* <DEDUP_REMOVED lines=61> */
.L_x_4005:
[----:B------:R-:W-:Y:S05]  /*3b410*/  BSYNC.RECONVERGENT B1 ;  /* 0x0000000000017941 */ /* 0x000fea0003800200 */
.L_x_4004:
        /* <DEDUP_REMOVED lines=23> */
.L_x_4011:
        /* <DEDUP_REMOVED lines=13> */
.L_x_4013:
[----:B------:R-:W-:Y:S05]  /*3b660*/  BSYNC.RECONVERGENT B2 ;  /* 0x0000000000027941 */ /* 0x000fea0003800200 */
.L_x_4012:
        /* <DEDUP_REMOVED lines=61> */
.L_x_4010:
[----:B------:R-:W-:Y:S05]  /*3ba40*/  BSYNC.RECONVERGENT B1 ;  /* 0x0000000000017941 */ /* 0x000fea0003800200 */
.L_x_4009:
        /* <DEDUP_REMOVED lines=23> */
.L_x_4016:
        /* <DEDUP_REMOVED lines=13> */
.L_x_4018:
[----:B------:R-:W-:Y:S05]  /*3bc90*/  BSYNC.RECONVERGENT B2 ;  /* 0x0000000000027941 */ /* 0x000fea0003800200 */
.L_x_4017:
        /* <DEDUP_REMOVED lines=61> */
.L_x_4015:
[----:B------:R-:W-:Y:S05]  /*3c070*/  BSYNC.RECONVERGENT B1 ;  /* 0x0000000000017941 */ /* 0x000fea0003800200 */
.L_x_4014:
        /* <DEDUP_REMOVED lines=14> */
.L_x_3978:
        /* <DEDUP_REMOVED lines=43> */
.L_x_4019:
[----:B------:R-:W-:Y:S01]  /*3c410*/  IMAD.MOV.U32 R207, RZ, RZ, R212 ;  /* 0x000000ffffcf7224 */ /* 0x000fe200078e00d4 */
[----:B------:R-:W-:-:S07]  /*3c420*/  IADD3 R156, PT, PT, R156, 0x80, RZ ;  /* 0x000000809c9c7810 */ /* 0x000fce0007ffe0ff */
.L_x_3896:
[----:B------:R-:W-:Y:S05]  /*3c430*/  BSYNC.RECONVERGENT B0 ;  /* 0x0000000000007941 */ /* 0x000fea0003800200 */
.L_x_3895:
        /* <DEDUP_REMOVED lines=35> */
.L_x_4025:
        /* <DEDUP_REMOVED lines=13> */
.L_x_4027:
[----:B------:R-:W-:Y:S05]  /*3c740*/  BSYNC.RECONVERGENT B2 ;  /* 0x0000000000027941 */ /* 0x000fea0003800200 */
.L_x_4026:
        /* <DEDUP_REMOVED lines=54> */
[----:B------:R-:W-:Y:S02]  /*3cab0*/  LOP3.LUT R19, R19, R8, R7, 0x96, !PT ;  /* 0x0000000813137212 */ /* 0x000fe400078e9607 */
[----:B------:R-:W-:Y:S01]  /*3cac0*/  MOV R7, R207 ;  /* 0x000000cf00077202 */ /* 0x000fe20000000f00 */
[----:B------:R-:W-:Y:S02]  /*3cad0*/  VIADD R9, R210, 0x8ff34781 ;  /* 0x8ff34781d2097836 */ /* 0x000fe40000000000 */
[----:B------:R-:W-:Y:S02]  /*3cae0*/  IMAD.MOV.U32 R16, RZ, RZ, R10 ;  /* 0x000000ffff107224 */ /* 0x000fe400078e000a */
[----:B------:R-:W-:Y:S01]  /*3caf0*/  IMAD.MOV.U32 R10, RZ, RZ, RZ ;  /* 0x000000ffff0a7224 */ /* 0x000fe200078e00ff */
[----:B------:R-:W-:-:S07]  /*3cb00*/  LOP3.LUT R20, R9, R12, R11, 0x96, !PT ;  /* 0x0000000c09147212 */ /* 0x000fce00078e960b */
.L_x_4024:
[----:B------:R-:W-:Y:S05]  /*3cb10*/  BSYNC.RECONVERGENT B1 ;  /* 0x0000000000017941 */ /* 0x000fea0003800200 */
.L_x_4023:
        /* <DEDUP_REMOVED lines=25> */
.L_x_4030:
        /* <DEDUP_REMOVED lines=13> */
.L_x_4032:
[----:B------:R-:W-:Y:S05]  /*3cd80*/  BSYNC.RECONVERGENT B2 ;  /* 0x0000000000027941 */ /* 0x000fea0003800200 */
.L_x_4031:
        /* <DEDUP_REMOVED lines=61> */
.L_x_4029:
[----:B------:R-:W-:Y:S05]  /*3d160*/  BSYNC.RECONVERGENT B1 ;  /* 0x0000000000017941 */ /* 0x000fea0003800200 */
.L_x_4028:
        /* <DEDUP_REMOVED lines=25> */
.L_x_4035:
        /* <DEDUP_REMOVED lines=13> */
.L_x_4037:
[----:B------:R-:W-:Y:S05]  /*3d3d0*/  BSYNC.RECONVERGENT B2 ;  /* 0x0000000000027941 */ /* 0x000fea0003800200 */
.L_x_4036:
        /* <DEDUP_REMOVED lines=61> */
.L_x_4034:
[----:B------:R-:W-:Y:S05]  /*3d7b0*/  BSYNC.RECONVERGENT B1 ;  /* 0x0000000000017941 */ /* 0x000fea0003800200 */
.L_x_4033:
        /* <DEDUP_REMOVED lines=22> */
.L_x_4040:
        /* <DEDUP_REMOVED lines=13> */
.L_x_4042:
[----:B------:R-:W-:Y:S05]  /*3d9f0*/  BSYNC.RECONVERGENT B2 ;  /* 0x0000000000027941 */ /* 0x000fea0003800200 */
.L_x_4041:
        /* <DEDUP_REMOVED lines=61> */
.L_x_4039:
[----:B------:R-:W-:Y:S05]  /*3ddd0*/  BSYNC.RECONVERGENT B1 ;  /* 0x0000000000017941 */ /* 0x000fea0003800200 */
.L_x_4038:
        /* <DEDUP_REMOVED lines=25> */
.L_x_4045:
        /* <DEDUP_REMOVED lines=13> */
.L_x_4047:
[----:B------:R-:W-:Y:S05]  /*3e040*/  BSYNC.RECONVERGENT B2 ;  /* 0x0000000000027941 */ /* 0x000fea0003800200 */
.L_x_4046:
        /* <DEDUP_REMOVED lines=57> */
[----:B------:R-:W-:Y:S01]  /*3e3e0*/  LOP3.LUT R19, R11, R10, R9, 0x96, !PT ;  /* 0x0000000a0b137212 */ /* 0x000fe200078e9609 */
[----:B------:R-:W-:Y:S01]  /*3e3f0*/  HFMA2 R10, -RZ, RZ, 0, 0 ;  /* 0x00000000ff0a7431 */ /* 0x000fe200000001ff */
[----:B------:R-:W-:Y:S01]  /*3e400*/  MOV R7, R6 ;  /* 0x0000000600077202 */ /* 0x000fe20000000f00 */
[----:B------:R-:W-:-:S07]  /*3e410*/  IMAD.MOV.U32 R6, RZ, RZ, R8 ;  /* 0x000000ffff067224 */ /* 0x000fce00078e0008 */
.L_x_4044:
[----:B------:R-:W-:Y:S05]  /*3e420*/  BSYNC.RECONVERGENT B1 ;  /* 0x0000000000017941 */ /* 0x000fea0003800200 */
.L_x_4043:
        /* <DEDUP_REMOVED lines=22> */
.L_x_4050:
        /* <DEDUP_REMOVED lines=13> */
.L_x_4052:
[----:B------:R-:W-:Y:S05]  /*3e660*/  BSYNC.RECONVERGENT B2 ;  /* 0x0000000000027941 */ /* 0x000fea0003800200 */
.L_x_4051:
        /* <DEDUP_REMOVED lines=61> */
.L_x_4049:
[----:B------:R-:W-:Y:S05]  /*3ea40*/  BSYNC.RECONVERGENT B1 ;  /* 0x0000000000017941 */ /* 0x000fea0003800200 */
.L_x_4048:
        /* <DEDUP_REMOVED lines=25> */
.L_x_4055:
        /* <DEDUP_REMOVED lines=13> */
.L_x_4057:
[----:B------:R-:W-:Y:S05]  /*3ecb0*/  BSYNC.RECONVERGENT B2 ;  /* 0x0000000000027941 */ /* 0x000fea0003800200 */
.L_x_4056:
[----:B------:R-:W-:Y:S01]  /*3ecc0*/  IMAD.WIDE.U32 R18, R23, -0x326172a9, RZ ;  /* 0xcd9e8d5717127825 */ /* 0x000fe200078e00ff */
[----:B------:R-:W-:Y:S02]  /*3ecd0*/  LOP3.LUT R8, R15, R209, R211, 0x96, !PT ;  /* 0x000000d10f087212 */ /* 0x000fe400078e96d3 */
[----:B------:R-:W-:Y:S01]  /*3ece0*/  IADD3 R7, PT, PT, R210, -0x61c88647, RZ ;  /* 0x9e3779b9d2077810 */ /* 0x000fe20007ffe0ff */
[----:B------:R-:W-:Y:S01]  /*3ecf0*/  IMAD.MOV.U32 R10, RZ, RZ, RZ ;  /* 0x000000ffff0a7224 */ /* 0x000fe200078e00ff */
        /* <DEDUP_REMOVED lines=55> */
[----:B------:R-:W-:Y:S02]  /*3f070*/  LOP3.LUT R19, R19, R18, R9, 0x96, !PT ;  /* 0x0000001213137212 */ /* 0x000fe400078e9609 */
[----:B------:R-:W-:-:S07]  /*3f080*/  MOV R6, R8 ;  /* 0x0000000800067202 */ /* 0x000fce0000000f00 */
.L_x_4054:
[----:B------:R-:W-:Y:S05]  /*3f090*/  BSYNC.RECONVERGENT B1 ;  /* 0x0000000000017941 */ /* 0x000fea0003800200 */
.L_x_4053:
        /* <DEDUP_REMOVED lines=22> */
.L_x_4060:
        /* <DEDUP_REMOVED lines=13> */
.L_x_4062:
[----:B------:R-:W-:Y:S05]  /*3f2d0*/  BSYNC.RECONVERGENT B2 ;  /* 0x0000000000027941 */ /* 0x000fea0003800200 */
.L_x_4061:
        /* <DEDUP_REMOVED lines=61> */
.L_x_4059:
[----:B------:R-:W-:Y:S05]  /*3f6b0*/  BSYNC.RECONVERGENT B1 ;  /* 0x0000000000017941 */ /* 0x000fea0003800200 */
.L_x_4058:
        /* <DEDUP_REMOVED lines=25> */
.L_x_4065:
        /* <DEDUP_REMOVED lines=13> */
.L_x_4067:
[----:B------:R-:W-:Y:S05]  /*3f920*/  BSYNC.RECONVERGENT B2 ;  /* 0x0000000000027941 */ /* 0x000fea0003800200 */
.L_x_4066:
        /* <DEDUP_REMOVED lines=61> */
.L_x_4064:
[----:B------:R-:W-:Y:S05]  /*3fd00*/  BSYNC.RECONVERGENT B1 ;  /* 0x0000000000017941 */ /* 0x000fea0003800200 */
.L_x_4063:
        /* <DEDUP_REMOVED lines=20> */
.L_x_4070:
        /* <DEDUP_REMOVED lines=13> */
.L_x_4072:
[----:B------:R-:W-:Y:S05]  /*3ff20*/  BSYNC.RECONVERGENT B2 ;  /* 0x0000000000027941 */ /* 0x000fea0003800200 */
.L_x_4071:
        /* <DEDUP_REMOVED lines=61> */
.L_x_4069:
[----:B------:R-:W-:Y:S05]  /*40300*/  BSYNC.RECONVERGENT B1 ;  /* 0x0000000000017941 */ /* 0x000fea0003800200 */
.L_x_4068:
        /* <DEDUP_REMOVED lines=25> */
.L_x_4075:
        /* <DEDUP_REMOVED lines=13> */
.L_x_4077:
[----:B------:R-:W-:Y:S05]  /*40570*/  BSYNC.RECONVERGENT B2 ;  /* 0x0000000000027941 */ /* 0x000fea0003800200 */
.L_x_4076:
        /* <DEDUP_REMOVED lines=61> */
.L_x_4074:
[----:B------:R-:W-:Y:S05]  /*40950*/  BSYNC.RECONVERGENT B1 ;  /* 0x0000000000017941 */ /* 0x000fea0003800200 */
.L_x_4073:
        /* <DEDUP_REMOVED lines=20> */
.L_x_4080:
        /* <DEDUP_REMOVED lines=13> */
.L_x_4082:
[----:B------:R-:W-:Y:S05]  /*40b70*/  BSYNC.RECONVERGENT B2 ;  /* 0x0000000000027941 */ /* 0x000fea0003800200 */
.L_x_4081:
        /* <DEDUP_REMOVED lines=61> */
.L_x_4079:
[----:B------:R-:W-:Y:S05]  /*40f50*/  BSYNC.RECONVERGENT B1 ;  /* 0x0000000000017941 */ /* 0x000fea0003800200 */
.L_x_4078:
        /* <DEDUP_REMOVED lines=25> */
.L_x_4085:
        /* <DEDUP_REMOVED lines=13> */
.L_x_4087:
[----:B------:R-:W-:Y:S05]  /*411c0*/  BSYNC.RECONVERGENT B2 ;  /* 0x0000000000027941 */ /* 0x000fea0003800200 */
.L_x_4086:
        /* <DEDUP_REMOVED lines=61> */
.L_x_4084:
[----:B------:R-:W-:Y:S05]  /*415a0*/  BSYNC.RECONVERGENT B1 ;  /* 0x0000000000017941 */ /* 0x000fea0003800200 */
.L_x_4083:
        /* <DEDUP_REMOVED lines=20> */
.L_x_4090:
        /* <DEDUP_REMOVED lines=13> */
.L_x_4092:
[----:B------:R-:W-:Y:S05]  /*417c0*/  BSYNC.RECONVERGENT B2 ;  /* 0x0000000000027941 */ /* 0x000fea0003800200 */
.L_x_4091:
        /* <DEDUP_REMOVED lines=61> */
.L_x_4089:
[----:B------:R-:W-:Y:S05]  /*41ba0*/  BSYNC.RECONVERGENT B1 ;  /* 0x0000000000017941 */ /* 0x000fea0003800200 */
.L_x_4088:
        /* <DEDUP_REMOVED lines=26> */
.L_x_4095:
        /* <DEDUP_REMOVED lines=13> */
.L_x_4097:
[----:B------:R-:W-:Y:S05]  /*41e20*/  BSYNC.RECONVERGENT B2 ;  /* 0x0000000000027941 */ /* 0x000fea0003800200 */
.L_x_4096:
        /* <DEDUP_REMOVED lines=61> */
.L_x_4094:
[----:B------:R-:W-:Y:S05]  /*42200*/  BSYNC.RECONVERGENT B1 ;  /* 0x0000000000017941 */ /* 0x000fea0003800200 */
.L_x_4093:
        /* <DEDUP_REMOVED lines=20> */
.L_x_4100:
        /* <DEDUP_REMOVED lines=15> */
.L_x_4102:
[----:B------:R-:W-:Y:S05]  /*42440*/  BSYNC.RECONVERGENT B2 ;  /* 0x0000000000027941 */ /* 0x000fea0003800200 */
.L_x_4101:
        /* <DEDUP_REMOVED lines=61> */
.L_x_4099:
[----:B------:R-:W-:Y:S05]  /*42820*/  BSYNC.RECONVERGENT B1 ;  /* 0x0000000000017941 */ /* 0x000fea0003800200 */
.L_x_4098:
        /* <DEDUP_REMOVED lines=8> */
[----:B------:R-:W-:Y:S02]  /*428b0*/  PRMT R153, R207, 0x5410, R214 ;  /* 0x00005410cf997816 */ /* 0x000fe400000000d6 */
[----:B------:R-:W-:Y:S01]  /*428c0*/  MOV R207, R6 ;  /* 0x0000000600cf7202 */ /* 0x000fe20000000f00 */
        /* <DEDUP_REMOVED lines=9> */
.L_x_4022:
        /* <DEDUP_REMOVED lines=16> */
.L_x_4106:
        /* <DEDUP_REMOVED lines=13> */
.L_x_4108:
[----:B------:R-:W-:Y:S05]  /*42b30*/  BSYNC.RECONVERGENT B2 ;  /* 0x0000000000027941 */ /* 0x000fea0003800200 */
.L_x_4107:
        /* <DEDUP_REMOVED lines=15> */
[----:B------:R-:W-:Y:S02]  /*42c30*/  LOP3.LUT R208, R19, R18, R159, 0x96, !PT ;  /* 0x0000001213d07212 */ /* 0x000fe400078e969f */
[----:B------:R-:W-:Y:S01]  /*42c40*/  IADD3 R159, PT, PT, R211, 0x32370b8f, RZ ;  /* 0x32370b8fd39f7810 */ /* 0x000fe20007ffe0ff */
        /* <DEDUP_REMOVED lines=11> */
[----:B------:R-:W-:Y:S01]  /*42d00*/  IADD3 R159, PT, PT, R211, -0x56f99767, RZ ;  /* 0xa9066899d39f7810 */ /* 0x000fe20007ffe0ff */
        /* <DEDUP_REMOVED lines=11> */
[----:B------:R-:W-:Y:S01]  /*42dc0*/  IADD3 R159, PT, PT, R211, 0x1fd5c5a3, RZ ;  /* 0x1fd5c5a3d39f7810 */ /* 0x000fe20007ffe0ff */
[----:B------:R-:W-:-:S04]  /*42dd0*/  IMAD.WIDE.U32 R18, R157, -0x326172a9, RZ ;  /* 0xcd9e8d579d127825 */ /* 0x000fc800078e00ff */
[----:B------:R-:W-:-:S04]  /*42de0*/  IMAD.WIDE.U32 R208, R208, -0x2daee0ad, RZ ;  /* 0xd2511f53d0d07825 */ /* 0x000fc800078e00ff */
[----:B------:R-:W-:Y:S01]  /*42df0*/  VIADD R157, R210, 0x5384540f ;  /* 0x5384540fd29d7836 */ /* 0x000fe20000000000 */
[----:B------:R-:W-:-:S04]  /*42e00*/  LOP3.LUT R212, R159, R212, R209, 0x96, !PT ;  /* 0x000000d49fd47212 */ /* 0x000fc800078e96d1 */
[----:B------:R-:W-:Y:S01]  /*42e10*/  LOP3.LUT R158, R157, R158, R19, 0x96, !PT ;  /* 0x0000009e9d9e7212 */ /* 0x000fe200078e9613 */
[----:B------:R-:W-:Y:S01]  /*42e20*/  IMAD.WIDE.U32 R212, R212, -0x326172a9, RZ ;  /* 0xcd9e8d57d4d47825 */ /* 0x000fe200078e00ff */
[----:B------:R-:W-:-:S03]  /*42e30*/  IADD3 R19, PT, PT, R210, -0xe443238, RZ ;  /* 0xf1bbcdc8d2137810 */ /* 0x000fc60007ffe0ff */
[----:B------:R-:W-:Y:S01]  /*42e40*/  IMAD.WIDE.U32 R158, R158, -0x2daee0ad, RZ ;  /* 0xd2511f539e9e7825 */ /* 0x000fe200078e00ff */
[----:B------:R-:W-:-:S03]  /*42e50*/  LOP3.LUT R19, R19, R18, R213, 0x96, !PT ;  /* 0x0000001213137212 */ /* 0x000fc600078e96d5 */
[----:B------:R-:W-:Y:S02]  /*42e60*/  VIADD R157, R211, 0xdb3d7428 ;  /* 0xdb3d7428d39d7836 */ /* 0x000fe40000000000 */
[----:B------:R-:W-:-:S03]  /*42e70*/  IMAD.WIDE.U32 R18, R19, -0x2daee0ad, RZ ;  /* 0xd2511f5313127825 */ /* 0x000fc600078e00ff */
[----:B------:R-:W-:Y:S01]  /*42e80*/  LOP3.LUT R208, R157, R208, R159, 0x96, !PT ;  /* 0x000000d09dd07212 */ /* 0x000fe200078e969f */
[----:B------:R-:W-:Y:S01]  /*42e90*/  VIADD R157, R210, 0x8ff34781 ;  /* 0x8ff34781d29d7836 */ /* 0x000fe20000000000 */
[----:B------:R-:W-:Y:S02]  /*42ea0*/  IADD3 R159, PT, PT, R211, -0x695add53, RZ ;  /* 0x96a522add39f7810 */ /* 0x000fe40007ffe0ff */
[----:B------:R-:W-:Y:S01]  /*42eb0*/  MOV R215, R18 ;  /* 0x0000001200d77202 */ /* 0x000fe20000000f00 */
[----:B------:R-:W-:Y:S01]  /*42ec0*/  IMAD.WIDE.U32 R208, R208, -0x326172a9, RZ ;  /* 0xcd9e8d57d0d07825 */ /* 0x000fe200078e00ff */
[----:B------:R-:W-:-:S03]  /*42ed0*/  LOP3.LUT R19, R159, R158, R19, 0x96, !PT ;  /* 0x0000009e9f137212 */ /* 0x000fc600078e9613 */
[----:B------:R-:W-:Y:S02]  /*42ee0*/  HFMA2 R159, -RZ, RZ, 0, 0 ;  /* 0x00000000ff9f7431 */ /* 0x000fe400000001ff */
[----:B------:R-:W-:Y:S01]  /*42ef0*/  IMAD.MOV.U32 R16, RZ, RZ, R208 ;  /* 0x000000ffff107224 */ /* 0x000fe200078e00d0 */
[----:B------:R-:W-:-:S07]  /*42f00*/  LOP3.LUT R20, R157, R212, R209, 0x96, !PT ;  /* 0x000000d49d147212 */ /* 0x000fce00078e96d1 */
.L_x_4105:
[----:B------:R-:W-:Y:S05]  /*42f10*/  BSYNC.RECONVERGENT B1 ;  /* 0x0000000000017941 */ /* 0x000fea0003800200 */
.L_x_4104:
[----:B------:R-:W0:Y:S01]  /*42f20*/  LDC R205, c[0x0][0x408] ;  /* 0x00010200ffcd7b82 */ /* 0x000e220000000800 */
[----:B------:R-:W-:Y:S01]  /*42f30*/  I2FP.F32.U32 R18, R28 ;  /* 0x0000001c00127245 */ /* 0x000fe20000201000 */
[----:B------:R-:W-:Y:S01]  /*42f40*/  IMAD.MOV.U32 R217, RZ, RZ, 0x2f800000 ;  /* 0x2f800000ffd97424 */ /* 0x000fe200078e00ff */
[----:B------:R-:W-:Y:S01]  /*42f50*/  LOP3.LUT R25, R25, 0xffffffef, RZ, 0xc0, !PT ;  /* 0xffffffef19197812 */ /* 0x000fe200078ec0ff */
[----:B-----5:R-:W-:Y:S01]  /*42f60*/  HADD2.F32 R28, -RZ, R152.H0_H0 ;  /* 0x20000098ff1c7230 */ /* 0x020fe20000004100 */
[----:B------:R-:W-:Y:S01]  /*42f70*/  BSSY.RECONVERGENT B1, `(.L_x_4109) ;  /* 0x0000062000017945 */ /* 0x000fe20003800200 */
[----:B------:R-:W-:Y:S01]  /*42f80*/  FFMA.FTZ R18, R18, R217, 1.1641532182693481445e-10 ;  /* 0x2f00000012127423 */ /* 0x000fe200000100d9 */
[----:B------:R-:W-:Y:S01]  /*42f90*/  @P1 HADD2.F32 R157, -RZ, R148.H0_H0 ;  /* 0x20000094ff9d1230 */ /* 0x000fe20000004100 */
[----:B------:R-:W1:Y:S01]  /*42fa0*/  LDC R207, c[0x0][0x404] ;  /* 0x00010100ffcf7b82 */ /* 0x000e620000000800 */
[----:B------:R-:W-:Y:S01]  /*42fb0*/  MOV R170, 0x2 ;  /* 0x0000000200aa7802 */ /* 0x000fe20000000f00 */
[----:B------:R-:W-:-:S02]  /*42fc0*/  IMAD.MOV.U32 R158, RZ, RZ, R16 ;  /* 0x000000ffff9e7224 */ /* 0x000fc400078e0010 */
[----:B0-----:R-:W-:Y:S01]  /*42fd0*/  FMUL.FTZ R28, R28, R205 ;  /* 0x000000cd1c1c7220 */ /* 0x001fe20000410000 */
[----:B-1----:R-:W-:-:S04]  /*42fe0*/  FSETP.GTU.FTZ.AND P2, PT, R18, R207, PT ;  /* 0x000000cf1200720b */ /* 0x002fc80003f5c000 */
        /* <DEDUP_REMOVED lines=15> */
.L_x_4111:
        /* <DEDUP_REMOVED lines=13> */
.L_x_4113:
[----:B------:R-:W-:Y:S05]  /*431b0*/  BSYNC.RECONVERGENT B2 ;  /* 0x0000000000027941 */ /* 0x000fea0003800200 */
.L_x_4112:
        /* <DEDUP_REMOVED lines=61> */
.L_x_4110:
[----:B------:R-:W-:Y:S05]  /*43590*/  BSYNC.RECONVERGENT B1 ;  /* 0x0000000000017941 */ /* 0x000fea0003800200 */
.L_x_4109:
[----:B------:R-:W-:Y:S01]  /*435a0*/  I2FP.F32.U32 R18, R158 ;  /* 0x0000009e00127245 */ /* 0x000fe20000201000 */
[----:B------:R-:W-:Y:S01]  /*435b0*/  HADD2.F32 R152, -RZ, R152.H1_H1 ;  /* 0x30000098ff987230 */ /* 0x000fe20000004100 */
[----:B------:R-:W-:Y:S01]  /*435c0*/  LOP3.LUT R25, R25, 0xfffffff7, RZ, 0xc0, !PT ;  /* 0xfffffff719197812 */ /* 0x000fe200078ec0ff */
[----:B------:R-:W-:Y:S01]  /*435d0*/  @P1 HADD2.F32 R158, -RZ, R148.H1_H1 ;  /* 0x30000094ff9e1230 */ /* 0x000fe20000004100 */
[----:B------:R-:W-:Y:S01]  /*435e0*/  BSSY.RECONVERGENT B1, `(.L_x_4114) ;  /* 0x0000060000017945 */ /* 0x000fe20003800200 */
[----:B------:R-:W-:Y:S01]  /*435f0*/  FFMA.FTZ R18, R18, R217, 1.1641532182693481445e-10 ;  /* 0x2f00000012127423 */ /* 0x000fe200000100d9 */
[----:B------:R-:W-:-:S04]  /*43600*/  FMUL.FTZ R152, R152, R205 ;  /* 0x000000cd98987220 */ /* 0x000fc80000410000 */
[----:B------:R-:W-:-:S04]  /*43610*/  FSETP.GTU.FTZ.AND P2, PT, R18, R207, PT ;  /* 0x000000cf1200720b */ /* 0x000fc80003f5c000 */
[----:B------:R-:W-:Y:S02]  /*43620*/  FSEL R169, R152, RZ, !P2 ;  /* 0x000000ff98a97208 */ /* 0x000fe40005000000 */
[----:B------:R-:W-:Y:S02]  /*43630*/  PLOP3.LUT P3, PT, P2, PT, PT, 0x8, 0x80 ;  /* 0x000000000080781c */ /* 0x000fe4000176e170 */
[----:B------:R-:W-:Y:S01]  /*43640*/  ISETP.NE.AND P2, PT, R170, 0x1, PT ;  /* 0x00000001aa00780c */ /* 0x000fe20003f45270 */
[----:B------:R-:W-:Y:S01]  /*43650*/  @P1 FADD.FTZ R169, R158, R169 ;  /* 0x000000a99ea91221 */ /* 0x000fe20000010000 */
[----:B------:R-:W-:Y:S01]  /*43660*/  IMAD.MOV.U32 R158, RZ, RZ, 0x2 ;  /* 0x00000002ff9e7424 */ /* 0x000fe200078e00ff */
[----:B------:R-:W-:-:S03]  /*43670*/  MOV R152, R16 ;  /* 0x0000001000987202 */ /* 0x000fc60000000f00 */
        /* <DEDUP_REMOVED lines=11> */
.L_x_4116:
        /* <DEDUP_REMOVED lines=13> */
.L_x_4118:
[----:B------:R-:W-:Y:S05]  /*43800*/  BSYNC.RECONVERGENT B2 ;  /* 0x0000000000027941 */ /* 0x000fea0003800200 */
.L_x_4117:
        /* <DEDUP_REMOVED lines=61> */
.L_x_4115:
[----:B------:R-:W-:Y:S05]  /*43be0*/  BSYNC.RECONVERGENT B1 ;  /* 0x0000000000017941 */ /* 0x000fea0003800200 */
.L_x_4114:
[----:B------:R-:W-:Y:S01]  /*43bf0*/  I2FP.F32.U32 R18, R152 ;  /* 0x0000009800127245 */ /* 0x000fe20000201000 */
[----:B------:R-:W-:Y:S01]  /*43c00*/  HADD2.F32 R152, -RZ, R153.H0_H0 ;  /* 0x20000099ff987230 */ /* 0x000fe20000004100 */
[----:B------:R-:W-:Y:S01]  /*43c10*/  LOP3.LUT R25, R25, 0xfffffffb, RZ, 0xc0, !PT ;  /* 0xfffffffb19197812 */ /* 0x000fe200078ec0ff */
[----:B------:R-:W-:Y:S01]  /*43c20*/  @P1 HADD2.F32 R159, -RZ, R149.H0_H0 ;  /* 0x20000095ff9f1230 */ /* 0x000fe20000004100 */
        /* <DEDUP_REMOVED lines=9> */
[----:B------:R-:W-:-:S04]  /*43cc0*/  HFMA2 R159, -RZ, RZ, 0, 1.1920928955078125e-07 ;  /* 0x00000002ff9f7431 */ /* 0x000fc800000001ff */
        /* <DEDUP_REMOVED lines=11> */
.L_x_4121:
        /* <DEDUP_REMOVED lines=13> */
.L_x_4123:
[----:B------:R-:W-:Y:S05]  /*43e50*/  BSYNC.RECONVERGENT B2 ;  /* 0x0000000000027941 */ /* 0x000fea0003800200 */
.L_x_4122:
        /* <DEDUP_REMOVED lines=61> */
.L_x_4120:
[----:B------:R-:W-:Y:S05]  /*44230*/  BSYNC.RECONVERGENT B1 ;  /* 0x0000000000017941 */ /* 0x000fea0003800200 */
.L_x_4119:
        /* <DEDUP_REMOVED lines=25> */
.L_x_4126:
        /* <DEDUP_REMOVED lines=13> */
.L_x_4128:
[----:B------:R-:W-:Y:S05]  /*444a0*/  BSYNC.RECONVERGENT B2 ;  /* 0x0000000000027941 */ /* 0x000fea0003800200 */
.L_x_4127:
        /* <DEDUP_REMOVED lines=61> */
.L_x_4125:
[----:B------:R-:W-:Y:S05]  /*44880*/  BSYNC.RECONVERGENT B1 ;  /* 0x0000000000017941 */ /* 0x000fea0003800200 */
.L_x_4124:
        /* <DEDUP_REMOVED lines=23> */
.L_x_4131:
        /* <DEDUP_REMOVED lines=13> */
.L_x_4133:
[----:B------:R-:W-:Y:S05]  /*44ad0*/  BSYNC.RECONVERGENT B2 ;  /* 0x0000000000027941 */ /* 0x000fea0003800200 */
.L_x_4132:
        /* <DEDUP_REMOVED lines=61> */
.L_x_4130:
[----:B------:R-:W-:Y:S05]  /*44eb0*/  BSYNC.RECONVERGENT B1 ;  /* 0x0000000000017941 */ /* 0x000fea0003800200 */
.L_x_4129:
        /* <DEDUP_REMOVED lines=12> */
[----:B------:R-:W-:-:S04]  /*44f80*/  MOV R152, R16 ;  /* 0x0000001000987202 */ /* 0x000fc80000000f00 */
        /* <DEDUP_REMOVED lines=10> */
.L_x_4136:
        /* <DEDUP_REMOVED lines=13> */
.L_x_4138:
[----:B------:R-:W-:Y:S05]  /*45100*/  BSYNC.RECONVERGENT B2 ;  /* 0x0000000000027941 */ /* 0x000fea0003800200 */
.L_x_4137:
        /* <DEDUP_REMOVED lines=61> */
.L_x_4135:
[----:B------:R-:W-:Y:S05]  /*454e0*/  BSYNC.RECONVERGENT B1 ;  /* 0x0000000000017941 */ /* 0x000fea0003800200 */
.L_x_4134:
[----:B------:R-:W-:Y:S01]  /*454f0*/  I2FP.F32.U32 R18, R152 ;  /* 0x0000009800127245 */ /* 0x000fe20000201000 */
[----:B------:R-:W-:Y:S01]  /*45500*/  HADD2.F32 R152, -RZ, R155.H0_H0 ;  /* 0x2000009bff987230 */ /* 0x000fe20000004100 */
[----:B------:R-:W-:Y:S01]  /*45510*/  ISETP.NE.AND P5, PT, R158, 0x1, PT ;  /* 0x000000019e00780c */ /* 0x000fe20003fa5270 */
        /* <DEDUP_REMOVED lines=20> */
.L_x_4141:
        /* <DEDUP_REMOVED lines=13> */
.L_x_4143:
[----:B------:R-:W-:Y:S05]  /*45730*/  BSYNC.RECONVERGENT B2 ;  /* 0x0000000000027941 */ /* 0x000fea0003800200 */
.L_x_4142:
        /* <DEDUP_REMOVED lines=61> */
.L_x_4140:
[----:B------:R-:W-:Y:S05]  /*45b10*/  BSYNC.RECONVERGENT B1 ;  /* 0x0000000000017941 */ /* 0x000fea0003800200 */
.L_x_4139:
[----:B------:R-:W-:Y:S01]  /*45b20*/  I2FP.F32.U32 R152, R152 ;  /* 0x0000009800987245 */ /* 0x000fe20000201000 */
[----:B------:R-:W-:Y:S01]  /*45b30*/  HADD2.F32 R158, -RZ, R155.H1_H1 ;  /* 0x3000009bff9e7230 */ /* 0x000fe20000004100 */
[----:B------:R-:W-:Y:S01]  /*45b40*/  PRMT R154, R218, 0x5410, R154 ;  /* 0x00005410da9a7816 */ /* 0x000fe2000000009a */
[----:B------:R-:W-:Y:S01]  /*45b50*/  @P1 HADD2.F32 R208, -RZ, R151.H1_H1 ;  /* 0x30000097ffd01230 */ /* 0x000fe20000004100 */
[----:B------:R-:W-:Y:S01]  /*45b60*/  PRMT R153, R213, 0x5410, R216 ;  /* 0x00005410d5997816 */ /* 0x000fe200000000d8 */
[----:B------:R-:W-:Y:S01]  /*45b70*/  FFMA.FTZ R152, R152, R217, 1.1641532182693481445e-10 ;  /* 0x2f00000098987423 */ /* 0x000fe200000100d9 */
[----:B------:R-:W-:-:S04]  /*45b80*/  FMUL.FTZ R158, R158, R205 ;  /* 0x000000cd9e9e7220 */ /* 0x000fc80000410000 */
[----:B------:R-:W-:Y:S01]  /*45b90*/  FSETP.GTU.FTZ.AND P5, PT, R152, R207, PT ;  /* 0x000000cf9800720b */ /* 0x000fe20003fbc000 */
[----:B------:R-:W-:Y:S01]  /*45ba0*/  IMAD.MOV.U32 R207, RZ, RZ, R215 ;  /* 0x000000ffffcf7224 */ /* 0x000fe200078e00d7 */
[----:B------:R-:W-:Y:S02]  /*45bb0*/  PRMT R152, R157, 0x5410, R212 ;  /* 0x000054109d987816 */ /* 0x000fe400000000d4 */
[----:B------:R-:W-:Y:S02]  /*45bc0*/  FSEL R205, R158, RZ, !P5 ;  /* 0x000000ff9ecd7208 */ /* 0x000fe40006800000 */
[----:B------:R-:W-:-:S03]  /*45bd0*/  PLOP3.LUT P5, PT, P5, PT, PT, 0x8, 0x80 ;  /* 0x000000000080781c */ /* 0x000fc60002fae170 */
[----:B------:R-:W-:-:S05]  /*45be0*/  @P1 FADD.FTZ R205, R208, R205 ;  /* 0x000000cdd0cd1221 */ /* 0x000fca0000010000 */
[----:B------:R-:W-:-:S04]  /*45bf0*/  F2FP.F16.F32.PACK_AB R155, RZ, R205 ;  /* 0x000000cdff9b723e */ /* 0x000fc800000000ff */
[----:B------:R-:W-:-:S07]  /*45c00*/  PRMT R155, R214, 0x5410, R155 ;  /* 0x00005410d69b7816 */ /* 0x000fce000000009b */
.L_x_4103:
        /* <DEDUP_REMOVED lines=23> */
[----:B--2---:R-:W-:Y:S01]  /*45d80*/  SHF.L.U32 R155, R7, 0x10, RZ ;  /* 0x00000010079b7819 */ /* 0x004fe200000006ff */
        /* <DEDUP_REMOVED lines=19> */
.L_x_4021:
[----:B------:R-:W-:Y:S05]  /*45ec0*/  BSYNC.RECONVERGENT B0 ;  /* 0x0000000000007941 */ /* 0x000fea0003800200 */
.L_x_4020:
        /* <DEDUP_REMOVED lines=9> */
[C---:B------:R-:W-:Y:S01]  /*45f60*/  ISETP.GT.U32.AND P4, PT, R27.reuse, 0x27f, PT ;  /* 0x0000027f1b00780c */ /* 0x040fe20003f84070 */
[----:B------:R-:W-:Y:S01]  /*45f70*/  IMAD.MOV.U32 R209, RZ, RZ, RZ ;  /* 0x000000ffffd17224 */ /* 0x000fe200078e00ff */
[----:B------:R-:W-:Y:S01]  /*45f80*/  ISETP.GT.U32.AND P5, PT, R27, 0x2ff, PT ;  /* 0x000002ff1b00780c */ /* 0x000fe20003fa4070 */
        /* <DEDUP_REMOVED lines=65> */
[----:B------:R-:W-:Y:S01]  /*463a0*/  FMUL.FTZ R152, R22, R159 ;  /* 0x0000009f16987220 */ /* 0x000fe20000410000 */
[----:B0-----:R-:W-:-:S03]  /*463b0*/  LOP3.LUT R159, R208, 0x1f, RZ, 0xc0, !PT ;  /* 0x0000001fd09f7812 */ /* 0x001fc600078ec0ff */
        /* <DEDUP_REMOVED lines=132> */
.L_x_4145:
[----:B------:R-:W-:Y:S05]  /*46c00*/  BSYNC.RECONVERGENT B0 ;  /* 0x0000000000007941 */ /* 0x000fea0003800200 */
.L_x_4144:
[----:B------:R-:W-:Y:S01]  /*46c10*/  BAR.SYNC.DEFER_BLOCKING 0x0 ;  /* 0x0000000000007b1d */ /* 0x000fe20000010000 */
[----:B------:R-:W-:Y:S02]  /*46c20*/  ISETP.GT.U32.AND P1, PT, R159, 0x3, PT ;  /* 0x000000039f00780c */ /* 0x000fe40003f24070 */
[----:B0-----:R-:W-:-:S03]  /*46c30*/  CS2R R152, SRZ ;  /* 0x0000000000987805 */ /* 0x001fc6000001ff00 */
[----:B------:R-:W-:Y:S08]  /*46c40*/  BSSY.RECONVERGENT B0, `(.L_x_4146) ;  /* 0x000000a000007945 */ /* 0x000ff00003800200 */
[----:B------:R-:W-:Y:S05]  /*46c50*/  @P1 BRA `(.L_x_4147) ;  /* 0x0000000000201947 */ /* 0x000fea0003800000 */
[----:B------:R-:W0:Y:S01]  /*46c60*/  S2UR UR5, SR_CgaCtaId ;  /* 0x00000000000579c3 */ /* 0x000e220000008800 */
[----:B------:R-:W-:Y:S01]  /*46c70*/  UMOV UR4, 0x400 ;  /* 0x0000040000047882 */ /* 0x000fe20000000000 */
[----:B------:R-:W-:Y:S01]  /*46c80*/  SHF.L.U32 R152, R208, 0x3, RZ ;  /* 0x00000003d0987819 */ /* 0x000fe200000006ff */
[----:B------:R-:W-:-:S03]  /*46c90*/  IMAD.MOV.U32 R209, RZ, RZ, R21 ;  /* 0x000000ffffd17224 */ /* 0x000fc600078e0015 */
[----:B------:R-:W-:Y:S01]  /*46ca0*/  LOP3.LUT R152, R152, 0xf8, RZ, 0xc0, !PT ;  /* 0x000000f898987812 */ /* 0x000fe200078ec0ff */
[----:B0-----:R-:W-:-:S04]  /*46cb0*/  ULEA UR4, UR5, UR4, 0x18 ;  /* 0x0000000405047291 */ /* 0x001fc8000f8ec0ff */
[----:B------:R-:W-:-:S09]  /*46cc0*/  @UP1 UIADD3 UR4, UPT, UPT, UR4, 0x20, URZ ;  /* 0x0000002004041890 */ /* 0x000fd2000fffe0ff */
[----:B------:R-:W0:Y:S03]  /*46cd0*/  LDS.64 R152, [R152+UR4] ;  /* 0x0000000498987984 */ /* 0x000e260008000a00 */
.L_x_4147:
[----:B------:R-:W-:Y:S05]  /*46ce0*/  BSYNC.RECONVERGENT B0 ;  /* 0x0000000000007941 */ /* 0x000fea0003800200 */
.L_x_4146:
        /* <DEDUP_REMOVED lines=53> */
[----:B------:R-:W-:Y:S02]  /*47040*/  HADD2.F32 R152, -RZ, R35.H0_H0 ;  /* 0x20000023ff987230 */ /* 0x000fe40000004100 */
        /* <DEDUP_REMOVED lines=30> */
[C---:B------:R-:W-:Y:S01]  /*47230*/  FMUL.FTZ R153, R212.reuse, R153 ;  /* 0x00000099d4997220 */ /* 0x040fe20000410000 */
[----:B------:R-:W-:Y:S02]  /*47240*/  HADD2.F32 R214, -RZ, R33.H0_H0 ;  /* 0x20000021ffd67230 */ /* 0x000fe40000004100 */
[----:B------:R-:W-:Y:S01]  /*47250*/  FMUL.FTZ R213, R212, R213 ;  /* 0x000000d5d4d57220 */ /* 0x000fe20000410000 */
[----:B------:R-:W-:-:S02]  /*47260*/  HADD2.F32 R216, -RZ, R101.H0_H0 ;  /* 0x20000065ffd87230 */ /* 0x000fc40000004100 */
[----:B------:R-:W-:Y:S01]  /*47270*/  FFMA.FTZ R156, R217, R156, R220 ;  /* 0x0000009cd99c7223 */ /* 0x000fe200000100dc */
[----:B------:R-:W-:Y:S01]  /*47280*/  HADD2.F32 R224, -RZ, R38.H1_H1 ;  /* 0x30000026ffe07230 */ /* 0x000fe20000004100 */
[----:B------:R-:W-:Y:S01]  /*47290*/  F2FP.F16.F32.PACK_AB R155, R155, R152 ;  /* 0x000000989b9b723e */ /* 0x000fe200000000ff */
[----:B------:R-:W-:Y:S02]  /*472a0*/  HADD2.F32 R226, -RZ, R126.H1_H1 ;  /* 0x3000007effe27230 */ /* 0x000fe40000004100 */
[----:B------:R-:W-:Y:S01]  /*472b0*/  FFMA.FTZ R221, R153, R214, R216 ;  /* 0x000000d699dd7223 */ /* 0x000fe200000100d8 */
[----:B------:R-:W-:Y:S01]  /*472c0*/  HADD2.F32 R218, -RZ, R37.H0_H0 ;  /* 0x20000025ffda7230 */ /* 0x000fe20000004100 */
[----:B------:R-:W0:Y:S01]  /*472d0*/  LDC.64 R216, c[0x0][0x428] ;  /* 0x00010a00ffd87b82 */ /* 0x000e220000000a00 */
[----:B------:R-:W-:Y:S02]  /*472e0*/  HADD2.F32 R157, -RZ, R125.H0_H0 ;  /* 0x2000007dff9d7230 */ /* 0x000fe40000004100 */
[----:B------:R-:W-:Y:S01]  /*472f0*/  FFMA.FTZ R229, R215, R224, R226 ;  /* 0x000000e0d7e57223 */ /* 0x000fe200000100e2 */
[----:B------:R-:W-:Y:S01]  /*47300*/  HADD2.F32 R220, -RZ, R33.H1_H1 ;  /* 0x30000021ffdc7230 */ /* 0x000fe20000004100 */
[----:B------:R-:W-:Y:S01]  /*47310*/  F2FP.F16.F32.PACK_AB R154, R227, R154 ;  /* 0x0000009ae39a723e */ /* 0x000fe200000000ff */
[----:B------:R-:W-:-:S02]  /*47320*/  HADD2.F32 R222, -RZ, R101.H1_H1 ;  /* 0x30000065ffde7230 */ /* 0x000fc40000004100 */
[----:B------:R-:W-:Y:S01]  /*47330*/  FFMA.FTZ R223, R153, R218, R157 ;  /* 0x000000da99df7223 */ /* 0x000fe2000001009d */
[----:B------:R-:W-:Y:S01]  /*47340*/  FADD.FTZ R153, R14, -R209 ;  /* 0x800000d10e997221 */ /* 0x000fe20000010000 */
[----:B------:R-:W1:Y:S01]  /*47350*/  LDC.64 R214, c[0x0][0x430] ;  /* 0x00010c00ffd67b82 */ /* 0x000e620000000a00 */
[----:B------:R-:W-:Y:S02]  /*47360*/  HADD2.F32 R157, -RZ, R124.H0_H0 ;  /* 0x2000007cff9d7230 */ /* 0x000fe40000004100 */
[----:B------:R-:W-:Y:S01]  /*47370*/  FFMA.FTZ R230, R225, R220, R222 ;  /* 0x000000dce1e67223 */ /* 0x000fe200000100de */
[----:B------:R-:W-:Y:S02]  /*47380*/  HADD2.F32 R222, -RZ, R36.H0_H0 ;  /* 0x20000024ffde7230 */ /* 0x000fe40000004100 */
[----:B------:R-:W-:Y:S01]  /*47390*/  FMUL.FTZ R153, R212, R153 ;  /* 0x00000099d4997220 */ /* 0x000fe20000410000 */
[----:B------:R-:W-:Y:S01]  /*473a0*/  HADD2.F32 R218, -RZ, R32.H0_H0 ;  /* 0x20000020ffda7230 */ /* 0x000fe20000004100 */
[----:B------:R-:W-:Y:S01]  /*473b0*/  F2FP.F16.F32.PACK_AB R159, R156, R159 ;  /* 0x0000009f9c9f723e */ /* 0x000fe200000000ff */
[----:B------:R-:W-:-:S02]  /*473c0*/  HADD2.F32 R220, -RZ, R100.H0_H0 ;  /* 0x20000064ffdc7230 */ /* 0x000fc40000004100 */
[----:B------:R-:W-:Y:S01]  /*473d0*/  FFMA.FTZ R222, R153, R222, R157 ;  /* 0x000000de99de7223 */ /* 0x000fe2000001009d */
[----:B------:R-:W-:Y:S01]  /*473e0*/  HADD2.F32 R224, -RZ, R32.H1_H1 ;  /* 0x30000020ffe07230 */ /* 0x000fe20000004100 */
[----:B------:R-:W-:Y:S01]  /*473f0*/  F2FP.F16.F32.PACK_AB R158, R229, R158 ;  /* 0x0000009ee59e723e */ /* 0x000fe200000000ff */
[----:B------:R-:W-:Y:S02]  /*47400*/  HADD2.F32 R226, -RZ, R100.H1_H1 ;  /* 0x30000064ffe27230 */ /* 0x000fe40000004100 */
[----:B------:R-:W-:Y:S01]  /*47410*/  FFMA.FTZ R218, R153, R218, R220 ;  /* 0x000000da99da7223 */ /* 0x000fe200000100dc */
[----:B------:R-:W-:Y:S01]  /*47420*/  HADD2.F32 R232, -RZ, R37.H1_H1 ;  /* 0x30000025ffe87230 */ /* 0x000fe20000004100 */
[----:B------:R-:W-:Y:S01]  /*47430*/  F2FP.F16.F32.PACK_AB R153, R230, R221 ;  /* 0x000000dde699723e */ /* 0x000fe200000000ff */
[----:B------:R-:W-:Y:S02]  /*47440*/  HADD2.F32 R234, -RZ, R125.H1_H1 ;  /* 0x3000007dffea7230 */ /* 0x000fe40000004100 */
[----:B------:R-:W-:Y:S01]  /*47450*/  FFMA.FTZ R157, R213, R224, R226 ;  /* 0x000000e0d59d7223 */ /* 0x000fe200000100e2 */
[----:B------:R-:W-:-:S02]  /*47460*/  HADD2.F32 R228, -RZ, R36.H1_H1 ;  /* 0x30000024ffe47230 */ /* 0x000fc40000004100 */
[----:B------:R-:W-:Y:S02]  /*47470*/  HADD2.F32 R219, -RZ, R124.H1_H1 ;  /* 0x3000007cffdb7230 */ /* 0x000fe40000004100 */
[----:B------:R-:W-:Y:S01]  /*47480*/  FFMA.FTZ R232, R225, R232, R234 ;  /* 0x000000e8e1e87223 */ /* 0x000fe200000100ea */
[----:B------:R-:W-:Y:S01]  /*47490*/  F2FP.F16.F32.PACK_AB R152, R157, R218 ;  /* 0x000000da9d98723e */ /* 0x000fe200000000ff */
[----:B0-----:R-:W-:-:S04]  /*474a0*/  IMAD.WIDE.U32 R216, R206, 0x10, R216 ;  /* 0x00000010ced87825 */ /* 0x001fc800078e00d8 */
[----:B------:R-:W-:Y:S01]  /*474b0*/  FFMA.FTZ R219, R213, R228, R219 ;  /* 0x000000e4d5db7223 */ /* 0x000fe200000100db */
[----:B------:R-:W-:Y:S01]  /*474c0*/  F2FP.F16.F32.PACK_AB R157, R232, R223 ;  /* 0x000000dfe89d723e */ /* 0x000fe200000000ff */
[C---:B-1----:R-:W-:Y:S01]  /*474d0*/  IMAD.WIDE.U32 R214, R206.reuse, 0x10, R214 ;  /* 0x00000010ced67825 */ /* 0x042fe200078e00d6 */
[----:B------:R1:W-:Y:S01]  /*474e0*/  STG.E.128 desc[UR6][R216.64], R152 ;  /* 0x00000098d8007986 */ /* 0x0003e2000c101d06 */
[----:B------:R-:W-:Y:S02]  /*474f0*/  IADD3 R206, PT, PT, R206, 0x80, RZ ;  /* 0x00000080cece7810 */ /* 0x000fe40007ffe0ff */
[----:B------:R-:W-:-:S05]  /*47500*/  F2FP.F16.F32.PACK_AB R156, R219, R222 ;  /* 0x000000dedb9c723e */ /* 0x000fca00000000ff */
[----:B------:R1:W-:Y:S02]  /*47510*/  STG.E.128 desc[UR6][R214.64], R156 ;  /* 0x0000009cd6007986 */ /* 0x0003e4000c101d06 */
.L_x_4149:
[----:B------:R-:W-:Y:S05]  /*47520*/  BSYNC.RECONVERGENT B0 ;  /* 0x0000000000007941 */ /* 0x000fea0003800200 */
.L_x_4148:
[----:B------:R-:W-:Y:S01]  /*47530*/  LOP3.LUT P0, RZ, R25, 0x800, RZ, 0xc0, !PT ;  /* 0x0000080019ff7812 */ /* 0x000fe2000780c0ff */
[----:B------:R-:W-:-:S12]  /*47540*/  BSSY.RECONVERGENT B0, `(.L_x_4150) ;  /* 0x0000051000007945 */ /* 0x000fd80003800200 */
[----:B------:R-:W-:Y:S05]  /*47550*/  @!P0 BRA `(.L_x_4151) ;  /* 0x00000004003c8947 */ /* 0x000fea0003800000 */
[--C-:B01----:R-:W-:Y:S01]  /*47560*/  FADD.FTZ R153, R188, -R209.reuse ;  /* 0x800000d1bc997221 */ /* 0x103fe20000010000 */
        /* <DEDUP_REMOVED lines=74> */
[----:B------:R2:W-:Y:S02]  /*47a10*/  STG.E.128 desc[UR6][R216.64], R152 ;  /* 0x00000098d8007986 */ /* 0x0005e4000c101d06 */
[----:B------:R-:W-:Y:S01]  /*47a20*/  F2FP.F16.F32.PACK_AB R156, R219, R222 ;  /* 0x000000dedb9c723e */ /* 0x000fe200000000ff */
[----:B------:R-:W-:-:S04]  /*47a30*/  VIADD R206, R206, 0x80 ;  /* 0x00000080cece7836 */ /* 0x000fc80000000000 */
[----:B------:R2:W-:Y:S03]  /*47a40*/  STG.E.128 desc[UR6][R214.64], R156 ;  /* 0x0000009cd6007986 */ /* 0x0005e6000c101d06 */
.L_x_4151:
[----:B------:R-:W-:Y:S05]  /*47a50*/  BSYNC.RECONVERGENT B0 ;  /* 0x0000000000007941 */ /* 0x000fea0003800200 */
.L_x_4150:
[----:B------:R-:W-:Y:S01]  /*47a60*/  LOP3.LUT P0, RZ, R25, 0x200, RZ, 0xc0, !PT ;  /* 0x0000020019ff7812 */ /* 0x000fe2000780c0ff */
[----:B------:R-:W-:-:S12]  /*47a70*/  BSSY.RECONVERGENT B0, `(.L_x_4152) ;  /* 0x0000051000007945 */ /* 0x000fd80003800200 */
[----:B------:R-:W-:Y:S05]  /*47a80*/  @!P0 BRA `(.L_x_4153) ;  /* 0x00000004003c8947 */ /* 0x000fea0003800000 */
[--C-:B012---:R-:W-:Y:S01]  /*47a90*/  FADD.FTZ R153, R190, -R209.reuse ;  /* 0x800000d1be997221 */ /* 0x107fe20000010000 */
        /* <DEDUP_REMOVED lines=78> */
.L_x_4153:
[----:B------:R-:W-:Y:S05]  /*47f80*/  BSYNC.RECONVERGENT B0 ;  /* 0x0000000000007941 */ /* 0x000fea0003800200 */
.L_x_4152:
[----:B------:R-:W-:Y:S01]  /*47f90*/  LOP3.LUT P0, RZ, R25, 0x100, RZ, 0xc0, !PT ;  /* 0x0000010019ff7812 */ /* 0x000fe2000780c0ff */
[----:B------:R-:W-:-:S12]  /*47fa0*/  BSSY.RECONVERGENT B0, `(.L_x_4154) ;  /* 0x0000051000007945 */ /* 0x000fd80003800200 */
[----:B------:R-:W-:Y:S05]  /*47fb0*/  @!P0 BRA `(.L_x_4155) ;  /* 0x00000004003c8947 */ /* 0x000fea0003800000 */
[--C-:B0123--:R-:W-:Y:S01]  /*47fc0*/  FADD.FTZ R153, R192, -R209.reuse ;  /* 0x800000d1c0997221 */ /* 0x10ffe20000010000 */
        /* <DEDUP_REMOVED lines=78> */
.L_x_4155:
[----:B------:R-:W-:Y:S05]  /*484b0*/  BSYNC.RECONVERGENT B0 ;  /* 0x0000000000007941 */ /* 0x000fea0003800200 */
.L_x_4154:
[----:B------:R-:W-:Y:S01]  /*484c0*/  LOP3.LUT P0, RZ, R25, 0x80, RZ, 0xc0, !PT ;  /* 0x0000008019ff7812 */ /* 0x000fe2000780c0ff */
[----:B------:R-:W-:-:S12]  /*484d0*/  BSSY.RECONVERGENT B0, `(.L_x_4156) ;  /* 0x0000051000007945 */ /* 0x000fd80003800200 */
[----:B------:R-:W-:Y:S05]  /*484e0*/  @!P0 BRA `(.L_x_4157) ;  /* 0x00000004003c8947 */ /* 0x000fea0003800000 */
[--C-:B01234-:R-:W-:Y:S01]  /*484f0*/  FADD.FTZ R153, R194, -R209.reuse ;  /* 0x800000d1c2997221 */ /* 0x11ffe20000010000 */
        /* <DEDUP_REMOVED lines=78> */
.L_x_4157:
[----:B------:R-:W-:Y:S05]  /*489e0*/  BSYNC.RECONVERGENT B0 ;  /* 0x0000000000007941 */ /* 0x000fea0003800200 */
.L_x_4156:
        /* <DEDUP_REMOVED lines=82> */
.L_x_4159:
[----:B------:R-:W-:Y:S05]  /*48f10*/  BSYNC.RECONVERGENT B0 ;  /* 0x0000000000007941 */ /* 0x000fea0003800200 */
.L_x_4158:
[----:B------:R-:W-:Y:S01]  /*48f20*/  LOP3.LUT P0, RZ, R25, 0x20, RZ, 0xc0, !PT ;  /* 0x0000002019ff7812 */ /* 0x000fe2000780c0ff */
[----:B------:R-:W-:-:S12]  /*48f30*/  BSSY.RECONVERGENT B0, `(.L_x_4160) ;  /* 0x0000050000007945 */ /* 0x000fd80003800200 */
[----:B------:R-:W-:Y:S05]  /*48f40*/  @!P0 BRA `(.L_x_4161) ;  /* 0x0000000400388947 */ /* 0x000fea0003800000 */
[--C-:B01234-:R-:W-:Y:S01]  /*48f50*/  FADD.FTZ R153, R28, -R209.reuse ;  /* 0x800000d11c997221 */ /* 0x11ffe20000010000 */
[----:B------:R-:W-:Y:S02]  /*48f60*/  HADD2.F32 R157, -RZ, R132.H0_H0 ;  /* 0x20000084ff9d7230 */ /* 0x000fe40000004100 */
[--C-:B------:R-:W-:Y:S01]  /*48f70*/  FADD.FTZ R155, R169, -R209.reuse ;  /* 0x800000d1a99b7221 */ /* 0x100fe20000010000 */
[----:B------:R-:W-:Y:S02]  /*48f80*/  HADD2.F32 R159, -RZ, R136.H0_H0 ;  /* 0x20000088ff9f7230 */ /* 0x000fe40000004100 */
[----:B------:R-:W-:Y:S01]  /*48f90*/  FMUL.FTZ R156, R212, R153 ;  /* 0x00000099d49c7220 */ /* 0x000fe20000410000 */
[--C-:B------:R-:W-:Y:S01]  /*48fa0*/  FADD.FTZ R213, R170, -R209.reuse ;  /* 0x800000d1aad57221 */ /* 0x100fe20000010000 */
[--C-:B------:R-:W-:Y:S01]  /*48fb0*/  FADD.FTZ R215, R183, -R209.reuse ;  /* 0x800000d1b7d77221 */ /* 0x100fe20000010000 */
[--C-:B------:R-:W-:Y:S01]  /*48fc0*/  FADD.FTZ R217, R184, -R209.reuse ;  /* 0x800000d1b8d97221 */ /* 0x100fe20000010000 */
[--C-:B------:R-:W-:Y:S01]  /*48fd0*/  FADD.FTZ R219, R197, -R209.reuse ;  /* 0x800000d1c5db7221 */ /* 0x100fe20000010000 */
[--C-:B------:R-:W-:Y:S01]  /*48fe0*/  FADD.FTZ R223, R198, -R209.reuse ;  /* 0x800000d1c6df7221 */ /* 0x100fe20000010000 */
[----:B------:R-:W-:Y:S01]  /*48ff0*/  FADD.FTZ R225, R205, -R209 ;  /* 0x800000d1cde17221 */ /* 0x000fe20000010000 */
[----:B------:R-:W-:Y:S01]  /*49000*/  FMUL.FTZ R209, R212, R155 ;  /* 0x0000009bd4d17220 */ /* 0x000fe20000410000 */
[----:B------:R-:W-:Y:S01]  /*49010*/  FFMA.FTZ R152, R156, R157, R159 ;  /* 0x0000009d9c987223 */ /* 0x000fe2000001009f */
[C---:B------:R-:W-:Y:S01]  /*49020*/  FMUL.FTZ R216, R212.reuse, R213 ;  /* 0x000000d5d4d87220 */ /* 0x040fe20000410000 */
[C---:B------:R-:W-:Y:S01]  /*49030*/  FMUL.FTZ R220, R212.reuse, R215 ;  /* 0x000000d7d4dc7220 */ /* 0x040fe20000410000 */
[C---:B------:R-:W-:Y:S01]  /*49040*/  FMUL.FTZ R221, R212.reuse, R217 ;  /* 0x000000d9d4dd7220 */ /* 0x040fe20000410000 */
[C---:B------:R-:W-:Y:S01]  /*49050*/  FMUL.FTZ R153, R212.reuse, R219 ;  /* 0x000000dbd4997220 */ /* 0x040fe20000410000 */
[C---:B------:R-:W-:Y:S01]  /*49060*/  FMUL.FTZ R154, R212.reuse, R223 ;  /* 0x000000dfd49a7220 */ /* 0x040fe20000410000 */
[----:B------:R-:W-:Y:S01]  /*49070*/  FMUL.FTZ R155, R212, R225 ;  /* 0x000000e1d49b7220 */ /* 0x000fe20000410000 */
[----:B------:R-:W-:-:S02]  /*49080*/  HADD2.F32 R157, -RZ, R128.H0_H0 ;  /* 0x20000080ff9d7230 */ /* 0x000fc40000004100 */
[----:B------:R-:W-:Y:S02]  /*49090*/  HADD2.F32 R159, -RZ, R140.H0_H0 ;  /* 0x2000008cff9f7230 */ /* 0x000fe40000004100 */
[----:B------:R-:W-:Y:S02]  /*490a0*/  HADD2.F32 R158, -RZ, R132.H1_H1 ;  /* 0x30000084ff9e7230 */ /* 0x000fe40000004100 */
[----:B------:R-:W-:Y:S02]  /*490b0*/  HADD2.F32 R212, -RZ, R136.H1_H1 ;  /* 0x30000088ffd47230 */ /* 0x000fe40000004100 */
[----:B------:R-:W-:Y:S01]  /*490c0*/  FFMA.FTZ R156, R156, R157, R159 ;  /* 0x0000009d9c9c7223 */ /* 0x000fe2000001009f */
[----:B------:R-:W-:Y:S02]  /*490d0*/  HADD2.F32 R214, -RZ, R128.H1_H1 ;  /* 0x30000080ffd67230 */ /* 0x000fe40000004100 */
[----:B------:R-:W-:Y:S02]  /*490e0*/  HADD2.F32 R213, -RZ, R140.H1_H1 ;  /* 0x3000008cffd57230 */ /* 0x000fe40000004100 */
[----:B------:R-:W-:Y:S01]  /*490f0*/  FFMA.FTZ R157, R209, R158, R212 ;  /* 0x0000009ed19d7223 */ /* 0x000fe200000100d4 */
[----:B------:R-:W-:-:S02]  /*49100*/  HADD2.F32 R215, -RZ, R133.H0_H0 ;  /* 0x20000085ffd77230 */ /* 0x000fc40000004100 */
[----:B------:R-:W-:Y:S02]  /*49110*/  HADD2.F32 R217, -RZ, R137.H0_H0 ;  /* 0x20000089ffd97230 */ /* 0x000fe40000004100 */
        /* <DEDUP_REMOVED lines=17> */
[----:B------:R-:W-:-:S02]  /*49230*/  HADD2.F32 R228, -RZ, R134.H1_H1 ;  /* 0x30000086ffe47230 */ /* 0x000fc40000004100 */
[----:B------:R-:W-:Y:S02]  /*49240*/  HADD2.F32 R230, -RZ, R138.H1_H1 ;  /* 0x3000008affe67230 */ /* 0x000fe40000004100 */
[----:B------:R-:W-:Y:S01]  /*49250*/  FFMA.FTZ R223, R221, R226, R223 ;  /* 0x000000e2dddf7223 */ /* 0x000fe200000100df */
[----:B------:R-:W-:Y:S02]  /*49260*/  HADD2.F32 R219, -RZ, R129.H1_H1 ;  /* 0x30000081ffdb7230 */ /* 0x000fe40000004100 */
[----:B------:R-:W-:Y:S02]  /*49270*/  HADD2.F32 R218, -RZ, R141.H1_H1 ;  /* 0x3000008dffda7230 */ /* 0x000fe40000004100 */
[----:B------:R-:W-:Y:S01]  /*49280*/  FFMA.FTZ R217, R153, R228, R230 ;  /* 0x000000e499d97223 */ /* 0x000fe200000100e6 */
[----:B------:R-:W-:Y:S02]  /*49290*/  HADD2.F32 R221, -RZ, R135.H0_H0 ;  /* 0x20000087ffdd7230 */ /* 0x000fe40000004100 */
[----:B------:R-:W-:-:S02]  /*492a0*/  HADD2.F32 R225, -RZ, R139.H0_H0 ;  /* 0x2000008bffe17230 */ /* 0x000fc40000004100 */
[----:B------:R-:W-:Y:S01]  /*492b0*/  FFMA.FTZ R219, R220, R219, R218 ;  /* 0x000000dbdcdb7223 */ /* 0x000fe200000100da */
[----:B------:R-:W-:Y:S02]  /*492c0*/  HADD2.F32 R226, -RZ, R135.H1_H1 ;  /* 0x30000087ffe27230 */ /* 0x000fe40000004100 */
[----:B------:R-:W-:Y:S02]  /*492d0*/  HADD2.F32 R228, -RZ, R139.H1_H1 ;  /* 0x3000008bffe47230 */ /* 0x000fe40000004100 */
[----:B------:R-:W-:Y:S01]  /*492e0*/  FFMA.FTZ R221, R154, R221, R225 ;  /* 0x000000dd9add7223 */ /* 0x000fe200000100e1 */
[----:B------:R-:W-:Y:S01]  /*492f0*/  HADD2.F32 R218, -RZ, R130.H1_H1 ;  /* 0x30000082ffda7230 */ /* 0x000fe20000004100 */
[----:B------:R-:W-:Y:S01]  /*49300*/  F2FP.F16.F32.PACK_AB R157, R219, R216 ;  /* 0x000000d8db9d723e */ /* 0x000fe200000000ff */
[----:B------:R-:W-:Y:S02]  /*49310*/  HADD2.F32 R220, -RZ, R142.H1_H1 ;  /* 0x3000008effdc7230 */ /* 0x000fe40000004100 */
[----:B------:R-:W-:Y:S01]  /*49320*/  FFMA.FTZ R226, R155, R226, R228 ;  /* 0x000000e29be27223 */ /* 0x000fe200000100e4 */
[----:B------:R-:W-:-:S02]  /*49330*/  HADD2.F32 R227, -RZ, R131.H0_H0 ;  /* 0x20000083ffe37230 */ /* 0x000fc40000004100 */
[----:B------:R-:W-:Y:S02]  /*49340*/  HADD2.F32 R224, -RZ, R143.H0_H0 ;  /* 0x2000008fffe07230 */ /* 0x000fe40000004100 */
[----:B------:R-:W-:Y:S01]  /*49350*/  FFMA.FTZ R218, R153, R218, R220 ;  /* 0x000000da99da7223 */ /* 0x000fe200000100dc */
[----:B------:R-:W-:Y:S01]  /*49360*/  HADD2.F32 R230, -RZ, R131.H1_H1 ;  /* 0x30000083ffe67230 */ /* 0x000fe20000004100 */
[----:B------:R-:W-:Y:S01]  /*49370*/  F2FP.F16.F32.PACK_AB R153, R159, R158 ;  /* 0x0000009e9f99723e */ /* 0x000fe200000000ff */
[----:B------:R-:W-:Y:S02]  /*49380*/  HADD2.F32 R229, -RZ, R143.H1_H1 ;  /* 0x3000008fffe57230 */ /* 0x000fe40000004100 */
[----:B------:R-:W-:Y:S01]  /*49390*/  FFMA.FTZ R224, R154, R227, R224 ;  /* 0x000000e39ae07223 */ /* 0x000fe200000100e0 */
[----:B0-----:R-:W-:Y:S01]  /*493a0*/  IMAD.WIDE.U32 R212, R206, 0x10, R212 ;  /* 0x00000010ced47825 */ /* 0x001fe200078e00d4 */
[----:B------:R-:W-:-:S03]  /*493b0*/  F2FP.F16.F32.PACK_AB R154, R217, R222 ;  /* 0x000000ded99a723e */ /* 0x000fc600000000ff */
[----:B------:R-:W-:Y:S01]  /*493c0*/  FFMA.FTZ R229, R155, R230, R229 ;  /* 0x000000e69be57223 */ /* 0x000fe200000100e5 */
[----:B------:R-:W-:Y:S01]  /*493d0*/  F2FP.F16.F32.PACK_AB R155, R226, R221 ;  /* 0x000000dde29b723e */ /* 0x000fe200000000ff */
[----:B-1----:R-:W-:Y:S01]  /*493e0*/  IMAD.WIDE.U32 R214, R206, 0x10, R214 ;  /* 0x00000010ced67825 */ /* 0x002fe200078e00d6 */
[----:B------:R-:W-:Y:S02]  /*493f0*/  F2FP.F16.F32.PACK_AB R158, R218, R223 ;  /* 0x000000dfda9e723e */ /* 0x000fe400000000ff */
[----:B------:R-:W-:Y:S01]  /*49400*/  F2FP.F16.F32.PACK_AB R159, R229, R224 ;  /* 0x000000e0e59f723e */ /* 0x000fe200000000ff */
[----:B------:R0:W-:Y:S04]  /*49410*/  STG.E.128 desc[UR6][R212.64], R152 ;  /* 0x00000098d4007986 */ /* 0x0001e8000c101d06 */
[----:B------:R0:W-:Y:S02]  /*49420*/  STG.E.128 desc[UR6][R214.64], R156 ;  /* 0x0000009cd6007986 */ /* 0x0001e4000c101d06 */
.L_x_4161:
[----:B------:R-:W-:Y:S05]  /*49430*/  BSYNC.RECONVERGENT B0 ;  /* 0x0000000000007941 */ /* 0x000fea0003800200 */
.L_x_4160:
[----:B01234-:R-:W0:Y:S01]  /*49440*/  LDC.64 R152, c[0x0][0x380] ;  /* 0x0000e000ff987b82 */ /* 0x01fe220000000a00 */
[----:B------:R-:W-:Y:S01]  /*49450*/  UPLOP3.LUT UP1, UPT, UPT, UPT, UP1, 0x40, 0x4 ;  /* 0x000000000004789c */ /* 0x000fe20003f2e810 */
[----:B0-----:R-:W-:-:S04]  /*49460*/  IADD3 R24, PT, PT, R24, R152, RZ ;  /* 0x0000009818187210 */ /* 0x001fc80007ffe0ff */
[----:B------:R-:W-:-:S13]  /*49470*/  ISETP.GE.AND P0, PT, R24, R153, PT ;  /* 0x000000991800720c */ /* 0x000fda0003f06270 */
[----:B------:R-:W-:Y:S05]  /*49480*/  @!P0 BRA `(.L_x_4162) ;  /* 0xfffffb90000c8947 */ /* 0x000fea000383ffff */
[----:B------:R-:W-:Y:S05]  /*49490*/  EXIT ;  /* 0x000000000000794d */ /* 0x000fea0003800000 */
.L_x_4163:
        /* <DEDUP_REMOVED lines=14> */
.L_x_27856:


//--------------------- .text._ZN10layer_norm31ln_parallel_residual_fwd_kernelINS_13Kernel_traitsI6__halfS2_S2_S2_fjLj7168ELj1ELj1ELj4ELj16ENS_18Kernel_traits_baseILj7168ES2_S2_S2_S2_fjLj128EEEEELb1ELb0ELb1EEEvNS_9FwdParamsE --------------------------
	.section	.text._ZN10layer_norm31ln_parallel_residual_fwd_kernelINS_13Kernel_traitsI6__halfS2_S2_S2_fjLj7168ELj1ELj1ELj4ELj16ENS_18Kernel_traits_baseILj7168ES2_S2_S2_S2_fjLj128EEEEELb1ELb0ELb1EEEvNS_9FwdParamsE,"ax",@progbits
	.align	128
        .global         _ZN10layer_norm31ln_parallel_residual_fwd_kernelINS_13Kernel_traitsI6__halfS2_S2_S2_fjLj7168ELj1ELj1ELj4ELj16ENS_18Kernel_traits_baseILj7168ES2_S2_S2_S2_fjLj128EEEEELb1ELb0ELb1EEEvNS_9FwdParamsE
        .type           _ZN10layer_norm31ln_parallel_residual_fwd_kernelINS_13Kernel_traitsI6__halfS2_S2_S2_fjLj7168ELj1ELj1ELj4ELj16ENS_18Kernel_traits_baseILj7168ES2_S2_S2_S2_fjLj128EEEEELb1ELb0ELb1EEEvNS_9FwdParamsE,@function
        .size           _ZN10layer_norm31ln_parallel_residual_fwd_kernelINS_13Kernel_traitsI6__halfS2_S2_S2_fjLj7168ELj1ELj1ELj4ELj16ENS_18Kernel_traits_baseILj7168ES2_S2_S2_S2_fjLj128EEEEELb1ELb0ELb1EEEvNS_9FwdParamsE,(.L_x_27857 - _ZN10layer_norm31ln_parallel_residual_fwd_kernelINS_13Kernel_traitsI6__halfS2_S2_S2_fjLj7168ELj1ELj1ELj4ELj16ENS_18Kernel_traits_baseILj7168ES2_S2_S2_S2_fjLj128EEEEELb1ELb0ELb1EEEvNS_9FwdParamsE)
        .other          _ZN10layer_norm31ln_parallel_residual_fwd_kernelINS_13Kernel_traitsI6__halfS2_S2_S2_fjLj7168ELj1ELj1ELj4ELj16ENS_18Kernel_traits_baseILj7168ES2_S2_S2_S2_fjLj128EEEEELb1ELb0ELb1EEEvNS_9FwdParamsE,@"STO_CUDA_ENTRY STV_DEFAULT"
_ZN10layer_norm31ln_parallel_residual_fwd_kernelINS_13Kernel_traitsI6__halfS2_S2_S2_fjLj7168ELj1ELj1ELj4ELj16ENS_18Kernel_traits_baseILj7168ES2_S2_S2_S2_fjLj128EEEEELb1ELb0ELb1EEEvNS_9FwdParamsE:
.text._ZN10layer_norm31ln_parallel_residual_fwd_kernelINS_13Kernel_traitsI6__halfS2_S2_S2_fjLj7168ELj1ELj1ELj4ELj16ENS_18Kernel_traits_baseILj7168ES2_S2_S2_S2_fjLj128EEEEELb1ELb0ELb1EEEvNS_9FwdParamsE:
[----:B------:R-:W-:Y:S01]  /*0000*/  LDC R1, c[0x0][0x37c] ;  /* 0x0000df00ff017b82 */ /* 0x000fe20000000800 */
[----:B------:R-:W0:Y:S07]  /*0010*/  LDCU.U8 UR4, c[0x0][0x464] ;  /* 0x00008c80ff0477ac */ /* 0x000e2e0008000000 */
[----:B------:R-:W1:Y:S01]  /*0020*/  LDC R13, c[0x0][0x458] ;  /* 0x00011600ff0d7b82 */ /* 0x000e620000000800 */
[----:B------:R-:W2:Y:S07]  /*0030*/  LDCU.64 UR8, c[0x0][0x358] ;  /* 0x00006b00ff0877ac */ /* 0x000eae0008000a00 */
[----:B------:R-:W3:Y:S01]  /*0040*/  LDC R6, c[0x0][0x45c] ;  /* 0x00011700ff067b82 */ /* 0x000ee20000000800 */
[----:B0-----:R-:W-:Y:S01]  /*0050*/  ISETP.NE.AND P0, PT, RZ, UR4, PT ;  /* 0x00000004ff007c0c */ /* 0x001fe2000bf05270 */
[----:B------:R-:W0:-:S12]  /*0060*/  LDCU.64 UR4, c[0x0][0x450] ;  /* 0x00008a00ff0477ac */ /* 0x000e180008000a00 */
[----:B-1----:R-:W-:Y:S01]  /*0070*/  @P0 IMAD.MOV.U32 R4, RZ, RZ, R13 ;  /* 0x000000ffff040224 */ /* 0x002fe200078e000d */
[----:B------:R-:W1:Y:S01]  /*0080*/  @P0 LDC R7, c[0x0][0x460] ;  /* 0x00011800ff070b82 */ /* 0x000e620000000800 */
[----:B---3--:R-:W-:-:S05]  /*0090*/  @P0 IMAD.MOV.U32 R5, RZ, RZ, R6 ;  /* 0x000000ffff050224 */ /* 0x008fca00078e0006 */
[----:B--2---:R-:W1:Y:S01]  /*00a0*/  @P0 LDG.E.64 R2, desc[UR8][R4.64] ;  /* 0x0000000804020981 */ /* 0x004e62000c1e1b00 */
[----:B0-----:R-:W-:Y:S01]  /*00b0*/  MOV R192, UR4 ;  /* 0x0000000400c07c02 */ /* 0x001fe20008000f00 */
[----:B------:R-:W-:Y:S01]  /*00c0*/  IMAD.U32 R193, RZ, RZ, UR5 ;  /* 0x00000005ffc17e24 */ /* 0x000fe2000f8e00ff */
[----:B------:R-:W0:Y:S05]  /*00d0*/  LDCU.64 UR4, c[0x0][0x438] ;  /* 0x00008700ff0477ac */ /* 0x000e2a0008000a00 */
[----:B------:R-:W5:Y:S01]  /*00e0*/  @P0 LDG.E.64 R192, desc[UR8][R192.64] ;  /* 0x00000008c0c00981 */ /* 0x000f62000c1e1b00 */
[----:B------:R-:W2:Y:S01]  /*00f0*/  S2R R0, SR_TID.X ;  /* 0x0000000000007919 */ /* 0x000ea20000002100 */
[----:B0-----:R-:W-:-:S04]  /*0100*/  UISETP.NE.U32.AND UP0, UPT, UR4, URZ, UPT ;  /* 0x000000ff0400728c */ /* 0x001fc8000bf05070 */
[----:B------:R-:W-:Y:S01]  /*0110*/  UISETP.NE.AND.EX UP0, UPT, UR5, URZ, UPT, UP0 ;  /* 0x000000ff0500728c */ /* 0x000fe2000bf05300 */
[----:B-1----:R-:W-:-:S05]  /*0120*/  @P0 IADD3 R13, P1, PT, R2, R7, RZ ;  /* 0x00000007020d0210 */ /* 0x002fca0007f3e0ff */
[----:B------:R-:W-:-:S05]  /*0130*/  @P0 IMAD.X R6, RZ, RZ, R3, P1 ;  /* 0x000000ffff060224 */ /* 0x000fca00008e0603 */
[--C-:B------:R-:W-:Y:S02]  /*0140*/  SHF.R.U64 R2, R13, 0x2, R6.reuse ;  /* 0x000000020d027819 */ /* 0x100fe40000001206 */
[----:B------:R-:W-:Y:S01]  /*0150*/  SHF.R.U32.HI R14, RZ, 0x2, R6 ;  /* 0x00000002ff0e7819 */ /* 0x000fe20000011606 */
[----:B--2---:R-:W-:Y:S06]  /*0160*/  BRA.U UP0, `(.L_x_4164) ;  /* 0x0000000500747547 */ /* 0x004fec000b800000 */
        /* <DEDUP_REMOVED lines=51> */
.L_x_4165:
        /* <DEDUP_REMOVED lines=42> */
.L_x_4164:
        /* <DEDUP_REMOVED lines=41> */
.L_x_4167:
        /* <DEDUP_REMOVED lines=41> */
.L_x_4166:
[----:B------:R-:W1:Y:S08]  /*0c60*/  S2UR UR4, SR_CTAID.X ;  /* 0x00000000000479c3 */ /* 0x000e700000002500 */
[----:B------:R-:W1:Y:S02]  /*0c70*/  LDC R3, c[0x0][0x384] ;  /* 0x0000e100ff037b82 */ /* 0x000e640000000800 */
[----:B-1----:R-:W-:-:S13]  /*0c80*/  ISETP.LE.AND P0, PT, R3, UR4, PT ;  /* 0x0000000403007c0c */ /* 0x002fda000bf03270 */
[----:B------:R-:W-:Y:S05]  /*0c90*/  @P0 EXIT ;  /* 0x000000000000094d */ /* 0x000fea0003800000 */
[----:B------:R-:W1:Y:S01]  /*0ca0*/  LDCU UR5, c[0x0][0x360] ;  /* 0x00006c00ff0577ac */ /* 0x000e620008000800 */
[----:B------:R-:W-:Y:S01]  /*0cb0*/  MOV R19, UR4 ;  /* 0x0000000400137c02 */ /* 0x000fe20008000f00 */
[----:B0-----:R-:W-:Y:S01]  /*0cc0*/  IMAD.HI.U32 R7, R2, -0x2daee0ad, RZ ;  /* 0xd2511f5302077827 */ /* 0x001fe200078e00ff */
[----:B------:R-:W0:Y:S03]  /*0cd0*/  LDCU UR6, c[0x0][0x404] ;  /* 0x00008080ff0677ac */ /* 0x000e260008000800 */
[----:B-----5:R-:W-:Y:S01]  /*0ce0*/  VIADD R6, R192, 0x9e3779b9 ;  /* 0x9e3779b9c0067836 */ /* 0x020fe20000000000 */
[----:B------:R-:W-:Y:S01]  /*0cf0*/  LOP3.LUT R7, R7, R193, RZ, 0x3c, !PT ;  /* 0x000000c107077212 */ /* 0x000fe200078e3cff */
[----:B------:R-:W-:Y:S01]  /*0d00*/  IMAD R11, R2, -0x2daee0ad, RZ ;  /* 0xd2511f53020b7824 */ /* 0x000fe200078e02ff */
[----:B------:R-:W2:Y:S01]  /*0d10*/  LDCU UR7, c[0x0][0x408] ;  /* 0x00008100ff0777ac */ /* 0x000ea20008000800 */
[----:B------:R-:W-:-:S02]  /*0d20*/  VIADD R10, R193, 0xbb67ae85 ;  /* 0xbb67ae85c10a7836 */ /* 0x000fc40000000000 */
[----:B------:R-:W-:Y:S01]  /*0d30*/  IMAD.HI.U32 R4, R7, -0x326172a9, RZ ;  /* 0xcd9e8d5707047827 */ /* 0x000fe200078e00ff */
[----:B------:R-:W3:Y:S03]  /*0d40*/  LDCU UR10, c[0x0][0x388] ;  /* 0x00007100ff0a77ac */ /* 0x000ee60008000800 */
[----:B------:R-:W-:Y:S01]  /*0d50*/  VIADD R12, R193, 0xed9eba14 ;  /* 0xed9eba14c10c7836 */ /* 0x000fe20000000000 */
[----:B------:R-:W4:Y:S01]  /*0d60*/  LDCU.U8 UR11, c[0x0][0x410] ;  /* 0x00008200ff0b77ac */ /* 0x000f220008000000 */
[----:B-1----:R-:W-:Y:S01]  /*0d70*/  IMAD R3, R19, UR5, R0 ;  /* 0x0000000513037c24 */ /* 0x002fe2000f8e0200 */
[----:B------:R-:W1:Y:S03]  /*0d80*/  LDCU.64 UR4, c[0x0][0x398] ;  /* 0x00007300ff0477ac */ /* 0x000e660008000a00 */
[C---:B------:R-:W-:Y:S01]  /*0d90*/  IMAD.HI.U32 R5, R3.reuse, -0x326172a9, RZ ;  /* 0xcd9e8d5703057827 */ /* 0x040fe200078e00ff */
[----:B------:R-:W0:Y:S03]  /*0da0*/  LDCU UR14, c[0x0][0x400] ;  /* 0x00008000ff0e77ac */ /* 0x000e260008000800 */
[----:B------:R-:W-:Y:S01]  /*0db0*/  IMAD R9, R3, -0x326172a9, RZ ;  /* 0xcd9e8d5703097824 */ /* 0x000fe200078e02ff */
[----:B------:R-:W-:Y:S01]  /*0dc0*/  LOP3.LUT R5, R14, R5, R192, 0x96, !PT ;  /* 0x000000050e057212 */ /* 0x000fe200078e96c0 */
[----:B------:R-:W0:Y:S03]  /*0dd0*/  LDCU.64 UR12, c[0x0][0x3a0] ;  /* 0x00007400ff0c77ac */ /* 0x000e260008000a00 */
[----:B------:R-:W-:Y:S01]  /*0de0*/  LOP3.LUT R4, R6, R9, R4, 0x96, !PT ;  /* 0x0000000906047212 */ /* 0x000fe200078e9604 */
[----:B------:R-:W-:-:S04]  /*0df0*/  IMAD.HI.U32 R8, R5, -0x2daee0ad, RZ ;  /* 0xd2511f5305087827 */ /* 0x000fc800078e00ff */
[----:B------:R-:W-:Y:S01]  /*0e00*/  IMAD.HI.U32 R9, R4, -0x2daee0ad, RZ ;  /* 0xd2511f5304097827 */ /* 0x000fe200078e00ff */
[----:B------:R-:W-:Y:S02]  /*0e10*/  LOP3.LUT R8, R10, R11, R8, 0x96, !PT ;  /* 0x0000000b0a087212 */ /* 0x000fe400078e9608 */
[----:B------:R-:W-:Y:S01]  /*0e20*/  IADD3 R11, PT, PT, R193, 0x76cf5d0a, RZ ;  /* 0x76cf5d0ac10b7810 */ /* 0x000fe20007ffe0ff */
[----:B------:R-:W-:Y:S01]  /*0e30*/  IMAD R10, R5, -0x2daee0ad, RZ ;  /* 0xd2511f53050a7824 */ /* 0x000fe200078e02ff */
[----:B-1----:R-:W-:Y:S01]  /*0e40*/  UISETP.NE.U32.AND UP0, UPT, UR4, URZ, UPT ;  /* 0x000000ff0400728c */ /* 0x002fe2000bf05070 */
[----:B------:R-:W-:Y:S02]  /*0e50*/  IMAD R6, R7, -0x326172a9, RZ ;  /* 0xcd9e8d5707067824 */ /* 0x000fe400078e02ff */
[----:B------:R-:W-:Y:S01]  /*0e60*/  IMAD.HI.U32 R5, R8, -0x326172a9, RZ ;  /* 0xcd9e8d5708057827 */ /* 0x000fe200078e00ff */
[----:B------:R-:W-:Y:S01]  /*0e70*/  LOP3.LUT R9, R11, R10, R9, 0x96, !PT ;  /* 0x0000000a0b097212 */ /* 0x000fe200078e9609 */
[----:B------:R-:W-:-:S02]  /*0e80*/  UISETP.NE.AND.EX UP0, UPT, UR5, URZ, UPT, UP0 ;  /* 0x000000ff0500728c */ /* 0x000fc4000bf05300 */
[C---:B------:R-:W-:Y:S02]  /*0e90*/  VIADD R7, R192.reuse, 0x3c6ef372 ;  /* 0x3c6ef372c0077836 */ /* 0x040fe40000000000 */
[----:B------:R-:W-:Y:S02]  /*0ea0*/  VIADD R10, R192, 0xdaa66d2b ;  /* 0xdaa66d2bc00a7836 */ /* 0x000fe40000000000 */
[----:B------:R-:W-:Y:S01]  /*0eb0*/  IMAD R11, R4, -0x2daee0ad, RZ ;  /* 0xd2511f53040b7824 */ /* 0x000fe200078e02ff */
[----:B------:R-:W-:Y:S01]  /*0ec0*/  LOP3.LUT R5, R7, R6, R5, 0x96, !PT ;  /* 0x0000000607057212 */ /* 0x000fe200078e9605 */
[----:B------:R-:W-:Y:S01]  /*0ed0*/  IMAD R7, R8, -0x326172a9, RZ ;  /* 0xcd9e8d5708077824 */ /* 0x000fe200078e02ff */
[----:B------:R-:W-:Y:S01]  /*0ee0*/  IADD3 R8, PT, PT, R193, 0x32370b8f, RZ ;  /* 0x32370b8fc1087810 */ /* 0x000fe20007ffe0ff */
[----:B------:R-:W-:Y:S01]  /*0ef0*/  IMAD.HI.U32 R6, R9, -0x326172a9, RZ ;  /* 0xcd9e8d5709067827 */ /* 0x000fe200078e00ff */
[----:B------:R-:W-:Y:S01]  /*0f00*/  PLOP3.LUT P0, PT, PT, PT, UP0, 0x80, 0x8 ;  /* 0x000000000008781c */ /* 0x000fe20003f0f008 */
[----:B------:R-:W-:-:S02]  /*0f10*/  UPLOP3.LUT UP0, UPT, UPT, UPT, UPT, 0x40, 0x4 ;  /* 0x000000000004789c */ /* 0x000fc40003f0e870 */
[----:B------:R-:W-:Y:S01]  /*0f20*/  IMAD.HI.U32 R4, R5, -0x2daee0ad, RZ ;  /* 0xd2511f5305047827 */ /* 0x000fe200078e00ff */
[----:B------:R-:W-:-:S03]  /*0f30*/  LOP3.LUT R6, R10, R7, R6, 0x96, !PT ;  /* 0x000000070a067212 */ /* 0x000fc600078e9606 */
[----:B------:R-:W-:Y:S01]  /*0f40*/  IMAD R10, R5, -0x2daee0ad, RZ ;  /* 0xd2511f53050a7824 */ /* 0x000fe200078e02ff */
[----:B------:R-:W-:Y:S01]  /*0f50*/  LOP3.LUT R4, R8, R11, R4, 0x96, !PT ;  /* 0x0000000b08047212 */ /* 0x000fe200078e9604 */
[----:B------:R-:W-:Y:S02]  /*0f60*/  IMAD R8, R9, -0x326172a9, RZ ;  /* 0xcd9e8d5709087824 */ /* 0x000fe400078e02ff */
[----:B------:R-:W-:-:S04]  /*0f70*/  IMAD.HI.U32 R9, R6, -0x2daee0ad, RZ ;  /* 0xd2511f5306097827 */ /* 0x000fc800078e00ff */
[----:B------:R-:W-:Y:S01]  /*0f80*/  IMAD.HI.U32 R5, R4, -0x326172a9, RZ ;  /* 0xcd9e8d5704057827 */ /* 0x000fe200078e00ff */
[----:B------:R-:W-:Y:S02]  /*0f90*/  LOP3.LUT R9, R12, R10, R9, 0x96, !PT ;  /* 0x0000000a0c097212 */ /* 0x000fe400078e9609 */
[C---:B------:R-:W-:Y:S01]  /*0fa0*/  IADD3 R12, PT, PT, R192.reuse, -0x700cb87f, RZ ;  /* 0x8ff34781c00c7810 */ /* 0x040fe20007ffe0ff */
[----:B------:R-:W-:Y:S02]  /*0fb0*/  VIADD R7, R192, 0x78dde6e4 ;  /* 0x78dde6e4c0077836 */ /* 0x000fe40000000000 */
[----:B------:R-:W-:Y:S02]  /*0fc0*/  IMAD R11, R6, -0x2daee0ad, RZ ;  /* 0xd2511f53060b7824 */ /* 0x000fe400078e02ff */
[----:B------:R-:W-:Y:S01]  /*0fd0*/  VIADD R10, R193, 0xa9066899 ;  /* 0xa9066899c10a7836 */ /* 0x000fe20000000000 */
[----:B------:R-:W-:Y:S01]  /*0fe0*/  LOP3.LUT R5, R7, R8, R5, 0x96, !PT ;  /* 0x0000000807057212 */ /* 0x000fe200078e9605 */
[----:B------:R-:W-:Y:S01]  /*0ff0*/  IMAD R7, R4, -0x326172a9, RZ ;  /* 0xcd9e8d5704077824 */ /* 0x000fe200078e02ff */
[----:B------:R-:W-:Y:S01]  /*1000*/  IADD3 R8, PT, PT, R192, 0x1715609d, RZ ;  /* 0x1715609dc0087810 */ /* 0x000fe20007ffe0ff */
[----:B------:R-:W-:-:S04]  /*1010*/  IMAD.HI.U32 R4, R9, -0x326172a9, RZ ;  /* 0xcd9e8d5709047827 */ /* 0x000fc800078e00ff */
[----:B------:R-:W-:Y:S01]  /*1020*/  IMAD.HI.U32 R6, R5, -0x2daee0ad, RZ ;  /* 0xd2511f5305067827 */ /* 0x000fe200078e00ff */
[----:B------:R-:W-:Y:S02]  /*1030*/  LOP3.LUT R4, R8, R7, R4, 0x96, !PT ;  /* 0x0000000708047212 */ /* 0x000fe400078e9604 */
[----:B------:R-:W-:Y:S01]  /*1040*/  IADD3 R7, PT, PT, R192, -0x4ab325aa, RZ ;  /* 0xb54cda56c0077810 */ /* 0x000fe20007ffe0ff */
[----:B------:R-:W-:Y:S01]  /*1050*/  IMAD R8, R9, -0x326172a9, RZ ;  /* 0xcd9e8d5709087824 */ /* 0x000fe200078e02ff */
[----:B------:R-:W-:Y:S01]  /*1060*/  LOP3.LUT R6, R10, R11, R6, 0x96, !PT ;  /* 0x0000000b0a067212 */ /* 0x000fe200078e9606 */
[----:B------:R-:W-:Y:S02]  /*1070*/  VIADD R11, R193, 0x646e171e ;  /* 0x646e171ec10b7836 */ /* 0x000fe40000000000 */
[----:B------:R-:W-:Y:S02]  /*1080*/  IMAD R10, R5, -0x2daee0ad, RZ ;  /* 0xd2511f53050a7824 */ /* 0x000fe400078e02ff */
[----:B------:R-:W-:-:S04]  /*1090*/  IMAD.HI.U32 R9, R4, -0x2daee0ad, RZ ;  /* 0xd2511f5304097827 */ /* 0x000fc800078e00ff */
[----:B------:R-:W-:Y:S01]  /*10a0*/  IMAD.HI.U32 R5, R6, -0x326172a9, RZ ;  /* 0xcd9e8d5706057827 */ /* 0x000fe200078e00ff */
[----:B------:R-:W-:-:S03]  /*10b0*/  LOP3.LUT R9, R11, R10, R9, 0x96, !PT ;  /* 0x0000000a0b097212 */ /* 0x000fc600078e9609 */
[----:B------:R-:W-:Y:S01]  /*10c0*/  IMAD R11, R4, -0x2daee0ad, RZ ;  /* 0xd2511f53040b7824 */ /* 0x000fe200078e02ff */
[----:B------:R-:W-:Y:S01]  /*10d0*/  LOP3.LUT R5, R7, R8, R5, 0x96, !PT ;  /* 0x0000000807057212 */ /* 0x000fe200078e9605 */
[----:B------:R-:W-:Y:S02]  /*10e0*/  VIADD R8, R192, 0x5384540f ;  /* 0x5384540fc0087836 */ /* 0x000fe40000000000 */
[----:B------:R-:W-:Y:S02]  /*10f0*/  IMAD R7, R6, -0x326172a9, RZ ;  /* 0xcd9e8d5706077824 */ /* 0x000fe400078e02ff */
[----:B------:R-:W-:-:S04]  /*1100*/  IMAD.HI.U32 R4, R9, -0x326172a9, RZ ;  /* 0xcd9e8d5709047827 */ /* 0x000fc800078e00ff */
[----:B------:R-:W-:Y:S01]  /*1110*/  IMAD.HI.U32 R6, R5, -0x2daee0ad, RZ ;  /* 0xd2511f5305067827 */ /* 0x000fe200078e00ff */
[----:B------:R-:W-:-:S03]  /*1120*/  LOP3.LUT R4, R8, R7, R4, 0x96, !PT ;  /* 0x0000000708047212 */ /* 0x000fc600078e9604 */
[----:B------:R-:W-:Y:S02]  /*1130*/  VIADD R10, R193, 0x1fd5c5a3 ;  /* 0x1fd5c5a3c10a7836 */ /* 0x000fe40000000000 */
[----:B------:R-:W-:Y:S02]  /*1140*/  IMAD R8, R9, -0x326172a9, RZ ;  /* 0xcd9e8d5709087824 */ /* 0x000fe400078e02ff */
[----:B------:R-:W-:Y:S01]  /*1150*/  IMAD.HI.U32 R9, R4, -0x2daee0ad, RZ ;  /* 0xd2511f5304097827 */ /* 0x000fe200078e00ff */
[----:B------:R-:W-:Y:S02]  /*1160*/  LOP3.LUT R6, R10, R11, R6, 0x96, !PT ;  /* 0x0000000b0a067212 */ /* 0x000fe400078e9606 */
[----:B------:R-:W-:Y:S01]  /*1170*/  IADD3 R11, PT, PT, R193, -0x24c28bd8, RZ ;  /* 0xdb3d7428c10b7810 */ /* 0x000fe20007ffe0ff */
[----:B------:R-:W-:Y:S02]  /*1180*/  IMAD R10, R5, -0x2daee0ad, RZ ;  /* 0xd2511f53050a7824 */ /* 0x000fe400078e02ff */
[----:B------:R-:W-:-:S03]  /*1190*/  IMAD.HI.U32 R5, R6, -0x326172a9, RZ ;  /* 0xcd9e8d5706057827 */ /* 0x000fc600078e00ff */
[----:B------:R-:W-:Y:S01]  /*11a0*/  LOP3.LUT R10, R11, R10, R9, 0x96, !PT ;  /* 0x0000000a0b0a7212 */ /* 0x000fe200078e9609 */
[----:B------:R-:W-:Y:S02]  /*11b0*/  VIADD R7, R192, 0xf1bbcdc8 ;  /* 0xf1bbcdc8c0077836 */ /* 0x000fe40000000000 */
[----:B------:R-:W-:Y:S01]  /*11c0*/  IMAD R11, R6, -0x326172a9, RZ ;  /* 0xcd9e8d57060b7824 */ /* 0x000fe200078e02ff */
[----:B------:R-:W-:Y:S02]  /*11d0*/  LOP3.LUT R6, R13, 0x3, RZ, 0xc0, !PT ;  /* 0x000000030d067812 */ /* 0x000fe400078ec0ff */
[----:B------:R-:W-:Y:S01]  /*11e0*/  LOP3.LUT R9, R7, R8, R5, 0x96, !PT ;  /* 0x0000000807097212 */ /* 0x000fe200078e9605 */
[----:B------:R-:W-:Y:S02]  /*11f0*/  VIADD R7, R193, 0x96a522ad ;  /* 0x96a522adc1077836 */ /* 0x000fe40000000000 */
[----:B------:R-:W-:Y:S02]  /*1200*/  IMAD R8, R4, -0x2daee0ad, RZ ;  /* 0xd2511f5304087824 */ /* 0x000fe400078e02ff */
[----:B------:R-:W-:-:S04]  /*1210*/  IMAD.HI.U32 R5, R9, -0x2daee0ad, RZ ;  /* 0xd2511f5309057827 */ /* 0x000fc800078e00ff */
[----:B------:R-:W-:Y:S01]  /*1220*/  IMAD.HI.U32 R4, R10, -0x326172a9, RZ ;  /* 0xcd9e8d570a047827 */ /* 0x000fe200078e00ff */
[----:B------:R-:W-:-:S03]  /*1230*/  LOP3.LUT R5, R7, R8, R5, 0x96, !PT ;  /* 0x0000000807057212 */ /* 0x000fc600078e9605 */
[----:B------:R-:W-:Y:S01]  /*1240*/  IMAD.MOV.U32 R7, RZ, RZ, R14 ;  /* 0x000000ffff077224 */ /* 0x000fe200078e000e */
[----:B------:R-:W-:Y:S01]  /*1250*/  LOP3.LUT R4, R12, R11, R4, 0x96, !PT ;  /* 0x0000000b0c047212 */ /* 0x000fe200078e9604 */
[----:B------:R-:W-:Y:S02]  /*1260*/  IMAD.MOV.U32 R8, RZ, RZ, RZ ;  /* 0x000000ffff087224 */ /* 0x000fe400078e00ff */
[----:B------:R-:W-:Y:S02]  /*1270*/  IMAD R10, R10, -0x326172a9, RZ ;  /* 0xcd9e8d570a0a7824 */ /* 0x000fe400078e02ff */
[----:B0-234-:R-:W-:-:S07]  /*1280*/  IMAD R9, R9, -0x2daee0ad, RZ ;  /* 0xd2511f5309097824 */ /* 0x01dfce00078e02ff */
.L_x_4697:
[----:B------:R-:W-:Y:S01]  /*1290*/  ISETP.NE.U32.AND P1, PT, RZ, UR12, PT ;  /* 0x0000000cff007c0c */ /* 0x000fe2000bf25070 */
[----:B------:R-:W0:Y:S01]  /*12a0*/  LDC.64 R168, c[0x0][0x390] ;  /* 0x0000e400ffa87b82 */ /* 0x000e220000000a00 */
[----:B------:R-:W-:Y:S02]  /*12b0*/  IMAD R20, R19, UR10, RZ ;  /* 0x0000000a13147c24 */ /* 0x000fe4000f8e02ff */
[----:B------:R-:W-:-:S03]  /*12c0*/  ISETP.NE.AND.EX P1, PT, RZ, UR13, PT, P1 ;  /* 0x0000000dff007c0c */ /* 0x000fc6000bf25310 */
[----:B------:R-:W-:Y:S02]  /*12d0*/  SHF.R.S32.HI R21, RZ, 0x1f, R20 ;  /* 0x0000001fff157819 */ /* 0x000fe40000011414 */
[----:B------:R-:W1:Y:S02]  /*12e0*/  @P0 LDC.64 R26, c[0x0][0x398] ;  /* 0x0000e600ff1a0b82 */ /* 0x000e640000000a00 */
[----:B------:R-:W-:-:S04]  /*12f0*/  LEA.HI R21, R21, R20, RZ, 0x3 ;  /* 0x0000001415157211 */ /* 0x000fc800078f18ff */
[----:B------:R-:W-:Y:S02]  /*1300*/  LEA.HI.SX32 R164, R21, R0, 0x1d ;  /* 0x0000000015a47211 */ /* 0x000fe400078feaff */
[----:B------:R-:W2:Y:S03]  /*1310*/  @P1 LDC.64 R148, c[0x0][0x3a0] ;  /* 0x0000e800ff941b82 */ /* 0x000ea60000000a00 */
[----:B0-----:R-:W-:-:S05]  /*1320*/  IMAD.WIDE.U32 R20, R164, 0x10, R168 ;  /* 0x00000010a4147825 */ /* 0x001fca00078e00a8 */
[----:B------:R-:W0:Y:S01]  /*1330*/  LDC.64 R24, c[0x0][0x398] ;  /* 0x0000e600ff187b82 */ /* 0x000e220000000a00 */
[----:B------:R-:W5:Y:S01]  /*1340*/  LDG.E.128 R20, desc[UR8][R20.64] ;  /* 0x0000000814147981 */ /* 0x000f62000c1e1d00 */
[----:B-1----:R-:W-:-:S05]  /*1350*/  @P0 IMAD.WIDE.U32 R26, R164, 0x10, R26 ;  /* 0x00000010a41a0825 */ /* 0x002fca00078e001a */
[----:B------:R1:W5:Y:S01]  /*1360*/  @P0 LDG.E.128 R140, desc[UR8][R26.64] ;  /* 0x000000081a8c0981 */ /* 0x000362000c1e1d00 */
[----:B--2---:R-:W-:-:S05]  /*1370*/  @P1 IMAD.WIDE.U32 R148, R164, 0x10, R148 ;  /* 0x00000010a4941825 */ /* 0x004fca00078e0094 */
[----:B------:R1:W5:Y:S01]  /*1380*/  @P1 LDG.E.128 R144, desc[UR8][R148.64] ;  /* 0x0000000894901981 */ /* 0x000362000c1e1d00 */
[----:B0-----:R-:W-:-:S04]  /*1390*/  ISETP.NE.U32.AND P0, PT, R24, RZ, PT ;  /* 0x000000ff1800720c */ /* 0x001fc80003f05070 */
[----:B------:R-:W-:Y:S01]  /*13a0*/  ISETP.NE.AND.EX P0, PT, R25, RZ, PT, P0 ;  /* 0x000000ff1900720c */ /* 0x000fe20003f05300 */
[----:B------:R-:W-:-:S12]  /*13b0*/  HFMA2 R0, -RZ, RZ, 0.1171875, 0 ;  /* 0x2f800000ff007431 */ /* 0x000fd800000001ff */
[----:B-1----:R-:W-:Y:S05]  /*13c0*/  @P0 BRA `(.L_x_4168) ;  /* 0x0000003000140947 */ /* 0x002fea0003800000 */
        /* <DEDUP_REMOVED lines=15> */
.L_x_4170:
        /* <DEDUP_REMOVED lines=12> */
.L_x_4171:
        /* <DEDUP_REMOVED lines=61> */
.L_x_4169:
[----:B------:R-:W-:Y:S01]  /*1950*/  I2FP.F32.U32 R9, R27 ;  /* 0x0000001b00097245 */ /* 0x000fe20000201000 */
[----:B-----5:R-:W-:Y:S01]  /*1960*/  HADD2.F32 R6, -RZ, R20.H0_H0 ;  /* 0x20000014ff067230 */ /* 0x020fe20000004100 */
[----:B------:R-:W-:Y:S01]  /*1970*/  UMOV UR5, UR7 ;  /* 0x0000000700057c82 */ /* 0x000fe20008000000 */
[----:B------:R-:W-:Y:S01]  /*1980*/  UMOV UR4, UR6 ;  /* 0x0000000600047c82 */ /* 0x000fe20008000000 */
[----:B------:R-:W-:Y:S01]  /*1990*/  ISETP.NE.AND P2, PT, R148, 0x1, PT ;  /* 0x000000019400780c */ /* 0x000fe20003f45270 */
[----:B------:R-:W-:Y:S01]  /*19a0*/  FFMA.FTZ R9, R9, R0, 1.1641532182693481445e-10 ;  /* 0x2f00000009097423 */ /* 0x000fe20000010000 */
[----:B------:R-:W-:Y:S01]  /*19b0*/  FMUL.FTZ R6, R6, UR5 ;  /* 0x0000000506067c20 */ /* 0x000fe20008410000 */
[----:B------:R-:W-:-:S03]  /*19c0*/  HFMA2 R27, -RZ, RZ, 0, 1.1920928955078125e-07 ;  /* 0x00000002ff1b7431 */ /* 0x000fc600000001ff */
[----:B------:R-:W-:Y:S01]  /*19d0*/  FSETP.GTU.FTZ.AND P0, PT, R9, UR4, PT ;  /* 0x0000000409007c0b */ /* 0x000fe2000bf1c000 */
[----:B------:R-:W-:-:S03]  /*19e0*/  @P1 HADD2.F32 R9, -RZ, R144.H0_H0 ;  /* 0x20000090ff091230 */ /* 0x000fc60000004100 */
[----:B------:R-:W-:Y:S02]  /*19f0*/  FSEL R204, R6, RZ, !P0 ;  /* 0x000000ff06cc7208 */ /* 0x000fe40004000000 */
[----:B------:R-:W-:-:S03]  /*1a00*/  PLOP3.LUT P0, PT, P0, PT, PT, 0x8, 0x80 ;  /* 0x000000000080781c */ /* 0x000fc6000070e170 */
[----:B------:R-:W-:Y:S01]  /*1a10*/  @P1 FADD.FTZ R204, R204, R9 ;  /* 0x00000009cccc1221 */ /* 0x000fe20000010000 */
[----:B------:R-:W-:Y:S01]  /*1a20*/  P2R R154, PR, RZ, 0x1 ;  /* 0x00000001ff9a7803 */ /* 0x000fe20000000000 */
[----:B------:R-:W-:-:S03]  /*1a30*/  IMAD.MOV.U32 R9, RZ, RZ, R10 ;  /* 0x000000ffff097224 */ /* 0x000fc600078e000a */
        /* <DEDUP_REMOVED lines=10> */
.L_x_4173:
        /* <DEDUP_REMOVED lines=12> */
.L_x_4174:
[----:B------:R-:W-:Y:S01]  /*1ba0*/  IMAD.WIDE.U32 R148, R3, -0x326172a9, RZ ;  /* 0xcd9e8d5703947825 */ /* 0x000fe200078e00ff */
[----:B------:R-:W-:Y:S02]  /*1bb0*/  LOP3.LUT R152, R8, R5, R193, 0x96, !PT ;  /* 0x0000000508987212 */ /* 0x000fe400078e96c1 */
[C---:B------:R-:W-:Y:S01]  /*1bc0*/  IADD3 R27, PT, PT, R193.reuse, 0x76cf5d0a, RZ ;  /* 0x76cf5d0ac11b7810 */ /* 0x040fe20007ffe0ff */
[----:B------:R-:W-:Y:S01]  /*1bd0*/  VIADD R9, R193, 0xbb67ae85 ;  /* 0xbb67ae85c1097836 */ /* 0x000fe20000000000 */
[----:B------:R-:W-:Y:S01]  /*1be0*/  LOP3.LUT R150, R7, R149, R192, 0x96, !PT ;  /* 0x0000009507967212 */ /* 0x000fe200078e96c0 */
[----:B------:R-:W-:-:S04]  /*1bf0*/  IMAD.WIDE.U32 R152, R152, -0x326172a9, RZ ;  /* 0xcd9e8d5798987825 */ /* 0x000fc800078e00ff */
[----:B------:R-:W-:-:S04]  /*1c00*/  IMAD.WIDE.U32 R150, R150, -0x2daee0ad, RZ ;  /* 0xd2511f5396967825 */ /* 0x000fc800078e00ff */
[----:B------:R-:W-:Y:S01]  /*1c10*/  VIADD R5, R192, 0x9e3779b9 ;  /* 0x9e3779b9c0057836 */ /* 0x000fe20000000000 */
[----:B------:R-:W-:-:S04]  /*1c20*/  LOP3.LUT R9, R9, R4, R151, 0x96, !PT ;  /* 0x0000000409097212 */ /* 0x000fc800078e9697 */
        /* <DEDUP_REMOVED lines=10> */
[----:B------:R-:W-:-:S03]  /*1cd0*/  LOP3.LUT R9, R9, R4, R151, 0x96, !PT ;  /* 0x0000000409097212 */ /* 0x000fc600078e9697 */
[----:B------:R-:W-:Y:S01]  /*1ce0*/  VIADD R27, R193, 0xed9eba14 ;  /* 0xed9eba14c11b7836 */ /* 0x000fe20000000000 */
        /* <DEDUP_REMOVED lines=15> */
[C---:B------:R-:W-:Y:S02]  /*1de0*/  IADD3 R9, PT, PT, R192.reuse, -0x4ab325aa, RZ ;  /* 0xb54cda56c0097810 */ /* 0x040fe40007ffe0ff */
[----:B------:R-:W-:Y:S01]  /*1df0*/  LOP3.LUT R27, R27, R150, R5, 0x96, !PT ;  /* 0x000000961b1b7212 */ /* 0x000fe200078e9605 */
[----:B------:R-:W-:Y:S01]  /*1e00*/  VIADD R5, R192, 0x5384540f ;  /* 0x5384540fc0057836 */ /* 0x000fe20000000000 */
[----:B------:R-:W-:-:S03]  /*1e10*/  LOP3.LUT R9, R9, R152, R149, 0x96, !PT ;  /* 0x0000009809097212 */ /* 0x000fc600078e9695 */
        /* <DEDUP_REMOVED lines=8> */
[----:B------:R-:W-:-:S03]  /*1ea0*/  LOP3.LUT R27, R27, R150, R149, 0x96, !PT ;  /* 0x000000961b1b7212 */ /* 0x000fc600078e9695 */
[----:B------:R-:W-:-:S05]  /*1eb0*/  IMAD.WIDE.U32 R4, R4, -0x326172a9, RZ ;  /* 0xcd9e8d5704047825 */ /* 0x000fca00078e00ff */
[----:B------:R-:W-:Y:S01]  /*1ec0*/  LOP3.LUT R9, R9, R152, R5, 0x96, !PT ;  /* 0x0000009809097212 */ /* 0x000fe200078e9605 */
[----:B------:R-:W-:-:S04]  /*1ed0*/  IMAD.WIDE.U32 R152, R27, -0x326172a9, RZ ;  /* 0xcd9e8d571b987825 */ /* 0x000fc800078e00ff */
[----:B------:R-:W-:Y:S02]  /*1ee0*/  VIADD R5, R192, 0x8ff34781 ;  /* 0x8ff34781c0057836 */ /* 0x000fe40000000000 */
[----:B------:R-:W-:Y:S01]  /*1ef0*/  IMAD.WIDE.U32 R150, R9, -0x2daee0ad, RZ ;  /* 0xd2511f5309967825 */ /* 0x000fe200078e00ff */
[----:B------:R-:W-:Y:S02]  /*1f00*/  IADD3 R9, PT, PT, R193, -0x695add53, RZ ;  /* 0x96a522adc1097810 */ /* 0x000fe40007ffe0ff */
[----:B------:R-:W-:Y:S01]  /*1f10*/  LOP3.LUT R4, R5, R4, R153, 0x96, !PT ;  /* 0x0000000405047212 */ /* 0x000fe200078e9699 */
[----:B------:R-:W-:Y:S01]  /*1f20*/  IMAD.MOV.U32 R10, RZ, RZ, R152 ;  /* 0x000000ffff0a7224 */ /* 0x000fe200078e0098 */
[----:B------:R-:W-:Y:S01]  /*1f30*/  LOP3.LUT R5, R9, R148, R151, 0x96, !PT ;  /* 0x0000009409057212 */ /* 0x000fe200078e9697 */
[----:B------:R-:W-:Y:S01]  /*1f40*/  IMAD.MOV.U32 R9, RZ, RZ, R26 ;  /* 0x000000ffff097224 */ /* 0x000fe200078e001a */
[----:B------:R-:W-:Y:S01]  /*1f50*/  MOV R26, R150 ;  /* 0x00000096001a7202 */ /* 0x000fe20000000f00 */
[----:B------:R-:W-:-:S07]  /*1f60*/  IMAD.MOV.U32 R27, RZ, RZ, RZ ;  /* 0x000000ffff1b7224 */ /* 0x000fce00078e00ff */
.L_x_4172:
[----:B------:R-:W-:Y:S01]  /*1f70*/  I2FP.F32.U32 R9, R9 ;  /* 0x0000000900097245 */ /* 0x000fe20000201000 */
[----:B------:R-:W-:Y:S01]  /*1f80*/  HADD2.F32 R20, -RZ, R20.H1_H1 ;  /* 0x30000014ff147230 */ /* 0x000fe20000004100 */
[----:B------:R-:W-:Y:S01]  /*1f90*/  ISETP.NE.AND P2, PT, R27, 0x1, PT ;  /* 0x000000011b00780c */ /* 0x000fe20003f45270 */
[----:B------:R-:W-:Y:S02]  /*1fa0*/  IMAD.MOV.U32 R149, RZ, RZ, 0x2 ;  /* 0x00000002ff957424 */ /* 0x000fe400078e00ff */
[----:B------:R-:W-:Y:S01]  /*1fb0*/  FFMA.FTZ R9, R9, R0, 1.1641532182693481445e-10 ;  /* 0x2f00000009097423 */ /* 0x000fe20000010000 */
[----:B------:R-:W-:-:S04]  /*1fc0*/  FMUL.FTZ R20, R20, UR5 ;  /* 0x0000000514147c20 */ /* 0x000fc80008410000 */
[----:B------:R-:W-:Y:S01]  /*1fd0*/  FSETP.GTU.FTZ.AND P0, PT, R9, UR4, PT ;  /* 0x0000000409007c0b */ /* 0x000fe2000bf1c000 */
[----:B------:R-:W-:-:S03]  /*1fe0*/  @P1 HADD2.F32 R9, -RZ, R144.H1_H1 ;  /* 0x30000090ff091230 */ /* 0x000fc60000004100 */
[----:B------:R-:W-:Y:S02]  /*1ff0*/  FSEL R200, R20, RZ, !P0 ;  /* 0x000000ff14c87208 */ /* 0x000fe40004000000 */
[----:B------:R-:W-:-:S03]  /*2000*/  PLOP3.LUT P0, PT, P0, PT, PT, 0x8, 0x80 ;  /* 0x000000000080781c */ /* 0x000fc6000070e170 */
[----:B------:R-:W-:Y:S01]  /*2010*/  @P1 FADD.FTZ R200, R200, R9 ;  /* 0x00000009c8c81221 */ /* 0x000fe20000010000 */
[----:B------:R-:W-:Y:S02]  /*2020*/  P2R R155, PR, RZ, 0x1 ;  /* 0x00000001ff9b7803 */ /* 0x000fe40000000000 */
[----:B------:R-:W-:Y:S02]  /*2030*/  MOV R9, R10 ;  /* 0x0000000a00097202 */ /* 0x000fe40000000f00 */
        /* <DEDUP_REMOVED lines=10> */
.L_x_4176:
        /* <DEDUP_REMOVED lines=12> */
.L_x_4177:
        /* <DEDUP_REMOVED lines=8> */
[----:B------:R-:W-:Y:S01]  /*2220*/  VIADD R27, R193, 0x76cf5d0a ;  /* 0x76cf5d0ac11b7836 */ /* 0x000fe20000000000 */
[----:B------:R-:W-:Y:S01]  /*2230*/  LOP3.LUT R9, R9, R4, R151, 0x96, !PT ;  /* 0x0000000409097212 */ /* 0x000fe200078e9697 */
[----:B------:R-:W-:-:S04]  /*2240*/  IMAD.WIDE.U32 R4, R5, -0x2daee0ad, RZ ;  /* 0xd2511f5305047825 */ /* 0x000fc800078e00ff */
[----:B------:R-:W-:Y:S01]  /*2250*/  IMAD.WIDE.U32 R148, R9, -0x326172a9, RZ ;  /* 0xcd9e8d5709947825 */ /* 0x000fe200078e00ff */
[C---:B------:R-:W-:Y:S02]  /*2260*/  IADD3 R9, PT, PT, R192.reuse, 0x3c6ef372, RZ ;  /* 0x3c6ef372c0097810 */ /* 0x040fe40007ffe0ff */
[----:B------:R-:W-:Y:S01]  /*2270*/  LOP3.LUT R27, R27, R150, R5, 0x96, !PT ;  /* 0x000000961b1b7212 */ /* 0x000fe200078e9605 */
[----:B------:R-:W-:Y:S01]  /*2280*/  VIADD R5, R192, 0xdaa66d2b ;  /* 0xdaa66d2bc0057836 */ /* 0x000fe20000000000 */
[----:B------:R-:W-:-:S03]  /*2290*/  LOP3.LUT R9, R9, R152, R149, 0x96, !PT ;  /* 0x0000009809097212 */ /* 0x000fc600078e9695 */
[----:B------:R-:W-:Y:S01]  /*22a0*/  IMAD.WIDE.U32 R152, R27, -0x326172a9, RZ ;  /* 0xcd9e8d571b987825 */ /* 0x000fe200078e00ff */
[----:B------:R-:W-:-:S03]  /*22b0*/  IADD3 R27, PT, PT, R193, -0x126145ec, RZ ;  /* 0xed9eba14c11b7810 */ /* 0x000fc60007ffe0ff */
[----:B------:R-:W-:Y:S01]  /*22c0*/  IMAD.WIDE.U32 R150, R9, -0x2daee0ad, RZ ;  /* 0xd2511f5309967825 */ /* 0x000fe200078e00ff */
[----:B------:R-:W-:-:S03]  /*22d0*/  LOP3.LUT R5, R5, R148, R153, 0x96, !PT ;  /* 0x0000009405057212 */ /* 0x000fc600078e9699 */
        /* <DEDUP_REMOVED lines=30> */
[----:B------:R-:W-:Y:S01]  /*24c0*/  HFMA2 R149, -RZ, RZ, 0, 0 ;  /* 0x00000000ff957431 */ /* 0x000fe200000001ff */
[----:B------:R-:W-:Y:S01]  /*24d0*/  LOP3.LUT R9, R9, R152, R5, 0x96, !PT ;  /* 0x0000009809097212 */ /* 0x000fe200078e9605 */
[----:B------:R-:W-:-:S04]  /*24e0*/  IMAD.WIDE.U32 R152, R27, -0x326172a9, RZ ;  /* 0xcd9e8d571b987825 */ /* 0x000fc800078e00ff */
[----:B------:R-:W-:Y:S01]  /*24f0*/  VIADD R5, R192, 0x8ff34781 ;  /* 0x8ff34781c0057836 */ /* 0x000fe20000000000 */
[----:B------:R-:W-:Y:S01]  /*2500*/  MOV R10, R152 ;  /* 0x00000098000a7202 */ /* 0x000fe20000000f00 */
[----:B------:R-:W-:-:S03]  /*2510*/  IMAD.WIDE.U32 R150, R9, -0x2daee0ad, RZ ;  /* 0xd2511f5309967825 */ /* 0x000fc600078e00ff */
[----:B------:R-:W-:Y:S01]  /*2520*/  LOP3.LUT R4, R5, R4, R153, 0x96, !PT ;  /* 0x0000000405047212 */ /* 0x000fe200078e9699 */
[----:B------:R-:W-:-:S05]  /*2530*/  VIADD R9, R193, 0x96a522ad ;  /* 0x96a522adc1097836 */ /* 0x000fca0000000000 */
[----:B------:R-:W-:Y:S01]  /*2540*/  LOP3.LUT R5, R9, R148, R151, 0x96, !PT ;  /* 0x0000009409057212 */ /* 0x000fe200078e9697 */
[----:B------:R-:W-:Y:S02]  /*2550*/  IMAD.MOV.U32 R9, RZ, RZ, R26 ;  /* 0x000000ffff097224 */ /* 0x000fe400078e001a */
[----:B------:R-:W-:-:S07]  /*2560*/  IMAD.MOV.U32 R26, RZ, RZ, R150 ;  /* 0x000000ffff1a7224 */ /* 0x000fce00078e0096 */
.L_x_4175:
[----:B------:R-:W-:Y:S01]  /*2570*/  I2FP.F32.U32 R9, R9 ;  /* 0x0000000900097245 */ /* 0x000fe20000201000 */
[----:B------:R-:W-:Y:S01]  /*2580*/  HADD2.F32 R27, -RZ, R21.H0_H0 ;  /* 0x20000015ff1b7230 */ /* 0x000fe20000004100 */
[----:B------:R-:W-:Y:S01]  /*2590*/  ISETP.NE.AND P2, PT, R149, 0x1, PT ;  /* 0x000000019500780c */ /* 0x000fe20003f45270 */
[----:B------:R-:W-:Y:S02]  /*25a0*/  @P1 HADD2.F32 R148, -RZ, R145.H0_H0 ;  /* 0x20000091ff941230 */ /* 0x000fe40000004100 */
[----:B------:R-:W-:Y:S01]  /*25b0*/  FFMA.FTZ R9, R9, R0, 1.1641532182693481445e-10 ;  /* 0x2f00000009097423 */ /* 0x000fe20000010000 */
[----:B------:R-:W-:Y:S01]  /*25c0*/  FMUL.FTZ R27, R27, UR5 ;  /* 0x000000051b1b7c20 */ /* 0x000fe20008410000 */
[----:B------:R-:W-:-:S03]  /*25d0*/  IMAD.MOV.U32 R150, RZ, RZ, 0x2 ;  /* 0x00000002ff967424 */ /* 0x000fc600078e00ff */
[----:B------:R-:W-:-:S04]  /*25e0*/  FSETP.GTU.FTZ.AND P0, PT, R9, UR4, PT ;  /* 0x0000000409007c0b */ /* 0x000fc8000bf1c000 */
[----:B------:R-:W-:Y:S01]  /*25f0*/  FSEL R199, R27, RZ, !P0 ;  /* 0x000000ff1bc77208 */ /* 0x000fe20004000000 */
[----:B------:R-:W-:Y:S01]  /*2600*/  IMAD.MOV.U32 R27, RZ, RZ, R10 ;  /* 0x000000ffff1b7224 */ /* 0x000fe200078e000a */
[----:B------:R-:W-:-:S03]  /*2610*/  PLOP3.LUT P0, PT, P0, PT, PT, 0x8, 0x80 ;  /* 0x000000000080781c */ /* 0x000fc6000070e170 */
[----:B------:R-:W-:Y:S01]  /*2620*/  @P1 FADD.FTZ R199, R199, R148 ;  /* 0x00000094c7c71221 */ /* 0x000fe20000010000 */
[----:B------:R-:W-:-:S04]  /*2630*/  P2R R156, PR, RZ, 0x1 ;  /* 0x00000001ff9c7803 */ /* 0x000fc80000000000 */
        /* <DEDUP_REMOVED lines=10> */
.L_x_4179:
        /* <DEDUP_REMOVED lines=12> */
.L_x_4180:
[----:B------:R-:W-:Y:S01]  /*27a0*/  IMAD.WIDE.U32 R148, R3, -0x326172a9, RZ ;  /* 0xcd9e8d5703947825 */ /* 0x000fe200078e00ff */
[----:B------:R-:W-:Y:S02]  /*27b0*/  LOP3.LUT R152, R8, R5, R193, 0x96, !PT ;  /* 0x0000000508987212 */ /* 0x000fe400078e96c1 */
[----:B------:R-:W-:Y:S01]  /*27c0*/  IADD3 R27, PT, PT, R193, -0x4498517b, RZ ;  /* 0xbb67ae85c11b7810 */ /* 0x000fe20007ffe0ff */
[----:B------:R-:W-:Y:S01]  /*27d0*/  VIADD R5, R192, 0x9e3779b9 ;  /* 0x9e3779b9c0057836 */ /* 0x000fe20000000000 */
[----:B------:R-:W-:Y:S01]  /*27e0*/  LOP3.LUT R150, R7, R149, R192, 0x96, !PT ;  /* 0x0000009507967212 */ /* 0x000fe200078e96c0 */
[----:B------:R-:W-:-:S04]  /*27f0*/  IMAD.WIDE.U32 R152, R152, -0x326172a9, RZ ;  /* 0xcd9e8d5798987825 */ /* 0x000fc800078e00ff */
        /* <DEDUP_REMOVED lines=18> */
[C---:B------:R-:W-:Y:S02]  /*2920*/  IADD3 R27, PT, PT, R192.reuse, 0x78dde6e4, RZ ;  /* 0x78dde6e4c01b7810 */ /* 0x040fe40007ffe0ff */
        /* <DEDUP_REMOVED lines=17> */
[----:B------:R-:W-:Y:S02]  /*2a40*/  IADD3 R27, PT, PT, R193, 0x1fd5c5a3, RZ ;  /* 0x1fd5c5a3c11b7810 */ /* 0x000fe40007ffe0ff */
[----:B------:R-:W-:Y:S02]  /*2a50*/  LOP3.LUT R148, R5, R148, R153, 0x96, !PT ;  /* 0x0000009405947212 */ /* 0x000fe400078e9699 */
[----:B------:R-:W-:Y:S01]  /*2a60*/  LOP3.LUT R4, R27, R4, R151, 0x96, !PT ;  /* 0x000000041b047212 */ /* 0x000fe200078e9697 */
[----:B------:R-:W-:Y:S02]  /*2a70*/  VIADD R151, R193, 0xdb3d7428 ;  /* 0xdb3d7428c1977836 */ /* 0x000fe40000000000 */
        /* <DEDUP_REMOVED lines=9> */
[----:B------:R-:W-:Y:S02]  /*2b10*/  VIADD R27, R193, 0x96a522ad ;  /* 0x96a522adc11b7836 */ /* 0x000fe40000000000 */
[----:B------:R-:W-:-:S03]  /*2b20*/  IMAD.MOV.U32 R10, RZ, RZ, R152 ;  /* 0x000000ffff0a7224 */ /* 0x000fc600078e0098 */
[----:B------:R-:W-:Y:S02]  /*2b30*/  LOP3.LUT R5, R27, R148, R151, 0x96, !PT ;  /* 0x000000941b057212 */ /* 0x000fe400078e9697 */
[----:B------:R-:W-:Y:S01]  /*2b40*/  MOV R27, R26 ;  /* 0x0000001a001b7202 */ /* 0x000fe20000000f00 */
[----:B------:R-:W-:Y:S02]  /*2b50*/  IMAD.MOV.U32 R26, RZ, RZ, R150 ;  /* 0x000000ffff1a7224 */ /* 0x000fe400078e0096 */
[----:B------:R-:W-:-:S07]  /*2b60*/  IMAD.MOV.U32 R150, RZ, RZ, RZ ;  /* 0x000000ffff967224 */ /* 0x000fce00078e00ff */
.L_x_4178:
[----:B------:R-:W-:Y:S01]  /*2b70*/  I2FP.F32.U32 R27, R27 ;  /* 0x0000001b001b7245 */ /* 0x000fe20000201000 */
[----:B------:R-:W-:Y:S01]  /*2b80*/  HADD2.F32 R21, -RZ, R21.H1_H1 ;  /* 0x30000015ff157230 */ /* 0x000fe20000004100 */
[----:B------:R-:W-:Y:S01]  /*2b90*/  ISETP.NE.AND P0, PT, R150, 0x1, PT ;  /* 0x000000019600780c */ /* 0x000fe20003f05270 */
[----:B------:R-:W-:Y:S02]  /*2ba0*/  @P1 HADD2.F32 R148, -RZ, R145.H1_H1 ;  /* 0x30000091ff941230 */ /* 0x000fe40000004100 */
[----:B------:R-:W-:Y:S02]  /*2bb0*/  HFMA2 R149, -RZ, RZ, 0, 1.1920928955078125e-07 ;  /* 0x00000002ff957431 */ /* 0x000fe400000001ff */
[----:B------:R-:W-:Y:S01]  /*2bc0*/  FFMA.FTZ R27, R27, R0, 1.1641532182693481445e-10 ;  /* 0x2f0000001b1b7423 */ /* 0x000fe20000010000 */
[----:B------:R-:W-:-:S04]  /*2bd0*/  FMUL.FTZ R21, R21, UR5 ;  /* 0x0000000515157c20 */ /* 0x000fc80008410000 */
[----:B------:R-:W-:Y:S01]  /*2be0*/  FSETP.GTU.FTZ.AND P2, PT, R27, UR4, PT ;  /* 0x000000041b007c0b */ /* 0x000fe2000bf5c000 */
[----:B------:R-:W-:-:S03]  /*2bf0*/  IMAD.MOV.U32 R27, RZ, RZ, R10 ;  /* 0x000000ffff1b7224 */ /* 0x000fc600078e000a */
        /* <DEDUP_REMOVED lines=13> */
.L_x_4182:
        /* <DEDUP_REMOVED lines=12> */
.L_x_4183:
        /* <DEDUP_REMOVED lines=36> */
[C---:B------:R-:W-:Y:S02]  /*2fd0*/  IADD3 R27, PT, PT, R192.reuse, -0x4ab325aa, RZ ;  /* 0xb54cda56c01b7810 */ /* 0x040fe40007ffe0ff */
[----:B------:R-:W-:Y:S01]  /*2fe0*/  LOP3.LUT R151, R151, R150, R5, 0x96, !PT ;  /* 0x0000009697977212 */ /* 0x000fe200078e9605 */
[----:B------:R-:W-:Y:S01]  /*2ff0*/  VIADD R5, R192, 0x5384540f ;  /* 0x5384540fc0057836 */ /* 0x000fe20000000000 */
[----:B------:R-:W-:-:S03]  /*3000*/  LOP3.LUT R27, R27, R152, R149, 0x96, !PT ;  /* 0x000000981b1b7212 */ /* 0x000fc600078e9695 */
        /* <DEDUP_REMOVED lines=10> */
[----:B------:R-:W-:Y:S01]  /*30b0*/  IMAD.MOV.U32 R149, RZ, RZ, RZ ;  /* 0x000000ffff957224 */ /* 0x000fe200078e00ff */
        /* <DEDUP_REMOVED lines=9> */
[----:B------:R-:W-:-:S07]  /*3150*/  MOV R26, R150 ;  /* 0x00000096001a7202 */ /* 0x000fce0000000f00 */
.L_x_4181:
[----:B------:R-:W-:Y:S01]  /*3160*/  I2FP.F32.U32 R27, R27 ;  /* 0x0000001b001b7245 */ /* 0x000fe20000201000 */
[----:B------:R-:W-:Y:S01]  /*3170*/  HADD2.F32 R148, -RZ, R22.H0_H0 ;  /* 0x20000016ff947230 */ /* 0x000fe20000004100 */
[----:B------:R-:W-:Y:S01]  /*3180*/  ISETP.NE.AND P0, PT, R149, 0x1, PT ;  /* 0x000000019500780c */ /* 0x000fe20003f05270 */
[----:B------:R-:W-:Y:S02]  /*3190*/  IMAD.MOV.U32 R150, RZ, RZ, 0x2 ;  /* 0x00000002ff967424 */ /* 0x000fe400078e00ff */
[----:B------:R-:W-:Y:S01]  /*31a0*/  FFMA.FTZ R27, R27, R0, 1.1641532182693481445e-10 ;  /* 0x2f0000001b1b7423 */ /* 0x000fe20000010000 */
[----:B------:R-:W-:-:S04]  /*31b0*/  FMUL.FTZ R148, R148, UR5 ;  /* 0x0000000594947c20 */ /* 0x000fc80008410000 */
[----:B------:R-:W-:Y:S01]  /*31c0*/  FSETP.GTU.FTZ.AND P3, PT, R27, UR4, PT ;  /* 0x000000041b007c0b */ /* 0x000fe2000bf7c000 */
[----:B------:R-:W-:-:S03]  /*31d0*/  @P1 HADD2.F32 R27, -RZ, R146.H0_H0 ;  /* 0x20000092ff1b1230 */ /* 0x000fc60000004100 */
[----:B------:R-:W-:Y:S02]  /*31e0*/  FSEL R202, R148, RZ, !P3 ;  /* 0x000000ff94ca7208 */ /* 0x000fe40005800000 */
[----:B------:R-:W-:Y:S02]  /*31f0*/  PLOP3.LUT P3, PT, P3, PT, PT, 0x8, 0x80 ;  /* 0x000000000080781c */ /* 0x000fe40001f6e170 */
[----:B------:R-:W-:Y:S01]  /*3200*/  MOV R148, R10 ;  /* 0x0000000a00947202 */ /* 0x000fe20000000f00 */
        /* <DEDUP_REMOVED lines=11> */
.L_x_4185:
        /* <DEDUP_REMOVED lines=12> */
.L_x_4186:
        /* <DEDUP_REMOVED lines=56> */
[----:B------:R-:W-:Y:S02]  /*3700*/  LOP3.LUT R4, R5, R4, R153, 0x96, !PT ;  /* 0x0000000405047212 */ /* 0x000fe400078e9699 */
[----:B------:R-:W-:Y:S01]  /*3710*/  LOP3.LUT R5, R149, R148, R151, 0x96, !PT ;  /* 0x0000009495057212 */ /* 0x000fe200078e9697 */
[----:B------:R-:W-:Y:S02]  /*3720*/  IMAD.MOV.U32 R148, RZ, RZ, R26 ;  /* 0x000000ffff947224 */ /* 0x000fe400078e001a */
[----:B------:R-:W-:Y:S02]  /*3730*/  IMAD.MOV.U32 R26, RZ, RZ, R150 ;  /* 0x000000ffff1a7224 */ /* 0x000fe400078e0096 */
[----:B------:R-:W-:-:S07]  /*3740*/  HFMA2 R150, -RZ, RZ, 0, 0 ;  /* 0x00000000ff967431 */ /* 0x000fce00000001ff */
.L_x_4184:
[----:B------:R-:W-:Y:S01]  /*3750*/  I2FP.F32.U32 R149, R148 ;  /* 0x0000009400957245 */ /* 0x000fe20000201000 */
[----:B------:R-:W-:Y:S01]  /*3760*/  HADD2.F32 R22, -RZ, R22.H1_H1 ;  /* 0x30000016ff167230 */ /* 0x000fe20000004100 */
[----:B------:R-:W-:Y:S01]  /*3770*/  ISETP.NE.AND P4, PT, R150, 0x1, PT ;  /* 0x000000019600780c */ /* 0x000fe20003f85270 */
[----:B------:R-:W-:Y:S02]  /*3780*/  @P1 HADD2.F32 R148, -RZ, R146.H1_H1 ;  /* 0x30000092ff941230 */ /* 0x000fe40000004100 */
[----:B------:R-:W-:Y:S01]  /*3790*/  FFMA.FTZ R149, R149, R0, 1.1641532182693481445e-10 ;  /* 0x2f00000095957423 */ /* 0x000fe20000010000 */
[----:B------:R-:W-:Y:S01]  /*37a0*/  FMUL.FTZ R22, R22, UR5 ;  /* 0x0000000516167c20 */ /* 0x000fe20008410000 */
[----:B------:R-:W-:-:S03]  /*37b0*/  IMAD.MOV.U32 R151, RZ, RZ, 0x2 ;  /* 0x00000002ff977424 */ /* 0x000fc600078e00ff */
[----:B------:R-:W-:-:S04]  /*37c0*/  FSETP.GTU.FTZ.AND P0, PT, R149, UR4, PT ;  /* 0x0000000495007c0b */ /* 0x000fc8000bf1c000 */
        /* <DEDUP_REMOVED lines=14> */
.L_x_4188:
        /* <DEDUP_REMOVED lines=12> */
.L_x_4189:
        /* <DEDUP_REMOVED lines=58> */
[----:B------:R-:W-:Y:S01]  /*3d10*/  IMAD.MOV.U32 R151, RZ, RZ, RZ ;  /* 0x000000ffff977224 */ /* 0x000fe200078e00ff */
[----:B------:R-:W-:Y:S01]  /*3d20*/  MOV R148, R26 ;  /* 0x0000001a00947202 */ /* 0x000fe20000000f00 */
[----:B------:R-:W-:-:S07]  /*3d30*/  IMAD.MOV.U32 R26, RZ, RZ, R150 ;  /* 0x000000ffff1a7224 */ /* 0x000fce00078e0096 */
.L_x_4187:
[----:B------:R-:W-:Y:S01]  /*3d40*/  I2FP.F32.U32 R149, R148 ;  /* 0x0000009400957245 */ /* 0x000fe20000201000 */
[----:B------:R-:W-:Y:S01]  /*3d50*/  HADD2.F32 R148, -RZ, R23.H0_H0 ;  /* 0x20000017ff947230 */ /* 0x000fe20000004100 */
[----:B------:R-:W-:Y:S01]  /*3d60*/  ISETP.NE.AND P5, PT, R151, 0x1, PT ;  /* 0x000000019700780c */ /* 0x000fe20003fa5270 */
[----:B------:R-:W-:Y:S02]  /*3d70*/  @P1 HADD2.F32 R150, -RZ, R147.H0_H0 ;  /* 0x20000093ff961230 */ /* 0x000fe40000004100 */
        /* <DEDUP_REMOVED lines=18> */
.L_x_4191:
        /* <DEDUP_REMOVED lines=12> */
.L_x_4192:
        /* <DEDUP_REMOVED lines=49> */
[----:B------:R-:W-:-:S04]  /*4270*/  LOP3.LUT R153, R153, R152, R151, 0x96, !PT ;  /* 0x0000009899997212 */ /* 0x000fc800078e9697 */
        /* <DEDUP_REMOVED lines=11> */
.L_x_4190:
[----:B------:R-:W-:Y:S01]  /*4330*/  I2FP.F32.U32 R149, R149 ;  /* 0x0000009500957245 */ /* 0x000fe20000201000 */
[----:B------:R-:W-:Y:S01]  /*4340*/  HADD2.F32 R23, -RZ, R23.H1_H1 ;  /* 0x30000017ff177230 */ /* 0x000fe20000004100 */
[----:B------:R-:W-:Y:S01]  /*4350*/  PRMT R22, R27, 0x5410, R22 ;  /* 0x000054101b167816 */ /* 0x000fe20000000016 */
[----:B------:R-:W-:Y:S01]  /*4360*/  @P1 HADD2.F32 R150, -RZ, R147.H1_H1 ;  /* 0x30000093ff961230 */ /* 0x000fe20000004100 */
[----:B------:R-:W-:Y:S01]  /*4370*/  PRMT R21, R9, 0x5410, R21 ;  /* 0x0000541009157816 */ /* 0x000fe20000000015 */
[----:B------:R-:W-:Y:S01]  /*4380*/  FFMA.FTZ R149, R149, R0, 1.1641532182693481445e-10 ;  /* 0x2f00000095957423 */ /* 0x000fe20000010000 */
[----:B------:R-:W-:Y:S01]  /*4390*/  FMUL.FTZ R23, R23, UR5 ;  /* 0x0000000517177c20 */ /* 0x000fe20008410000 */
[----:B------:R-:W-:-:S03]  /*43a0*/  PRMT R20, R6, 0x5410, R20 ;  /* 0x0000541006147816 */ /* 0x000fc60000000014 */
[----:B------:R-:W-:-:S04]  /*43b0*/  FSETP.GTU.FTZ.AND P5, PT, R149, UR4, PT ;  /* 0x0000000495007c0b */ /* 0x000fc8000bfbc000 */
[----:B------:R-:W-:Y:S02]  /*43c0*/  FSEL R189, R23, RZ, !P5 ;  /* 0x000000ff17bd7208 */ /* 0x000fe40006800000 */
[----:B------:R-:W-:-:S03]  /*43d0*/  PLOP3.LUT P5, PT, P5, PT, PT, 0x8, 0x80 ;  /* 0x000000000080781c */ /* 0x000fc60002fae170 */
[----:B------:R-:W-:-:S05]  /*43e0*/  @P1 FADD.FTZ R189, R189, R150 ;  /* 0x00000096bdbd1221 */ /* 0x000fca0000010000 */
[----:B------:R-:W-:-:S04]  /*43f0*/  F2FP.F16.F32.PACK_AB R23, RZ, R189 ;  /* 0x000000bdff17723e */ /* 0x000fc800000000ff */
[----:B------:R-:W-:Y:S01]  /*4400*/  PRMT R23, R148, 0x5410, R23 ;  /* 0x0000541094177816 */ /* 0x000fe20000000017 */
[----:B------:R-:W-:Y:S06]  /*4410*/  BRA `(.L_x_4193) ;  /* 0x0000005c00cc7947 */ /* 0x000fec0003800000 */
.L_x_4168:
        /* <DEDUP_REMOVED lines=15> */
.L_x_4195:
        /* <DEDUP_REMOVED lines=12> */
.L_x_4196:
        /* <DEDUP_REMOVED lines=54> */
[----:B------:R-:W-:-:S03]  /*4930*/  IMAD.WIDE.U32 R26, R26, -0x2daee0ad, RZ ;  /* 0xd2511f531a1a7825 */ /* 0x000fc600078e00ff */
[----:B------:R-:W-:Y:S01]  /*4940*/  LOP3.LUT R4, R5, R4, R11, 0x96, !PT ;  /* 0x0000000405047212 */ /* 0x000fe200078e960b */
[----:B------:R-:W-:Y:S01]  /*4950*/  VIADD R13, R193, 0x96a522ad ;  /* 0x96a522adc10d7836 */ /* 0x000fe20000000000 */
[----:B------:R-:W-:-:S04]  /*4960*/  MOV R11, R9 ;  /* 0x00000009000b7202 */ /* 0x000fc80000000f00 */
[----:B------:R-:W-:-:S07]  /*4970*/  LOP3.LUT R5, R13, R16, R27, 0x96, !PT ;  /* 0x000000100d057212 */ /* 0x000fce00078e961b */
.L_x_4194:
[----:B------:R-:W-:Y:S01]  /*4980*/  I2FP.F32.U32 R9, R11 ;  /* 0x0000000b00097245 */ /* 0x000fe20000201000 */
[----:B------:R-:W-:Y:S01]  /*4990*/  UMOV UR4, UR6 ;  /* 0x0000000600047c82 */ /* 0x000fe20008000000 */
[----:B------:R-:W-:Y:S01]  /*49a0*/  ISETP.NE.AND P2, PT, R12, 0x1, PT ;  /* 0x000000010c00780c */ /* 0x000fe20003f45270 */
[----:B-----5:R-:W-:Y:S01]  /*49b0*/  HADD2.F32 R6, -RZ, R20.H0_H0 ;  /* 0x20000014ff067230 */ /* 0x020fe20000004100 */
[----:B------:R-:W-:Y:S01]  /*49c0*/  UMOV UR5, UR7 ;  /* 0x0000000700057c82 */ /* 0x000fe20008000000 */
[----:B------:R-:W-:Y:S01]  /*49d0*/  FFMA.FTZ R9, R9, R0, 1.1641532182693481445e-10 ;  /* 0x2f00000009097423 */ /* 0x000fe20000010000 */
[----:B------:R-:W-:Y:S02]  /*49e0*/  IMAD.MOV.U32 R13, RZ, RZ, 0x2 ;  /* 0x00000002ff0d7424 */ /* 0x000fe400078e00ff */
[----:B------:R-:W-:Y:S01]  /*49f0*/  FMUL.FTZ R18, R6, UR5 ;  /* 0x0000000506127c20 */ /* 0x000fe20008410000 */
[----:B------:R-:W-:Y:S02]  /*4a00*/  MOV R6, R10 ;  /* 0x0000000a00067202 */ /* 0x000fe40000000f00 */
[----:B------:R-:W-:-:S04]  /*4a10*/  FSETP.GTU.FTZ.AND P0, PT, R9, UR4, PT ;  /* 0x0000000409007c0b */ /* 0x000fc8000bf1c000 */
[----:B------:R-:W-:Y:S02]  /*4a20*/  PLOP3.LUT P3, PT, P0, PT, PT, 0x8, 0x80 ;  /* 0x000000000080781c */ /* 0x000fe4000076e170 */
[----:B------:R-:W-:Y:S02]  /*4a30*/  FSEL R18, R18, RZ, !P0 ;  /* 0x000000ff12127208 */ /* 0x000fe40004000000 */
[----:B------:R-:W-:Y:S01]  /*4a40*/  P2R R154, PR, RZ, 0x8 ;  /* 0x00000008ff9a7803 */ /* 0x000fe20000000000 */
[----:B------:R-:W-:Y:S08]  /*4a50*/  @!P2 BRA `(.L_x_4197) ;  /* 0x000000040040a947 */ /* 0x000ff00003800000 */
        /* <DEDUP_REMOVED lines=8> */
.L_x_4198:
        /* <DEDUP_REMOVED lines=12> */
.L_x_4199:
[----:B------:R-:W-:Y:S01]  /*4ba0*/  IMAD.WIDE.U32 R10, R3, -0x326172a9, RZ ;  /* 0xcd9e8d57030a7825 */ /* 0x000fe200078e00ff */
[----:B------:R-:W-:Y:S02]  /*4bb0*/  LOP3.LUT R14, R8, R5, R193, 0x96, !PT ;  /* 0x00000005080e7212 */ /* 0x000fe400078e96c1 */
[----:B------:R-:W-:Y:S01]  /*4bc0*/  IADD3 R5, PT, PT, R192, -0x61c88647, RZ ;  /* 0x9e3779b9c0057810 */ /* 0x000fe20007ffe0ff */
[----:B------:R-:W-:Y:S01]  /*4bd0*/  VIADD R9, R193, 0xbb67ae85 ;  /* 0xbb67ae85c1097836 */ /* 0x000fe20000000000 */
[----:B------:R-:W-:Y:S01]  /*4be0*/  LOP3.LUT R12, R7, R11, R192, 0x96, !PT ;  /* 0x0000000b070c7212 */ /* 0x000fe200078e96c0 */
[----:B------:R-:W-:Y:S01]  /*4bf0*/  IMAD.WIDE.U32 R14, R14, -0x326172a9, RZ ;  /* 0xcd9e8d570e0e7825 */ /* 0x000fe200078e00ff */
[----:B------:R-:W-:-:S03]  /*4c00*/  MOV R6, R26 ;  /* 0x0000001a00067202 */ /* 0x000fc60000000f00 */
[----:B------:R-:W-:Y:S01]  /*4c10*/  IMAD.WIDE.U32 R12, R12, -0x2daee0ad, RZ ;  /* 0xd2511f530c0c7825 */ /* 0x000fe200078e00ff */
[----:B------:R-:W-:-:S04]  /*4c20*/  LOP3.LUT R5, R5, R10, R15, 0x96, !PT ;  /* 0x0000000a05057212 */ /* 0x000fc800078e960f */
        /* <DEDUP_REMOVED lines=47> */
[----:B------:R-:W-:Y:S02]  /*4f20*/  VIADD R9, R193, 0x96a522ad ;  /* 0x96a522adc1097836 */ /* 0x000fe40000000000 */
[----:B------:R-:W-:-:S03]  /*4f30*/  IMAD.MOV.U32 R26, RZ, RZ, R12 ;  /* 0x000000ffff1a7224 */ /* 0x000fc600078e000c */
[----:B------:R-:W-:Y:S01]  /*4f40*/  LOP3.LUT R5, R9, R16, R13, 0x96, !PT ;  /* 0x0000001009057212 */ /* 0x000fe200078e960d */
[----:B------:R-:W-:-:S07]  /*4f50*/  IMAD.MOV.U32 R13, RZ, RZ, RZ ;  /* 0x000000ffff0d7224 */ /* 0x000fce00078e00ff */
.L_x_4197:
        /* <DEDUP_REMOVED lines=8> */
[----:B------:R-:W-:-:S05]  /*4fe0*/  FSEL R9, R6, RZ, !P0 ;  /* 0x000000ff06097208 */ /* 0x000fca0004000000 */
[----:B------:R-:W-:Y:S01]  /*4ff0*/  FADD.FTZ R6, R18, R9 ;  /* 0x0000000912067221 */ /* 0x000fe20000010000 */
[----:B------:R-:W-:-:S03]  /*5000*/  IMAD.MOV.U32 R9, RZ, RZ, R10 ;  /* 0x000000ffff097224 */ /* 0x000fc600078e000a */
[----:B------:R-:W-:Y:S01]  /*5010*/  @P1 FADD.FTZ R204, R11, R6 ;  /* 0x000000060bcc1221 */ /* 0x000fe20000010000 */
[----:B------:R-:W-:Y:S02]  /*5020*/  @!P1 MOV R204, R6 ;  /* 0x0000000600cc9202 */ /* 0x000fe40000000f00 */
[----:B------:R-:W-:Y:S02]  /*5030*/  SEL R11, RZ, 0x1, P0 ;  /* 0x00000001ff0b7807 */ /* 0x000fe40000000000 */
        /* <DEDUP_REMOVED lines=10> */
.L_x_4201:
        /* <DEDUP_REMOVED lines=12> */
.L_x_4202:
        /* <DEDUP_REMOVED lines=57> */
[----:B------:R-:W-:Y:S01]  /*5530*/  LOP3.LUT R5, R9, R12, R15, 0x96, !PT ;  /* 0x0000000c09057212 */ /* 0x000fe200078e960f */
[----:B------:R-:W-:Y:S01]  /*5540*/  IMAD.MOV.U32 R12, RZ, RZ, RZ ;  /* 0x000000ffff0c7224 */ /* 0x000fe200078e00ff */
[----:B------:R-:W-:Y:S01]  /*5550*/  MOV R9, R26 ;  /* 0x0000001a00097202 */ /* 0x000fe20000000f00 */
[----:B------:R-:W-:-:S07]  /*5560*/  IMAD.MOV.U32 R26, RZ, RZ, R14 ;  /* 0x000000ffff1a7224 */ /* 0x000fce00078e000e */
.L_x_4200:
[----:B------:R-:W-:Y:S01]  /*5570*/  I2FP.F32.U32 R9, R9 ;  /* 0x0000000900097245 */ /* 0x000fe20000201000 */
[----:B------:R-:W-:Y:S01]  /*5580*/  HADD2.F32 R20, -RZ, R20.H1_H1 ;  /* 0x30000014ff147230 */ /* 0x000fe20000004100 */
[----:B------:R-:W-:Y:S01]  /*5590*/  ISETP.NE.AND P2, PT, R12, 0x1, PT ;  /* 0x000000010c00780c */ /* 0x000fe20003f45270 */
[----:B------:R-:W-:Y:S02]  /*55a0*/  HFMA2 R13, -RZ, RZ, 0, 1.1920928955078125e-07 ;  /* 0x00000002ff0d7431 */ /* 0x000fe400000001ff */
[----:B------:R-:W-:Y:S01]  /*55b0*/  FFMA.FTZ R9, R9, R0, 1.1641532182693481445e-10 ;  /* 0x2f00000009097423 */ /* 0x000fe20000010000 */
[----:B------:R-:W-:-:S04]  /*55c0*/  FMUL.FTZ R18, R20, UR5 ;  /* 0x0000000514127c20 */ /* 0x000fc80008410000 */
[----:B------:R-:W-:Y:S01]  /*55d0*/  FSETP.GTU.FTZ.AND P0, PT, R9, UR4, PT ;  /* 0x0000000409007c0b */ /* 0x000fe2000bf1c000 */
[----:B------:R-:W-:-:S03]  /*55e0*/  IMAD.MOV.U32 R9, RZ, RZ, R10 ;  /* 0x000000ffff097224 */ /* 0x000fc600078e000a */
        /* <DEDUP_REMOVED lines=12> */
.L_x_4204:
        /* <DEDUP_REMOVED lines=12> */
.L_x_4205:
        /* <DEDUP_REMOVED lines=61> */
.L_x_4203:
[----:B------:R-:W-:Y:S01]  /*5b40*/  I2FP.F32.U32 R9, R9 ;  /* 0x0000000900097245 */ /* 0x000fe20000201000 */
[----:B------:R-:W-:Y:S01]  /*5b50*/  HADD2.F32 R12, -RZ, R140.H1_H1 ;  /* 0x3000008cff0c7230 */ /* 0x000fe20000004100 */
[----:B------:R-:W-:Y:S01]  /*5b60*/  ISETP.NE.AND P2, PT, R13, 0x1, PT ;  /* 0x000000010d00780c */ /* 0x000fe20003f45270 */
[----:B------:R-:W-:Y:S01]  /*5b70*/  @P1 HADD2.F32 R200, -RZ, R144.H1_H1 ;  /* 0x30000090ffc81230 */ /* 0x000fe20000004100 */
[----:B------:R-:W-:Y:S01]  /*5b80*/  MOV R14, 0x2 ;  /* 0x00000002000e7802 */ /* 0x000fe20000000f00 */
        /* <DEDUP_REMOVED lines=19> */
.L_x_4207:
        /* <DEDUP_REMOVED lines=12> */
.L_x_4208:
        /* <DEDUP_REMOVED lines=61> */
.L_x_4206:
[----:B------:R-:W-:Y:S01]  /*6150*/  I2FP.F32.U32 R9, R9 ;  /* 0x0000000900097245 */ /* 0x000fe20000201000 */
[----:B------:R-:W-:Y:S01]  /*6160*/  HADD2.F32 R13, -RZ, R21.H0_H0 ;  /* 0x20000015ff0d7230 */ /* 0x000fe20000004100 */
[----:B------:R-:W-:Y:S01]  /*6170*/  ISETP.NE.AND P2, PT, R14, 0x1, PT ;  /* 0x000000010e00780c */ /* 0x000fe20003f45270 */
[----:B------:R-:W-:Y:S02]  /*6180*/  IMAD.MOV.U32 R15, RZ, RZ, 0x2 ;  /* 0x00000002ff0f7424 */ /* 0x000fe400078e00ff */
[----:B------:R-:W-:Y:S01]  /*6190*/  FFMA.FTZ R9, R9, R0, 1.1641532182693481445e-10 ;  /* 0x2f00000009097423 */ /* 0x000fe20000010000 */
[----:B------:R-:W-:-:S04]  /*61a0*/  FMUL.FTZ R13, R13, UR5 ;  /* 0x000000050d0d7c20 */ /* 0x000fc80008410000 */
[----:B------:R-:W-:Y:S02]  /*61b0*/  FSETP.GTU.FTZ.AND P0, PT, R9, UR4, PT ;  /* 0x0000000409007c0b */ /* 0x000fe4000bf1c000 */
[----:B------:R-:W-:Y:S02]  /*61c0*/  MOV R9, R10 ;  /* 0x0000000a00097202 */ /* 0x000fe40000000f00 */
        /* <DEDUP_REMOVED lines=12> */
.L_x_4210:
        /* <DEDUP_REMOVED lines=12> */
.L_x_4211:
        /* <DEDUP_REMOVED lines=61> */
.L_x_4209:
        /* <DEDUP_REMOVED lines=12> */
[----:B------:R-:W-:Y:S01]  /*67e0*/  @!P1 IMAD.MOV.U32 R199, RZ, RZ, R9 ;  /* 0x000000ffffc79224 */ /* 0x000fe200078e0009 */
[----:B------:R-:W-:-:S04]  /*67f0*/  MOV R14, R10 ;  /* 0x0000000a000e7202 */ /* 0x000fc80000000f00 */
        /* <DEDUP_REMOVED lines=10> */
.L_x_4213:
        /* <DEDUP_REMOVED lines=12> */
.L_x_4214:
        /* <DEDUP_REMOVED lines=61> */
.L_x_4212:
[----:B------:R-:W-:Y:S01]  /*6d30*/  ISETP.NE.AND P3, PT, R16, 0x1, PT ;  /* 0x000000011000780c */ /* 0x000fe20003f65270 */
[----:B------:R-:W-:Y:S01]  /*6d40*/  HADD2.F32 R21, -RZ, R21.H1_H1 ;  /* 0x30000015ff157230 */ /* 0x000fe20000004100 */
[----:B------:R-:W-:Y:S01]  /*6d50*/  I2FP.F32.U32 R15, R14 ;  /* 0x0000000e000f7245 */ /* 0x000fe20000201000 */
[----:B------:R-:W-:Y:S02]  /*6d60*/  IMAD.MOV.U32 R17, RZ, RZ, 0x2 ;  /* 0x00000002ff117424 */ /* 0x000fe400078e00ff */
[----:B------:R-:W-:Y:S02]  /*6d70*/  IMAD.MOV.U32 R14, RZ, RZ, R10 ;  /* 0x000000ffff0e7224 */ /* 0x000fe400078e000a */
[----:B------:R-:W-:Y:S01]  /*6d80*/  FMUL.FTZ R18, R21, UR5 ;  /* 0x0000000515127c20 */ /* 0x000fe20008410000 */
        /* <DEDUP_REMOVED lines=13> */
.L_x_4216:
        /* <DEDUP_REMOVED lines=12> */
.L_x_4217:
        /* <DEDUP_REMOVED lines=61> */
.L_x_4215:
        /* <DEDUP_REMOVED lines=24> */
.L_x_4219:
        /* <DEDUP_REMOVED lines=12> */
.L_x_4220:
        /* <DEDUP_REMOVED lines=61> */
.L_x_4218:
[----:B------:R-:W-:Y:S01]  /*7900*/  I2FP.F32.U32 R15, R15 ;  /* 0x0000000f000f7245 */ /* 0x000fe20000201000 */
[----:B------:R-:W-:Y:S01]  /*7910*/  HADD2.F32 R16, -RZ, R22.H0_H0 ;  /* 0x20000016ff107230 */ /* 0x000fe20000004100 */
[----:B------:R-:W-:Y:S01]  /*7920*/  ISETP.NE.AND P0, PT, R27, 0x1, PT ;  /* 0x000000011b00780c */ /* 0x000fe20003f05270 */
[----:B------:R-:W-:Y:S02]  /*7930*/  HFMA2 R148, -RZ, RZ, 0, 1.1920928955078125e-07 ;  /* 0x00000002ff947431 */ /* 0x000fe400000001ff */
[----:B------:R-:W-:Y:S01]  /*7940*/  FFMA.FTZ R15, R15, R0, 1.1641532182693481445e-10 ;  /* 0x2f0000000f0f7423 */ /* 0x000fe20000010000 */
[----:B------:R-:W-:-:S04]  /*7950*/  FMUL.FTZ R16, R16, UR5 ;  /* 0x0000000510107c20 */ /* 0x000fc80008410000 */
[----:B------:R-:W-:Y:S01]  /*7960*/  FSETP.GTU.FTZ.AND P3, PT, R15, UR4, PT ;  /* 0x000000040f007c0b */ /* 0x000fe2000bf7c000 */
        /* <DEDUP_REMOVED lines=12> */
.L_x_4222:
        /* <DEDUP_REMOVED lines=12> */
.L_x_4223:
        /* <DEDUP_REMOVED lines=61> */
.L_x_4221:
[----:B------:R-:W-:Y:S01]  /*7ec0*/  I2FP.F32.U32 R15, R15 ;  /* 0x0000000f000f7245 */ /* 0x000fe20000201000 */
[----:B------:R-:W-:Y:S01]  /*7ed0*/  HADD2.F32 R16, -RZ, R142.H0_H0 ;  /* 0x2000008eff107230 */ /* 0x000fe20000004100 */
[----:B------:R-:W-:Y:S01]  /*7ee0*/  MOV R149, 0x2 ;  /* 0x0000000200957802 */ /* 0x000fe20000000f00 */
[----:B------:R-:W-:Y:S02]  /*7ef0*/  @P1 HADD2.F32 R17, -RZ, R146.H0_H0 ;  /* 0x20000092ff111230 */ /* 0x000fe40000004100 */
[----:B------:R-:W-:Y:S01]  /*7f00*/  FFMA.FTZ R15, R15, R0, 1.1641532182693481445e-10 ;  /* 0x2f0000000f0f7423 */ /* 0x000fe20000010000 */
[----:B------:R-:W-:-:S04]  /*7f10*/  FMUL.FTZ R16, R16, UR5 ;  /* 0x0000000510107c20 */ /* 0x000fc80008410000 */
[----:B------:R-:W-:-:S04]  /*7f20*/  FSETP.GTU.FTZ.AND P0, PT, R15, UR4, PT ;  /* 0x000000040f007c0b */ /* 0x000fc8000bf1c000 */
[----:B------:R-:W-:-:S05]  /*7f30*/  FSEL R15, R16, RZ, !P0 ;  /* 0x000000ff100f7208 */ /* 0x000fca0004000000 */
[----:B------:R-:W-:Y:S01]  /*7f40*/  FADD.FTZ R16, R18, R15 ;  /* 0x0000000f12107221 */ /* 0x000fe20000010000 */
[----:B------:R-:W-:Y:S02]  /*7f50*/  SEL R15, RZ, 0x1, P0 ;  /* 0x00000001ff0f7807 */ /* 0x000fe40000000000 */
[----:B------:R-:W-:Y:S01]  /*7f60*/  ISETP.NE.AND P0, PT, R148, 0x1, PT ;  /* 0x000000019400780c */ /* 0x000fe20003f05270 */
[--C-:B------:R-:W-:Y:S01]  /*7f70*/  @P1 FADD.FTZ R202, R17, R16.reuse ;  /* 0x0000001011ca1221 */ /* 0x100fe20000010000 */
[----:B------:R-:W-:Y:S02]  /*7f80*/  @!P1 IMAD.MOV.U32 R202, RZ, RZ, R16 ;  /* 0x000000ffffca9224 */ /* 0x000fe400078e0010 */
[----:B------:R-:W-:-:S03]  /*7f90*/  IMAD.MOV.U32 R16, RZ, RZ, R10 ;  /* 0x000000ffff107224 */ /* 0x000fc600078e000a */
[----:B------:R-:W-:-:S06]  /*7fa0*/  F2FP.F16.F32.PACK_AB R27, RZ, R202 ;  /* 0x000000caff1b723e */ /* 0x000fcc00000000ff */
        /* <DEDUP_REMOVED lines=9> */
.L_x_4225:
        /* <DEDUP_REMOVED lines=12> */
.L_x_4226:
        /* <DEDUP_REMOVED lines=61> */
.L_x_4224:
[----:B------:R-:W-:Y:S01]  /*84d0*/  I2FP.F32.U32 R17, R16 ;  /* 0x0000001000117245 */ /* 0x000fe20000201000 */
[----:B------:R-:W-:Y:S01]  /*84e0*/  HADD2.F32 R22, -RZ, R22.H1_H1 ;  /* 0x30000016ff167230 */ /* 0x000fe20000004100 */
        /* <DEDUP_REMOVED lines=17> */
.L_x_4228:
        /* <DEDUP_REMOVED lines=12> */
.L_x_4229:
        /* <DEDUP_REMOVED lines=61> */
.L_x_4227:
[----:B------:R-:W-:Y:S01]  /*8a90*/  I2FP.F32.U32 R17, R16 ;  /* 0x0000001000117245 */ /* 0x000fe20000201000 */
[----:B------:R-:W-:Y:S02]  /*8aa0*/  HADD2.F32 R16, -RZ, R142.H1_H1 ;  /* 0x3000008eff107230 */ /* 0x000fe40000004100 */
[----:B------:R-:W-:Y:S02]  /*8ab0*/  @P1 HADD2.F32 R22, -RZ, R146.H1_H1 ;  /* 0x30000092ff161230 */ /* 0x000fe40000004100 */
[----:B------:R-:W-:Y:S01]  /*8ac0*/  FFMA.FTZ R17, R17, R0, 1.1641532182693481445e-10 ;  /* 0x2f00000011117423 */ /* 0x000fe20000010000 */
[----:B------:R-:W-:Y:S01]  /*8ad0*/  FMUL.FTZ R16, R16, UR5 ;  /* 0x0000000510107c20 */ /* 0x000fe20008410000 */
[----:B------:R-:W-:-:S03]  /*8ae0*/  IMAD.MOV.U32 R149, RZ, RZ, 0x2 ;  /* 0x00000002ff957424 */ /* 0x000fc600078e00ff */
[----:B------:R-:W-:-:S04]  /*8af0*/  FSETP.GTU.FTZ.AND P4, PT, R17, UR4, PT ;  /* 0x0000000411007c0b */ /* 0x000fc8000bf9c000 */
        /* <DEDUP_REMOVED lines=17> */
.L_x_4231:
        /* <DEDUP_REMOVED lines=12> */
.L_x_4232:
        /* <DEDUP_REMOVED lines=61> */
.L_x_4230:
[----:B------:R-:W-:Y:S01]  /*90a0*/  I2FP.F32.U32 R17, R17 ;  /* 0x0000001100117245 */ /* 0x000fe20000201000 */
[----:B------:R-:W-:Y:S01]  /*90b0*/  HADD2.F32 R148, -RZ, R23.H0_H0 ;  /* 0x20000017ff947230 */ /* 0x000fe20000004100 */
[----:B------:R-:W-:Y:S01]  /*90c0*/  ISETP.NE.AND P5, PT, R149, 0x1, PT ;  /* 0x000000019500780c */ /* 0x000fe20003fa5270 */
[----:B------:R-:W-:Y:S02]  /*90d0*/  IMAD.MOV.U32 R150, RZ, RZ, 0x2 ;  /* 0x00000002ff967424 */ /* 0x000fe400078e00ff */
        /* <DEDUP_REMOVED lines=15> */
.L_x_4234:
        /* <DEDUP_REMOVED lines=12> */
.L_x_4235:
        /* <DEDUP_REMOVED lines=57> */
[----:B------:R-:W-:Y:S02]  /*9620*/  IMAD.MOV.U32 R26, RZ, RZ, R150 ;  /* 0x000000ffff1a7224 */ /* 0x000fe400078e0096 */
[----:B------:R-:W-:Y:S01]  /*9630*/  IMAD.MOV.U32 R10, RZ, RZ, R152 ;  /* 0x000000ffff0a7224 */ /* 0x000fe200078e0098 */
[----:B------:R-:W-:Y:S01]  /*9640*/  LOP3.LUT R5, R17, R148, R151, 0x96, !PT ;  /* 0x0000009411057212 */ /* 0x000fe200078e9697 */
[----:B------:R-:W-:-:S07]  /*9650*/  IMAD.MOV.U32 R150, RZ, RZ, RZ ;  /* 0x000000ffff967224 */ /* 0x000fce00078e00ff */
.L_x_4233:
[----:B------:R-:W-:Y:S01]  /*9660*/  I2FP.F32.U32 R17, R18 ;  /* 0x0000001200117245 */ /* 0x000fe20000201000 */
[----:B------:R-:W-:Y:S02]  /*9670*/  HADD2.F32 R18, -RZ, R143.H0_H0 ;  /* 0x2000008fff127230 */ /* 0x000fe40000004100 */
[----:B------:R-:W-:Y:S02]  /*9680*/  @P1 HADD2.F32 R195, -RZ, R147.H0_H0 ;  /* 0x20000093ffc31230 */ /* 0x000fe40000004100 */
        /* <DEDUP_REMOVED lines=21> */
.L_x_4237:
        /* <DEDUP_REMOVED lines=12> */
.L_x_4238:
        /* <DEDUP_REMOVED lines=50> */
[----:B------:R-:W-:Y:S02]  /*9bc0*/  VIADD R149, R192, 0xf1bbcdc8 ;  /* 0xf1bbcdc8c0957836 */ /* 0x000fe40000000000 */
[----:B------:R-:W-:-:S03]  /*9bd0*/  IMAD.MOV.U32 R151, RZ, RZ, RZ ;  /* 0x000000ffff977224 */ /* 0x000fc600078e00ff */
        /* <DEDUP_REMOVED lines=8> */
[----:B------:R-:W-:-:S07]  /*9c60*/  LOP3.LUT R5, R149, R150, R153, 0x96, !PT ;  /* 0x0000009695057212 */ /* 0x000fce00078e9699 */
.L_x_4236:
[----:B------:R-:W-:Y:S01]  /*9c70*/  I2FP.F32.U32 R149, R18 ;  /* 0x0000001200957245 */ /* 0x000fe20000201000 */
[----:B------:R-:W-:Y:S01]  /*9c80*/  HADD2.F32 R23, -RZ, R23.H1_H1 ;  /* 0x30000017ff177230 */ /* 0x000fe20000004100 */
        /* <DEDUP_REMOVED lines=17> */
.L_x_4240:
[----:B------:R-:W-:-:S04]  /*9da0*/  IADD3 R2, PT, PT, R2, 0x1, RZ ;  /* 0x0000000102027810 */ /* 0x000fc80007ffe0ff */
        /* <DEDUP_REMOVED lines=13> */
.L_x_4241:
        /* <DEDUP_REMOVED lines=8> */
[----:B------:R-:W-:-:S03]  /*9f00*/  IMAD.MOV.U32 R18, RZ, RZ, R26 ;  /* 0x000000ffff127224 */ /* 0x000fc600078e001a */
        /* <DEDUP_REMOVED lines=50> */
[----:B------:R-:W-:Y:S01]  /*a230*/  IMAD.MOV.U32 R158, RZ, RZ, RZ ;  /* 0x000000ffff9e7224 */ /* 0x000fe200078e00ff */
[----:B------:R-:W-:-:S07]  /*a240*/  MOV R26, R152 ;  /* 0x00000098001a7202 */ /* 0x000fce0000000f00 */
.L_x_4239:
        /* <DEDUP_REMOVED lines=12> */
[--C-:B------:R-:W-:Y:S01]  /*a310*/  @P1 FADD.FTZ R189, R152, R23.reuse ;  /* 0x0000001798bd1221 */ /* 0x100fe20000010000 */
[----:B------:R-:W-:-:S05]  /*a320*/  @!P1 IMAD.MOV.U32 R189, RZ, RZ, R23 ;  /* 0x000000ffffbd9224 */ /* 0x000fca00078e0017 */
[----:B------:R-:W-:-:S04]  /*a330*/  F2FP.F16.F32.PACK_AB R23, RZ, R189 ;  /* 0x000000bdff17723e */ /* 0x000fc800000000ff */
[----:B------:R-:W-:-:S07]  /*a340*/  PRMT R23, R148, 0x5410, R23 ;  /* 0x0000541094177816 */ /* 0x000fce0000000017 */
.L_x_4193:
[----:B------:R-:W0:Y:S01]  /*a350*/  LDC.64 R208, c[0x0][0x3a8] ;  /* 0x0000ea00ffd07b82 */ /* 0x000e220000000a00 */
[----:B------:R-:W-:Y:S02]  /*a360*/  SEL R157, RZ, 0x100, !P0 ;  /* 0x00000100ff9d7807 */ /* 0x000fe40004000000 */
[----:B------:R-:W-:Y:S02]  /*a370*/  ISETP.NE.U32.AND P0, PT, R24, RZ, PT ;  /* 0x000000ff1800720c */ /* 0x000fe40003f05070 */
[----:B------:R-:W-:Y:S02]  /*a380*/  SEL R27, RZ, 0x1000000, !P5 ;  /* 0x01000000ff1b7807 */ /* 0x000fe40006800000 */
[----:B------:R-:W-:Y:S01]  /*a390*/  SEL R148, RZ, 0x10000, !P4 ;  /* 0x00010000ff947807 */ /* 0x000fe20006000000 */
[----:B------:R-:W1:Y:S01]  /*a3a0*/  LDC.64 R206, c[0x0][0x3b0] ;  /* 0x0000ec00ffce7b82 */ /* 0x000e620000000a00 */
[----:B------:R-:W-:Y:S02]  /*a3b0*/  ISETP.NE.AND P5, PT, R155, RZ, PT ;  /* 0x000000ff9b00720c */ /* 0x000fe40003fa5270 */
[----:B------:R-:W-:-:S02]  /*a3c0*/  ISETP.NE.AND P4, PT, R156, RZ, PT ;  /* 0x000000ff9c00720c */ /* 0x000fc40003f85270 */
[----:B------:R-:W-:Y:S02]  /*a3d0*/  ISETP.NE.AND.EX P0, PT, R25, RZ, PT, P0 ;  /* 0x000000ff1900720c */ /* 0x000fe40003f05300 */
[----:B------:R-:W-:Y:S02]  /*a3e0*/  SEL R24, RZ, 0x1000000, !P2 ;  /* 0x01000000ff187807 */ /* 0x000fe40005000000 */
[----:B------:R-:W-:Y:S02]  /*a3f0*/  SEL R9, RZ, 0x10000, !P4 ;  /* 0x00010000ff097807 */ /* 0x000fe40006000000 */
[----:B------:R-:W-:Y:S02]  /*a400*/  SEL R6, RZ, 0x100, !P5 ;  /* 0x00000100ff067807 */ /* 0x000fe40006800000 */
[----:B------:R-:W-:Y:S02]  /*a410*/  ISETP.NE.AND P6, PT, R154, RZ, PT ;  /* 0x000000ff9a00720c */ /* 0x000fe40003fc5270 */
[----:B------:R-:W-:Y:S01]  /*a420*/  LOP3.LUT R157, R157, R27, R148, 0xfe, !PT ;  /* 0x0000001b9d9d7212 */ /* 0x000fe200078efe94 */
[----:B------:R-:W2:Y:S01]  /*a430*/  @P1 LDC.64 R154, c[0x0][0x3a0] ;  /* 0x0000e800ff9a1b82 */ /* 0x000ea20000000a00 */
[----:B------:R-:W-:Y:S01]  /*a440*/  LOP3.LUT R6, R6, R24, R9, 0xfe, !PT ;  /* 0x0000001806067212 */ /* 0x000fe200078efe09 */
[----:B0-----:R-:W-:Y:S01]  /*a450*/  IMAD.WIDE.U32 R24, R164, 0x10, R208 ;  /* 0x00000010a4187825 */ /* 0x001fe200078e00d0 */
[----:B------:R-:W-:-:S02]  /*a460*/  SEL R156, RZ, 0x1, !P3 ;  /* 0x00000001ff9c7807 */ /* 0x000fc40005800000 */
[----:B------:R-:W-:Y:S02]  /*a470*/  SEL R9, RZ, 0x1, !P6 ;  /* 0x00000001ff097807 */ /* 0x000fe40007000000 */
[----:B------:R-:W-:Y:S01]  /*a480*/  LOP3.LUT R157, R157, R156, RZ, 0xfc, !PT ;  /* 0x0000009c9d9d7212 */ /* 0x000fe200078efcff */
[----:B-1----:R-:W-:Y:S01]  /*a490*/  IMAD.WIDE.U32 R148, R164, 0x8, R206 ;  /* 0x00000008a4947825 */ /* 0x002fe200078e00ce */
[----:B------:R-:W-:Y:S01]  /*a4a0*/  LOP3.LUT R156, R6, R9, RZ, 0xfc, !PT ;  /* 0x00000009069c7212 */ /* 0x000fe200078efcff */
[----:B------:R-:W0:Y:S01]  /*a4b0*/  @P0 LDC.64 R152, c[0x0][0x398] ;  /* 0x0000e600ff980b82 */ /* 0x000e220000000a00 */
[----:B------:R1:W-:Y:S01]  /*a4c0*/  STG.E.128 desc[UR8][R24.64], R20 ;  /* 0x0000001418007986 */ /* 0x0003e2000c101d08 */
[----:B------:R-:W-:-:S03]  /*a4d0*/  IADD3 R171, PT, PT, R164, 0x80, RZ ;  /* 0x00000080a4ab7810 */ /* 0x000fc60007ffe0ff */
[----:B------:R1:W-:Y:S02]  /*a4e0*/  STG.E.64 desc[UR8][R148.64], R156 ;  /* 0x0000009c94007986 */ /* 0x0003e4000c101b08 */
[----:B------:R-:W-:-:S04]  /*a4f0*/  IMAD.WIDE.U32 R150, R171, 0x10, R168 ;  /* 0x00000010ab967825 */ /* 0x000fc800078e00a8 */
[----:B--2---:R-:W-:-:S04]  /*a500*/  @P1 IMAD.WIDE.U32 R154, R171, 0x10, R154 ;  /* 0x00000010ab9a1825 */ /* 0x004fc800078e009a */
[----:B0-----:R-:W-:Y:S01]  /*a510*/  @P0 IMAD.WIDE.U32 R152, R171, 0x10, R152 ;  /* 0x00000010ab980825 */ /* 0x001fe200078e0098 */
[----:B-1----:R-:W-:Y:S06]  /*a520*/  @!P0 BRA `(.L_x_4242) ;  /* 0x0000000000508947 */ /* 0x002fec0003800000 */
[----:B------:R-:W-:Y:S01]  /*a530*/  IMAD.U32 R9, R17, 0x10000, RZ ;  /* 0x0001000011097824 */ /* 0x000fe200078e00ff */
[----:B------:R-:W0:Y:S01]  /*a540*/  LDC.64 R148, c[0x0][0x3b8] ;  /* 0x0000ee00ff947b82 */ /* 0x000e220000000a00 */
[----:B------:R-:W-:Y:S02]  /*a550*/  LOP3.LUT R6, R18, 0xffff, RZ, 0xc0, !PT ;  /* 0x0000ffff12067812 */ /* 0x000fe400078ec0ff */
[----:B------:R-:W-:Y:S02]  /*a560*/  LOP3.LUT R20, R14, 0xff, RZ, 0xc0, !PT ;  /* 0x000000ff0e147812 */ /* 0x000fe400078ec0ff */
[----:B------:R-:W-:Y:S02]  /*a570*/  LOP3.LUT R21, R9, 0xff0000, RZ, 0xc0, !PT ;  /* 0x00ff000009157812 */ /* 0x000fe400078ec0ff */
[----:B------:R-:W-:Y:S02]  /*a580*/  PRMT R9, R16, 0x7104, RZ ;  /* 0x0000710410097816 */ /* 0x000fe400000000ff */
[----:B------:R-:W-:Y:S01]  /*a590*/  PRMT R6, R21, 0x4210, R6 ;  /* 0x0000421015067816 */ /* 0x000fe20000000006 */
[----:B------:R-:W-:Y:S01]  /*a5a0*/  IMAD.WIDE.U32 R20, R20, 0x1000000, RZ ;  /* 0x0100000014147825 */ /* 0x000fe200078e00ff */
[----:B------:R-:W-:-:S02]  /*a5b0*/  LOP3.LUT R22, R13, 0xff, RZ, 0xc0, !PT ;  /* 0x000000ff0d167812 */ /* 0x000fc400078ec0ff */
[----:B------:R-:W-:Y:S02]  /*a5c0*/  LOP3.LUT R24, R12, 0xff, RZ, 0xc0, !PT ;  /* 0x000000ff0c187812 */ /* 0x000fe400078ec0ff */
[----:B------:R-:W-:Y:S01]  /*a5d0*/  LOP3.LUT R6, R6, 0xff00, R9, 0xf8, !PT ;  /* 0x0000ff0006067812 */ /* 0x000fe200078ef809 */
[----:B------:R-:W-:-:S03]  /*a5e0*/  IMAD.WIDE.U32 R22, R22, 0x10000, RZ ;  /* 0x0001000016167825 */ /* 0x000fc600078e00ff */
[----:B------:R-:W-:Y:S01]  /*a5f0*/  LOP3.LUT R9, R6, 0xff, R15, 0xf8, !PT ;  /* 0x000000ff06097812 */ /* 0x000fe200078ef80f */
[----:B------:R-:W-:-:S03]  /*a600*/  IMAD.WIDE.U32 R24, R24, 0x100, RZ ;  /* 0x0000010018187825 */ /* 0x000fc600078e00ff */
[----:B------:R-:W-:Y:S02]  /*a610*/  LOP3.LUT R21, R23, R9, R21, 0xfe, !PT ;  /* 0x0000000917157212 */ /* 0x000fe400078efe15 */
[----:B------:R-:W-:Y:S02]  /*a620*/  LOP3.LUT R22, R24, R20, R22, 0xfe, !PT ;  /* 0x0000001418167212 */ /* 0x000fe400078efe16 */
[----:B------:R-:W-:Y:S01]  /*a630*/  LOP3.LUT R23, R21, R25, RZ, 0xfc, !PT ;  /* 0x0000001915177212 */ /* 0x000fe200078efcff */
[----:B0-----:R-:W-:Y:S01]  /*a640*/  IMAD.WIDE.U32 R20, R164, 0x8, R148 ;  /* 0x00000008a4147825 */ /* 0x001fe200078e0094 */
[----:B------:R-:W-:-:S05]  /*a650*/  LOP3.LUT R22, R22, 0xff, R11, 0xf8, !PT ;  /* 0x000000ff16167812 */ /* 0x000fca00078ef80b */
[----:B------:R0:W-:Y:S02]  /*a660*/  STG.E.64 desc[UR8][R20.64], R22 ;  /* 0x0000001614007986 */ /* 0x0001e4000c101b08 */
.L_x_4242:
[----:B------:R1:W5:Y:S04]  /*a670*/  @P0 LDG.E.128 R140, desc[UR8][R152.64] ;  /* 0x00000008988c0981 */ /* 0x000368000c1e1d00 */
[----:B------:R1:W5:Y:S04]  /*a680*/  @P1 LDG.E.128 R144, desc[UR8][R154.64] ;  /* 0x000000089a901981 */ /* 0x000368000c1e1d00 */
[----:B0-----:R1:W5:Y:S01]  /*a690*/  LDG.E.128 R20, desc[UR8][R150.64] ;  /* 0x0000000896147981 */ /* 0x001362000c1e1d00 */
[----:B------:R-:W-:Y:S05]  /*a6a0*/  @!P0 BRA `(.L_x_4243) ;  /* 0x0000005c00e08947 */ /* 0x000fea0003800000 */
        /* <DEDUP_REMOVED lines=15> */
.L_x_4245:
        /* <DEDUP_REMOVED lines=12> */
.L_x_4246:
        /* <DEDUP_REMOVED lines=56> */
[----:B------:R-:W-:Y:S01]  /*abe0*/  MOV R6, R12 ;  /* 0x0000000c00067202 */ /* 0x000fe20000000f00 */
[----:B------:R-:W-:-:S03]  /*abf0*/  IMAD.MOV.U32 R12, RZ, RZ, RZ ;  /* 0x000000ffff0c7224 */ /* 0x000fc600078e00ff */
[----:B------:R-:W-:Y:S01]  /*ac00*/  LOP3.LUT R5, R9, R16, R13, 0x96, !PT ;  /* 0x0000001009057212 */ /* 0x000fe200078e960d */
[----:B------:R-:W-:-:S07]  /*ac10*/  IMAD.MOV.U32 R9, RZ, RZ, R26 ;  /* 0x000000ffff097224 */ /* 0x000fce00078e001a */
.L_x_4244:
[----:B------:R-:W-:Y:S01]  /*ac20*/  I2FP.F32.U32 R9, R9 ;  /* 0x0000000900097245 */ /* 0x000fe20000201000 */
[----:B-----5:R-:W-:Y:S01]  /*ac30*/  HADD2.F32 R11, -RZ, R20.H0_H0 ;  /* 0x20000014ff0b7230 */ /* 0x020fe20000004100 */
        /* <DEDUP_REMOVED lines=8> */
[----:B-1----:R-:W-:Y:S01]  /*acc0*/  P2R R151, PR, RZ, 0x10 ;  /* 0x00000010ff977803 */ /* 0x002fe20000000000 */
        /* <DEDUP_REMOVED lines=9> */
.L_x_4248:
        /* <DEDUP_REMOVED lines=12> */
.L_x_4249:
        /* <DEDUP_REMOVED lines=52> */
[----:B------:R-:W-:Y:S02]  /*b160*/  VIADD R5, R192, 0x8ff34781 ;  /* 0x8ff34781c0057836 */ /* 0x000fe40000000000 */
[----:B------:R-:W-:Y:S01]  /*b170*/  IMAD.WIDE.U32 R12, R9, -0x2daee0ad, RZ ;  /* 0xd2511f53090c7825 */ /* 0x000fe200078e00ff */
[----:B------:R-:W-:Y:S02]  /*b180*/  IADD3 R9, PT, PT, R193, -0x695add53, RZ ;  /* 0x96a522adc1097810 */ /* 0x000fe40007ffe0ff */
[----:B------:R-:W-:Y:S02]  /*b190*/  LOP3.LUT R4, R5, R4, R11, 0x96, !PT ;  /* 0x0000000405047212 */ /* 0x000fe400078e960b */
[----:B------:R-:W-:Y:S01]  /*b1a0*/  LOP3.LUT R5, R9, R16, R13, 0x96, !PT ;  /* 0x0000001009057212 */ /* 0x000fe200078e960d */
[----:B------:R-:W-:Y:S02]  /*b1b0*/  HFMA2 R13, -RZ, RZ, 0, 0 ;  /* 0x00000000ff0d7431 */ /* 0x000fe400000001ff */
[----:B------:R-:W-:-:S02]  /*b1c0*/  IMAD.MOV.U32 R9, RZ, RZ, R6 ;  /* 0x000000ffff097224 */ /* 0x000fc400078e0006 */
[----:B------:R-:W-:-:S07]  /*b1d0*/  IMAD.MOV.U32 R6, RZ, RZ, R12 ;  /* 0x000000ffff067224 */ /* 0x000fce00078e000c */
.L_x_4247:
[----:B------:R-:W-:Y:S01]  /*b1e0*/  I2FP.F32.U32 R9, R9 ;  /* 0x0000000900097245 */ /* 0x000fe20000201000 */
[----:B------:R-:W-:Y:S01]  /*b1f0*/  HADD2.F32 R11, -RZ, R140.H0_H0 ;  /* 0x2000008cff0b7230 */ /* 0x000fe20000004100 */
[----:B------:R-:W-:Y:S01]  /*b200*/  ISETP.NE.AND P3, PT, R13, 0x1, PT ;  /* 0x000000010d00780c */ /* 0x000fe20003f65270 */
[----:B------:R-:W-:Y:S01]  /*b210*/  @P1 HADD2.F32 R184, -RZ, R144.H0_H0 ;  /* 0x20000090ffb81230 */ /* 0x000fe20000004100 */
[----:B------:R-:W-:Y:S01]  /*b220*/  MOV R12, R10 ;  /* 0x0000000a000c7202 */ /* 0x000fe20000000f00 */
        /* <DEDUP_REMOVED lines=19> */
.L_x_4251:
        /* <DEDUP_REMOVED lines=12> */
.L_x_4252:
        /* <DEDUP_REMOVED lines=61> */
.L_x_4250:
[----:B------:R-:W-:Y:S01]  /*b7f0*/  I2FP.F32.U32 R13, R12 ;  /* 0x0000000c000d7245 */ /* 0x000fe20000201000 */
[----:B------:R-:W-:Y:S01]  /*b800*/  HADD2.F32 R20, -RZ, R20.H1_H1 ;  /* 0x30000014ff147230 */ /* 0x000fe20000004100 */
[----:B------:R-:W-:Y:S01]  /*b810*/  ISETP.NE.AND P3, PT, R14, 0x1, PT ;  /* 0x000000010e00780c */ /* 0x000fe20003f65270 */
[----:B------:R-:W-:Y:S02]  /*b820*/  IMAD.MOV.U32 R15, RZ, RZ, 0x2 ;  /* 0x00000002ff0f7424 */ /* 0x000fe400078e00ff */
[----:B------:R-:W-:Y:S01]  /*b830*/  FFMA.FTZ R13, R13, R0, 1.1641532182693481445e-10 ;  /* 0x2f0000000d0d7423 */ /* 0x000fe20000010000 */
[----:B------:R-:W-:Y:S01]  /*b840*/  FMUL.FTZ R20, R20, UR5 ;  /* 0x0000000514147c20 */ /* 0x000fe20008410000 */
[----:B------:R-:W-:-:S03]  /*b850*/  IMAD.MOV.U32 R12, RZ, RZ, R10 ;  /* 0x000000ffff0c7224 */ /* 0x000fc600078e000a */
        /* <DEDUP_REMOVED lines=13> */
.L_x_4254:
        /* <DEDUP_REMOVED lines=12> */
.L_x_4255:
        /* <DEDUP_REMOVED lines=61> */
.L_x_4253:
        /* <DEDUP_REMOVED lines=24> */
.L_x_4257:
        /* <DEDUP_REMOVED lines=12> */
.L_x_4258:
        /* <DEDUP_REMOVED lines=61> */
.L_x_4256:
        /* <DEDUP_REMOVED lines=20> */
.L_x_4260:
        /* <DEDUP_REMOVED lines=12> */
.L_x_4261:
        /* <DEDUP_REMOVED lines=61> */
.L_x_4259:
[----:B------:R-:W-:Y:S01]  /*c9a0*/  I2FP.F32.U32 R13, R13 ;  /* 0x0000000d000d7245 */ /* 0x000fe20000201000 */
[----:B------:R-:W-:Y:S01]  /*c9b0*/  HADD2.F32 R14, -RZ, R141.H0_H0 ;  /* 0x2000008dff0e7230 */ /* 0x000fe20000004100 */
[----:B------:R-:W-:Y:S01]  /*c9c0*/  ISETP.NE.AND P3, PT, R15, 0x1, PT ;  /* 0x000000010f00780c */ /* 0x000fe20003f65270 */
[----:B------:R-:W-:Y:S01]  /*c9d0*/  @P1 HADD2.F32 R24, -RZ, R145.H0_H0 ;  /* 0x20000091ff181230 */ /* 0x000fe20000004100 */
[----:B------:R-:W-:Y:S01]  /*c9e0*/  MOV R16, 0x2 ;  /* 0x0000000200107802 */ /* 0x000fe20000000f00 */
        /* <DEDUP_REMOVED lines=19> */
.L_x_4263:
        /* <DEDUP_REMOVED lines=12> */
.L_x_4264:
[----:B------:R-:W-:Y:S01]  /*cbe0*/  IMAD.WIDE.U32 R14, R3, -0x326172a9, RZ ;  /* 0xcd9e8d57030e7825 */ /* 0x000fe200078e00ff */
[----:B------:R-:W-:Y:S02]  /*cbf0*/  LOP3.LUT R26, R8, R5, R193, 0x96, !PT ;  /* 0x00000005081a7212 */ /* 0x000fe400078e96c1 */
[----:B------:R-:W-:Y:S01]  /*cc00*/  IADD3 R25, PT, PT, R193, 0x76cf5d0a, RZ ;  /* 0x76cf5d0ac1197810 */ /* 0x000fe20007ffe0ff */
[----:B------:R-:W-:Y:S01]  /*cc10*/  VIADD R5, R192, 0x9e3779b9 ;  /* 0x9e3779b9c0057836 */ /* 0x000fe20000000000 */
[----:B------:R-:W-:Y:S01]  /*cc20*/  LOP3.LUT R16, R7, R15, R192, 0x96, !PT ;  /* 0x0000000f07107212 */ /* 0x000fe200078e96c0 */
[----:B------:R-:W-:-:S04]  /*cc30*/  IMAD.WIDE.U32 R26, R26, -0x326172a9, RZ ;  /* 0xcd9e8d571a1a7825 */ /* 0x000fc800078e00ff */
        /* <DEDUP_REMOVED lines=55> */
.L_x_4262:
        /* <DEDUP_REMOVED lines=9> */
[----:B------:R-:W-:-:S04]  /*d040*/  PLOP3.LUT P3, PT, P3, PT, PT, 0x8, 0x80 ;  /* 0x000000000080781c */ /* 0x000fc80001f6e170 */
        /* <DEDUP_REMOVED lines=10> */
.L_x_4266:
        /* <DEDUP_REMOVED lines=12> */
.L_x_4267:
        /* <DEDUP_REMOVED lines=58> */
[----:B------:R-:W-:Y:S02]  /*d550*/  HFMA2 R17, -RZ, RZ, 0, 0 ;  /* 0x00000000ff117431 */ /* 0x000fe400000001ff */
[----:B------:R-:W-:Y:S02]  /*d560*/  IMAD.MOV.U32 R14, RZ, RZ, R6 ;  /* 0x000000ffff0e7224 */ /* 0x000fe400078e0006 */
[----:B------:R-:W-:-:S07]  /*d570*/  IMAD.MOV.U32 R6, RZ, RZ, R16 ;  /* 0x000000ffff067224 */ /* 0x000fce00078e0010 */
.L_x_4265:
[----:B------:R-:W-:Y:S01]  /*d580*/  I2FP.F32.U32 R15, R14 ;  /* 0x0000000e000f7245 */ /* 0x000fe20000201000 */
[----:B------:R-:W-:Y:S02]  /*d590*/  HADD2.F32 R14, -RZ, R141.H1_H1 ;  /* 0x3000008dff0e7230 */ /* 0x000fe40000004100 */
[----:B------:R-:W-:Y:S02]  /*d5a0*/  @P1 HADD2.F32 R16, -RZ, R145.H1_H1 ;  /* 0x30000091ff101230 */ /* 0x000fe40000004100 */
[----:B------:R-:W-:Y:S01]  /*d5b0*/  FFMA.FTZ R15, R15, R0, 1.1641532182693481445e-10 ;  /* 0x2f0000000f0f7423 */ /* 0x000fe20000010000 */
[----:B------:R-:W-:Y:S01]  /*d5c0*/  FMUL.FTZ R14, R14, UR5 ;  /* 0x000000050e0e7c20 */ /* 0x000fe20008410000 */
[----:B------:R-:W-:-:S03]  /*d5d0*/  IMAD.MOV.U32 R26, RZ, RZ, 0x2 ;  /* 0x00000002ff1a7424 */ /* 0x000fc600078e00ff */
[----:B------:R-:W-:-:S04]  /*d5e0*/  FSETP.GTU.FTZ.AND P2, PT, R15, UR4, PT ;  /* 0x000000040f007c0b */ /* 0x000fc8000bf5c000 */
[----:B------:R-:W-:-:S05]  /*d5f0*/  FSEL R14, R14, RZ, !P2 ;  /* 0x000000ff0e0e7208 */ /* 0x000fca0005000000 */
[----:B------:R-:W-:Y:S01]  /*d600*/  FADD.FTZ R15, R21, R14 ;  /* 0x0000000e150f7221 */ /* 0x000fe20000010000 */
[----:B------:R-:W-:Y:S02]  /*d610*/  SEL R14, RZ, 0x1, P2 ;  /* 0x00000001ff0e7807 */ /* 0x000fe40001000000 */
[----:B------:R-:W-:Y:S01]  /*d620*/  ISETP.NE.AND P2, PT, R17, 0x1, PT ;  /* 0x000000011100780c */ /* 0x000fe20003f45270 */
[--C-:B------:R-:W-:Y:S01]  /*d630*/  @P1 FADD.FTZ R25, R16, R15.reuse ;  /* 0x0000000f10191221 */ /* 0x100fe20000010000 */
[----:B------:R-:W-:Y:S01]  /*d640*/  @!P1 IMAD.MOV.U32 R25, RZ, RZ, R15 ;  /* 0x000000ffff199224 */ /* 0x000fe200078e000f */
[----:B------:R-:W-:-:S04]  /*d650*/  MOV R15, R10 ;  /* 0x0000000a000f7202 */ /* 0x000fc80000000f00 */
[----:B------:R-:W-:-:S06]  /*d660*/  F2FP.F16.F32.PACK_AB R21, RZ, R25 ;  /* 0x00000019ff15723e */ /* 0x000fcc00000000ff */
        /* <DEDUP_REMOVED lines=9> */
.L_x_4269:
        /* <DEDUP_REMOVED lines=12> */
.L_x_4270:
        /* <DEDUP_REMOVED lines=59> */
[----:B------:R-:W-:Y:S02]  /*db70*/  IMAD.MOV.U32 R6, RZ, RZ, R26 ;  /* 0x000000ffff067224 */ /* 0x000fe400078e001a */
[----:B------:R-:W-:-:S07]  /*db80*/  HFMA2 R26, -RZ, RZ, 0, 0 ;  /* 0x00000000ff1a7431 */ /* 0x000fce00000001ff */
.L_x_4268:
        /* <DEDUP_REMOVED lines=19> */
.L_x_4272:
        /* <DEDUP_REMOVED lines=12> */
.L_x_4273:
        /* <DEDUP_REMOVED lines=61> */
.L_x_4271:
[----:B------:R-:W-:Y:S01]  /*e150*/  I2FP.F32.U32 R17, R17 ;  /* 0x0000001100117245 */ /* 0x000fe20000201000 */
[----:B------:R-:W-:Y:S02]  /*e160*/  HADD2.F32 R16, -RZ, R142.H0_H0 ;  /* 0x2000008eff107230 */ /* 0x000fe40000004100 */
[----:B------:R-:W-:Y:S02]  /*e170*/  @P1 HADD2.F32 R194, -RZ, R146.H0_H0 ;  /* 0x20000092ffc21230 */ /* 0x000fe40000004100 */
[----:B------:R-:W-:Y:S01]  /*e180*/  FFMA.FTZ R17, R17, R0, 1.1641532182693481445e-10 ;  /* 0x2f00000011117423 */ /* 0x000fe20000010000 */
[----:B------:R-:W-:Y:S01]  /*e190*/  FMUL.FTZ R16, R16, UR5 ;  /* 0x0000000510107c20 */ /* 0x000fe20008410000 */
[----:B------:R-:W-:-:S03]  /*e1a0*/  IMAD.MOV.U32 R149, RZ, RZ, 0x2 ;  /* 0x00000002ff957424 */ /* 0x000fc600078e00ff */
[----:B------:R-:W-:Y:S01]  /*e1b0*/  FSETP.GTU.FTZ.AND P3, PT, R17, UR4, PT ;  /* 0x0000000411007c0b */ /* 0x000fe2000bf7c000 */
[----:B------:R-:W-:-:S03]  /*e1c0*/  IMAD.MOV.U32 R17, RZ, RZ, R10 ;  /* 0x000000ffff117224 */ /* 0x000fc600078e000a */
[----:B------:R-:W-:Y:S02]  /*e1d0*/  FSEL R26, R16, RZ, !P3 ;  /* 0x000000ff101a7208 */ /* 0x000fe40005800000 */
[----:B------:R-:W-:Y:S02]  /*e1e0*/  SEL R16, RZ, 0x1, P3 ;  /* 0x00000001ff107807 */ /* 0x000fe40001800000 */
[----:B------:R-:W-:Y:S01]  /*e1f0*/  ISETP.NE.AND P3, PT, R148, 0x1, PT ;  /* 0x000000019400780c */ /* 0x000fe20003f65270 */
[----:B------:R-:W-:-:S04]  /*e200*/  FADD.FTZ R15, R15, R26 ;  /* 0x0000001a0f0f7221 */ /* 0x000fc80000010000 */
        /* <DEDUP_REMOVED lines=13> */
.L_x_4275:
        /* <DEDUP_REMOVED lines=12> */
.L_x_4276:
        /* <DEDUP_REMOVED lines=61> */
.L_x_4274:
        /* <DEDUP_REMOVED lines=19> */
.L_x_4278:
        /* <DEDUP_REMOVED lines=12> */
.L_x_4279:
        /* <DEDUP_REMOVED lines=8> */
[----:B------:R-:W-:Y:S01]  /*e9e0*/  LOP3.LUT R17, R17, R4, R157, 0x96, !PT ;  /* 0x0000000411117212 */ /* 0x000fe200078e969d */
[----:B------:R-:W-:-:S03]  /*e9f0*/  IMAD.MOV.U32 R26, RZ, RZ, R6 ;  /* 0x000000ffff1a7224 */ /* 0x000fc600078e0006 */
        /* <DEDUP_REMOVED lines=51> */
.L_x_4277:
[----:B------:R-:W-:Y:S01]  /*ed30*/  I2FP.F32.U32 R17, R26 ;  /* 0x0000001a00117245 */ /* 0x000fe20000201000 */
[----:B------:R-:W-:Y:S02]  /*ed40*/  HADD2.F32 R22, -RZ, R142.H1_H1 ;  /* 0x3000008eff167230 */ /* 0x000fe40000004100 */
[----:B------:R-:W-:Y:S02]  /*ed50*/  @P1 HADD2.F32 R155, -RZ, R146.H1_H1 ;  /* 0x30000092ff9b1230 */ /* 0x000fe40000004100 */
[----:B------:R-:W-:Y:S01]  /*ed60*/  FFMA.FTZ R17, R17, R0, 1.1641532182693481445e-10 ;  /* 0x2f00000011117423 */ /* 0x000fe20000010000 */
[----:B------:R-:W-:Y:S01]  /*ed70*/  FMUL.FTZ R22, R22, UR5 ;  /* 0x0000000516167c20 */ /* 0x000fe20008410000 */
[----:B------:R-:W-:-:S03]  /*ed80*/  IMAD.MOV.U32 R26, RZ, RZ, R10 ;  /* 0x000000ffff1a7224 */ /* 0x000fc600078e000a */
[----:B------:R-:W-:-:S04]  /*ed90*/  FSETP.GTU.FTZ.AND P4, PT, R17, UR4, PT ;  /* 0x0000000411007c0b */ /* 0x000fc8000bf9c000 */
        /* <DEDUP_REMOVED lines=18> */
.L_x_4281:
        /* <DEDUP_REMOVED lines=12> */
.L_x_4282:
        /* <DEDUP_REMOVED lines=49> */
[----:B------:R-:W-:Y:S01]  /*f290*/  LOP3.LUT R155, R155, R156, R149, 0x96, !PT ;  /* 0x0000009c9b9b7212 */ /* 0x000fe200078e9695 */
[----:B------:R-:W-:Y:S02]  /*f2a0*/  IMAD.MOV.U32 R149, RZ, RZ, RZ ;  /* 0x000000ffff957224 */ /* 0x000fe400078e00ff */
        /* <DEDUP_REMOVED lines=8> */
[----:B------:R-:W-:Y:S02]  /*f330*/  LOP3.LUT R5, R17, R148, R157, 0x96, !PT ;  /* 0x0000009411057212 */ /* 0x000fe400078e969d */
[----:B------:R-:W-:-:S07]  /*f340*/  MOV R6, R156 ;  /* 0x0000009c00067202 */ /* 0x000fce0000000f00 */
.L_x_4280:
[----:B------:R-:W-:Y:S01]  /*f350*/  I2FP.F32.U32 R17, R26 ;  /* 0x0000001a00117245 */ /* 0x000fe20000201000 */
[----:B------:R-:W-:Y:S01]  /*f360*/  HADD2.F32 R26, -RZ, R23.H0_H0 ;  /* 0x20000017ff1a7230 */ /* 0x000fe20000004100 */
        /* <DEDUP_REMOVED lines=17> */
.L_x_4284:
        /* <DEDUP_REMOVED lines=12> */
.L_x_4285:
[----:B------:R-:W-:Y:S01]  /*f540*/  IMAD.WIDE.U32 R148, R3, -0x326172a9, RZ ;  /* 0xcd9e8d5703947825 */ /* 0x000fe200078e00ff */
[----:B------:R-:W-:Y:S02]  /*f550*/  LOP3.LUT R158, R8, R5, R193, 0x96, !PT ;  /* 0x00000005089e7212 */ /* 0x000fe400078e96c1 */
[----:B------:R-:W-:Y:S02]  /*f560*/  IADD3 R5, PT, PT, R192, -0x61c88647, RZ ;  /* 0x9e3779b9c0057810 */ /* 0x000fe40007ffe0ff */
        /* <DEDUP_REMOVED lines=58> */
.L_x_4283:
        /* <DEDUP_REMOVED lines=12> */
[--C-:B------:R-:W-:Y:S01]  /*f9d0*/  @!P1 IMAD.MOV.U32 R26, RZ, RZ, R17.reuse ;  /* 0x000000ffff1a9224 */ /* 0x100fe200078e0011 */
[----:B------:R-:W-:Y:S02]  /*f9e0*/  MOV R150, R10 ;  /* 0x0000000a00967202 */ /* 0x000fe40000000f00 */
[----:B------:R-:W-:Y:S02]  /*f9f0*/  PRMT R17, R148, 0x7610, R17 ;  /* 0x0000761094117816 */ /* 0x000fe40000000011 */
        /* <DEDUP_REMOVED lines=10> */
.L_x_4287:
        /* <DEDUP_REMOVED lines=12> */
.L_x_4288:
        /* <DEDUP_REMOVED lines=57> */
[----:B------:R-:W-:Y:S02]  /*fef0*/  VIADD R155, R193, 0x96a522ad ;  /* 0x96a522adc19b7836 */ /* 0x000fe40000000000 */
[----:B------:R-:W-:-:S03]  /*ff00*/  IMAD.MOV.U32 R6, RZ, RZ, R158 ;  /* 0x000000ffff067224 */ /* 0x000fc600078e009e */
[----:B------:R-:W-:Y:S01]  /*ff10*/  LOP3.LUT R5, R155, R156, R159, 0x96, !PT ;  /* 0x0000009c9b057212 */ /* 0x000fe200078e969f */
[----:B------:R-:W-:-:S07]  /*ff20*/  HFMA2 R156, -RZ, RZ, 0, 0 ;  /* 0x00000000ff9c7431 */ /* 0x000fce00000001ff */
.L_x_4286:
        /* <DEDUP_REMOVED lines=19> */
.L_x_4290:
        /* <DEDUP_REMOVED lines=14> */
.L_x_4291:
        /* <DEDUP_REMOVED lines=61> */
.L_x_4289:
        /* <DEDUP_REMOVED lines=11> */
[----:B------:R-:W-:Y:S01]  /*105c0*/  FADD.FTZ R23, R23, R148 ;  /* 0x0000009417177221 */ /* 0x000fe20000010000 */
[----:B------:R-:W-:-:S03]  /*105d0*/  PRMT R18, R150, 0x7610, R18 ;  /* 0x0000761096127816 */ /* 0x000fc60000000012 */
[----:B------:R-:W-:Y:S01]  /*105e0*/  @P1 FADD.FTZ R148, R156, R23 ;  /* 0x000000179c941221 */ /* 0x000fe20000010000 */
[----:B------:R-:W-:-:S04]  /*105f0*/  @!P1 MOV R148, R23 ;  /* 0x0000001700949202 */ /* 0x000fc80000000f00 */
[----:B------:R-:W-:-:S04]  /*10600*/  F2FP.F16.F32.PACK_AB R23, RZ, R148 ;  /* 0x00000094ff17723e */ /* 0x000fc800000000ff */
[----:B------:R-:W-:Y:S01]  /*10610*/  PRMT R23, R149, 0x5410, R23 ;  /* 0x0000541095177816 */ /* 0x000fe20000000017 */
[----:B------:R-:W-:Y:S06]  /*10620*/  BRA `(.L_x_4292) ;  /* 0x00000030000c7947 */ /* 0x000fec0003800000 */
.L_x_4243:
        /* <DEDUP_REMOVED lines=15> */
.L_x_4294:
        /* <DEDUP_REMOVED lines=12> */
.L_x_4295:
[----:B------:R-:W-:Y:S01]  /*107e0*/  IMAD.WIDE.U32 R24, R3, -0x326172a9, RZ ;  /* 0xcd9e8d5703187825 */ /* 0x000fe200078e00ff */
[----:B-1----:R-:W-:Y:S02]  /*107f0*/  LOP3.LUT R150, R8, R5, R193, 0x96, !PT ;  /* 0x0000000508967212 */ /* 0x002fe400078e96c1 */
        /* <DEDUP_REMOVED lines=54> */
[----:B------:R-:W-:Y:S01]  /*10b60*/  VIADD R9, R193, 0x96a522ad ;  /* 0x96a522adc1097836 */ /* 0x000fe20000000000 */
[----:B------:R-:W-:Y:S01]  /*10b70*/  MOV R6, R148 ;  /* 0x0000009400067202 */ /* 0x000fe20000000f00 */
[----:B------:R-:W-:-:S03]  /*10b80*/  IMAD.MOV.U32 R10, RZ, RZ, R150 ;  /* 0x000000ffff0a7224 */ /* 0x000fc600078e0096 */
[----:B------:R-:W-:Y:S01]  /*10b90*/  LOP3.LUT R5, R9, R24, R149, 0x96, !PT ;  /* 0x0000001809057212 */ /* 0x000fe200078e9695 */
[----:B------:R-:W-:-:S07]  /*10ba0*/  IMAD.MOV.U32 R9, RZ, RZ, R26 ;  /* 0x000000ffff097224 */ /* 0x000fce00078e001a */
.L_x_4293:
[----:B------:R-:W-:Y:S01]  /*10bb0*/  I2FP.F32.U32 R9, R9 ;  /* 0x0000000900097245 */ /* 0x000fe20000201000 */
[----:B-----5:R-:W-:Y:S01]  /*10bc0*/  HADD2.F32 R24, -RZ, R20.H0_H0 ;  /* 0x20000014ff187230 */ /* 0x020fe20000004100 */
[----:B------:R-:W-:Y:S01]  /*10bd0*/  ISETP.NE.AND P3, PT, R25, 0x1, PT ;  /* 0x000000011900780c */ /* 0x000fe20003f65270 */
[----:B------:R-:W-:Y:S02]  /*10be0*/  HFMA2 R26, -RZ, RZ, 0, 1.1920928955078125e-07 ;  /* 0x00000002ff1a7431 */ /* 0x000fe400000001ff */
[----:B------:R-:W-:Y:S01]  /*10bf0*/  FFMA.FTZ R9, R9, R0, 1.1641532182693481445e-10 ;  /* 0x2f00000009097423 */ /* 0x000fe20000010000 */
[----:B------:R-:W-:-:S04]  /*10c00*/  FMUL.FTZ R24, R24, UR5 ;  /* 0x0000000518187c20 */ /* 0x000fc80008410000 */
[----:B------:R-:W-:Y:S01]  /*10c10*/  FSETP.GTU.FTZ.AND P2, PT, R9, UR4, PT ;  /* 0x0000000409007c0b */ /* 0x000fe2000bf5c000 */
[----:B------:R-:W-:-:S03]  /*10c20*/  @P1 HADD2.F32 R9, -RZ, R144.H0_H0 ;  /* 0x20000090ff091230 */ /* 0x000fc60000004100 */
[----:B------:R-:W-:Y:S01]  /*10c30*/  FSEL R184, R24, RZ, !P2 ;  /* 0x000000ff18b87208 */ /* 0x000fe20005000000 */
[----:B------:R-:W-:Y:S01]  /*10c40*/  IMAD.MOV.U32 R24, RZ, RZ, R10 ;  /* 0x000000ffff187224 */ /* 0x000fe200078e000a */
[----:B------:R-:W-:-:S03]  /*10c50*/  PLOP3.LUT P2, PT, P2, PT, PT, 0x8, 0x80 ;  /* 0x000000000080781c */ /* 0x000fc6000174e170 */
[----:B------:R-:W-:Y:S01]  /*10c60*/  @P1 FADD.FTZ R184, R9, R184 ;  /* 0x000000b809b81221 */ /* 0x000fe20000010000 */
[----:B-1----:R-:W-:-:S04]  /*10c70*/  P2R R151, PR, RZ, 0x4 ;  /* 0x00000004ff977803 */ /* 0x002fc80000000000 */
        /* <DEDUP_REMOVED lines=10> */
.L_x_4297:
        /* <DEDUP_REMOVED lines=12> */
.L_x_4298:
        /* <DEDUP_REMOVED lines=61> */
.L_x_4296:
        /* <DEDUP_REMOVED lines=23> */
.L_x_4300:
        /* <DEDUP_REMOVED lines=12> */
.L_x_4301:
        /* <DEDUP_REMOVED lines=55> */
[----:B------:R-:W-:-:S04]  /*11750*/  IMAD.WIDE.U32 R26, R27, -0x2daee0ad, RZ ;  /* 0xd2511f531b1a7825 */ /* 0x000fc800078e00ff */
[----:B------:R-:W-:Y:S01]  /*11760*/  HFMA2 R148, -RZ, RZ, 0, 0 ;  /* 0x00000000ff947431 */ /* 0x000fe200000001ff */
[----:B------:R-:W-:Y:S02]  /*11770*/  LOP3.LUT R4, R5, R4, R149, 0x96, !PT ;  /* 0x0000000405047212 */ /* 0x000fe400078e9695 */
[----:B------:R-:W-:Y:S01]  /*11780*/  LOP3.LUT R5, R25, R24, R27, 0x96, !PT ;  /* 0x0000001819057212 */ /* 0x000fe200078e961b */
[----:B------:R-:W-:Y:S02]  /*11790*/  IMAD.MOV.U32 R24, RZ, RZ, R6 ;  /* 0x000000ffff187224 */ /* 0x000fe400078e0006 */
[----:B------:R-:W-:-:S07]  /*117a0*/  IMAD.MOV.U32 R6, RZ, RZ, R26 ;  /* 0x000000ffff067224 */ /* 0x000fce00078e001a */
.L_x_4299:
        /* <DEDUP_REMOVED lines=23> */
.L_x_4303:
        /* <DEDUP_REMOVED lines=12> */
.L_x_4304:
        /* <DEDUP_REMOVED lines=60> */
[----:B------:R-:W-:-:S07]  /*11da0*/  IMAD.MOV.U32 R6, RZ, RZ, R154 ;  /* 0x000000ffff067224 */ /* 0x000fce00078e009a */
.L_x_4302:
[----:B------:R-:W-:Y:S01]  /*11db0*/  I2FP.F32.U32 R25, R25 ;  /* 0x0000001900197245 */ /* 0x000fe20000201000 */
[----:B------:R-:W-:Y:S01]  /*11dc0*/  HADD2.F32 R21, -RZ, R21.H1_H1 ;  /* 0x30000015ff157230 */ /* 0x000fe20000004100 */
[----:B------:R-:W-:Y:S01]  /*11dd0*/  ISETP.NE.AND P2, PT, R149, 0x1, PT ;  /* 0x000000019500780c */ /* 0x000fe20003f45270 */
[----:B------:R-:W-:Y:S02]  /*11de0*/  @P1 HADD2.F32 R26, -RZ, R145.H1_H1 ;  /* 0x30000091ff1a1230 */ /* 0x000fe40000004100 */
[----:B------:R-:W-:Y:S02]  /*11df0*/  HFMA2 R148, -RZ, RZ, 0, 1.1920928955078125e-07 ;  /* 0x00000002ff947431 */ /* 0x000fe400000001ff */
[----:B------:R-:W-:Y:S01]  /*11e00*/  FFMA.FTZ R25, R25, R0, 1.1641532182693481445e-10 ;  /* 0x2f00000019197423 */ /* 0x000fe20000010000 */
[----:B------:R-:W-:-:S04]  /*11e10*/  FMUL.FTZ R21, R21, UR5 ;  /* 0x0000000515157c20 */ /* 0x000fc80008410000 */
[----:B------:R-:W-:-:S04]  /*11e20*/  FSETP.GTU.FTZ.AND P3, PT, R25, UR4, PT ;  /* 0x0000000419007c0b */ /* 0x000fc8000bf7c000 */
        /* <DEDUP_REMOVED lines=15> */
.L_x_4306:
        /* <DEDUP_REMOVED lines=12> */
.L_x_4307:
        /* <DEDUP_REMOVED lines=8> */
[----:B------:R-:W-:Y:S02]  /*12060*/  VIADD R155, R192, 0x3c6ef372 ;  /* 0x3c6ef372c09b7836 */ /* 0x000fe40000000000 */
[----:B------:R-:W-:Y:S01]  /*12070*/  IMAD.MOV.U32 R26, RZ, RZ, R6 ;  /* 0x000000ffff1a7224 */ /* 0x000fe200078e0006 */
        /* <DEDUP_REMOVED lines=49> */
[----:B------:R-:W-:Y:S01]  /*12390*/  IMAD.MOV.U32 R148, RZ, RZ, RZ ;  /* 0x000000ffff947224 */ /* 0x000fe200078e00ff */
[----:B------:R-:W-:-:S07]  /*123a0*/  MOV R6, R156 ;  /* 0x0000009c00067202 */ /* 0x000fce0000000f00 */
.L_x_4305:
        /* <DEDUP_REMOVED lines=9> */
[----:B------:R-:W-:Y:S02]  /*12440*/  MOV R26, R10 ;  /* 0x0000000a001a7202 */ /* 0x000fe40000000f00 */
[----:B------:R-:W-:Y:S01]  /*12450*/  PLOP3.LUT P2, PT, P2, PT, PT, 0x8, 0x80 ;  /* 0x000000000080781c */ /* 0x000fe2000174e170 */
        /* <DEDUP_REMOVED lines=11> */
.L_x_4309:
        /* <DEDUP_REMOVED lines=12> */
.L_x_4310:
[----:B------:R-:W-:Y:S01]  /*125d0*/  IMAD.WIDE.U32 R156, R3, -0x326172a9, RZ ;  /* 0xcd9e8d57039c7825 */ /* 0x000fe200078e00ff */
[----:B------:R-:W-:-:S03]  /*125e0*/  LOP3.LUT R160, R8, R5, R193, 0x96, !PT ;  /* 0x0000000508a07212 */ /* 0x000fc600078e96c1 */
[----:B------:R-:W-:Y:S01]  /*125f0*/  HFMA2 R150, -RZ, RZ, 0, 0 ;  /* 0x00000000ff967431 */ /* 0x000fe200000001ff */
        /* <DEDUP_REMOVED lines=57> */
[----:B------:R-:W-:-:S07]  /*12990*/  LOP3.LUT R5, R155, R156, R159, 0x96, !PT ;  /* 0x0000009c9b057212 */ /* 0x000fce00078e969f */
.L_x_4308:
[----:B------:R-:W-:Y:S01]  /*129a0*/  I2FP.F32.U32 R155, R26 ;  /* 0x0000001a009b7245 */ /* 0x000fe20000201000 */
[----:B------:R-:W-:Y:S01]  /*129b0*/  HADD2.F32 R22, -RZ, R22.H1_H1 ;  /* 0x30000016ff167230 */ /* 0x000fe20000004100 */
[----:B------:R-:W-:Y:S01]  /*129c0*/  ISETP.NE.AND P4, PT, R150, 0x1, PT ;  /* 0x000000019600780c */ /* 0x000fe20003f85270 */
[----:B------:R-:W-:Y:S02]  /*129d0*/  @P1 HADD2.F32 R157, -RZ, R146.H1_H1 ;  /* 0x30000092ff9d1230 */ /* 0x000fe40000004100 */
[----:B------:R-:W-:Y:S01]  /*129e0*/  FFMA.FTZ R155, R155, R0, 1.1641532182693481445e-10 ;  /* 0x2f0000009b9b7423 */ /* 0x000fe20000010000 */
[----:B------:R-:W-:Y:S01]  /*129f0*/  FMUL.FTZ R22, R22, UR5 ;  /* 0x0000000516167c20 */ /* 0x000fe20008410000 */
[----:B------:R-:W-:Y:S02]  /*12a00*/  IMAD.MOV.U32 R156, RZ, RZ, 0x2 ;  /* 0x00000002ff9c7424 */ /* 0x000fe400078e00ff */
[----:B------:R-:W-:Y:S01]  /*12a10*/  IMAD.MOV.U32 R26, RZ, RZ, R10 ;  /* 0x000000ffff1a7224 */ /* 0x000fe200078e000a */
[----:B------:R-:W-:-:S04]  /*12a20*/  FSETP.GTU.FTZ.AND P3, PT, R155, UR4, PT ;  /* 0x000000049b007c0b */ /* 0x000fc8000bf7c000 */
        /* <DEDUP_REMOVED lines=13> */
.L_x_4312:
        /* <DEDUP_REMOVED lines=12> */
.L_x_4313:
        /* <DEDUP_REMOVED lines=61> */
.L_x_4311:
[----:B------:R-:W-:Y:S01]  /*12f90*/  I2FP.F32.U32 R155, R26 ;  /* 0x0000001a009b7245 */ /* 0x000fe20000201000 */
[----:B------:R-:W-:Y:S01]  /*12fa0*/  HADD2.F32 R26, -RZ, R23.H0_H0 ;  /* 0x20000017ff1a7230 */ /* 0x000fe20000004100 */
[----:B------:R-:W-:Y:S01]  /*12fb0*/  ISETP.NE.AND P5, PT, R156, 0x1, PT ;  /* 0x000000019c00780c */ /* 0x000fe20003fa5270 */
[----:B------:R-:W-:Y:S02]  /*12fc0*/  @P1 HADD2.F32 R157, -RZ, R147.H0_H0 ;  /* 0x20000093ff9d1230 */ /* 0x000fe40000004100 */
        /* <DEDUP_REMOVED lines=18> */
.L_x_4315:
        /* <DEDUP_REMOVED lines=12> */
.L_x_4316:
        /* <DEDUP_REMOVED lines=8> */
[----:B------:R-:W-:Y:S02]  /*13230*/  IMAD.MOV.U32 R148, RZ, RZ, R6 ;  /* 0x000000ffff947224 */ /* 0x000fe400078e0006 */
[----:B------:R-:W-:Y:S01]  /*13240*/  IMAD.MOV.U32 R162, RZ, RZ, RZ ;  /* 0x000000ffffa27224 */ /* 0x000fe200078e00ff */
        /* <DEDUP_REMOVED lines=51> */
.L_x_4314:
        /* <DEDUP_REMOVED lines=13> */
[----:B------:R-:W-:-:S07]  /*13650*/  PRMT R23, R150, 0x5410, R23 ;  /* 0x0000541096177816 */ /* 0x000fce0000000017 */
.L_x_4292:
[----:B------:R-:W-:Y:S01]  /*13660*/  SEL R149, RZ, 0x1000000, !P5 ;  /* 0x01000000ff957807 */ /* 0x000fe20006800000 */
[----:B------:R-:W0:Y:S01]  /*13670*/  @P1 LDC.64 R158, c[0x0][0x3a0] ;  /* 0x0000e800ff9e1b82 */ /* 0x000e220000000a00 */
[----:B------:R-:W-:Y:S01]  /*13680*/  SEL R156, RZ, 0x10000, !P4 ;  /* 0x00010000ff9c7807 */ /* 0x000fe20006000000 */
[----:B------:R-:W-:Y:S01]  /*13690*/  VIADD R221, R164, 0x100 ;  /* 0x00000100a4dd7836 */ /* 0x000fe20000000000 */
[----:B------:R-:W-:Y:S02]  /*136a0*/  SEL R161, RZ, 0x100, !P3 ;  /* 0x00000100ffa17807 */ /* 0x000fe40005800000 */
[----:B------:R-:W-:Y:S02]  /*136b0*/  ISETP.NE.AND P5, PT, R152, RZ, PT ;  /* 0x000000ff9800720c */ /* 0x000fe40003fa5270 */
[----:B------:R-:W-:Y:S02]  /*136c0*/  ISETP.NE.AND P4, PT, R153, RZ, PT ;  /* 0x000000ff9900720c */ /* 0x000fe40003f85270 */
[----:B------:R-:W-:Y:S01]  /*136d0*/  ISETP.NE.AND P3, PT, R154, RZ, PT ;  /* 0x000000ff9a00720c */ /* 0x000fe20003f65270 */
[----:B------:R-:W-:Y:S01]  /*136e0*/  IMAD.WIDE.U32 R154, R171, 0x10, R208 ;  /* 0x00000010ab9a7825 */ /* 0x000fe200078e00d0 */
[----:B------:R-:W-:Y:S01]  /*136f0*/  SEL R150, RZ, 0x10000, !P4 ;  /* 0x00010000ff967807 */ /* 0x000fe20006000000 */
[----:B------:R-:W1:Y:S01]  /*13700*/  @P0 LDC.64 R152, c[0x0][0x398] ;  /* 0x0000e600ff980b82 */ /* 0x000e620000000a00 */
[----:B------:R-:W-:-:S02]  /*13710*/  SEL R27, RZ, 0x1000000, !P3 ;  /* 0x01000000ff1b7807 */ /* 0x000fc40005800000 */
[----:B------:R-:W-:Y:S01]  /*13720*/  SEL R9, RZ, 0x100, !P5 ;  /* 0x00000100ff097807 */ /* 0x000fe20006800000 */
[----:B------:R2:W-:Y:S01]  /*13730*/  STG.E.128 desc[UR8][R154.64], R20 ;  /* 0x000000149a007986 */ /* 0x0005e2000c101d08 */
[----:B------:R-:W-:Y:S02]  /*13740*/  ISETP.NE.AND P6, PT, R151, RZ, PT ;  /* 0x000000ff9700720c */ /* 0x000fe40003fc5270 */
[----:B------:R-:W-:Y:S01]  /*13750*/  LOP3.LUT R161, R161, R149, R156, 0xfe, !PT ;  /* 0x00000095a1a17212 */ /* 0x000fe200078efe9c */
[----:B------:R-:W-:Y:S01]  /*13760*/  IMAD.WIDE.U32 R156, R171, 0x8, R206 ;  /* 0x00000008ab9c7825 */ /* 0x000fe200078e00ce */
[----:B------:R-:W-:Y:S02]  /*13770*/  LOP3.LUT R9, R9, R27, R150, 0xfe, !PT ;  /* 0x0000001b09097212 */ /* 0x000fe400078efe96 */
[----:B------:R-:W-:Y:S01]  /*13780*/  SEL R160, RZ, 0x1, !P2 ;  /* 0x00000001ffa07807 */ /* 0x000fe20005000000 */
[----:B0-----:R-:W-:Y:S01]  /*13790*/  @P1 IMAD.WIDE.U32 R158, R221, 0x10, R158 ;  /* 0x00000010dd9e1825 */ /* 0x001fe200078e009e */
[----:B------:R-:W-:-:S02]  /*137a0*/  SEL R150, RZ, 0x1, !P6 ;  /* 0x00000001ff967807 */ /* 0x000fc40007000000 */
[----:B------:R-:W-:Y:S02]  /*137b0*/  LOP3.LUT R161, R161, R160, RZ, 0xfc, !PT ;  /* 0x000000a0a1a17212 */ /* 0x000fe400078efcff */
[----:B------:R-:W-:Y:S01]  /*137c0*/  LOP3.LUT R160, R9, R150, RZ, 0xfc, !PT ;  /* 0x0000009609a07212 */ /* 0x000fe200078efcff */
[----:B------:R-:W-:-:S04]  /*137d0*/  IMAD.WIDE.U32 R150, R221, 0x10, R168 ;  /* 0x00000010dd967825 */ /* 0x000fc800078e00a8 */
[----:B------:R2:W-:Y:S01]  /*137e0*/  STG.E.64 desc[UR8][R156.64], R160 ;  /* 0x000000a09c007986 */ /* 0x0005e2000c101b08 */
[----:B-1----:R-:W-:Y:S01]  /*137f0*/  @P0 IMAD.WIDE.U32 R152, R221, 0x10, R152 ;  /* 0x00000010dd980825 */ /* 0x002fe200078e0098 */
[----:B------:R-:W-:Y:S06]  /*13800*/  @!P0 BRA `(.L_x_4317) ;  /* 0x0000000000508947 */ /* 0x000fec0003800000 */
        /* <DEDUP_REMOVED lines=14> */
[----:B------:R-:W-:Y:S02]  /*138f0*/  LOP3.LUT R9, R23, R9, R21, 0xfe, !PT ;  /* 0x0000000917097212 */ /* 0x000fe400078efe15 */
[----:B------:R-:W-:Y:S01]  /*13900*/  LOP3.LUT R22, R154, R20, R22, 0xfe, !PT ;  /* 0x000000149a167212 */ /* 0x000fe200078efe16 */
[----:B0-----:R-:W-:Y:S01]  /*13910*/  IMAD.WIDE.U32 R20, R171, 0x8, R156 ;  /* 0x00000008ab147825 */ /* 0x001fe200078e009c */
[----:B------:R-:W-:Y:S02]  /*13920*/  LOP3.LUT R23, R9, R155, RZ, 0xfc, !PT ;  /* 0x0000009b09177212 */ /* 0x000fe400078efcff */
[----:B------:R-:W-:-:S05]  /*13930*/  LOP3.LUT R22, R22, 0xff, R11, 0xf8, !PT ;  /* 0x000000ff16167812 */ /* 0x000fca00078ef80b */
[----:B------:R0:W-:Y:S02]  /*13940*/  STG.E.64 desc[UR8][R20.64], R22 ;  /* 0x0000001614007986 */ /* 0x0001e4000c101b08 */
.L_x_4317:
[----:B------:R1:W5:Y:S04]  /*13950*/  @P0 LDG.E.128 R140, desc[UR8][R152.64] ;  /* 0x00000008988c0981 */ /* 0x000368000c1e1d00 */
[----:B------:R1:W5:Y:S04]  /*13960*/  @P1 LDG.E.128 R144, desc[UR8][R158.64] ;  /* 0x000000089e901981 */ /* 0x000368000c1e1d00 */
[----:B0-2---:R1:W5:Y:S01]  /*13970*/  LDG.E.128 R20, desc[UR8][R150.64] ;  /* 0x0000000896147981 */ /* 0x005362000c1e1d00 */
        /* <DEDUP_REMOVED lines=16> */
.L_x_4320:
        /* <DEDUP_REMOVED lines=12> */
.L_x_4321:
        /* <DEDUP_REMOVED lines=56> */
[----:B------:R-:W-:-:S05]  /*13ec0*/  VIADD R9, R193, 0x96a522ad ;  /* 0x96a522adc1097836 */ /* 0x000fca0000000000 */
[----:B------:R-:W-:Y:S01]  /*13ed0*/  LOP3.LUT R5, R9, R16, R157, 0x96, !PT ;  /* 0x0000001009057212 */ /* 0x000fe200078e969d */
[----:B------:R-:W-:-:S07]  /*13ee0*/  IMAD.MOV.U32 R9, RZ, RZ, R6 ;  /* 0x000000ffff097224 */ /* 0x000fce00078e0006 */
.L_x_4319:
[----:B------:R-:W-:Y:S01]  /*13ef0*/  I2FP.F32.U32 R9, R9 ;  /* 0x0000000900097245 */ /* 0x000fe20000201000 */
[----:B-----5:R-:W-:Y:S01]  /*13f00*/  HADD2.F32 R6, -RZ, R20.H0_H0 ;  /* 0x20000014ff067230 */ /* 0x020fe20000004100 */
[----:B------:R-:W-:Y:S01]  /*13f10*/  ISETP.NE.AND P3, PT, R11, 0x1, PT ;  /* 0x000000010b00780c */ /* 0x000fe20003f65270 */
[----:B------:R-:W-:Y:S02]  /*13f20*/  IMAD.MOV.U32 R12, RZ, RZ, 0x2 ;  /* 0x00000002ff0c7424 */ /* 0x000fe400078e00ff */
        /* <DEDUP_REMOVED lines=16> */
.L_x_4323:
        /* <DEDUP_REMOVED lines=12> */
.L_x_4324:
        /* <DEDUP_REMOVED lines=55> */
[----:B------:R-:W-:-:S05]  /*14460*/  VIADD R9, R193, 0x96a522ad ;  /* 0x96a522adc1097836 */ /* 0x000fca0000000000 */
[----:B------:R-:W-:Y:S01]  /*14470*/  LOP3.LUT R5, R9, R16, R13, 0x96, !PT ;  /* 0x0000001009057212 */ /* 0x000fe200078e960d */
[----:B------:R-:W-:Y:S01]  /*14480*/  IMAD.MOV.U32 R9, RZ, RZ, R156 ;  /* 0x000000ffff097224 */ /* 0x000fe200078e009c */
[----:B------:R-:W-:Y:S01]  /*14490*/  MOV R156, R12 ;  /* 0x0000000c009c7202 */ /* 0x000fe20000000f00 */
[----:B------:R-:W-:-:S07]  /*144a0*/  IMAD.MOV.U32 R12, RZ, RZ, RZ ;  /* 0x000000ffff0c7224 */ /* 0x000fce00078e00ff */
.L_x_4322:
[----:B------:R-:W-:Y:S01]  /*144b0*/  I2FP.F32.U32 R9, R9 ;  /* 0x0000000900097245 */ /* 0x000fe20000201000 */
[----:B------:R-:W-:Y:S01]  /*144c0*/  HADD2.F32 R11, -RZ, R140.H0_H0 ;  /* 0x2000008cff0b7230 */ /* 0x000fe20000004100 */
[----:B------:R-:W-:Y:S01]  /*144d0*/  ISETP.NE.AND P3, PT, R12, 0x1, PT ;  /* 0x000000010c00780c */ /* 0x000fe20003f65270 */
[----:B-1----:R-:W-:Y:S02]  /*144e0*/  @P1 HADD2.F32 R153, -RZ, R144.H0_H0 ;  /* 0x20000090ff991230 */ /* 0x002fe40000004100 */
[----:B------:R-:W-:Y:S02]  /*144f0*/  HFMA2 R13, -RZ, RZ, 0, 1.1920928955078125e-07 ;  /* 0x00000002ff0d7431 */ /* 0x000fe400000001ff */
[----:B------:R-:W-:Y:S01]  /*14500*/  FFMA.FTZ R9, R9, R0, 1.1641532182693481445e-10 ;  /* 0x2f00000009097423 */ /* 0x000fe20000010000 */
[----:B------:R-:W-:-:S04]  /*14510*/  FMUL.FTZ R11, R11, UR5 ;  /* 0x000000050b0b7c20 */ /* 0x000fc80008410000 */
[----:B------:R-:W-:-:S04]  /*14520*/  FSETP.GTU.FTZ.AND P2, PT, R9, UR4, PT ;  /* 0x0000000409007c0b */ /* 0x000fc8000bf5c000 */
[----:B------:R-:W-:Y:S02]  /*14530*/  FSEL R9, R11, RZ, !P2 ;  /* 0x000000ff0b097208 */ /* 0x000fe40005000000 */
[----:B------:R-:W-:-:S03]  /*14540*/  SEL R11, RZ, 0x1, P2 ;  /* 0x00000001ff0b7807 */ /* 0x000fc60001000000 */
[----:B------:R-:W-:Y:S01]  /*14550*/  FADD.FTZ R6, R6, R9 ;  /* 0x0000000906067221 */ /* 0x000fe20000010000 */
[----:B------:R-:W-:-:S03]  /*14560*/  IMAD.MOV.U32 R9, RZ, RZ, R10 ;  /* 0x000000ffff097224 */ /* 0x000fc600078e000a */
        /* <DEDUP_REMOVED lines=12> */
.L_x_4326:
        /* <DEDUP_REMOVED lines=12> */
.L_x_4327:
        /* <DEDUP_REMOVED lines=61> */
.L_x_4325:
[----:B------:R-:W-:Y:S01]  /*14ac0*/  I2FP.F32.U32 R9, R9 ;  /* 0x0000000900097245 */ /* 0x000fe20000201000 */
[----:B------:R-:W-:Y:S01]  /*14ad0*/  HADD2.F32 R20, -RZ, R20.H1_H1 ;  /* 0x30000014ff147230 */ /* 0x000fe20000004100 */
        /* <DEDUP_REMOVED lines=18> */
.L_x_4329:
        /* <DEDUP_REMOVED lines=12> */
.L_x_4330:
        /* <DEDUP_REMOVED lines=61> */
.L_x_4328:
        /* <DEDUP_REMOVED lines=24> */
.L_x_4332:
        /* <DEDUP_REMOVED lines=12> */
.L_x_4333:
        /* <DEDUP_REMOVED lines=61> */
.L_x_4331:
[----:B------:R-:W-:Y:S01]  /*156a0*/  I2FP.F32.U32 R9, R9 ;  /* 0x0000000900097245 */ /* 0x000fe20000201000 */
[----:B------:R-:W-:Y:S01]  /*156b0*/  HADD2.F32 R13, -RZ, R21.H0_H0 ;  /* 0x20000015ff0d7230 */ /* 0x000fe20000004100 */
[----:B------:R-:W-:Y:S01]  /*156c0*/  ISETP.NE.AND P3, PT, R15, 0x1, PT ;  /* 0x000000010f00780c */ /* 0x000fe20003f65270 */
[----:B------:R-:W-:Y:S02]  /*156d0*/  IMAD.MOV.U32 R17, RZ, RZ, 0x2 ;  /* 0x00000002ff117424 */ /* 0x000fe400078e00ff */
[----:B------:R-:W-:-:S05]  /*156e0*/  FFMA.FTZ R9, R9, R0, 1.1641532182693481445e-10 ;  /* 0x2f00000009097423 */ /* 0x000fca0000010000 */
[----:B------:R-:W-:Y:S01]  /*156f0*/  FSETP.GTU.FTZ.AND P2, PT, R9, UR4, PT ;  /* 0x0000000409007c0b */ /* 0x000fe2000bf5c000 */
[----:B------:R-:W-:Y:S01]  /*15700*/  FMUL.FTZ R9, R13, UR5 ;  /* 0x000000050d097c20 */ /* 0x000fe20008410000 */
[----:B------:R-:W-:Y:S02]  /*15710*/  IMAD.MOV.U32 R13, RZ, RZ, R10 ;  /* 0x000000ffff0d7224 */ /* 0x000fe400078e000a */
        /* <DEDUP_REMOVED lines=12> */
.L_x_4335:
        /* <DEDUP_REMOVED lines=12> */
.L_x_4336:
        /* <DEDUP_REMOVED lines=61> */
.L_x_4334:
[----:B------:R-:W-:Y:S01]  /*15c70*/  I2FP.F32.U32 R13, R13 ;  /* 0x0000000d000d7245 */ /* 0x000fe20000201000 */
[----:B------:R-:W-:Y:S01]  /*15c80*/  HADD2.F32 R14, -RZ, R141.H0_H0 ;  /* 0x2000008dff0e7230 */ /* 0x000fe20000004100 */
[----:B------:R-:W-:Y:S01]  /*15c90*/  ISETP.NE.AND P3, PT, R17, 0x1, PT ;  /* 0x000000011100780c */ /* 0x000fe20003f65270 */
[----:B------:R-:W-:Y:S02]  /*15ca0*/  @P1 HADD2.F32 R16, -RZ, R145.H0_H0 ;  /* 0x20000091ff101230 */ /* 0x000fe40000004100 */
[----:B------:R-:W-:Y:S01]  /*15cb0*/  FFMA.FTZ R13, R13, R0, 1.1641532182693481445e-10 ;  /* 0x2f0000000d0d7423 */ /* 0x000fe20000010000 */
[----:B------:R-:W-:-:S04]  /*15cc0*/  FMUL.FTZ R14, R14, UR5 ;  /* 0x000000050e0e7c20 */ /* 0x000fc80008410000 */
[----:B------:R-:W-:-:S04]  /*15cd0*/  FSETP.GTU.FTZ.AND P2, PT, R13, UR4, PT ;  /* 0x000000040d007c0b */ /* 0x000fc8000bf5c000 */
[----:B------:R-:W-:Y:S02]  /*15ce0*/  FSEL R14, R14, RZ, !P2 ;  /* 0x000000ff0e0e7208 */ /* 0x000fe40005000000 */
[----:B------:R-:W-:-:S03]  /*15cf0*/  SEL R13, RZ, 0x1, P2 ;  /* 0x00000001ff0d7807 */ /* 0x000fc60001000000 */
[----:B------:R-:W-:Y:S01]  /*15d00*/  FADD.FTZ R9, R9, R14 ;  /* 0x0000000e09097221 */ /* 0x000fe20000010000 */
[----:B------:R-:W-:-:S03]  /*15d10*/  IMAD.MOV.U32 R14, RZ, RZ, R10 ;  /* 0x000000ffff0e7224 */ /* 0x000fc600078e000a */
[----:B------:R-:W-:Y:S01]  /*15d20*/  @P1 FADD.FTZ R149, R16, R9 ;  /* 0x0000000910951221 */ /* 0x000fe20000010000 */
[----:B------:R-:W-:Y:S01]  /*15d30*/  @!P1 MOV R149, R9 ;  /* 0x0000000900959202 */ /* 0x000fe20000000f00 */
[----:B------:R-:W-:-:S03]  /*15d40*/  IMAD.MOV.U32 R16, RZ, RZ, 0x2 ;  /* 0x00000002ff107424 */ /* 0x000fc600078e00ff */
        /* <DEDUP_REMOVED lines=10> */
.L_x_4338:
        /* <DEDUP_REMOVED lines=12> */
.L_x_4339:
        /* <DEDUP_REMOVED lines=57> */
[----:B------:R-:W-:Y:S02]  /*16240*/  LOP3.LUT R5, R15, R14, R17, 0x96, !PT ;  /* 0x0000000e0f057212 */ /* 0x000fe400078e9611 */
[----:B------:R-:W-:Y:S01]  /*16250*/  MOV R14, R156 ;  /* 0x0000009c000e7202 */ /* 0x000fe20000000f00 */
[----:B------:R-:W-:Y:S02]  /*16260*/  IMAD.MOV.U32 R156, RZ, RZ, R16 ;  /* 0x000000ffff9c7224 */ /* 0x000fe400078e0010 */
[----:B------:R-:W-:-:S07]  /*16270*/  IMAD.MOV.U32 R16, RZ, RZ, RZ ;  /* 0x000000ffff107224 */ /* 0x000fce00078e00ff */
.L_x_4337:
        /* <DEDUP_REMOVED lines=20> */
.L_x_4341:
        /* <DEDUP_REMOVED lines=12> */
.L_x_4342:
        /* <DEDUP_REMOVED lines=61> */
.L_x_4340:
[----:B------:R-:W-:Y:S01]  /*16850*/  I2FP.F32.U32 R15, R15 ;  /* 0x0000000f000f7245 */ /* 0x000fe20000201000 */
[----:B------:R-:W-:Y:S01]  /*16860*/  HADD2.F32 R16, -RZ, R141.H1_H1 ;  /* 0x3000008dff107230 */ /* 0x000fe20000004100 */
[----:B------:R-:W-:-:S03]  /*16870*/  MOV R18, 0x2 ;  /* 0x0000000200127802 */ /* 0x000fc60000000f00 */
[----:B------:R-:W-:Y:S01]  /*16880*/  FFMA.FTZ R15, R15, R0, 1.1641532182693481445e-10 ;  /* 0x2f0000000f0f7423 */ /* 0x000fe20000010000 */
[----:B------:R-:W-:-:S04]  /*16890*/  FMUL.FTZ R16, R16, UR5 ;  /* 0x0000000510107c20 */ /* 0x000fc80008410000 */
[----:B------:R-:W-:-:S04]  /*168a0*/  FSETP.GTU.FTZ.AND P2, PT, R15, UR4, PT ;  /* 0x000000040f007c0b */ /* 0x000fc8000bf5c000 */
[----:B------:R-:W-:Y:S01]  /*168b0*/  FSEL R15, R16, RZ, !P2 ;  /* 0x000000ff100f7208 */ /* 0x000fe20005000000 */
[----:B------:R-:W-:-:S04]  /*168c0*/  @P1 HADD2.F32 R16, -RZ, R145.H1_H1 ;  /* 0x30000091ff101230 */ /* 0x000fc80000004100 */
        /* <DEDUP_REMOVED lines=16> */
.L_x_4344:
        /* <DEDUP_REMOVED lines=12> */
.L_x_4345:
        /* <DEDUP_REMOVED lines=9> */
[----:B------:R-:W-:-:S03]  /*16b20*/  IMAD.MOV.U32 R18, RZ, RZ, RZ ;  /* 0x000000ffff127224 */ /* 0x000fc600078e00ff */
        /* <DEDUP_REMOVED lines=51> */
.L_x_4343:
        /* <DEDUP_REMOVED lines=19> */
.L_x_4347:
        /* <DEDUP_REMOVED lines=12> */
.L_x_4348:
        /* <DEDUP_REMOVED lines=61> */
.L_x_4346:
[----:B------:R-:W-:Y:S01]  /*17420*/  I2FP.F32.U32 R17, R17 ;  /* 0x0000001100117245 */ /* 0x000fe20000201000 */
[----:B------:R-:W-:Y:S02]  /*17430*/  HADD2.F32 R16, -RZ, R142.H0_H0 ;  /* 0x2000008eff107230 */ /* 0x000fe40000004100 */
[----:B------:R-:W-:Y:S02]  /*17440*/  @P1 HADD2.F32 R150, -RZ, R146.H0_H0 ;  /* 0x20000092ff961230 */ /* 0x000fe40000004100 */
[----:B------:R-:W-:Y:S01]  /*17450*/  FFMA.FTZ R17, R17, R0, 1.1641532182693481445e-10 ;  /* 0x2f00000011117423 */ /* 0x000fe20000010000 */
[----:B------:R-:W-:Y:S01]  /*17460*/  FMUL.FTZ R16, R16, UR5 ;  /* 0x0000000510107c20 */ /* 0x000fe20008410000 */
[----:B------:R-:W-:-:S03]  /*17470*/  IMAD.MOV.U32 R154, RZ, RZ, 0x2 ;  /* 0x00000002ff9a7424 */ /* 0x000fc600078e00ff */
[----:B------:R-:W-:Y:S02]  /*17480*/  FSETP.GTU.FTZ.AND P3, PT, R17, UR4, PT ;  /* 0x0000000411007c0b */ /* 0x000fe4000bf7c000 */
[----:B------:R-:W-:Y:S02]  /*17490*/  MOV R17, R10 ;  /* 0x0000000a00117202 */ /* 0x000fe40000000f00 */
[----:B------:R-:W-:Y:S02]  /*174a0*/  FSEL R18, R16, RZ, !P3 ;  /* 0x000000ff10127208 */ /* 0x000fe40005800000 */
[----:B------:R-:W-:Y:S02]  /*174b0*/  SEL R16, RZ, 0x1, P3 ;  /* 0x00000001ff107807 */ /* 0x000fe40001800000 */
[----:B------:R-:W-:Y:S01]  /*174c0*/  ISETP.NE.AND P3, PT, R27, 0x1, PT ;  /* 0x000000011b00780c */ /* 0x000fe20003f65270 */
[----:B------:R-:W-:-:S04]  /*174d0*/  FADD.FTZ R15, R15, R18 ;  /* 0x000000120f0f7221 */ /* 0x000fc80000010000 */
        /* <DEDUP_REMOVED lines=13> */
.L_x_4350:
        /* <DEDUP_REMOVED lines=12> */
.L_x_4351:
        /* <DEDUP_REMOVED lines=56> */
[----:B------:R-:W-:Y:S02]  /*179f0*/  MOV R10, R158 ;  /* 0x0000009e000a7202 */ /* 0x000fe40000000f00 */
[----:B------:R-:W-:Y:S01]  /*17a00*/  LOP3.LUT R5, R17, R16, R155, 0x96, !PT ;  /* 0x0000001011057212 */ /* 0x000fe200078e969b */
[----:B------:R-:W-:Y:S02]  /*17a10*/  IMAD.MOV.U32 R17, RZ, RZ, R156 ;  /* 0x000000ffff117224 */ /* 0x000fe400078e009c */
[----:B------:R-:W-:Y:S02]  /*17a20*/  IMAD.MOV.U32 R156, RZ, RZ, R154 ;  /* 0x000000ffff9c7224 */ /* 0x000fe400078e009a */
[----:B------:R-:W-:-:S07]  /*17a30*/  HFMA2 R154, -RZ, RZ, 0, 0 ;  /* 0x00000000ff9a7431 */ /* 0x000fce00000001ff */
.L_x_4349:
        /* <DEDUP_REMOVED lines=19> */
.L_x_4353:
        /* <DEDUP_REMOVED lines=12> */
.L_x_4354:
        /* <DEDUP_REMOVED lines=52> */
[----:B------:R-:W-:Y:S02]  /*17f70*/  IADD3 R5, PT, PT, R192, -0x700cb87f, RZ ;  /* 0x8ff34781c0057810 */ /* 0x000fe40007ffe0ff */
[----:B------:R-:W-:Y:S01]  /*17f80*/  MOV R27, R156 ;  /* 0x0000009c001b7202 */ /* 0x000fe20000000f00 */
[----:B------:R-:W-:Y:S01]  /*17f90*/  IMAD.WIDE.U32 R158, R17, -0x2daee0ad, RZ ;  /* 0xd2511f53119e7825 */ /* 0x000fe200078e00ff */
[----:B------:R-:W-:-:S03]  /*17fa0*/  LOP3.LUT R4, R5, R4, R161, 0x96, !PT ;  /* 0x0000000405047212 */ /* 0x000fc600078e96a1 */
[----:B------:R-:W-:Y:S02]  /*17fb0*/  VIADD R17, R193, 0x96a522ad ;  /* 0x96a522adc1117836 */ /* 0x000fe40000000000 */
[----:B------:R-:W-:Y:S02]  /*17fc0*/  IMAD.MOV.U32 R156, RZ, RZ, R158 ;  /* 0x000000ffff9c7224 */ /* 0x000fe400078e009e */
[----:B------:R-:W-:Y:S01]  /*17fd0*/  IMAD.MOV.U32 R10, RZ, RZ, R160 ;  /* 0x000000ffff0a7224 */ /* 0x000fe200078e00a0 */
[----:B------:R-:W-:Y:S01]  /*17fe0*/  LOP3.LUT R5, R17, R154, R159, 0x96, !PT ;  /* 0x0000009a11057212 */ /* 0x000fe200078e969f */
[----:B------:R-:W-:-:S07]  /*17ff0*/  IMAD.MOV.U32 R158, RZ, RZ, RZ ;  /* 0x000000ffff9e7224 */ /* 0x000fce00078e00ff */
.L_x_4352:
        /* <DEDUP_REMOVED lines=25> */
.L_x_4356:
        /* <DEDUP_REMOVED lines=12> */
.L_x_4357:
        /* <DEDUP_REMOVED lines=15> */
[----:B------:R-:W-:-:S03]  /*18340*/  LOP3.LUT R162, R5, R4, R161, 0x96, !PT ;  /* 0x0000000405a27212 */ /* 0x000fc600078e96a1 */
        /* <DEDUP_REMOVED lines=15> */
[----:B------:R-:W-:Y:S01]  /*18440*/  LOP3.LUT R17, R17, R160, R5, 0x96, !PT ;  /* 0x000000a011117212 */ /* 0x000fe200078e9605 */
[----:B------:R-:W-:Y:S01]  /*18450*/  VIADD R5, R192, 0xb54cda56 ;  /* 0xb54cda56c0057836 */ /* 0x000fe20000000000 */
[----:B------:R-:W-:-:S03]  /*18460*/  LOP3.LUT R27, R27, R158, R163, 0x96, !PT ;  /* 0x0000009e1b1b7212 */ /* 0x000fc600078e96a3 */
        /* <DEDUP_REMOVED lines=14> */
[----:B------:R-:W-:-:S03]  /*18550*/  MOV R27, R156 ;  /* 0x0000009c001b7202 */ /* 0x000fc60000000f00 */
[----:B------:R-:W-:Y:S01]  /*18560*/  VIADD R17, R193, 0xdb3d7428 ;  /* 0xdb3d7428c1117836 */ /* 0x000fe20000000000 */
[----:B------:R-:W-:-:S04]  /*18570*/  LOP3.LUT R5, R5, R4, R161, 0x96, !PT ;  /* 0x0000000405057212 */ /* 0x000fc800078e96a1 */
[----:B------:R-:W-:Y:S01]  /*18580*/  LOP3.LUT R17, R17, R162, R159, 0x96, !PT ;  /* 0x000000a211117212 */ /* 0x000fe200078e969f */
[----:B------:R-:W-:-:S04]  /*18590*/  IMAD.WIDE.U32 R162, R5, -0x2daee0ad, RZ ;  /* 0xd2511f5305a27825 */ /* 0x000fc800078e00ff */
[----:B------:R-:W-:Y:S01]  /*185a0*/  IMAD.WIDE.U32 R166, R17, -0x326172a9, RZ ;  /* 0xcd9e8d5711a67825 */ /* 0x000fe200078e00ff */
[----:B------:R-:W-:-:S03]  /*185b0*/  IADD3 R17, PT, PT, R192, -0x700cb87f, RZ ;  /* 0x8ff34781c0117810 */ /* 0x000fc60007ffe0ff */
[----:B------:R-:W-:Y:S01]  /*185c0*/  VIADD R5, R193, 0x96a522ad ;  /* 0x96a522adc1057836 */ /* 0x000fe20000000000 */
[----:B------:R-:W-:Y:S01]  /*185d0*/  LOP3.LUT R4, R17, R160, R167, 0x96, !PT ;  /* 0x000000a011047212 */ /* 0x000fe200078e96a7 */
[----:B------:R-:W-:Y:S02]  /*185e0*/  IMAD.MOV.U32 R10, RZ, RZ, R166 ;  /* 0x000000ffff0a7224 */ /* 0x000fe400078e00a6 */
[----:B------:R-:W-:Y:S01]  /*185f0*/  IMAD.MOV.U32 R156, RZ, RZ, R162 ;  /* 0x000000ffff9c7224 */ /* 0x000fe200078e00a2 */
[----:B------:R-:W-:Y:S01]  /*18600*/  LOP3.LUT R5, R5, R158, R163, 0x96, !PT ;  /* 0x0000009e05057212 */ /* 0x000fe200078e96a3 */
[----:B------:R-:W-:-:S07]  /*18610*/  IMAD.MOV.U32 R159, RZ, RZ, RZ ;  /* 0x000000ffff9f7224 */ /* 0x000fce00078e00ff */
.L_x_4355:
[----:B------:R-:W-:Y:S01]  /*18620*/  I2FP.F32.U32 R17, R27 ;  /* 0x0000001b00117245 */ /* 0x000fe20000201000 */
[----:B------:R-:W-:Y:S01]  /*18630*/  HADD2.F32 R27, -RZ, R23.H0_H0 ;  /* 0x20000017ff1b7230 */ /* 0x000fe20000004100 */
        /* <DEDUP_REMOVED lines=17> */
.L_x_4359:
[----:B------:R-:W-:-:S04]  /*18750*/  IADD3 R2, PT, PT, R2, 0x1, RZ ;  /* 0x0000000102027810 */ /* 0x000fc80007ffe0ff */
        /* <DEDUP_REMOVED lines=11> */
.L_x_4360:
        /* <DEDUP_REMOVED lines=8> */
[----:B------:R-:W-:Y:S02]  /*18890*/  IADD3 R5, PT, PT, R192, 0x3c6ef372, RZ ;  /* 0x3c6ef372c0057810 */ /* 0x000fe40007ffe0ff */
[----:B------:R-:W-:Y:S01]  /*188a0*/  LOP3.LUT R155, R155, R160, R159, 0x96, !PT ;  /* 0x000000a09b9b7212 */ /* 0x000fe200078e969f */
[----:B------:R-:W-:-:S04]  /*188b0*/  IMAD.WIDE.U32 R160, R27, -0x2daee0ad, RZ ;  /* 0xd2511f531ba07825 */ /* 0x000fc800078e00ff */
[----:B------:R-:W-:Y:S02]  /*188c0*/  VIADD R27, R193, 0x76cf5d0a ;  /* 0x76cf5d0ac11b7836 */ /* 0x000fe40000000000 */
[----:B------:R-:W-:Y:S01]  /*188d0*/  IMAD.WIDE.U32 R162, R155, -0x326172a9, RZ ;  /* 0xcd9e8d579ba27825 */ /* 0x000fe200078e00ff */
[----:B------:R-:W-:Y:S02]  /*188e0*/  IADD3 R155, PT, PT, R193, 0x32370b8f, RZ ;  /* 0x32370b8fc19b7810 */ /* 0x000fe40007ffe0ff */
[----:B------:R-:W-:Y:S02]  /*188f0*/  LOP3.LUT R27, R27, R158, R161, 0x96, !PT ;  /* 0x0000009e1b1b7212 */ /* 0x000fe400078e96a1 */
[----:B------:R-:W-:-:S03]  /*18900*/  LOP3.LUT R158, R5, R4, R163, 0x96, !PT ;  /* 0x00000004059e7212 */ /* 0x000fc600078e96a3 */
        /* <DEDUP_REMOVED lines=8> */
[----:B------:R-:W-:Y:S01]  /*18990*/  IMAD.WIDE.U32 R162, R155, -0x326172a9, RZ ;  /* 0xcd9e8d579ba27825 */ /* 0x000fe200078e00ff */
[----:B------:R-:W-:Y:S02]  /*189a0*/  IADD3 R155, PT, PT, R193, -0x56f99767, RZ ;  /* 0xa9066899c19b7810 */ /* 0x000fe40007ffe0ff */
[----:B------:R-:W-:Y:S02]  /*189b0*/  LOP3.LUT R27, R27, R158, R161, 0x96, !PT ;  /* 0x0000009e1b1b7212 */ /* 0x000fe400078e96a1 */
[----:B------:R-:W-:-:S03]  /*189c0*/  LOP3.LUT R158, R5, R4, R163, 0x96, !PT ;  /* 0x00000004059e7212 */ /* 0x000fc600078e96a3 */
        /* <DEDUP_REMOVED lines=18> */
[----:B------:R-:W-:Y:S01]  /*18af0*/  IMAD.WIDE.U32 R158, R27, -0x2daee0ad, RZ ;  /* 0xd2511f531b9e7825 */ /* 0x000fe200078e00ff */
[----:B------:R-:W-:-:S03]  /*18b00*/  MOV R155, R156 ;  /* 0x0000009c009b7202 */ /* 0x000fc60000000f00 */
[----:B------:R-:W-:Y:S02]  /*18b10*/  VIADD R27, R193, 0xdb3d7428 ;  /* 0xdb3d7428c11b7836 */ /* 0x000fe40000000000 */
[----:B------:R-:W-:-:S03]  /*18b20*/  IMAD.WIDE.U32 R160, R160, -0x326172a9, RZ ;  /* 0xcd9e8d57a0a07825 */ /* 0x000fc600078e00ff */
[----:B------:R-:W-:Y:S01]  /*18b30*/  LOP3.LUT R166, R27, R166, R159, 0x96, !PT ;  /* 0x000000a61ba67212 */ /* 0x000fe200078e969f */
[----:B------:R-:W-:Y:S01]  /*18b40*/  VIADD R27, R192, 0x8ff34781 ;  /* 0x8ff34781c01b7836 */ /* 0x000fe20000000000 */
[----:B------:R-:W-:Y:S01]  /*18b50*/  LOP3.LUT R5, R5, R4, R161, 0x96, !PT ;  /* 0x0000000405057212 */ /* 0x000fe200078e96a1 */
[----:B------:R-:W-:Y:S02]  /*18b60*/  HFMA2 R161, -RZ, RZ, 0, 0 ;  /* 0x00000000ffa17431 */ /* 0x000fe400000001ff */
[----:B------:R-:W-:-:S04]  /*18b70*/  IMAD.WIDE.U32 R166, R166, -0x326172a9, RZ ;  /* 0xcd9e8d57a6a67825 */ /* 0x000fc800078e00ff */
[----:B------:R-:W-:Y:S01]  /*18b80*/  IMAD.WIDE.U32 R162, R5, -0x2daee0ad, RZ ;  /* 0xd2511f5305a27825 */ /* 0x000fe200078e00ff */
[----:B------:R-:W-:Y:S02]  /*18b90*/  IADD3 R5, PT, PT, R193, -0x695add53, RZ ;  /* 0x96a522adc1057810 */ /* 0x000fe40007ffe0ff */
[----:B------:R-:W-:Y:S01]  /*18ba0*/  LOP3.LUT R4, R27, R160, R167, 0x96, !PT ;  /* 0x000000a01b047212 */ /* 0x000fe200078e96a7 */
[----:B------:R-:W-:Y:S01]  /*18bb0*/  IMAD.MOV.U32 R10, RZ, RZ, R166 ;  /* 0x000000ffff0a7224 */ /* 0x000fe200078e00a6 */
[----:B------:R-:W-:Y:S01]  /*18bc0*/  LOP3.LUT R5, R5, R158, R163, 0x96, !PT ;  /* 0x0000009e05057212 */ /* 0x000fe200078e96a3 */
[----:B------:R-:W-:-:S07]  /*18bd0*/  IMAD.MOV.U32 R156, RZ, RZ, R162 ;  /* 0x000000ffff9c7224 */ /* 0x000fce00078e00a2 */
.L_x_4358:
[----:B------:R-:W-:Y:S01]  /*18be0*/  I2FP.F32.U32 R27, R155 ;  /* 0x0000009b001b7245 */ /* 0x000fe20000201000 */
[----:B------:R-:W-:Y:S02]  /*18bf0*/  HADD2.F32 R155, -RZ, R143.H0_H0 ;  /* 0x2000008fff9b7230 */ /* 0x000fe40000004100 */
[----:B------:R-:W-:Y:S02]  /*18c00*/  @P1 HADD2.F32 R162, -RZ, R147.H0_H0 ;  /* 0x20000093ffa21230 */ /* 0x000fe40000004100 */
        /* <DEDUP_REMOVED lines=22> */
.L_x_4362:
        /* <DEDUP_REMOVED lines=12> */
.L_x_4363:
        /* <DEDUP_REMOVED lines=54> */
[----:B------:R-:W-:Y:S02]  /*19190*/  IADD3 R5, PT, PT, R193, -0x695add53, RZ ;  /* 0x96a522adc1057810 */ /* 0x000fe40007ffe0ff */
[----:B------:R-:W-:Y:S01]  /*191a0*/  LOP3.LUT R4, R161, R162, R167, 0x96, !PT ;  /* 0x000000a2a1047212 */ /* 0x000fe200078e96a7 */
[----:B------:R-:W-:Y:S01]  /*191b0*/  HFMA2 R162, -RZ, RZ, 0, 0 ;  /* 0x00000000ffa27431 */ /* 0x000fe200000001ff */
[----:B------:R-:W-:Y:S01]  /*191c0*/  LOP3.LUT R5, R5, R160, R159, 0x96, !PT ;  /* 0x000000a005057212 */ /* 0x000fe200078e969f */
[----:B------:R-:W-:Y:S01]  /*191d0*/  IMAD.MOV.U32 R10, RZ, RZ, R166 ;  /* 0x000000ffff0a7224 */ /* 0x000fe200078e00a6 */
[----:B------:R-:W-:Y:S01]  /*191e0*/  MOV R159, R156 ;  /* 0x0000009c009f7202 */ /* 0x000fe20000000f00 */
[----:B------:R-:W-:-:S07]  /*191f0*/  IMAD.MOV.U32 R156, RZ, RZ, R158 ;  /* 0x000000ffff9c7224 */ /* 0x000fce00078e009e */
.L_x_4361:
        /* <DEDUP_REMOVED lines=19> */
.L_x_4365:
        /* <DEDUP_REMOVED lines=14> */
.L_x_4366:
        /* <DEDUP_REMOVED lines=61> */
.L_x_4364:
        /* <DEDUP_REMOVED lines=18> */
.L_x_4318:
        /* <DEDUP_REMOVED lines=15> */
.L_x_4369:
        /* <DEDUP_REMOVED lines=12> */
.L_x_4370:
[----:B-1----:R-:W-:Y:S01]  /*19ab0*/  IMAD.WIDE.U32 R150, R3, -0x326172a9, RZ ;  /* 0xcd9e8d5703967825 */ /* 0x002fe200078e00ff */
        /* <DEDUP_REMOVED lines=15> */
[----:B------:R-:W-:-:S04]  /*19bb0*/  IMAD.WIDE.U32 R154, R27, -0x326172a9, RZ ;  /* 0xcd9e8d571b9a7825 */ /* 0x000fc800078e00ff */
        /* <DEDUP_REMOVED lines=43> */
.L_x_4368:
[----:B------:R-:W-:Y:S01]  /*19e70*/  I2FP.F32.U32 R9, R9 ;  /* 0x0000000900097245 */ /* 0x000fe20000201000 */
[----:B-----5:R-:W-:Y:S01]  /*19e80*/  HADD2.F32 R6, -RZ, R20.H0_H0 ;  /* 0x20000014ff067230 */ /* 0x020fe20000004100 */
[----:B------:R-:W-:Y:S01]  /*19e90*/  ISETP.NE.AND P3, PT, R27, 0x1, PT ;  /* 0x000000011b00780c */ /* 0x000fe20003f65270 */
[----:B-1----:R-:W-:Y:S02]  /*19ea0*/  @P1 HADD2.F32 R150, -RZ, R144.H0_H0 ;  /* 0x20000090ff961230 */ /* 0x002fe40000004100 */
[----:B------:R-:W-:Y:S02]  /*19eb0*/  HFMA2 R149, -RZ, RZ, 0, 1.1920928955078125e-07 ;  /* 0x00000002ff957431 */ /* 0x000fe400000001ff */
[----:B------:R-:W-:Y:S01]  /*19ec0*/  FFMA.FTZ R9, R9, R0, 1.1641532182693481445e-10 ;  /* 0x2f00000009097423 */ /* 0x000fe20000010000 */
[----:B------:R-:W-:-:S04]  /*19ed0*/  FMUL.FTZ R6, R6, UR5 ;  /* 0x0000000506067c20 */ /* 0x000fc80008410000 */
[----:B------:R-:W-:Y:S01]  /*19ee0*/  FSETP.GTU.FTZ.AND P2, PT, R9, UR4, PT ;  /* 0x0000000409007c0b */ /* 0x000fe2000bf5c000 */
[----:B------:R-:W-:-:S03]  /*19ef0*/  IMAD.MOV.U32 R9, RZ, RZ, R10 ;  /* 0x000000ffff097224 */ /* 0x000fc600078e000a */
[----:B------:R-:W-:Y:S02]  /*19f00*/  FSEL R153, R6, RZ, !P2 ;  /* 0x000000ff06997208 */ /* 0x000fe40005000000 */
        /* <DEDUP_REMOVED lines=13> */
.L_x_4372:
        /* <DEDUP_REMOVED lines=12> */
.L_x_4373:
        /* <DEDUP_REMOVED lines=59> */
[----:B------:R-:W-:Y:S01]  /*1a450*/  MOV R9, R156 ;  /* 0x0000009c00097202 */ /* 0x000fe20000000f00 */
[----:B------:R-:W-:-:S07]  /*1a460*/  IMAD.MOV.U32 R156, RZ, RZ, R154 ;  /* 0x000000ffff9c7224 */ /* 0x000fce00078e009a */
.L_x_4371:
        /* <DEDUP_REMOVED lines=23> */
.L_x_4375:
[----:B------:R-:W-:-:S04]  /*1a5e0*/  VIADD R2, R2, 0x1 ;  /* 0x0000000102027836 */ /* 0x000fc80000000000 */
        /* <DEDUP_REMOVED lines=11> */
.L_x_4376:
[----:B------:R-:W-:Y:S01]  /*1a6a0*/  IMAD.WIDE.U32 R150, R3, -0x326172a9, RZ ;  /* 0xcd9e8d5703967825 */ /* 0x000fe200078e00ff */
[----:B------:R-:W-:Y:S02]  /*1a6b0*/  LOP3.LUT R158, R8, R5, R193, 0x96, !PT ;  /* 0x00000005089e7212 */ /* 0x000fe400078e96c1 */
[----:B------:R-:W-:Y:S01]  /*1a6c0*/  IADD3 R5, PT, PT, R192, -0x61c88647, RZ ;  /* 0x9e3779b9c0057810 */ /* 0x000fe20007ffe0ff */
        /* <DEDUP_REMOVED lines=8> */
[----:B------:R-:W-:Y:S01]  /*1a750*/  IMAD.WIDE.U32 R150, R9, -0x326172a9, RZ ;  /* 0xcd9e8d5709967825 */ /* 0x000fe200078e00ff */
[----:B------:R-:W-:Y:S02]  /*1a760*/  LOP3.LUT R27, R27, R154, R5, 0x96, !PT ;  /* 0x0000009a1b1b7212 */ /* 0x000fe400078e9605 */
[C---:B------:R-:W-:Y:S01]  /*1a770*/  IADD3 R5, PT, PT, R192.reuse, -0x255992d5, RZ ;  /* 0xdaa66d2bc0057810 */ /* 0x040fe20007ffe0ff */
[----:B------:R-:W-:-:S05]  /*1a780*/  VIADD R9, R192, 0x3c6ef372 ;  /* 0x3c6ef372c0097836 */ /* 0x000fca0000000000 */
        /* <DEDUP_REMOVED lines=10> */
[C---:B------:R-:W-:Y:S01]  /*1a830*/  IADD3 R5, PT, PT, R192.reuse, 0x1715609d, RZ ;  /* 0x1715609dc0057810 */ /* 0x040fe20007ffe0ff */
[----:B------:R-:W-:-:S05]  /*1a840*/  VIADD R9, R192, 0x78dde6e4 ;  /* 0x78dde6e4c0097836 */ /* 0x000fca0000000000 */
        /* <DEDUP_REMOVED lines=24> */
[----:B------:R-:W-:Y:S01]  /*1a9d0*/  IMAD.WIDE.U32 R158, R27, -0x326172a9, RZ ;  /* 0xcd9e8d571b9e7825 */ /* 0x000fe200078e00ff */
[----:B------:R-:W-:-:S03]  /*1a9e0*/  IADD3 R5, PT, PT, R192, -0x700cb87f, RZ ;  /* 0x8ff34781c0057810 */ /* 0x000fc60007ffe0ff */
[----:B------:R-:W-:Y:S01]  /*1a9f0*/  IMAD.WIDE.U32 R154, R9, -0x2daee0ad, RZ ;  /* 0xd2511f53099a7825 */ /* 0x000fe200078e00ff */
[----:B------:R-:W-:Y:S02]  /*1aa00*/  LOP3.LUT R4, R5, R4, R159, 0x96, !PT ;  /* 0x0000000405047212 */ /* 0x000fe400078e969f */
[----:B------:R-:W-:Y:S01]  /*1aa10*/  MOV R10, R158 ;  /* 0x0000009e000a7202 */ /* 0x000fe20000000f00 */
[----:B------:R-:W-:-:S05]  /*1aa20*/  VIADD R9, R193, 0x96a522ad ;  /* 0x96a522adc1097836 */ /* 0x000fca0000000000 */
[----:B------:R-:W-:Y:S01]  /*1aa30*/  LOP3.LUT R5, R9, R150, R155, 0x96, !PT ;  /* 0x0000009609057212 */ /* 0x000fe200078e969b */
[----:B------:R-:W-:Y:S01]  /*1aa40*/  IMAD.MOV.U32 R9, RZ, RZ, R156 ;  /* 0x000000ffff097224 */ /* 0x000fe200078e009c */
[----:B------:R-:W-:Y:S01]  /*1aa50*/  MOV R156, R154 ;  /* 0x0000009a009c7202 */ /* 0x000fe20000000f00 */
[----:B------:R-:W-:-:S07]  /*1aa60*/  IMAD.MOV.U32 R154, RZ, RZ, RZ ;  /* 0x000000ffff9a7224 */ /* 0x000fce00078e00ff */
.L_x_4374:
[----:B------:R-:W-:Y:S01]  /*1aa70*/  I2FP.F32.U32 R9, R9 ;  /* 0x0000000900097245 */ /* 0x000fe20000201000 */
[----:B------:R-:W-:Y:S01]  /*1aa80*/  HADD2.F32 R27, -RZ, R21.H0_H0 ;  /* 0x20000015ff1b7230 */ /* 0x000fe20000004100 */
[----:B------:R-:W-:Y:S01]  /*1aa90*/  ISETP.NE.AND P3, PT, R154, 0x1, PT ;  /* 0x000000019a00780c */ /* 0x000fe20003f65270 */
[----:B------:R-:W-:Y:S02]  /*1aaa0*/  @P1 HADD2.F32 R150, -RZ, R145.H0_H0 ;  /* 0x20000091ff961230 */ /* 0x000fe40000004100 */
[----:B------:R-:W-:Y:S02]  /*1aab0*/  HFMA2 R155, -RZ, RZ, 0, 1.1920928955078125e-07 ;  /* 0x00000002ff9b7431 */ /* 0x000fe400000001ff */
[----:B------:R-:W-:Y:S01]  /*1aac0*/  FFMA.FTZ R9, R9, R0, 1.1641532182693481445e-10 ;  /* 0x2f00000009097423 */ /* 0x000fe20000010000 */
[----:B------:R-:W-:-:S04]  /*1aad0*/  FMUL.FTZ R27, R27, UR5 ;  /* 0x000000051b1b7c20 */ /* 0x000fc80008410000 */
        /* <DEDUP_REMOVED lines=16> */
.L_x_4378:
        /* <DEDUP_REMOVED lines=12> */
.L_x_4379:
        /* <DEDUP_REMOVED lines=45> */
[----:B------:R-:W-:Y:S01]  /*1af70*/  VIADD R159, R193, 0xdb3d7428 ;  /* 0xdb3d7428c19f7836 */ /* 0x000fe20000000000 */
[----:B------:R-:W-:Y:S01]  /*1af80*/  IADD3 R27, PT, PT, R192, -0xe443238, RZ ;  /* 0xf1bbcdc8c01b7810 */ /* 0x000fe20007ffe0ff */
[----:B------:R-:W-:-:S04]  /*1af90*/  IMAD.WIDE.U32 R154, R154, -0x2daee0ad, RZ ;  /* 0xd2511f539a9a7825 */ /* 0x000fc800078e00ff */
[----:B------:R-:W-:Y:S01]  /*1afa0*/  IMAD.WIDE.U32 R4, R4, -0x326172a9, RZ ;  /* 0xcd9e8d5704047825 */ /* 0x000fe200078e00ff */
[----:B------:R-:W-:-:S03]  /*1afb0*/  LOP3.LUT R159, R159, R158, R155, 0x96, !PT ;  /* 0x0000009e9f9f7212 */ /* 0x000fc600078e969b */
[----:B------:R-:W-:Y:S01]  /*1afc0*/  HFMA2 R155, -RZ, RZ, 0, 0 ;  /* 0x00000000ff9b7431 */ /* 0x000fe200000001ff */
        /* <DEDUP_REMOVED lines=10> */
.L_x_4377:
[----:B------:R-:W-:Y:S01]  /*1b070*/  I2FP.F32.U32 R27, R27 ;  /* 0x0000001b001b7245 */ /* 0x000fe20000201000 */
[----:B------:R-:W-:Y:S01]  /*1b080*/  HADD2.F32 R21, -RZ, R21.H1_H1 ;  /* 0x30000015ff157230 */ /* 0x000fe20000004100 */
[----:B------:R-:W-:Y:S01]  /*1b090*/  ISETP.NE.AND P2, PT, R155, 0x1, PT ;  /* 0x000000019b00780c */ /* 0x000fe20003f45270 */
[----:B------:R-:W-:Y:S02]  /*1b0a0*/  @P1 HADD2.F32 R150, -RZ, R145.H1_H1 ;  /* 0x30000091ff961230 */ /* 0x000fe40000004100 */
[----:B------:R-:W-:Y:S01]  /*1b0b0*/  FFMA.FTZ R27, R27, R0, 1.1641532182693481445e-10 ;  /* 0x2f0000001b1b7423 */ /* 0x000fe20000010000 */
[----:B------:R-:W-:Y:S01]  /*1b0c0*/  FMUL.FTZ R21, R21, UR5 ;  /* 0x0000000515157c20 */ /* 0x000fe20008410000 */
[----:B------:R-:W-:-:S03]  /*1b0d0*/  IMAD.MOV.U32 R158, RZ, RZ, 0x2 ;  /* 0x00000002ff9e7424 */ /* 0x000fc600078e00ff */
[----:B------:R-:W-:Y:S02]  /*1b0e0*/  FSETP.GTU.FTZ.AND P3, PT, R27, UR4, PT ;  /* 0x000000041b007c0b */ /* 0x000fe4000bf7c000 */
[----:B------:R-:W-:Y:S02]  /*1b0f0*/  MOV R27, R10 ;  /* 0x0000000a001b7202 */ /* 0x000fe40000000f00 */
        /* <DEDUP_REMOVED lines=14> */
.L_x_4381:
[----:B------:R-:W-:-:S04]  /*1b1e0*/  VIADD R2, R2, 0x1 ;  /* 0x0000000102027836 */ /* 0x000fc80000000000 */
        /* <DEDUP_REMOVED lines=11> */
.L_x_4382:
        /* <DEDUP_REMOVED lines=61> */
.L_x_4380:
[----:B------:R-:W-:Y:S01]  /*1b670*/  I2FP.F32.U32 R27, R27 ;  /* 0x0000001b001b7245 */ /* 0x000fe20000201000 */
[----:B------:R-:W-:Y:S01]  /*1b680*/  HADD2.F32 R150, -RZ, R22.H0_H0 ;  /* 0x20000016ff967230 */ /* 0x000fe20000004100 */
[----:B------:R-:W-:Y:S01]  /*1b690*/  ISETP.NE.AND P3, PT, R158, 0x1, PT ;  /* 0x000000019e00780c */ /* 0x000fe20003f65270 */
[----:B------:R-:W-:Y:S02]  /*1b6a0*/  HFMA2 R160, -RZ, RZ, 0, 1.1920928955078125e-07 ;  /* 0x00000002ffa07431 */ /* 0x000fe400000001ff */
[----:B------:R-:W-:Y:S02]  /*1b6b0*/  IMAD.MOV.U32 R154, RZ, RZ, R10 ;  /* 0x000000ffff9a7224 */ /* 0x000fe400078e000a */
[----:B------:R-:W-:Y:S01]  /*1b6c0*/  FFMA.FTZ R27, R27, R0, 1.1641532182693481445e-10 ;  /* 0x2f0000001b1b7423 */ /* 0x000fe20000010000 */
[----:B------:R-:W-:-:S04]  /*1b6d0*/  FMUL.FTZ R150, R150, UR5 ;  /* 0x0000000596967c20 */ /* 0x000fc80008410000 */
[----:B------:R-:W-:Y:S01]  /*1b6e0*/  FSETP.GTU.FTZ.AND P2, PT, R27, UR4, PT ;  /* 0x000000041b007c0b */ /* 0x000fe2000bf5c000 */
[----:B------:R-:W-:-:S03]  /*1b6f0*/  @P1 HADD2.F32 R27, -RZ, R146.H0_H0 ;  /* 0x20000092ff1b1230 */ /* 0x000fc60000004100 */
        /* <DEDUP_REMOVED lines=13> */
.L_x_4384:
        /* <DEDUP_REMOVED lines=12> */
.L_x_4385:
        /* <DEDUP_REMOVED lines=56> */
[----:B------:R-:W-:Y:S01]  /*1bc10*/  IMAD.MOV.U32 R10, RZ, RZ, R162 ;  /* 0x000000ffff0a7224 */ /* 0x000fe200078e00a2 */
[----:B------:R-:W-:Y:S02]  /*1bc20*/  LOP3.LUT R5, R5, R154, R161, 0x96, !PT ;  /* 0x0000009a05057212 */ /* 0x000fe400078e96a1 */
[----:B------:R-:W-:Y:S01]  /*1bc30*/  MOV R154, R156 ;  /* 0x0000009c009a7202 */ /* 0x000fe20000000f00 */
[----:B------:R-:W-:Y:S02]  /*1bc40*/  IMAD.MOV.U32 R156, RZ, RZ, R160 ;  /* 0x000000ffff9c7224 */ /* 0x000fe400078e00a0 */
[----:B------:R-:W-:-:S07]  /*1bc50*/  HFMA2 R160, -RZ, RZ, 0, 0 ;  /* 0x00000000ffa07431 */ /* 0x000fce00000001ff */
.L_x_4383:
[----:B------:R-:W-:Y:S01]  /*1bc60*/  I2FP.F32.U32 R155, R154 ;  /* 0x0000009a009b7245 */ /* 0x000fe20000201000 */
[----:B------:R-:W-:Y:S01]  /*1bc70*/  HADD2.F32 R22, -RZ, R22.H1_H1 ;  /* 0x30000016ff167230 */ /* 0x000fe20000004100 */
[----:B------:R-:W-:Y:S01]  /*1bc80*/  ISETP.NE.AND P4, PT, R160, 0x1, PT ;  /* 0x00000001a000780c */ /* 0x000fe20003f85270 */
[----:B------:R-:W-:Y:S02]  /*1bc90*/  @P1 HADD2.F32 R159, -RZ, R146.H1_H1 ;  /* 0x30000092ff9f1230 */ /* 0x000fe40000004100 */
        /* <DEDUP_REMOVED lines=18> */
.L_x_4387:
        /* <DEDUP_REMOVED lines=12> */
.L_x_4388:
        /* <DEDUP_REMOVED lines=57> */
[----:B------:R-:W-:Y:S01]  /*1c210*/  IMAD.MOV.U32 R155, RZ, RZ, R156 ;  /* 0x000000ffff9b7224 */ /* 0x000fe200078e009c */
[----:B------:R-:W-:Y:S02]  /*1c220*/  MOV R156, R158 ;  /* 0x0000009e009c7202 */ /* 0x000fe40000000f00 */
[----:B------:R-:W-:Y:S01]  /*1c230*/  LOP3.LUT R5, R5, R160, R159, 0x96, !PT ;  /* 0x000000a005057212 */ /* 0x000fe200078e969f */
[----:B------:R-:W-:-:S07]  /*1c240*/  IMAD.MOV.U32 R159, RZ, RZ, RZ ;  /* 0x000000ffff9f7224 */ /* 0x000fce00078e00ff */
.L_x_4386:
        /* <DEDUP_REMOVED lines=22> */
.L_x_4390:
        /* <DEDUP_REMOVED lines=12> */
.L_x_4391:
        /* <DEDUP_REMOVED lines=58> */
[----:B------:R-:W-:Y:S02]  /*1c810*/  LOP3.LUT R5, R5, R158, R161, 0x96, !PT ;  /* 0x0000009e05057212 */ /* 0x000fe400078e96a1 */
[----:B------:R-:W-:Y:S01]  /*1c820*/  MOV R158, R156 ;  /* 0x0000009c009e7202 */ /* 0x000fe20000000f00 */
[----:B------:R-:W-:-:S07]  /*1c830*/  IMAD.MOV.U32 R156, RZ, RZ, R160 ;  /* 0x000000ffff9c7224 */ /* 0x000fce00078e00a0 */
.L_x_4389:
        /* <DEDUP_REMOVED lines=14> */
.L_x_4367:
[----:B------:R-:W-:Y:S01]  /*1c920*/  ISETP.NE.AND P6, PT, R157, RZ, PT ;  /* 0x000000ff9d00720c */ /* 0x000fe20003fc5270 */
[C---:B------:R-:W-:Y:S01]  /*1c930*/  IMAD.WIDE.U32 R172, R221.reuse, 0x10, R208 ;  /* 0x00000010ddac7825 */ /* 0x040fe200078e00d0 */
[----:B------:R-:W-:Y:S01]  /*1c940*/  SEL R157, RZ, 0x1000000, !P5 ;  /* 0x01000000ff9d7807 */ /* 0x000fe20006800000 */
[----:B------:R-:W0:Y:S01]  /*1c950*/  @P0 LDC.64 R160, c[0x0][0x398] ;  /* 0x0000e600ffa00b82 */ /* 0x000e220000000a00 */
[----:B------:R-:W-:Y:S01]  /*1c960*/  SEL R166, RZ, 0x10000, !P4 ;  /* 0x00010000ffa67807 */ /* 0x000fe20006000000 */
[----:B------:R-:W-:Y:S01]  /*1c970*/  IMAD.WIDE.U32 R174, R221, 0x8, R206 ;  /* 0x00000008ddae7825 */ /* 0x000fe200078e00ce */
[----:B------:R-:W-:Y:S01]  /*1c980*/  SEL R177, RZ, 0x100, !P3 ;  /* 0x00000100ffb17807 */ /* 0x000fe20005800000 */
[----:B------:R1:W-:Y:S01]  /*1c990*/  STG.E.128 desc[UR8][R172.64], R20 ;  /* 0x00000014ac007986 */ /* 0x0003e2000c101d08 */
[----:B------:R-:W-:Y:S01]  /*1c9a0*/  ISETP.NE.AND P5, PT, R165, RZ, PT ;  /* 0x000000ffa500720c */ /* 0x000fe20003fa5270 */
[----:B------:R-:W-:Y:S01]  /*1c9b0*/  VIADD R224, R164, 0x180 ;  /* 0x00000180a4e07836 */ /* 0x000fe20000000000 */
[----:B------:R-:W-:Y:S01]  /*1c9c0*/  ISETP.NE.AND P4, PT, R151, RZ, PT ;  /* 0x000000ff9700720c */ /* 0x000fe20003f85270 */
[----:B------:R-:W2:Y:S01]  /*1c9d0*/  @P1 LDC.64 R158, c[0x0][0x3a0] ;  /* 0x0000e800ff9e1b82 */ /* 0x000ea20000000a00 */
[----:B------:R-:W-:-:S02]  /*1c9e0*/  ISETP.NE.AND P3, PT, R170, RZ, PT ;  /* 0x000000ffaa00720c */ /* 0x000fc40003f65270 */
[----:B------:R-:W-:Y:S02]  /*1c9f0*/  SEL R9, RZ, 0x10000, !P4 ;  /* 0x00010000ff097807 */ /* 0x000fe40006000000 */
[----:B------:R-:W-:Y:S02]  /*1ca00*/  SEL R27, RZ, 0x1000000, !P3 ;  /* 0x01000000ff1b7807 */ /* 0x000fe40005800000 */
[----:B------:R-:W-:Y:S02]  /*1ca10*/  SEL R6, RZ, 0x100, !P5 ;  /* 0x00000100ff067807 */ /* 0x000fe40006800000 */
[----:B------:R-:W-:Y:S01]  /*1ca20*/  LOP3.LUT R177, R177, R157, R166, 0xfe, !PT ;  /* 0x0000009db1b17212 */ /* 0x000fe200078efea6 */
[----:B------:R-:W-:Y:S01]  /*1ca30*/  IMAD.WIDE.U32 R166, R224, 0x10, R168 ;  /* 0x00000010e0a67825 */ /* 0x000fe200078e00a8 */
[----:B------:R-:W-:Y:S02]  /*1ca40*/  LOP3.LUT R6, R6, R27, R9, 0xfe, !PT ;  /* 0x0000001b06067212 */ /* 0x000fe400078efe09 */
[----:B------:R-:W-:-:S02]  /*1ca50*/  SEL R176, RZ, 0x1, !P2 ;  /* 0x00000001ffb07807 */ /* 0x000fc40005000000 */
[----:B------:R-:W-:Y:S01]  /*1ca60*/  SEL R9, RZ, 0x1, !P6 ;  /* 0x00000001ff097807 */ /* 0x000fe20007000000 */
[----:B0-----:R-:W-:Y:S01]  /*1ca70*/  @P0 IMAD.WIDE.U32 R160, R224, 0x10, R160 ;  /* 0x00000010e0a00825 */ /* 0x001fe200078e00a0 */
[----:B------:R-:W-:Y:S02]  /*1ca80*/  LOP3.LUT R177, R177, R176, RZ, 0xfc, !PT ;  /* 0x000000b0b1b17212 */ /* 0x000fe400078efcff */
[----:B------:R-:W-:-:S05]  /*1ca90*/  LOP3.LUT R176, R6, R9, RZ, 0xfc, !PT ;  /* 0x0000000906b07212 */ /* 0x000fca00078efcff */
[----:B------:R1:W-:Y:S01]  /*1caa0*/  STG.E.64 desc[UR8][R174.64], R176 ;  /* 0x000000b0ae007986 */ /* 0x0003e2000c101b08 */
[----:B--2---:R-:W-:Y:S01]  /*1cab0*/  @P1 IMAD.WIDE.U32 R158, R224, 0x10, R158 ;  /* 0x00000010e09e1825 */ /* 0x004fe200078e009e */
[----:B------:R-:W-:Y:S06]  /*1cac0*/  @!P0 BRA `(.L_x_4392) ;  /* 0x0000000000508947 */ /* 0x000fec0003800000 */
[----:B------:R-:W-:Y:S01]  /*1cad0*/  SHF.L.U32 R9, R17, 0x10, RZ ;  /* 0x0000001011097819 */ /* 0x000fe200000006ff */
[----:B-1----:R-:W0:Y:S01]  /*1cae0*/  LDC.64 R20, c[0x0][0x3b8] ;  /* 0x0000ee00ff147b82 */ /* 0x002e220000000a00 */
[----:B------:R-:W-:Y:S02]  /*1caf0*/  LOP3.LUT R6, R18, 0xffff, RZ, 0xc0, !PT ;  /* 0x0000ffff12067812 */ /* 0x000fe400078ec0ff */
[----:B------:R-:W-:Y:S02]  /*1cb00*/  LOP3.LUT R9, R9, 0xff0000, RZ, 0xc0, !PT ;  /* 0x00ff000009097812 */ /* 0x000fe400078ec0ff */
[----:B------:R-:W-:Y:S02]  /*1cb10*/  PRMT R23, R16, 0x7104, RZ ;  /* 0x0000710410177816 */ /* 0x000fe400000000ff */
[----:B------:R-:W-:Y:S02]  /*1cb20*/  PRMT R6, R9, 0x4210, R6 ;  /* 0x0000421009067816 */ /* 0x000fe40000000006 */
[----:B------:R-:W-:-:S02]  /*1cb30*/  LOP3.LUT R22, R14, 0xff, RZ, 0xc0, !PT ;  /* 0x000000ff0e167812 */ /* 0x000fc400078ec0ff */
[----:B------:R-:W-:Y:S02]  /*1cb40*/  LOP3.LUT R172, R13, 0xff, RZ, 0xc0, !PT ;  /* 0x000000ff0dac7812 */ /* 0x000fe400078ec0ff */
[----:B------:R-:W-:Y:S02]  /*1cb50*/  LOP3.LUT R174, R12, 0xff, RZ, 0xc0, !PT ;  /* 0x000000ff0cae7812 */ /* 0x000fe400078ec0ff */
[----:B------:R-:W-:Y:S01]  /*1cb60*/  LOP3.LUT R6, R6, 0xff00, R23, 0xf8, !PT ;  /* 0x0000ff0006067812 */ /* 0x000fe200078ef817 */
[----:B------:R-:W-:-:S03]  /*1cb70*/  IMAD.WIDE.U32 R22, R22, 0x1000000, RZ ;  /* 0x0100000016167825 */ /* 0x000fc600078e00ff */
[----:B------:R-:W-:Y:S01]  /*1cb80*/  LOP3.LUT R9, R6, 0xff, R15, 0xf8, !PT ;  /* 0x000000ff06097812 */ /* 0x000fe200078ef80f */
[----:B------:R-:W-:-:S04]  /*1cb90*/  IMAD.WIDE.U32 R172, R172, 0x10000, RZ ;  /* 0x00010000acac7825 */ /* 0x000fc800078e00ff */
[----:B------:R-:W-:Y:S01]  /*1cba0*/  IMAD.WIDE.U32 R174, R174, 0x100, RZ ;  /* 0x00000100aeae7825 */ /* 0x000fe200078e00ff */
[----:B------:R-:W-:-:S03]  /*1cbb0*/  LOP3.LUT R9, R173, R9, R23, 0xfe, !PT ;  /* 0x00000009ad097212 */ /* 0x000fc600078efe17 */
[----:B0-----:R-:W-:Y:S01]  /*1cbc0*/  IMAD.WIDE.U32 R20, R221, 0x8, R20 ;  /* 0x00000008dd147825 */ /* 0x001fe200078e0014 */
[----:B------:R-:W-:Y:S02]  /*1cbd0*/  LOP3.LUT R22, R174, R22, R172, 0xfe, !PT ;  /* 0x00000016ae167212 */ /* 0x000fe400078efeac */
[----:B------:R-:W-:Y:S02]  /*1cbe0*/  LOP3.LUT R23, R9, R175, RZ, 0xfc, !PT ;  /* 0x000000af09177212 */ /* 0x000fe400078efcff */
[----:B------:R-:W-:-:S05]  /*1cbf0*/  LOP3.LUT R22, R22, 0xff, R11, 0xf8, !PT ;  /* 0x000000ff16167812 */ /* 0x000fca00078ef80b */
[----:B------:R0:W-:Y:S02]  /*1cc00*/  STG.E.64 desc[UR8][R20.64], R22 ;  /* 0x0000001614007986 */ /* 0x0001e4000c101b08 */
.L_x_4392:
[----:B------:R2:W5:Y:S04]  /*1cc10*/  @P0 LDG.E.128 R140, desc[UR8][R160.64] ;  /* 0x00000008a08c0981 */ /* 0x000568000c1e1d00 */
[----:B------:R2:W5:Y:S04]  /*1cc20*/  @P1 LDG.E.128 R144, desc[UR8][R158.64] ;  /* 0x000000089e901981 */ /* 0x000568000c1e1d00 */
[----:B01----:R2:W5:Y:S01]  /*1cc30*/  LDG.E.128 R20, desc[UR8][R166.64] ;  /* 0x00000008a6147981 */ /* 0x003562000c1e1d00 */
        /* <DEDUP_REMOVED lines=16> */
.L_x_4395:
        /* <DEDUP_REMOVED lines=12> */
.L_x_4396:
        /* <DEDUP_REMOVED lines=39> */
[----:B------:R-:W-:Y:S01]  /*1d070*/  LOP3.LUT R9, R9, R14, R11, 0x96, !PT ;  /* 0x0000000e09097212 */ /* 0x000fe200078e960b */
[----:B------:R-:W-:Y:S02]  /*1d080*/  VIADD R11, R193, 0xdb3d7428 ;  /* 0xdb3d7428c10b7836 */ /* 0x000fe40000000000 */
[----:B------:R-:W-:-:S04]  /*1d090*/  IMAD.WIDE.U32 R14, R13, -0x326172a9, RZ ;  /* 0xcd9e8d570d0e7825 */ /* 0x000fc800078e00ff */
[----:B------:R-:W-:Y:S01]  /*1d0a0*/  IMAD.WIDE.U32 R12, R9, -0x2daee0ad, RZ ;  /* 0xd2511f53090c7825 */ /* 0x000fe200078e00ff */
[----:B------:R-:W-:Y:S02]  /*1d0b0*/  IADD3 R9, PT, PT, R193, 0x1fd5c5a3, RZ ;  /* 0x1fd5c5a3c1097810 */ /* 0x000fe40007ffe0ff */
[----:B------:R-:W-:Y:S02]  /*1d0c0*/  LOP3.LUT R5, R5, R10, R15, 0x96, !PT ;  /* 0x0000000a05057212 */ /* 0x000fe400078e960f */
        /* <DEDUP_REMOVED lines=15> */
.L_x_4394:
[----:B------:R-:W-:Y:S01]  /*1d1c0*/  I2FP.F32.U32 R9, R9 ;  /* 0x0000000900097245 */ /* 0x000fe20000201000 */
[----:B-----5:R-:W-:Y:S01]  /*1d1d0*/  HADD2.F32 R11, -RZ, R20.H0_H0 ;  /* 0x20000014ff0b7230 */ /* 0x020fe20000004100 */
[----:B------:R-:W-:Y:S01]  /*1d1e0*/  ISETP.NE.AND P3, PT, R13, 0x1, PT ;  /* 0x000000010d00780c */ /* 0x000fe20003f65270 */
[----:B------:R-:W-:Y:S02]  /*1d1f0*/  HFMA2 R14, -RZ, RZ, 0, 1.1920928955078125e-07 ;  /* 0x00000002ff0e7431 */ /* 0x000fe400000001ff */
[----:B------:R-:W-:Y:S02]  /*1d200*/  IMAD.MOV.U32 R12, RZ, RZ, R10 ;  /* 0x000000ffff0c7224 */ /* 0x000fe400078e000a */
[----:B------:R-:W-:Y:S01]  /*1d210*/  FFMA.FTZ R9, R9, R0, 1.1641532182693481445e-10 ;  /* 0x2f00000009097423 */ /* 0x000fe20000010000 */
[----:B------:R-:W-:-:S04]  /*1d220*/  FMUL.FTZ R11, R11, UR5 ;  /* 0x000000050b0b7c20 */ /* 0x000fc80008410000 */
        /* <DEDUP_REMOVED lines=13> */
.L_x_4398:
        /* <DEDUP_REMOVED lines=12> */
.L_x_4399:
        /* <DEDUP_REMOVED lines=57> */
[----:B------:R-:W-:Y:S02]  /*1d750*/  LOP3.LUT R5, R13, R12, R15, 0x96, !PT ;  /* 0x0000000c0d057212 */ /* 0x000fe400078e960f */
[----:B------:R-:W-:Y:S01]  /*1d760*/  MOV R12, R6 ;  /* 0x00000006000c7202 */ /* 0x000fe20000000f00 */
[----:B------:R-:W-:Y:S02]  /*1d770*/  IMAD.MOV.U32 R6, RZ, RZ, R14 ;  /* 0x000000ffff067224 */ /* 0x000fe400078e000e */
[----:B------:R-:W-:-:S07]  /*1d780*/  HFMA2 R14, -RZ, RZ, 0, 0 ;  /* 0x00000000ff0e7431 */ /* 0x000fce00000001ff */
.L_x_4397:
        /* <DEDUP_REMOVED lines=24> */
.L_x_4401:
        /* <DEDUP_REMOVED lines=12> */
.L_x_4402:
        /* <DEDUP_REMOVED lines=61> */
.L_x_4400:
        /* <DEDUP_REMOVED lines=20> */
.L_x_4404:
        /* <DEDUP_REMOVED lines=12> */
.L_x_4405:
[----:B------:R-:W-:Y:S01]  /*1dfa0*/  IMAD.WIDE.U32 R14, R3, -0x326172a9, RZ ;  /* 0xcd9e8d57030e7825 */ /* 0x000fe200078e00ff */
[----:B--2---:R-:W-:Y:S02]  /*1dfb0*/  LOP3.LUT R158, R8, R5, R193, 0x96, !PT ;  /* 0x00000005089e7212 */ /* 0x004fe400078e96c1 */
        /* <DEDUP_REMOVED lines=59> */
.L_x_4403:
[----:B------:R-:W-:Y:S01]  /*1e370*/  I2FP.F32.U32 R13, R13 ;  /* 0x0000000d000d7245 */ /* 0x000fe20000201000 */
[----:B------:R-:W-:Y:S01]  /*1e380*/  HADD2.F32 R14, -RZ, R140.H1_H1 ;  /* 0x3000008cff0e7230 */ /* 0x000fe20000004100 */
[----:B------:R-:W-:Y:S01]  /*1e390*/  ISETP.NE.AND P3, PT, R16, 0x1, PT ;  /* 0x000000011000780c */ /* 0x000fe20003f65270 */
[----:B------:R-:W-:Y:S02]  /*1e3a0*/  @P1 HADD2.F32 R15, -RZ, R144.H1_H1 ;  /* 0x30000090ff0f1230 */ /* 0x000fe40000004100 */
[----:B------:R-:W-:Y:S01]  /*1e3b0*/  FFMA.FTZ R13, R13, R0, 1.1641532182693481445e-10 ;  /* 0x2f0000000d0d7423 */ /* 0x000fe20000010000 */
[----:B------:R-:W-:-:S04]  /*1e3c0*/  FMUL.FTZ R14, R14, UR5 ;  /* 0x000000050e0e7c20 */ /* 0x000fc80008410000 */
[----:B------:R-:W-:-:S04]  /*1e3d0*/  FSETP.GTU.FTZ.AND P2, PT, R13, UR4, PT ;  /* 0x000000040d007c0b */ /* 0x000fc8000bf5c000 */
[----:B------:R-:W-:-:S05]  /*1e3e0*/  FSEL R13, R14, RZ, !P2 ;  /* 0x000000ff0e0d7208 */ /* 0x000fca0005000000 */
[----:B------:R-:W-:Y:S01]  /*1e3f0*/  FADD.FTZ R12, R12, R13 ;  /* 0x0000000d0c0c7221 */ /* 0x000fe20000010000 */
[----:B------:R-:W-:-:S03]  /*1e400*/  MOV R13, R10 ;  /* 0x0000000a000d7202 */ /* 0x000fc60000000f00 */
[----:B--2---:R-:W-:Y:S01]  /*1e410*/  @P1 FADD.FTZ R160, R15, R12 ;  /* 0x0000000c0fa01221 */ /* 0x004fe20000010000 */
[----:B------:R-:W-:Y:S01]  /*1e420*/  @!P1 MOV R160, R12 ;  /* 0x0000000c00a09202 */ /* 0x000fe20000000f00 */
[----:B------:R-:W-:Y:S01]  /*1e430*/  IMAD.MOV.U32 R15, RZ, RZ, 0x2 ;  /* 0x00000002ff0f7424 */ /* 0x000fe200078e00ff */
[----:B------:R-:W-:Y:S02]  /*1e440*/  SEL R12, RZ, 0x1, P2 ;  /* 0x00000001ff0c7807 */ /* 0x000fe40001000000 */
        /* <DEDUP_REMOVED lines=10> */
.L_x_4407:
        /* <DEDUP_REMOVED lines=12> */
.L_x_4408:
        /* <DEDUP_REMOVED lines=60> */
[----:B------:R-:W-:-:S07]  /*1e970*/  MOV R6, R16 ;  /* 0x0000001000067202 */ /* 0x000fce0000000f00 */
.L_x_4406:
[----:B------:R-:W-:Y:S01]  /*1e980*/  I2FP.F32.U32 R13, R13 ;  /* 0x0000000d000d7245 */ /* 0x000fe20000201000 */
[----:B------:R-:W-:Y:S01]  /*1e990*/  HADD2.F32 R14, -RZ, R21.H0_H0 ;  /* 0x20000015ff0e7230 */ /* 0x000fe20000004100 */
[----:B------:R-:W-:Y:S01]  /*1e9a0*/  ISETP.NE.AND P3, PT, R15, 0x1, PT ;  /* 0x000000010f00780c */ /* 0x000fe20003f65270 */
[----:B------:R-:W-:Y:S02]  /*1e9b0*/  HFMA2 R17, -RZ, RZ, 0, 1.1920928955078125e-07 ;  /* 0x00000002ff117431 */ /* 0x000fe400000001ff */
        /* <DEDUP_REMOVED lines=16> */
.L_x_4410:
        /* <DEDUP_REMOVED lines=12> */
.L_x_4411:
        /* <DEDUP_REMOVED lines=61> */
.L_x_4409:
[----:B------:R-:W-:Y:S01]  /*1ef50*/  I2FP.F32.U32 R15, R14 ;  /* 0x0000000e000f7245 */ /* 0x000fe20000201000 */
[----:B------:R-:W-:Y:S01]  /*1ef60*/  HADD2.F32 R14, -RZ, R141.H0_H0 ;  /* 0x2000008dff0e7230 */ /* 0x000fe20000004100 */
[----:B------:R-:W-:Y:S01]  /*1ef70*/  ISETP.NE.AND P3, PT, R17, 0x1, PT ;  /* 0x000000011100780c */ /* 0x000fe20003f65270 */
[----:B------:R-:W-:Y:S02]  /*1ef80*/  @P1 HADD2.F32 R16, -RZ, R145.H0_H0 ;  /* 0x20000091ff101230 */ /* 0x000fe40000004100 */
        /* <DEDUP_REMOVED lines=8> */
[----:B------:R-:W-:Y:S02]  /*1f010*/  SEL R13, RZ, 0x1, P2 ;  /* 0x00000001ff0d7807 */ /* 0x000fe40001000000 */
[----:B------:R-:W-:Y:S02]  /*1f020*/  MOV R16, 0x2 ;  /* 0x0000000200107802 */ /* 0x000fe40000000f00 */
        /* <DEDUP_REMOVED lines=10> */
.L_x_4413:
        /* <DEDUP_REMOVED lines=12> */
.L_x_4414:
        /* <DEDUP_REMOVED lines=61> */
.L_x_4412:
        /* <DEDUP_REMOVED lines=20> */
.L_x_4416:
        /* <DEDUP_REMOVED lines=12> */
.L_x_4417:
        /* <DEDUP_REMOVED lines=38> */
[C---:B------:R-:W-:Y:S01]  /*1f9c0*/  IADD3 R157, PT, PT, R193.reuse, -0x24c28bd8, RZ ;  /* 0xdb3d7428c19d7810 */ /* 0x040fe20007ffe0ff */
        /* <DEDUP_REMOVED lines=22> */
.L_x_4415:
[----:B------:R-:W-:Y:S01]  /*1fb30*/  I2FP.F32.U32 R15, R14 ;  /* 0x0000000e000f7245 */ /* 0x000fe20000201000 */
[----:B------:R-:W-:Y:S02]  /*1fb40*/  HADD2.F32 R14, -RZ, R141.H1_H1 ;  /* 0x3000008dff0e7230 */ /* 0x000fe40000004100 */
[----:B------:R-:W-:Y:S02]  /*1fb50*/  @P1 HADD2.F32 R16, -RZ, R145.H1_H1 ;  /* 0x30000091ff101230 */ /* 0x000fe40000004100 */
[----:B------:R-:W-:Y:S01]  /*1fb60*/  FFMA.FTZ R15, R15, R0, 1.1641532182693481445e-10 ;  /* 0x2f0000000f0f7423 */ /* 0x000fe20000010000 */
[----:B------:R-:W-:Y:S01]  /*1fb70*/  FMUL.FTZ R14, R14, UR5 ;  /* 0x000000050e0e7c20 */ /* 0x000fe20008410000 */
[----:B------:R-:W-:-:S03]  /*1fb80*/  IMAD.MOV.U32 R158, RZ, RZ, 0x2 ;  /* 0x00000002ff9e7424 */ /* 0x000fc600078e00ff */
[----:B------:R-:W-:Y:S02]  /*1fb90*/  FSETP.GTU.FTZ.AND P2, PT, R15, UR4, PT ;  /* 0x000000040f007c0b */ /* 0x000fe4000bf5c000 */
[----:B------:R-:W-:Y:S02]  /*1fba0*/  MOV R15, R10 ;  /* 0x0000000a000f7202 */ /* 0x000fe40000000f00 */
[----:B------:R-:W-:-:S05]  /*1fbb0*/  FSEL R14, R14, RZ, !P2 ;  /* 0x000000ff0e0e7208 */ /* 0x000fca0005000000 */
[----:B------:R-:W-:Y:S01]  /*1fbc0*/  FADD.FTZ R21, R21, R14 ;  /* 0x0000000e15157221 */ /* 0x000fe20000010000 */
[----:B------:R-:W-:Y:S02]  /*1fbd0*/  SEL R14, RZ, 0x1, P2 ;  /* 0x00000001ff0e7807 */ /* 0x000fe40001000000 */
        /* <DEDUP_REMOVED lines=13> */
.L_x_4419:
        /* <DEDUP_REMOVED lines=12> */
.L_x_4420:
        /* <DEDUP_REMOVED lines=61> */
.L_x_4418:
        /* <DEDUP_REMOVED lines=19> */
.L_x_4422:
        /* <DEDUP_REMOVED lines=12> */
.L_x_4423:
        /* <DEDUP_REMOVED lines=32> */
[----:B------:R-:W-:Y:S02]  /*20530*/  IADD3 R5, PT, PT, R192, -0x4ab325aa, RZ ;  /* 0xb54cda56c0057810 */ /* 0x000fe40007ffe0ff */
        /* <DEDUP_REMOVED lines=24> */
[----:B------:R-:W-:Y:S01]  /*206c0*/  LOP3.LUT R5, R5, R16, R159, 0x96, !PT ;  /* 0x0000001005057212 */ /* 0x000fe200078e969f */
[----:B------:R-:W-:Y:S01]  /*206d0*/  HFMA2 R159, -RZ, RZ, 0, 0 ;  /* 0x00000000ff9f7431 */ /* 0x000fe200000001ff */
[----:B------:R-:W-:Y:S01]  /*206e0*/  MOV R17, R6 ;  /* 0x0000000600117202 */ /* 0x000fe20000000f00 */
[----:B------:R-:W-:-:S07]  /*206f0*/  IMAD.MOV.U32 R6, RZ, RZ, R158 ;  /* 0x000000ffff067224 */ /* 0x000fce00078e009e */
.L_x_4421:
[----:B------:R-:W-:Y:S01]  /*20700*/  I2FP.F32.U32 R17, R17 ;  /* 0x0000001100117245 */ /* 0x000fe20000201000 */
[----:B------:R-:W-:Y:S01]  /*20710*/  HADD2.F32 R16, -RZ, R142.H0_H0 ;  /* 0x2000008eff107230 */ /* 0x000fe20000004100 */
[----:B------:R-:W-:Y:S01]  /*20720*/  MOV R163, 0x2 ;  /* 0x0000000200a37802 */ /* 0x000fe20000000f00 */
[----:B------:R-:W-:Y:S02]  /*20730*/  @P1 HADD2.F32 R170, -RZ, R146.H0_H0 ;  /* 0x20000092ffaa1230 */ /* 0x000fe40000004100 */
[----:B------:R-:W-:Y:S01]  /*20740*/  FFMA.FTZ R17, R17, R0, 1.1641532182693481445e-10 ;  /* 0x2f00000011117423 */ /* 0x000fe20000010000 */
[----:B------:R-:W-:-:S04]  /*20750*/  FMUL.FTZ R16, R16, UR5 ;  /* 0x0000000510107c20 */ /* 0x000fc80008410000 */
[----:B------:R-:W-:Y:S01]  /*20760*/  FSETP.GTU.FTZ.AND P3, PT, R17, UR4, PT ;  /* 0x0000000411007c0b */ /* 0x000fe2000bf7c000 */
        /* <DEDUP_REMOVED lines=18> */
.L_x_4425:
        /* <DEDUP_REMOVED lines=12> */
.L_x_4426:
        /* <DEDUP_REMOVED lines=8> */
[----:B------:R-:W-:Y:S01]  /*209d0*/  IADD3 R5, PT, PT, R192, 0x3c6ef372, RZ ;  /* 0x3c6ef372c0057810 */ /* 0x000fe20007ffe0ff */
        /* <DEDUP_REMOVED lines=42> */
[----:B------:R-:W-:Y:S01]  /*20c80*/  VIADD R17, R192, 0x8ff34781 ;  /* 0x8ff34781c0117836 */ /* 0x000fe20000000000 */
[----:B------:R-:W-:Y:S01]  /*20c90*/  LOP3.LUT R5, R5, R4, R177, 0x96, !PT ;  /* 0x0000000405057212 */ /* 0x000fe200078e96b1 */
[----:B------:R-:W-:-:S04]  /*20ca0*/  IMAD.WIDE.U32 R174, R174, -0x326172a9, RZ ;  /* 0xcd9e8d57aeae7825 */ /* 0x000fc800078e00ff */
[----:B------:R-:W-:Y:S01]  /*20cb0*/  IMAD.WIDE.U32 R172, R5, -0x2daee0ad, RZ ;  /* 0xd2511f5305ac7825 */ /* 0x000fe200078e00ff */
[----:B------:R-:W-:Y:S02]  /*20cc0*/  IADD3 R5, PT, PT, R193, -0x695add53, RZ ;  /* 0x96a522adc1057810 */ /* 0x000fe40007ffe0ff */
[----:B------:R-:W-:Y:S01]  /*20cd0*/  LOP3.LUT R4, R17, R176, R175, 0x96, !PT ;  /* 0x000000b011047212 */ /* 0x000fe200078e96af */
[----:B------:R-:W-:Y:S01]  /*20ce0*/  IMAD.MOV.U32 R10, RZ, RZ, R174 ;  /* 0x000000ffff0a7224 */ /* 0x000fe200078e00ae */
[----:B------:R-:W-:Y:S01]  /*20cf0*/  MOV R17, R6 ;  /* 0x0000000600117202 */ /* 0x000fe20000000f00 */
[----:B------:R-:W-:Y:S01]  /*20d00*/  IMAD.MOV.U32 R6, RZ, RZ, R172 ;  /* 0x000000ffff067224 */ /* 0x000fe200078e00ac */
[----:B------:R-:W-:-:S07]  /*20d10*/  LOP3.LUT R5, R5, R16, R173, 0x96, !PT ;  /* 0x0000001005057212 */ /* 0x000fce00078e96ad */
.L_x_4424:
        /* <DEDUP_REMOVED lines=19> */
.L_x_4428:
        /* <DEDUP_REMOVED lines=12> */
.L_x_4429:
        /* <DEDUP_REMOVED lines=8> */
[C---:B------:R-:W-:Y:S01]  /*20f90*/  VIADD R5, R192.reuse, 0x3c6ef372 ;  /* 0x3c6ef372c0057836 */ /* 0x040fe20000000000 */
[----:B------:R-:W-:Y:S01]  /*20fa0*/  LOP3.LUT R163, R163, R172, R17, 0x96, !PT ;  /* 0x000000aca3a37212 */ /* 0x000fe200078e9611 */
[----:B------:R-:W-:Y:S01]  /*20fb0*/  IMAD.WIDE.U32 R172, R159, -0x2daee0ad, RZ ;  /* 0xd2511f539fac7825 */ /* 0x000fe200078e00ff */
[----:B------:R-:W-:Y:S02]  /*20fc0*/  IADD3 R17, PT, PT, R193, 0x76cf5d0a, RZ ;  /* 0x76cf5d0ac1117810 */ /* 0x000fe40007ffe0ff */
        /* <DEDUP_REMOVED lines=11> */
[----:B------:R-:W-:Y:S02]  /*21080*/  IADD3 R17, PT, PT, R193, -0x126145ec, RZ ;  /* 0xed9eba14c1117810 */ /* 0x000fe40007ffe0ff */
[----:B------:R-:W-:Y:S01]  /*21090*/  IADD3 R159, PT, PT, R192, 0x1715609d, RZ ;  /* 0x1715609dc09f7810 */ /* 0x000fe20007ffe0ff */
[----:B------:R-:W-:Y:S01]  /*210a0*/  IMAD.WIDE.U32 R174, R163, -0x326172a9, RZ ;  /* 0xcd9e8d57a3ae7825 */ /* 0x000fe200078e00ff */
[----:B------:R-:W-:-:S03]  /*210b0*/  LOP3.LUT R17, R17, R16, R173, 0x96, !PT ;  /* 0x0000001011117212 */ /* 0x000fc600078e96ad */
        /* <DEDUP_REMOVED lines=29> */
[----:B------:R-:W-:Y:S01]  /*21290*/  MOV R10, R176 ;  /* 0x000000b0000a7202 */ /* 0x000fe20000000f00 */
[----:B------:R-:W-:-:S05]  /*212a0*/  VIADD R5, R193, 0x96a522ad ;  /* 0x96a522adc1057836 */ /* 0x000fca0000000000 */
[----:B------:R-:W-:Y:S01]  /*212b0*/  LOP3.LUT R5, R5, R16, R173, 0x96, !PT ;  /* 0x0000001005057212 */ /* 0x000fe200078e96ad */
[----:B------:R-:W-:Y:S01]  /*212c0*/  IMAD.MOV.U32 R16, RZ, RZ, R6 ;  /* 0x000000ffff107224 */ /* 0x000fe200078e0006 */
[----:B------:R-:W-:-:S07]  /*212d0*/  MOV R6, R172 ;  /* 0x000000ac00067202 */ /* 0x000fce0000000f00 */
.L_x_4427:
        /* <DEDUP_REMOVED lines=24> */
.L_x_4431:
        /* <DEDUP_REMOVED lines=12> */
.L_x_4432:
[----:B------:R-:W-:Y:S01]  /*21520*/  IMAD.WIDE.U32 R4, R3, -0x326172a9, RZ ;  /* 0xcd9e8d5703047825 */ /* 0x000fe200078e00ff */
[----:B------:R-:W-:Y:S02]  /*21530*/  LOP3.LUT R172, R8, R175, R193, 0x96, !PT ;  /* 0x000000af08ac7212 */ /* 0x000fe400078e96c1 */
[C---:B------:R-:W-:Y:S01]  /*21540*/  IADD3 R163, PT, PT, R193.reuse, 0x76cf5d0a, RZ ;  /* 0x76cf5d0ac1a37810 */ /* 0x040fe20007ffe0ff */
[----:B------:R-:W-:Y:S01]  /*21550*/  VIADD R17, R193, 0xbb67ae85 ;  /* 0xbb67ae85c1117836 */ /* 0x000fe20000000000 */
        /* <DEDUP_REMOVED lines=9> */
[----:B------:R-:W-:-:S05]  /*215f0*/  VIADD R17, R192, 0x3c6ef372 ;  /* 0x3c6ef372c0117836 */ /* 0x000fca0000000000 */
[----:B------:R-:W-:Y:S01]  /*21600*/  LOP3.LUT R17, R17, R172, R5, 0x96, !PT ;  /* 0x000000ac11117212 */ /* 0x000fe200078e9605 */
[----:B------:R-:W-:Y:S01]  /*21610*/  IMAD.WIDE.U32 R172, R163, -0x326172a9, RZ ;  /* 0xcd9e8d57a3ac7825 */ /* 0x000fe200078e00ff */
[----:B------:R-:W-:Y:S02]  /*21620*/  IADD3 R5, PT, PT, R192, -0x255992d5, RZ ;  /* 0xdaa66d2bc0057810 */ /* 0x000fe40007ffe0ff */
[----:B------:R-:W-:Y:S01]  /*21630*/  IADD3 R163, PT, PT, R193, -0x126145ec, RZ ;  /* 0xed9eba14c1a37810 */ /* 0x000fe20007ffe0ff */
        /* <DEDUP_REMOVED lines=10> */
[----:B------:R-:W-:Y:S02]  /*216e0*/  IADD3 R5, PT, PT, R192, 0x1715609d, RZ ;  /* 0x1715609dc0057810 */ /* 0x000fe40007ffe0ff */
[----:B------:R-:W-:Y:S01]  /*216f0*/  IADD3 R163, PT, PT, R193, 0x646e171e, RZ ;  /* 0x646e171ec1a37810 */ /* 0x000fe20007ffe0ff */
        /* <DEDUP_REMOVED lines=26> */
[----:B------:R-:W-:-:S04]  /*218a0*/  LOP3.LUT R4, R5, R4, R177, 0x96, !PT ;  /* 0x0000000405047212 */ /* 0x000fc800078e96b1 */
[----:B------:R-:W-:Y:S01]  /*218b0*/  LOP3.LUT R5, R17, R174, R173, 0x96, !PT ;  /* 0x000000ae11057212 */ /* 0x000fe200078e96ad */
[----:B------:R-:W-:Y:S01]  /*218c0*/  IMAD.MOV.U32 R17, RZ, RZ, R6 ;  /* 0x000000ffff117224 */ /* 0x000fe200078e0006 */
[----:B------:R-:W-:Y:S01]  /*218d0*/  MOV R6, R172 ;  /* 0x000000ac00067202 */ /* 0x000fe20000000f00 */
[----:B------:R-:W-:-:S07]  /*218e0*/  IMAD.MOV.U32 R172, RZ, RZ, RZ ;  /* 0x000000ffffac7224 */ /* 0x000fce00078e00ff */
.L_x_4430:
        /* <DEDUP_REMOVED lines=19> */
.L_x_4434:
        /* <DEDUP_REMOVED lines=12> */
.L_x_4435:
        /* <DEDUP_REMOVED lines=61> */
.L_x_4433:
        /* <DEDUP_REMOVED lines=25> */
.L_x_4437:
        /* <DEDUP_REMOVED lines=12> */
.L_x_4438:
        /* <DEDUP_REMOVED lines=61> */
.L_x_4436:
        /* <DEDUP_REMOVED lines=19> */
.L_x_4440:
        /* <DEDUP_REMOVED lines=14> */
.L_x_4441:
        /* <DEDUP_REMOVED lines=39> */
[----:B------:R-:W-:Y:S01]  /*22950*/  IMAD.MOV.U32 R182, RZ, RZ, RZ ;  /* 0x000000ffffb67224 */ /* 0x000fe200078e00ff */
        /* <DEDUP_REMOVED lines=17> */
[----:B------:R-:W-:Y:S02]  /*22a70*/  MOV R10, R174 ;  /* 0x000000ae000a7202 */ /* 0x000fe40000000f00 */
[----:B------:R-:W-:Y:S01]  /*22a80*/  LOP3.LUT R5, R173, R172, R23, 0x96, !PT ;  /* 0x000000acad057212 */ /* 0x000fe200078e9617 */
[----:B------:R-:W-:Y:S01]  /*22a90*/  IMAD.MOV.U32 R172, RZ, RZ, R6 ;  /* 0x000000ffffac7224 */ /* 0x000fe200078e0006 */
[----:B------:R-:W-:-:S07]  /*22aa0*/  MOV R6, R22 ;  /* 0x0000001600067202 */ /* 0x000fce0000000f00 */
.L_x_4439:
[----:B------:R-:W-:Y:S01]  /*22ab0*/  I2FP.F32.U32 R23, R172 ;  /* 0x000000ac00177245 */ /* 0x000fe20000201000 */
[----:B------:R-:W-:Y:S01]  /*22ac0*/  HADD2.F32 R22, -RZ, R143.H1_H1 ;  /* 0x3000008fff167230 */ /* 0x000fe20000004100 */
[----:B------:R-:W-:Y:S01]  /*22ad0*/  PRMT R21, R18, 0x5410, R21 ;  /* 0x0000541012157816 */ /* 0x000fe20000000015 */
[----:B------:R-:W-:Y:S01]  /*22ae0*/  @P1 HADD2.F32 R173, -RZ, R147.H1_H1 ;  /* 0x30000093ffad1230 */ /* 0x000fe20000004100 */
        /* <DEDUP_REMOVED lines=8> */
[----:B------:R-:W-:Y:S01]  /*22b70*/  @P1 FADD.FTZ R163, R173, R22 ;  /* 0x00000016ada31221 */ /* 0x000fe20000010000 */
[----:B------:R-:W-:Y:S02]  /*22b80*/  @!P1 MOV R163, R22 ;  /* 0x0000001600a39202 */ /* 0x000fe40000000f00 */
[----:B------:R-:W-:Y:S02]  /*22b90*/  PRMT R22, R170, 0x5410, R178 ;  /* 0x00005410aa167816 */ /* 0x000fe400000000b2 */
[----:B------:R-:W-:-:S04]  /*22ba0*/  F2FP.F16.F32.PACK_AB R172, RZ, R163 ;  /* 0x000000a3ffac723e */ /* 0x000fc800000000ff */
[----:B------:R-:W-:Y:S01]  /*22bb0*/  PRMT R23, R167, 0x5410, R172 ;  /* 0x00005410a7177816 */ /* 0x000fe200000000ac */
[----:B------:R-:W-:Y:S06]  /*22bc0*/  BRA `(.L_x_4442) ;  /* 0x00000030000c7947 */ /* 0x000fec0003800000 */
.L_x_4393:
        /* <DEDUP_REMOVED lines=15> */
.L_x_4444:
        /* <DEDUP_REMOVED lines=12> */
.L_x_4445:
[----:B--2---:R-:W-:Y:S01]  /*22d80*/  IMAD.WIDE.U32 R158, R3, -0x326172a9, RZ ;  /* 0xcd9e8d57039e7825 */ /* 0x004fe200078e00ff */
        /* <DEDUP_REMOVED lines=60> */
.L_x_4443:
[----:B------:R-:W-:Y:S01]  /*23150*/  I2FP.F32.U32 R9, R9 ;  /* 0x0000000900097245 */ /* 0x000fe20000201000 */
[----:B-----5:R-:W-:Y:S01]  /*23160*/  HADD2.F32 R27, -RZ, R20.H0_H0 ;  /* 0x20000014ff1b7230 */ /* 0x020fe20000004100 */
        /* <DEDUP_REMOVED lines=21> */
.L_x_4447:
[----:B------:R-:W-:-:S04]  /*232c0*/  VIADD R2, R2, 0x1 ;  /* 0x0000000102027836 */ /* 0x000fc80000000000 */
[C---:B--2---:R-:W-:Y:S01]  /*232d0*/  IMAD.WIDE.U32 R158, R2.reuse, -0x2daee0ad, RZ ;  /* 0xd2511f53029e7825 */ /* 0x044fe200078e00ff */
        /* <DEDUP_REMOVED lines=10> */
.L_x_4448:
        /* <DEDUP_REMOVED lines=60> */
[----:B------:R-:W-:-:S07]  /*23740*/  LOP3.LUT R5, R5, R158, R167, 0x96, !PT ;  /* 0x0000009e05057212 */ /* 0x000fce00078e96a7 */
.L_x_4446:
[----:B------:R-:W-:Y:S01]  /*23750*/  I2FP.F32.U32 R27, R27 ;  /* 0x0000001b001b7245 */ /* 0x000fe20000201000 */
[----:B------:R-:W-:Y:S01]  /*23760*/  HADD2.F32 R20, -RZ, R20.H1_H1 ;  /* 0x30000014ff147230 */ /* 0x000fe20000004100 */
[----:B------:R-:W-:Y:S01]  /*23770*/  ISETP.NE.AND P3, PT, R157, 0x1, PT ;  /* 0x000000019d00780c */ /* 0x000fe20003f65270 */
[----:B--2---:R-:W-:Y:S02]  /*23780*/  HFMA2 R159, -RZ, RZ, 0, 1.1920928955078125e-07 ;  /* 0x00000002ff9f7431 */ /* 0x004fe400000001ff */
[----:B------:R-:W-:Y:S02]  /*23790*/  IMAD.MOV.U32 R151, RZ, RZ, R10 ;  /* 0x000000ffff977224 */ /* 0x000fe400078e000a */
[----:B------:R-:W-:Y:S01]  /*237a0*/  FFMA.FTZ R27, R27, R0, 1.1641532182693481445e-10 ;  /* 0x2f0000001b1b7423 */ /* 0x000fe20000010000 */
[----:B------:R-:W-:-:S04]  /*237b0*/  FMUL.FTZ R20, R20, UR5 ;  /* 0x0000000514147c20 */ /* 0x000fc80008410000 */
[----:B------:R-:W-:Y:S01]  /*237c0*/  FSETP.GTU.FTZ.AND P2, PT, R27, UR4, PT ;  /* 0x000000041b007c0b */ /* 0x000fe2000bf5c000 */
[----:B------:R-:W-:-:S03]  /*237d0*/  @P1 HADD2.F32 R27, -RZ, R144.H1_H1 ;  /* 0x30000090ff1b1230 */ /* 0x000fc60000004100 */
        /* <DEDUP_REMOVED lines=14> */
.L_x_4450:
        /* <DEDUP_REMOVED lines=12> */
.L_x_4451:
        /* <DEDUP_REMOVED lines=50> */
[----:B------:R-:W-:-:S03]  /*23ca0*/  LOP3.LUT R5, R5, R4, R173, 0x96, !PT ;  /* 0x0000000405057212 */ /* 0x000fc600078e96ad */
[----:B------:R-:W-:-:S04]  /*23cb0*/  IMAD.WIDE.U32 R174, R151, -0x326172a9, RZ ;  /* 0xcd9e8d5797ae7825 */ /* 0x000fc800078e00ff */
[----:B------:R-:W-:Y:S01]  /*23cc0*/  IMAD.WIDE.U32 R158, R5, -0x2daee0ad, RZ ;  /* 0xd2511f53059e7825 */ /* 0x000fe200078e00ff */
[----:B------:R-:W-:-:S03]  /*23cd0*/  IADD3 R5, PT, PT, R193, -0x695add53, RZ ;  /* 0x96a522adc1057810 */ /* 0x000fc60007ffe0ff */
[----:B------:R-:W-:Y:S01]  /*23ce0*/  VIADD R151, R192, 0x8ff34781 ;  /* 0x8ff34781c0977836 */ /* 0x000fe20000000000 */
[----:B------:R-:W-:Y:S01]  /*23cf0*/  LOP3.LUT R5, R5, R166, R159, 0x96, !PT ;  /* 0x000000a605057212 */ /* 0x000fe200078e969f */
[----:B------:R-:W-:Y:S02]  /*23d00*/  HFMA2 R159, -RZ, RZ, 0, 0 ;  /* 0x00000000ff9f7431 */ /* 0x000fe400000001ff */
[----:B------:R-:W-:Y:S01]  /*23d10*/  IMAD.MOV.U32 R10, RZ, RZ, R174 ;  /* 0x000000ffff0a7224 */ /* 0x000fe200078e00ae */
[----:B------:R-:W-:Y:S02]  /*23d20*/  LOP3.LUT R4, R151, R172, R175, 0x96, !PT ;  /* 0x000000ac97047212 */ /* 0x000fe400078e96af */
[----:B------:R-:W-:Y:S01]  /*23d30*/  MOV R151, R6 ;  /* 0x0000000600977202 */ /* 0x000fe20000000f00 */
[----:B------:R-:W-:-:S07]  /*23d40*/  IMAD.MOV.U32 R6, RZ, RZ, R158 ;  /* 0x000000ffff067224 */ /* 0x000fce00078e009e */
.L_x_4449:
        /* <DEDUP_REMOVED lines=23> */
.L_x_4453:
        /* <DEDUP_REMOVED lines=12> */
.L_x_4454:
        /* <DEDUP_REMOVED lines=57> */
[----:B------:R-:W-:Y:S02]  /*24310*/  VIADD R5, R193, 0x96a522ad ;  /* 0x96a522adc1057836 */ /* 0x000fe40000000000 */
[----:B------:R-:W-:Y:S01]  /*24320*/  IMAD.MOV.U32 R157, RZ, RZ, R6 ;  /* 0x000000ffff9d7224 */ /* 0x000fe200078e0006 */
[----:B------:R-:W-:Y:S02]  /*24330*/  MOV R6, R172 ;  /* 0x000000ac00067202 */ /* 0x000fe40000000f00 */
[----:B------:R-:W-:-:S07]  /*24340*/  LOP3.LUT R5, R5, R158, R173, 0x96, !PT ;  /* 0x0000009e05057212 */ /* 0x000fce00078e96ad */
.L_x_4452:
        /* <DEDUP_REMOVED lines=23> */
.L_x_4456:
[----:B------:R-:W-:-:S04]  /*244c0*/  IADD3 R2, PT, PT, R2, 0x1, RZ ;  /* 0x0000000102027810 */ /* 0x000fc80007ffe0ff */
        /* <DEDUP_REMOVED lines=11> */
.L_x_4457:
        /* <DEDUP_REMOVED lines=61> */
.L_x_4455:
        /* <DEDUP_REMOVED lines=22> */
.L_x_4459:
        /* <DEDUP_REMOVED lines=12> */
.L_x_4460:
        /* <DEDUP_REMOVED lines=61> */
.L_x_4458:
[----:B------:R-:W-:Y:S01]  /*24f40*/  I2FP.F32.U32 R159, R159 ;  /* 0x0000009f009f7245 */ /* 0x000fe20000201000 */
[----:B------:R-:W-:Y:S01]  /*24f50*/  HADD2.F32 R22, -RZ, R22.H1_H1 ;  /* 0x30000016ff167230 */ /* 0x000fe20000004100 */
[----:B------:R-:W-:Y:S01]  /*24f60*/  ISETP.NE.AND P4, PT, R173, 0x1, PT ;  /* 0x00000001ad00780c */ /* 0x000fe20003f85270 */
[----:B------:R-:W-:Y:S02]  /*24f70*/  @P1 HADD2.F32 R172, -RZ, R146.H1_H1 ;  /* 0x30000092ffac1230 */ /* 0x000fe40000004100 */
        /* <DEDUP_REMOVED lines=18> */
.L_x_4462:
        /* <DEDUP_REMOVED lines=12> */
.L_x_4463:
        /* <DEDUP_REMOVED lines=61> */
.L_x_4461:
[----:B------:R-:W-:Y:S01]  /*25530*/  I2FP.F32.U32 R163, R163 ;  /* 0x000000a300a37245 */ /* 0x000fe20000201000 */
[----:B------:R-:W-:Y:S01]  /*25540*/  HADD2.F32 R172, -RZ, R23.H0_H0 ;  /* 0x20000017ffac7230 */ /* 0x000fe20000004100 */
[----:B------:R-:W-:Y:S01]  /*25550*/  ISETP.NE.AND P5, PT, R174, 0x1, PT ;  /* 0x00000001ae00780c */ /* 0x000fe20003fa5270 */
[----:B------:R-:W-:Y:S02]  /*25560*/  @P1 HADD2.F32 R173, -RZ, R147.H0_H0 ;  /* 0x20000093ffad1230 */ /* 0x000fe40000004100 */
        /* <DEDUP_REMOVED lines=18> */
.L_x_4465:
        /* <DEDUP_REMOVED lines=12> */
.L_x_4466:
        /* <DEDUP_REMOVED lines=9> */
[----:B------:R-:W-:Y:S01]  /*257e0*/  IMAD.MOV.U32 R182, RZ, RZ, RZ ;  /* 0x000000ffffb67224 */ /* 0x000fe200078e00ff */
        /* <DEDUP_REMOVED lines=43> */
[----:B------:R-:W-:Y:S01]  /*25aa0*/  IADD3 R5, PT, PT, R192, -0x700cb87f, RZ ;  /* 0x8ff34781c0057810 */ /* 0x000fe20007ffe0ff */
[----:B------:R-:W-:Y:S01]  /*25ab0*/  VIADD R163, R193, 0x96a522ad ;  /* 0x96a522adc1a37836 */ /* 0x000fe20000000000 */
[----:B------:R-:W-:Y:S01]  /*25ac0*/  MOV R10, R176 ;  /* 0x000000b0000a7202 */ /* 0x000fe20000000f00 */
[----:B------:R-:W-:Y:S01]  /*25ad0*/  IMAD.WIDE.U32 R172, R172, -0x2daee0ad, RZ ;  /* 0xd2511f53acac7825 */ /* 0x000fe200078e00ff */
[----:B------:R-:W-:-:S04]  /*25ae0*/  LOP3.LUT R4, R5, R4, R177, 0x96, !PT ;  /* 0x0000000405047212 */ /* 0x000fc800078e96b1 */
[----:B------:R-:W-:Y:S01]  /*25af0*/  LOP3.LUT R5, R163, R174, R173, 0x96, !PT ;  /* 0x000000aea3057212 */ /* 0x000fe200078e96ad */
[----:B------:R-:W-:Y:S01]  /*25b00*/  IMAD.MOV.U32 R163, RZ, RZ, R6 ;  /* 0x000000ffffa37224 */ /* 0x000fe200078e0006 */
[----:B------:R-:W-:-:S07]  /*25b10*/  MOV R6, R172 ;  /* 0x000000ac00067202 */ /* 0x000fce0000000f00 */
.L_x_4464:
        /* <DEDUP_REMOVED lines=14> */
.L_x_4442:
[----:B------:R-:W-:Y:S01]  /*25c00*/  SEL R165, RZ, 0x1000000, !P5 ;  /* 0x01000000ffa57807 */ /* 0x000fe20006800000 */
[C---:B------:R-:W-:Y:S01]  /*25c10*/  IMAD.WIDE.U32 R180, R224.reuse, 0x10, R208 ;  /* 0x00000010e0b47825 */ /* 0x040fe200078e00d0 */
[----:B------:R-:W-:Y:S01]  /*25c20*/  SEL R174, RZ, 0x10000, !P4 ;  /* 0x00010000ffae7807 */ /* 0x000fe20006000000 */
[----:B------:R-:W0:Y:S01]  /*25c30*/  @P1 LDC.64 R172, c[0x0][0x3a0] ;  /* 0x0000e800ffac1b82 */ /* 0x000e220000000a00 */
[----:B------:R-:W-:Y:S01]  /*25c40*/  SEL R175, RZ, 0x100, !P3 ;  /* 0x00000100ffaf7807 */ /* 0x000fe20005800000 */
[----:B------:R-:W-:Y:S01]  /*25c50*/  IMAD.WIDE.U32 R176, R224, 0x8, R206 ;  /* 0x00000008e0b07825 */ /* 0x000fe200078e00ce */
[----:B------:R-:W-:Y:S01]  /*25c60*/  ISETP.NE.AND P5, PT, R27, RZ, PT ;  /* 0x000000ff1b00720c */ /* 0x000fe20003fa5270 */
[----:B------:R1:W-:Y:S01]  /*25c70*/  STG.E.128 desc[UR8][R180.64], R20 ;  /* 0x00000014b4007986 */ /* 0x0003e2000c101d08 */
[----:B------:R-:W-:Y:S02]  /*25c80*/  ISETP.NE.AND P4, PT, R151, RZ, PT ;  /* 0x000000ff9700720c */ /* 0x000fe40003f85270 */
[----:B------:R-:W-:-:S02]  /*25c90*/  ISETP.NE.AND P3, PT, R166, RZ, PT ;  /* 0x000000ffa600720c */ /* 0x000fc40003f65270 */
[----:B------:R-:W-:Y:S01]  /*25ca0*/  ISETP.NE.AND P6, PT, R9, RZ, PT ;  /* 0x000000ff0900720c */ /* 0x000fe20003fc5270 */
[----:B------:R-:W1:Y:S01]  /*25cb0*/  @P0 LDC.64 R166, c[0x0][0x398] ;  /* 0x0000e600ffa60b82 */ /* 0x000e620000000a00 */
[----:B------:R-:W-:Y:S02]  /*25cc0*/  SEL R27, RZ, 0x1000000, !P3 ;  /* 0x01000000ff1b7807 */ /* 0x000fe40005800000 */
[----:B------:R-:W-:Y:S02]  /*25cd0*/  SEL R170, RZ, 0x10000, !P4 ;  /* 0x00010000ffaa7807 */ /* 0x000fe40006000000 */
[----:B------:R-:W-:Y:S02]  /*25ce0*/  SEL R9, RZ, 0x100, !P5 ;  /* 0x00000100ff097807 */ /* 0x000fe40006800000 */
[----:B------:R-:W-:Y:S02]  /*25cf0*/  LOP3.LUT R175, R175, R165, R174, 0xfe, !PT ;  /* 0x000000a5afaf7212 */ /* 0x000fe400078efeae */
[----:B------:R-:W-:-:S02]  /*25d00*/  LOP3.LUT R9, R9, R27, R170, 0xfe, !PT ;  /* 0x0000001b09097212 */ /* 0x000fc400078efeaa */
[----:B------:R-:W-:Y:S02]  /*25d10*/  SEL R174, RZ, 0x1, !P2 ;  /* 0x00000001ffae7807 */ /* 0x000fe40005000000 */
[----:B------:R-:W-:Y:S02]  /*25d20*/  SEL R170, RZ, 0x1, !P6 ;  /* 0x00000001ffaa7807 */ /* 0x000fe40007000000 */
[----:B------:R-:W-:Y:S02]  /*25d30*/  LOP3.LUT R175, R175, R174, RZ, 0xfc, !PT ;  /* 0x000000aeafaf7212 */ /* 0x000fe400078efcff */
[----:B------:R-:W-:Y:S02]  /*25d40*/  LOP3.LUT R174, R9, R170, RZ, 0xfc, !PT ;  /* 0x000000aa09ae7212 */ /* 0x000fe400078efcff */
[----:B------:R-:W-:-:S03]  /*25d50*/  IADD3 R223, PT, PT, R164, 0x200, RZ ;  /* 0x00000200a4df7810 */ /* 0x000fc60007ffe0ff */
[----:B------:R2:W-:Y:S02]  /*25d60*/  STG.E.64 desc[UR8][R176.64], R174 ;  /* 0x000000aeb0007986 */ /* 0x0005e4000c101b08 */
[----:B------:R-:W-:-:S04]  /*25d70*/  IMAD.WIDE.U32 R178, R223, 0x10, R168 ;  /* 0x00000010dfb27825 */ /* 0x000fc800078e00a8 */
[----:B-1----:R-:W-:-:S04]  /*25d80*/  @P0 IMAD.WIDE.U32 R20, R223, 0x10, R166 ;  /* 0x00000010df140825 */ /* 0x002fc800078e00a6 */
[----:B0-----:R-:W-:Y:S01]  /*25d90*/  @P1 IMAD.WIDE.U32 R22, R223, 0x10, R172 ;  /* 0x00000010df161825 */ /* 0x001fe200078e00ac */
[----:B--2---:R-:W-:Y:S06]  /*25da0*/  @!P0 BRA `(.L_x_4467) ;  /* 0x0000000000508947 */ /* 0x004fec0003800000 */
[----:B------:R-:W-:Y:S01]  /*25db0*/  IMAD.U32 R27, R17, 0x10000, RZ ;  /* 0x00010000111b7824 */ /* 0x000fe200078e00ff */
[----:B------:R-:W0:Y:S01]  /*25dc0*/  LDC.64 R166, c[0x0][0x3b8] ;  /* 0x0000ee00ffa67b82 */ /* 0x000e220000000a00 */
[----:B------:R-:W-:Y:S02]  /*25dd0*/  LOP3.LUT R9, R18, 0xffff, RZ, 0xc0, !PT ;  /* 0x0000ffff12097812 */ /* 0x000fe400078ec0ff */
[----:B------:R-:W-:Y:S02]  /*25de0*/  PRMT R172, R16, 0x7104, RZ ;  /* 0x0000710410ac7816 */ /* 0x000fe400000000ff */
[----:B------:R-:W-:Y:S02]  /*25df0*/  LOP3.LUT R170, R27, 0xff0000, RZ, 0xc0, !PT ;  /* 0x00ff00001baa7812 */ /* 0x000fe400078ec0ff */
[----:B------:R-:W-:Y:S02]  /*25e00*/  LOP3.LUT R173, R14, 0xff, RZ, 0xc0, !PT ;  /* 0x000000ff0ead7812 */ /* 0x000fe400078ec0ff */
[----:B------:R-:W-:-:S02]  /*25e10*/  PRMT R9, R170, 0x4210, R9 ;  /* 0x00004210aa097816 */ /* 0x000fc40000000009 */
        /* <DEDUP_REMOVED lines=13> */
.L_x_4467:
[----:B------:R1:W5:Y:S04]  /*25ef0*/  @P0 LDG.E.128 R140, desc[UR8][R20.64] ;  /* 0x00000008148c0981 */ /* 0x000368000c1e1d00 */
[----:B------:R1:W5:Y:S04]  /*25f00*/  @P1 LDG.E.128 R144, desc[UR8][R22.64] ;  /* 0x0000000816901981 */ /* 0x000368000c1e1d00 */
[----:B------:R1:W5:Y:S01]  /*25f10*/  LDG.E.128 R20, desc[UR8][R178.64] ;  /* 0x00000008b2147981 */ /* 0x000362000c1e1d00 */
[----:B------:R-:W-:Y:S05]  /*25f20*/  @!P0 BRA `(.L_x_4468) ;  /* 0x0000005c00e08947 */ /* 0x000fea0003800000 */
[----:B------:R-:W-:Y:S01]  /*25f30*/  ISETP.NE.AND P2, PT, R182, 0x1, PT ;  /* 0x00000001b600780c */ /* 0x000fe20003f45270 */
[----:B------:R-:W-:Y:S02]  /*25f40*/  HFMA2 R12, -RZ, RZ, 0, 1.1920928955078125e-07 ;  /* 0x00000002ff0c7431 */ /* 0x000fe400000001ff */
        /* <DEDUP_REMOVED lines=13> */
.L_x_4470:
        /* <DEDUP_REMOVED lines=12> */
.L_x_4471:
        /* <DEDUP_REMOVED lines=52> */
[----:B------:R-:W-:-:S03]  /*26420*/  IADD3 R5, PT, PT, R192, -0x700cb87f, RZ ;  /* 0x8ff34781c0057810 */ /* 0x000fc60007ffe0ff */
[----:B------:R-:W-:Y:S01]  /*26430*/  IMAD.WIDE.U32 R12, R9, -0x2daee0ad, RZ ;  /* 0xd2511f53090c7825 */ /* 0x000fe200078e00ff */
[----:B------:R-:W-:-:S03]  /*26440*/  LOP3.LUT R4, R5, R4, R11, 0x96, !PT ;  /* 0x0000000405047212 */ /* 0x000fc600078e960b */
[----:B------:R-:W-:Y:S01]  /*26450*/  VIADD R9, R193, 0x96a522ad ;  /* 0x96a522adc1097836 */ /* 0x000fe20000000000 */
[----:B------:R-:W-:Y:S01]  /*26460*/  MOV R170, R12 ;  /* 0x0000000c00aa7202 */ /* 0x000fe20000000f00 */
[----:B------:R-:W-:-:S03]  /*26470*/  HFMA2 R12, -RZ, RZ, 0, 0 ;  /* 0x00000000ff0c7431 */ /* 0x000fc600000001ff */
[----:B------:R-:W-:Y:S01]  /*26480*/  LOP3.LUT R5, R9, R16, R13, 0x96, !PT ;  /* 0x0000001009057212 */ /* 0x000fe200078e960d */
[----:B------:R-:W-:-:S07]  /*26490*/  IMAD.MOV.U32 R9, RZ, RZ, R6 ;  /* 0x000000ffff097224 */ /* 0x000fce00078e0006 */
.L_x_4469:
[----:B------:R-:W-:Y:S01]  /*264a0*/  I2FP.F32.U32 R9, R9 ;  /* 0x0000000900097245 */ /* 0x000fe20000201000 */
[----:B-----5:R-:W-:Y:S01]  /*264b0*/  HADD2.F32 R6, -RZ, R20.H0_H0 ;  /* 0x20000014ff067230 */ /* 0x020fe20000004100 */
[----:B------:R-:W-:Y:S01]  /*264c0*/  ISETP.NE.AND P3, PT, R12, 0x1, PT ;  /* 0x000000010c00780c */ /* 0x000fe20003f65270 */
[----:B------:R-:W-:Y:S01]  /*264d0*/  IMAD.MOV.U32 R13, RZ, RZ, 0x2 ;  /* 0x00000002ff0d7424 */ /* 0x000fe200078e00ff */
[----:B------:R-:W-:Y:S01]  /*264e0*/  MOV R11, R10 ;  /* 0x0000000a000b7202 */ /* 0x000fe20000000f00 */
[----:B------:R-:W-:-:S05]  /*264f0*/  FFMA.FTZ R9, R9, R0, 1.1641532182693481445e-10 ;  /* 0x2f00000009097423 */ /* 0x000fca0000010000 */
[----:B------:R-:W-:Y:S01]  /*26500*/  FSETP.GTU.FTZ.AND P2, PT, R9, UR4, PT ;  /* 0x0000000409007c0b */ /* 0x000fe2000bf5c000 */
[----:B------:R-:W-:-:S03]  /*26510*/  FMUL.FTZ R9, R6, UR5 ;  /* 0x0000000506097c20 */ /* 0x000fc60008410000 */
        /* <DEDUP_REMOVED lines=12> */
.L_x_4473:
        /* <DEDUP_REMOVED lines=12> */
.L_x_4474:
        /* <DEDUP_REMOVED lines=61> */
.L_x_4472:
[----:B------:R-:W-:Y:S01]  /*26a70*/  I2FP.F32.U32 R11, R11 ;  /* 0x0000000b000b7245 */ /* 0x000fe20000201000 */
[----:B------:R-:W-:Y:S01]  /*26a80*/  HADD2.F32 R12, -RZ, R140.H0_H0 ;  /* 0x2000008cff0c7230 */ /* 0x000fe20000004100 */
[----:B------:R-:W-:Y:S01]  /*26a90*/  ISETP.NE.AND P3, PT, R13, 0x1, PT ;  /* 0x000000010d00780c */ /* 0x000fe20003f65270 */
[----:B0-----:R-:W-:Y:S02]  /*26aa0*/  @P1 HADD2.F32 R172, -RZ, R144.H0_H0 ;  /* 0x20000090ffac1230 */ /* 0x001fe40000004100 */
[----:B------:R-:W-:Y:S01]  /*26ab0*/  FFMA.FTZ R11, R11, R0, 1.1641532182693481445e-10 ;  /* 0x2f0000000b0b7423 */ /* 0x000fe20000010000 */
[----:B------:R-:W-:-:S04]  /*26ac0*/  FMUL.FTZ R12, R12, UR5 ;  /* 0x000000050c0c7c20 */ /* 0x000fc80008410000 */
[----:B------:R-:W-:-:S04]  /*26ad0*/  FSETP.GTU.FTZ.AND P2, PT, R11, UR4, PT ;  /* 0x000000040b007c0b */ /* 0x000fc8000bf5c000 */
[----:B------:R-:W-:Y:S02]  /*26ae0*/  FSEL R12, R12, RZ, !P2 ;  /* 0x000000ff0c0c7208 */ /* 0x000fe40005000000 */
[----:B------:R-:W-:-:S03]  /*26af0*/  SEL R11, RZ, 0x1, P2 ;  /* 0x00000001ff0b7807 */ /* 0x000fc60001000000 */
[----:B------:R-:W-:Y:S01]  /*26b00*/  FADD.FTZ R9, R9, R12 ;  /* 0x0000000c09097221 */ /* 0x000fe20000010000 */
[----:B------:R-:W-:-:S03]  /*26b10*/  IMAD.MOV.U32 R12, RZ, RZ, 0x2 ;  /* 0x00000002ff0c7424 */ /* 0x000fc600078e00ff */
[----:B------:R-:W-:Y:S01]  /*26b20*/  @P1 FADD.FTZ R172, R172, R9 ;  /* 0x00000009acac1221 */ /* 0x000fe20000010000 */
[----:B------:R-:W-:Y:S02]  /*26b30*/  @!P1 MOV R172, R9 ;  /* 0x0000000900ac9202 */ /* 0x000fe40000000f00 */
        /* <DEDUP_REMOVED lines=11> */
.L_x_4476:
        /* <DEDUP_REMOVED lines=12> */
.L_x_4477:
        /* <DEDUP_REMOVED lines=61> */
.L_x_4475:
[----:B------:R-:W-:Y:S01]  /*27080*/  I2FP.F32.U32 R9, R9 ;  /* 0x0000000900097245 */ /* 0x000fe20000201000 */
[----:B-1----:R-:W-:Y:S01]  /*27090*/  HADD2.F32 R20, -RZ, R20.H1_H1 ;  /* 0x30000014ff147230 */ /* 0x002fe20000004100 */
        /* <DEDUP_REMOVED lines=18> */
.L_x_4479:
        /* <DEDUP_REMOVED lines=12> */
.L_x_4480:
        /* <DEDUP_REMOVED lines=61> */
.L_x_4478:
        /* <DEDUP_REMOVED lines=24> */
.L_x_4482:
        /* <DEDUP_REMOVED lines=12> */
.L_x_4483:
        /* <DEDUP_REMOVED lines=34> */
[----:B------:R-:W-:Y:S01]  /*27ab0*/  IMAD.WIDE.U32 R16, R13, -0x2daee0ad, RZ ;  /* 0xd2511f530d107825 */ /* 0x000fe200078e00ff */
[----:B------:R-:W-:-:S03]  /*27ac0*/  IADD3 R15, PT, PT, R193, 0x1fd5c5a3, RZ ;  /* 0x1fd5c5a3c10f7810 */ /* 0x000fc60007ffe0ff */
[----:B------:R-:W-:Y:S02]  /*27ad0*/  VIADD R13, R193, 0x646e171e ;  /* 0x646e171ec10d7836 */ /* 0x000fe40000000000 */
[----:B------:R-:W-:-:S03]  /*27ae0*/  IMAD.WIDE.U32 R166, R166, -0x326172a9, RZ ;  /* 0xcd9e8d57a6a67825 */ /* 0x000fc600078e00ff */
        /* <DEDUP_REMOVED lines=23> */
.L_x_4481:
[----:B------:R-:W-:Y:S01]  /*27c60*/  I2FP.F32.U32 R13, R13 ;  /* 0x0000000d000d7245 */ /* 0x000fe20000201000 */
[----:B------:R-:W-:Y:S01]  /*27c70*/  HADD2.F32 R14, -RZ, R21.H0_H0 ;  /* 0x20000015ff0e7230 */ /* 0x000fe20000004100 */
[----:B------:R-:W-:Y:S01]  /*27c80*/  ISETP.NE.AND P3, PT, R15, 0x1, PT ;  /* 0x000000010f00780c */ /* 0x000fe20003f65270 */
[----:B------:R-:W-:Y:S02]  /*27c90*/  IMAD.MOV.U32 R17, RZ, RZ, 0x2 ;  /* 0x00000002ff117424 */ /* 0x000fe400078e00ff */
[----:B------:R-:W-:-:S05]  /*27ca0*/  FFMA.FTZ R13, R13, R0, 1.1641532182693481445e-10 ;  /* 0x2f0000000d0d7423 */ /* 0x000fca0000010000 */
[----:B------:R-:W-:Y:S01]  /*27cb0*/  FSETP.GTU.FTZ.AND P2, PT, R13, UR4, PT ;  /* 0x000000040d007c0b */ /* 0x000fe2000bf5c000 */
[----:B------:R-:W-:Y:S01]  /*27cc0*/  FMUL.FTZ R13, R14, UR5 ;  /* 0x000000050e0d7c20 */ /* 0x000fe20008410000 */
        /* <DEDUP_REMOVED lines=13> */
.L_x_4485:
        /* <DEDUP_REMOVED lines=12> */
.L_x_4486:
[----:B------:R-:W-:Y:S01]  /*27e60*/  IMAD.WIDE.U32 R166, R3, -0x326172a9, RZ ;  /* 0xcd9e8d5703a67825 */ /* 0x000fe200078e00ff */
[----:B------:R-:W-:Y:S02]  /*27e70*/  LOP3.LUT R4, R8, R17, R193, 0x96, !PT ;  /* 0x0000001108047212 */ /* 0x000fe400078e96c1 */
[----:B------:R-:W-:Y:S02]  /*27e80*/  IADD3 R17, PT, PT, R192, -0x61c88647, RZ ;  /* 0x9e3779b9c0117810 */ /* 0x000fe40007ffe0ff */
        /* <DEDUP_REMOVED lines=58> */
.L_x_4484:
[----:B------:R-:W-:Y:S01]  /*28230*/  I2FP.F32.U32 R15, R14 ;  /* 0x0000000e000f7245 */ /* 0x000fe20000201000 */
[----:B------:R-:W-:Y:S01]  /*28240*/  HADD2.F32 R14, -RZ, R141.H0_H0 ;  /* 0x2000008dff0e7230 */ /* 0x000fe20000004100 */
[----:B------:R-:W-:Y:S01]  /*28250*/  ISETP.NE.AND P3, PT, R17, 0x1, PT ;  /* 0x000000011100780c */ /* 0x000fe20003f65270 */
[----:B------:R-:W-:Y:S02]  /*28260*/  @P1 HADD2.F32 R16, -RZ, R145.H0_H0 ;  /* 0x20000091ff101230 */ /* 0x000fe40000004100 */
[----:B------:R-:W-:Y:S01]  /*28270*/  FFMA.FTZ R15, R15, R0, 1.1641532182693481445e-10 ;  /* 0x2f0000000f0f7423 */ /* 0x000fe20000010000 */
[----:B------:R-:W-:-:S04]  /*28280*/  FMUL.FTZ R14, R14, UR5 ;  /* 0x000000050e0e7c20 */ /* 0x000fc80008410000 */
[----:B------:R-:W-:Y:S02]  /*28290*/  FSETP.GTU.FTZ.AND P2, PT, R15, UR4, PT ;  /* 0x000000040f007c0b */ /* 0x000fe4000bf5c000 */
[----:B------:R-:W-:Y:S02]  /*282a0*/  MOV R15, R10 ;  /* 0x0000000a000f7202 */ /* 0x000fe40000000f00 */
[----:B------:R-:W-:-:S05]  /*282b0*/  FSEL R14, R14, RZ, !P2 ;  /* 0x000000ff0e0e7208 */ /* 0x000fca0005000000 */
[----:B------:R-:W-:Y:S01]  /*282c0*/  FADD.FTZ R13, R13, R14 ;  /* 0x0000000e0d0d7221 */ /* 0x000fe20000010000 */
[----:B------:R-:W-:-:S03]  /*282d0*/  IMAD.MOV.U32 R14, RZ, RZ, 0x2 ;  /* 0x00000002ff0e7424 */ /* 0x000fc600078e00ff */
        /* <DEDUP_REMOVED lines=13> */
.L_x_4488:
        /* <DEDUP_REMOVED lines=12> */
.L_x_4489:
        /* <DEDUP_REMOVED lines=59> */
[----:B------:R-:W-:Y:S01]  /*28820*/  MOV R170, R14 ;  /* 0x0000000e00aa7202 */ /* 0x000fe20000000f00 */
[----:B------:R-:W-:-:S07]  /*28830*/  IMAD.MOV.U32 R14, RZ, RZ, RZ ;  /* 0x000000ffff0e7224 */ /* 0x000fce00078e00ff */
.L_x_4487:
        /* <DEDUP_REMOVED lines=20> */
.L_x_4491:
        /* <DEDUP_REMOVED lines=12> */
.L_x_4492:
        /* <DEDUP_REMOVED lines=61> */
.L_x_4490:
[----:B------:R-:W-:Y:S01]  /*28e10*/  I2FP.F32.U32 R15, R15 ;  /* 0x0000000f000f7245 */ /* 0x000fe20000201000 */
[----:B------:R-:W-:Y:S01]  /*28e20*/  HADD2.F32 R14, -RZ, R141.H1_H1 ;  /* 0x3000008dff0e7230 */ /* 0x000fe20000004100 */
[----:B------:R-:W-:Y:S01]  /*28e30*/  MOV R20, 0x2 ;  /* 0x0000000200147802 */ /* 0x000fe20000000f00 */
[----:B------:R-:W-:Y:S02]  /*28e40*/  @P1 HADD2.F32 R17, -RZ, R145.H1_H1 ;  /* 0x30000091ff111230 */ /* 0x000fe40000004100 */
        /* <DEDUP_REMOVED lines=20> */
.L_x_4494:
        /* <DEDUP_REMOVED lines=12> */
.L_x_4495:
        /* <DEDUP_REMOVED lines=61> */
.L_x_4493:
        /* <DEDUP_REMOVED lines=19> */
.L_x_4497:
        /* <DEDUP_REMOVED lines=12> */
.L_x_4498:
        /* <DEDUP_REMOVED lines=61> */
.L_x_4496:
        /* <DEDUP_REMOVED lines=25> */
.L_x_4500:
        /* <DEDUP_REMOVED lines=12> */
.L_x_4501:
        /* <DEDUP_REMOVED lines=17> */
[----:B------:R-:W-:Y:S02]  /*29d40*/  IADD3 R5, PT, PT, R192, -0x255992d5, RZ ;  /* 0xdaa66d2bc0057810 */ /* 0x000fe40007ffe0ff */
        /* <DEDUP_REMOVED lines=11> */
[----:B------:R-:W-:Y:S02]  /*29e00*/  IADD3 R5, PT, PT, R192, 0x1715609d, RZ ;  /* 0x1715609dc0057810 */ /* 0x000fe40007ffe0ff */
        /* <DEDUP_REMOVED lines=27> */
[----:B------:R-:W-:Y:S01]  /*29fc0*/  IMAD.MOV.U32 R167, RZ, RZ, RZ ;  /* 0x000000ffffa77224 */ /* 0x000fe200078e00ff */
[----:B------:R-:W-:Y:S01]  /*29fd0*/  LOP3.LUT R5, R21, R20, R17, 0x96, !PT ;  /* 0x0000001415057212 */ /* 0x000fe200078e9611 */
[----:B------:R-:W-:Y:S01]  /*29fe0*/  IMAD.MOV.U32 R17, RZ, RZ, R170 ;  /* 0x000000ffff117224 */ /* 0x000fe200078e00aa */
[----:B------:R-:W-:-:S07]  /*29ff0*/  MOV R170, R16 ;  /* 0x0000001000aa7202 */ /* 0x000fce0000000f00 */
.L_x_4499:
        /* <DEDUP_REMOVED lines=19> */
.L_x_4503:
        /* <DEDUP_REMOVED lines=12> */
.L_x_4504:
        /* <DEDUP_REMOVED lines=56> */
[----:B------:R-:W-:Y:S01]  /*2a570*/  HFMA2 R175, -RZ, RZ, 0, 0 ;  /* 0x00000000ffaf7431 */ /* 0x000fe200000001ff */
[----:B------:R-:W-:Y:S01]  /*2a580*/  LOP3.LUT R5, R21, R20, R17, 0x96, !PT ;  /* 0x0000001415057212 */ /* 0x000fe200078e9611 */
[----:B------:R-:W-:Y:S01]  /*2a590*/  IMAD.MOV.U32 R10, RZ, RZ, R174 ;  /* 0x000000ffff0a7224 */ /* 0x000fe200078e00ae */
[----:B------:R-:W-:Y:S01]  /*2a5a0*/  MOV R20, R170 ;  /* 0x000000aa00147202 */ /* 0x000fe20000000f00 */
[----:B------:R-:W-:-:S07]  /*2a5b0*/  IMAD.MOV.U32 R170, RZ, RZ, R16 ;  /* 0x000000ffffaa7224 */ /* 0x000fce00078e0010 */
.L_x_4502:
[----:B------:R-:W-:Y:S01]  /*2a5c0*/  I2FP.F32.U32 R17, R20 ;  /* 0x0000001400117245 */ /* 0x000fe20000201000 */
[----:B------:R-:W-:Y:S02]  /*2a5d0*/  HADD2.F32 R16, -RZ, R142.H1_H1 ;  /* 0x3000008eff107230 */ /* 0x000fe40000004100 */
        /* <DEDUP_REMOVED lines=10> */
[----:B------:R-:W-:Y:S01]  /*2a680*/  @!P1 IMAD.MOV.U32 R174, RZ, RZ, R22 ;  /* 0x000000ffffae9224 */ /* 0x000fe200078e0016 */
[----:B------:R-:W-:-:S04]  /*2a690*/  MOV R22, 0x2 ;  /* 0x0000000200167802 */ /* 0x000fc80000000f00 */
        /* <DEDUP_REMOVED lines=10> */
.L_x_4506:
        /* <DEDUP_REMOVED lines=12> */
.L_x_4507:
        /* <DEDUP_REMOVED lines=58> */
[----:B------:R-:W-:Y:S02]  /*2aba0*/  LOP3.LUT R5, R17, R176, R21, 0x96, !PT ;  /* 0x000000b011057212 */ /* 0x000fe400078e9615 */
[----:B------:R-:W-:Y:S01]  /*2abb0*/  MOV R17, R170 ;  /* 0x000000aa00117202 */ /* 0x000fe20000000f00 */
[----:B------:R-:W-:-:S07]  /*2abc0*/  IMAD.MOV.U32 R170, RZ, RZ, R20 ;  /* 0x000000ffffaa7224 */ /* 0x000fce00078e0014 */
.L_x_4505:
        /* <DEDUP_REMOVED lines=19> */
.L_x_4509:
        /* <DEDUP_REMOVED lines=12> */
.L_x_4510:
        /* <DEDUP_REMOVED lines=61> */
.L_x_4508:
[----:B------:R-:W-:Y:S01]  /*2b190*/  I2FP.F32.U32 R21, R21 ;  /* 0x0000001500157245 */ /* 0x000fe20000201000 */
[----:B------:R-:W-:Y:S02]  /*2b1a0*/  HADD2.F32 R20, -RZ, R143.H0_H0 ;  /* 0x2000008fff147230 */ /* 0x000fe40000004100 */
[----:B------:R-:W-:Y:S02]  /*2b1b0*/  @P1 HADD2.F32 R176, -RZ, R147.H0_H0 ;  /* 0x20000093ffb01230 */ /* 0x000fe40000004100 */
[----:B------:R-:W-:Y:S01]  /*2b1c0*/  FFMA.FTZ R21, R21, R0, 1.1641532182693481445e-10 ;  /* 0x2f00000015157423 */ /* 0x000fe20000010000 */
[----:B------:R-:W-:-:S04]  /*2b1d0*/  FMUL.FTZ R20, R20, UR5 ;  /* 0x0000000514147c20 */ /* 0x000fc80008410000 */
[----:B------:R-:W-:Y:S02]  /*2b1e0*/  FSETP.GTU.FTZ.AND P5, PT, R21, UR4, PT ;  /* 0x0000000415007c0b */ /* 0x000fe4000bfbc000 */
[----:B------:R-:W-:Y:S02]  /*2b1f0*/  MOV R21, R10 ;  /* 0x0000000a00157202 */ /* 0x000fe40000000f00 */
[----:B------:R-:W-:Y:S02]  /*2b200*/  FSEL R22, R20, RZ, !P5 ;  /* 0x000000ff14167208 */ /* 0x000fe40006800000 */
[----:B------:R-:W-:Y:S02]  /*2b210*/  SEL R20, RZ, 0x1, P5 ;  /* 0x00000001ff147807 */ /* 0x000fe40002800000 */
[----:B------:R-:W-:Y:S01]  /*2b220*/  ISETP.NE.AND P5, PT, R175, 0x1, PT ;  /* 0x00000001af00780c */ /* 0x000fe20003fa5270 */
[----:B------:R-:W-:-:S04]  /*2b230*/  FADD.FTZ R17, R17, R22 ;  /* 0x0000001611117221 */ /* 0x000fc80000010000 */
[--C-:B------:R-:W-:Y:S01]  /*2b240*/  @P1 FADD.FTZ R167, R176, R17.reuse ;  /* 0x00000011b0a71221 */ /* 0x100fe20000010000 */
[----:B------:R-:W-:Y:S01]  /*2b250*/  @!P1 MOV R167, R17 ;  /* 0x0000001100a79202 */ /* 0x000fe20000000f00 */
[----:B------:R-:W-:Y:S01]  /*2b260*/  IMAD.MOV.U32 R176, RZ, RZ, 0x2 ;  /* 0x00000002ffb07424 */ /* 0x000fe200078e00ff */
        /* <DEDUP_REMOVED lines=11> */
.L_x_4512:
        /* <DEDUP_REMOVED lines=12> */
.L_x_4513:
        /* <DEDUP_REMOVED lines=61> */
.L_x_4511:
        /* <DEDUP_REMOVED lines=19> */
.L_x_4515:
[----:B------:R-:W-:-:S04]  /*2b8e0*/  IADD3 R2, PT, PT, R2, 0x1, RZ ;  /* 0x0000000102027810 */ /* 0x000fc80007ffe0ff */
        /* <DEDUP_REMOVED lines=13> */
.L_x_4516:
        /* <DEDUP_REMOVED lines=60> */
[----:B------:R-:W-:-:S07]  /*2bd80*/  IMAD.MOV.U32 R170, RZ, RZ, R20 ;  /* 0x000000ffffaa7224 */ /* 0x000fce00078e0014 */
.L_x_4514:
[----:B------:R-:W-:Y:S01]  /*2bd90*/  I2FP.F32.U32 R21, R22 ;  /* 0x0000001600157245 */ /* 0x000fe20000201000 */
[----:B------:R-:W-:Y:S02]  /*2bda0*/  HADD2.F32 R20, -RZ, R143.H1_H1 ;  /* 0x3000008fff147230 */ /* 0x000fe40000004100 */
[----:B------:R-:W-:Y:S02]  /*2bdb0*/  @P1 HADD2.F32 R176, -RZ, R147.H1_H1 ;  /* 0x30000093ffb01230 */ /* 0x000fe40000004100 */
        /* <DEDUP_REMOVED lines=9> */
[----:B------:R-:W-:Y:S02]  /*2be50*/  PRMT R21, R18, 0x5410, R185 ;  /* 0x0000541012157816 */ /* 0x000fe400000000b9 */
[----:B------:R-:W-:Y:S02]  /*2be60*/  PRMT R18, R20, 0x7610, R18 ;  /* 0x0000761014127816 */ /* 0x000fe40000000012 */
[----:B------:R-:W-:Y:S02]  /*2be70*/  F2FP.F16.F32.PACK_AB R23, RZ, R175 ;  /* 0x000000afff17723e */ /* 0x000fe400000000ff */
[----:B------:R-:W-:Y:S02]  /*2be80*/  PRMT R20, R151, 0x5410, R181 ;  /* 0x0000541097147816 */ /* 0x000fe400000000b5 */
[----:B------:R-:W-:Y:S01]  /*2be90*/  PRMT R23, R183, 0x5410, R23 ;  /* 0x00005410b7177816 */ /* 0x000fe20000000017 */
[----:B------:R-:W-:Y:S06]  /*2bea0*/  BRA `(.L_x_4517) ;  /* 0x00000030000c7947 */ /* 0x000fec0003800000 */
.L_x_4468:
[----:B------:R-:W-:Y:S01]  /*2beb0*/  ISETP.NE.AND P2, PT, R182, 0x1, PT ;  /* 0x00000001b600780c */ /* 0x000fe20003f45270 */
[----:B------:R-:W-:Y:S01]  /*2bec0*/  IMAD.MOV.U32 R9, RZ, RZ, R10 ;  /* 0x000000ffff097224 */ /* 0x000fe200078e000a */
[----:B------:R-:W-:Y:S02]  /*2bed0*/  MOV R27, 0x2 ;  /* 0x00000002001b7802 */ /* 0x000fe40000000f00 */
        /* <DEDUP_REMOVED lines=12> */
.L_x_4519:
[----:B------:R-:W-:-:S04]  /*2bfa0*/  VIADD R2, R2, 0x1 ;  /* 0x0000000102027836 */ /* 0x000fc80000000000 */
        /* <DEDUP_REMOVED lines=11> */
.L_x_4520:
        /* <DEDUP_REMOVED lines=57> */
[----:B------:R-:W-:Y:S01]  /*2c3f0*/  VIADD R5, R193, 0x96a522ad ;  /* 0x96a522adc1057836 */ /* 0x000fe20000000000 */
[----:B------:R-:W-:Y:S01]  /*2c400*/  MOV R9, R6 ;  /* 0x0000000600097202 */ /* 0x000fe20000000f00 */
[----:B------:R-:W-:-:S03]  /*2c410*/  IMAD.MOV.U32 R170, RZ, RZ, R174 ;  /* 0x000000ffffaa7224 */ /* 0x000fc600078e00ae */
[----:B------:R-:W-:-:S07]  /*2c420*/  LOP3.LUT R5, R5, R166, R175, 0x96, !PT ;  /* 0x000000a605057212 */ /* 0x000fce00078e96af */
.L_x_4518:
[----:B------:R-:W-:Y:S01]  /*2c430*/  I2FP.F32.U32 R9, R9 ;  /* 0x0000000900097245 */ /* 0x000fe20000201000 */
[----:B-----5:R-:W-:Y:S01]  /*2c440*/  HADD2.F32 R6, -RZ, R20.H0_H0 ;  /* 0x20000014ff067230 */ /* 0x020fe20000004100 */
[----:B------:R-:W-:Y:S01]  /*2c450*/  ISETP.NE.AND P3, PT, R27, 0x1, PT ;  /* 0x000000011b00780c */ /* 0x000fe20003f65270 */
[----:B0-----:R-:W-:Y:S02]  /*2c460*/  HFMA2 R167, -RZ, RZ, 0, 1.1920928955078125e-07 ;  /* 0x00000002ffa77431 */ /* 0x001fe400000001ff */
        /* <DEDUP_REMOVED lines=19> */
.L_x_4522:
        /* <DEDUP_REMOVED lines=12> */
.L_x_4523:
        /* <DEDUP_REMOVED lines=61> */
.L_x_4521:
[----:B------:R-:W-:Y:S01]  /*2ca30*/  I2FP.F32.U32 R9, R9 ;  /* 0x0000000900097245 */ /* 0x000fe20000201000 */
[----:B-1----:R-:W-:Y:S01]  /*2ca40*/  HADD2.F32 R20, -RZ, R20.H1_H1 ;  /* 0x30000014ff147230 */ /* 0x002fe20000004100 */
[----:B------:R-:W-:Y:S01]  /*2ca50*/  ISETP.NE.AND P3, PT, R167, 0x1, PT ;  /* 0x00000001a700780c */ /* 0x000fe20003f65270 */
[----:B------:R-:W-:Y:S02]  /*2ca60*/  @P1 HADD2.F32 R166, -RZ, R144.H1_H1 ;  /* 0x30000090ffa61230 */ /* 0x000fe40000004100 */
        /* <DEDUP_REMOVED lines=19> */
.L_x_4525:
        /* <DEDUP_REMOVED lines=12> */
.L_x_4526:
        /* <DEDUP_REMOVED lines=59> */
[----:B------:R-:W-:Y:S01]  /*2d010*/  IMAD.MOV.U32 R174, RZ, RZ, RZ ;  /* 0x000000ffffae7224 */ /* 0x000fe200078e00ff */
[----:B------:R-:W-:-:S07]  /*2d020*/  MOV R170, R166 ;  /* 0x000000a600aa7202 */ /* 0x000fce0000000f00 */
.L_x_4524:
[----:B------:R-:W-:Y:S01]  /*2d030*/  I2FP.F32.U32 R27, R20 ;  /* 0x00000014001b7245 */ /* 0x000fe20000201000 */
[----:B------:R-:W-:Y:S01]  /*2d040*/  HADD2.F32 R20, -RZ, R21.H0_H0 ;  /* 0x20000015ff147230 */ /* 0x000fe20000004100 */
[----:B------:R-:W-:Y:S01]  /*2d050*/  ISETP.NE.AND P3, PT, R174, 0x1, PT ;  /* 0x00000001ae00780c */ /* 0x000fe20003f65270 */
[----:B------:R-:W-:Y:S02]  /*2d060*/  @P1 HADD2.F32 R166, -RZ, R145.H0_H0 ;  /* 0x20000091ffa61230 */ /* 0x000fe40000004100 */
[----:B------:R-:W-:Y:S01]  /*2d070*/  FFMA.FTZ R27, R27, R0, 1.1641532182693481445e-10 ;  /* 0x2f0000001b1b7423 */ /* 0x000fe20000010000 */
[----:B------:R-:W-:-:S04]  /*2d080*/  FMUL.FTZ R20, R20, UR5 ;  /* 0x0000000514147c20 */ /* 0x000fc80008410000 */
[----:B------:R-:W-:-:S04]  /*2d090*/  FSETP.GTU.FTZ.AND P2, PT, R27, UR4, PT ;  /* 0x000000041b007c0b */ /* 0x000fc8000bf5c000 */
[----:B------:R-:W-:Y:S01]  /*2d0a0*/  FSEL R173, R20, RZ, !P2 ;  /* 0x000000ff14ad7208 */ /* 0x000fe20005000000 */
[----:B------:R-:W-:Y:S01]  /*2d0b0*/  IMAD.MOV.U32 R20, RZ, RZ, R10 ;  /* 0x000000ffff147224 */ /* 0x000fe200078e000a */
[----:B------:R-:W-:-:S03]  /*2d0c0*/  PLOP3.LUT P2, PT, P2, PT, PT, 0x8, 0x80 ;  /* 0x000000000080781c */ /* 0x000fc6000174e170 */
[----:B------:R-:W-:Y:S01]  /*2d0d0*/  @P1 FADD.FTZ R173, R166, R173 ;  /* 0x000000ada6ad1221 */ /* 0x000fe20000010000 */
[----:B------:R-:W-:Y:S01]  /*2d0e0*/  HFMA2 R166, -RZ, RZ, 0, 1.1920928955078125e-07 ;  /* 0x00000002ffa67431 */ /* 0x000fe200000001ff */
[----:B------:R-:W-:-:S03]  /*2d0f0*/  P2R R27, PR, RZ, 0x4 ;  /* 0x00000004ff1b7803 */ /* 0x000fc60000000000 */
        /* <DEDUP_REMOVED lines=10> */
.L_x_4528:
        /* <DEDUP_REMOVED lines=12> */
.L_x_4529:
        /* <DEDUP_REMOVED lines=55> */
[----:B------:R-:W-:Y:S02]  /*2d5d0*/  VIADD R5, R192, 0x8ff34781 ;  /* 0x8ff34781c0057836 */ /* 0x000fe40000000000 */
[----:B------:R-:W-:Y:S02]  /*2d5e0*/  IMAD.MOV.U32 R170, RZ, RZ, R166 ;  /* 0x000000ffffaa7224 */ /* 0x000fe400078e00a6 */
[----:B------:R-:W-:Y:S02]  /*2d5f0*/  HFMA2 R166, -RZ, RZ, 0, 0 ;  /* 0x00000000ffa67431 */ /* 0x000fe400000001ff */
[----:B------:R-:W-:Y:S01]  /*2d600*/  IMAD.MOV.U32 R10, RZ, RZ, R176 ;  /* 0x000000ffff0a7224 */ /* 0x000fe200078e00b0 */
[----:B------:R-:W-:Y:S02]  /*2d610*/  LOP3.LUT R4, R5, R4, R177, 0x96, !PT ;  /* 0x0000000405047212 */ /* 0x000fe400078e96b1 */
[----:B------:R-:W-:-:S07]  /*2d620*/  LOP3.LUT R5, R175, R174, R167, 0x96, !PT ;  /* 0x000000aeaf057212 */ /* 0x000fce00078e96a7 */
.L_x_4527:
[----:B------:R-:W-:Y:S01]  /*2d630*/  I2FP.F32.U32 R167, R20 ;  /* 0x0000001400a77245 */ /* 0x000fe20000201000 */
[----:B------:R-:W-:Y:S01]  /*2d640*/  HADD2.F32 R21, -RZ, R21.H1_H1 ;  /* 0x30000015ff157230 */ /* 0x000fe20000004100 */
[----:B------:R-:W-:-:S03]  /*2d650*/  ISETP.NE.AND P2, PT, R166, 0x1, PT ;  /* 0x00000001a600780c */ /* 0x000fc60003f45270 */
[----:B------:R-:W-:Y:S01]  /*2d660*/  FFMA.FTZ R167, R167, R0, 1.1641532182693481445e-10 ;  /* 0x2f000000a7a77423 */ /* 0x000fe20000010000 */
[----:B------:R-:W-:-:S04]  /*2d670*/  FMUL.FTZ R21, R21, UR5 ;  /* 0x0000000515157c20 */ /* 0x000fc80008410000 */
[----:B------:R-:W-:Y:S01]  /*2d680*/  FSETP.GTU.FTZ.AND P3, PT, R167, UR4, PT ;  /* 0x00000004a7007c0b */ /* 0x000fe2000bf7c000 */
[----:B------:R-:W-:-:S03]  /*2d690*/  @P1 HADD2.F32 R167, -RZ, R145.H1_H1 ;  /* 0x30000091ffa71230 */ /* 0x000fc60000004100 */
[----:B------:R-:W-:Y:S02]  /*2d6a0*/  FSEL R182, R21, RZ, !P3 ;  /* 0x000000ff15b67208 */ /* 0x000fe40005800000 */
[----:B------:R-:W-:Y:S02]  /*2d6b0*/  PLOP3.LUT P3, PT, P3, PT, PT, 0x8, 0x80 ;  /* 0x000000000080781c */ /* 0x000fe40001f6e170 */
[----:B------:R-:W-:Y:S01]  /*2d6c0*/  MOV R21, R10 ;  /* 0x0000000a00157202 */ /* 0x000fe20000000f00 */
[----:B------:R-:W-:Y:S01]  /*2d6d0*/  @P1 FADD.FTZ R182, R167, R182 ;  /* 0x000000b6a7b61221 */ /* 0x000fe20000010000 */
[----:B------:R-:W-:Y:S01]  /*2d6e0*/  IMAD.MOV.U32 R167, RZ, RZ, 0x2 ;  /* 0x00000002ffa77424 */ /* 0x000fe200078e00ff */
[----:B------:R-:W-:-:S03]  /*2d6f0*/  P2R R180, PR, RZ, 0x8 ;  /* 0x00000008ffb47803 */ /* 0x000fc60000000000 */
        /* <DEDUP_REMOVED lines=10> */
.L_x_4531:
        /* <DEDUP_REMOVED lines=12> */
.L_x_4532:
        /* <DEDUP_REMOVED lines=61> */
.L_x_4530:
[----:B------:R-:W-:Y:S01]  /*2dc30*/  I2FP.F32.U32 R21, R21 ;  /* 0x0000001500157245 */ /* 0x000fe20000201000 */
[----:B------:R-:W-:Y:S01]  /*2dc40*/  HADD2.F32 R20, -RZ, R22.H0_H0 ;  /* 0x20000016ff147230 */ /* 0x000fe20000004100 */
[----:B------:R-:W-:-:S03]  /*2dc50*/  ISETP.NE.AND P3, PT, R167, 0x1, PT ;  /* 0x00000001a700780c */ /* 0x000fc60003f65270 */
[----:B------:R-:W-:Y:S01]  /*2dc60*/  FFMA.FTZ R21, R21, R0, 1.1641532182693481445e-10 ;  /* 0x2f00000015157423 */ /* 0x000fe20000010000 */
[----:B------:R-:W-:-:S04]  /*2dc70*/  FMUL.FTZ R20, R20, UR5 ;  /* 0x0000000514147c20 */ /* 0x000fc80008410000 */
[----:B------:R-:W-:Y:S01]  /*2dc80*/  FSETP.GTU.FTZ.AND P2, PT, R21, UR4, PT ;  /* 0x0000000415007c0b */ /* 0x000fe2000bf5c000 */
[----:B------:R-:W-:-:S03]  /*2dc90*/  @P1 HADD2.F32 R21, -RZ, R146.H0_H0 ;  /* 0x20000092ff151230 */ /* 0x000fc60000004100 */
[----:B------:R-:W-:Y:S01]  /*2dca0*/  FSEL R166, R20, RZ, !P2 ;  /* 0x000000ff14a67208 */ /* 0x000fe20005000000 */
[----:B------:R-:W-:Y:S01]  /*2dcb0*/  HFMA2 R20, -RZ, RZ, 0, 1.1920928955078125e-07 ;  /* 0x00000002ff147431 */ /* 0x000fe200000001ff */
        /* <DEDUP_REMOVED lines=13> */
.L_x_4534:
        /* <DEDUP_REMOVED lines=12> */
.L_x_4535:
        /* <DEDUP_REMOVED lines=61> */
.L_x_4533:
        /* <DEDUP_REMOVED lines=22> */
.L_x_4537:
        /* <DEDUP_REMOVED lines=12> */
.L_x_4538:
        /* <DEDUP_REMOVED lines=61> */
.L_x_4536:
        /* <DEDUP_REMOVED lines=22> */
.L_x_4540:
        /* <DEDUP_REMOVED lines=12> */
.L_x_4541:
        /* <DEDUP_REMOVED lines=61> */
.L_x_4539:
[----:B------:R-:W-:Y:S01]  /*2ee00*/  I2FP.F32.U32 R21, R21 ;  /* 0x0000001500157245 */ /* 0x000fe20000201000 */
[----:B------:R-:W-:Y:S01]  /*2ee10*/  HADD2.F32 R23, -RZ, R23.H1_H1 ;  /* 0x30000017ff177230 */ /* 0x000fe20000004100 */
[----:B------:R-:W-:Y:S01]  /*2ee20*/  PRMT R22, R186, 0x5410, R22 ;  /* 0x00005410ba167816 */ /* 0x000fe20000000016 */
[----:B------:R-:W-:Y:S02]  /*2ee30*/  @P1 HADD2.F32 R20, -RZ, R147.H1_H1 ;  /* 0x30000093ff141230 */ /* 0x000fe40000004100 */
        /* <DEDUP_REMOVED lines=8> */
[----:B------:R-:W-:-:S04]  /*2eec0*/  F2FP.F16.F32.PACK_AB R23, RZ, R175 ;  /* 0x000000afff17723e */ /* 0x000fc800000000ff */
[----:B------:R-:W-:-:S07]  /*2eed0*/  PRMT R23, R188, 0x5410, R23 ;  /* 0x00005410bc177816 */ /* 0x000fce0000000017 */
.L_x_4517:
[----:B------:R-:W-:Y:S01]  /*2eee0*/  SEL R176, RZ, 0x1000000, !P5 ;  /* 0x01000000ffb07807 */ /* 0x000fe20006800000 */
[----:B------:R-:W0:Y:S01]  /*2eef0*/  @P0 LDC.64 R190, c[0x0][0x398] ;  /* 0x0000e600ffbe0b82 */ /* 0x000e220000000a00 */
[----:B------:R-:W-:Y:S02]  /*2ef00*/  SEL R151, RZ, 0x10000, !P4 ;  /* 0x00010000ff977807 */ /* 0x000fe40006000000 */
[----:B------:R-:W-:Y:S02]  /*2ef10*/  SEL R178, RZ, 0x100, !P3 ;  /* 0x00000100ffb27807 */ /* 0x000fe40005800000 */
[----:B------:R-:W-:Y:S02]  /*2ef20*/  ISETP.NE.AND P5, PT, R9, RZ, PT ;  /* 0x000000ff0900720c */ /* 0x000fe40003fa5270 */
[----:B------:R-:W-:Y:S02]  /*2ef30*/  ISETP.NE.AND P4, PT, R27, RZ, PT ;  /* 0x000000ff1b00720c */ /* 0x000fe40003f85270 */
[----:B------:R-:W-:-:S02]  /*2ef40*/  ISETP.NE.AND P3, PT, R180, RZ, PT ;  /* 0x000000ffb400720c */ /* 0x000fc40003f65270 */
[----:B------:R-:W-:Y:S01]  /*2ef50*/  ISETP.NE.AND P6, PT, R6, RZ, PT ;  /* 0x000000ff0600720c */ /* 0x000fe20003fc5270 */
[----:B------:R-:W1:Y:S01]  /*2ef60*/  @P1 LDC.64 R180, c[0x0][0x3a0] ;  /* 0x0000e800ffb41b82 */ /* 0x000e620000000a00 */
[----:B------:R-:W-:Y:S02]  /*2ef70*/  SEL R27, RZ, 0x1000000, !P3 ;  /* 0x01000000ff1b7807 */ /* 0x000fe40005800000 */
[----:B------:R-:W-:Y:S02]  /*2ef80*/  SEL R9, RZ, 0x10000, !P4 ;  /* 0x00010000ff097807 */ /* 0x000fe40006000000 */
[----:B------:R-:W-:Y:S02]  /*2ef90*/  SEL R6, RZ, 0x100, !P5 ;  /* 0x00000100ff067807 */ /* 0x000fe40006800000 */
        /* <DEDUP_REMOVED lines=15> */
[----:B------:R-:W-:Y:S01]  /*2f090*/  SHF.L.U32 R9, R17, 0x10, RZ ;  /* 0x0000001011097819 */ /* 0x000fe200000006ff */
[----:B0-----:R-:W0:Y:S01]  /*2f0a0*/  LDC.64 R20, c[0x0][0x3b8] ;  /* 0x0000ee00ff147b82 */ /* 0x001e220000000a00 */
        /* <DEDUP_REMOVED lines=18> */
.L_x_4542:
        /* <DEDUP_REMOVED lines=19> */
.L_x_4545:
        /* <DEDUP_REMOVED lines=12> */
.L_x_4546:
        /* <DEDUP_REMOVED lines=61> */
.L_x_4544:
[----:B------:R-:W-:Y:S01]  /*2f790*/  I2FP.F32.U32 R9, R9 ;  /* 0x0000000900097245 */ /* 0x000fe20000201000 */
[----:B-----5:R-:W-:Y:S01]  /*2f7a0*/  HADD2.F32 R11, -RZ, R20.H0_H0 ;  /* 0x20000014ff0b7230 */ /* 0x020fe20000004100 */
[----:B------:R-:W-:Y:S01]  /*2f7b0*/  ISETP.NE.AND P3, PT, R13, 0x1, PT ;  /* 0x000000010d00780c */ /* 0x000fe20003f65270 */
[----:B------:R-:W-:Y:S01]  /*2f7c0*/  IMAD.MOV.U32 R14, RZ, RZ, 0x2 ;  /* 0x00000002ff0e7424 */ /* 0x000fe200078e00ff */
[----:B------:R-:W-:Y:S01]  /*2f7d0*/  MOV R12, R10 ;  /* 0x0000000a000c7202 */ /* 0x000fe20000000f00 */
        /* <DEDUP_REMOVED lines=15> */
.L_x_4548:
        /* <DEDUP_REMOVED lines=12> */
.L_x_4549:
        /* <DEDUP_REMOVED lines=55> */
[----:B------:R-:W-:-:S05]  /*2fd00*/  VIADD R5, R193, 0x96a522ad ;  /* 0x96a522adc1057836 */ /* 0x000fca0000000000 */
[----:B------:R-:W-:Y:S02]  /*2fd10*/  LOP3.LUT R5, R5, R12, R15, 0x96, !PT ;  /* 0x0000000c05057212 */ /* 0x000fe400078e960f */
[----:B------:R-:W-:Y:S01]  /*2fd20*/  MOV R12, R6 ;  /* 0x00000006000c7202 */ /* 0x000fe20000000f00 */
[----:B------:R-:W-:Y:S02]  /*2fd30*/  IMAD.MOV.U32 R6, RZ, RZ, R14 ;  /* 0x000000ffff067224 */ /* 0x000fe400078e000e */
[----:B------:R-:W-:-:S07]  /*2fd40*/  HFMA2 R14, -RZ, RZ, 0, 0 ;  /* 0x00000000ff0e7431 */ /* 0x000fce00000001ff */
.L_x_4547:
        /* <DEDUP_REMOVED lines=8> */
[----:B------:R-:W-:-:S03]  /*2fdd0*/  MOV R12, 0x2 ;  /* 0x00000002000c7802 */ /* 0x000fc60000000f00 */
[----:B------:R-:W-:Y:S01]  /*2fde0*/  FADD.FTZ R18, R18, R11 ;  /* 0x0000000b12127221 */ /* 0x000fe20000010000 */
[----:B------:R-:W-:-:S03]  /*2fdf0*/  SEL R11, RZ, 0x1, P2 ;  /* 0x00000001ff0b7807 */ /* 0x000fc60001000000 */
        /* <DEDUP_REMOVED lines=13> */
.L_x_4551:
        /* <DEDUP_REMOVED lines=12> */
.L_x_4552:
        /* <DEDUP_REMOVED lines=61> */
.L_x_4550:
        /* <DEDUP_REMOVED lines=20> */
.L_x_4554:
        /* <DEDUP_REMOVED lines=12> */
.L_x_4555:
        /* <DEDUP_REMOVED lines=61> */
.L_x_4553:
        /* <DEDUP_REMOVED lines=10> */
[----:B------:R-:W-:Y:S01]  /*309d0*/  FADD.FTZ R18, R18, R13 ;  /* 0x0000000d12127221 */ /* 0x000fe20000010000 */
[----:B------:R-:W-:-:S03]  /*309e0*/  MOV R13, R10 ;  /* 0x0000000a000d7202 */ /* 0x000fc60000000f00 */
[----:B------:R-:W-:Y:S01]  /*309f0*/  @P1 FADD.FTZ R177, R177, R18 ;  /* 0x00000012b1b11221 */ /* 0x000fe20000010000 */
[----:B------:R-:W-:-:S04]  /*30a00*/  @!P1 MOV R177, R18 ;  /* 0x0000001200b19202 */ /* 0x000fc80000000f00 */
[----:B--2---:R-:W-:Y:S01]  /*30a10*/  F2FP.F16.F32.PACK_AB R211, RZ, R177 ;  /* 0x000000b1ffd3723e */ /* 0x004fe200000000ff */
        /* <DEDUP_REMOVED lines=9> */
.L_x_4557:
        /* <DEDUP_REMOVED lines=12> */
.L_x_4558:
        /* <DEDUP_REMOVED lines=61> */
.L_x_4556:
[----:B------:R-:W-:Y:S01]  /*30f40*/  I2FP.F32.U32 R13, R13 ;  /* 0x0000000d000d7245 */ /* 0x000fe20000201000 */
[----:B------:R-:W-:Y:S01]  /*30f50*/  HADD2.F32 R14, -RZ, R21.H0_H0 ;  /* 0x20000015ff0e7230 */ /* 0x000fe20000004100 */
[----:B------:R-:W-:Y:S01]  /*30f60*/  ISETP.NE.AND P3, PT, R16, 0x1, PT ;  /* 0x000000011000780c */ /* 0x000fe20003f65270 */
[----:B------:R-:W-:Y:S02]  /*30f70*/  HFMA2 R17, -RZ, RZ, 0, 1.1920928955078125e-07 ;  /* 0x00000002ff117431 */ /* 0x000fe400000001ff */
[----:B------:R-:W-:Y:S02]  /*30f80*/  IMAD.MOV.U32 R15, RZ, RZ, R10 ;  /* 0x000000ffff0f7224 */ /* 0x000fe400078e000a */
        /* <DEDUP_REMOVED lines=15> */
.L_x_4560:
        /* <DEDUP_REMOVED lines=12> */
.L_x_4561:
        /* <DEDUP_REMOVED lines=61> */
.L_x_4559:
[----:B------:R-:W-:Y:S01]  /*31510*/  I2FP.F32.U32 R15, R15 ;  /* 0x0000000f000f7245 */ /* 0x000fe20000201000 */
[----:B------:R-:W-:Y:S01]  /*31520*/  HADD2.F32 R14, -RZ, R141.H0_H0 ;  /* 0x2000008dff0e7230 */ /* 0x000fe20000004100 */
[----:B------:R-:W-:Y:S01]  /*31530*/  ISETP.NE.AND P3, PT, R17, 0x1, PT ;  /* 0x000000011100780c */ /* 0x000fe20003f65270 */
[----:B------:R-:W-:Y:S02]  /*31540*/  @P1 HADD2.F32 R16, -RZ, R145.H0_H0 ;  /* 0x20000091ff101230 */ /* 0x000fe40000004100 */
[----:B------:R-:W-:Y:S01]  /*31550*/  FFMA.FTZ R15, R15, R0, 1.1641532182693481445e-10 ;  /* 0x2f0000000f0f7423 */ /* 0x000fe20000010000 */
[----:B------:R-:W-:-:S04]  /*31560*/  FMUL.FTZ R14, R14, UR5 ;  /* 0x000000050e0e7c20 */ /* 0x000fc80008410000 */
[----:B------:R-:W-:Y:S01]  /*31570*/  FSETP.GTU.FTZ.AND P2, PT, R15, UR4, PT ;  /* 0x000000040f007c0b */ /* 0x000fe2000bf5c000 */
[----:B------:R-:W-:-:S03]  /*31580*/  IMAD.MOV.U32 R15, RZ, RZ, R10 ;  /* 0x000000ffff0f7224 */ /* 0x000fc600078e000a */
[----:B------:R-:W-:-:S05]  /*31590*/  FSEL R14, R14, RZ, !P2 ;  /* 0x000000ff0e0e7208 */ /* 0x000fca0005000000 */
[----:B------:R-:W-:Y:S01]  /*315a0*/  FADD.FTZ R13, R13, R14 ;  /* 0x0000000e0d0d7221 */ /* 0x000fe20000010000 */
[----:B------:R-:W-:-:S03]  /*315b0*/  MOV R14, 0x2 ;  /* 0x00000002000e7802 */ /* 0x000fc60000000f00 */
        /* <DEDUP_REMOVED lines=13> */
.L_x_4563:
        /* <DEDUP_REMOVED lines=12> */
.L_x_4564:
        /* <DEDUP_REMOVED lines=61> */
.L_x_4562:
        /* <DEDUP_REMOVED lines=20> */
.L_x_4566:
        /* <DEDUP_REMOVED lines=12> */
.L_x_4567:
        /* <DEDUP_REMOVED lines=61> */
.L_x_4565:
[----:B------:R-:W-:Y:S01]  /*320f0*/  I2FP.F32.U32 R15, R15 ;  /* 0x0000000f000f7245 */ /* 0x000fe20000201000 */
[----:B------:R-:W-:Y:S02]  /*32100*/  HADD2.F32 R14, -RZ, R141.H1_H1 ;  /* 0x3000008dff0e7230 */ /* 0x000fe40000004100 */
[----:B------:R-:W-:Y:S02]  /*32110*/  IMAD.MOV.U32 R20, RZ, RZ, 0x2 ;  /* 0x00000002ff147424 */ /* 0x000fe400078e00ff */
[----:B------:R-:W-:Y:S01]  /*32120*/  FFMA.FTZ R15, R15, R0, 1.1641532182693481445e-10 ;  /* 0x2f0000000f0f7423 */ /* 0x000fe20000010000 */
[----:B------:R-:W-:-:S04]  /*32130*/  FMUL.FTZ R14, R14, UR5 ;  /* 0x000000050e0e7c20 */ /* 0x000fc80008410000 */
[----:B------:R-:W-:-:S04]  /*32140*/  FSETP.GTU.FTZ.AND P2, PT, R15, UR4, PT ;  /* 0x000000040f007c0b */ /* 0x000fc8000bf5c000 */
[----:B------:R-:W-:Y:S01]  /*32150*/  FSEL R15, R14, RZ, !P2 ;  /* 0x000000ff0e0f7208 */ /* 0x000fe20005000000 */
[----:B------:R-:W-:-:S04]  /*32160*/  @P1 HADD2.F32 R14, -RZ, R145.H1_H1 ;  /* 0x30000091ff0e1230 */ /* 0x000fc80000004100 */
[----:B------:R-:W-:-:S04]  /*32170*/  FADD.FTZ R15, R178, R15 ;  /* 0x0000000fb20f7221 */ /* 0x000fc80000010000 */
[----:B------:R-:W-:Y:S01]  /*32180*/  @P1 FADD.FTZ R178, R14, R15 ;  /* 0x0000000f0eb21221 */ /* 0x000fe20000010000 */
[----:B------:R-:W-:Y:S02]  /*32190*/  SEL R14, RZ, 0x1, P2 ;  /* 0x00000001ff0e7807 */ /* 0x000fe40001000000 */
[----:B------:R-:W-:Y:S02]  /*321a0*/  ISETP.NE.AND P2, PT, R16, 0x1, PT ;  /* 0x000000011000780c */ /* 0x000fe40003f45270 */
[----:B------:R-:W-:Y:S02]  /*321b0*/  @!P1 MOV R178, R15 ;  /* 0x0000000f00b29202 */ /* 0x000fe40000000f00 */
[----:B------:R-:W-:Y:S02]  /*321c0*/  MOV R15, R10 ;  /* 0x0000000a000f7202 */ /* 0x000fe40000000f00 */
        /* <DEDUP_REMOVED lines=10> */
.L_x_4569:
        /* <DEDUP_REMOVED lines=12> */
.L_x_4570:
        /* <DEDUP_REMOVED lines=61> */
.L_x_4568:
        /* <DEDUP_REMOVED lines=19> */
.L_x_4572:
        /* <DEDUP_REMOVED lines=12> */
.L_x_4573:
        /* <DEDUP_REMOVED lines=61> */
.L_x_4571:
        /* <DEDUP_REMOVED lines=25> */
.L_x_4575:
        /* <DEDUP_REMOVED lines=12> */
.L_x_4576:
        /* <DEDUP_REMOVED lines=61> */
.L_x_4574:
        /* <DEDUP_REMOVED lines=19> */
.L_x_4578:
        /* <DEDUP_REMOVED lines=12> */
.L_x_4579:
        /* <DEDUP_REMOVED lines=61> */
.L_x_4577:
        /* <DEDUP_REMOVED lines=24> */
.L_x_4581:
        /* <DEDUP_REMOVED lines=12> */
.L_x_4582:
        /* <DEDUP_REMOVED lines=60> */
[----:B------:R-:W-:-:S07]  /*33ea0*/  MOV R6, R20 ;  /* 0x0000001400067202 */ /* 0x000fce0000000f00 */
.L_x_4580:
        /* <DEDUP_REMOVED lines=19> */
.L_x_4584:
        /* <DEDUP_REMOVED lines=12> */
.L_x_4585:
        /* <DEDUP_REMOVED lines=61> */
.L_x_4583:
[----:B------:R-:W-:Y:S01]  /*34470*/  I2FP.F32.U32 R21, R21 ;  /* 0x0000001500157245 */ /* 0x000fe20000201000 */
[----:B------:R-:W-:Y:S02]  /*34480*/  HADD2.F32 R20, -RZ, R143.H0_H0 ;  /* 0x2000008fff147230 */ /* 0x000fe40000004100 */
        /* <DEDUP_REMOVED lines=23> */
.L_x_4587:
        /* <DEDUP_REMOVED lines=12> */
.L_x_4588:
        /* <DEDUP_REMOVED lines=61> */
.L_x_4586:
        /* <DEDUP_REMOVED lines=19> */
.L_x_4590:
        /* <DEDUP_REMOVED lines=14> */
.L_x_4591:
        /* <DEDUP_REMOVED lines=61> */
.L_x_4589:
        /* <DEDUP_REMOVED lines=9> */
[----:B------:R-:W-:-:S03]  /*35100*/  SEL R20, RZ, 0x1, P6 ;  /* 0x00000001ff147807 */ /* 0x000fc60003000000 */
[----:B------:R-:W-:Y:S01]  /*35110*/  FADD.FTZ R23, R23, R180 ;  /* 0x000000b417177221 */ /* 0x000fe20000010000 */
[----:B------:R-:W-:Y:S02]  /*35120*/  PRMT R18, R20, 0x7610, R18 ;  /* 0x0000761014127816 */ /* 0x000fe40000000012 */
[----:B------:R-:W-:Y:S01]  /*35130*/  PRMT R20, R205, 0x5410, R211 ;  /* 0x00005410cd147816 */ /* 0x000fe200000000d3 */
[----:B------:R-:W-:Y:S01]  /*35140*/  @P1 FADD.FTZ R188, R188, R23 ;  /* 0x00000017bcbc1221 */ /* 0x000fe20000010000 */
[----:B------:R-:W-:-:S04]  /*35150*/  @!P1 MOV R188, R23 ;  /* 0x0000001700bc9202 */ /* 0x000fc80000000f00 */
[----:B------:R-:W-:-:S04]  /*35160*/  F2FP.F16.F32.PACK_AB R23, RZ, R188 ;  /* 0x000000bcff17723e */ /* 0x000fc800000000ff */
[----:B------:R-:W-:Y:S01]  /*35170*/  PRMT R23, R212, 0x5410, R23 ;  /* 0x00005410d4177816 */ /* 0x000fe20000000017 */
[----:B------:R-:W-:Y:S06]  /*35180*/  BRA `(.L_x_4592) ;  /* 0x00000030000c7947 */ /* 0x000fec0003800000 */
.L_x_4543:
        /* <DEDUP_REMOVED lines=15> */
.L_x_4594:
        /* <DEDUP_REMOVED lines=12> */
.L_x_4595:
[----:B------:R-:W-:Y:S01]  /*35340*/  IMAD.WIDE.U32 R4, R3, -0x326172a9, RZ ;  /* 0xcd9e8d5703047825 */ /* 0x000fe200078e00ff */
[----:B------:R-:W-:Y:S02]  /*35350*/  LOP3.LUT R176, R8, R179, R193, 0x96, !PT ;  /* 0x000000b308b07212 */ /* 0x000fe400078e96c1 */
[C---:B------:R-:W-:Y:S01]  /*35360*/  IADD3 R9, PT, PT, R193.reuse, -0x4498517b, RZ ;  /* 0xbb67ae85c1097810 */ /* 0x040fe20007ffe0ff */
[----:B------:R-:W-:Y:S01]  /*35370*/  VIADD R27, R193, 0x76cf5d0a ;  /* 0x76cf5d0ac11b7836 */ /* 0x000fe20000000000 */
[----:B--2---:R-:W-:Y:S01]  /*35380*/  LOP3.LUT R180, R7, R5, R192, 0x96, !PT ;  /* 0x0000000507b47212 */ /* 0x004fe200078e96c0 */
        /* <DEDUP_REMOVED lines=56> */
.L_x_4593:
        /* <DEDUP_REMOVED lines=23> */
.L_x_4597:
        /* <DEDUP_REMOVED lines=12> */
.L_x_4598:
        /* <DEDUP_REMOVED lines=61> */
.L_x_4596:
[----:B------:R-:W-:Y:S01]  /*35d10*/  I2FP.F32.U32 R27, R27 ;  /* 0x0000001b001b7245 */ /* 0x000fe20000201000 */
[----:B------:R-:W-:Y:S01]  /*35d20*/  HADD2.F32 R20, -RZ, R20.H1_H1 ;  /* 0x30000014ff147230 */ /* 0x000fe20000004100 */
[----:B------:R-:W-:Y:S01]  /*35d30*/  ISETP.NE.AND P3, PT, R178, 0x1, PT ;  /* 0x00000001b200780c */ /* 0x000fe20003f65270 */
[----:B------:R-:W-:Y:S02]  /*35d40*/  @P1 HADD2.F32 R170, -RZ, R144.H1_H1 ;  /* 0x30000090ffaa1230 */ /* 0x000fe40000004100 */
[----:B--2---:R-:W-:Y:S02]  /*35d50*/  HFMA2 R180, -RZ, RZ, 0, 1.1920928955078125e-07 ;  /* 0x00000002ffb47431 */ /* 0x004fe400000001ff */
        /* <DEDUP_REMOVED lines=18> */
.L_x_4600:
        /* <DEDUP_REMOVED lines=12> */
.L_x_4601:
[----:B------:R-:W-:Y:S01]  /*35f40*/  IMAD.WIDE.U32 R4, R3, -0x326172a9, RZ ;  /* 0xcd9e8d5703047825 */ /* 0x000fe200078e00ff */
[----:B------:R-:W-:Y:S02]  /*35f50*/  LOP3.LUT R178, R8, R181, R193, 0x96, !PT ;  /* 0x000000b508b27212 */ /* 0x000fe400078e96c1 */
[C---:B------:R-:W-:Y:S01]  /*35f60*/  IADD3 R181, PT, PT, R193.reuse, -0x4498517b, RZ ;  /* 0xbb67ae85c1b57810 */ /* 0x040fe20007ffe0ff */
[----:B------:R-:W-:Y:S01]  /*35f70*/  VIADD R183, R193, 0x76cf5d0a ;  /* 0x76cf5d0ac1b77836 */ /* 0x000fe20000000000 */
[----:B------:R-:W-:Y:S01]  /*35f80*/  LOP3.LUT R190, R7, R5, R192, 0x96, !PT ;  /* 0x0000000507be7212 */ /* 0x000fe200078e96c0 */
[----:B------:R-:W-:Y:S01]  /*35f90*/  IMAD.WIDE.U32 R178, R178, -0x326172a9, RZ ;  /* 0xcd9e8d57b2b27825 */ /* 0x000fe200078e00ff */
[----:B------:R-:W-:-:S03]  /*35fa0*/  MOV R20, R6 ;  /* 0x0000000600147202 */ /* 0x000fc60000000f00 */
        /* <DEDUP_REMOVED lines=52> */
[----:B------:R-:W-:Y:S02]  /*362f0*/  HFMA2 R180, -RZ, RZ, 0, 0 ;  /* 0x00000000ffb47431 */ /* 0x000fe400000001ff */
[----:B------:R-:W-:-:S07]  /*36300*/  IMAD.MOV.U32 R6, RZ, RZ, R178 ;  /* 0x000000ffff067224 */ /* 0x000fce00078e00b2 */
.L_x_4599:
        /* <DEDUP_REMOVED lines=23> */
.L_x_4603:
        /* <DEDUP_REMOVED lines=12> */
.L_x_4604:
        /* <DEDUP_REMOVED lines=59> */
[----:B------:R-:W-:Y:S01]  /*368f0*/  IMAD.MOV.U32 R181, RZ, RZ, RZ ;  /* 0x000000ffffb57224 */ /* 0x000fe200078e00ff */
[----:B------:R-:W-:-:S07]  /*36900*/  MOV R6, R178 ;  /* 0x000000b200067202 */ /* 0x000fce0000000f00 */
.L_x_4602:
[----:B------:R-:W-:Y:S01]  /*36910*/  I2FP.F32.U32 R179, R20 ;  /* 0x0000001400b37245 */ /* 0x000fe20000201000 */
[----:B------:R-:W-:Y:S01]  /*36920*/  HADD2.F32 R21, -RZ, R21.H1_H1 ;  /* 0x30000015ff157230 */ /* 0x000fe20000004100 */
[----:B------:R-:W-:-:S03]  /*36930*/  ISETP.NE.AND P2, PT, R181, 0x1, PT ;  /* 0x00000001b500780c */ /* 0x000fc60003f45270 */
[----:B------:R-:W-:Y:S01]  /*36940*/  FFMA.FTZ R179, R179, R0, 1.1641532182693481445e-10 ;  /* 0x2f000000b3b37423 */ /* 0x000fe20000010000 */
[----:B------:R-:W-:-:S04]  /*36950*/  FMUL.FTZ R21, R21, UR5 ;  /* 0x0000000515157c20 */ /* 0x000fc80008410000 */
[----:B------:R-:W-:Y:S01]  /*36960*/  FSETP.GTU.FTZ.AND P3, PT, R179, UR4, PT ;  /* 0x00000004b3007c0b */ /* 0x000fe2000bf7c000 */
[----:B------:R-:W-:-:S03]  /*36970*/  @P1 HADD2.F32 R179, -RZ, R145.H1_H1 ;  /* 0x30000091ffb31230 */ /* 0x000fc60000004100 */
        /* <DEDUP_REMOVED lines=16> */
.L_x_4606:
        /* <DEDUP_REMOVED lines=12> */
.L_x_4607:
        /* <DEDUP_REMOVED lines=61> */
.L_x_4605:
        /* <DEDUP_REMOVED lines=22> */
.L_x_4609:
        /* <DEDUP_REMOVED lines=12> */
.L_x_4610:
        /* <DEDUP_REMOVED lines=61> */
.L_x_4608:
        /* <DEDUP_REMOVED lines=22> */
.L_x_4612:
        /* <DEDUP_REMOVED lines=12> */
.L_x_4613:
        /* <DEDUP_REMOVED lines=61> */
.L_x_4611:
        /* <DEDUP_REMOVED lines=22> */
.L_x_4615:
        /* <DEDUP_REMOVED lines=12> */
.L_x_4616:
        /* <DEDUP_REMOVED lines=61> */
.L_x_4614:
[----:B------:R-:W-:Y:S01]  /*380e0*/  I2FP.F32.U32 R21, R21 ;  /* 0x0000001500157245 */ /* 0x000fe20000201000 */
[----:B------:R-:W-:Y:S01]  /*380f0*/  HADD2.F32 R23, -RZ, R23.H1_H1 ;  /* 0x30000017ff177230 */ /* 0x000fe20000004100 */
[----:B------:R-:W-:Y:S01]  /*38100*/  PRMT R22, R215, 0x5410, R22 ;  /* 0x00005410d7167816 */ /* 0x000fe20000000016 */
[----:B------:R-:W-:Y:S01]  /*38110*/  @P1 HADD2.F32 R181, -RZ, R147.H1_H1 ;  /* 0x30000093ffb51230 */ /* 0x000fe20000004100 */
[----:B------:R-:W-:Y:S01]  /*38120*/  PRMT R20, R205, 0x5410, R211 ;  /* 0x00005410cd147816 */ /* 0x000fe200000000d3 */
[----:B------:R-:W-:Y:S01]  /*38130*/  FFMA.FTZ R21, R21, R0, 1.1641532182693481445e-10 ;  /* 0x2f00000015157423 */ /* 0x000fe20000010000 */
[----:B------:R-:W-:-:S04]  /*38140*/  FMUL.FTZ R23, R23, UR5 ;  /* 0x0000000517177c20 */ /* 0x000fc80008410000 */
[----:B------:R-:W-:Y:S02]  /*38150*/  FSETP.GTU.FTZ.AND P5, PT, R21, UR4, PT ;  /* 0x0000000415007c0b */ /* 0x000fe4000bfbc000 */
[----:B------:R-:W-:Y:S02]  /*38160*/  PRMT R21, R212, 0x5410, R214 ;  /* 0x00005410d4157816 */ /* 0x000fe400000000d6 */
[----:B------:R-:W-:Y:S02]  /*38170*/  FSEL R188, R23, RZ, !P5 ;  /* 0x000000ff17bc7208 */ /* 0x000fe40006800000 */
[----:B------:R-:W-:-:S03]  /*38180*/  PLOP3.LUT P5, PT, P5, PT, PT, 0x8, 0x80 ;  /* 0x000000000080781c */ /* 0x000fc60002fae170 */
[----:B------:R-:W-:-:S05]  /*38190*/  @P1 FADD.FTZ R188, R181, R188 ;  /* 0x000000bcb5bc1221 */ /* 0x000fca0000010000 */
[----:B------:R-:W-:-:S04]  /*381a0*/  F2FP.F16.F32.PACK_AB R23, RZ, R188 ;  /* 0x000000bcff17723e */ /* 0x000fc800000000ff */
[----:B------:R-:W-:-:S07]  /*381b0*/  PRMT R23, R213, 0x5410, R23 ;  /* 0x00005410d5177816 */ /* 0x000fce0000000017 */
.L_x_4592:
[----:B------:R-:W-:Y:S01]  /*381c0*/  SEL R211, RZ, 0x1000000, !P5 ;  /* 0x01000000ffd37807 */ /* 0x000fe20006800000 */
[----:B------:R-:W0:Y:S01]  /*381d0*/  @P0 LDC.64 R190, c[0x0][0x398] ;  /* 0x0000e600ffbe0b82 */ /* 0x000e220000000a00 */
[----:B------:R-:W-:Y:S02]  /*381e0*/  SEL R205, RZ, 0x10000, !P4 ;  /* 0x00010000ffcd7807 */ /* 0x000fe40006000000 */
[----:B------:R-:W-:Y:S02]  /*381f0*/  SEL R212, RZ, 0x100, !P3 ;  /* 0x00000100ffd47807 */ /* 0x000fe40005800000 */
[----:B------:R-:W-:Y:S02]  /*38200*/  ISETP.NE.AND P5, PT, R27, RZ, PT ;  /* 0x000000ff1b00720c */ /* 0x000fe40003fa5270 */
[----:B------:R-:W-:Y:S01]  /*38210*/  ISETP.NE.AND P4, PT, R170, RZ, PT ;  /* 0x000000ffaa00720c */ /* 0x000fe20003f85270 */
[----:B------:R-:W1:Y:S01]  /*38220*/  @P1 LDC.64 R180, c[0x0][0x3a0] ;  /* 0x0000e800ffb41b82 */ /* 0x000e620000000a00 */
[----:B------:R-:W-:-:S02]  /*38230*/  ISETP.NE.AND P3, PT, R210, RZ, PT ;  /* 0x000000ffd200720c */ /* 0x000fc40003f65270 */
[----:B------:R-:W-:Y:S02]  /*38240*/  ISETP.NE.AND P6, PT, R9, RZ, PT ;  /* 0x000000ff0900720c */ /* 0x000fe40003fc5270 */
[----:B------:R-:W-:Y:S02]  /*38250*/  SEL R27, RZ, 0x1000000, !P3 ;  /* 0x01000000ff1b7807 */ /* 0x000fe40005800000 */
[----:B------:R-:W-:Y:S02]  /*38260*/  SEL R170, RZ, 0x10000, !P4 ;  /* 0x00010000ffaa7807 */ /* 0x000fe40006000000 */
[----:B------:R-:W-:Y:S02]  /*38270*/  SEL R9, RZ, 0x100, !P5 ;  /* 0x00000100ff097807 */ /* 0x000fe40006800000 */
[----:B------:R-:W-:Y:S01]  /*38280*/  LOP3.LUT R212, R212, R211, R205, 0xfe, !PT ;  /* 0x000000d3d4d47212 */ /* 0x000fe200078efecd */
[----:B------:R-:W-:Y:S01]  /*38290*/  IMAD.WIDE.U32 R210, R151, 0x10, R208 ;  /* 0x0000001097d27825 */ /* 0x000fe200078e00d0 */
[----:B------:R-:W-:-:S02]  /*382a0*/  LOP3.LUT R9, R9, R27, R170, 0xfe, !PT ;  /* 0x0000001b09097212 */ /* 0x000fc400078efeaa */
[----:B------:R-:W-:Y:S02]  /*382b0*/  SEL R27, RZ, 0x1, !P2 ;  /* 0x00000001ff1b7807 */ /* 0x000fe40005000000 */
[----:B------:R-:W-:Y:S01]  /*382c0*/  SEL R170, RZ, 0x1, !P6 ;  /* 0x00000001ffaa7807 */ /* 0x000fe20007000000 */
[----:B------:R2:W-:Y:S01]  /*382d0*/  STG.E.128 desc[UR8][R210.64], R20 ;  /* 0x00000014d2007986 */ /* 0x0005e2000c101d08 */
[----:B------:R-:W-:-:S05]  /*382e0*/  IADD3 R222, PT, PT, R164, 0x300, RZ ;  /* 0x00000300a4de7810 */ /* 0x000fca0007ffe0ff */
        /* <DEDUP_REMOVED lines=28> */
.L_x_4617:
[----:B------:R2:W5:Y:S04]  /*384b0*/  @P0 LDG.E.128 R140, desc[UR8][R190.64] ;  /* 0x00000008be8c0981 */ /* 0x000568000c1e1d00 */
[----:B------:R2:W5:Y:S04]  /*384c0*/  @P1 LDG.E.128 R144, desc[UR8][R180.64] ;  /* 0x00000008b4901981 */ /* 0x000568000c1e1d00 */
[----:B01----:R2:W5:Y:S01]  /*384d0*/  LDG.E.128 R20, desc[UR8][R168.64] ;  /* 0x00000008a8147981 */ /* 0x003562000c1e1d00 */
        /* <DEDUP_REMOVED lines=16> */
.L_x_4620:
        /* <DEDUP_REMOVED lines=12> */
.L_x_4621:
        /* <DEDUP_REMOVED lines=59> */
[----:B------:R-:W-:-:S07]  /*38a50*/  HFMA2 R12, -RZ, RZ, 0, 0 ;  /* 0x00000000ff0c7431 */ /* 0x000fce00000001ff */
.L_x_4619:
[----:B------:R-:W-:Y:S01]  /*38a60*/  I2FP.F32.U32 R11, R11 ;  /* 0x0000000b000b7245 */ /* 0x000fe20000201000 */
[----:B-----5:R-:W-:Y:S01]  /*38a70*/  HADD2.F32 R6, -RZ, R20.H0_H0 ;  /* 0x20000014ff067230 */ /* 0x020fe20000004100 */
        /* <DEDUP_REMOVED lines=8> */
[----:B--2---:R-:W-:Y:S01]  /*38b00*/  P2R R168, PR, RZ, 0x10 ;  /* 0x00000010ffa87803 */ /* 0x004fe20000000000 */
        /* <DEDUP_REMOVED lines=9> */
.L_x_4623:
        /* <DEDUP_REMOVED lines=12> */
.L_x_4624:
        /* <DEDUP_REMOVED lines=59> */
[----:B------:R-:W-:-:S07]  /*39010*/  HFMA2 R14, -RZ, RZ, 0, 0 ;  /* 0x00000000ff0e7431 */ /* 0x000fce00000001ff */
.L_x_4622:
        /* <DEDUP_REMOVED lines=24> */
.L_x_4626:
        /* <DEDUP_REMOVED lines=12> */
.L_x_4627:
        /* <DEDUP_REMOVED lines=61> */
.L_x_4625:
        /* <DEDUP_REMOVED lines=20> */
.L_x_4629:
        /* <DEDUP_REMOVED lines=12> */
.L_x_4630:
        /* <DEDUP_REMOVED lines=61> */
.L_x_4628:
        /* <DEDUP_REMOVED lines=24> */
.L_x_4632:
        /* <DEDUP_REMOVED lines=12> */
.L_x_4633:
        /* <DEDUP_REMOVED lines=61> */
.L_x_4631:
        /* <DEDUP_REMOVED lines=20> */
.L_x_4635:
        /* <DEDUP_REMOVED lines=12> */
.L_x_4636:
        /* <DEDUP_REMOVED lines=61> */
.L_x_4634:
        /* <DEDUP_REMOVED lines=24> */
.L_x_4638:
        /* <DEDUP_REMOVED lines=12> */
.L_x_4639:
        /* <DEDUP_REMOVED lines=61> */
.L_x_4637:
        /* <DEDUP_REMOVED lines=20> */
.L_x_4641:
        /* <DEDUP_REMOVED lines=12> */
.L_x_4642:
        /* <DEDUP_REMOVED lines=61> */
.L_x_4640:
        /* <DEDUP_REMOVED lines=11> */
[----:B------:R-:W-:Y:S01]  /*3b470*/  @!P1 MOV R180, R6 ;  /* 0x0000000600b49202 */ /* 0x000fe20000000f00 */
[----:B------:R-:W-:Y:S01]  /*3b480*/  IMAD.MOV.U32 R17, RZ, RZ, 0x2 ;  /* 0x00000002ff117424 */ /* 0x000fe200078e00ff */
        /* <DEDUP_REMOVED lines=11> */
.L_x_4644:
        /* <DEDUP_REMOVED lines=12> */
.L_x_4645:
        /* <DEDUP_REMOVED lines=61> */
.L_x_4643:
        /* <DEDUP_REMOVED lines=19> */
.L_x_4647:
        /* <DEDUP_REMOVED lines=12> */
.L_x_4648:
        /* <DEDUP_REMOVED lines=61> */
.L_x_4646:
[----:B------:R-:W-:Y:S01]  /*3bf90*/  I2FP.F32.U32 R15, R15 ;  /* 0x0000000f000f7245 */ /* 0x000fe20000201000 */
[----:B------:R-:W-:Y:S02]  /*3bfa0*/  HADD2.F32 R16, -RZ, R142.H0_H0 ;  /* 0x2000008eff107230 */ /* 0x000fe40000004100 */
[----:B------:R-:W-:Y:S02]  /*3bfb0*/  @P1 HADD2.F32 R181, -RZ, R146.H0_H0 ;  /* 0x20000092ffb51230 */ /* 0x000fe40000004100 */
[----:B------:R-:W-:Y:S01]  /*3bfc0*/  FFMA.FTZ R15, R15, R0, 1.1641532182693481445e-10 ;  /* 0x2f0000000f0f7423 */ /* 0x000fe20000010000 */
[----:B------:R-:W-:-:S04]  /*3bfd0*/  FMUL.FTZ R16, R16, UR5 ;  /* 0x0000000510107c20 */ /* 0x000fc80008410000 */
[----:B------:R-:W-:-:S04]  /*3bfe0*/  FSETP.GTU.FTZ.AND P3, PT, R15, UR4, PT ;  /* 0x000000040f007c0b */ /* 0x000fc8000bf7c000 */
[----:B------:R-:W-:Y:S02]  /*3bff0*/  FSEL R17, R16, RZ, !P3 ;  /* 0x000000ff10117208 */ /* 0x000fe40005800000 */
[----:B------:R-:W-:Y:S02]  /*3c000*/  SEL R15, RZ, 0x1, P3 ;  /* 0x00000001ff0f7807 */ /* 0x000fe40001800000 */
[----:B------:R-:W-:Y:S01]  /*3c010*/  ISETP.NE.AND P3, PT, R20, 0x1, PT ;  /* 0x000000011400780c */ /* 0x000fe20003f65270 */
[----:B------:R-:W-:Y:S01]  /*3c020*/  FADD.FTZ R6, R6, R17 ;  /* 0x0000001106067221 */ /* 0x000fe20000010000 */
[----:B------:R-:W-:-:S03]  /*3c030*/  MOV R16, 0x2 ;  /* 0x0000000200107802 */ /* 0x000fc60000000f00 */
        /* <DEDUP_REMOVED lines=13> */
.L_x_4650:
        /* <DEDUP_REMOVED lines=12> */
.L_x_4651:
        /* <DEDUP_REMOVED lines=61> */
.L_x_4649:
        /* <DEDUP_REMOVED lines=19> */
.L_x_4653:
        /* <DEDUP_REMOVED lines=12> */
.L_x_4654:
        /* <DEDUP_REMOVED lines=61> */
.L_x_4652:
        /* <DEDUP_REMOVED lines=24> */
.L_x_4656:
        /* <DEDUP_REMOVED lines=12> */
.L_x_4657:
        /* <DEDUP_REMOVED lines=57> */
[----:B------:R-:W-:Y:S02]  /*3d130*/  LOP3.LUT R4, R5, R4, R227, 0x96, !PT ;  /* 0x0000000405047212 */ /* 0x000fe400078e96e3 */
[----:B------:R-:W-:Y:S01]  /*3d140*/  MOV R9, R20 ;  /* 0x0000001400097202 */ /* 0x000fe20000000f00 */
[----:B------:R-:W-:Y:S01]  /*3d150*/  IMAD.MOV.U32 R20, RZ, RZ, RZ ;  /* 0x000000ffff147224 */ /* 0x000fe200078e00ff */
[----:B------:R-:W-:-:S07]  /*3d160*/  LOP3.LUT R5, R17, R210, R21, 0x96, !PT ;  /* 0x000000d211057212 */ /* 0x000fce00078e9615 */
.L_x_4655:
        /* <DEDUP_REMOVED lines=19> */
.L_x_4659:
        /* <DEDUP_REMOVED lines=12> */
.L_x_4660:
        /* <DEDUP_REMOVED lines=61> */
.L_x_4658:
        /* <DEDUP_REMOVED lines=24> */
.L_x_4662:
        /* <DEDUP_REMOVED lines=12> */
.L_x_4663:
        /* <DEDUP_REMOVED lines=61> */
.L_x_4661:
        /* <DEDUP_REMOVED lines=19> */
.L_x_4665:
        /* <DEDUP_REMOVED lines=14> */
.L_x_4666:
        /* <DEDUP_REMOVED lines=61> */
.L_x_4664:
[----:B------:R-:W-:Y:S01]  /*3e320*/  I2FP.F32.U32 R21, R22 ;  /* 0x0000001600157245 */ /* 0x000fe20000201000 */
[----:B------:R-:W-:Y:S01]  /*3e330*/  HADD2.F32 R20, -RZ, R143.H1_H1 ;  /* 0x3000008fff147230 */ /* 0x000fe20000004100 */
[----:B------:R-:W-:Y:S01]  /*3e340*/  PRMT R22, R218, 0x5410, R219 ;  /* 0x00005410da167816 */ /* 0x000fe200000000db */
[----:B------:R-:W-:Y:S02]  /*3e350*/  @P1 HADD2.F32 R227, -RZ, R147.H1_H1 ;  /* 0x30000093ffe31230 */ /* 0x000fe40000004100 */
[----:B------:R-:W-:Y:S01]  /*3e360*/  FFMA.FTZ R21, R21, R0, 1.1641532182693481445e-10 ;  /* 0x2f00000015157423 */ /* 0x000fe20000010000 */
[----:B------:R-:W-:-:S04]  /*3e370*/  FMUL.FTZ R20, R20, UR5 ;  /* 0x0000000514147c20 */ /* 0x000fc80008410000 */
[----:B------:R-:W-:-:S04]  /*3e380*/  FSETP.GTU.FTZ.AND P6, PT, R21, UR4, PT ;  /* 0x0000000415007c0b */ /* 0x000fc8000bfdc000 */
[----:B------:R-:W-:Y:S02]  /*3e390*/  FSEL R21, R20, RZ, !P6 ;  /* 0x000000ff14157208 */ /* 0x000fe40007000000 */
[----:B------:R-:W-:Y:S02]  /*3e3a0*/  SEL R0, RZ, 0x1, P6 ;  /* 0x00000001ff007807 */ /* 0x000fe40003000000 */
[----:B------:R-:W-:Y:S01]  /*3e3b0*/  PRMT R20, R212, 0x5410, R213 ;  /* 0x00005410d4147816 */ /* 0x000fe200000000d5 */
        /* <DEDUP_REMOVED lines=8> */
.L_x_4618:
[----:B------:R-:W-:Y:S01]  /*3e440*/  ISETP.NE.AND P2, PT, R216, 0x1, PT ;  /* 0x00000001d800780c */ /* 0x000fe20003f45270 */
[----:B--2---:R-:W-:Y:S01]  /*3e450*/  IMAD.MOV.U32 R169, RZ, RZ, 0x2 ;  /* 0x00000002ffa97424 */ /* 0x004fe200078e00ff */
        /* <DEDUP_REMOVED lines=13> */
.L_x_4669:
        /* <DEDUP_REMOVED lines=12> */
.L_x_4670:
        /* <DEDUP_REMOVED lines=50> */
[----:B------:R-:W-:Y:S01]  /*3e910*/  IMAD.MOV.U32 R27, RZ, RZ, R6 ;  /* 0x000000ffff1b7224 */ /* 0x000fe200078e0006 */
        /* <DEDUP_REMOVED lines=9> */
[----:B------:R-:W-:-:S07]  /*3e9b0*/  MOV R9, R168 ;  /* 0x000000a800097202 */ /* 0x000fce0000000f00 */
.L_x_4668:
        /* <DEDUP_REMOVED lines=23> */
.L_x_4672:
        /* <DEDUP_REMOVED lines=12> */
.L_x_4673:
        /* <DEDUP_REMOVED lines=61> */
.L_x_4671:
        /* <DEDUP_REMOVED lines=23> */
.L_x_4675:
        /* <DEDUP_REMOVED lines=12> */
.L_x_4676:
        /* <DEDUP_REMOVED lines=59> */
[----:B------:R-:W-:Y:S02]  /*3f5a0*/  HFMA2 R181, -RZ, RZ, 0, 0 ;  /* 0x00000000ffb57431 */ /* 0x000fe400000001ff */
[----:B------:R-:W-:-:S07]  /*3f5b0*/  IMAD.MOV.U32 R9, RZ, RZ, R180 ;  /* 0x000000ffff097224 */ /* 0x000fce00078e00b4 */
.L_x_4674:
        /* <DEDUP_REMOVED lines=23> */
.L_x_4678:
        /* <DEDUP_REMOVED lines=12> */
.L_x_4679:
        /* <DEDUP_REMOVED lines=61> */
.L_x_4677:
[----:B------:R-:W-:Y:S01]  /*3fbc0*/  I2FP.F32.U32 R181, R6 ;  /* 0x0000000600b57245 */ /* 0x000fe20000201000 */
[----:B------:R-:W-:Y:S01]  /*3fbd0*/  HADD2.F32 R21, -RZ, R21.H1_H1 ;  /* 0x30000015ff157230 */ /* 0x000fe20000004100 */
[----:B------:R-:W-:Y:S01]  /*3fbe0*/  ISETP.NE.AND P2, PT, R20, 0x1, PT ;  /* 0x000000011400780c */ /* 0x000fe20003f45270 */
[----:B------:R-:W-:Y:S02]  /*3fbf0*/  HFMA2 R190, -RZ, RZ, 0, 1.1920928955078125e-07 ;  /* 0x00000002ffbe7431 */ /* 0x000fe400000001ff */
        /* <DEDUP_REMOVED lines=19> */
.L_x_4681:
        /* <DEDUP_REMOVED lines=12> */
.L_x_4682:
        /* <DEDUP_REMOVED lines=61> */
.L_x_4680:
        /* <DEDUP_REMOVED lines=8> */
[----:B------:R-:W-:Y:S02]  /*40240*/  MOV R6, R10 ;  /* 0x0000000a00067202 */ /* 0x000fe40000000f00 */
[----:B------:R-:W-:Y:S01]  /*40250*/  PLOP3.LUT P2, PT, P2, PT, PT, 0x8, 0x80 ;  /* 0x000000000080781c */ /* 0x000fe2000174e170 */
        /* <DEDUP_REMOVED lines=12> */
.L_x_4684:
        /* <DEDUP_REMOVED lines=12> */
.L_x_4685:
        /* <DEDUP_REMOVED lines=58> */
[----:B------:R-:W-:Y:S01]  /*40780*/  MOV R9, R20 ;  /* 0x0000001400097202 */ /* 0x000fe20000000f00 */
[----:B------:R-:W-:Y:S01]  /*40790*/  IMAD.MOV.U32 R20, RZ, RZ, RZ ;  /* 0x000000ffff147224 */ /* 0x000fe200078e00ff */
[----:B------:R-:W-:-:S07]  /*407a0*/  LOP3.LUT R5, R191, R190, R21, 0x96, !PT ;  /* 0x000000bebf057212 */ /* 0x000fce00078e9615 */
.L_x_4683:
        /* <DEDUP_REMOVED lines=22> */
.L_x_4687:
        /* <DEDUP_REMOVED lines=12> */
.L_x_4688:
        /* <DEDUP_REMOVED lines=61> */
.L_x_4686:
        /* <DEDUP_REMOVED lines=22> */
.L_x_4690:
        /* <DEDUP_REMOVED lines=12> */
.L_x_4691:
        /* <DEDUP_REMOVED lines=61> */
.L_x_4689:
[----:B------:R-:W-:Y:S01]  /*41390*/  I2FP.F32.U32 R21, R21 ;  /* 0x0000001500157245 */ /* 0x000fe20000201000 */
[----:B------:R-:W-:Y:S01]  /*413a0*/  HADD2.F32 R23, -RZ, R23.H1_H1 ;  /* 0x30000017ff177230 */ /* 0x000fe20000004100 */
[----:B------:R-:W-:Y:S02]  /*413b0*/  PRMT R22, R225, 0x5410, R22 ;  /* 0x00005410e1167816 */ /* 0x000fe40000000016 */
[----:B------:R-:W-:Y:S01]  /*413c0*/  PRMT R20, R215, 0x5410, R217 ;  /* 0x00005410d7147816 */ /* 0x000fe200000000d9 */
[----:B------:R-:W-:Y:S01]  /*413d0*/  FFMA.FTZ R21, R21, R0, 1.1641532182693481445e-10 ;  /* 0x2f00000015157423 */ /* 0x000fe20000010000 */
[----:B------:R-:W-:Y:S01]  /*413e0*/  FMUL.FTZ R23, R23, UR5 ;  /* 0x0000000517177c20 */ /* 0x000fe20008410000 */
[----:B------:R-:W-:-:S03]  /*413f0*/  @P1 HADD2.F32 R0, -RZ, R147.H1_H1 ;  /* 0x30000093ff001230 */ /* 0x000fc60000004100 */
[----:B------:R-:W-:Y:S02]  /*41400*/  FSETP.GTU.FTZ.AND P5, PT, R21, UR4, PT ;  /* 0x0000000415007c0b */ /* 0x000fe4000bfbc000 */
[----:B------:R-:W-:Y:S02]  /*41410*/  PRMT R21, R218, 0x5410, R220 ;  /* 0x00005410da157816 */ /* 0x000fe400000000dc */
[----:B------:R-:W-:Y:S02]  /*41420*/  FSEL R227, R23, RZ, !P5 ;  /* 0x000000ff17e37208 */ /* 0x000fe40006800000 */
[----:B------:R-:W-:-:S03]  /*41430*/  PLOP3.LUT P5, PT, P5, PT, PT, 0x8, 0x80 ;  /* 0x000000000080781c */ /* 0x000fc60002fae170 */
[----:B------:R-:W-:-:S05]  /*41440*/  @P1 FADD.FTZ R227, R0, R227 ;  /* 0x000000e300e31221 */ /* 0x000fca0000010000 */
[----:B------:R-:W-:-:S04]  /*41450*/  F2FP.F16.F32.PACK_AB R23, RZ, R227 ;  /* 0x000000e3ff17723e */ /* 0x000fc800000000ff */
[----:B------:R-:W-:-:S07]  /*41460*/  PRMT R23, R219, 0x5410, R23 ;  /* 0x00005410db177816 */ /* 0x000fce0000000017 */
.L_x_4667:
[----:B------:R-:W-:Y:S01]  /*41470*/  FADD.FTZ R211, RZ, R204 ;  /* 0x000000ccffd37221 */ /* 0x000fe20000010000 */
[----:B------:R-:W-:Y:S01]  /*41480*/  ISETP.NE.AND P1, PT, R168, RZ, PT ;  /* 0x000000ffa800720c */ /* 0x000fe20003f25270 */
[----:B------:R-:W-:Y:S01]  /*41490*/  IMAD.WIDE.U32 R208, R222, 0x10, R208 ;  /* 0x00000010ded07825 */ /* 0x000fe200078e00d0 */
[----:B------:R-:W-:-:S03]  /*414a0*/  ISETP.NE.AND P6, PT, R205, RZ, PT ;  /* 0x000000ffcd00720c */ /* 0x000fc60003fc5270 */
[----:B------:R-:W-:Y:S01]  /*414b0*/  FADD.FTZ R168, R211, R200 ;  /* 0x000000c8d3a87221 */ /* 0x000fe20000010000 */
[----:B------:R-:W-:Y:S01]  /*414c0*/  SEL R0, RZ, 0x1000000, !P5 ;  /* 0x01000000ff007807 */ /* 0x000fe20006800000 */
[----:B------:R-:W-:Y:S01]  /*414d0*/  IMAD.WIDE.U32 R206, R222, 0x8, R206 ;  /* 0x00000008dece7825 */ /* 0x000fe200078e00ce */
[----:B------:R-:W-:-:S03]  /*414e0*/  SEL R205, RZ, 0x10000, !P4 ;  /* 0x00010000ffcd7807 */ /* 0x000fc60006000000 */
[----:B------:R-:W-:Y:S01]  /*414f0*/  FADD.FTZ R168, R168, R199 ;  /* 0x000000c7a8a87221 */ /* 0x000fe20000010000 */
[----:B------:R-:W-:Y:S01]  /*41500*/  ISETP.NE.AND P5, PT, R214, RZ, PT ;  /* 0x000000ffd600720c */ /* 0x000fe20003fa5270 */
[----:B------:R0:W-:Y:S01]  /*41510*/  STG.E.128 desc[UR8][R208.64], R20 ;  /* 0x00000014d0007986 */ /* 0x0001e2000c101d08 */
[----:B------:R-:W-:Y:S01]  /*41520*/  ISETP.NE.AND P4, PT, R216, RZ, PT ;  /* 0x000000ffd800720c */ /* 0x000fe20003f85270 */
[----:B------:R-:W-:Y:S01]  /*41530*/  FADD.FTZ R211, R168, R203 ;  /* 0x000000cba8d37221 */ /* 0x000fe20000010000 */
[----:B------:R-:W-:Y:S02]  /*41540*/  SEL R214, RZ, 0x100, !P3 ;  /* 0x00000100ffd67807 */ /* 0x000fe40005800000 */
[----:B------:R-:W-:Y:S01]  /*41550*/  SEL R212, RZ, 0x1000000, !P4 ;  /* 0x01000000ffd47807 */ /* 0x000fe20006000000 */
[----:B------:R-:W-:Y:S01]  /*41560*/  FADD.FTZ R168, R211, R202 ;  /* 0x000000cad3a87221 */ /* 0x000fe20000010000 */
[----:B------:R-:W-:Y:S02]  /*41570*/  SEL R213, RZ, 0x10000, !P5 ;  /* 0x00010000ffd57807 */ /* 0x000fe40006800000 */
[----:B------:R-:W-:Y:S01]  /*41580*/  SEL R210, RZ, 0x100, !P6 ;  /* 0x00000100ffd27807 */ /* 0x000fe20007000000 */
[----:B------:R-:W-:Y:S01]  /*41590*/  FADD.FTZ R168, R168, R197 ;  /* 0x000000c5a8a87221 */ /* 0x000fe20000010000 */
[----:B------:R-:W-:-:S03]  /*415a0*/  LOP3.LUT R0, R214, R0, R205, 0xfe, !PT ;  /* 0x00000000d6007212 */ /* 0x000fc600078efecd */
        /* <DEDUP_REMOVED lines=46> */
[----:B------:R-:W-:-:S03]  /*41890*/  SEL R211, RZ, 0x1, !P2 ;  /* 0x00000001ffd37807 */ /* 0x000fc60005000000 */
[----:B------:R-:W-:Y:S01]  /*418a0*/  FADD.FTZ R205, R168, R181 ;  /* 0x000000b5a8cd7221 */ /* 0x000fe20000010000 */
[----:B------:R-:W-:Y:S02]  /*418b0*/  LOP3.LUT R168, R210, R212, R213, 0xfe, !PT ;  /* 0x000000d4d2a87212 */ /* 0x000fe400078efed5 */
[----:B------:R-:W-:Y:S02]  /*418c0*/  SEL R213, RZ, 0x1, !P1 ;  /* 0x00000001ffd57807 */ /* 0x000fe40004800000 */
[----:B------:R-:W-:Y:S01]  /*418d0*/  LOP3.LUT R211, R0, R211, RZ, 0xfc, !PT ;  /* 0x000000d300d37212 */ /* 0x000fe200078efcff */
[----:B------:R-:W-:Y:S01]  /*418e0*/  FADD.FTZ R0, R205, R190 ;  /* 0x000000becd007221 */ /* 0x000fe20000010000 */
[----:B------:R-:W-:-:S03]  /*418f0*/  LOP3.LUT R210, R168, R213, RZ, 0xfc, !PT ;  /* 0x000000d5a8d27212 */ /* 0x000fc600078efcff */
[----:B------:R-:W-:Y:S02]  /*41900*/  FADD.FTZ R0, R0, R191 ;  /* 0x000000bf00007221 */ /* 0x000fe40000010000 */
[----:B------:R0:W-:Y:S02]  /*41910*/  STG.E.64 desc[UR8][R206.64], R210 ;  /* 0x000000d2ce007986 */ /* 0x0001e4000c101b08 */
[----:B------:R-:W-:Y:S01]  /*41920*/  FADD.FTZ R0, R0, R227 ;  /* 0x000000e300007221 */ /* 0x000fe20000010000 */
[----:B------:R-:W-:Y:S06]  /*41930*/  @!P0 BRA `(.L_x_4692) ;  /* 0x0000000000508947 */ /* 0x000fec0003800000 */
        /* <DEDUP_REMOVED lines=20> */
.L_x_4692:
[----:B01----:R-:W0:Y:S01]  /*41a80*/  SHFL.BFLY PT, R21, R0, 0x1, 0x1f ;  /* 0x0c201f0000157f89 */ /* 0x003e2200000e0000 */
[----:B------:R-:W-:Y:S01]  /*41a90*/  BSSY.RECONVERGENT B0, `(.L_x_4693) ;  /* 0x000008f000007945 */ /* 0x000fe20003800200 */
        /* <DEDUP_REMOVED lines=142> */
.L_x_4694:
[----:B------:R-:W-:Y:S05]  /*42380*/  BSYNC.RECONVERGENT B0 ;  /* 0x0000000000007941 */ /* 0x000fea0003800200 */
.L_x_4693:
        /* <DEDUP_REMOVED lines=10> */
[----:B------:R-:W-:-:S03]  /*42430*/  IMAD.MOV.U32 R22, RZ, RZ, 0x700 ;  /* 0x00000700ff167424 */ /* 0x000fc600078e00ff */
[----:B------:R-:W-:Y:S01]  /*42440*/  LOP3.LUT R20, R20, 0xf8, RZ, 0xc0, !PT ;  /* 0x000000f814147812 */ /* 0x000fe200078ec0ff */
[----:B0-----:R-:W-:-:S04]  /*42450*/  ULEA UR4, UR5, UR4, 0x18 ;  /* 0x0000000405047291 */ /* 0x001fc8000f8ec0ff */
[----:B------:R-:W-:-:S09]  /*42460*/  @UP0 UIADD3 UR4, UPT, UPT, UR4, 0x20, URZ ;  /* 0x0000002004040890 */ /* 0x000fd2000fffe0ff */
[----:B------:R-:W0:Y:S03]  /*42470*/  LDS.64 R20, [R20+UR4] ;  /* 0x0000000414147984 */ /* 0x000e260008000a00 */
.L_x_4696:
[----:B------:R-:W-:Y:S05]  /*42480*/  BSYNC.RECONVERGENT B0 ;  /* 0x0000000000007941 */ /* 0x000fea0003800200 */
.L_x_4695:
        /* <DEDUP_REMOVED lines=9> */
[----:B------:R-:W-:Y:S02]  /*42520*/  HADD2.F32 R236, -RZ, R59.H0_H0 ;  /* 0x2000003bffec7230 */ /* 0x000fe40000004100 */
[----:B------:R-:W-:-:S02]  /*42530*/  HADD2.F32 R235, -RZ, R139.H1_H1 ;  /* 0x3000008bffeb7230 */ /* 0x000fc40000004100 */
[----:B------:R-:W-:Y:S02]  /*42540*/  HADD2.F32 R220, -RZ, R33.H0_H0 ;  /* 0x20000021ffdc7230 */ /* 0x000fe40000004100 */
[----:B------:R-:W-:Y:S02]  /*42550*/  HADD2.F32 R226, -RZ, R105.H0_H0 ;  /* 0x20000069ffe27230 */ /* 0x000fe40000004100 */
[----:B------:R-:W-:Y:S02]  /*42560*/  HADD2.F32 R213, -RZ, R61.H1_H1 ;  /* 0x3000003dffd57230 */ /* 0x000fe40000004100 */
[----:B------:R-:W-:Y:S02]  /*42570*/  HADD2.F32 R231, -RZ, R134.H1_H1 ;  /* 0x30000086ffe77230 */ /* 0x000fe40000004100 */
[----:B------:R-:W-:Y:S02]  /*42580*/  HADD2.F32 R217, -RZ, R107.H0_H0 ;  /* 0x2000006bffd97230 */ /* 0x000fe40000004100 */
[----:B------:R-:W-:Y:S01]  /*42590*/  HADD2.F32 R234, -RZ, R35.H1_H1 ;  /* 0x30000023ffea7230 */ /* 0x000fe20000004100 */
[----:B-1----:R-:W-:Y:S01]  /*425a0*/  IADD3 R206, PT, PT, R23, R22, RZ ;  /* 0x0000001617ce7210 */ /* 0x002fe20007ffe0ff */
[----:B------:R-:W-:Y:S01]  /*425b0*/  HADD2.F32 R233, -RZ, R135.H1_H1 ;  /* 0x30000087ffe97230 */ /* 0x000fe20000004100 */
[----:B------:R-:W-:Y:S01]  /*425c0*/  I2FP.F32.S32 R210, R23 ;  /* 0x0000001700d27245 */ /* 0x000fe20000201400 */
[----:B------:R-:W-:Y:S01]  /*425d0*/  HADD2.F32 R238, -RZ, R65.H0_H0 ;  /* 0x20000041ffee7230 */ /* 0x000fe20000004100 */
        /* <DEDUP_REMOVED lines=8> */
[----:B------:R-:W-:-:S02]  /*42660*/  HADD2.F32 R212, -RZ, R29.H0_H0 ;  /* 0x2000001dffd47230 */ /* 0x000fc40000004100 */
[----:B------:R-:W-:Y:S01]  /*42670*/  FMUL.FTZ R205, R205, R205 ;  /* 0x000000cdcdcd7220 */ /* 0x000fe20000410000 */
[----:B------:R-:W-:Y:S02]  /*42680*/  HADD2.F32 R244, -RZ, R41.H1_H1 ;  /* 0x30000029fff47230 */ /* 0x000fe40000004100 */
[----:B------:R-:W-:Y:S02]  /*42690*/  HADD2.F32 R240, -RZ, R97.H0_H0 ;  /* 0x20000061fff07230 */ /* 0x000fe40000004100 */
[----:B------:R-:W-:Y:S01]  /*426a0*/  FMUL.FTZ R205, R205, R23 ;  /* 0x00000017cdcd7220 */ /* 0x000fe20000410000 */
[----:B------:R-:W-:Y:S02]  /*426b0*/  HADD2.F32 R242, -RZ, R69.H0_H0 ;  /* 0x20000045fff27230 */ /* 0x000fe40000004100 */
[----:B------:R-:W-:Y:S02]  /*426c0*/  HADD2.F32 R243, -RZ, R114.H0_H0 ;  /* 0x20000072fff37230 */ /* 0x000fe40000004100 */
[----:B------:R-:W-:Y:S01]  /*426d0*/  FMUL.FTZ R205, R205, R210 ;  /* 0x000000d2cdcd7220 */ /* 0x000fe20000410000 */
[----:B------:R-:W-:-:S02]  /*426e0*/  HADD2.F32 R210, -RZ, R56.H1_H1 ;  /* 0x30000038ffd27230 */ /* 0x000fc40000004100 */
[C---:B0-----:R-:W-:Y:S01]  /*426f0*/  FMUL.FTZ R20, R208.reuse, R209 ;  /* 0x000000d1d0147220 */ /* 0x041fe20000410000 */
[----:B------:R-:W-:Y:S01]  /*42700*/  FFMA.FTZ R21, R208, R205, R21 ;  /* 0x000000cdd0157223 */ /* 0x000fe20000010015 */
[----:B-1----:R-:W-:-:S03]  /*42710*/  IMAD.IADD R206, R206, 0x1, R211 ;  /* 0x00000001cece7824 */ /* 0x002fc600078e02d3 */
[----:B------:R-:W0:Y:S01]  /*42720*/  SHFL.DOWN PT, R23, R20, 0x1, 0x1f ;  /* 0x08201f0014177f89 */ /* 0x000e2200000e0000 */
[----:B------:R-:W-:-:S03]  /*42730*/  I2FP.F32.S32 R211, R211 ;  /* 0x000000d300d37245 */ /* 0x000fc60000201400 */
[----:B------:R-:W1:Y:S01]  /*42740*/  SHFL.DOWN PT, R22, R21, 0x1, 0x1f ;  /* 0x08201f0015167f89 */ /* 0x000e6200000e0000 */
[----:B------:R-:W-:-:S06]  /*42750*/  I2FP.F32.S32 R206, R206 ;  /* 0x000000ce00ce7245 */ /* 0x000fcc0000201400 */
[----:B------:R-:W2:Y:S01]  /*42760*/  MUFU.RCP R206, R206 ;  /* 0x000000ce00ce7308 */ /* 0x000ea20000001000 */
[----:B0-----:R-:W-:Y:S01]  /*42770*/  FADD.FTZ R168, R20, -R23 ;  /* 0x8000001714a87221 */ /* 0x001fe20000010000 */
[----:B------:R-:W-:-:S03]  /*42780*/  FMUL.FTZ R208, R23, R211 ;  /* 0x000000d317d07220 */ /* 0x000fc60000410000 */
[----:B------:R-:W-:Y:S01]  /*42790*/  FMUL.FTZ R168, R168, R168 ;  /* 0x000000a8a8a87220 */ /* 0x000fe20000410000 */
[C---:B------:R-:W-:Y:S01]  /*427a0*/  FFMA.FTZ R23, R207.reuse, R20, R208 ;  /* 0x00000014cf177223 */ /* 0x040fe200000100d0 */
[----:B------:R-:W-:Y:S02]  /*427b0*/  HADD2.F32 R208, -RZ, R56.H0_H0 ;  /* 0x20000038ffd07230 */ /* 0x000fe40000004100 */
[----:B------:R-:W-:Y:S01]  /*427c0*/  FMUL.FTZ R168, R207, R168 ;  /* 0x000000a8cfa87220 */ /* 0x000fe20000410000 */
[----:B--2---:R-:W-:Y:S01]  /*427d0*/  FMUL.FTZ R205, R206, R23 ;  /* 0x00000017cecd7220 */ /* 0x004fe20000410000 */
[----:B-1----:R-:W-:Y:S02]  /*427e0*/  FADD.FTZ R23, R21, R22 ;  /* 0x0000001615177221 */ /* 0x002fe40000010000 */
[----:B------:R-:W-:Y:S01]  /*427f0*/  FMUL.FTZ R168, R168, R211 ;  /* 0x000000d3a8a87220 */ /* 0x000fe20000410000 */
[----:B------:R-:W0:Y:S01]  /*42800*/  @!P1 LDC.64 R20, c[0x0][0x3c0] ;  /* 0x0000f000ff149b82 */ /* 0x000e220000000a00 */
[----:B------:R-:W1:Y:S02]  /*42810*/  SHFL.IDX PT, R209, R205, RZ, 0x1f ;  /* 0x00001fffcdd17589 */ /* 0x000e6400000e0000 */
[----:B------:R-:W-:Y:S01]  /*42820*/  FFMA.FTZ R23, R206, R168, R23 ;  /* 0x000000a8ce177223 */ /* 0x000fe20000010017 */
[----:B------:R-:W-:-:S04]  /*42830*/  HADD2.F32 R206, -RZ, R108.H0_H0 ;  /* 0x2000006cffce7230 */ /* 0x000fc80000004100 */
[----:B------:R-:W2:Y:S01]  /*42840*/  LDC R168, c[0x0][0x448] ;  /* 0x00011200ffa87b82 */ /* 0x000ea20000000800 */
[----:B------:R-:W2:Y:S01]  /*42850*/  SHFL.IDX PT, R23, R23, RZ, 0x1f ;  /* 0x00001fff17177589 */ /* 0x000ea200000e0000 */
[----:B0-----:R-:W-:-:S04]  /*42860*/  @!P1 IMAD.WIDE R20, R19, 0x4, R20 ;  /* 0x0000000413149825 */ /* 0x001fc800078e0214 */
[C---:B-1----:R-:W-:Y:S01]  /*42870*/  FMUL.FTZ R22, R209.reuse, R209 ;  /* 0x000000d1d1167220 */ /* 0x042fe20000410000 */
[----:B------:R-:W-:Y:S01]  /*42880*/  FSEL R228, R209, RZ, !P2 ;  /* 0x000000ffd1e47208 */ /* 0x000fe20005000000 */
[----:B------:R0:W-:Y:S03]  /*42890*/  @!P1 STG.E desc[UR8][R20.64], R209 ;  /* 0x000000d114009986 */ /* 0x0001e6000c101908 */
[----:B------:R-:W-:Y:S01]  /*428a0*/  FSEL R207, R22, RZ, P2 ;  /* 0x000000ff16cf7208 */ /* 0x000fe20001000000 */
[C---:B------:R-:W-:Y:S01]  /*428b0*/  FADD.FTZ R205, -R228.reuse, R204 ;  /* 0x000000cce4cd7221 */ /* 0x040fe20000010100 */
[----:B------:R-:W-:Y:S02]  /*428c0*/  HADD2.F32 R204, -RZ, R28.H0_H0 ;  /* 0x2000001cffcc7230 */ /* 0x000fe40000004100 */
[----:B--2---:R-:W-:Y:S01]  /*428d0*/  FFMA.FTZ R22, R23, UR14, R168 ;  /* 0x0000000e17167c23 */ /* 0x004fe200080100a8 */
[C---:B------:R-:W-:Y:S01]  /*428e0*/  FADD.FTZ R23, -R228.reuse, R200 ;  /* 0x000000c8e4177221 */ /* 0x040fe20000010100 */
[C---:B------:R-:W-:Y:S01]  /*428f0*/  FADD.FTZ R199, -R228.reuse, R199 ;  /* 0x000000c7e4c77221 */ /* 0x040fe20000010100 */
[----:B------:R-:W-:Y:S01]  /*42900*/  FADD.FTZ R203, -R228, R203 ;  /* 0x000000cbe4cb7221 */ /* 0x000fe20000010100 */
[----:B------:R-:W-:Y:S01]  /*42910*/  FADD.FTZ R22, R22, R207 ;  /* 0x000000cf16167221 */ /* 0x000fe20000010000 */
[----:B------:R-:W-:-:S02]  /*42920*/  HADD2.F32 R207, -RZ, R136.H1_H1 ;  /* 0x30000088ffcf7230 */ /* 0x000fc40000004100 */
[C---:B------:R-:W-:Y:S01]  /*42930*/  FADD.FTZ R197, -R228.reuse, R197 ;  /* 0x000000c5e4c57221 */ /* 0x040fe20000010100 */
[C---:B------:R-:W-:Y:S01]  /*42940*/  FADD.FTZ R195, -R228.reuse, R195 ;  /* 0x000000c3e4c37221 */ /* 0x040fe20000010100 */
[----:B------:R1:W2:Y:S01]  /*42950*/  MUFU.RSQ R168, R22 ;  /* 0x0000001600a87308 */ /* 0x0002a20000001400 */
        /* <DEDUP_REMOVED lines=8> */
[----:B-1----:R-:W-:-:S02]  /*429e0*/  HADD2.F32 R22, -RZ, R108.H1_H1 ;  /* 0x3000006cff167230 */ /* 0x002fc40000004100 */
[C---:B------:R-:W-:Y:S01]  /*429f0*/  FADD.FTZ R157, -R228.reuse, R157 ;  /* 0x0000009de49d7221 */ /* 0x040fe20000010100 */
[C---:B------:R-:W-:Y:S01]  /*42a00*/  FADD.FTZ R161, -R228.reuse, R161 ;  /* 0x000000a1e4a17221 */ /* 0x040fe20000010100 */
[C---:B------:R-:W-:Y:S01]  /*42a10*/  FADD.FTZ R159, -R228.reuse, R159 ;  /* 0x0000009fe49f7221 */ /* 0x040fe20000010100 */
[C---:B------:R-:W-:Y:S01]  /*42a20*/  FADD.FTZ R165, -R228.reuse, R165 ;  /* 0x000000a5e4a57221 */ /* 0x040fe20000010100 */
[C---:B------:R-:W-:Y:S01]  /*42a30*/  FADD.FTZ R173, -R228.reuse, R173 ;  /* 0x000000ade4ad7221 */ /* 0x040fe20000010100 */
[C---:B------:R-:W-:Y:S01]  /*42a40*/  FADD.FTZ R167, -R228.reuse, R167 ;  /* 0x000000a7e4a77221 */ /* 0x040fe20000010100 */
[----:B------:R-:W-:Y:S01]  /*42a50*/  FADD.FTZ R177, -R228, R177 ;  /* 0x000000b1e4b17221 */ /* 0x000fe20000010100 */
[C---:B--2---:R-:W-:Y:S01]  /*42a60*/  FMUL.FTZ R205, R168.reuse, R205 ;  /* 0x000000cda8cd7220 */ /* 0x044fe20000410000 */
[C---:B------:R-:W-:Y:S01]  /*42a70*/  FMUL.FTZ R23, R168.reuse, R23 ;  /* 0x00000017a8177220 */ /* 0x040fe20000410000 */
[C---:B0-----:R-:W-:Y:S01]  /*42a80*/  FMUL.FTZ R209, R168.reuse, R199 ;  /* 0x000000c7a8d17220 */ /* 0x041fe20000410000 */
[----:B------:R-:W-:Y:S01]  /*42a90*/  FMUL.FTZ R203, R168, R203 ;  /* 0x000000cba8cb7220 */ /* 0x000fe20000410000 */
[----:B------:R-:W-:Y:S01]  /*42aa0*/  FFMA.FTZ R20, R205, R204, R206 ;  /* 0x000000cccd147223 */ /* 0x000fe200000100ce */
[----:B------:R-:W-:-:S02]  /*42ab0*/  HADD2.F32 R204, -RZ, R136.H0_H0 ;  /* 0x20000088ffcc7230 */ /* 0x000fc40000004100 */
[----:B------:R-:W-:Y:S01]  /*42ac0*/  FFMA.FTZ R200, R23, R210, R207 ;  /* 0x000000d217c87223 */ /* 0x000fe200000100cf */
[----:B------:R-:W-:Y:S02]  /*42ad0*/  HADD2.F32 R206, -RZ, R28.H1_H1 ;  /* 0x3000001cffce7230 */ /* 0x000fe40000004100 */
[----:B------:R-:W-:Y:S01]  /*42ae0*/  FFMA.FTZ R21, R209, R212, R214 ;  /* 0x000000d4d1157223 */ /* 0x000fe200000100d6 */
[----:B------:R-:W-:Y:S02]  /*42af0*/  HADD2.F32 R210, -RZ, R109.H1_H1 ;  /* 0x3000006dffd27230 */ /* 0x000fe40000004100 */
[----:B------:R-:W-:Y:S01]  /*42b00*/  FFMA.FTZ R199, R205, R208, R204 ;  /* 0x000000d0cdc77223 */ /* 0x000fe200000100cc */
[----:B------:R-:W-:Y:S01]  /*42b10*/  FADD.FTZ R205, -R228, R202 ;  /* 0x000000cae4cd7221 */ /* 0x000fe20000010100 */
[----:B------:R-:W-:Y:S01]  /*42b20*/  FFMA.FTZ R206, R23, R206, R22 ;  /* 0x000000ce17ce7223 */ /* 0x000fe20000010016 */
[----:B------:R-:W-:Y:S02]  /*42b30*/  HADD2.F32 R22, -RZ, R57.H0_H0 ;  /* 0x20000039ff167230 */ /* 0x000fe40000004100 */
[----:B------:R-:W-:Y:S01]  /*42b40*/  FMUL.FTZ R197, R168, R197 ;  /* 0x000000c5a8c57220 */ /* 0x000fe20000410000 */
[----:B------:R-:W-:-:S02]  /*42b50*/  HADD2.F32 R204, -RZ, R137.H0_H0 ;  /* 0x20000089ffcc7230 */ /* 0x000fc40000004100 */
[C---:B------:R-:W-:Y:S01]  /*42b60*/  FMUL.FTZ R205, R168.reuse, R205 ;  /* 0x000000cda8cd7220 */ /* 0x040fe20000410000 */
[----:B------:R-:W-:Y:S02]  /*42b70*/  HADD2.F32 R208, -RZ, R29.H1_H1 ;  /* 0x3000001dffd07230 */ /* 0x000fe40000004100 */
[----:B------:R-:W-:Y:S01]  /*42b80*/  FMUL.FTZ R195, R168, R195 ;  /* 0x000000c3a8c37220 */ /* 0x000fe20000410000 */
[----:B------:R-:W-:Y:S02]  /*42b90*/  HADD2.F32 R212, -RZ, R57.H1_H1 ;  /* 0x30000039ffd47230 */ /* 0x000fe40000004100 */
[----:B------:R-:W-:Y:S01]  /*42ba0*/  FFMA.FTZ R202, R209, R22, R204 ;  /* 0x00000016d1ca7223 */ /* 0x000fe200000100cc */
[----:B------:R-:W-:Y:S02]  /*42bb0*/  HADD2.F32 R23, -RZ, R137.H1_H1 ;  /* 0x30000089ff177230 */ /* 0x000fe40000004100 */
[----:B------:R-:W-:Y:S01]  /*42bc0*/  FFMA.FTZ R207, R203, R208, R210 ;  /* 0x000000d0cbcf7223 */ /* 0x000fe200000100d2 */
[----:B------:R-:W-:-:S02]  /*42bd0*/  HADD2.F32 R214, -RZ, R30.H0_H0 ;  /* 0x2000001effd67230 */ /* 0x000fc40000004100 */
[C---:B------:R-:W-:Y:S01]  /*42be0*/  FMUL.FTZ R189, R168.reuse, R189 ;  /* 0x000000bda8bd7220 */ /* 0x040fe20000410000 */
[----:B------:R-:W-:Y:S02]  /*42bf0*/  HADD2.F32 R204, -RZ, R58.H0_H0 ;  /* 0x2000003affcc7230 */ /* 0x000fe40000004100 */
[----:B------:R-:W-:Y:S01]  /*42c00*/  FFMA.FTZ R203, R203, R212, R23 ;  /* 0x000000d4cbcb7223 */ /* 0x000fe20000010017 */
[----:B------:R-:W-:Y:S02]  /*42c10*/  HADD2.F32 R22, -RZ, R138.H0_H0 ;  /* 0x2000008aff167230 */ /* 0x000fe40000004100 */
[----:B------:R-:W-:Y:S01]  /*42c20*/  FFMA.FTZ R208, R205, R214, R216 ;  /* 0x000000d6cdd07223 */ /* 0x000fe200000100d8 */
[----:B------:R-:W-:Y:S02]  /*42c30*/  HADD2.F32 R210, -RZ, R30.H1_H1 ;  /* 0x3000001effd27230 */ /* 0x000fe40000004100 */
[----:B------:R-:W-:Y:S01]  /*42c40*/  FMUL.FTZ R229, R168, R187 ;  /* 0x000000bba8e57220 */ /* 0x000fe20000410000 */
        /* <DEDUP_REMOVED lines=17> */
[----:B------:R-:W-:Y:S01]  /*42d60*/  FFMA.FTZ R236, R195, R236, R22 ;  /* 0x000000ecc3ec7223 */ /* 0x000fe20000010016 */
[----:B------:R-:W-:Y:S02]  /*42d70*/  HADD2.F32 R218, -RZ, R104.H0_H0 ;  /* 0x20000068ffda7230 */ /* 0x000fe40000004100 */
[C---:B------:R-:W-:Y:S01]  /*42d80*/  FFMA.FTZ R211, R189.reuse, R212, R214 ;  /* 0x000000d4bdd37223 */ /* 0x040fe200000100d6 */
[----:B------:R-:W-:Y:S02]  /*42d90*/  HADD2.F32 R22, -RZ, R60.H0_H0 ;  /* 0x2000003cff167230 */ /* 0x000fe40000004100 */
[----:B------:R-:W-:Y:S01]  /*42da0*/  FFMA.FTZ R235, R189, R216, R235 ;  /* 0x000000d8bdeb7223 */ /* 0x000fe200000100eb */
[----:B------:R-:W-:Y:S02]  /*42db0*/  HADD2.F32 R212, -RZ, R132.H0_H0 ;  /* 0x20000084ffd47230 */ /* 0x000fe40000004100 */
[----:B------:R-:W-:Y:S01]  /*42dc0*/  FFMA.FTZ R184, R23, R184, R218 ;  /* 0x000000b817b87223 */ /* 0x000fe200000100da */
[----:B------:R-:W-:-:S02]  /*42dd0*/  HADD2.F32 R214, -RZ, R32.H1_H1 ;  /* 0x30000020ffd67230 */ /* 0x000fc40000004100 */
[----:B------:R-:W-:Y:S01]  /*42de0*/  FADD.FTZ R195, -R228, R24 ;  /* 0x00000018e4c37221 */ /* 0x000fe20000010100 */
[----:B------:R-:W-:Y:S02]  /*42df0*/  HADD2.F32 R216, -RZ, R104.H1_H1 ;  /* 0x30000068ffd87230 */ /* 0x000fe40000004100 */
[----:B------:R-:W-:Y:S01]  /*42e00*/  FFMA.FTZ R24, R23, R22, R212 ;  /* 0x0000001617187223 */ /* 0x000fe200000100d4 */
[----:B------:R-:W-:Y:S02]  /*42e10*/  HADD2.F32 R218, -RZ, R60.H1_H1 ;  /* 0x3000003cffda7230 */ /* 0x000fe40000004100 */
[----:B------:R-:W-:Y:S01]  /*42e20*/  FMUL.FTZ R195, R168, R195 ;  /* 0x000000c3a8c37220 */ /* 0x000fe20000410000 */
[----:B------:R-:W-:Y:S02]  /*42e30*/  HADD2.F32 R189, -RZ, R132.H1_H1 ;  /* 0x30000084ffbd7230 */ /* 0x000fe40000004100 */
[----:B------:R-:W-:Y:S01]  /*42e40*/  FFMA.FTZ R187, R229, R214, R216 ;  /* 0x000000d6e5bb7223 */ /* 0x000fe200000100d8 */
[----:B------:R-:W-:-:S02]  /*42e50*/  HADD2.F32 R23, -RZ, R33.H1_H1 ;  /* 0x30000021ff177230 */ /* 0x000fc40000004100 */
[----:B------:R-:W-:Y:S01]  /*42e60*/  FMUL.FTZ R153, R168, R153 ;  /* 0x00000099a8997220 */ /* 0x000fe20000410000 */
[----:B------:R-:W-:Y:S02]  /*42e70*/  HADD2.F32 R197, -RZ, R105.H1_H1 ;  /* 0x30000069ffc57230 */ /* 0x000fe40000004100 */
[----:B------:R-:W-:Y:S01]  /*42e80*/  FFMA.FTZ R229, R229, R218, R189 ;  /* 0x000000dae5e57223 */ /* 0x000fe200000100bd */
[----:B------:R-:W-:Y:S02]  /*42e90*/  HADD2.F32 R22, -RZ, R61.H0_H0 ;  /* 0x2000003dff167230 */ /* 0x000fe40000004100 */
[----:B------:R-:W-:Y:S01]  /*42ea0*/  FFMA.FTZ R189, R195, R220, R226 ;  /* 0x000000dcc3bd7223 */ /* 0x000fe200000100e2 */
[--C-:B------:R-:W-:Y:S02]  /*42eb0*/  HADD2.F32 R212, -RZ, R133.reuse.H0_H0 ;  /* 0x20000085ffd47230 */ /* 0x100fe40000004100 */
[----:B------:R-:W-:Y:S01]  /*42ec0*/  FFMA.FTZ R194, R230, R23, R197 ;  /* 0x00000017e6c27223 */ /* 0x000fe200000100c5 */
[----:B------:R-:W-:-:S02]  /*42ed0*/  HADD2.F32 R214, -RZ, R133.H1_H1 ;  /* 0x30000085ffd67230 */ /* 0x000fc40000004100 */
[C---:B------:R-:W-:Y:S01]  /*42ee0*/  FADD.FTZ R23, -R228.reuse, R196 ;  /* 0x000000c4e4177221 */ /* 0x040fe20000010100 */
[----:B------:R-:W-:Y:S02]  /*42ef0*/  HADD2.F32 R216, -RZ, R34.H0_H0 ;  /* 0x20000022ffd87230 */ /* 0x000fe40000004100 */
[----:B------:R-:W-:Y:S01]  /*42f00*/  FADD.FTZ R197, -R228, R26 ;  /* 0x0000001ae4c57221 */ /* 0x000fe20000010100 */
        /* <DEDUP_REMOVED lines=16> */
[----:B------:R-:W-:Y:S02]  /*43010*/  HADD2.F32 R22, -RZ, R107.H1_H1 ;  /* 0x3000006bff167230 */ /* 0x000fe40000004100 */
[----:B------:R-:W-:Y:S01]  /*43020*/  FFMA.FTZ R231, R23, R218, R231 ;  /* 0x000000da17e77223 */ /* 0x000fe200000100e7 */
[----:B------:R-:W-:Y:S02]  /*43030*/  HADD2.F32 R23, -RZ, R63.H0_H0 ;  /* 0x2000003fff177230 */ /* 0x000fe40000004100 */
[----:B------:R-:W-:Y:S01]  /*43040*/  FFMA.FTZ R197, R232, R213, R217 ;  /* 0x000000d5e8c57223 */ /* 0x000fe200000100d9 */
[----:B------:R-:W-:Y:S02]  /*43050*/  HADD2.F32 R213, -RZ, R135.H0_H0 ;  /* 0x20000087ffd57230 */ /* 0x000fe40000004100 */
[----:B------:R-:W-:Y:S01]  /*43060*/  FMUL.FTZ R215, R168, R215 ;  /* 0x000000d7a8d77220 */ /* 0x000fe20000410000 */
[----:B------:R-:W-:-:S02]  /*43070*/  HADD2.F32 R212, -RZ, R63.H1_H1 ;  /* 0x3000003fffd47230 */ /* 0x000fc40000004100 */
[----:B------:R-:W-:Y:S01]  /*43080*/  FMUL.FTZ R155, R168, R155 ;  /* 0x0000009ba89b7220 */ /* 0x000fe20000410000 */
[----:B------:R-:W-:Y:S02]  /*43090*/  HADD2.F32 R148, -RZ, R36.H0_H0 ;  /* 0x20000024ff947230 */ /* 0x000fe40000004100 */
[----:B------:R-:W-:Y:S01]  /*430a0*/  FFMA.FTZ R232, R232, R23, R213 ;  /* 0x00000017e8e87223 */ /* 0x000fe200000100d5 */
[----:B------:R-:W-:Y:S02]  /*430b0*/  HADD2.F32 R214, -RZ, R100.H0_H0 ;  /* 0x20000064ffd67230 */ /* 0x000fe40000004100 */
[----:B------:R-:W-:Y:S01]  /*430c0*/  FADD.FTZ R23, -R228, R152 ;  /* 0x00000098e4177221 */ /* 0x000fe20000010100 */
[C---:B------:R-:W-:Y:S01]  /*430d0*/  FFMA.FTZ R234, R215.reuse, R234, R22 ;  /* 0x000000ead7ea7223 */ /* 0x040fe20000010016 */
[----:B------:R-:W-:Y:S01]  /*430e0*/  FFMA.FTZ R233, R215, R212, R233 ;  /* 0x000000d4d7e97223 */ /* 0x000fe200000100e9 */
[----:B------:R-:W-:Y:S02]  /*430f0*/  HADD2.F32 R22, -RZ, R64.H0_H0 ;  /* 0x20000040ff167230 */ /* 0x000fe40000004100 */
[----:B------:R-:W-:Y:S01]  /*43100*/  FFMA.FTZ R148, R153, R148, R214 ;  /* 0x0000009499947223 */ /* 0x000fe200000100d6 */
[----:B------:R-:W-:-:S02]  /*43110*/  HADD2.F32 R212, -RZ, R128.H0_H0 ;  /* 0x20000080ffd47230 */ /* 0x000fc40000004100 */
[C---:B------:R-:W-:Y:S01]  /*43120*/  FMUL.FTZ R23, R168.reuse, R23 ;  /* 0x00000017a8177220 */ /* 0x040fe20000410000 */
[----:B------:R-:W-:Y:S02]  /*43130*/  HADD2.F32 R218, -RZ, R36.H1_H1 ;  /* 0x30000024ffda7230 */ /* 0x000fe40000004100 */
[----:B------:R-:W-:Y:S01]  /*43140*/  FMUL.FTZ R215, R168, R149 ;  /* 0x00000095a8d77220 */ /* 0x000fe20000410000 */
[----:B------:R-:W-:Y:S02]  /*43150*/  HADD2.F32 R214, -RZ, R100.H1_H1 ;  /* 0x30000064ffd67230 */ /* 0x000fe40000004100 */
[----:B------:R-:W-:Y:S01]  /*43160*/  FFMA.FTZ R152, R153, R22, R212 ;  /* 0x0000001699987223 */ /* 0x000fe200000100d4 */
[----:B------:R-:W-:Y:S01]  /*43170*/  HADD2.F32 R216, -RZ, R64.H1_H1 ;  /* 0x30000040ffd87230 */ /* 0x000fe20000004100 */
[----:B------:R-:W-:Y:S01]  /*43180*/  F2FP.F16.F32.PACK_AB R21, R207, R21 ;  /* 0x00000015cf15723e */ /* 0x000fe200000000ff */
[----:B------:R-:W-:Y:S02]  /*43190*/  HADD2.F32 R213, -RZ, R128.H1_H1 ;  /* 0x30000080ffd57230 */ /* 0x000fe40000004100 */
[----:B------:R-:W-:Y:S01]  /*431a0*/  FFMA.FTZ R218, R23, R218, R214 ;  /* 0x000000da17da7223 */ /* 0x000fe200000100d6 */
[----:B------:R-:W-:Y:S01]  /*431b0*/  HADD2.F32 R220, -RZ, R37.H0_H0 ;  /* 0x20000025ffdc7230 */ /* 0x000fe20000004100 */
[----:B------:R-:W-:Y:S01]  /*431c0*/  F2FP.F16.F32.PACK_AB R20, R206, R20 ;  /* 0x00000014ce14723e */ /* 0x000fe200000000ff */
[----:B------:R-:W-:-:S02]  /*431d0*/  HADD2.F32 R226, -RZ, R101.H0_H0 ;  /* 0x20000065ffe27230 */ /* 0x000fc40000004100 */
[----:B------:R-:W-:Y:S01]  /*431e0*/  FFMA.FTZ R214, R23, R216, R213 ;  /* 0x000000d817d67223 */ /* 0x000fe200000100d5 */
[----:B------:R-:W-:Y:S02]  /*431f0*/  HADD2.F32 R217, -RZ, R129.H0_H0 ;  /* 0x20000081ffd97230 */ /* 0x000fe40000004100 */
[----:B------:R-:W-:Y:S01]  /*43200*/  FADD.FTZ R213, -R228, R150 ;  /* 0x00000096e4d57221 */ /* 0x000fe20000010100 */
[----:B------:R-:W-:Y:S02]  /*43210*/  HADD2.F32 R212, -RZ, R37.H1_H1 ;  /* 0x30000025ffd47230 */ /* 0x000fe40000004100 */
[C---:B------:R-:W-:Y:S01]  /*43220*/  FFMA.FTZ R149, R215.reuse, R220, R226 ;  /* 0x000000dcd7957223 */ /* 0x040fe200000100e2 */
[----:B------:R-:W-:Y:S02]  /*43230*/  HADD2.F32 R216, -RZ, R101.H1_H1 ;  /* 0x30000065ffd87230 */ /* 0x000fe40000004100 */
[----:B------:R-:W-:Y:S01]  /*43240*/  FFMA.FTZ R153, R215, R238, R217 ;  /* 0x000000eed7997223 */ /* 0x000fe200000100d9 */
[----:B------:R-:W-:-:S02]  /*43250*/  HADD2.F32 R220, -RZ, R65.H1_H1 ;  /* 0x30000041ffdc7230 */ /* 0x000fc40000004100 */
[----:B------:R-:W-:Y:S01]  /*43260*/  FMUL.FTZ R213, R168, R213 ;  /* 0x000000d5a8d57220 */ /* 0x000fe20000410000 */
[----:B------:R-:W-:Y:S02]  /*43270*/  HADD2.F32 R215, -RZ, R129.H1_H1 ;  /* 0x30000081ffd77230 */ /* 0x000fe40000004100 */
[C---:B------:R-:W-:Y:S01]  /*43280*/  FFMA.FTZ R219, R201.reuse, R212, R216 ;  /* 0x000000d4c9db7223 */ /* 0x040fe200000100d8 */
[----:B------:R-:W-:Y:S01]  /*43290*/  HADD2.F32 R226, -RZ, R38.H0_H0 ;  /* 0x20000026ffe27230 */ /* 0x000fe20000004100 */
[----:B------:R-:W0:Y:S01]  /*432a0*/  @!P1 LDC.64 R22, c[0x0][0x3c8] ;  /* 0x0000f200ff169b82 */ /* 0x000e220000000a00 */
[----:B------:R-:W-:Y:S02]  /*432b0*/  HADD2.F32 R150, -RZ, R102.H0_H0 ;  /* 0x20000066ff967230 */ /* 0x000fe40000004100 */
[----:B------:R-:W-:Y:S01]  /*432c0*/  FFMA.FTZ R215, R201, R220, R215 ;  /* 0x000000dcc9d77223 */ /* 0x000fe200000100d7 */
[----:B------:R-:W-:Y:S01]  /*432d0*/  FADD.FTZ R201, -R228, R154 ;  /* 0x0000009ae4c97221 */ /* 0x000fe20000010100 */
[----:B------:R-:W-:-:S02]  /*432e0*/  HADD2.F32 R220, -RZ, R38.H1_H1 ;  /* 0x30000026ffdc7230 */ /* 0x000fc40000004100 */
[C---:B------:R-:W-:Y:S01]  /*432f0*/  FMUL.FTZ R161, R168.reuse, R161 ;  /* 0x000000a1a8a17220 */ /* 0x040fe20000410000 */
[----:B------:R-:W-:Y:S01]  /*43300*/  FFMA.FTZ R150, R213, R226, R150 ;  /* 0x000000e2d5967223 */ /* 0x000fe20000010096 */
[----:B------:R-:W-:Y:S02]  /*43310*/  HADD2.F32 R216, -RZ, R102.H1_H1 ;  /* 0x30000066ffd87230 */ /* 0x000fe40000004100 */
[C---:B------:R-:W-:Y:S01]  /*43320*/  FMUL.FTZ R201, R168.reuse, R201 ;  /* 0x000000c9a8c97220 */ /* 0x040fe20000410000 */
[----:B------:R-:W-:Y:S02]  /*43330*/  HADD2.F32 R212, -RZ, R66.H0_H0 ;  /* 0x20000042ffd47230 */ /* 0x000fe40000004100 */
[----:B------:R-:W-:Y:S01]  /*43340*/  FMUL.FTZ R159, R168, R159 ;  /* 0x0000009fa89f7220 */ /* 0x000fe20000410000 */
[----:B------:R-:W-:Y:S02]  /*43350*/  HADD2.F32 R154, -RZ, R130.H0_H0 ;  /* 0x20000082ff9a7230 */ /* 0x000fe40000004100 */
        /* <DEDUP_REMOVED lines=8> */
[----:B------:R-:W-:Y:S01]  /*433e0*/  FFMA.FTZ R216, R201, R226, R217 ;  /* 0x000000e2c9d87223 */ /* 0x000fe200000100d9 */
[----:B------:R-:W-:-:S02]  /*433f0*/  HADD2.F32 R226, -RZ, R103.H0_H0 ;  /* 0x20000067ffe27230 */ /* 0x000fc40000004100 */
[C---:B------:R-:W-:Y:S01]  /*43400*/  FMUL.FTZ R213, R168.reuse, R213 ;  /* 0x000000d5a8d57220 */ /* 0x040fe20000410000 */
[----:B------:R-:W-:Y:S02]  /*43410*/  HADD2.F32 R201, -RZ, R131.H0_H0 ;  /* 0x20000083ffc97230 */ /* 0x000fe40000004100 */
[----:B------:R-:W-:Y:S01]  /*43420*/  FMUL.FTZ R173, R168, R173 ;  /* 0x000000ada8ad7220 */ /* 0x000fe20000410000 */
[----:B0-----:R-:W-:-:S04]  /*43430*/  @!P1 IMAD.WIDE R22, R19, 0x4, R22 ;  /* 0x0000000413169825 */ /* 0x001fc800078e0216 */
[C---:B------:R-:W-:Y:S01]  /*43440*/  FFMA.FTZ R225, R155.reuse, R212, R226 ;  /* 0x000000d49be17223 */ /* 0x040fe200000100e2 */
[C---:B------:R-:W-:Y:S01]  /*43450*/  FADD.FTZ R183, -R228.reuse, R183 ;  /* 0x000000b7e4b77221 */ /* 0x040fe20000010100 */
[----:B------:R-:W-:Y:S01]  /*43460*/  FFMA.FTZ R155, R155, R238, R201 ;  /* 0x000000ee9b9b7223 */ /* 0x000fe200000100c9 */
[----:B------:R-:W-:Y:S01]  /*43470*/  FADD.FTZ R201, -R228, R162 ;  /* 0x000000a2e4c97221 */ /* 0x000fe20000010100 */
[----:B------:R-:W0:Y:S01]  /*43480*/  LDC.64 R238, c[0x0][0x428] ;  /* 0x00010a00ffee7b82 */ /* 0x000e220000000a00 */
[----:B------:R-:W-:Y:S01]  /*43490*/  HADD2.F32 R226, -RZ, R39.H1_H1 ;  /* 0x30000027ffe27230 */ /* 0x000fe20000004100 */
[----:B------:R1:W-:Y:S01]  /*434a0*/  @!P1 STG.E desc[UR8][R22.64], R168 ;  /* 0x000000a816009986 */ /* 0x0003e2000c101908 */
[----:B------:R-:W-:Y:S02]  /*434b0*/  HADD2.F32 R162, -RZ, R103.H1_H1 ;  /* 0x30000067ffa27230 */ /* 0x000fe40000004100 */
[----:B------:R-:W-:Y:S01]  /*434c0*/  FMUL.FTZ R201, R168, R201 ;  /* 0x000000c9a8c97220 */ /* 0x000fe20000410000 */
[----:B------:R-:W-:-:S02]  /*434d0*/  HADD2.F32 R212, -RZ, R67.H1_H1 ;  /* 0x30000043ffd47230 */ /* 0x000fc40000004100 */
[----:B------:R-:W-:Y:S01]  /*434e0*/  FMUL.FTZ R177, R168, R177 ;  /* 0x000000b1a8b17220 */ /* 0x000fe20000410000 */
[----:B------:R-:W-:Y:S02]  /*434f0*/  HADD2.F32 R217, -RZ, R131.H1_H1 ;  /* 0x30000083ffd97230 */ /* 0x000fe40000004100 */
[C---:B------:R-:W-:Y:S01]  /*43500*/  FFMA.FTZ R226, R201.reuse, R226, R162 ;  /* 0x000000e2c9e27223 */ /* 0x040fe200000100a2 */
[----:B------:R-:W-:Y:S02]  /*43510*/  HADD2.F32 R156, -RZ, R40.H0_H0 ;  /* 0x20000028ff9c7230 */ /* 0x000fe40000004100 */
[C---:B------:R-:W-:Y:S01]  /*43520*/  FADD.FTZ R185, -R228.reuse, R185 ;  /* 0x000000b9e4b97221 */ /* 0x040fe20000010100 */
[----:B------:R-:W-:Y:S02]  /*43530*/  HADD2.F32 R162, -RZ, R68.H0_H0 ;  /* 0x20000044ffa27230 */ /* 0x000fe40000004100 */
[----:B------:R-:W-:Y:S01]  /*43540*/  FFMA.FTZ R217, R201, R212, R217 ;  /* 0x000000d4c9d97223 */ /* 0x000fe200000100d9 */
[----:B------:R-:W-:Y:S01]  /*43550*/  FADD.FTZ R201, -R228, R160 ;  /* 0x000000a0e4c97221 */ /* 0x000fe20000010100 */
[----:B-1----:R-:W-:Y:S01]  /*43560*/  HADD2.F32 R22, -RZ, R96.H0_H0 ;  /* 0x20000060ff167230 */ /* 0x002fe20000004100 */
[----:B------:R-:W-:Y:S01]  /*43570*/  F2FP.F16.F32.PACK_AB R23, R211, R210 ;  /* 0x000000d2d317723e */ /* 0x000fe200000000ff */
[----:B------:R-:W-:-:S02]  /*43580*/  HADD2.F32 R160, -RZ, R124.H0_H0 ;  /* 0x2000007cffa07230 */ /* 0x000fc40000004100 */
[----:B------:R-:W-:Y:S01]  /*43590*/  FMUL.FTZ R201, R168, R201 ;  /* 0x000000c9a8c97220 */ /* 0x000fe20000410000 */
[----:B------:R-:W-:Y:S02]  /*435a0*/  HADD2.F32 R210, -RZ, R40.H1_H1 ;  /* 0x30000028ffd27230 */ /* 0x000fe40000004100 */
[----:B------:R-:W-:Y:S01]  /*435b0*/  FFMA.FTZ R156, R213, R156, R22 ;  /* 0x0000009cd59c7223 */ /* 0x000fe20000010016 */
[----:B------:R-:W-:Y:S01]  /*435c0*/  F2FP.F16.F32.PACK_AB R22, R209, R208 ;  /* 0x000000d0d116723e */ /* 0x000fe200000000ff */
[----:B------:R-:W-:Y:S02]  /*435d0*/  HADD2.F32 R208, -RZ, R96.H1_H1 ;  /* 0x30000060ffd07230 */ /* 0x000fe40000004100 */
[----:B------:R-:W-:Y:S01]  /*435e0*/  FFMA.FTZ R160, R213, R162, R160 ;  /* 0x000000a2d5a07223 */ /* 0x000fe200000100a0 */
[----:B------:R-:W-:Y:S02]  /*435f0*/  HADD2.F32 R162, -RZ, R68.H1_H1 ;  /* 0x30000044ffa27230 */ /* 0x000fe40000004100 */
[----:B------:R-:W-:Y:S01]  /*43600*/  FADD.FTZ R179, -R228, R179 ;  /* 0x000000b3e4b37221 */ /* 0x000fe20000010100 */
[----:B0-----:R-:W-:-:S04]  /*43610*/  IMAD.WIDE.U32 R206, R164, 0x10, R238 ;  /* 0x00000010a4ce7825 */ /* 0x001fc800078e00ee */
[----:B------:R-:W-:Y:S01]  /*43620*/  FFMA.FTZ R210, R201, R210, R208 ;  /* 0x000000d2c9d27223 */ /* 0x000fe200000100d0 */
[C---:B------:R-:W-:Y:S01]  /*43630*/  FADD.FTZ R169, -R228.reuse, R169 ;  /* 0x000000a9e4a97221 */ /* 0x040fe20000010100 */
[----:B------:R-:W-:Y:S01]  /*43640*/  FADD.FTZ R27, -R228, R27 ;  /* 0x0000001be41b7221 */ /* 0x000fe20000010100 */
[----:B------:R-:W-:Y:S01]  /*43650*/  HADD2.F32 R208, -RZ, R124.H1_H1 ;  /* 0x3000007cffd07230 */ /* 0x000fe20000004100 */
[----:B------:R0:W-:Y:S01]  /*43660*/  STG.E.128 desc[UR8][R206.64], R20 ;  /* 0x00000014ce007986 */ /* 0x0001e2000c101d08 */
[----:B------:R-:W-:Y:S02]  /*43670*/  HADD2.F32 R212, -RZ, R41.H0_H0 ;  /* 0x20000029ffd47230 */ /* 0x000fe40000004100 */
[----:B------:R-:W-:Y:S01]  /*43680*/  FMUL.FTZ R27, R168, R27 ;  /* 0x0000001ba81b7220 */ /* 0x000fe20000410000 */
[----:B------:R-:W-:Y:S01]  /*43690*/  HADD2.F32 R209, -RZ, R125.H0_H0 ;  /* 0x2000007dffd17230 */ /* 0x000fe20000004100 */
[----:B------:R-:W-:Y:S01]  /*436a0*/  F2FP.F16.F32.PACK_AB R26, R231, R26 ;  /* 0x0000001ae71a723e */ /* 0x000fe200000000ff */
[----:B------:R-:W-:Y:S01]  /*436b0*/  FADD.FTZ R237, -R228, R181 ;  /* 0x000000b5e4ed7221 */ /* 0x000fe20000010100 */
[----:B------:R-:W-:Y:S01]  /*436c0*/  F2FP.F16.F32.PACK_AB R25, R230, R25 ;  /* 0x00000019e619723e */ /* 0x000fe200000000ff */
[----:B------:R-:W-:Y:S01]  /*436d0*/  FADD.FTZ R181, -R228, R190 ;  /* 0x000000bee4b57221 */ /* 0x000fe20000010100 */
[----:B------:R-:W-:Y:S01]  /*436e0*/  F2FP.F16.F32.PACK_AB R24, R229, R24 ;  /* 0x00000018e518723e */ /* 0x000fe200000000ff */
[----:B------:R-:W-:-:S02]  /*436f0*/  HADD2.F32 R229, -RZ, R53.H1_H1 ;  /* 0x30000035ffe57230 */ /* 0x000fc40000004100 */
[C---:B------:R-:W-:Y:S01]  /*43700*/  FADD.FTZ R191, -R228.reuse, R191 ;  /* 0x000000bfe4bf7221 */ /* 0x040fe20000010100 */
[----:B------:R-:W-:Y:S01]  /*43710*/  FADD.FTZ R227, -R228, R227 ;  /* 0x000000e3e4e37221 */ /* 0x000fe20000010100 */
[----:B------:R-:W-:Y:S02]  /*43720*/  HADD2.F32 R190, -RZ, R113.H1_H1 ;  /* 0x30000071ffbe7230 */ /* 0x000fe40000004100 */
[C---:B------:R-:W-:Y:S01]  /*43730*/  FMUL.FTZ R237, R168.reuse, R237 ;  /* 0x000000eda8ed7220 */ /* 0x040fe20000410000 */
[C---:B------:R-:W-:Y:S01]  /*43740*/  FMUL.FTZ R191, R168.reuse, R191 ;  /* 0x000000bfa8bf7220 */ /* 0x040fe20000410000 */
[----:B------:R-:W-:Y:S01]  /*43750*/  FMUL.FTZ R227, R168, R227 ;  /* 0x000000e3a8e37220 */ /* 0x000fe20000410000 */
[----:B------:R-:W-:Y:S01]  /*43760*/  F2FP.F16.F32.PACK_AB R150, R220, R150 ;  /* 0x00000096dc96723e */ /* 0x000fe200000000ff */
[----:B0-----:R-:W-:Y:S02]  /*43770*/  HADD2.F32 R20, -RZ, R97.H1_H1 ;  /* 0x30000061ff147230 */ /* 0x001fe40000004100 */
[----:B------:R-:W-:Y:S01]  /*43780*/  FADD.FTZ R21, -R228, R158 ;  /* 0x0000009ee4157221 */ /* 0x000fe20000010100 */
[----:B------:R-:W-:Y:S01]  /*43790*/  FMUL.FTZ R207, R168, R157 ;  /* 0x0000009da8cf7220 */ /* 0x000fe20000410000 */
[----:B------:R-:W-:Y:S01]  /*437a0*/  FFMA.FTZ R206, R201, R162, R208 ;  /* 0x000000a2c9ce7223 */ /* 0x000fe200000100d0 */
[----:B------:R-:W-:-:S02]  /*437b0*/  HADD2.F32 R158, -RZ, R42.H0_H0 ;  /* 0x2000002aff9e7230 */ /* 0x000fc40000004100 */
[----:B------:R-:W-:Y:S01]  /*437c0*/  FMUL.FTZ R21, R168, R21 ;  /* 0x00000015a8157220 */ /* 0x000fe20000410000 */
[----:B------:R-:W-:Y:S02]  /*437d0*/  HADD2.F32 R162, -RZ, R98.H0_H0 ;  /* 0x20000062ffa27230 */ /* 0x000fe40000004100 */
[----:B------:R-:W-:Y:S01]  /*437e0*/  FFMA.FTZ R211, R207, R244, R20 ;  /* 0x000000f4cfd37223 */ /* 0x000fe20000010014 */
[----:B------:R-:W-:Y:S02]  /*437f0*/  HADD2.F32 R208, -RZ, R70.H0_H0 ;  /* 0x20000046ffd07230 */ /* 0x000fe40000004100 */
[----:B------:R-:W-:Y:S01]  /*43800*/  FFMA.FTZ R157, R161, R212, R240 ;  /* 0x000000d4a19d7223 */ /* 0x000fe200000100f0 */
[----:B------:R-:W-:Y:S02]  /*43810*/  HADD2.F32 R23, -RZ, R126.H0_H0 ;  /* 0x2000007eff177230 */ /* 0x000fe40000004100 */
[----:B------:R-:W-:Y:S01]  /*43820*/  FFMA.FTZ R158, R21, R158, R162 ;  /* 0x0000009e159e7223 */ /* 0x000fe200000100a2 */
[----:B------:R-:W-:Y:S01]  /*43830*/  HADD2.F32 R20, -RZ, R69.H1_H1 ;  /* 0x30000045ff147230 */ /* 0x000fe20000004100 */
[----:B------:R-:W0:Y:S01]  /*43840*/  LDC.64 R240, c[0x0][0x430] ;  /* 0x00010c00fff07b82 */ /* 0x000e220000000a00 */
[----:B------:R-:W-:-:S02]  /*43850*/  HADD2.F32 R22, -RZ, R125.H1_H1 ;  /* 0x3000007dff167230 */ /* 0x000fc40000004100 */
[----:B------:R-:W-:Y:S01]  /*43860*/  FFMA.FTZ R162, R21, R208, R23 ;  /* 0x000000d015a27223 */ /* 0x000fe20000010017 */
[----:B------:R-:W-:Y:S01]  /*43870*/  FADD.FTZ R23, -R228, R198 ;  /* 0x000000c6e4177221 */ /* 0x000fe20000010100 */
[----:B------:R-:W-:Y:S02]  /*43880*/  HADD2.F32 R212, -RZ, R42.H1_H1 ;  /* 0x3000002affd47230 */ /* 0x000fe40000004100 */
[----:B------:R-:W-:Y:S01]  /*43890*/  FFMA.FTZ R161, R161, R242, R209 ;  /* 0x000000f2a1a17223 */ /* 0x000fe200000100d1 */
[----:B------:R-:W-:Y:S01]  /*438a0*/  FFMA.FTZ R207, R207, R20, R22 ;  /* 0x00000014cfcf7223 */ /* 0x000fe20000010016 */
[----:B------:R-:W-:Y:S02]  /*438b0*/  HADD2.F32 R20, -RZ, R98.H1_H1 ;  /* 0x30000062ff147230 */ /* 0x000fe40000004100 */
[----:B------:R-:W-:Y:S01]  /*438c0*/  FMUL.FTZ R23, R168, R23 ;  /* 0x00000017a8177220 */ /* 0x000fe20000410000 */
[----:B------:R-:W-:Y:S01]  /*438d0*/  HADD2.F32 R208, -RZ, R70.H1_H1 ;  /* 0x30000046ffd07230 */ /* 0x000fe20000004100 */
[----:B------:R-:W-:Y:S01]  /*438e0*/  F2FP.F16.F32.PACK_AB R149, R219, R149 ;  /* 0x00000095db95723e */ /* 0x000fe200000000ff */
[----:B------:R-:W-:-:S02]  /*438f0*/  HADD2.F32 R21, -RZ, R126.H1_H1 ;  /* 0x3000007eff157230 */ /* 0x000fc40000004100 */
[C---:B------:R-:W-:Y:S01]  /*43900*/  FFMA.FTZ R212, R159.reuse, R212, R20 ;  /* 0x000000d49fd47223 */ /* 0x040fe20000010014 */
[----:B------:R-:W-:Y:S01]  /*43910*/  HADD2.F32 R22, -RZ, R43.H0_H0 ;  /* 0x2000002bff167230 */ /* 0x000fe20000004100 */
[----:B------:R-:W-:Y:S01]  /*43920*/  F2FP.F16.F32.PACK_AB R148, R218, R148 ;  /* 0x00000094da94723e */ /* 0x000fe200000000ff */
[----:B------:R-:W-:Y:S02]  /*43930*/  HADD2.F32 R198, -RZ, R99.H0_H0 ;  /* 0x20000063ffc67230 */ /* 0x000fe40000004100 */
[----:B------:R-:W-:Y:S01]  /*43940*/  FFMA.FTZ R208, R159, R208, R21 ;  /* 0x000000d09fd07223 */ /* 0x000fe20000010015 */
[----:B------:R-:W-:Y:S02]  /*43950*/  HADD2.F32 R20, -RZ, R71.H0_H0 ;  /* 0x20000047ff147230 */ /* 0x000fe40000004100 */
[----:B------:R-:W-:Y:S01]  /*43960*/  FADD.FTZ R21, -R228, R163 ;  /* 0x000000a3e4157221 */ /* 0x000fe20000010100 */
[--C-:B------:R-:W-:Y:S02]  /*43970*/  HADD2.F32 R209, -RZ, R127.reuse.H1_H1 ;  /* 0x3000007fffd17230 */ /* 0x100fe40000004100 */
[----:B------:R-:W-:Y:S01]  /*43980*/  FFMA.FTZ R159, R23, R22, R198 ;  /* 0x00000016179f7223 */ /* 0x000fe200000100c6 */
[----:B------:R-:W-:-:S02]  /*43990*/  HADD2.F32 R22, -RZ, R127.H0_H0 ;  /* 0x2000007fff167230 */ /* 0x000fc40000004100 */
[----:B------:R-:W-:Y:S01]  /*439a0*/  FMUL.FTZ R21, R168, R21 ;  /* 0x00000015a8157220 */ /* 0x000fe20000410000 */
[----:B------:R-:W-:Y:S01]  /*439b0*/  HADD2.F32 R198, -RZ, R71.H1_H1 ;  /* 0x30000047ffc67230 */ /* 0x000fe20000004100 */
[----:B------:R-:W-:Y:S01]  /*439c0*/  F2FP.F16.F32.PACK_AB R155, R217, R155 ;  /* 0x0000009bd99b723e */ /* 0x000fe200000000ff */
[----:B------:R-:W-:Y:S02]  /*439d0*/  HADD2.F32 R201, -RZ, R44.H0_H0 ;  /* 0x2000002cffc97230 */ /* 0x000fe40000004100 */
[----:B------:R-:W-:Y:S01]  /*439e0*/  FFMA.FTZ R163, R23, R20, R22 ;  /* 0x0000001417a37223 */ /* 0x000fe20000010016 */
[----:B------:R-:W-:Y:S02]  /*439f0*/  HADD2.F32 R20, -RZ, R43.H1_H1 ;  /* 0x3000002bff147230 */ /* 0x000fe40000004100 */
[----:B------:R-:W-:Y:S01]  /*43a00*/  FFMA.FTZ R209, R21, R198, R209 ;  /* 0x000000c615d17223 */ /* 0x000fe200000100d1 */
[----:B------:R-:W-:Y:S01]  /*43a10*/  HADD2.F32 R22, -RZ, R99.H1_H1 ;  /* 0x30000063ff167230 */ /* 0x000fe20000004100 */
[----:B------:R-:W-:Y:S01]  /*43a20*/  F2FP.F16.F32.PACK_AB R23, R235, R236 ;  /* 0x000000eceb17723e */ /* 0x000fe200000000ff */
[----:B------:R-:W-:Y:S01]  /*43a30*/  HADD2.F32 R236, -RZ, R45.H0_H0 ;  /* 0x2000002dffec7230 */ /* 0x000fe20000004100 */
[----:B------:R-:W-:Y:S01]  /*43a40*/  F2FP.F16.F32.PACK_AB R154, R216, R154 ;  /* 0x0000009ad89a723e */ /* 0x000fe200000000ff */
[----:B------:R-:W-:-:S02]  /*43a50*/  HADD2.F32 R242, -RZ, R93.H0_H0 ;  /* 0x2000005dfff27230 */ /* 0x000fc40000004100 */
[----:B------:R-:W-:Y:S01]  /*43a60*/  FFMA.FTZ R213, R21, R20, R22 ;  /* 0x0000001415d57223 */ /* 0x000fe20000010016 */
[----:B------:R-:W-:Y:S01]  /*43a70*/  F2FP.F16.F32.PACK_AB R20, R200, R199 ;  /* 0x000000c7c814723e */ /* 0x000fe200000000ff */
[----:B------:R-:W-:Y:S01]  /*43a80*/  FADD.FTZ R199, -R228, R172 ;  /* 0x000000ace4c77221 */ /* 0x000fe20000010100 */
[----:B------:R-:W-:Y:S01]  /*43a90*/  F2FP.F16.F32.PACK_AB R21, R203, R202 ;  /* 0x000000cacb15723e */ /* 0x000fe200000000ff */
[----:B------:R-:W-:Y:S01]  /*43aa0*/  HADD2.F32 R203, -RZ, R92.H0_H0 ;  /* 0x2000005cffcb7230 */ /* 0x000fe20000004100 */
[----:B------:R-:W-:Y:S01]  /*43ab0*/  F2FP.F16.F32.PACK_AB R22, R205, R204 ;  /* 0x000000cccd16723e */ /* 0x000fe200000000ff */
[----:B------:R-:W-:Y:S02]  /*43ac0*/  HADD2.F32 R205, -RZ, R72.H0_H0 ;  /* 0x20000048ffcd7230 */ /* 0x000fe40000004100 */
[----:B------:R-:W-:Y:S01]  /*43ad0*/  FMUL.FTZ R172, R168, R199 ;  /* 0x000000c7a8ac7220 */ /* 0x000fe20000410000 */
[----:B------:R-:W-:Y:S01]  /*43ae0*/  HADD2.F32 R200, -RZ, R120.H0_H0 ;  /* 0x20000078ffc87230 */ /* 0x000fe20000004100 */
[----:B------:R-:W-:Y:S01]  /*43af0*/  F2FP.F16.F32.PACK_AB R153, R215, R153 ;  /* 0x00000099d799723e */ /* 0x000fe200000000ff */
[----:B0-----:R-:W-:-:S04]  /*43b00*/  IMAD.WIDE.U32 R198, R164, 0x10, R240 ;  /* 0x00000010a4c67825 */ /* 0x001fc800078e00f0 */
[----:B------:R-:W-:Y:S01]  /*43b10*/  FFMA.FTZ R164, R172, R201, R203 ;  /* 0x000000c9aca47223 */ /* 0x000fe200000100cb */
[----:B------:R-:W-:Y:S01]  /*43b20*/  F2FP.F16.F32.PACK_AB R152, R214, R152 ;  /* 0x00000098d698723e */ /* 0x000fe200000000ff */
[----:B------:R-:W-:Y:S01]  /*43b30*/  FFMA.FTZ R172, R172, R205, R200 ;  /* 0x000000cdacac7223 */ /* 0x000fe200000100c8 */
[----:B------:R-:W-:Y:S01]  /*43b40*/  HADD2.F32 R202, -RZ, R44.H1_H1 ;  /* 0x3000002cffca7230 */ /* 0x000fe20000004100 */
[----:B------:R0:W-:Y:S01]  /*43b50*/  STG.E.128 desc[UR8][R198.64], R20 ;  /* 0x00000014c6007986 */ /* 0x0001e2000c101d08 */
[----:B------:R-:W-:Y:S01]  /*43b60*/  HADD2.F32 R200, -RZ, R92.H1_H1 ;  /* 0x3000005cffc87230 */ /* 0x000fe20000004100 */
[----:B------:R-:W-:Y:S01]  /*43b70*/  F2FP.F16.F32.PACK_AB R159, R213, R159 ;  /* 0x0000009fd59f723e */ /* 0x000fe200000000ff */
[----:B------:R-:W-:Y:S01]  /*43b80*/  HADD2.F32 R204, -RZ, R72.H1_H1 ;  /* 0x30000048ffcc7230 */ /* 0x000fe20000004100 */
[----:B------:R-:W-:Y:S01]  /*43b90*/  F2FP.F16.F32.PACK_AB R158, R212, R158 ;  /* 0x0000009ed49e723e */ /* 0x000fe200000000ff */
[----:B------:R-:W-:Y:S02]  /*43ba0*/  HADD2.F32 R201, -RZ, R120.H1_H1 ;  /* 0x30000078ffc97230 */ /* 0x000fe40000004100 */
[----:B------:R-:W-:Y:S01]  /*43bb0*/  FFMA.FTZ R202, R165, R202, R200 ;  /* 0x000000caa5ca7223 */ /* 0x000fe200000100c8 */
[--C-:B------:R-:W-:Y:S01]  /*43bc0*/  HADD2.F32 R244, -RZ, R73.reuse.H0_H0 ;  /* 0x20000049fff47230 */ /* 0x100fe20000004100 */
[----:B------:R-:W-:Y:S01]  /*43bd0*/  F2FP.F16.F32.PACK_AB R157, R211, R157 ;  /* 0x0000009dd39d723e */ /* 0x000fe200000000ff */
[----:B------:R-:W-:Y:S01]  /*43be0*/  HADD2.F32 R200, -RZ, R73.H1_H1 ;  /* 0x30000049ffc87230 */ /* 0x000fe20000004100 */
[----:B------:R-:W-:Y:S01]  /*43bf0*/  F2FP.F16.F32.PACK_AB R156, R210, R156 ;  /* 0x0000009cd29c723e */ /* 0x000fe200000000ff */
[----:B------:R-:W-:Y:S01]  /*43c00*/  HADD2.F32 R235, -RZ, R77.H0_H0 ;  /* 0x2000004dffeb7230 */ /* 0x000fe20000004100 */
[----:B------:R-:W-:Y:S01]  /*43c10*/  F2FP.F16.F32.PACK_AB R163, R209, R163 ;  /* 0x000000a3d1a3723e */ /* 0x000fe200000000ff */
[----:B------:R-:W-:Y:S01]  /*43c20*/  IMAD.WIDE.U32 R230, R171, 0x10, R240 ;  /* 0x00000010abe67825 */ /* 0x000fe200078e00f0 */
[----:B------:R-:W-:-:S02]  /*43c30*/  F2FP.F16.F32.PACK_AB R162, R208, R162 ;  /* 0x000000a2d0a2723e */ /* 0x000fc400000000ff */
[----:B------:R-:W-:Y:S01]  /*43c40*/  F2FP.F16.F32.PACK_AB R161, R207, R161 ;  /* 0x000000a1cfa1723e */ /* 0x000fe200000000ff */
[----:B------:R-:W-:-:S04]  /*43c50*/  IMAD.WIDE.U32 R246, R224, 0x10, R240 ;  /* 0x00000010e0f67825 */ /* 0x000fc800078e00f0 */
[----:B0-----:R-:W-:Y:S01]  /*43c60*/  FFMA.FTZ R198, R165, R204, R201 ;  /* 0x000000cca5c67223 */ /* 0x001fe200000100c9 */
[C---:B------:R-:W-:Y:S01]  /*43c70*/  FFMA.FTZ R165, R173.reuse, R236, R242 ;  /* 0x000000ecada57223 */ /* 0x040fe200000100f2 */
[C---:B------:R-:W-:Y:S01]  /*43c80*/  FADD.FTZ R23, -R228.reuse, R166 ;  /* 0x000000a6e4177221 */ /* 0x040fe20000010100 */
[----:B------:R-:W-:Y:S02]  /*43c90*/  HADD2.F32 R21, -RZ, R121.H0_H0 ;  /* 0x20000079ff157230 */ /* 0x000fe40000004100 */
[----:B------:R-:W-:Y:S01]  /*43ca0*/  FADD.FTZ R201, -R228, R175 ;  /* 0x000000afe4c97221 */ /* 0x000fe20000010100 */
[----:B------:R-:W-:Y:S02]  /*43cb0*/  HADD2.F32 R20, -RZ, R45.H1_H1 ;  /* 0x3000002dff147230 */ /* 0x000fe40000004100 */
[----:B------:R-:W-:Y:S01]  /*43cc0*/  FMUL.FTZ R23, R168, R23 ;  /* 0x00000017a8177220 */ /* 0x000fe20000410000 */
[----:B------:R-:W-:Y:S02]  /*43cd0*/  HADD2.F32 R22, -RZ, R93.H1_H1 ;  /* 0x3000005dff167230 */ /* 0x000fe40000004100 */
[----:B------:R-:W-:Y:S01]  /*43ce0*/  FFMA.FTZ R173, R173, R244, R21 ;  /* 0x000000f4adad7223 */ /* 0x000fe20000010015 */
[----:B------:R-:W-:Y:S01]  /*43cf0*/  FADD.FTZ R21, -R228, R182 ;  /* 0x000000b6e4157221 */ /* 0x000fe20000010100 */
[----:B------:R-:W-:-:S02]  /*43d00*/  HADD2.F32 R199, -RZ, R121.H1_H1 ;  /* 0x30000079ffc77230 */ /* 0x000fc40000004100 */
[C---:B------:R-:W-:Y:S01]  /*43d10*/  FMUL.FTZ R201, R168.reuse, R201 ;  /* 0x000000c9a8c97220 */ /* 0x040fe20000410000 */
[--C-:B------:R-:W-:Y:S02]  /*43d20*/  HADD2.F32 R204, -RZ, R46.reuse.H1_H1 ;  /* 0x3000002effcc7230 */ /* 0x100fe40000004100 */
[----:B------:R-:W-:Y:S01]  /*43d30*/  FMUL.FTZ R21, R168, R21 ;  /* 0x00000015a8157220 */ /* 0x000fe20000410000 */
[----:B------:R-:W-:Y:S01]  /*43d40*/  HADD2.F32 R166, -RZ, R46.H0_H0 ;  /* 0x2000002effa67230 */ /* 0x000fe20000004100 */
[----:B------:R-:W-:Y:S01]  /*43d50*/  F2FP.F16.F32.PACK_AB R160, R206, R160 ;  /* 0x000000a0cea0723e */ /* 0x000fe200000000ff */
[--C-:B------:R-:W-:Y:S02]  /*43d60*/  HADD2.F32 R182, -RZ, R94.reuse.H0_H0 ;  /* 0x2000005effb67230 */ /* 0x100fe40000004100 */
[C---:B------:R-:W-:Y:S01]  /*43d70*/  FFMA.FTZ R203, R21.reuse, R20, R22 ;  /* 0x0000001415cb7223 */ /* 0x040fe20000010016 */
[----:B------:R-:W-:Y:S01]  /*43d80*/  FFMA.FTZ R199, R21, R200, R199 ;  /* 0x000000c815c77223 */ /* 0x000fe200000100c7 */
[----:B------:R-:W-:Y:S01]  /*43d90*/  FADD.FTZ R21, -R228, R174 ;  /* 0x000000aee4157221 */ /* 0x000fe20000010100 */
[----:B------:R-:W-:-:S02]  /*43da0*/  HADD2.F32 R22, -RZ, R94.H1_H1 ;  /* 0x3000005eff167230 */ /* 0x000fc40000004100 */
[----:B------:R-:W-:Y:S01]  /*43db0*/  FFMA.FTZ R166, R23, R166, R182 ;  /* 0x000000a617a67223 */ /* 0x000fe200000100b6 */
[----:B------:R-:W-:Y:S02]  /*43dc0*/  HADD2.F32 R20, -RZ, R74.H0_H0 ;  /* 0x2000004aff147230 */ /* 0x000fe40000004100 */
[C---:B------:R-:W-:Y:S01]  /*43dd0*/  FMUL.FTZ R21, R168.reuse, R21 ;  /* 0x00000015a8157220 */ /* 0x040fe20000410000 */
[----:B------:R-:W-:Y:S01]  /*43de0*/  HADD2.F32 R174, -RZ, R122.H0_H0 ;  /* 0x2000007affae7230 */ /* 0x000fe20000004100 */
[----:B------:R-:W-:Y:S01]  /*43df0*/  F2FP.F16.F32.PACK_AB R165, R203, R165 ;  /* 0x000000a5cba5723e */ /* 0x000fe200000000ff */
[----:B------:R-:W-:Y:S02]  /*43e00*/  HADD2.F32 R200, -RZ, R74.H1_H1 ;  /* 0x3000004affc87230 */ /* 0x000fe40000004100 */
[----:B------:R-:W-:Y:S01]  /*43e10*/  FFMA.FTZ R204, R21, R204, R22 ;  /* 0x000000cc15cc7223 */ /* 0x000fe20000010016 */
[----:B------:R-:W-:Y:S01]  /*43e20*/  FMUL.FTZ R22, R168, R167 ;  /* 0x000000a7a8167220 */ /* 0x000fe20000410000 */
[----:B------:R-:W-:Y:S01]  /*43e30*/  FFMA.FTZ R174, R23, R20, R174 ;  /* 0x0000001417ae7223 */ /* 0x000fe200000100ae */
[----:B------:R-:W-:Y:S01]  /*43e40*/  HADD2.F32 R20, -RZ, R122.H1_H1 ;  /* 0x3000007aff147230 */ /* 0x000fe20000004100 */
[----:B------:R-:W-:Y:S01]  /*43e50*/  F2FP.F16.F32.PACK_AB R164, R202, R164 ;  /* 0x000000a4caa4723e */ /* 0x000fe200000000ff */
[----:B------:R-:W-:Y:S01]  /*43e60*/  HADD2.F32 R167, -RZ, R47.H0_H0 ;  /* 0x2000002fffa77230 */ /* 0x000fe20000004100 */
[----:B------:R-:W-:Y:S01]  /*43e70*/  F2FP.F16.F32.PACK_AB R166, R204, R166 ;  /* 0x000000a6cca6723e */ /* 0x000fe200000000ff */
[----:B------:R-:W-:-:S02]  /*43e80*/  HADD2.F32 R23, -RZ, R95.H0_H0 ;  /* 0x2000005fff177230 */ /* 0x000fc40000004100 */
[----:B------:R-:W-:Y:S01]  /*43e90*/  FFMA.FTZ R200, R21, R200, R20 ;  /* 0x000000c815c87223 */ /* 0x000fe20000010014 */
[----:B------:R-:W-:Y:S01]  /*43ea0*/  HADD2.F32 R21, -RZ, R75.H0_H0 ;  /* 0x2000004bff157230 */ /* 0x000fe20000004100 */
[----:B------:R-:W-:Y:S01]  /*43eb0*/  F2FP.F16.F32.PACK_AB R173, R199, R173 ;  /* 0x000000adc7ad723e */ /* 0x000fe200000000ff */
[----:B------:R-:W-:Y:S02]  /*43ec0*/  HADD2.F32 R20, -RZ, R47.H1_H1 ;  /* 0x3000002fff147230 */ /* 0x000fe40000004100 */
[----:B------:R-:W-:Y:S01]  /*43ed0*/  FFMA.FTZ R167, R22, R167, R23 ;  /* 0x000000a716a77223 */ /* 0x000fe20000010017 */
[----:B------:R-:W-:Y:S01]  /*43ee0*/  HADD2.F32 R23, -RZ, R123.H0_H0 ;  /* 0x2000007bff177230 */ /* 0x000fe20000004100 */
[----:B------:R-:W-:Y:S01]  /*43ef0*/  F2FP.F16.F32.PACK_AB R174, R200, R174 ;  /* 0x000000aec8ae723e */ /* 0x000fe200000000ff */
[----:B------:R-:W-:Y:S01]  /*43f00*/  HADD2.F32 R182, -RZ, R75.H1_H1 ;  /* 0x3000004bffb67230 */ /* 0x000fe20000004100 */
[----:B------:R-:W-:Y:S01]  /*43f10*/  F2FP.F16.F32.PACK_AB R172, R198, R172 ;  /* 0x000000acc6ac723e */ /* 0x000fe200000000ff */
[----:B------:R-:W-:-:S02]  /*43f20*/  HADD2.F32 R236, -RZ, R91.H0_H0 ;  /* 0x2000005bffec7230 */ /* 0x000fc40000004100 */
[----:B------:R-:W-:Y:S01]  /*43f30*/  FFMA.FTZ R175, R22, R21, R23 ;  /* 0x0000001516af7223 */ /* 0x000fe20000010017 */
[----:B------:R-:W-:Y:S01]  /*43f40*/  HADD2.F32 R22, -RZ, R95.H1_H1 ;  /* 0x3000005fff167230 */ /* 0x000fe20000004100 */
[----:B------:R-:W-:Y:S01]  /*43f50*/  F2FP.F16.F32.PACK_AB R23, R234, R197 ;  /* 0x000000c5ea17723e */ /* 0x000fe200000000ff */
[----:B------:R-:W-:Y:S02]  /*43f60*/  HADD2.F32 R21, -RZ, R123.H1_H1 ;  /* 0x3000007bff157230 */ /* 0x000fe40000004100 */
[----:B------:R-:W-:Y:S02]  /*43f70*/  HADD2.F32 R234, -RZ, R76.H1_H1 ;  /* 0x3000004cffea7230 */ /* 0x000fe40000004100 */
[----:B------:R-:W-:Y:S01]  /*43f80*/  FFMA.FTZ R205, R201, R20, R22 ;  /* 0x00000014c9cd7223 */ /* 0x000fe20000010016 */
[----:B------:R-:W-:Y:S01]  /*43f90*/  F2FP.F16.F32.PACK_AB R20, R187, R184 ;  /* 0x000000b8bb14723e */ /* 0x000fe200000000ff */
[----:B------:R-:W-:Y:S01]  /*43fa0*/  FADD.FTZ R187, -R228, R176 ;  /* 0x000000b0e4bb7221 */ /* 0x000fe20000010100 */
[----:B------:R-:W-:Y:S01]  /*43fb0*/  FFMA.FTZ R201, R201, R182, R21 ;  /* 0x000000b6c9c97223 */ /* 0x000fe20000010015 */
[----:B------:R-:W-:Y:S01]  /*43fc0*/  F2FP.F16.F32.PACK_AB R21, R194, R189 ;  /* 0x000000bdc215723e */ /* 0x000fe200000000ff */
[----:B------:R-:W-:Y:S01]  /*43fd0*/  HADD2.F32 R182, -RZ, R48.H0_H0 ;  /* 0x20000030ffb67230 */ /* 0x000fe20000004100 */
[----:B------:R-:W-:Y:S01]  /*43fe0*/  F2FP.F16.F32.PACK_AB R22, R196, R195 ;  /* 0x000000c3c416723e */ /* 0x000fe200000000ff */
[----:B------:R-:W-:-:S02]  /*43ff0*/  HADD2.F32 R176, -RZ, R88.H0_H0 ;  /* 0x20000058ffb07230 */ /* 0x000fc40000004100 */
[----:B------:R-:W-:Y:S01]  /*44000*/  FMUL.FTZ R187, R168, R187 ;  /* 0x000000bba8bb7220 */ /* 0x000fe20000410000 */
[----:B------:R-:W-:Y:S01]  /*44010*/  HADD2.F32 R184, -RZ, R76.H0_H0 ;  /* 0x2000004cffb87230 */ /* 0x000fe20000004100 */
[----:B------:R-:W-:Y:S01]  /*44020*/  F2FP.F16.F32.PACK_AB R167, R205, R167 ;  /* 0x000000a7cda7723e */ /* 0x000fe200000000ff */
[----:B------:R-:W-:Y:S02]  /*44030*/  HADD2.F32 R189, -RZ, R116.H0_H0 ;  /* 0x20000074ffbd7230 */ /* 0x000fe40000004100 */
[----:B------:R-:W-:Y:S01]  /*44040*/  FFMA.FTZ R176, R187, R182, R176 ;  /* 0x000000b6bbb07223 */ /* 0x000fe200000100b0 */
[----:B------:R-:W-:-:S04]  /*44050*/  IMAD.WIDE.U32 R194, R171, 0x10, R238 ;  /* 0x00000010abc27825 */ /* 0x000fc800078e00ee */
[----:B------:R-:W-:Y:S01]  /*44060*/  FADD.FTZ R171, -R228, R180 ;  /* 0x000000b4e4ab7221 */ /* 0x000fe20000010100 */
[----:B------:R-:W-:Y:S01]  /*44070*/  F2FP.F16.F32.PACK_AB R175, R201, R175 ;  /* 0x000000afc9af723e */ /* 0x000fe200000000ff */
[----:B------:R-:W-:Y:S01]  /*44080*/  FFMA.FTZ R182, R187, R184, R189 ;  /* 0x000000b8bbb67223 */ /* 0x000fe200000100bd */
[----:B------:R-:W-:Y:S01]  /*44090*/  HADD2.F32 R184, -RZ, R48.H1_H1 ;  /* 0x30000030ffb87230 */ /* 0x000fe20000004100 */
[----:B------:R0:W-:Y:S01]  /*440a0*/  STG.E.128 desc[UR8][R194.64], R20 ;  /* 0x00000014c2007986 */ /* 0x0001e2000c101d08 */
[----:B------:R-:W-:Y:S02]  /*440b0*/  HADD2.F32 R196, -RZ, R88.H1_H1 ;  /* 0x30000058ffc47230 */ /* 0x000fe40000004100 */
[----:B------:R-:W-:Y:S01]  /*440c0*/  FMUL.FTZ R180, R168, R171 ;  /* 0x000000aba8b47220 */ /* 0x000fe20000410000 */
[----:B------:R-:W-:Y:S02]  /*440d0*/  HADD2.F32 R187, -RZ, R116.H1_H1 ;  /* 0x30000074ffbb7230 */ /* 0x000fe40000004100 */
[----:B------:R-:W-:-:S02]  /*440e0*/  HADD2.F32 R189, -RZ, R49.H0_H0 ;  /* 0x20000031ffbd7230 */ /* 0x000fc40000004100 */
[----:B------:R-:W-:Y:S02]  /*440f0*/  HADD2.F32 R197, -RZ, R89.H0_H0 ;  /* 0x20000059ffc57230 */ /* 0x000fe40000004100 */
[----:B------:R-:W-:-:S04]  /*44100*/  IMAD.WIDE.U32 R244, R221, 0x10, R240 ;  /* 0x00000010ddf47825 */ /* 0x000fc800078e00f0 */
[----:B0-----:R-:W-:Y:S02]  /*44110*/  HADD2.F32 R22, -RZ, R117.H0_H0 ;  /* 0x20000075ff167230 */ /* 0x001fe40000004100 */
[----:B------:R-:W-:Y:S01]  /*44120*/  FMUL.FTZ R20, R168, R183 ;  /* 0x000000b7a8147220 */ /* 0x000fe20000410000 */
[----:B------:R-:W-:Y:S01]  /*44130*/  FADD.FTZ R21, -R228, R178 ;  /* 0x000000b2e4157221 */ /* 0x000fe20000010100 */
[C---:B------:R-:W-:Y:S01]  /*44140*/  FFMA.FTZ R194, R177.reuse, R184, R196 ;  /* 0x000000b8b1c27223 */ /* 0x040fe200000100c4 */
[----:B------:R-:W-:Y:S01]  /*44150*/  FFMA.FTZ R183, R177, R234, R187 ;  /* 0x000000eab1b77223 */ /* 0x000fe200000100bb */
[C---:B------:R-:W-:Y:S01]  /*44160*/  FFMA.FTZ R177, R20.reuse, R189, R197 ;  /* 0x000000bd14b17223 */ /* 0x040fe200000100c5 */
[----:B------:R-:W-:Y:S01]  /*44170*/  FFMA.FTZ R184, R20, R235, R22 ;  /* 0x000000eb14b87223 */ /* 0x000fe20000010016 */
[----:B------:R-:W-:Y:S02]  /*44180*/  HADD2.F32 R20, -RZ, R49.H1_H1 ;  /* 0x30000031ff147230 */ /* 0x000fe40000004100 */
[----:B------:R-:W-:Y:S01]  /*44190*/  FMUL.FTZ R21, R168, R21 ;  /* 0x00000015a8157220 */ /* 0x000fe20000410000 */
[----:B------:R-:W-:-:S02]  /*441a0*/  HADD2.F32 R22, -RZ, R89.H1_H1 ;  /* 0x30000059ff167230 */ /* 0x000fc40000004100 */
[----:B------:R-:W-:Y:S01]  /*441b0*/  FMUL.FTZ R187, R168, R185 ;  /* 0x000000b9a8bb7220 */ /* 0x000fe20000410000 */
[----:B------:R-:W-:Y:S01]  /*441c0*/  HADD2.F32 R196, -RZ, R77.H1_H1 ;  /* 0x3000004dffc47230 */ /* 0x000fe20000004100 */
[----:B------:R-:W-:Y:S01]  /*441d0*/  F2FP.F16.F32.PACK_AB R176, R194, R176 ;  /* 0x000000b0c2b0723e */ /* 0x000fe200000000ff */
[----:B------:R-:W-:Y:S02]  /*441e0*/  HADD2.F32 R23, -RZ, R117.H1_H1 ;  /* 0x30000075ff177230 */ /* 0x000fe40000004100 */
[C---:B------:R-:W-:Y:S01]  /*441f0*/  FFMA.FTZ R195, R21.reuse, R20, R22 ;  /* 0x0000001415c37223 */ /* 0x040fe20000010016 */
[----:B------:R-:W-:Y:S02]  /*44200*/  HADD2.F32 R20, -RZ, R78.H0_H0 ;  /* 0x2000004eff147230 */ /* 0x000fe40000004100 */
[----:B------:R-:W-:Y:S02]  /*44210*/  HADD2.F32 R22, -RZ, R90.H1_H1 ;  /* 0x3000005aff167230 */ /* 0x000fe40000004100 */
[----:B------:R-:W-:Y:S01]  /*44220*/  FFMA.FTZ R185, R21, R196, R23 ;  /* 0x000000c415b97223 */ /* 0x000fe20000010017 */
[----:B------:R-:W-:Y:S01]  /*44230*/  FADD.FTZ R21, -R228, R186 ;  /* 0x000000bae4157221 */ /* 0x000fe20000010100 */
[----:B------:R-:W-:-:S02]  /*44240*/  HADD2.F32 R186, -RZ, R118.H0_H0 ;  /* 0x20000076ffba7230 */ /* 0x000fc40000004100 */
[C---:B------:R-:W-:Y:S01]  /*44250*/  FMUL.FTZ R23, R168.reuse, R179 ;  /* 0x000000b3a8177220 */ /* 0x040fe20000410000 */
[--C-:B------:R-:W-:Y:S02]  /*44260*/  HADD2.F32 R196, -RZ, R50.reuse.H1_H1 ;  /* 0x30000032ffc47230 */ /* 0x100fe40000004100 */
[----:B------:R-:W-:Y:S01]  /*44270*/  FMUL.FTZ R21, R168, R21 ;  /* 0x00000015a8157220 */ /* 0x000fe20000410000 */
[----:B------:R-:W-:Y:S02]  /*44280*/  HADD2.F32 R178, -RZ, R50.H0_H0 ;  /* 0x20000032ffb27230 */ /* 0x000fe40000004100 */
[----:B------:R-:W-:Y:S01]  /*44290*/  FFMA.FTZ R186, R187, R20, R186 ;  /* 0x00000014bbba7223 */ /* 0x000fe200000100ba */
[----:B------:R-:W-:Y:S02]  /*442a0*/  HADD2.F32 R234, -RZ, R90.H0_H0 ;  /* 0x2000005affea7230 */ /* 0x000fe40000004100 */
[----:B------:R-:W-:Y:S01]  /*442b0*/  FFMA.FTZ R196, R21, R196, R22 ;  /* 0x000000c415c47223 */ /* 0x000fe20000010016 */
[----:B------:R-:W-:Y:S01]  /*442c0*/  HADD2.F32 R20, -RZ, R78.H1_H1 ;  /* 0x3000004eff147230 */ /* 0x000fe20000004100 */
[----:B------:R-:W-:Y:S01]  /*442d0*/  F2FP.F16.F32.PACK_AB R177, R195, R177 ;  /* 0x000000b1c3b1723e */ /* 0x000fe200000000ff */
[----:B------:R-:W-:-:S02]  /*442e0*/  HADD2.F32 R22, -RZ, R118.H1_H1 ;  /* 0x30000076ff167230 */ /* 0x000fc40000004100 */
[----:B------:R-:W-:Y:S01]  /*442f0*/  FFMA.FTZ R178, R187, R178, R234 ;  /* 0x000000b2bbb27223 */ /* 0x000fe200000100ea */
[----:B------:R-:W-:Y:S02]  /*44300*/  HADD2.F32 R234, -RZ, R51.H0_H0 ;  /* 0x20000033ffea7230 */ /* 0x000fe40000004100 */
[----:B------:R-:W-:Y:S02]  /*44310*/  HADD2.F32 R189, -RZ, R119.H1_H1 ;  /* 0x30000077ffbd7230 */ /* 0x000fe40000004100 */
[----:B------:R-:W-:Y:S01]  /*44320*/  FFMA.FTZ R187, R21, R20, R22 ;  /* 0x0000001415bb7223 */ /* 0x000fe20000010016 */
[----:B------:R-:W-:Y:S02]  /*44330*/  HADD2.F32 R20, -RZ, R79.H0_H0 ;  /* 0x2000004fff147230 */ /* 0x000fe40000004100 */
[----:B------:R-:W-:Y:S01]  /*44340*/  FADD.FTZ R21, -R228, R188 ;  /* 0x000000bce4157221 */ /* 0x000fe20000010100 */
[----:B------:R-:W-:Y:S02]  /*44350*/  HADD2.F32 R22, -RZ, R119.H0_H0 ;  /* 0x20000077ff167230 */ /* 0x000fe40000004100 */
[----:B------:R-:W-:Y:S01]  /*44360*/  FFMA.FTZ R179, R23, R234, R236 ;  /* 0x000000ea17b37223 */ /* 0x000fe200000100ec */
[----:B------:R-:W-:-:S02]  /*44370*/  HADD2.F32 R234, -RZ, R79.H1_H1 ;  /* 0x3000004fffea7230 */ /* 0x000fc40000004100 */
[----:B------:R-:W-:Y:S01]  /*44380*/  FMUL.FTZ R21, R168, R21 ;  /* 0x00000015a8157220 */ /* 0x000fe20000410000 */
[----:B------:R-:W-:Y:S02]  /*44390*/  HADD2.F32 R235, -RZ, R80.H0_H0 ;  /* 0x20000050ffeb7230 */ /* 0x000fe40000004100 */
[----:B------:R-:W-:Y:S01]  /*443a0*/  FFMA.FTZ R188, R23, R20, R22 ;  /* 0x0000001417bc7223 */ /* 0x000fe20000010016 */
[----:B------:R-:W-:Y:S02]  /*443b0*/  HADD2.F32 R20, -RZ, R51.H1_H1 ;  /* 0x30000033ff147230 */ /* 0x000fe40000004100 */
[----:B------:R-:W-:Y:S01]  /*443c0*/  FADD.FTZ R23, -R228, R170 ;  /* 0x000000aae4177221 */ /* 0x000fe20000010100 */
[----:B------:R-:W-:Y:S02]  /*443d0*/  HADD2.F32 R22, -RZ, R91.H1_H1 ;  /* 0x3000005bff167230 */ /* 0x000fe40000004100 */
[----:B------:R-:W-:Y:S01]  /*443e0*/  FFMA.FTZ R189, R21, R234, R189 ;  /* 0x000000ea15bd7223 */ /* 0x000fe200000100bd */
[----:B------:R-:W-:Y:S01]  /*443f0*/  HADD2.F32 R170, -RZ, R84.H1_H1 ;  /* 0x30000054ffaa7230 */ /* 0x000fe20000004100 */
[----:B------:R-:W-:Y:S01]  /*44400*/  F2FP.F16.F32.PACK_AB R178, R196, R178 ;  /* 0x000000b2c4b2723e */ /* 0x000fe200000000ff */
[----:B------:R-:W-:-:S02]  /*44410*/  HADD2.F32 R234, -RZ, R80.H1_H1 ;  /* 0x30000050ffea7230 */ /* 0x000fc40000004100 */
[----:B------:R-:W-:Y:S01]  /*44420*/  FFMA.FTZ R197, R21, R20, R22 ;  /* 0x0000001415c57223 */ /* 0x000fe20000010016 */
[----:B------:R-:W-:Y:S01]  /*44430*/  FMUL.FTZ R20, R168, R23 ;  /* 0x00000017a8147220 */ /* 0x000fe20000410000 */
[----:B------:R-:W-:Y:S02]  /*44440*/  HADD2.F32 R23, -RZ, R52.H0_H0 ;  /* 0x20000034ff177230 */ /* 0x000fe40000004100 */
[----:B------:R-:W-:Y:S01]  /*44450*/  HADD2.F32 R21, -RZ, R84.H0_H0 ;  /* 0x20000054ff157230 */ /* 0x000fe20000004100 */
[----:B------:R-:W-:Y:S01]  /*44460*/  F2FP.F16.F32.PACK_AB R179, R197, R179 ;  /* 0x000000b3c5b3723e */ /* 0x000fe200000000ff */
[----:B------:R-:W-:Y:S02]  /*44470*/  HADD2.F32 R22, -RZ, R112.H0_H0 ;  /* 0x20000070ff167230 */ /* 0x000fe40000004100 */
[----:B------:R-:W-:Y:S02]  /*44480*/  HADD2.F32 R228, -RZ, R54.H0_H0 ;  /* 0x20000036ffe47230 */ /* 0x000fe40000004100 */
[----:B------:R-:W-:Y:S01]  /*44490*/  FFMA.FTZ R23, R20, R23, R21 ;  /* 0x0000001714177223 */ /* 0x000fe20000010015 */
[----:B------:R-:W-:Y:S01]  /*444a0*/  FMUL.FTZ R21, R168, R169 ;  /* 0x000000a9a8157220 */ /* 0x000fe20000410000 */
[----:B------:R-:W-:Y:S01]  /*444b0*/  FFMA.FTZ R20, R20, R235, R22 ;  /* 0x000000eb14147223 */ /* 0x000fe20000010016 */
[----:B------:R-:W-:-:S02]  /*444c0*/  HADD2.F32 R22, -RZ, R52.H1_H1 ;  /* 0x30000034ff167230 */ /* 0x000fc40000004100 */
[----:B------:R-:W-:-:S03]  /*444d0*/  HADD2.F32 R235, -RZ, R112.H1_H1 ;  /* 0x30000070ffeb7230 */ /* 0x000fc60000004100 */
[C---:B------:R-:W-:Y:S01]  /*444e0*/  FFMA.FTZ R169, R21.reuse, R22, R170 ;  /* 0x0000001615a97223 */ /* 0x040fe200000100aa */
[----:B------:R-:W-:Y:S02]  /*444f0*/  HADD2.F32 R170, -RZ, R53.H0_H0 ;  /* 0x20000035ffaa7230 */ /* 0x000fe40000004100 */
[----:B------:R-:W-:Y:S01]  /*44500*/  FFMA.FTZ R21, R21, R234, R235 ;  /* 0x000000ea15157223 */ /* 0x000fe200000100eb */
[----:B------:R-:W-:Y:S02]  /*44510*/  HADD2.F32 R22, -RZ, R85.H0_H0 ;  /* 0x20000055ff167230 */ /* 0x000fe40000004100 */
[----:B------:R-:W-:Y:S02]  /*44520*/  HADD2.F32 R234, -RZ, R81.H0_H0 ;  /* 0x20000051ffea7230 */ /* 0x000fe40000004100 */
[----:B------:R-:W-:Y:S02]  /*44530*/  HADD2.F32 R235, -RZ, R113.H0_H0 ;  /* 0x20000071ffeb7230 */ /* 0x000fe40000004100 */
[----:B------:R-:W-:-:S03]  /*44540*/  FFMA.FTZ R170, R27, R170, R22 ;  /* 0x000000aa1baa7223 */ /* 0x000fc60000010016 */
[----:B------:R-:W-:Y:S01]  /*44550*/  FFMA.FTZ R22, R27, R234, R235 ;  /* 0x000000ea1b167223 */ /* 0x000fe200000100eb */
[----:B------:R-:W-:Y:S01]  /*44560*/  F2FP.F16.F32.PACK_AB R27, R233, R232 ;  /* 0x000000e8e91b723e */ /* 0x000fe200000000ff */
[----:B------:R-:W-:Y:S02]  /*44570*/  HADD2.F32 R233, -RZ, R85.H1_H1 ;  /* 0x30000055ffe97230 */ /* 0x000fe40000004100 */
[----:B------:R-:W-:Y:S02]  /*44580*/  HADD2.F32 R235, -RZ, R81.H1_H1 ;  /* 0x30000051ffeb7230 */ /* 0x000fe40000004100 */
[--C-:B------:R-:W-:Y:S01]  /*44590*/  HADD2.F32 R232, -RZ, R86.reuse.H0_H0 ;  /* 0x20000056ffe87230 */ /* 0x100fe20000004100 */
[----:B------:R0:W-:Y:S01]  /*445a0*/  STG.E.128 desc[UR8][R230.64], R24 ;  /* 0x00000018e6007986 */ /* 0x0001e2000c101d08 */
[----:B------:R-:W-:Y:S01]  /*445b0*/  FFMA.FTZ R171, R180, R229, R233 ;  /* 0x000000e5b4ab7223 */ /* 0x000fe200000100e9 */
[----:B------:R-:W-:Y:S02]  /*445c0*/  HADD2.F32 R229, -RZ, R86.H1_H1 ;  /* 0x30000056ffe57230 */ /* 0x000fe40000004100 */
[----:B------:R-:W-:-:S02]  /*445d0*/  HADD2.F32 R234, -RZ, R82.H0_H0 ;  /* 0x20000052ffea7230 */ /* 0x000fc40000004100 */
[----:B0-----:R-:W-:Y:S01]  /*445e0*/  FFMA.FTZ R24, R180, R235, R190 ;  /* 0x000000ebb4187223 */ /* 0x001fe200000100be */
[----:B------:R-:W-:Y:S02]  /*445f0*/  HADD2.F32 R27, -RZ, R54.H1_H1 ;  /* 0x30000036ff1b7230 */ /* 0x000fe40000004100 */
[C---:B------:R-:W-:Y:S01]  /*44600*/  FFMA.FTZ R180, R237.reuse, R228, R232 ;  /* 0x000000e4edb47223 */ /* 0x040fe200000100e8 */
[----:B------:R-:W-:Y:S02]  /*44610*/  HADD2.F32 R231, -RZ, R82.H1_H1 ;  /* 0x30000052ffe77230 */ /* 0x000fe40000004100 */
[----:B------:R-:W-:Y:S01]  /*44620*/  FMUL.FTZ R26, R168, R181 ;  /* 0x000000b5a81a7220 */ /* 0x000fe20000410000 */
[----:B------:R-:W-:Y:S02]  /*44630*/  HADD2.F32 R190, -RZ, R114.H1_H1 ;  /* 0x30000072ffbe7230 */ /* 0x000fe40000004100 */
[----:B------:R-:W-:Y:S01]  /*44640*/  FFMA.FTZ R25, R237, R234, R243 ;  /* 0x000000eaed197223 */ /* 0x000fe200000100f3 */
[----:B------:R-:W-:-:S02]  /*44650*/  HADD2.F32 R228, -RZ, R55.H0_H0 ;  /* 0x20000037ffe47230 */ /* 0x000fc40000004100 */
[C---:B------:R-:W-:Y:S01]  /*44660*/  FFMA.FTZ R181, R26.reuse, R27, R229 ;  /* 0x0000001b1ab57223 */ /* 0x040fe200000100e5 */
[----:B------:R-:W-:Y:S02]  /*44670*/  HADD2.F32 R230, -RZ, R87.H0_H0 ;  /* 0x20000057ffe67230 */ /* 0x000fe40000004100 */
[----:B------:R-:W-:Y:S01]  /*44680*/  FFMA.FTZ R26, R26, R231, R190 ;  /* 0x000000e71a1a7223 */ /* 0x000fe200000100be */
[----:B------:R-:W-:Y:S02]  /*44690*/  HADD2.F32 R168, -RZ, R83.H0_H0 ;  /* 0x20000053ffa87230 */ /* 0x000fe40000004100 */
[----:B------:R-:W-:Y:S02]  /*446a0*/  HADD2.F32 R232, -RZ, R87.H1_H1 ;  /* 0x30000057ffe87230 */ /* 0x000fe40000004100 */
[----:B------:R-:W-:Y:S01]  /*446b0*/  FFMA.FTZ R190, R191, R228, R230 ;  /* 0x000000e4bfbe7223 */ /* 0x000fe200000100e6 */
[----:B------:R-:W-:Y:S01]  /*446c0*/  HADD2.F32 R228, -RZ, R115.H0_H0 ;  /* 0x20000073ffe47230 */ /* 0x000fe20000004100 */
[----:B------:R-:W-:Y:S01]  /*446d0*/  F2FP.F16.F32.PACK_AB R26, R26, R25 ;  /* 0x000000191a1a723e */ /* 0x000fe200000000ff */
[----:B------:R-:W-:Y:S01]  /*446e0*/  HADD2.F32 R230, -RZ, R55.H1_H1 ;  /* 0x30000037ffe67230 */ /* 0x000fe20000004100 */
[----:B------:R-:W-:Y:S01]  /*446f0*/  F2FP.F16.F32.PACK_AB R25, R24, R22 ;  /* 0x000000161819723e */ /* 0x000fe200000000ff */
[----:B------:R-:W-:-:S02]  /*44700*/  HADD2.F32 R234, -RZ, R83.H1_H1 ;  /* 0x30000053ffea7230 */ /* 0x000fc40000004100 */
[----:B------:R-:W-:Y:S01]  /*44710*/  FFMA.FTZ R27, R191, R168, R228 ;  /* 0x000000a8bf1b7223 */ /* 0x000fe200000100e4 */
[----:B------:R-:W-:Y:S02]  /*44720*/  HADD2.F32 R229, -RZ, R115.H1_H1 ;  /* 0x30000073ffe57230 */ /* 0x000fe40000004100 */
[----:B------:R-:W-:Y:S01]  /*44730*/  FFMA.FTZ R191, R227, R230, R232 ;  /* 0x000000e6e3bf7223 */ /* 0x000fe200000100e8 */
[----:B------:R-:W-:Y:S01]  /*44740*/  IMAD.WIDE.U32 R232, R151, 0x10, R240 ;  /* 0x0000001097e87825 */ /* 0x000fe200078e00f0 */
[----:B------:R-:W-:-:S03]  /*44750*/  F2FP.F16.F32.PACK_AB R24, R21, R20 ;  /* 0x000000141518723e */ /* 0x000fc600000000ff */
[----:B------:R-:W-:Y:S01]  /*44760*/  FFMA.FTZ R168, R227, R234, R229 ;  /* 0x000000eae3a87223 */ /* 0x000fe200000100e5 */
[----:B------:R-:W-:Y:S01]  /*44770*/  IMAD.WIDE.U32 R228, R151, 0x10, R238 ;  /* 0x0000001097e47825 */ /* 0x000fe200078e00ee */
[----:B------:R-:W-:-:S03]  /*44780*/  F2FP.F16.F32.PACK_AB R151, R226, R225 ;  /* 0x000000e1e297723e */ /* 0x000fc600000000ff */
[----:B------:R-:W-:Y:S01]  /*44790*/  IMAD.WIDE.U32 R242, R221, 0x10, R238 ;  /* 0x00000010ddf27825 */ /* 0x000fe200078e00ee */
[----:B------:R-:W-:-:S03]  /*447a0*/  F2FP.F16.F32.PACK_AB R27, R168, R27 ;  /* 0x0000001ba81b723e */ /* 0x000fc600000000ff */
[--C-:B------:R-:W-:Y:S01]  /*447b0*/  IMAD.WIDE.U32 R236, R224, 0x10, R238.reuse ;  /* 0x00000010e0ec7825 */ /* 0x100fe200078e00ee */
[----:B------:R0:W-:Y:S03]  /*447c0*/  STG.E.128 desc[UR8][R242.64], R148 ;  /* 0x00000094f2007986 */ /* 0x0001e6000c101d08 */
[C---:B------:R-:W-:Y:S01]  /*447d0*/  IMAD.WIDE.U32 R234, R223.reuse, 0x10, R238 ;  /* 0x00000010dfea7825 */ /* 0x040fe200078e00ee */
[----:B------:R-:W-:Y:S03]  /*447e0*/  STG.E.128 desc[UR8][R244.64], R152 ;  /* 0x00000098f4007986 */ /* 0x000fe6000c101d08 */
[----:B------:R-:W-:Y:S01]  /*447f0*/  IMAD.WIDE.U32 R230, R223, 0x10, R240 ;  /* 0x00000010dfe67825 */ /* 0x000fe200078e00f0 */
[----:B------:R1:W-:Y:S03]  /*44800*/  STG.E.128 desc[UR8][R236.64], R156 ;  /* 0x0000009cec007986 */ /* 0x0003e6000c101d08 */
[C---:B------:R-:W-:Y:S01]  /*44810*/  IMAD.WIDE.U32 R238, R222.reuse, 0x10, R238 ;  /* 0x00000010deee7825 */ /* 0x040fe200078e00ee */
[----:B------:R2:W-:Y:S03]  /*44820*/  STG.E.128 desc[UR8][R246.64], R160 ;  /* 0x000000a0f6007986 */ /* 0x0005e6000c101d08 */
[----:B------:R-:W-:Y:S01]  /*44830*/  IMAD.WIDE.U32 R222, R222, 0x10, R240 ;  /* 0x00000010dede7825 */ /* 0x000fe200078e00f0 */
[----:B------:R2:W-:Y:S01]  /*44840*/  STG.E.128 desc[UR8][R234.64], R164 ;  /* 0x000000a4ea007986 */ /* 0x0005e2000c101d08 */
[----:B0-----:R-:W-:-:S02]  /*44850*/  F2FP.F16.F32.PACK_AB R151, R189, R188 ;  /* 0x000000bcbd97723e */ /* 0x001fc400000000ff */
[----:B------:R-:W-:Y:S01]  /*44860*/  F2FP.F16.F32.PACK_AB R150, R187, R186 ;  /* 0x000000babb96723e */ /* 0x000fe200000000ff */
[----:B------:R2:W-:Y:S01]  /*44870*/  STG.E.128 desc[UR8][R230.64], R172 ;  /* 0x000000ace6007986 */ /* 0x0005e2000c101d08 */
[----:B------:R-:W-:Y:S02]  /*44880*/  F2FP.F16.F32.PACK_AB R149, R185, R184 ;  /* 0x000000b8b995723e */ /* 0x000fe400000000ff */
[----:B------:R-:W-:Y:S01]  /*44890*/  F2FP.F16.F32.PACK_AB R148, R183, R182 ;  /* 0x000000b6b794723e */ /* 0x000fe200000000ff */
[----:B------:R2:W-:Y:S01]  /*448a0*/  STG.E.128 desc[UR8][R228.64], R176 ;  /* 0x000000b0e4007986 */ /* 0x0005e2000c101d08 */
[----:B-1----:R-:W0:Y:S01]  /*448b0*/  LDC.64 R156, c[0x0][0x380] ;  /* 0x0000e000ff9c7b82 */ /* 0x002e220000000a00 */
[----:B------:R-:W-:Y:S02]  /*448c0*/  F2FP.F16.F32.PACK_AB R155, R191, R190 ;  /* 0x000000bebf9b723e */ /* 0x000fe400000000ff */
[----:B------:R-:W-:Y:S01]  /*448d0*/  F2FP.F16.F32.PACK_AB R154, R181, R180 ;  /* 0x000000b4b59a723e */ /* 0x000fe200000000ff */
[----:B------:R2:W-:Y:S01]  /*448e0*/  STG.E.128 desc[UR8][R232.64], R148 ;  /* 0x00000094e8007986 */ /* 0x0005e2000c101d08 */
[----:B------:R-:W-:-:S02]  /*448f0*/  F2FP.F16.F32.PACK_AB R153, R171, R170 ;  /* 0x000000aaab99723e */ /* 0x000fc400000000ff */
[----:B------:R-:W-:-:S05]  /*44900*/  F2FP.F16.F32.PACK_AB R152, R169, R23 ;  /* 0x00000017a998723e */ /* 0x000fca00000000ff */
[----:B------:R2:W-:Y:S04]  /*44910*/  STG.E.128 desc[UR8][R238.64], R152 ;  /* 0x00000098ee007986 */ /* 0x0005e8000c101d08 */
[----:B------:R2:W-:Y:S01]  /*44920*/  STG.E.128 desc[UR8][R222.64], R24 ;  /* 0x00000018de007986 */ /* 0x0005e2000c101d08 */
[----:B0-----:R-:W-:-:S04]  /*44930*/  IADD3 R19, PT, PT, R19, R156, RZ ;  /* 0x0000009c13137210 */ /* 0x001fc80007ffe0ff */
[----:B------:R-:W-:-:S13]  /*44940*/  ISETP.GE.AND P1, PT, R19, R157, PT ;  /* 0x0000009d1300720c */ /* 0x000fda0003f26270 */
[----:B--2---:R-:W-:Y:S05]  /*44950*/  @!P1 BRA `(.L_x_4697) ;  /* 0xfffffbc8004c9947 */ /* 0x004fea000383ffff */
[----:B------:R-:W-:Y:S05]  /*44960*/  EXIT ;  /* 0x000000000000794d */ /* 0x000fea0003800000 */
.L_x_4698:
        /* <DEDUP_REMOVED lines=9> */
.L_x_27857:


//--------------------- .text._ZN10layer_norm31ln_parallel_residual_fwd_kernelINS_13Kernel_traitsI6__halfS2_S2_S2_fjLj7168ELj1ELj1ELj4ELj16ENS_18Kernel_traits_baseILj7168ES2_S2_S2_S2_fjLj128EEEEELb1ELb1ELb0EEEvNS_9FwdParamsE --------------------------
	.section	.text._ZN10layer_norm31ln_parallel_residual_fwd_kernelINS_13Kernel_traitsI6__halfS2_S2_S2_fjLj7168ELj1ELj1ELj4ELj16ENS_18Kernel_traits_baseILj7168ES2_S2_S2_S2_fjLj128EEEEELb1ELb1ELb0EEEvNS_9FwdParamsE,"ax",@progbits
	.align	128
        .global         _ZN10layer_norm31ln_parallel_residual_fwd_kernelINS_13Kernel_traitsI6__halfS2_S2_S2_fjLj7168ELj1ELj1ELj4ELj16ENS_18Kernel_traits_baseILj7168ES2_S2_S2_S2_fjLj128EEEEELb1ELb1ELb0EEEvNS_9FwdParamsE
        .type           _ZN10layer_norm31ln_parallel_residual_fwd_kernelINS_13Kernel_traitsI6__halfS2_S2_S2_fjLj7168ELj1ELj1ELj4ELj16ENS_18Kernel_traits_baseILj7168ES2_S2_S2_S2_fjLj128EEEEELb1ELb1ELb0EEEvNS_9FwdParamsE,@function
        .size           _ZN10layer_norm31ln_parallel_residual_fwd_kernelINS_13Kernel_traitsI6__halfS2_S2_S2_fjLj7168ELj1ELj1ELj4ELj16ENS_18Kernel_traits_baseILj7168ES2_S2_S2_S2_fjLj128EEEEELb1ELb1ELb0EEEvNS_9FwdParamsE,(.L_x_27858 - _ZN10layer_norm31ln_parallel_residual_fwd_kernelINS_13Kernel_traitsI6__halfS2_S2_S2_fjLj7168ELj1ELj1ELj4ELj16ENS_18Kernel_traits_baseILj7168ES2_S2_S2_S2_fjLj128EEEEELb1ELb1ELb0EEEvNS_9FwdParamsE)
        .other          _ZN10layer_norm31ln_parallel_residual_fwd_kernelINS_13Kernel_traitsI6__halfS2_S2_S2_fjLj7168ELj1ELj1ELj4ELj16ENS_18Kernel_traits_baseILj7168ES2_S2_S2_S2_fjLj128EEEEELb1ELb1ELb0EEEvNS_9FwdParamsE,@"STO_CUDA_ENTRY STV_DEFAULT"
_ZN10layer_norm31ln_parallel_residual_fwd_kernelINS_13Kernel_traitsI6__halfS2_S2_S2_fjLj7168ELj1ELj1ELj4ELj16ENS_18Kernel_traits_baseILj7168ES2_S2_S2_S2_fjLj128EEEEELb1ELb1ELb0EEEvNS_9FwdParamsE:
.text._ZN10layer_norm31ln_parallel_residual_fwd_kernelINS_13Kernel_traitsI6__halfS2_S2_S2_fjLj7168ELj1ELj1ELj4ELj16ENS_18Kernel_traits_baseILj7168ES2_S2_S2_S2_fjLj128EEEEELb1ELb1ELb0EEEvNS_9FwdParamsE:
        /* <DEDUP_REMOVED lines=12> */
[----:B-1----:R-:W-:Y:S01]  /*00c0*/  @P0 MOV R7, R9 ;  /* 0x0000000900070202 */ /* 0x002fe20000000f00 */
[----:B---3--:R-:W2:Y:S01]  /*00d0*/  @P0 LDG.E.64 R2, desc[UR10][R2.64] ;  /* 0x0000000a02020981 */ /* 0x008ea2000c1e1b00 */
[----:B------:R-:W1:Y:S03]  /*00e0*/  @P0 LDC R11, c[0x0][0x460] ;  /* 0x00011800ff0b0b82 */ /* 0x000e660000000800 */
[----:B----4-:R-:W1:Y:S01]  /*00f0*/  @P0 LDG.E.64 R4, desc[UR10][R6.64] ;  /* 0x0000000a06040981 */ /* 0x010e62000c1e1b00 */
[----:B0-----:R-:W-:Y:S01]  /*0100*/  UISETP.NE.U32.AND UP0, UPT, UR4, URZ, UPT ;  /* 0x000000ff0400728c */ /* 0x001fe2000bf05070 */
[----:B------:R-:W-:Y:S03]  /*0110*/  BSSY.RECONVERGENT B0, `(.L_x_4699) ;  /* 0x00000a5000007945 */ /* 0x000fe60003800200 */
[----:B------:R-:W5:Y:S01]  /*0120*/  S2UR UR6, SR_CTAID.X ;  /* 0x00000000000679c3 */ /* 0x000f620000002500 */
[----:B------:R-:W-:-:S07]  /*0130*/  UISETP.NE.AND.EX UP0, UPT, UR5, URZ, UPT, UP0 ;  /* 0x000000ff0500728c */ /* 0x000fce000bf05300 */
[----:B------:R-:W5:Y:S02]  /*0140*/  LDC R95, c[0x0][0x360] ;  /* 0x0000d800ff5f7b82 */ /* 0x000f640000000800 */
[----:B-----5:R-:W-:Y:S01]  /*0150*/  IMAD R95, R95, UR6, R0 ;  /* 0x000000065f5f7c24 */ /* 0x020fe2000f8e0200 */
[----:B--2---:R-:W-:Y:S02]  /*0160*/  @P0 R2UR UR9, R3 ;  /* 0x00000000030902ca */ /* 0x004fe400000e0000 */
[----:B------:R-:W-:Y:S02]  /*0170*/  LOP3.LUT R3, R0, 0x60, RZ, 0xc0, !PT ;  /* 0x0000006000037812 */ /* 0x000fe400078ec0ff */
[----:B------:R-:W-:Y:S02]  /*0180*/  @P0 R2UR UR8, R2 ;  /* 0x00000000020802ca */ /* 0x000fe400000e0000 */
[----:B-1----:R-:W-:Y:S02]  /*0190*/  @P0 IADD3 R6, P1, PT, R4, R11, RZ ;  /* 0x0000000b04060210 */ /* 0x002fe40007f3e0ff */
[----:B------:R-:W-:-:S02]  /*01a0*/  SHF.R.S32.HI R4, RZ, 0x1f, R13 ;  /* 0x0000001fff047819 */ /* 0x000fc4000001140d */
[----:B------:R-:W-:Y:S01]  /*01b0*/  LOP3.LUT R35, R3, 0x1f, R0, 0xf8, !PT ;  /* 0x0000001f03237812 */ /* 0x000fe200078ef800 */
[----:B------:R-:W-:Y:S01]  /*01c0*/  @P0 IMAD.X R9, RZ, RZ, R5, P1 ;  /* 0x000000ffff090224 */ /* 0x000fe200008e0605 */
[----:B------:R-:W-:Y:S01]  /*01d0*/  LEA.HI R4, R4, R13, RZ, 0x3 ;  /* 0x0000000d04047211 */ /* 0x000fe200078f18ff */
[----:B------:R-:W-:Y:S01]  /*01e0*/  UIADD3 UR20, UPT, UPT, UR9, -0x4498517b, URZ ;  /* 0xbb67ae8509147890 */ /* 0x000fe2000fffe0ff */
[----:B------:R-:W-:Y:S01]  /*01f0*/  LOP3.LUT R7, R35, 0x7f, RZ, 0x3c, !PT ;  /* 0x0000007f23077812 */ /* 0x000fe200078e3cff */
[----:B------:R-:W-:Y:S01]  /*0200*/  UIADD3 UR22, UPT, UPT, UR9, 0x76cf5d0a, URZ ;  /* 0x76cf5d0a09167890 */ /* 0x000fe2000fffe0ff */
[----:B------:R-:W-:Y:S01]  /*0210*/  LOP3.LUT R5, R0, 0x1f, RZ, 0xc0, !PT ;  /* 0x0000001f00057812 */ /* 0x000fe200078ec0ff */
[----:B------:R-:W-:Y:S01]  /*0220*/  UIADD3 UR17, UPT, UPT, UR8, -0x61c88647, URZ ;  /* 0x9e3779b908117890 */ /* 0x000fe2000fffe0ff */
[----:B------:R-:W-:Y:S01]  /*0230*/  LEA.HI.SX32 R2, R4, R7, 0x1d ;  /* 0x0000000704027211 */ /* 0x000fe200078feaff */
[----:B------:R-:W-:Y:S01]  /*0240*/  UIADD3 UR21, UPT, UPT, UR8, 0x3c6ef372, URZ ;  /* 0x3c6ef37208157890 */ /* 0x000fe2000fffe0ff */
[--C-:B------:R-:W-:Y:S01]  /*0250*/  SHF.R.U64 R94, R6, 0x2, R9.reuse ;  /* 0x00000002065e7819 */ /* 0x100fe20000001209 */
[----:B------:R-:W-:Y:S01]  /*0260*/  UIADD3 UR23, UPT, UPT, UR8, -0x255992d5, URZ ;  /* 0xdaa66d2b08177890 */ /* 0x000fe2000fffe0ff */
[----:B------:R-:W-:Y:S01]  /*0270*/  SHF.R.U32.HI R7, RZ, 0x2, R9 ;  /* 0x00000002ff077819 */ /* 0x000fe20000011609 */
[----:B------:R-:W-:-:S02]  /*0280*/  UIADD3 UR24, UPT, UPT, UR9, 0x32370b8f, URZ ;  /* 0x32370b8f09187890 */ /* 0x000fc4000fffe0ff */
[----:B------:R-:W-:Y:S02]  /*0290*/  UIADD3 UR25, UPT, UPT, UR8, 0x78dde6e4, URZ ;  /* 0x78dde6e408197890 */ /* 0x000fe4000fffe0ff */
[----:B------:R-:W-:Y:S02]  /*02a0*/  UIADD3 UR26, UPT, UPT, UR9, -0x126145ec, URZ ;  /* 0xed9eba14091a7890 */ /* 0x000fe4000fffe0ff */
[----:B------:R-:W-:Y:S02]  /*02b0*/  UIADD3 UR27, UPT, UPT, UR8, 0x1715609d, URZ ;  /* 0x1715609d081b7890 */ /* 0x000fe4000fffe0ff */
[----:B------:R-:W-:Y:S02]  /*02c0*/  UIADD3 UR28, UPT, UPT, UR9, -0x56f99767, URZ ;  /* 0xa9066899091c7890 */ /* 0x000fe4000fffe0ff */
[----:B------:R-:W-:Y:S02]  /*02d0*/  UIADD3 UR29, UPT, UPT, UR8, -0x4ab325aa, URZ ;  /* 0xb54cda56081d7890 */ /* 0x000fe4000fffe0ff */
[----:B------:R-:W-:-:S02]  /*02e0*/  UIADD3 UR30, UPT, UPT, UR9, 0x646e171e, URZ ;  /* 0x646e171e091e7890 */ /* 0x000fc4000fffe0ff */
[----:B------:R-:W-:Y:S02]  /*02f0*/  UIADD3 UR31, UPT, UPT, UR8, 0x5384540f, URZ ;  /* 0x5384540f081f7890 */ /* 0x000fe4000fffe0ff */
[----:B------:R-:W-:Y:S02]  /*0300*/  UIADD3 UR32, UPT, UPT, UR9, 0x1fd5c5a3, URZ ;  /* 0x1fd5c5a309207890 */ /* 0x000fe4000fffe0ff */
[----:B------:R-:W-:Y:S02]  /*0310*/  UIADD3 UR33, UPT, UPT, UR8, -0xe443238, URZ ;  /* 0xf1bbcdc808217890 */ /* 0x000fe4000fffe0ff */
[----:B------:R-:W-:Y:S02]  /*0320*/  UIADD3 UR34, UPT, UPT, UR9, -0x24c28bd8, URZ ;  /* 0xdb3d742809227890 */ /* 0x000fe4000fffe0ff */
[----:B------:R-:W-:Y:S02]  /*0330*/  UIADD3 UR35, UPT, UPT, UR8, -0x700cb87f, URZ ;  /* 0x8ff3478108237890 */ /* 0x000fe4000fffe0ff */
        /* <DEDUP_REMOVED lines=61> */
.L_x_4700:
        /* <DEDUP_REMOVED lines=39> */
[----:B------:R-:W-:Y:S02]  /*0980*/  CS2R R64, SRZ ;  /* 0x0000000000407805 */ /* 0x000fe4000001ff00 */
[----:B------:R-:W-:-:S02]  /*0990*/  MOV R74, RZ ;  /* 0x000000ff004a7202 */ /* 0x000fc40000000f00 */
[----:B------:R-:W-:Y:S01]  /*09a0*/  CS2R R72, SRZ ;  /* 0x0000000000487805 */ /* 0x000fe2000001ff00 */
[----:B------:R-:W-:Y:S01]  /*09b0*/  IMAD.MOV.U32 R82, RZ, RZ, RZ ;  /* 0x000000ffff527224 */ /* 0x000fe200078e00ff */
        /* <DEDUP_REMOVED lines=26> */
.L_x_4701:
[----:B------:R-:W-:Y:S05]  /*0b60*/  BSYNC.RECONVERGENT B0 ;  /* 0x0000000000007941 */ /* 0x000fea0003800200 */
.L_x_4699:
[----:B------:R-:W0:Y:S02]  /*0b70*/  LDCU UR4, c[0x0][0x384] ;  /* 0x00007080ff0477ac */ /* 0x000e240008000800 */
[----:B0-----:R-:W-:-:S06]  /*0b80*/  UISETP.GE.AND UP0, UPT, UR6, UR4, UPT ;  /* 0x000000040600728c */ /* 0x001fcc000bf06270 */
[----:B------:R-:W-:-:S13]  /*0b90*/  PLOP3.LUT P0, PT, PT, PT, UP0, 0x80, 0x8 ;  /* 0x000000000008781c */ /* 0x000fda0003f0f008 */
[----:B------:R-:W-:Y:S05]  /*0ba0*/  @P0 EXIT ;  /* 0x000000000000094d */ /* 0x000fea0003800000 */
[C---:B------:R-:W-:Y:S01]  /*0bb0*/  IMAD.HI.U32 R9, R94.reuse, -0x2daee0ad, RZ ;  /* 0xd2511f535e097827 */ /* 0x040fe200078e00ff */
[----:B------:R-:W0:Y:S03]  /*0bc0*/  LDCU UR37, c[0x0][0x388] ;  /* 0x00007100ff2577ac */ /* 0x000e260008000800 */
[----:B------:R-:W-:Y:S01]  /*0bd0*/  IMAD.HI.U32 R8, R95, -0x326172a9, RZ ;  /* 0xcd9e8d575f087827 */ /* 0x000fe200078e00ff */
[----:B------:R-:W-:Y:S01]  /*0be0*/  LOP3.LUT R9, R9, UR9, RZ, 0x3c, !PT ;  /* 0x0000000909097c12 */ /* 0x000fe2000f8e3cff */
[----:B------:R-:W1:Y:S02]  /*0bf0*/  LDCU.U8 UR7, c[0x0][0x410] ;  /* 0x00008200ff0777ac */ /* 0x000e640008000000 */
[----:B------:R-:W-:Y:S01]  /*0c00*/  IMAD R11, R95, -0x326172a9, RZ ;  /* 0xcd9e8d575f0b7824 */ /* 0x000fe200078e02ff */
[----:B------:R-:W-:Y:S01]  /*0c10*/  LOP3.LUT R8, R7, UR8, R8, 0x96, !PT ;  /* 0x0000000807087c12 */ /* 0x000fe2000f8e9608 */
[----:B------:R-:W-:Y:S01]  /*0c20*/  IMAD.HI.U32 R10, R9, -0x326172a9, RZ ;  /* 0xcd9e8d57090a7827 */ /* 0x000fe200078e00ff */
[----:B------:R-:W2:Y:S03]  /*0c30*/  LDCU UR16, c[0x0][0x400] ;  /* 0x00008000ff1077ac */ /* 0x000ea60008000800 */
[----:B------:R-:W-:Y:S01]  /*0c40*/  IMAD R13, R94, -0x2daee0ad, RZ ;  /* 0xd2511f535e0d7824 */ /* 0x000fe200078e02ff */
[----:B------:R-:W-:Y:S01]  /*0c50*/  LOP3.LUT R10, R11, UR17, R10, 0x96, !PT ;  /* 0x000000110b0a7c12 */ /* 0x000fe2000f8e960a */
[C---:B------:R-:W-:Y:S01]  /*0c60*/  IMAD.HI.U32 R12, R8.reuse, -0x2daee0ad, RZ ;  /* 0xd2511f53080c7827 */ /* 0x040fe200078e00ff */
[----:B------:R-:W3:Y:S03]  /*0c70*/  LDCU.64 UR12, c[0x0][0x398] ;  /* 0x00007300ff0c77ac */ /* 0x000ee60008000a00 */
[----:B------:R-:W-:Y:S01]  /*0c80*/  IMAD R11, R8, -0x2daee0ad, RZ ;  /* 0xd2511f53080b7824 */ /* 0x000fe200078e02ff */
[----:B------:R-:W-:Y:S01]  /*0c90*/  LOP3.LUT R12, R13, UR20, R12, 0x96, !PT ;  /* 0x000000140d0c7c12 */ /* 0x000fe2000f8e960c */
[----:B------:R-:W-:Y:S01]  /*0ca0*/  IMAD.HI.U32 R8, R10, -0x2daee0ad, RZ ;  /* 0xd2511f530a087827 */ /* 0x000fe200078e00ff */
[----:B------:R-:W4:Y:S03]  /*0cb0*/  LDCU.64 UR14, c[0x0][0x3a0] ;  /* 0x00007400ff0e77ac */ /* 0x000f260008000a00 */
[----:B------:R-:W-:Y:S01]  /*0cc0*/  IMAD R14, R9, -0x326172a9, RZ ;  /* 0xcd9e8d57090e7824 */ /* 0x000fe200078e02ff */
[----:B------:R-:W-:Y:S01]  /*0cd0*/  LOP3.LUT R8, R11, UR22, R8, 0x96, !PT ;  /* 0x000000160b087c12 */ /* 0x000fe2000f8e9608 */
[C---:B------:R-:W-:Y:S01]  /*0ce0*/  IMAD.HI.U32 R9, R12.reuse, -0x326172a9, RZ ;  /* 0xcd9e8d570c097827 */ /* 0x040fe200078e00ff */
[----:B------:R-:W0:Y:S03]  /*0cf0*/  LDCU.64 UR18, c[0x0][0x380] ;  /* 0x00007000ff1277ac */ /* 0x000e260008000a00 */
[----:B------:R-:W-:Y:S01]  /*0d00*/  IMAD R11, R12, -0x326172a9, RZ ;  /* 0xcd9e8d570c0b7824 */ /* 0x000fe200078e02ff */
[----:B------:R-:W-:Y:S01]  /*0d10*/  LOP3.LUT R9, R14, UR21, R9, 0x96, !PT ;  /* 0x000000150e097c12 */ /* 0x000fe2000f8e9609 */
[----:B------:R-:W-:Y:S01]  /*0d20*/  IMAD R14, R10, -0x2daee0ad, RZ ;  /* 0xd2511f530a0e7824 */ /* 0x000fe200078e02ff */
[----:B------:R-:W-:Y:S01]  /*0d30*/  UPLOP3.LUT UP1, UPT, UPT, UPT, UPT, 0x40, 0x4 ;  /* 0x000000000004789c */ /* 0x000fe20003f2e870 */
[----:B------:R-:W-:-:S04]  /*0d40*/  IMAD.HI.U32 R10, R8, -0x326172a9, RZ ;  /* 0xcd9e8d57080a7827 */ /* 0x000fc800078e00ff */
[----:B------:R-:W-:Y:S01]  /*0d50*/  IMAD.HI.U32 R13, R9, -0x2daee0ad, RZ ;  /* 0xd2511f53090d7827 */ /* 0x000fe200078e00ff */
[----:B------:R-:W-:-:S03]  /*0d60*/  LOP3.LUT R10, R11, UR23, R10, 0x96, !PT ;  /* 0x000000170b0a7c12 */ /* 0x000fc6000f8e960a */
[----:B------:R-:W-:Y:S01]  /*0d70*/  IMAD R12, R9, -0x2daee0ad, RZ ;  /* 0xd2511f53090c7824 */ /* 0x000fe200078e02ff */
[----:B------:R-:W-:Y:S01]  /*0d80*/  LOP3.LUT R13, R14, UR24, R13, 0x96, !PT ;  /* 0x000000180e0d7c12 */ /* 0x000fe2000f8e960d */
[----:B------:R-:W-:Y:S01]  /*0d90*/  IMAD.HI.U32 R9, R10, -0x2daee0ad, RZ ;  /* 0xd2511f530a097827 */ /* 0x000fe200078e00ff */
[----:B------:R-:W-:-:S03]  /*0da0*/  SHF.R.S32.HI R14, RZ, 0x3, R4 ;  /* 0x00000003ff0e7819 */ /* 0x000fc60000011404 */
[----:B------:R-:W-:Y:S01]  /*0db0*/  IMAD R11, R8, -0x326172a9, RZ ;  /* 0xcd9e8d57080b7824 */ /* 0x000fe200078e02ff */
[----:B------:R-:W-:Y:S01]  /*0dc0*/  LOP3.LUT R9, R12, UR26, R9, 0x96, !PT ;  /* 0x0000001a0c097c12 */ /* 0x000fe2000f8e9609 */
[----:B------:R-:W-:Y:S01]  /*0dd0*/  IMAD.HI.U32 R8, R13, -0x326172a9, RZ ;  /* 0xcd9e8d570d087827 */ /* 0x000fe200078e00ff */
[C---:B------:R-:W-:Y:S02]  /*0de0*/  LOP3.LUT R16, R14.reuse, 0x7f, RZ, 0xc0, !PT ;  /* 0x0000007f0e107812 */ /* 0x040fe400078ec0ff */
[----:B------:R-:W-:Y:S01]  /*0df0*/  SHF.L.U32 R14, R14, 0x1, RZ ;  /* 0x000000010e0e7819 */ /* 0x000fe200000006ff */
[----:B------:R-:W-:Y:S01]  /*0e00*/  IMAD R12, R10, -0x2daee0ad, RZ ;  /* 0xd2511f530a0c7824 */ /* 0x000fe200078e02ff */
[----:B------:R-:W-:Y:S01]  /*0e10*/  LOP3.LUT R8, R11, UR25, R8, 0x96, !PT ;  /* 0x000000190b087c12 */ /* 0x000fe2000f8e9608 */
[----:B------:R-:W-:Y:S01]  /*0e20*/  IMAD R13, R13, -0x326172a9, RZ ;  /* 0xcd9e8d570d0d7824 */ /* 0x000fe200078e02ff */
[----:B------:R-:W-:Y:S01]  /*0e30*/  VIADDMNMX R3, R16, -R3, RZ, !PT ;  /* 0x8000000310037246 */ /* 0x000fe200078001ff */
[----:B------:R-:W-:Y:S01]  /*0e40*/  IMAD.HI.U32 R10, R9, -0x326172a9, RZ ;  /* 0xcd9e8d57090a7827 */ /* 0x000fe200078e00ff */
[----:B------:R-:W-:-:S02]  /*0e50*/  LOP3.LUT R14, R14, 0xffffff00, RZ, 0xc0, !PT ;  /* 0xffffff000e0e7812 */ /* 0x000fc400078ec0ff */
[----:B------:R-:W-:Y:S01]  /*0e60*/  VIMNMX R3, PT, PT, R3, 0x20, PT ;  /* 0x0000002003037848 */ /* 0x000fe20003fe0100 */
[----:B------:R-:W-:Y:S01]  /*0e70*/  IMAD.HI.U32 R11, R8, -0x2daee0ad, RZ ;  /* 0xd2511f53080b7827 */ /* 0x000fe200078e00ff */
[----:B------:R-:W-:-:S03]  /*0e80*/  LOP3.LUT R10, R13, UR27, R10, 0x96, !PT ;  /* 0x0000001b0d0a7c12 */ /* 0x000fc6000f8e960a */
[----:B------:R-:W-:Y:S01]  /*0e90*/  IMAD R13, R8, -0x2daee0ad, RZ ;  /* 0xd2511f53080d7824 */ /* 0x000fe200078e02ff */
[----:B------:R-:W-:Y:S01]  /*0ea0*/  LOP3.LUT R11, R12, UR28, R11, 0x96, !PT ;  /* 0x0000001c0c0b7c12 */ /* 0x000fe2000f8e960b */
[----:B------:R-:W-:-:S04]  /*0eb0*/  IMAD.HI.U32 R8, R10, -0x2daee0ad, RZ ;  /* 0xd2511f530a087827 */ /* 0x000fc800078e00ff */
[----:B------:R-:W-:Y:S01]  /*0ec0*/  IMAD R12, R9, -0x326172a9, RZ ;  /* 0xcd9e8d57090c7824 */ /* 0x000fe200078e02ff */
[----:B------:R-:W-:Y:S01]  /*0ed0*/  LOP3.LUT R8, R13, UR30, R8, 0x96, !PT ;  /* 0x0000001e0d087c12 */ /* 0x000fe2000f8e9608 */
[----:B------:R-:W-:-:S04]  /*0ee0*/  IMAD.HI.U32 R9, R11, -0x326172a9, RZ ;  /* 0xcd9e8d570b097827 */ /* 0x000fc800078e00ff */
[----:B------:R-:W-:Y:S01]  /*0ef0*/  IMAD R13, R10, -0x2daee0ad, RZ ;  /* 0xd2511f530a0d7824 */ /* 0x000fe200078e02ff */
[----:B------:R-:W-:Y:S01]  /*0f00*/  LOP3.LUT R9, R12, UR29, R9, 0x96, !PT ;  /* 0x0000001d0c097c12 */ /* 0x000fe2000f8e9609 */
[----:B------:R-:W-:Y:S02]  /*0f10*/  IMAD R11, R11, -0x326172a9, RZ ;  /* 0xcd9e8d570b0b7824 */ /* 0x000fe400078e02ff */
[----:B------:R-:W-:-:S04]  /*0f20*/  IMAD.HI.U32 R10, R8, -0x326172a9, RZ ;  /* 0xcd9e8d57080a7827 */ /* 0x000fc800078e00ff */
[----:B------:R-:W-:Y:S01]  /*0f30*/  IMAD R5, R5, -0x20, R16 ;  /* 0xffffffe005057824 */ /* 0x000fe200078e0210 */
[----:B------:R-:W-:Y:S01]  /*0f40*/  LOP3.LUT R10, R11, UR31, R10, 0x96, !PT ;  /* 0x0000001f0b0a7c12 */ /* 0x000fe2000f8e960a */
[----:B------:R-:W-:-:S03]  /*0f50*/  IMAD.HI.U32 R12, R9, -0x2daee0ad, RZ ;  /* 0xd2511f53090c7827 */ /* 0x000fc600078e00ff */
[----:B------:R-:W-:Y:S01]  /*0f60*/  VIMNMX R5, PT, PT, RZ, R5, !PT ;  /* 0x00000005ff057248 */ /* 0x000fe20007fe0100 */
[----:B------:R-:W-:Y:S01]  /*0f70*/  IMAD R11, R8, -0x326172a9, RZ ;  /* 0xcd9e8d57080b7824 */ /* 0x000fe200078e02ff */
[----:B------:R-:W-:Y:S01]  /*0f80*/  LOP3.LUT R12, R13, UR32, R12, 0x96, !PT ;  /* 0x000000200d0c7c12 */ /* 0x000fe2000f8e960c */
[----:B------:R-:W-:Y:S02]  /*0f90*/  IMAD R9, R9, -0x2daee0ad, RZ ;  /* 0xd2511f5309097824 */ /* 0x000fe400078e02ff */
[----:B------:R-:W-:-:S04]  /*0fa0*/  IMAD.HI.U32 R8, R10, -0x2daee0ad, RZ ;  /* 0xd2511f530a087827 */ /* 0x000fc800078e00ff */
[----:B------:R-:W-:Y:S01]  /*0fb0*/  IMAD.HI.U32 R4, R12, -0x326172a9, RZ ;  /* 0xcd9e8d570c047827 */ /* 0x000fe200078e00ff */
[----:B------:R-:W-:Y:S02]  /*0fc0*/  LOP3.LUT R8, R9, UR34, R8, 0x96, !PT ;  /* 0x0000002209087c12 */ /* 0x000fe4000f8e9608 */
[----:B------:R-:W-:Y:S01]  /*0fd0*/  VIMNMX R9, PT, PT, R5, 0x20, PT ;  /* 0x0000002005097848 */ /* 0x000fe20003fe0100 */
[----:B------:R-:W-:Y:S01]  /*0fe0*/  IMAD R5, R3, 0x8, R14 ;  /* 0x0000000803057824 */ /* 0x000fe200078e020e */
[----:B------:R-:W-:Y:S01]  /*0ff0*/  LOP3.LUT R11, R11, UR33, R4, 0x96, !PT ;  /* 0x000000210b0b7c12 */ /* 0x000fe2000f8e9604 */
[----:B------:R-:W-:Y:S02]  /*1000*/  IMAD R13, R10, -0x2daee0ad, RZ ;  /* 0xd2511f530a0d7824 */ /* 0x000fe400078e02ff */
[----:B------:R-:W-:Y:S01]  /*1010*/  IMAD R15, R12, -0x326172a9, RZ ;  /* 0xcd9e8d570c0f7824 */ /* 0x000fe200078e02ff */
[----:B------:R-:W-:Y:S01]  /*1020*/  I2FP.F32.U32 R93, R5 ;  /* 0x00000005005d7245 */ /* 0x000fe20000201000 */
[----:B------:R-:W-:Y:S01]  /*1030*/  IMAD.HI.U32 R4, R11, -0x2daee0ad, RZ ;  /* 0xd2511f530b047827 */ /* 0x000fe200078e00ff */
[----:B------:R-:W-:-:S02]  /*1040*/  LOP3.LUT R5, R6, 0x3, RZ, 0xc0, !PT ;  /* 0x0000000306057812 */ /* 0x000fc400078ec0ff */
[----:B------:R-:W-:Y:S01]  /*1050*/  MOV R6, R7 ;  /* 0x0000000700067202 */ /* 0x000fe20000000f00 */
[C---:B------:R-:W-:Y:S01]  /*1060*/  IMAD.HI.U32 R10, R8.reuse, -0x326172a9, RZ ;  /* 0xcd9e8d57080a7827 */ /* 0x040fe200078e00ff */
[----:B------:R-:W0:Y:S01]  /*1070*/  MUFU.RCP R93, R93 ;  /* 0x0000005d005d7308 */ /* 0x000e220000001000 */
[----:B------:R-:W-:Y:S02]  /*1080*/  LOP3.LUT R3, R13, UR36, R4, 0x96, !PT ;  /* 0x000000240d037c12 */ /* 0x000fe4000f8e9604 */
[----:B------:R-:W-:Y:S01]  /*1090*/  IMAD R92, R9, 0x8, R14 ;  /* 0x00000008095c7824 */ /* 0x000fe200078e020e */
[----:B------:R-:W-:Y:S01]  /*10a0*/  LOP3.LUT R4, R15, UR35, R10, 0x96, !PT ;  /* 0x000000230f047c12 */ /* 0x000fe2000f8e960a */
[----:B------:R-:W-:Y:S02]  /*10b0*/  IMAD.MOV.U32 R7, RZ, RZ, RZ ;  /* 0x000000ffff077224 */ /* 0x000fe400078e00ff */
[----:B------:R-:W-:Y:S02]  /*10c0*/  IMAD R147, R11, -0x2daee0ad, RZ ;  /* 0xd2511f530b937824 */ /* 0x000fe400078e02ff */
[----:B-1234-:R-:W-:-:S07]  /*10d0*/  IMAD R8, R8, -0x326172a9, RZ ;  /* 0xcd9e8d5708087824 */ /* 0x01efce00078e02ff */
.L_x_5590:
[----:B0-----:R-:W-:Y:S01]  /*10e0*/  UIMAD UR4, UR6, UR37, URZ ;  /* 0x00000025060472a4 */ /* 0x001fe2000f8e02ff */
[----:B------:R-:W-:Y:S01]  /*10f0*/  LOP3.LUT P0, RZ, R96, 0x800, RZ, 0xc0, !PT ;  /* 0x0000080060ff7812 */ /* 0x000fe2000780c0ff */
[----:B------:R-:W-:Y:S02]  /*1100*/  BSSY.RECONVERGENT B0, `(.L_x_4702) ;  /* 0x00007f9000007945 */ /* 0x000fe40003800200 */
[----:B------:R-:W-:-:S04]  /*1110*/  USHF.R.S32.HI UR5, URZ, 0x1f, UR4 ;  /* 0x0000001fff057899 */ /* 0x000fc80008011404 */
[----:B------:R-:W-:-:S06]  /*1120*/  ULEA.HI UR5, UR5, UR4, URZ, 0x3 ;  /* 0x0000000405057291 */ /* 0x000fcc000f8f18ff */
[----:B------:R-:W-:-:S05]  /*1130*/  IMAD.U32 R125, RZ, RZ, UR5 ;  /* 0x00000005ff7d7e24 */ /* 0x000fca000f8e00ff */
[----:B------:R-:W-:-:S04]  /*1140*/  LEA.HI.SX32 R125, R125, R0, 0x1d ;  /* 0x000000007d7d7211 */ /* 0x000fc800078feaff */
[----:B------:R-:W-:Y:S01]  /*1150*/  MOV R148, R125 ;  /* 0x0000007d00947202 */ /* 0x000fe20000000f00 */
[----:B-1234-:R-:W-:Y:S06]  /*1160*/  @!P0 BRA `(.L_x_4703) ;  /* 0x0000007c00c88947 */ /* 0x01efec0003800000 */
        /* <DEDUP_REMOVED lines=32> */
.L_x_4707:
        /* <DEDUP_REMOVED lines=13> */
.L_x_4709:
[----:B------:R-:W-:Y:S05]  /*1440*/  BSYNC.RECONVERGENT B2 ;  /* 0x0000000000027941 */ /* 0x000fea0003800200 */
.L_x_4708:
        /* <DEDUP_REMOVED lines=41> */
.L_x_4706:
[----:B------:R-:W-:Y:S05]  /*16e0*/  BSYNC.RECONVERGENT B1 ;  /* 0x0000000000017941 */ /* 0x000fea0003800200 */
.L_x_4705:
        /* <DEDUP_REMOVED lines=9> */
[----:B------:R-:W-:Y:S01]  /*1780*/  MOV R5, R8 ;  /* 0x0000000800057202 */ /* 0x000fe20000000f00 */
[----:B0-----:R-:W-:Y:S01]  /*1790*/  FMUL.FTZ R9, R9, R156 ;  /* 0x0000009c09097220 */ /* 0x001fe20000410000 */
[----:B-1----:R-:W-:Y:S01]  /*17a0*/  FSETP.GTU.FTZ.AND P2, PT, R98, R155, PT ;  /* 0x0000009b6200720b */ /* 0x002fe20003f5c000 */
[----:B------:R-:W-:-:S03]  /*17b0*/  @P1 HADD2.F32 R98, -RZ, R24.H0_H0 ;  /* 0x20000018ff621230 */ /* 0x000fc60000004100 */
[----:B------:R-:W-:Y:S02]  /*17c0*/  FSEL R9, R9, RZ, !P2 ;  /* 0x000000ff09097208 */ /* 0x000fe40005000000 */
[----:B------:R-:W-:-:S03]  /*17d0*/  PLOP3.LUT P2, PT, P2, PT, PT, 0x8, 0x80 ;  /* 0x000000000080781c */ /* 0x000fc6000174e170 */
[----:B------:R-:W-:Y:S01]  /*17e0*/  @P1 FADD.FTZ R9, R98, R9 ;  /* 0x0000000962091221 */ /* 0x000fe20000010000 */
[----:B------:R-:W-:-:S04]  /*17f0*/  IMAD.MOV.U32 R98, RZ, RZ, 0x2 ;  /* 0x00000002ff627424 */ /* 0x000fc800078e00ff */
        /* <DEDUP_REMOVED lines=11> */
.L_x_4712:
        /* <DEDUP_REMOVED lines=13> */
.L_x_4714:
[----:B------:R-:W-:Y:S05]  /*1980*/  BSYNC.RECONVERGENT B2 ;  /* 0x0000000000027941 */ /* 0x000fea0003800200 */
.L_x_4713:
        /* <DEDUP_REMOVED lines=42> */
[----:B------:R-:W-:-:S07]  /*1c30*/  IMAD.MOV.U32 R150, RZ, RZ, R126 ;  /* 0x000000ffff967224 */ /* 0x000fce00078e007e */
.L_x_4711:
[----:B------:R-:W-:Y:S05]  /*1c40*/  BSYNC.RECONVERGENT B1 ;  /* 0x0000000000017941 */ /* 0x000fea0003800200 */
.L_x_4710:
[----:B------:R-:W-:Y:S01]  /*1c50*/  I2FP.F32.U32 R5, R5 ;  /* 0x0000000500057245 */ /* 0x000fe20000201000 */
[----:B------:R-:W-:Y:S01]  /*1c60*/  HADD2.F32 R97, -RZ, R88.H1_H1 ;  /* 0x30000058ff617230 */ /* 0x000fe20000004100 */
[----:B------:R-:W-:Y:S01]  /*1c70*/  ISETP.NE.AND P3, PT, R98, 0x1, PT ;  /* 0x000000016200780c */ /* 0x000fe20003f65270 */
[----:B------:R-:W-:Y:S01]  /*1c80*/  BSSY.RECONVERGENT B1, `(.L_x_4715) ;  /* 0x000004f000017945 */ /* 0x000fe20003800200 */
[----:B------:R-:W-:Y:S01]  /*1c90*/  LOP3.LUT R96, R96, 0xfffffff7, RZ, 0xc0, !PT ;  /* 0xfffffff760607812 */ /* 0x000fe200078ec0ff */
[----:B------:R-:W-:Y:S01]  /*1ca0*/  FFMA.FTZ R88, R5, R140, 1.1641532182693481445e-10 ;  /* 0x2f00000005587423 */ /* 0x000fe2000001008c */
[----:B------:R-:W-:Y:S01]  /*1cb0*/  FMUL.FTZ R97, R97, R156 ;  /* 0x0000009c61617220 */ /* 0x000fe20000410000 */
[----:B------:R-:W-:Y:S02]  /*1cc0*/  IMAD.MOV.U32 R112, RZ, RZ, 0x2 ;  /* 0x00000002ff707424 */ /* 0x000fe400078e00ff */
[----:B------:R-:W-:Y:S01]  /*1cd0*/  IMAD.MOV.U32 R5, RZ, RZ, R8 ;  /* 0x000000ffff057224 */ /* 0x000fe200078e0008 */
        /* <DEDUP_REMOVED lines=16> */
.L_x_4717:
        /* <DEDUP_REMOVED lines=13> */
.L_x_4719:
[----:B------:R-:W-:Y:S05]  /*1eb0*/  BSYNC.RECONVERGENT B2 ;  /* 0x0000000000027941 */ /* 0x000fea0003800200 */
.L_x_4718:
        /* <DEDUP_REMOVED lines=36> */
[----:B------:R-:W-:Y:S01]  /*2100*/  IMAD.WIDE.U32 R152, R152, -0x326172a9, RZ ;  /* 0xcd9e8d5798987825 */ /* 0x000fe200078e00ff */
[----:B------:R-:W-:-:S03]  /*2110*/  MOV R5, R150 ;  /* 0x0000009600057202 */ /* 0x000fc60000000f00 */
[----:B------:R-:W-:Y:S01]  /*2120*/  IMAD.WIDE.U32 R126, R126, -0x2daee0ad, RZ ;  /* 0xd2511f537e7e7825 */ /* 0x000fe200078e00ff */
[----:B------:R-:W-:-:S03]  /*2130*/  LOP3.LUT R4, R4, UR35, R153, 0x96, !PT ;  /* 0x0000002304047c12 */ /* 0x000fc6000f8e9699 */
[----:B------:R-:W-:Y:S01]  /*2140*/  IMAD.MOV.U32 R8, RZ, RZ, R152 ;  /* 0x000000ffff087224 */ /* 0x000fe200078e0098 */
[----:B------:R-:W-:Y:S01]  /*2150*/  LOP3.LUT R3, R148, UR36, R127, 0x96, !PT ;  /* 0x0000002494037c12 */ /* 0x000fe2000f8e967f */
[----:B------:R-:W-:-:S07]  /*2160*/  IMAD.MOV.U32 R150, RZ, RZ, R126 ;  /* 0x000000ffff967224 */ /* 0x000fce00078e007e */
.L_x_4716:
[----:B------:R-:W-:Y:S05]  /*2170*/  BSYNC.RECONVERGENT B1 ;  /* 0x0000000000017941 */ /* 0x000fea0003800200 */
.L_x_4715:
[----:B------:R-:W-:Y:S01]  /*2180*/  I2FP.F32.U32 R5, R5 ;  /* 0x0000000500057245 */ /* 0x000fe20000201000 */
[----:B------:R-:W-:Y:S01]  /*2190*/  HADD2.F32 R111, -RZ, R89.H0_H0 ;  /* 0x20000059ff6f7230 */ /* 0x000fe20000004100 */
[----:B------:R-:W-:Y:S01]  /*21a0*/  ISETP.NE.AND P2, PT, R112, 0x1, PT ;  /* 0x000000017000780c */ /* 0x000fe20003f45270 */
[----:B------:R-:W-:Y:S01]  /*21b0*/  BSSY.RECONVERGENT B1, `(.L_x_4720) ;  /* 0x000004f000017945 */ /* 0x000fe20003800200 */
[----:B------:R-:W-:Y:S01]  /*21c0*/  LOP3.LUT R96, R96, 0xfffffffb, RZ, 0xc0, !PT ;  /* 0xfffffffb60607812 */ /* 0x000fe200078ec0ff */
[----:B------:R-:W-:Y:S01]  /*21d0*/  FFMA.FTZ R88, R5, R140, 1.1641532182693481445e-10 ;  /* 0x2f00000005587423 */ /* 0x000fe2000001008c */
[----:B------:R-:W-:Y:S01]  /*21e0*/  FMUL.FTZ R111, R111, R156 ;  /* 0x0000009c6f6f7220 */ /* 0x000fe20000410000 */
[----:B------:R-:W-:Y:S02]  /*21f0*/  @P1 HADD2.F32 R5, -RZ, R25.H0_H0 ;  /* 0x20000019ff051230 */ /* 0x000fe40000004100 */
[----:B------:R-:W-:Y:S01]  /*2200*/  HFMA2 R126, -RZ, RZ, 0, 1.1920928955078125e-07 ;  /* 0x00000002ff7e7431 */ /* 0x000fe200000001ff */
[----:B------:R-:W-:-:S04]  /*2210*/  FSETP.GTU.FTZ.AND P3, PT, R88, R155, PT ;  /* 0x0000009b5800720b */ /* 0x000fc80003f7c000 */
[----:B------:R-:W-:Y:S02]  /*2220*/  FSEL R98, R111, RZ, !P3 ;  /* 0x000000ff6f627208 */ /* 0x000fe40005800000 */
[----:B------:R-:W-:-:S03]  /*2230*/  PLOP3.LUT P3, PT, P3, PT, PT, 0x8, 0x80 ;  /* 0x000000000080781c */ /* 0x000fc60001f6e170 */
[----:B------:R-:W-:Y:S01]  /*2240*/  @P1 FADD.FTZ R98, R5, R98 ;  /* 0x0000006205621221 */ /* 0x000fe20000010000 */
[----:B------:R-:W-:-:S04]  /*2250*/  IMAD.MOV.U32 R5, RZ, RZ, R8 ;  /* 0x000000ffff057224 */ /* 0x000fc800078e0008 */
        /* <DEDUP_REMOVED lines=11> */
.L_x_4722:
        /* <DEDUP_REMOVED lines=13> */
.L_x_4724:
[----:B------:R-:W-:Y:S05]  /*23e0*/  BSYNC.RECONVERGENT B2 ;  /* 0x0000000000027941 */ /* 0x000fea0003800200 */
.L_x_4723:
        /* <DEDUP_REMOVED lines=43> */
.L_x_4721:
[----:B------:R-:W-:Y:S05]  /*26a0*/  BSYNC.RECONVERGENT B1 ;  /* 0x0000000000017941 */ /* 0x000fea0003800200 */
.L_x_4720:
        /* <DEDUP_REMOVED lines=25> */
.L_x_4727:
        /* <DEDUP_REMOVED lines=13> */
.L_x_4729:
[----:B------:R-:W-:Y:S05]  /*2910*/  BSYNC.RECONVERGENT B2 ;  /* 0x0000000000027941 */ /* 0x000fea0003800200 */
.L_x_4728:
        /* <DEDUP_REMOVED lines=43> */
.L_x_4726:
[----:B------:R-:W-:Y:S05]  /*2bd0*/  BSYNC.RECONVERGENT B1 ;  /* 0x0000000000017941 */ /* 0x000fea0003800200 */
.L_x_4725:
[----:B------:R-:W-:Y:S01]  /*2be0*/  I2FP.F32.U32 R5, R5 ;  /* 0x0000000500057245 */ /* 0x000fe20000201000 */
[----:B------:R-:W-:Y:S01]  /*2bf0*/  HADD2.F32 R89, -RZ, R90.H0_H0 ;  /* 0x2000005aff597230 */ /* 0x000fe20000004100 */
[----:B------:R-:W-:Y:S01]  /*2c00*/  ISETP.NE.AND P3, PT, R127, 0x1, PT ;  /* 0x000000017f00780c */ /* 0x000fe20003f65270 */
[----:B------:R-:W-:Y:S01]  /*2c10*/  BSSY.RECONVERGENT B1, `(.L_x_4730) ;  /* 0x000004d000017945 */ /* 0x000fe20003800200 */
[----:B------:R-:W-:Y:S02]  /*2c20*/  IMAD.MOV.U32 R148, RZ, RZ, 0x2 ;  /* 0x00000002ff947424 */ /* 0x000fe400078e00ff */
[----:B------:R-:W-:Y:S01]  /*2c30*/  FFMA.FTZ R88, R5, R140, 1.1641532182693481445e-10 ;  /* 0x2f00000005587423 */ /* 0x000fe2000001008c */
[----:B------:R-:W-:Y:S01]  /*2c40*/  FMUL.FTZ R89, R89, R156 ;  /* 0x0000009c59597220 */ /* 0x000fe20000410000 */
[----:B------:R-:W-:-:S03]  /*2c50*/  @P1 HADD2.F32 R5, -RZ, R26.H0_H0 ;  /* 0x2000001aff051230 */ /* 0x000fc60000004100 */
        /* <DEDUP_REMOVED lines=15> */
.L_x_4732:
        /* <DEDUP_REMOVED lines=13> */
.L_x_4734:
[----:B------:R-:W-:Y:S05]  /*2e20*/  BSYNC.RECONVERGENT B2 ;  /* 0x0000000000027941 */ /* 0x000fea0003800200 */
.L_x_4733:
        /* <DEDUP_REMOVED lines=41> */
[----:B------:R-:W-:Y:S02]  /*30c0*/  IMAD.MOV.U32 R150, RZ, RZ, R88 ;  /* 0x000000ffff967224 */ /* 0x000fe400078e0058 */
[----:B------:R-:W-:-:S07]  /*30d0*/  IMAD.MOV.U32 R148, RZ, RZ, RZ ;  /* 0x000000ffff947224 */ /* 0x000fce00078e00ff */
.L_x_4731:
[----:B------:R-:W-:Y:S05]  /*30e0*/  BSYNC.RECONVERGENT B1 ;  /* 0x0000000000017941 */ /* 0x000fea0003800200 */
.L_x_4730:
[----:B------:R-:W-:Y:S01]  /*30f0*/  I2FP.F32.U32 R5, R5 ;  /* 0x0000000500057245 */ /* 0x000fe20000201000 */
[----:B------:R-:W-:Y:S01]  /*3100*/  HADD2.F32 R89, -RZ, R90.H1_H1 ;  /* 0x3000005aff597230 */ /* 0x000fe20000004100 */
[----:B------:R-:W-:Y:S01]  /*3110*/  ISETP.NE.AND P4, PT, R148, 0x1, PT ;  /* 0x000000019400780c */ /* 0x000fe20003f85270 */
[----:B------:R-:W-:Y:S01]  /*3120*/  BSSY.RECONVERGENT B1, `(.L_x_4735) ;  /* 0x000004d000017945 */ /* 0x000fe20003800200 */
[----:B------:R-:W-:Y:S02]  /*3130*/  HFMA2 R149, -RZ, RZ, 0, 1.1920928955078125e-07 ;  /* 0x00000002ff957431 */ /* 0x000fe400000001ff */
[----:B------:R-:W-:Y:S01]  /*3140*/  FFMA.FTZ R88, R5, R140, 1.1641532182693481445e-10 ;  /* 0x2f00000005587423 */ /* 0x000fe2000001008c */
[----:B------:R-:W-:Y:S01]  /*3150*/  FMUL.FTZ R89, R89, R156 ;  /* 0x0000009c59597220 */ /* 0x000fe20000410000 */
[----:B------:R-:W-:-:S03]  /*3160*/  @P1 HADD2.F32 R5, -RZ, R26.H1_H1 ;  /* 0x3000001aff051230 */ /* 0x000fc60000004100 */
        /* <DEDUP_REMOVED lines=15> */
.L_x_4737:
        /* <DEDUP_REMOVED lines=13> */
.L_x_4739:
[----:B------:R-:W-:Y:S05]  /*3330*/  BSYNC.RECONVERGENT B2 ;  /* 0x0000000000027941 */ /* 0x000fea0003800200 */
.L_x_4738:
        /* <DEDUP_REMOVED lines=43> */
.L_x_4736:
[----:B------:R-:W-:Y:S05]  /*35f0*/  BSYNC.RECONVERGENT B1 ;  /* 0x0000000000017941 */ /* 0x000fea0003800200 */
.L_x_4735:
[----:B------:R-:W-:Y:S01]  /*3600*/  I2FP.F32.U32 R5, R5 ;  /* 0x0000000500057245 */ /* 0x000fe20000201000 */
[----:B------:R-:W-:Y:S01]  /*3610*/  HADD2.F32 R89, -RZ, R91.H0_H0 ;  /* 0x2000005bff597230 */ /* 0x000fe20000004100 */
[----:B------:R-:W-:Y:S01]  /*3620*/  ISETP.NE.AND P5, PT, R149, 0x1, PT ;  /* 0x000000019500780c */ /* 0x000fe20003fa5270 */
[----:B------:R-:W-:Y:S01]  /*3630*/  @P1 HADD2.F32 R148, -RZ, R27.H0_H0 ;  /* 0x2000001bff941230 */ /* 0x000fe20000004100 */
[----:B------:R-:W-:Y:S01]  /*3640*/  BSSY.RECONVERGENT B1, `(.L_x_4740) ;  /* 0x000004c000017945 */ /* 0x000fe20003800200 */
[----:B------:R-:W-:Y:S01]  /*3650*/  FFMA.FTZ R88, R5, R140, 1.1641532182693481445e-10 ;  /* 0x2f00000005587423 */ /* 0x000fe2000001008c */
[----:B------:R-:W-:Y:S01]  /*3660*/  FMUL.FTZ R89, R89, R156 ;  /* 0x0000009c59597220 */ /* 0x000fe20000410000 */
[----:B------:R-:W-:-:S03]  /*3670*/  IMAD.MOV.U32 R5, RZ, RZ, 0x2 ;  /* 0x00000002ff057424 */ /* 0x000fc600078e00ff */
[----:B------:R-:W-:-:S04]  /*3680*/  FSETP.GTU.FTZ.AND P4, PT, R88, R155, PT ;  /* 0x0000009b5800720b */ /* 0x000fc80003f9c000 */
        /* <DEDUP_REMOVED lines=14> */
.L_x_4742:
        /* <DEDUP_REMOVED lines=13> */
.L_x_4744:
[----:B------:R-:W-:Y:S05]  /*3840*/  BSYNC.RECONVERGENT B2 ;  /* 0x0000000000027941 */ /* 0x000fea0003800200 */
.L_x_4743:
[----:B------:R-:W-:Y:S01]  /*3850*/  LOP3.LUT R88, R7, UR9, R149, 0x96, !PT ;  /* 0x0000000907587c12 */ /* 0x000fe2000f8e9695 */
[----:B------:R-:W-:-:S04]  /*3860*/  IMAD.WIDE.U32 R4, R95, -0x326172a9, RZ ;  /* 0xcd9e8d575f047825 */ /* 0x000fc800078e00ff */
[----:B------:R-:W-:Y:S01]  /*3870*/  IMAD.WIDE.U32 R88, R88, -0x326172a9, RZ ;  /* 0xcd9e8d5758587825 */ /* 0x000fe200078e00ff */
[----:B------:R-:W-:-:S04]  /*3880*/  LOP3.LUT R5, R6, UR8, R5, 0x96, !PT ;  /* 0x0000000806057c12 */ /* 0x000fc8000f8e9605 */
[----:B------:R-:W-:Y:S01]  /*3890*/  LOP3.LUT R149, R4, UR17, R89, 0x96, !PT ;  /* 0x0000001104957c12 */ /* 0x000fe2000f8e9659 */
[----:B------:R-:W-:-:S05]  /*38a0*/  IMAD.WIDE.U32 R4, R5, -0x2daee0ad, RZ ;  /* 0xd2511f5305047825 */ /* 0x000fca00078e00ff */
        /* <DEDUP_REMOVED lines=29> */
[----:B------:R-:W-:-:S04]  /*3a80*/  IMAD.WIDE.U32 R88, R89, -0x326172a9, RZ ;  /* 0xcd9e8d5759587825 */ /* 0x000fc800078e00ff */
[----:B------:R-:W-:Y:S01]  /*3a90*/  HFMA2 R5, -RZ, RZ, 0, 0 ;  /* 0x00000000ff057431 */ /* 0x000fe200000001ff */
[----:B------:R-:W-:Y:S02]  /*3aa0*/  LOP3.LUT R4, R4, UR35, R89, 0x96, !PT ;  /* 0x0000002304047c12 */ /* 0x000fe4000f8e9659 */
[----:B------:R-:W-:Y:S01]  /*3ab0*/  MOV R8, R88 ;  /* 0x0000005800087202 */ /* 0x000fe20000000f00 */
[----:B------:R-:W-:-:S05]  /*3ac0*/  IMAD.WIDE.U32 R88, R3, -0x2daee0ad, RZ ;  /* 0xd2511f5303587825 */ /* 0x000fca00078e00ff */
[----:B------:R-:W-:Y:S01]  /*3ad0*/  LOP3.LUT R3, R148, UR36, R89, 0x96, !PT ;  /* 0x0000002494037c12 */ /* 0x000fe2000f8e9659 */
[----:B------:R-:W-:Y:S02]  /*3ae0*/  IMAD.MOV.U32 R89, RZ, RZ, R150 ;  /* 0x000000ffff597224 */ /* 0x000fe400078e0096 */
[----:B------:R-:W-:-:S07]  /*3af0*/  IMAD.MOV.U32 R150, RZ, RZ, R88 ;  /* 0x000000ffff967224 */ /* 0x000fce00078e0058 */
.L_x_4741:
[----:B------:R-:W-:Y:S05]  /*3b00*/  BSYNC.RECONVERGENT B1 ;  /* 0x0000000000017941 */ /* 0x000fea0003800200 */
.L_x_4740:
        /* <DEDUP_REMOVED lines=13> */
[----:B------:R-:W-:Y:S01]  /*3be0*/  PRMT R91, R153, 0x5410, R91 ;  /* 0x00005410995b7816 */ /* 0x000fe2000000005b */
[----:B------:R-:W-:Y:S06]  /*3bf0*/  BRA `(.L_x_4745) ;  /* 0x0000005000707947 */ /* 0x000fec0003800000 */
.L_x_4704:
        /* <DEDUP_REMOVED lines=16> */
.L_x_4748:
        /* <DEDUP_REMOVED lines=13> */
.L_x_4750:
[----:B------:R-:W-:Y:S05]  /*3dd0*/  BSYNC.RECONVERGENT B2 ;  /* 0x0000000000027941 */ /* 0x000fea0003800200 */
.L_x_4749:
        /* <DEDUP_REMOVED lines=41> */
.L_x_4747:
[----:B------:R-:W-:Y:S05]  /*4070*/  BSYNC.RECONVERGENT B1 ;  /* 0x0000000000017941 */ /* 0x000fea0003800200 */
.L_x_4746:
        /* <DEDUP_REMOVED lines=9> */
[----:B------:R-:W-:Y:S02]  /*4110*/  IMAD.MOV.U32 R12, RZ, RZ, 0x2 ;  /* 0x00000002ff0c7424 */ /* 0x000fe400078e00ff */
[----:B0-----:R-:W-:-:S04]  /*4120*/  FSETP.GTU.FTZ.AND P2, PT, R10, R17, PT ;  /* 0x000000110a00720b */ /* 0x001fc80003f5c000 */
[----:B------:R-:W-:Y:S01]  /*4130*/  PLOP3.LUT P4, PT, P2, PT, PT, 0x8, 0x80 ;  /* 0x000000000080781c */ /* 0x000fe2000178e170 */
[----:B-1----:R-:W-:Y:S01]  /*4140*/  FMUL.FTZ R14, R5, R140 ;  /* 0x0000008c050e7220 */ /* 0x002fe20000410000 */
[----:B------:R-:W-:-:S04]  /*4150*/  MOV R5, R8 ;  /* 0x0000000800057202 */ /* 0x000fc80000000f00 */
        /* <DEDUP_REMOVED lines=11> */
.L_x_4753:
        /* <DEDUP_REMOVED lines=13> */
.L_x_4755:
[----:B------:R-:W-:Y:S05]  /*42e0*/  BSYNC.RECONVERGENT B2 ;  /* 0x0000000000027941 */ /* 0x000fea0003800200 */
.L_x_4754:
        /* <DEDUP_REMOVED lines=41> */
[----:B------:R-:W-:-:S07]  /*4580*/  IMAD.MOV.U32 R12, RZ, RZ, RZ ;  /* 0x000000ffff0c7224 */ /* 0x000fce00078e00ff */
.L_x_4752:
[----:B------:R-:W-:Y:S05]  /*4590*/  BSYNC.RECONVERGENT B1 ;  /* 0x0000000000017941 */ /* 0x000fea0003800200 */
.L_x_4751:
        /* <DEDUP_REMOVED lines=10> */
[----:B------:R-:W-:-:S03]  /*4640*/  SEL R10, RZ, 0x1, P2 ;  /* 0x00000001ff0a7807 */ /* 0x000fc60001000000 */
[----:B------:R-:W-:Y:S01]  /*4650*/  FADD.FTZ R14, R14, R5 ;  /* 0x000000050e0e7221 */ /* 0x000fe20000010000 */
[----:B------:R-:W-:-:S03]  /*4660*/  IMAD.MOV.U32 R5, RZ, RZ, R8 ;  /* 0x000000ffff057224 */ /* 0x000fc600078e0008 */
[----:B------:R-:W-:Y:S01]  /*4670*/  @P1 FADD.FTZ R9, R9, R14 ;  /* 0x0000000e09091221 */ /* 0x000fe20000010000 */
[----:B------:R-:W-:-:S04]  /*4680*/  @!P1 MOV R9, R14 ;  /* 0x0000000e00099202 */ /* 0x000fc80000000f00 */
        /* <DEDUP_REMOVED lines=10> */
.L_x_4758:
        /* <DEDUP_REMOVED lines=13> */
.L_x_4760:
[----:B------:R-:W-:Y:S05]  /*4800*/  BSYNC.RECONVERGENT B2 ;  /* 0x0000000000027941 */ /* 0x000fea0003800200 */
.L_x_4759:
        /* <DEDUP_REMOVED lines=43> */
.L_x_4757:
[----:B------:R-:W-:Y:S05]  /*4ac0*/  BSYNC.RECONVERGENT B1 ;  /* 0x0000000000017941 */ /* 0x000fea0003800200 */
.L_x_4756:
[----:B------:R-:W-:Y:S01]  /*4ad0*/  I2FP.F32.U32 R12, R5 ;  /* 0x00000005000c7245 */ /* 0x000fe20000201000 */
[----:B------:R-:W-:Y:S01]  /*4ae0*/  HADD2.F32 R5, -RZ, R88.H1_H1 ;  /* 0x30000058ff057230 */ /* 0x000fe20000004100 */
        /* <DEDUP_REMOVED lines=20> */
.L_x_4763:
        /* <DEDUP_REMOVED lines=13> */
.L_x_4765:
[----:B------:R-:W-:Y:S05]  /*4d00*/  BSYNC.RECONVERGENT B2 ;  /* 0x0000000000027941 */ /* 0x000fea0003800200 */
.L_x_4764:
        /* <DEDUP_REMOVED lines=43> */
.L_x_4762:
[----:B------:R-:W-:Y:S05]  /*4fc0*/  BSYNC.RECONVERGENT B1 ;  /* 0x0000000000017941 */ /* 0x000fea0003800200 */
.L_x_4761:
[----:B------:R-:W-:Y:S01]  /*4fd0*/  I2FP.F32.U32 R12, R5 ;  /* 0x00000005000c7245 */ /* 0x000fe20000201000 */
[----:B------:R-:W-:Y:S01]  /*4fe0*/  HADD2.F32 R5, -RZ, R28.H1_H1 ;  /* 0x3000001cff057230 */ /* 0x000fe20000004100 */
[----:B------:R-:W-:Y:S01]  /*4ff0*/  ISETP.NE.AND P3, PT, R15, 0x1, PT ;  /* 0x000000010f00780c */ /* 0x000fe20003f65270 */
[----:B------:R-:W-:Y:S01]  /*5000*/  @P1 HADD2.F32 R14, -RZ, R24.H1_H1 ;  /* 0x30000018ff0e1230 */ /* 0x000fe20000004100 */
[----:B------:R-:W-:Y:S01]  /*5010*/  BSSY.RECONVERGENT B1, `(.L_x_4766) ;  /* 0x000004e000017945 */ /* 0x000fe20003800200 */
[----:B------:R-:W-:Y:S01]  /*5020*/  FFMA.FTZ R12, R12, R157, 1.1641532182693481445e-10 ;  /* 0x2f0000000c0c7423 */ /* 0x000fe2000001009d */
[----:B------:R-:W-:Y:S01]  /*5030*/  FMUL.FTZ R5, R5, R140 ;  /* 0x0000008c05057220 */ /* 0x000fe20000410000 */
[----:B------:R-:W-:-:S03]  /*5040*/  HFMA2 R13, -RZ, RZ, 0, 1.1920928955078125e-07 ;  /* 0x00000002ff0d7431 */ /* 0x000fc600000001ff */
[----:B------:R-:W-:-:S04]  /*5050*/  FSETP.GTU.FTZ.AND P2, PT, R12, R17, PT ;  /* 0x000000110c00720b */ /* 0x000fc80003f5c000 */
        /* <DEDUP_REMOVED lines=16> */
.L_x_4768:
        /* <DEDUP_REMOVED lines=13> */
.L_x_4770:
[----:B------:R-:W-:Y:S05]  /*5230*/  BSYNC.RECONVERGENT B2 ;  /* 0x0000000000027941 */ /* 0x000fea0003800200 */
.L_x_4769:
        /* <DEDUP_REMOVED lines=43> */
.L_x_4767:
[----:B------:R-:W-:Y:S05]  /*54f0*/  BSYNC.RECONVERGENT B1 ;  /* 0x0000000000017941 */ /* 0x000fea0003800200 */
.L_x_4766:
[----:B------:R-:W-:Y:S01]  /*5500*/  I2FP.F32.U32 R12, R5 ;  /* 0x00000005000c7245 */ /* 0x000fe20000201000 */
[----:B------:R-:W-:Y:S01]  /*5510*/  HADD2.F32 R5, -RZ, R89.H0_H0 ;  /* 0x20000059ff057230 */ /* 0x000fe20000004100 */
[----:B------:R-:W-:Y:S01]  /*5520*/  ISETP.NE.AND P2, PT, R13, 0x1, PT ;  /* 0x000000010d00780c */ /* 0x000fe20003f45270 */
[----:B------:R-:W-:Y:S01]  /*5530*/  BSSY.RECONVERGENT B1, `(.L_x_4771) ;  /* 0x000004c000017945 */ /* 0x000fe20003800200 */
[----:B------:R-:W-:Y:S01]  /*5540*/  LOP3.LUT R96, R96, 0xfffffffb, RZ, 0xc0, !PT ;  /* 0xfffffffb60607812 */ /* 0x000fe200078ec0ff */
[----:B------:R-:W-:Y:S01]  /*5550*/  FFMA.FTZ R12, R12, R157, 1.1641532182693481445e-10 ;  /* 0x2f0000000c0c7423 */ /* 0x000fe2000001009d */
[----:B------:R-:W-:Y:S01]  /*5560*/  FMUL.FTZ R5, R5, R140 ;  /* 0x0000008c05057220 */ /* 0x000fe20000410000 */
[----:B------:R-:W-:-:S03]  /*5570*/  IMAD.MOV.U32 R14, RZ, RZ, 0x2 ;  /* 0x00000002ff0e7424 */ /* 0x000fc600078e00ff */
[----:B------:R-:W-:-:S04]  /*5580*/  FSETP.GTU.FTZ.AND P3, PT, R12, R17, PT ;  /* 0x000000110c00720b */ /* 0x000fc80003f7c000 */
[----:B------:R-:W-:Y:S02]  /*5590*/  FSEL R16, R5, RZ, !P3 ;  /* 0x000000ff05107208 */ /* 0x000fe40005800000 */
[----:B------:R-:W-:Y:S02]  /*55a0*/  PLOP3.LUT P3, PT, P3, PT, PT, 0x8, 0x80 ;  /* 0x000000000080781c */ /* 0x000fe40001f6e170 */
[----:B------:R-:W-:-:S11]  /*55b0*/  MOV R5, R8 ;  /* 0x0000000800057202 */ /* 0x000fd60000000f00 */
        /* <DEDUP_REMOVED lines=10> */
.L_x_4773:
        /* <DEDUP_REMOVED lines=13> */
.L_x_4775:
[----:B------:R-:W-:Y:S05]  /*5730*/  BSYNC.RECONVERGENT B2 ;  /* 0x0000000000027941 */ /* 0x000fea0003800200 */
.L_x_4774:
        /* <DEDUP_REMOVED lines=41> */
[----:B------:R-:W-:Y:S02]  /*59d0*/  HFMA2 R14, -RZ, RZ, 0, 0 ;  /* 0x00000000ff0e7431 */ /* 0x000fe400000001ff */
[----:B------:R-:W-:-:S07]  /*59e0*/  IMAD.MOV.U32 R150, RZ, RZ, R12 ;  /* 0x000000ffff967224 */ /* 0x000fce00078e000c */
.L_x_4772:
[----:B------:R-:W-:Y:S05]  /*59f0*/  BSYNC.RECONVERGENT B1 ;  /* 0x0000000000017941 */ /* 0x000fea0003800200 */
.L_x_4771:
        /* <DEDUP_REMOVED lines=25> */
.L_x_4778:
        /* <DEDUP_REMOVED lines=13> */
.L_x_4780:
[----:B------:R-:W-:Y:S05]  /*5c60*/  BSYNC.RECONVERGENT B2 ;  /* 0x0000000000027941 */ /* 0x000fea0003800200 */
.L_x_4779:
        /* <DEDUP_REMOVED lines=43> */
.L_x_4777:
[----:B------:R-:W-:Y:S05]  /*5f20*/  BSYNC.RECONVERGENT B1 ;  /* 0x0000000000017941 */ /* 0x000fea0003800200 */
.L_x_4776:
        /* <DEDUP_REMOVED lines=22> */
.L_x_4783:
        /* <DEDUP_REMOVED lines=13> */
.L_x_4785:
[----:B------:R-:W-:Y:S05]  /*6160*/  BSYNC.RECONVERGENT B2 ;  /* 0x0000000000027941 */ /* 0x000fea0003800200 */
.L_x_4784:
        /* <DEDUP_REMOVED lines=43> */
.L_x_4782:
[----:B------:R-:W-:Y:S05]  /*6420*/  BSYNC.RECONVERGENT B1 ;  /* 0x0000000000017941 */ /* 0x000fea0003800200 */
.L_x_4781:
[----:B------:R-:W-:Y:S01]  /*6430*/  I2FP.F32.U32 R14, R5 ;  /* 0x00000005000e7245 */ /* 0x000fe20000201000 */
[----:B------:R-:W-:Y:S01]  /*6440*/  HADD2.F32 R5, -RZ, R29.H1_H1 ;  /* 0x3000001dff057230 */ /* 0x000fe20000004100 */
[----:B------:R-:W-:Y:S01]  /*6450*/  BSSY.RECONVERGENT B1, `(.L_x_4786) ;  /* 0x0000051000017945 */ /* 0x000fe20003800200 */
[----:B------:R-:W-:Y:S02]  /*6460*/  @P1 HADD2.F32 R16, -RZ, R25.H1_H1 ;  /* 0x30000019ff101230 */ /* 0x000fe40000004100 */
        /* <DEDUP_REMOVED lines=22> */
.L_x_4788:
        /* <DEDUP_REMOVED lines=13> */
.L_x_4790:
[----:B------:R-:W-:Y:S05]  /*66a0*/  BSYNC.RECONVERGENT B2 ;  /* 0x0000000000027941 */ /* 0x000fea0003800200 */
.L_x_4789:
        /* <DEDUP_REMOVED lines=43> */
.L_x_4787:
[----:B------:R-:W-:Y:S05]  /*6960*/  BSYNC.RECONVERGENT B1 ;  /* 0x0000000000017941 */ /* 0x000fea0003800200 */
.L_x_4786:
        /* <DEDUP_REMOVED lines=20> */
.L_x_4793:
        /* <DEDUP_REMOVED lines=13> */
.L_x_4795:
[----:B------:R-:W-:Y:S05]  /*6b80*/  BSYNC.RECONVERGENT B2 ;  /* 0x0000000000027941 */ /* 0x000fea0003800200 */
.L_x_4794:
        /* <DEDUP_REMOVED lines=43> */
.L_x_4792:
[----:B------:R-:W-:Y:S05]  /*6e40*/  BSYNC.RECONVERGENT B1 ;  /* 0x0000000000017941 */ /* 0x000fea0003800200 */
.L_x_4791:
        /* <DEDUP_REMOVED lines=25> */
.L_x_4798:
        /* <DEDUP_REMOVED lines=13> */
.L_x_4800:
[----:B------:R-:W-:Y:S05]  /*70b0*/  BSYNC.RECONVERGENT B2 ;  /* 0x0000000000027941 */ /* 0x000fea0003800200 */
.L_x_4799:
        /* <DEDUP_REMOVED lines=43> */
.L_x_4797:
[----:B------:R-:W-:Y:S05]  /*7370*/  BSYNC.RECONVERGENT B1 ;  /* 0x0000000000017941 */ /* 0x000fea0003800200 */
.L_x_4796:
        /* <DEDUP_REMOVED lines=20> */
.L_x_4803:
        /* <DEDUP_REMOVED lines=13> */
.L_x_4805:
[----:B------:R-:W-:Y:S05]  /*7590*/  BSYNC.RECONVERGENT B2 ;  /* 0x0000000000027941 */ /* 0x000fea0003800200 */
.L_x_4804:
        /* <DEDUP_REMOVED lines=41> */
[----:B------:R-:W-:Y:S02]  /*7830*/  IMAD.MOV.U32 R150, RZ, RZ, R88 ;  /* 0x000000ffff967224 */ /* 0x000fe400078e0058 */
[----:B------:R-:W-:-:S07]  /*7840*/  HFMA2 R88, -RZ, RZ, 0, 0 ;  /* 0x00000000ff587431 */ /* 0x000fce00000001ff */
.L_x_4802:
[----:B------:R-:W-:Y:S05]  /*7850*/  BSYNC.RECONVERGENT B1 ;  /* 0x0000000000017941 */ /* 0x000fea0003800200 */
.L_x_4801:
        /* <DEDUP_REMOVED lines=26> */
.L_x_4808:
        /* <DEDUP_REMOVED lines=13> */
.L_x_4810:
[----:B------:R-:W-:Y:S05]  /*7ad0*/  BSYNC.RECONVERGENT B2 ;  /* 0x0000000000027941 */ /* 0x000fea0003800200 */
.L_x_4809:
        /* <DEDUP_REMOVED lines=42> */
[----:B------:R-:W-:-:S07]  /*7d80*/  LOP3.LUT R3, R148, UR36, R89, 0x96, !PT ;  /* 0x0000002494037c12 */ /* 0x000fce000f8e9659 */
.L_x_4807:
[----:B------:R-:W-:Y:S05]  /*7d90*/  BSYNC.RECONVERGENT B1 ;  /* 0x0000000000017941 */ /* 0x000fea0003800200 */
.L_x_4806:
        /* <DEDUP_REMOVED lines=20> */
.L_x_4813:
        /* <DEDUP_REMOVED lines=13> */
.L_x_4815:
[----:B------:R-:W-:Y:S05]  /*7fb0*/  BSYNC.RECONVERGENT B2 ;  /* 0x0000000000027941 */ /* 0x000fea0003800200 */
.L_x_4814:
        /* <DEDUP_REMOVED lines=43> */
.L_x_4812:
[----:B------:R-:W-:Y:S05]  /*8270*/  BSYNC.RECONVERGENT B1 ;  /* 0x0000000000017941 */ /* 0x000fea0003800200 */
.L_x_4811:
        /* <DEDUP_REMOVED lines=13> */
[----:B------:R-:W-:Y:S02]  /*8350*/  @!P1 MOV R127, R16 ;  /* 0x00000010007f9202 */ /* 0x000fe40000000f00 */
[----:B------:R-:W-:Y:S01]  /*8360*/  PRMT R16, R5, 0x7610, R16 ;  /* 0x0000761005107816 */ /* 0x000fe20000000010 */
        /* <DEDUP_REMOVED lines=11> */
.L_x_4818:
        /* <DEDUP_REMOVED lines=13> */
.L_x_4820:
[----:B------:R-:W-:Y:S05]  /*84f0*/  BSYNC.RECONVERGENT B2 ;  /* 0x0000000000027941 */ /* 0x000fea0003800200 */
.L_x_4819:
        /* <DEDUP_REMOVED lines=34> */
[----:B------:R-:W-:Y:S01]  /*8720*/  IMAD.WIDE.U32 R152, R152, -0x326172a9, RZ ;  /* 0xcd9e8d5798987825 */ /* 0x000fe200078e00ff */
[----:B------:R-:W-:Y:S02]  /*8730*/  LOP3.LUT R88, R88, UR33, R5, 0x96, !PT ;  /* 0x0000002158587c12 */ /* 0x000fe4000f8e9605 */
[----:B------:R-:W-:Y:S01]  /*8740*/  MOV R5, R150 ;  /* 0x0000009600057202 */ /* 0x000fe20000000f00 */
[----:B------:R-:W-:Y:S01]  /*8750*/  IMAD.MOV.U32 R8, RZ, RZ, R152 ;  /* 0x000000ffff087224 */ /* 0x000fe200078e0098 */
[----:B------:R-:W-:Y:S01]  /*8760*/  LOP3.LUT R4, R4, UR35, R153, 0x96, !PT ;  /* 0x0000002304047c12 */ /* 0x000fe2000f8e9699 */
[----:B------:R-:W-:-:S04]  /*8770*/  IMAD.WIDE.U32 R88, R88, -0x2daee0ad, RZ ;  /* 0xd2511f5358587825 */ /* 0x000fc800078e00ff */
[----:B------:R-:W-:Y:S01]  /*8780*/  IMAD.MOV.U32 R150, RZ, RZ, R88 ;  /* 0x000000ffff967224 */ /* 0x000fe200078e0058 */
[----:B------:R-:W-:Y:S01]  /*8790*/  LOP3.LUT R3, R148, UR36, R89, 0x96, !PT ;  /* 0x0000002494037c12 */ /* 0x000fe2000f8e9659 */
[----:B------:R-:W-:-:S07]  /*87a0*/  IMAD.MOV.U32 R148, RZ, RZ, RZ ;  /* 0x000000ffff947224 */ /* 0x000fce00078e00ff */
.L_x_4817:
[----:B------:R-:W-:Y:S05]  /*87b0*/  BSYNC.RECONVERGENT B1 ;  /* 0x0000000000017941 */ /* 0x000fea0003800200 */
.L_x_4816:
        /* <DEDUP_REMOVED lines=20> */
.L_x_4823:
        /* <DEDUP_REMOVED lines=15> */
.L_x_4825:
[----:B------:R-:W-:Y:S05]  /*89f0*/  BSYNC.RECONVERGENT B2 ;  /* 0x0000000000027941 */ /* 0x000fea0003800200 */
.L_x_4824:
        /* <DEDUP_REMOVED lines=35> */
[----:B------:R-:W-:-:S03]  /*8c30*/  LOP3.LUT R88, R88, UR33, R5, 0x96, !PT ;  /* 0x0000002158587c12 */ /* 0x000fc6000f8e9605 */
[----:B------:R-:W-:Y:S01]  /*8c40*/  IMAD.MOV.U32 R8, RZ, RZ, R148 ;  /* 0x000000ffff087224 */ /* 0x000fe200078e0094 */
[----:B------:R-:W-:Y:S01]  /*8c50*/  LOP3.LUT R4, R4, UR35, R149, 0x96, !PT ;  /* 0x0000002304047c12 */ /* 0x000fe2000f8e9695 */
[----:B------:R-:W-:-:S04]  /*8c60*/  IMAD.WIDE.U32 R88, R88, -0x2daee0ad, RZ ;  /* 0xd2511f5358587825 */ /* 0x000fc800078e00ff */
[----:B------:R-:W-:Y:S01]  /*8c70*/  IMAD.MOV.U32 R5, RZ, RZ, RZ ;  /* 0x000000ffff057224 */ /* 0x000fe200078e00ff */
[----:B------:R-:W-:Y:S01]  /*8c80*/  LOP3.LUT R3, R90, UR36, R89, 0x96, !PT ;  /* 0x000000245a037c12 */ /* 0x000fe2000f8e9659 */
[----:B------:R-:W-:Y:S01]  /*8c90*/  IMAD.MOV.U32 R89, RZ, RZ, R150 ;  /* 0x000000ffff597224 */ /* 0x000fe200078e0096 */
[----:B------:R-:W-:-:S07]  /*8ca0*/  MOV R150, R88 ;  /* 0x0000005800967202 */ /* 0x000fce0000000f00 */
.L_x_4822:
[----:B------:R-:W-:Y:S05]  /*8cb0*/  BSYNC.RECONVERGENT B1 ;  /* 0x0000000000017941 */ /* 0x000fea0003800200 */
.L_x_4821:
        /* <DEDUP_REMOVED lines=16> */
.L_x_4745:
        /* <DEDUP_REMOVED lines=13> */
[----:B------:R-:W-:Y:S01]  /*8e90*/  LOP3.LUT R156, R156, R157, R155, 0xfe, !PT ;  /* 0x0000009d9c9c7212 */ /* 0x000fe200078efe9b */
[----:B0-----:R-:W-:Y:S01]  /*8ea0*/  IMAD.WIDE.U32 R152, R125, 0x10, R152 ;  /* 0x000000107d987825 */ /* 0x001fe200078e0098 */
[----:B------:R-:W-:-:S02]  /*8eb0*/  SEL R151, RZ, 0x1, !P2 ;  /* 0x00000001ff977807 */ /* 0x000fc40005000000 */
[----:B------:R-:W-:Y:S02]  /*8ec0*/  SEL R154, RZ, 0x1, !P1 ;  /* 0x00000001ff9a7807 */ /* 0x000fe40004800000 */
[----:B------:R0:W-:Y:S01]  /*8ed0*/  STG.E.128 desc[UR10][R152.64], R88 ;  /* 0x0000005898007986 */ /* 0x0001e2000c101d0a */
[----:B-1----:R-:W-:Y:S01]  /*8ee0*/  IMAD.WIDE.U32 R148, R125, 0x8, R148 ;  /* 0x000000087d947825 */ /* 0x002fe200078e0094 */
[----:B0-----:R-:W-:Y:S02]  /*8ef0*/  LOP3.LUT R89, R156, R151, RZ, 0xfc, !PT ;  /* 0x000000979c597212 */ /* 0x001fe400078efcff */
[----:B------:R-:W-:-:S05]  /*8f00*/  LOP3.LUT R88, R147, R154, RZ, 0xfc, !PT ;  /* 0x0000009a93587212 */ /* 0x000fca00078efcff */
[----:B------:R0:W-:Y:S01]  /*8f10*/  STG.E.64 desc[UR10][R148.64], R88 ;  /* 0x0000005894007986 */ /* 0x0001e2000c101b0a */
[----:B------:R-:W-:Y:S05]  /*8f20*/  @!P0 BRA `(.L_x_4826) ;  /* 0x0000000000508947 */ /* 0x000fea0003800000 */
[----:B0-----:R-:W-:Y:S02]  /*8f30*/  SHF.L.U32 R88, R16, 0x10, RZ ;  /* 0x0000001010587819 */ /* 0x001fe400000006ff */
[----:B------:R-:W-:Y:S02]  /*8f40*/  LOP3.LUT R90, R17, 0xffff, RZ, 0xc0, !PT ;  /* 0x0000ffff115a7812 */ /* 0x000fe400078ec0ff */
[----:B------:R-:W-:Y:S02]  /*8f50*/  LOP3.LUT R147, R88, 0xff0000, RZ, 0xc0, !PT ;  /* 0x00ff000058937812 */ /* 0x000fe400078ec0ff */
[----:B------:R-:W0:Y:S01]  /*8f60*/  LDC.64 R88, c[0x0][0x3b8] ;  /* 0x0000ee00ff587b82 */ /* 0x000e220000000a00 */
        /* <DEDUP_REMOVED lines=11> */
[----:B------:R-:W-:Y:S01]  /*9020*/  LOP3.LUT R149, R90, R152, R148, 0xfe, !PT ;  /* 0x000000985a957212 */ /* 0x000fe200078efe94 */
[----:B0-----:R-:W-:Y:S01]  /*9030*/  IMAD.WIDE.U32 R88, R125, 0x8, R88 ;  /* 0x000000087d587825 */ /* 0x001fe200078e0058 */
[----:B------:R-:W-:Y:S02]  /*9040*/  LOP3.LUT R91, R147, R91, RZ, 0xfc, !PT ;  /* 0x0000005b935b7212 */ /* 0x000fe400078efcff */
[----:B------:R-:W-:-:S05]  /*9050*/  LOP3.LUT R90, R149, 0xff, R10, 0xf8, !PT ;  /* 0x000000ff955a7812 */ /* 0x000fca00078ef80a */
[----:B------:R1:W-:Y:S02]  /*9060*/  STG.E.64 desc[UR10][R88.64], R90 ;  /* 0x0000005a58007986 */ /* 0x0003e4000c101b0a */
.L_x_4826:
[----:B------:R-:W-:Y:S02]  /*9070*/  IMAD.MOV.U32 R147, RZ, RZ, R150 ;  /* 0x000000ffff937224 */ /* 0x000fe400078e0096 */
[----:B0-----:R-:W-:-:S07]  /*9080*/  VIADD R148, R125, 0x80 ;  /* 0x000000807d947836 */ /* 0x001fce0000000000 */
.L_x_4703:
[----:B------:R-:W-:Y:S05]  /*9090*/  BSYNC.RECONVERGENT B0 ;  /* 0x0000000000007941 */ /* 0x000fea0003800200 */
.L_x_4702:
        /* <DEDUP_REMOVED lines=35> */
.L_x_4832:
        /* <DEDUP_REMOVED lines=13> */
.L_x_4834:
[----:B------:R-:W-:Y:S05]  /*93a0*/  BSYNC.RECONVERGENT B2 ;  /* 0x0000000000027941 */ /* 0x000fea0003800200 */
.L_x_4833:
        /* <DEDUP_REMOVED lines=42> */
.L_x_4831:
[----:B------:R-:W-:Y:S05]  /*9650*/  BSYNC.RECONVERGENT B1 ;  /* 0x0000000000017941 */ /* 0x000fea0003800200 */
.L_x_4830:
[----:B------:R-:W1:Y:S01]  /*9660*/  LDC R156, c[0x0][0x404] ;  /* 0x00010100ff9c7b82 */ /* 0x000e620000000800 */
[----:B------:R-:W-:Y:S01]  /*9670*/  I2FP.F32.U32 R10, R10 ;  /* 0x0000000a000a7245 */ /* 0x000fe20000201000 */
[----:B------:R-:W-:Y:S01]  /*9680*/  IMAD.MOV.U32 R141, RZ, RZ, 0x2f800000 ;  /* 0x2f800000ff8d7424 */ /* 0x000fe200078e00ff */
[----:B------:R-:W-:Y:S01]  /*9690*/  ISETP.NE.AND P3, PT, R11, 0x1, PT ;  /* 0x000000010b00780c */ /* 0x000fe20003f65270 */
[----:B------:R-:W-:Y:S01]  /*96a0*/  BSSY.RECONVERGENT B1, `(.L_x_4835) ;  /* 0x000004e000017945 */ /* 0x000fe20003800200 */
[----:B------:R-:W-:Y:S01]  /*96b0*/  LOP3.LUT R96, R96, 0xffffffef, RZ, 0xc0, !PT ;  /* 0xffffffef60607812 */ /* 0x000fe200078ec0ff */
[----:B------:R-:W-:Y:S01]  /*96c0*/  FFMA.FTZ R5, R10, R141, 1.1641532182693481445e-10 ;  /* 0x2f0000000a057423 */ /* 0x000fe2000001008d */
[----:B-----5:R-:W-:Y:S01]  /*96d0*/  HADD2.F32 R10, -RZ, R88.H0_H0 ;  /* 0x20000058ff0a7230 */ /* 0x020fe20000004100 */
[----:B------:R-:W2:Y:S01]  /*96e0*/  LDC R155, c[0x0][0x408] ;  /* 0x00010200ff9b7b82 */ /* 0x000ea20000000800 */
[----:B------:R-:W-:Y:S02]  /*96f0*/  IMAD.MOV.U32 R13, RZ, RZ, 0x2 ;  /* 0x00000002ff0d7424 */ /* 0x000fe400078e00ff */
[----:B-1----:R-:W-:-:S02]  /*9700*/  FSETP.GTU.FTZ.AND P2, PT, R5, R156, PT ;  /* 0x0000009c0500720b */ /* 0x002fc40003f5c000 */
[----:B------:R-:W-:Y:S02]  /*9710*/  MOV R5, R8 ;  /* 0x0000000800057202 */ /* 0x000fe40000000f00 */
        /* <DEDUP_REMOVED lines=13> */
.L_x_4837:
        /* <DEDUP_REMOVED lines=13> */
.L_x_4839:
[----:B------:R-:W-:Y:S05]  /*98c0*/  BSYNC.RECONVERGENT B2 ;  /* 0x0000000000027941 */ /* 0x000fea0003800200 */
.L_x_4838:
        /* <DEDUP_REMOVED lines=43> */
.L_x_4836:
[----:B------:R-:W-:Y:S05]  /*9b80*/  BSYNC.RECONVERGENT B1 ;  /* 0x0000000000017941 */ /* 0x000fea0003800200 */
.L_x_4835:
        /* <DEDUP_REMOVED lines=12> */
[----:B------:R-:W-:-:S03]  /*9c50*/  MOV R5, R8 ;  /* 0x0000000800057202 */ /* 0x000fc60000000f00 */
        /* <DEDUP_REMOVED lines=12> */
.L_x_4842:
        /* <DEDUP_REMOVED lines=13> */
.L_x_4844:
[----:B------:R-:W-:Y:S05]  /*9df0*/  BSYNC.RECONVERGENT B2 ;  /* 0x0000000000027941 */ /* 0x000fea0003800200 */
.L_x_4843:
        /* <DEDUP_REMOVED lines=43> */
.L_x_4841:
[----:B------:R-:W-:Y:S05]  /*a0b0*/  BSYNC.RECONVERGENT B1 ;  /* 0x0000000000017941 */ /* 0x000fea0003800200 */
.L_x_4840:
        /* <DEDUP_REMOVED lines=22> */
.L_x_4847:
        /* <DEDUP_REMOVED lines=13> */
.L_x_4849:
[----:B------:R-:W-:Y:S05]  /*a2f0*/  BSYNC.RECONVERGENT B2 ;  /* 0x0000000000027941 */ /* 0x000fea0003800200 */
.L_x_4848:
        /* <DEDUP_REMOVED lines=43> */
.L_x_4846:
[----:B------:R-:W-:Y:S05]  /*a5b0*/  BSYNC.RECONVERGENT B1 ;  /* 0x0000000000017941 */ /* 0x000fea0003800200 */
.L_x_4845:
[----:B------:R-:W-:Y:S01]  /*a5c0*/  I2FP.F32.U32 R12, R5 ;  /* 0x00000005000c7245 */ /* 0x000fe20000201000 */
[----:B------:R-:W-:Y:S01]  /*a5d0*/  HADD2.F32 R14, -RZ, R28.H1_H1 ;  /* 0x3000001cff0e7230 */ /* 0x000fe20000004100 */
[----:B------:R-:W-:Y:S01]  /*a5e0*/  BSSY.RECONVERGENT B1, `(.L_x_4850) ;  /* 0x0000050000017945 */ /* 0x000fe20003800200 */
[----:B------:R-:W-:Y:S02]  /*a5f0*/  IMAD.MOV.U32 R15, RZ, RZ, 0x2 ;  /* 0x00000002ff0f7424 */ /* 0x000fe400078e00ff */
[----:B------:R-:W-:Y:S01]  /*a600*/  FFMA.FTZ R5, R12, R141, 1.1641532182693481445e-10 ;  /* 0x2f0000000c057423 */ /* 0x000fe2000001008d */
[----:B------:R-:W-:Y:S01]  /*a610*/  FMUL.FTZ R12, R14, R155 ;  /* 0x0000009b0e0c7220 */ /* 0x000fe20000410000 */
[----:B------:R-:W-:-:S03]  /*a620*/  @P1 HADD2.F32 R14, -RZ, R24.H1_H1 ;  /* 0x30000018ff0e1230 */ /* 0x000fc60000004100 */
[----:B------:R-:W-:-:S04]  /*a630*/  FSETP.GTU.FTZ.AND P2, PT, R5, R156, PT ;  /* 0x0000009c0500720b */ /* 0x000fc80003f5c000 */
[----:B------:R-:W-:-:S05]  /*a640*/  FSEL R12, R12, RZ, !P2 ;  /* 0x000000ff0c0c7208 */ /* 0x000fca0005000000 */
[----:B------:R-:W-:Y:S01]  /*a650*/  FADD.FTZ R5, R11, R12 ;  /* 0x0000000c0b057221 */ /* 0x000fe20000010000 */
[----:B------:R-:W-:Y:S02]  /*a660*/  SEL R11, RZ, 0x1, P2 ;  /* 0x00000001ff0b7807 */ /* 0x000fe40001000000 */
[----:B------:R-:W-:Y:S01]  /*a670*/  ISETP.NE.AND P2, PT, R13, 0x1, PT ;  /* 0x000000010d00780c */ /* 0x000fe20003f45270 */
[----:B------:R-:W-:Y:S01]  /*a680*/  @P1 FADD.FTZ R99, R14, R5 ;  /* 0x000000050e631221 */ /* 0x000fe20000010000 */
[----:B------:R-:W-:Y:S01]  /*a690*/  @!P1 MOV R99, R5 ;  /* 0x0000000500639202 */ /* 0x000fe20000000f00 */
[----:B------:R-:W-:-:S03]  /*a6a0*/  IMAD.MOV.U32 R5, RZ, RZ, R8 ;  /* 0x000000ffff057224 */ /* 0x000fc600078e0008 */
        /* <DEDUP_REMOVED lines=10> */
.L_x_4852:
        /* <DEDUP_REMOVED lines=13> */
.L_x_4854:
[----:B------:R-:W-:Y:S05]  /*a820*/  BSYNC.RECONVERGENT B2 ;  /* 0x0000000000027941 */ /* 0x000fea0003800200 */
.L_x_4853:
        /* <DEDUP_REMOVED lines=43> */
.L_x_4851:
[----:B------:R-:W-:Y:S05]  /*aae0*/  BSYNC.RECONVERGENT B1 ;  /* 0x0000000000017941 */ /* 0x000fea0003800200 */
.L_x_4850:
        /* <DEDUP_REMOVED lines=22> */
.L_x_4857:
        /* <DEDUP_REMOVED lines=13> */
.L_x_4859:
[----:B------:R-:W-:Y:S05]  /*ad20*/  BSYNC.RECONVERGENT B2 ;  /* 0x0000000000027941 */ /* 0x000fea0003800200 */
.L_x_4858:
        /* <DEDUP_REMOVED lines=43> */
.L_x_4856:
[----:B------:R-:W-:Y:S05]  /*afe0*/  BSYNC.RECONVERGENT B1 ;  /* 0x0000000000017941 */ /* 0x000fea0003800200 */
.L_x_4855:
        /* <DEDUP_REMOVED lines=13> */
[----:B------:R-:W-:Y:S02]  /*b0c0*/  @!P1 IMAD.MOV.U32 R100, RZ, RZ, R88 ;  /* 0x000000ffff649224 */ /* 0x000fe400078e0058 */
[----:B------:R-:W-:-:S03]  /*b0d0*/  HFMA2 R88, -RZ, RZ, 0, 1.1920928955078125e-07 ;  /* 0x00000002ff587431 */ /* 0x000fc600000001ff */
        /* <DEDUP_REMOVED lines=10> */
.L_x_4862:
        /* <DEDUP_REMOVED lines=13> */
.L_x_4864:
[----:B------:R-:W-:Y:S05]  /*b250*/  BSYNC.RECONVERGENT B2 ;  /* 0x0000000000027941 */ /* 0x000fea0003800200 */
.L_x_4863:
        /* <DEDUP_REMOVED lines=43> */
.L_x_4861:
[----:B------:R-:W-:Y:S05]  /*b510*/  BSYNC.RECONVERGENT B1 ;  /* 0x0000000000017941 */ /* 0x000fea0003800200 */
.L_x_4860:
        /* <DEDUP_REMOVED lines=22> */
.L_x_4867:
        /* <DEDUP_REMOVED lines=13> */
.L_x_4869:
[----:B------:R-:W-:Y:S05]  /*b750*/  BSYNC.RECONVERGENT B2 ;  /* 0x0000000000027941 */ /* 0x000fea0003800200 */
.L_x_4868:
[----:B------:R-:W-:Y:S01]  /*b760*/  IMAD.WIDE.U32 R4, R95, -0x326172a9, RZ ;  /* 0xcd9e8d575f047825 */ /* 0x000fe200078e00ff */
[----:B------:R-:W-:-:S04]  /*b770*/  LOP3.LUT R14, R7, UR9, R89, 0x96, !PT ;  /* 0x00000009070e7c12 */ /* 0x000fc8000f8e9659 */
[----:B0-----:R-:W-:Y:S01]  /*b780*/  LOP3.LUT R128, R6, UR8, R5, 0x96, !PT ;  /* 0x0000000806807c12 */ /* 0x001fe2000f8e9605 */
        /* <DEDUP_REMOVED lines=40> */
.L_x_4866:
[----:B------:R-:W-:Y:S05]  /*ba10*/  BSYNC.RECONVERGENT B1 ;  /* 0x0000000000017941 */ /* 0x000fea0003800200 */
.L_x_4865:
[----:B------:R-:W-:Y:S01]  /*ba20*/  I2FP.F32.U32 R14, R15 ;  /* 0x0000000f000e7245 */ /* 0x000fe20000201000 */
[----:B------:R-:W-:Y:S01]  /*ba30*/  HADD2.F32 R16, -RZ, R29.H1_H1 ;  /* 0x3000001dff107230 */ /* 0x000fe20000004100 */
[----:B------:R-:W-:Y:S01]  /*ba40*/  BSSY.RECONVERGENT B1, `(.L_x_4870) ;  /* 0x0000051000017945 */ /* 0x000fe20003800200 */
[----:B------:R-:W-:Y:S01]  /*ba50*/  IMAD.MOV.U32 R88, RZ, RZ, 0x2 ;  /* 0x00000002ff587424 */ /* 0x000fe200078e00ff */
[----:B------:R-:W-:Y:S01]  /*ba60*/  MOV R15, R8 ;  /* 0x00000008000f7202 */ /* 0x000fe20000000f00 */
[----:B------:R-:W-:Y:S01]  /*ba70*/  FFMA.FTZ R5, R14, R141, 1.1641532182693481445e-10 ;  /* 0x2f0000000e057423 */ /* 0x000fe2000001008d */
[----:B------:R-:W-:Y:S01]  /*ba80*/  FMUL.FTZ R14, R16, R155 ;  /* 0x0000009b100e7220 */ /* 0x000fe20000410000 */
[----:B------:R-:W-:-:S03]  /*ba90*/  @P1 HADD2.F32 R16, -RZ, R25.H1_H1 ;  /* 0x30000019ff101230 */ /* 0x000fc60000004100 */
        /* <DEDUP_REMOVED lines=18> */
.L_x_4872:
        /* <DEDUP_REMOVED lines=13> */
.L_x_4874:
[----:B------:R-:W-:Y:S05]  /*bc90*/  BSYNC.RECONVERGENT B2 ;  /* 0x0000000000027941 */ /* 0x000fea0003800200 */
.L_x_4873:
        /* <DEDUP_REMOVED lines=43> */
.L_x_4871:
[----:B------:R-:W-:Y:S05]  /*bf50*/  BSYNC.RECONVERGENT B1 ;  /* 0x0000000000017941 */ /* 0x000fea0003800200 */
.L_x_4870:
        /* <DEDUP_REMOVED lines=20> */
.L_x_4877:
        /* <DEDUP_REMOVED lines=13> */
.L_x_4879:
[----:B------:R-:W-:Y:S05]  /*c170*/  BSYNC.RECONVERGENT B2 ;  /* 0x0000000000027941 */ /* 0x000fea0003800200 */
.L_x_4878:
        /* <DEDUP_REMOVED lines=43> */
.L_x_4876:
[----:B------:R-:W-:Y:S05]  /*c430*/  BSYNC.RECONVERGENT B1 ;  /* 0x0000000000017941 */ /* 0x000fea0003800200 */
.L_x_4875:
[----:B------:R-:W-:Y:S01]  /*c440*/  I2FP.F32.U32 R14, R15 ;  /* 0x0000000f000e7245 */ /* 0x000fe20000201000 */
[----:B------:R-:W-:Y:S01]  /*c450*/  HADD2.F32 R88, -RZ, R30.H0_H0 ;  /* 0x2000001eff587230 */ /* 0x000fe20000004100 */
[----:B------:R-:W-:Y:S01]  /*c460*/  BSSY.RECONVERGENT B1, `(.L_x_4880) ;  /* 0x0000050000017945 */ /* 0x000fe20003800200 */
[----:B------:R-:W-:Y:S02]  /*c470*/  @P1 HADD2.F32 R15, -RZ, R26.H0_H0 ;  /* 0x2000001aff0f1230 */ /* 0x000fe40000004100 */
[----:B------:R-:W-:Y:S01]  /*c480*/  FFMA.FTZ R5, R14, R141, 1.1641532182693481445e-10 ;  /* 0x2f0000000e057423 */ /* 0x000fe2000001008d */
[----:B------:R-:W-:-:S04]  /*c490*/  FMUL.FTZ R88, R88, R155 ;  /* 0x0000009b58587220 */ /* 0x000fc80000410000 */
[----:B------:R-:W-:-:S04]  /*c4a0*/  FSETP.GTU.FTZ.AND P3, PT, R5, R156, PT ;  /* 0x0000009c0500720b */ /* 0x000fc80003f7c000 */
[----:B------:R-:W-:Y:S01]  /*c4b0*/  FSEL R5, R88, RZ, !P3 ;  /* 0x000000ff58057208 */ /* 0x000fe20005800000 */
[----:B------:R-:W-:Y:S01]  /*c4c0*/  IMAD.MOV.U32 R88, RZ, RZ, 0x2 ;  /* 0x00000002ff587424 */ /* 0x000fe200078e00ff */
[----:B------:R-:W-:Y:S02]  /*c4d0*/  SEL R14, RZ, 0x1, P3 ;  /* 0x00000001ff0e7807 */ /* 0x000fe40001800000 */
[----:B------:R-:W-:Y:S01]  /*c4e0*/  ISETP.NE.AND P3, PT, R89, 0x1, PT ;  /* 0x000000015900780c */ /* 0x000fe20003f65270 */
[----:B------:R-:W-:Y:S01]  /*c4f0*/  FADD.FTZ R16, R16, R5 ;  /* 0x0000000510107221 */ /* 0x000fe20000010000 */
[----:B------:R-:W-:-:S03]  /*c500*/  IMAD.MOV.U32 R5, RZ, RZ, R8 ;  /* 0x000000ffff057224 */ /* 0x000fc600078e0008 */
[----:B------:R-:W-:Y:S01]  /*c510*/  @P1 FADD.FTZ R114, R15, R16 ;  /* 0x000000100f721221 */ /* 0x000fe20000010000 */
[----:B------:R-:W-:-:S04]  /*c520*/  @!P1 MOV R114, R16 ;  /* 0x0000001000729202 */ /* 0x000fc80000000f00 */
        /* <DEDUP_REMOVED lines=10> */
.L_x_4882:
        /* <DEDUP_REMOVED lines=13> */
.L_x_4884:
[----:B------:R-:W-:Y:S05]  /*c6a0*/  BSYNC.RECONVERGENT B2 ;  /* 0x0000000000027941 */ /* 0x000fea0003800200 */
.L_x_4883:
        /* <DEDUP_REMOVED lines=43> */
.L_x_4881:
[----:B------:R-:W-:Y:S05]  /*c960*/  BSYNC.RECONVERGENT B1 ;  /* 0x0000000000017941 */ /* 0x000fea0003800200 */
.L_x_4880:
        /* <DEDUP_REMOVED lines=20> */
.L_x_4887:
        /* <DEDUP_REMOVED lines=13> */
.L_x_4889:
[----:B------:R-:W-:Y:S05]  /*cb80*/  BSYNC.RECONVERGENT B2 ;  /* 0x0000000000027941 */ /* 0x000fea0003800200 */
.L_x_4888:
        /* <DEDUP_REMOVED lines=43> */
.L_x_4886:
[----:B------:R-:W-:Y:S05]  /*ce40*/  BSYNC.RECONVERGENT B1 ;  /* 0x0000000000017941 */ /* 0x000fea0003800200 */
.L_x_4885:
[----:B------:R-:W-:Y:S01]  /*ce50*/  I2FP.F32.U32 R16, R16 ;  /* 0x0000001000107245 */ /* 0x000fe20000201000 */
[----:B------:R-:W-:Y:S01]  /*ce60*/  HADD2.F32 R88, -RZ, R30.H1_H1 ;  /* 0x3000001eff587230 */ /* 0x000fe20000004100 */
[----:B------:R-:W-:Y:S01]  /*ce70*/  BSSY.RECONVERGENT B1, `(.L_x_4890) ;  /* 0x0000051000017945 */ /* 0x000fe20003800200 */
[----:B0-----:R-:W-:Y:S02]  /*ce80*/  @P1 HADD2.F32 R128, -RZ, R26.H1_H1 ;  /* 0x3000001aff801230 */ /* 0x001fe40000004100 */
        /* <DEDUP_REMOVED lines=22> */
.L_x_4892:
        /* <DEDUP_REMOVED lines=13> */
.L_x_4894:
[----:B------:R-:W-:Y:S05]  /*d0c0*/  BSYNC.RECONVERGENT B2 ;  /* 0x0000000000027941 */ /* 0x000fea0003800200 */
.L_x_4893:
        /* <DEDUP_REMOVED lines=43> */
.L_x_4891:
[----:B------:R-:W-:Y:S05]  /*d380*/  BSYNC.RECONVERGENT B1 ;  /* 0x0000000000017941 */ /* 0x000fea0003800200 */
.L_x_4890:
        /* <DEDUP_REMOVED lines=20> */
.L_x_4897:
        /* <DEDUP_REMOVED lines=13> */
.L_x_4899:
[----:B------:R-:W-:Y:S05]  /*d5a0*/  BSYNC.RECONVERGENT B2 ;  /* 0x0000000000027941 */ /* 0x000fea0003800200 */
.L_x_4898:
        /* <DEDUP_REMOVED lines=43> */
.L_x_4896:
[----:B------:R-:W-:Y:S05]  /*d860*/  BSYNC.RECONVERGENT B1 ;  /* 0x0000000000017941 */ /* 0x000fea0003800200 */
.L_x_4895:
        /* <DEDUP_REMOVED lines=13> */
[--C-:B------:R-:W-:Y:S01]  /*d940*/  @!P1 IMAD.MOV.U32 R129, RZ, RZ, R16.reuse ;  /* 0x000000ffff819224 */ /* 0x100fe200078e0010 */
[----:B------:R-:W-:Y:S02]  /*d950*/  PRMT R16, R5, 0x7610, R16 ;  /* 0x0000761005107816 */ /* 0x000fe40000000010 */
[----:B------:R-:W-:Y:S02]  /*d960*/  MOV R5, R8 ;  /* 0x0000000800057202 */ /* 0x000fe40000000f00 */
        /* <DEDUP_REMOVED lines=10> */
.L_x_4902:
        /* <DEDUP_REMOVED lines=13> */
.L_x_4904:
[----:B------:R-:W-:Y:S05]  /*dae0*/  BSYNC.RECONVERGENT B2 ;  /* 0x0000000000027941 */ /* 0x000fea0003800200 */
.L_x_4903:
        /* <DEDUP_REMOVED lines=35> */
[----:B------:R-:W-:Y:S01]  /*dd20*/  LOP3.LUT R3, R88, UR33, R5, 0x96, !PT ;  /* 0x0000002158037c12 */ /* 0x000fe2000f8e9605 */
[----:B------:R-:W-:-:S04]  /*dd30*/  IMAD.WIDE.U32 R88, R89, -0x326172a9, RZ ;  /* 0xcd9e8d5759587825 */ /* 0x000fc800078e00ff */
[----:B------:R-:W-:Y:S01]  /*dd40*/  IMAD.MOV.U32 R5, RZ, RZ, R152 ;  /* 0x000000ffff057224 */ /* 0x000fe200078e0098 */
[----:B------:R-:W-:Y:S02]  /*dd50*/  LOP3.LUT R4, R4, UR35, R89, 0x96, !PT ;  /* 0x0000002304047c12 */ /* 0x000fe4000f8e9659 */
[----:B------:R-:W-:Y:S01]  /*dd60*/  MOV R8, R88 ;  /* 0x0000005800087202 */ /* 0x000fe20000000f00 */
[----:B------:R-:W-:-:S04]  /*dd70*/  IMAD.WIDE.U32 R88, R3, -0x2daee0ad, RZ ;  /* 0xd2511f5303587825 */ /* 0x000fc800078e00ff */
[----:B------:R-:W-:Y:S01]  /*dd80*/  IMAD.MOV.U32 R152, RZ, RZ, R88 ;  /* 0x000000ffff987224 */ /* 0x000fe200078e0058 */
[----:B------:R-:W-:-:S07]  /*dd90*/  LOP3.LUT R3, R150, UR36, R89, 0x96, !PT ;  /* 0x0000002496037c12 */ /* 0x000fce000f8e9659 */
.L_x_4901:
[----:B------:R-:W-:Y:S05]  /*dda0*/  BSYNC.RECONVERGENT B1 ;  /* 0x0000000000017941 */ /* 0x000fea0003800200 */
.L_x_4900:
[----:B------:R-:W-:Y:S01]  /*ddb0*/  I2FP.F32.U32 R88, R5 ;  /* 0x0000000500587245 */ /* 0x000fe20000201000 */
[----:B------:R-:W-:Y:S01]  /*ddc0*/  HADD2.F32 R90, -RZ, R91.H1_H1 ;  /* 0x3000005bff5a7230 */ /* 0x000fe20000004100 */
        /* <DEDUP_REMOVED lines=18> */
.L_x_4907:
        /* <DEDUP_REMOVED lines=15> */
.L_x_4909:
[----:B------:R-:W-:Y:S05]  /*dfe0*/  BSYNC.RECONVERGENT B2 ;  /* 0x0000000000027941 */ /* 0x000fea0003800200 */
.L_x_4908:
        /* <DEDUP_REMOVED lines=36> */
[----:B------:R-:W-:Y:S01]  /*e230*/  IMAD.MOV.U32 R8, RZ, RZ, R88 ;  /* 0x000000ffff087224 */ /* 0x000fe200078e0058 */
[----:B------:R-:W-:Y:S01]  /*e240*/  LOP3.LUT R4, R4, UR35, R89, 0x96, !PT ;  /* 0x0000002304047c12 */ /* 0x000fe2000f8e9659 */
[----:B------:R-:W-:-:S04]  /*e250*/  IMAD.WIDE.U32 R88, R3, -0x2daee0ad, RZ ;  /* 0xd2511f5303587825 */ /* 0x000fc800078e00ff */
[----:B------:R-:W-:Y:S01]  /*e260*/  IMAD.MOV.U32 R5, RZ, RZ, RZ ;  /* 0x000000ffff057224 */ /* 0x000fe200078e00ff */
[----:B------:R-:W-:Y:S02]  /*e270*/  LOP3.LUT R3, R90, UR36, R89, 0x96, !PT ;  /* 0x000000245a037c12 */ /* 0x000fe4000f8e9659 */
[----:B------:R-:W-:Y:S01]  /*e280*/  MOV R89, R152 ;  /* 0x0000009800597202 */ /* 0x000fe20000000f00 */
[----:B------:R-:W-:-:S07]  /*e290*/  IMAD.MOV.U32 R152, RZ, RZ, R88 ;  /* 0x000000ffff987224 */ /* 0x000fce00078e0058 */
.L_x_4906:
[----:B------:R-:W-:Y:S05]  /*e2a0*/  BSYNC.RECONVERGENT B1 ;  /* 0x0000000000017941 */ /* 0x000fea0003800200 */
.L_x_4905:
[----:B------:R-:W-:Y:S02]  /*e2b0*/  I2FP.F32.U32 R88, R89 ;  /* 0x0000005900587245 */ /* 0x000fe40000201000 */
[----:B------:R-:W-:-:S03]  /*e2c0*/  PRMT R90, R157, 0x5410, R158 ;  /* 0x000054109d5a7816 */ /* 0x000fc6000000009e */
[----:B------:R-:W-:Y:S01]  /*e2d0*/  FFMA.FTZ R141, R88, R141, 1.1641532182693481445e-10 ;  /* 0x2f000000588d7423 */ /* 0x000fe2000001008d */
[----:B------:R-:W-:-:S04]  /*e2e0*/  HADD2.F32 R88, -RZ, R31.H1_H1 ;  /* 0x3000001fff587230 */ /* 0x000fc80000004100 */
[----:B------:R-:W-:Y:S01]  /*e2f0*/  FSETP.GTU.FTZ.AND P6, PT, R141, R156, PT ;  /* 0x0000009c8d00720b */ /* 0x000fe20003fdc000 */
[----:B------:R-:W-:Y:S01]  /*e300*/  FMUL.FTZ R88, R88, R155 ;  /* 0x0000009b58587220 */ /* 0x000fe20000410000 */
[----:B------:R-:W-:-:S04]  /*e310*/  @P1 HADD2.F32 R141, -RZ, R27.H1_H1 ;  /* 0x3000001bff8d1230 */ /* 0x000fc80000004100 */
[----:B------:R-:W-:Y:S02]  /*e320*/  FSEL R89, R88, RZ, !P6 ;  /* 0x000000ff58597208 */ /* 0x000fe40007000000 */
[----:B------:R-:W-:-:S03]  /*e330*/  SEL R88, RZ, 0x1, P6 ;  /* 0x00000001ff587807 */ /* 0x000fc60003000000 */
[----:B------:R-:W-:Y:S01]  /*e340*/  FADD.FTZ R150, R150, R89 ;  /* 0x0000005996967221 */ /* 0x000fe20000010000 */
[----:B------:R-:W-:Y:S02]  /*e350*/  PRMT R89, R17, 0x5410, R154 ;  /* 0x0000541011597816 */ /* 0x000fe4000000009a */
[----:B------:R-:W-:Y:S01]  /*e360*/  PRMT R17, R88, 0x7610, R17 ;  /* 0x0000761058117816 */ /* 0x000fe20000000011 */
[----:B------:R-:W-:Y:S01]  /*e370*/  @P1 FADD.FTZ R141, R141, R150 ;  /* 0x000000968d8d1221 */ /* 0x000fe20000010000 */
[----:B------:R-:W-:Y:S02]  /*e380*/  @!P1 MOV R141, R150 ;  /* 0x00000096008d9202 */ /* 0x000fe40000000f00 */
[----:B------:R-:W-:Y:S02]  /*e390*/  PRMT R88, R147, 0x5410, R149 ;  /* 0x0000541093587816 */ /* 0x000fe40000000095 */
[----:B------:R-:W-:-:S04]  /*e3a0*/  F2FP.F16.F32.PACK_AB R91, RZ, R141 ;  /* 0x0000008dff5b723e */ /* 0x000fc800000000ff */
[----:B------:R-:W-:Y:S01]  /*e3b0*/  PRMT R91, R153, 0x5410, R91 ;  /* 0x00005410995b7816 */ /* 0x000fe2000000005b */
[----:B------:R-:W-:Y:S06]  /*e3c0*/  BRA `(.L_x_4910) ;  /* 0x0000002800647947 */ /* 0x000fec0003800000 */
.L_x_4829:
        /* <DEDUP_REMOVED lines=16> */
.L_x_4913:
        /* <DEDUP_REMOVED lines=13> */
.L_x_4915:
[----:B------:R-:W-:Y:S05]  /*e5a0*/  BSYNC.RECONVERGENT B2 ;  /* 0x0000000000027941 */ /* 0x000fea0003800200 */
.L_x_4914:
        /* <DEDUP_REMOVED lines=42> */
.L_x_4912:
[----:B------:R-:W-:Y:S05]  /*e850*/  BSYNC.RECONVERGENT B1 ;  /* 0x0000000000017941 */ /* 0x000fea0003800200 */
.L_x_4911:
        /* <DEDUP_REMOVED lines=9> */
[----:B------:R-:W-:Y:S02]  /*e8f0*/  HFMA2 R113, -RZ, RZ, 0, 1.1920928955078125e-07 ;  /* 0x00000002ff717431 */ /* 0x000fe400000001ff */
[----:B-1----:R-:W-:Y:S01]  /*e900*/  FMUL.FTZ R100, R100, R157 ;  /* 0x0000009d64647220 */ /* 0x002fe20000410000 */
[----:B--2---:R-:W-:Y:S01]  /*e910*/  FSETP.GTU.FTZ.AND P2, PT, R5, R156, PT ;  /* 0x0000009c0500720b */ /* 0x004fe20003f5c000 */
[----:B------:R-:W-:-:S03]  /*e920*/  @P1 HADD2.F32 R5, -RZ, R24.H0_H0 ;  /* 0x20000018ff051230 */ /* 0x000fc60000004100 */
        /* <DEDUP_REMOVED lines=15> */
.L_x_4918:
        /* <DEDUP_REMOVED lines=13> */
.L_x_4920:
[----:B------:R-:W-:Y:S05]  /*eaf0*/  BSYNC.RECONVERGENT B2 ;  /* 0x0000000000027941 */ /* 0x000fea0003800200 */
.L_x_4919:
        /* <DEDUP_REMOVED lines=43> */
.L_x_4917:
[----:B------:R-:W-:Y:S05]  /*edb0*/  BSYNC.RECONVERGENT B1 ;  /* 0x0000000000017941 */ /* 0x000fea0003800200 */
.L_x_4916:
[----:B------:R-:W-:Y:S01]  /*edc0*/  I2FP.F32.U32 R100, R5 ;  /* 0x0000000500647245 */ /* 0x000fe20000201000 */
[----:B------:R-:W-:Y:S01]  /*edd0*/  HADD2.F32 R88, -RZ, R88.H1_H1 ;  /* 0x30000058ff587230 */ /* 0x000fe20000004100 */
[----:B------:R-:W-:Y:S01]  /*ede0*/  ISETP.NE.AND P2, PT, R113, 0x1, PT ;  /* 0x000000017100780c */ /* 0x000fe20003f45270 */
[----:B------:R-:W-:Y:S01]  /*edf0*/  BSSY.RECONVERGENT B1, `(.L_x_4921) ;  /* 0x000004f000017945 */ /* 0x000fe20003800200 */
[----:B------:R-:W-:Y:S01]  /*ee00*/  LOP3.LUT R96, R96, 0xfffffff7, RZ, 0xc0, !PT ;  /* 0xfffffff760607812 */ /* 0x000fe200078ec0ff */
[----:B------:R-:W-:Y:S01]  /*ee10*/  FFMA.FTZ R5, R100, R141, 1.1641532182693481445e-10 ;  /* 0x2f00000064057423 */ /* 0x000fe2000001008d */
[----:B------:R-:W-:Y:S01]  /*ee20*/  FMUL.FTZ R88, R88, R157 ;  /* 0x0000009d58587220 */ /* 0x000fe20000410000 */
[----:B------:R-:W-:Y:S02]  /*ee30*/  @P1 HADD2.F32 R100, -RZ, R24.H1_H1 ;  /* 0x30000018ff641230 */ /* 0x000fe40000004100 */
[----:B------:R-:W-:Y:S01]  /*ee40*/  IMAD.MOV.U32 R114, RZ, RZ, 0x2 ;  /* 0x00000002ff727424 */ /* 0x000fe200078e00ff */
[----:B------:R-:W-:-:S02]  /*ee50*/  FSETP.GTU.FTZ.AND P3, PT, R5, R156, PT ;  /* 0x0000009c0500720b */ /* 0x000fc40003f7c000 */
[----:B------:R-:W-:Y:S02]  /*ee60*/  MOV R5, R8 ;  /* 0x0000000800057202 */ /* 0x000fe40000000f00 */
        /* <DEDUP_REMOVED lines=14> */
.L_x_4923:
        /* <DEDUP_REMOVED lines=13> */
.L_x_4925:
[----:B------:R-:W-:Y:S05]  /*f020*/  BSYNC.RECONVERGENT B2 ;  /* 0x0000000000027941 */ /* 0x000fea0003800200 */
.L_x_4924:
        /* <DEDUP_REMOVED lines=43> */
.L_x_4922:
[----:B------:R-:W-:Y:S05]  /*f2e0*/  BSYNC.RECONVERGENT B1 ;  /* 0x0000000000017941 */ /* 0x000fea0003800200 */
.L_x_4921:
[----:B------:R-:W-:Y:S01]  /*f2f0*/  I2FP.F32.U32 R88, R5 ;  /* 0x0000000500587245 */ /* 0x000fe20000201000 */
[----:B------:R-:W-:Y:S01]  /*f300*/  HADD2.F32 R100, -RZ, R89.H0_H0 ;  /* 0x20000059ff647230 */ /* 0x000fe20000004100 */
[----:B------:R-:W-:Y:S01]  /*f310*/  LOP3.LUT R96, R96, 0xfffffffb, RZ, 0xc0, !PT ;  /* 0xfffffffb60607812 */ /* 0x000fe200078ec0ff */
[----:B------:R-:W-:Y:S01]  /*f320*/  BSSY.RECONVERGENT B1, `(.L_x_4926) ;  /* 0x000004f000017945 */ /* 0x000fe20003800200 */
[----:B0-----:R-:W-:Y:S02]  /*f330*/  IMAD.MOV.U32 R128, RZ, RZ, 0x2 ;  /* 0x00000002ff807424 */ /* 0x001fe400078e00ff */
[----:B------:R-:W-:Y:S01]  /*f340*/  FFMA.FTZ R5, R88, R141, 1.1641532182693481445e-10 ;  /* 0x2f00000058057423 */ /* 0x000fe2000001008d */
[----:B------:R-:W-:-:S04]  /*f350*/  FMUL.FTZ R100, R100, R157 ;  /* 0x0000009d64647220 */ /* 0x000fc80000410000 */
[----:B------:R-:W-:Y:S01]  /*f360*/  FSETP.GTU.FTZ.AND P2, PT, R5, R156, PT ;  /* 0x0000009c0500720b */ /* 0x000fe20003f5c000 */
[----:B------:R-:W-:-:S03]  /*f370*/  @P1 HADD2.F32 R5, -RZ, R25.H0_H0 ;  /* 0x20000019ff051230 */ /* 0x000fc60000004100 */
        /* <DEDUP_REMOVED lines=16> */
.L_x_4928:
        /* <DEDUP_REMOVED lines=13> */
.L_x_4930:
[----:B------:R-:W-:Y:S05]  /*f550*/  BSYNC.RECONVERGENT B2 ;  /* 0x0000000000027941 */ /* 0x000fea0003800200 */
.L_x_4929:
        /* <DEDUP_REMOVED lines=43> */
.L_x_4927:
[----:B------:R-:W-:Y:S05]  /*f810*/  BSYNC.RECONVERGENT B1 ;  /* 0x0000000000017941 */ /* 0x000fea0003800200 */
.L_x_4926:
[----:B------:R-:W-:Y:S01]  /*f820*/  I2FP.F32.U32 R88, R5 ;  /* 0x0000000500587245 */ /* 0x000fe20000201000 */
[----:B------:R-:W-:Y:S01]  /*f830*/  HADD2.F32 R114, -RZ, R89.H1_H1 ;  /* 0x30000059ff727230 */ /* 0x000fe20000004100 */
[----:B------:R-:W-:Y:S01]  /*f840*/  LOP3.LUT R96, R96, 0xfffffffd, RZ, 0xc0, !PT ;  /* 0xfffffffd60607812 */ /* 0x000fe200078ec0ff */
[----:B------:R-:W-:Y:S01]  /*f850*/  BSSY.RECONVERGENT B1, `(.L_x_4931) ;  /* 0x000004f000017945 */ /* 0x000fe20003800200 */
[----:B------:R-:W-:Y:S02]  /*f860*/  HFMA2 R129, -RZ, RZ, 0, 1.1920928955078125e-07 ;  /* 0x00000002ff817431 */ /* 0x000fe400000001ff */
[----:B------:R-:W-:Y:S01]  /*f870*/  FFMA.FTZ R5, R88, R141, 1.1641532182693481445e-10 ;  /* 0x2f00000058057423 */ /* 0x000fe2000001008d */
[----:B------:R-:W-:Y:S01]  /*f880*/  FMUL.FTZ R114, R114, R157 ;  /* 0x0000009d72727220 */ /* 0x000fe20000410000 */
[----:B------:R-:W-:-:S03]  /*f890*/  @P1 HADD2.F32 R88, -RZ, R25.H1_H1 ;  /* 0x30000019ff581230 */ /* 0x000fc60000004100 */
[----:B------:R-:W-:Y:S01]  /*f8a0*/  FSETP.GTU.FTZ.AND P2, PT, R5, R156, PT ;  /* 0x0000009c0500720b */ /* 0x000fe20003f5c000 */
[----:B------:R-:W-:-:S03]  /*f8b0*/  IMAD.MOV.U32 R5, RZ, RZ, R8 ;  /* 0x000000ffff057224 */ /* 0x000fc600078e0008 */
        /* <DEDUP_REMOVED lines=15> */
.L_x_4933:
        /* <DEDUP_REMOVED lines=13> */
.L_x_4935:
[----:B------:R-:W-:Y:S05]  /*fa80*/  BSYNC.RECONVERGENT B2 ;  /* 0x0000000000027941 */ /* 0x000fea0003800200 */
.L_x_4934:
        /* <DEDUP_REMOVED lines=43> */
.L_x_4932:
[----:B------:R-:W-:Y:S05]  /*fd40*/  BSYNC.RECONVERGENT B1 ;  /* 0x0000000000017941 */ /* 0x000fea0003800200 */
.L_x_4931:
        /* <DEDUP_REMOVED lines=8> */
[----:B------:R-:W-:Y:S02]  /*fdd0*/  FSETP.GTU.FTZ.AND P2, PT, R5, R156, PT ;  /* 0x0000009c0500720b */ /* 0x000fe40003f5c000 */
        /* <DEDUP_REMOVED lines=14> */
.L_x_4938:
        /* <DEDUP_REMOVED lines=13> */
.L_x_4940:
[----:B------:R-:W-:Y:S05]  /*ff90*/  BSYNC.RECONVERGENT B2 ;  /* 0x0000000000027941 */ /* 0x000fea0003800200 */
.L_x_4939:
        /* <DEDUP_REMOVED lines=37> */
[----:B------:R-:W-:Y:S01]  /*101f0*/  MOV R8, R150 ;  /* 0x0000009600087202 */ /* 0x000fe20000000f00 */
[----:B------:R-:W-:-:S04]  /*10200*/  IMAD.WIDE.U32 R88, R88, -0x2daee0ad, RZ ;  /* 0xd2511f5358587825 */ /* 0x000fc800078e00ff */
[----:B------:R-:W-:Y:S01]  /*10210*/  HFMA2 R150, -RZ, RZ, 0, 0 ;  /* 0x00000000ff967431 */ /* 0x000fe200000001ff */
[----:B------:R-:W-:Y:S01]  /*10220*/  LOP3.LUT R4, R4, UR35, R151, 0x96, !PT ;  /* 0x0000002304047c12 */ /* 0x000fe2000f8e9697 */
[----:B------:R-:W-:Y:S01]  /*10230*/  IMAD.MOV.U32 R152, RZ, RZ, R88 ;  /* 0x000000ffff987224 */ /* 0x000fe200078e0058 */
[----:B------:R-:W-:-:S07]  /*10240*/  LOP3.LUT R3, R128, UR36, R89, 0x96, !PT ;  /* 0x0000002480037c12 */ /* 0x000fce000f8e9659 */
.L_x_4937:
[----:B------:R-:W-:Y:S05]  /*10250*/  BSYNC.RECONVERGENT B1 ;  /* 0x0000000000017941 */ /* 0x000fea0003800200 */
.L_x_4936:
        /* <DEDUP_REMOVED lines=8> */
[----:B------:R-:W-:Y:S01]  /*102e0*/  FSETP.GTU.FTZ.AND P3, PT, R5, R156, PT ;  /* 0x0000009c0500720b */ /* 0x000fe20003f7c000 */
        /* <DEDUP_REMOVED lines=14> */
.L_x_4943:
        /* <DEDUP_REMOVED lines=13> */
.L_x_4945:
[----:B------:R-:W-:Y:S05]  /*104a0*/  BSYNC.RECONVERGENT B2 ;  /* 0x0000000000027941 */ /* 0x000fea0003800200 */
.L_x_4944:
        /* <DEDUP_REMOVED lines=43> */
.L_x_4942:
[----:B------:R-:W-:Y:S05]  /*10760*/  BSYNC.RECONVERGENT B1 ;  /* 0x0000000000017941 */ /* 0x000fea0003800200 */
.L_x_4941:
[----:B------:R-:W-:Y:S01]  /*10770*/  I2FP.F32.U32 R88, R5 ;  /* 0x0000000500587245 */ /* 0x000fe20000201000 */
[----:B------:R-:W-:Y:S01]  /*10780*/  HADD2.F32 R150, -RZ, R91.H0_H0 ;  /* 0x2000005bff967230 */ /* 0x000fe20000004100 */
[----:B------:R-:W-:Y:S01]  /*10790*/  ISETP.NE.AND P5, PT, R151, 0x1, PT ;  /* 0x000000019700780c */ /* 0x000fe20003fa5270 */
[----:B------:R-:W-:Y:S01]  /*107a0*/  BSSY.RECONVERGENT B1, `(.L_x_4946) ;  /* 0x000004d000017945 */ /* 0x000fe20003800200 */
[----:B------:R-:W-:Y:S02]  /*107b0*/  IMAD.MOV.U32 R89, RZ, RZ, R8 ;  /* 0x000000ffff597224 */ /* 0x000fe400078e0008 */
[----:B------:R-:W-:Y:S01]  /*107c0*/  FFMA.FTZ R5, R88, R141, 1.1641532182693481445e-10 ;  /* 0x2f00000058057423 */ /* 0x000fe2000001008d */
[----:B------:R-:W-:Y:S01]  /*107d0*/  FMUL.FTZ R150, R150, R157 ;  /* 0x0000009d96967220 */ /* 0x000fe20000410000 */
[----:B------:R-:W-:-:S03]  /*107e0*/  @P1 HADD2.F32 R88, -RZ, R27.H0_H0 ;  /* 0x2000001bff581230 */ /* 0x000fc60000004100 */
        /* <DEDUP_REMOVED lines=15> */
.L_x_4948:
        /* <DEDUP_REMOVED lines=13> */
.L_x_4950:
[----:B------:R-:W-:Y:S05]  /*109b0*/  BSYNC.RECONVERGENT B2 ;  /* 0x0000000000027941 */ /* 0x000fea0003800200 */
.L_x_4949:
        /* <DEDUP_REMOVED lines=40> */
[----:B------:R-:W-:Y:S01]  /*10c40*/  LOP3.LUT R3, R150, UR36, R89, 0x96, !PT ;  /* 0x0000002496037c12 */ /* 0x000fe2000f8e9659 */
[----:B------:R-:W-:Y:S01]  /*10c50*/  IMAD.MOV.U32 R89, RZ, RZ, R152 ;  /* 0x000000ffff597224 */ /* 0x000fe200078e0098 */
[----:B------:R-:W-:-:S07]  /*10c60*/  MOV R152, R88 ;  /* 0x0000005800987202 */ /* 0x000fce0000000f00 */
.L_x_4947:
[----:B------:R-:W-:Y:S05]  /*10c70*/  BSYNC.RECONVERGENT B1 ;  /* 0x0000000000017941 */ /* 0x000fea0003800200 */
.L_x_4946:
[----:B------:R-:W-:Y:S01]  /*10c80*/  I2FP.F32.U32 R88, R89 ;  /* 0x0000005900587245 */ /* 0x000fe20000201000 */
[----:B------:R-:W-:Y:S01]  /*10c90*/  @P1 HADD2.F32 R150, -RZ, R27.H1_H1 ;  /* 0x3000001bff961230 */ /* 0x000fe20000004100 */
[----:B------:R-:W-:Y:S02]  /*10ca0*/  PRMT R90, R158, 0x5410, R90 ;  /* 0x000054109e5a7816 */ /* 0x000fe4000000005a */
[----:B------:R-:W-:Y:S01]  /*10cb0*/  PRMT R89, R153, 0x5410, R155 ;  /* 0x0000541099597816 */ /* 0x000fe2000000009b */
[----:B------:R-:W-:Y:S01]  /*10cc0*/  FFMA.FTZ R141, R88, R141, 1.1641532182693481445e-10 ;  /* 0x2f000000588d7423 */ /* 0x000fe2000001008d */
[----:B------:R-:W-:-:S04]  /*10cd0*/  HADD2.F32 R88, -RZ, R91.H1_H1 ;  /* 0x3000005bff587230 */ /* 0x000fc80000004100 */
[----:B------:R-:W-:Y:S01]  /*10ce0*/  FSETP.GTU.FTZ.AND P5, PT, R141, R156, PT ;  /* 0x0000009c8d00720b */ /* 0x000fe20003fbc000 */
[----:B------:R-:W-:-:S05]  /*10cf0*/  FMUL.FTZ R88, R88, R157 ;  /* 0x0000009d58587220 */ /* 0x000fca0000410000 */
[----:B------:R-:W-:Y:S02]  /*10d00*/  FSEL R141, R88, RZ, !P5 ;  /* 0x000000ff588d7208 */ /* 0x000fe40006800000 */
[----:B------:R-:W-:Y:S02]  /*10d10*/  PLOP3.LUT P5, PT, P5, PT, PT, 0x8, 0x80 ;  /* 0x000000000080781c */ /* 0x000fe40002fae170 */
[----:B------:R-:W-:Y:S01]  /*10d20*/  PRMT R88, R147, 0x5410, R149 ;  /* 0x0000541093587816 */ /* 0x000fe20000000095 */
[----:B------:R-:W-:-:S05]  /*10d30*/  @P1 FADD.FTZ R141, R150, R141 ;  /* 0x0000008d968d1221 */ /* 0x000fca0000010000 */
[----:B------:R-:W-:-:S04]  /*10d40*/  F2FP.F16.F32.PACK_AB R91, RZ, R141 ;  /* 0x0000008dff5b723e */ /* 0x000fc800000000ff */
[----:B------:R-:W-:-:S07]  /*10d50*/  PRMT R91, R154, 0x5410, R91 ;  /* 0x000054109a5b7816 */ /* 0x000fce000000005b */
.L_x_4910:
[----:B------:R-:W0:Y:S01]  /*10d60*/  LDC.64 R150, c[0x0][0x3a8] ;  /* 0x0000ea00ff967b82 */ /* 0x000e220000000a00 */
[----:B------:R-:W-:Y:S02]  /*10d70*/  SEL R155, RZ, 0x1000000, !P5 ;  /* 0x01000000ff9b7807 */ /* 0x000fe40006800000 */
[----:B------:R-:W-:Y:S02]  /*10d80*/  SEL R153, RZ, 0x10000, !P4 ;  /* 0x00010000ff997807 */ /* 0x000fe40006000000 */
[C---:B------:R-:W-:Y:S02]  /*10d90*/  LOP3.LUT P6, RZ, R96.reuse, 0x8, RZ, 0xc0, !PT ;  /* 0x0000000860ff7812 */ /* 0x040fe400078cc0ff */
[C---:B------:R-:W-:Y:S02]  /*10da0*/  LOP3.LUT P5, RZ, R96.reuse, 0x4, RZ, 0xc0, !PT ;  /* 0x0000000460ff7812 */ /* 0x040fe400078ac0ff */
        /* <DEDUP_REMOVED lines=11> */
[----:B------:R0:W-:Y:S02]  /*10e60*/  STG.E.128 desc[UR10][R150.64], R88 ;  /* 0x0000005896007986 */ /* 0x0001e4000c101d0a */
[----:B0-----:R-:W0:Y:S01]  /*10e70*/  LDC.64 R88, c[0x0][0x3b0] ;  /* 0x0000ec00ff587b82 */ /* 0x001e220000000a00 */
[----:B------:R-:W-:Y:S02]  /*10e80*/  LOP3.LUT R91, R156, R149, RZ, 0xfc, !PT ;  /* 0x000000959c5b7212 */ /* 0x000fe400078efcff */
[----:B------:R-:W-:Y:S01]  /*10e90*/  LOP3.LUT R90, R147, R154, RZ, 0xfc, !PT ;  /* 0x0000009a935a7212 */ /* 0x000fe200078efcff */
[----:B0-----:R-:W-:-:S05]  /*10ea0*/  IMAD.WIDE.U32 R88, R148, 0x8, R88 ;  /* 0x0000000894587825 */ /* 0x001fca00078e0058 */
[----:B------:R0:W-:Y:S01]  /*10eb0*/  STG.E.64 desc[UR10][R88.64], R90 ;  /* 0x0000005a58007986 */ /* 0x0001e2000c101b0a */
[----:B------:R-:W-:Y:S05]  /*10ec0*/  @!P0 BRA `(.L_x_4951) ;  /* 0x0000000000508947 */ /* 0x000fea0003800000 */
[----:B0-----:R-:W-:Y:S01]  /*10ed0*/  IMAD.U32 R88, R16, 0x10000, RZ ;  /* 0x0001000010587824 */ /* 0x001fe200078e00ff */
[----:B------:R-:W-:Y:S02]  /*10ee0*/  LOP3.LUT R90, R17, 0xffff, RZ, 0xc0, !PT ;  /* 0x0000ffff115a7812 */ /* 0x000fe400078ec0ff */
[----:B------:R-:W-:Y:S02]  /*10ef0*/  PRMT R147, R15, 0x7104, RZ ;  /* 0x000071040f937816 */ /* 0x000fe400000000ff */
[----:B------:R-:W-:Y:S02]  /*10f00*/  LOP3.LUT R91, R88, 0xff0000, RZ, 0xc0, !PT ;  /* 0x00ff0000585b7812 */ /* 0x000fe400078ec0ff */
[----:B------:R-:W0:Y:S01]  /*10f10*/  LDC.64 R88, c[0x0][0x3b8] ;  /* 0x0000ee00ff587b82 */ /* 0x000e220000000a00 */
[----:B------:R-:W-:Y:S02]  /*10f20*/  LOP3.LUT R154, R13, 0xff, RZ, 0xc0, !PT ;  /* 0x000000ff0d9a7812 */ /* 0x000fe400078ec0ff */
[----:B------:R-:W-:-:S02]  /*10f30*/  PRMT R90, R91, 0x4210, R90 ;  /* 0x000042105b5a7816 */ /* 0x000fc4000000005a */
[----:B------:R-:W-:Y:S01]  /*10f40*/  LOP3.LUT R150, R12, 0xff, RZ, 0xc0, !PT ;  /* 0x000000ff0c967812 */ /* 0x000fe200078ec0ff */
[----:B------:R-:W-:Y:S01]  /*10f50*/  IMAD.WIDE.U32 R154, R154, 0x1000000, RZ ;  /* 0x010000009a9a7825 */ /* 0x000fe200078e00ff */
[----:B------:R-:W-:Y:S02]  /*10f60*/  LOP3.LUT R147, R90, 0xff00, R147, 0xf8, !PT ;  /* 0x0000ff005a937812 */ /* 0x000fe400078ef893 */
[----:B------:R-:W-:Y:S01]  /*10f70*/  LOP3.LUT R90, R11, 0xff, RZ, 0xc0, !PT ;  /* 0x000000ff0b5a7812 */ /* 0x000fe200078ec0ff */
[----:B------:R-:W-:Y:S01]  /*10f80*/  IMAD.WIDE.U32 R150, R150, 0x10000, RZ ;  /* 0x0001000096967825 */ /* 0x000fe200078e00ff */
[----:B------:R-:W-:-:S03]  /*10f90*/  LOP3.LUT R147, R147, 0xff, R14, 0xf8, !PT ;  /* 0x000000ff93937812 */ /* 0x000fc600078ef80e */
[----:B------:R-:W-:Y:S01]  /*10fa0*/  IMAD.WIDE.U32 R90, R90, 0x100, RZ ;  /* 0x000001005a5a7825 */ /* 0x000fe200078e00ff */
[----:B------:R-:W-:Y:S02]  /*10fb0*/  LOP3.LUT R147, R151, R147, R155, 0xfe, !PT ;  /* 0x0000009397937212 */ /* 0x000fe400078efe9b */
[----:B------:R-:W-:Y:S02]  /*10fc0*/  LOP3.LUT R151, R90, R154, R150, 0xfe, !PT ;  /* 0x0000009a5a977212 */ /* 0x000fe400078efe96 */
[----:B------:R-:W-:Y:S02]  /*10fd0*/  LOP3.LUT R91, R147, R91, RZ, 0xfc, !PT ;  /* 0x0000005b935b7212 */ /* 0x000fe400078efcff */
[----:B------:R-:W-:Y:S01]  /*10fe0*/  LOP3.LUT R90, R151, 0xff, R10, 0xf8, !PT ;  /* 0x000000ff975a7812 */ /* 0x000fe200078ef80a */
[----:B0-----:R-:W-:-:S05]  /*10ff0*/  IMAD.WIDE.U32 R88, R148, 0x8, R88 ;  /* 0x0000000894587825 */ /* 0x001fca00078e0058 */
[----:B------:R1:W-:Y:S02]  /*11000*/  STG.E.64 desc[UR10][R88.64], R90 ;  /* 0x0000005a58007986 */ /* 0x0003e4000c101b0a */
.L_x_4951:
[----:B------:R-:W-:Y:S01]  /*11010*/  MOV R147, R152 ;  /* 0x0000009800937202 */ /* 0x000fe20000000f00 */
[----:B------:R-:W-:-:S07]  /*11020*/  VIADD R148, R148, 0x80 ;  /* 0x0000008094947836 */ /* 0x000fce0000000000 */
.L_x_4828:
[----:B------:R-:W-:Y:S05]  /*11030*/  BSYNC.RECONVERGENT B0 ;  /* 0x0000000000007941 */ /* 0x000fea0003800200 */
.L_x_4827:
        /* <DEDUP_REMOVED lines=35> */
.L_x_4957:
        /* <DEDUP_REMOVED lines=13> */
.L_x_4959:
[----:B------:R-:W-:Y:S05]  /*11340*/  BSYNC.RECONVERGENT B2 ;  /* 0x0000000000027941 */ /* 0x000fea0003800200 */
.L_x_4958:
        /* <DEDUP_REMOVED lines=41> */
[----:B------:R-:W-:-:S07]  /*115e0*/  IMAD.MOV.U32 R10, RZ, RZ, R147 ;  /* 0x000000ffff0a7224 */ /* 0x000fce00078e0093 */
.L_x_4956:
[----:B------:R-:W-:Y:S05]  /*115f0*/  BSYNC.RECONVERGENT B1 ;  /* 0x0000000000017941 */ /* 0x000fea0003800200 */
.L_x_4955:
        /* <DEDUP_REMOVED lines=10> */
[----:B------:R-:W-:-:S02]  /*116a0*/  IMAD.MOV.U32 R5, RZ, RZ, R8 ;  /* 0x000000ffff057224 */ /* 0x000fc400078e0008 */
[----:B-1----:R-:W-:Y:S02]  /*116b0*/  FMUL.FTZ R11, R11, R156 ;  /* 0x0000009c0b0b7220 */ /* 0x002fe40000410000 */
[----:B--2---:R-:W-:-:S04]  /*116c0*/  FSETP.GTU.FTZ.AND P3, PT, R10, R155, PT ;  /* 0x0000009b0a00720b */ /* 0x004fc80003f7c000 */
        /* <DEDUP_REMOVED lines=12> */
.L_x_4962:
        /* <DEDUP_REMOVED lines=13> */
.L_x_4964:
[----:B------:R-:W-:Y:S05]  /*11860*/  BSYNC.RECONVERGENT B2 ;  /* 0x0000000000027941 */ /* 0x000fea0003800200 */
.L_x_4963:
        /* <DEDUP_REMOVED lines=43> */
.L_x_4961:
[----:B------:R-:W-:Y:S05]  /*11b20*/  BSYNC.RECONVERGENT B1 ;  /* 0x0000000000017941 */ /* 0x000fea0003800200 */
.L_x_4960:
        /* <DEDUP_REMOVED lines=25> */
.L_x_4967:
        /* <DEDUP_REMOVED lines=13> */
.L_x_4969:
[----:B------:R-:W-:Y:S05]  /*11d90*/  BSYNC.RECONVERGENT B2 ;  /* 0x0000000000027941 */ /* 0x000fea0003800200 */
.L_x_4968:
        /* <DEDUP_REMOVED lines=43> */
.L_x_4966:
[----:B------:R-:W-:Y:S05]  /*12050*/  BSYNC.RECONVERGENT B1 ;  /* 0x0000000000017941 */ /* 0x000fea0003800200 */
.L_x_4965:
        /* <DEDUP_REMOVED lines=22> */
.L_x_4972:
        /* <DEDUP_REMOVED lines=13> */
.L_x_4974:
[----:B------:R-:W-:Y:S05]  /*12290*/  BSYNC.RECONVERGENT B2 ;  /* 0x0000000000027941 */ /* 0x000fea0003800200 */
.L_x_4973:
        /* <DEDUP_REMOVED lines=43> */
.L_x_4971:
[----:B------:R-:W-:Y:S05]  /*12550*/  BSYNC.RECONVERGENT B1 ;  /* 0x0000000000017941 */ /* 0x000fea0003800200 */
.L_x_4970:
        /* <DEDUP_REMOVED lines=8> */
[----:B------:R-:W-:Y:S01]  /*125e0*/  IMAD.MOV.U32 R13, RZ, RZ, R8 ;  /* 0x000000ffff0d7224 */ /* 0x000fe200078e0008 */
[----:B------:R-:W-:Y:S02]  /*125f0*/  SEL R5, RZ, 0x1, P2 ;  /* 0x00000001ff057807 */ /* 0x000fe40001000000 */
[----:B------:R-:W-:Y:S01]  /*12600*/  ISETP.NE.AND P2, PT, R15, 0x1, PT ;  /* 0x000000010f00780c */ /* 0x000fe20003f45270 */
[----:B------:R-:W-:-:S04]  /*12610*/  FADD.FTZ R11, R11, R12 ;  /* 0x0000000c0b0b7221 */ /* 0x000fc80000010000 */
[--C-:B------:R-:W-:Y:S01]  /*12620*/  @P1 FADD.FTZ R101, R14, R11.reuse ;  /* 0x0000000b0e651221 */ /* 0x100fe20000010000 */
[--C-:B------:R-:W-:Y:S02]  /*12630*/  @!P1 IMAD.MOV.U32 R101, RZ, RZ, R11.reuse ;  /* 0x000000ffff659224 */ /* 0x100fe400078e000b */
[----:B------:R-:W-:Y:S01]  /*12640*/  HFMA2 R14, -RZ, RZ, 0, 1.1920928955078125e-07 ;  /* 0x00000002ff0e7431 */ /* 0x000fe200000001ff */
[----:B------:R-:W-:Y:S02]  /*12650*/  PRMT R11, R5, 0x7610, R11 ;  /* 0x00007610050b7816 */ /* 0x000fe4000000000b */
        /* <DEDUP_REMOVED lines=10> */
.L_x_4977:
        /* <DEDUP_REMOVED lines=13> */
.L_x_4979:
[----:B------:R-:W-:Y:S05]  /*127d0*/  BSYNC.RECONVERGENT B2 ;  /* 0x0000000000027941 */ /* 0x000fea0003800200 */
.L_x_4978:
        /* <DEDUP_REMOVED lines=43> */
.L_x_4976:
[----:B------:R-:W-:Y:S05]  /*12a90*/  BSYNC.RECONVERGENT B1 ;  /* 0x0000000000017941 */ /* 0x000fea0003800200 */
.L_x_4975:
        /* <DEDUP_REMOVED lines=22> */
.L_x_4982:
        /* <DEDUP_REMOVED lines=13> */
.L_x_4984:
[----:B------:R-:W-:Y:S05]  /*12cd0*/  BSYNC.RECONVERGENT B2 ;  /* 0x0000000000027941 */ /* 0x000fea0003800200 */
.L_x_4983:
        /* <DEDUP_REMOVED lines=43> */
.L_x_4981:
[----:B------:R-:W-:Y:S05]  /*12f90*/  BSYNC.RECONVERGENT B1 ;  /* 0x0000000000017941 */ /* 0x000fea0003800200 */
.L_x_4980:
[----:B------:R-:W-:Y:S01]  /*12fa0*/  I2FP.F32.U32 R5, R5 ;  /* 0x0000000500057245 */ /* 0x000fe20000201000 */
[----:B------:R-:W-:Y:S01]  /*12fb0*/  HADD2.F32 R13, -RZ, R29.H0_H0 ;  /* 0x2000001dff0d7230 */ /* 0x000fe20000004100 */
[----:B------:R-:W-:Y:S01]  /*12fc0*/  BSSY.RECONVERGENT B1, `(.L_x_4985) ;  /* 0x0000050000017945 */ /* 0x000fe20003800200 */
[----:B------:R-:W-:Y:S02]  /*12fd0*/  IMAD.MOV.U32 R16, RZ, RZ, 0x2 ;  /* 0x00000002ff107424 */ /* 0x000fe400078e00ff */
        /* <DEDUP_REMOVED lines=21> */
.L_x_4987:
        /* <DEDUP_REMOVED lines=13> */
.L_x_4989:
[----:B------:R-:W-:Y:S05]  /*13200*/  BSYNC.RECONVERGENT B2 ;  /* 0x0000000000027941 */ /* 0x000fea0003800200 */
.L_x_4988:
        /* <DEDUP_REMOVED lines=43> */
.L_x_4986:
[----:B------:R-:W-:Y:S05]  /*134c0*/  BSYNC.RECONVERGENT B1 ;  /* 0x0000000000017941 */ /* 0x000fea0003800200 */
.L_x_4985:
        /* <DEDUP_REMOVED lines=22> */
.L_x_4992:
        /* <DEDUP_REMOVED lines=13> */
.L_x_4994:
[----:B------:R-:W-:Y:S05]  /*13700*/  BSYNC.RECONVERGENT B2 ;  /* 0x0000000000027941 */ /* 0x000fea0003800200 */
.L_x_4993:
        /* <DEDUP_REMOVED lines=43> */
.L_x_4991:
[----:B------:R-:W-:Y:S05]  /*139c0*/  BSYNC.RECONVERGENT B1 ;  /* 0x0000000000017941 */ /* 0x000fea0003800200 */
.L_x_4990:
        /* <DEDUP_REMOVED lines=8> */
[----:B------:R-:W-:Y:S01]  /*13a50*/  FSEL R14, R15, RZ, !P2 ;  /* 0x000000ff0f0e7208 */ /* 0x000fe20005000000 */
[----:B------:R-:W-:Y:S01]  /*13a60*/  IMAD.MOV.U32 R15, RZ, RZ, R8 ;  /* 0x000000ffff0f7224 */ /* 0x000fe200078e0008 */
        /* <DEDUP_REMOVED lines=16> */
.L_x_4997:
        /* <DEDUP_REMOVED lines=13> */
.L_x_4999:
[----:B------:R-:W-:Y:S05]  /*13c40*/  BSYNC.RECONVERGENT B2 ;  /* 0x0000000000027941 */ /* 0x000fea0003800200 */
.L_x_4998:
        /* <DEDUP_REMOVED lines=43> */
.L_x_4996:
[----:B------:R-:W-:Y:S05]  /*13f00*/  BSYNC.RECONVERGENT B1 ;  /* 0x0000000000017941 */ /* 0x000fea0003800200 */
.L_x_4995:
        /* <DEDUP_REMOVED lines=20> */
.L_x_5002:
        /* <DEDUP_REMOVED lines=13> */
.L_x_5004:
[----:B------:R-:W-:Y:S05]  /*14120*/  BSYNC.RECONVERGENT B2 ;  /* 0x0000000000027941 */ /* 0x000fea0003800200 */
.L_x_5003:
        /* <DEDUP_REMOVED lines=43> */
.L_x_5001:
[----:B------:R-:W-:Y:S05]  /*143e0*/  BSYNC.RECONVERGENT B1 ;  /* 0x0000000000017941 */ /* 0x000fea0003800200 */
.L_x_5000:
[----:B------:R-:W-:Y:S01]  /*143f0*/  I2FP.F32.U32 R5, R5 ;  /* 0x0000000500057245 */ /* 0x000fe20000201000 */
[----:B------:R-:W-:Y:S01]  /*14400*/  HADD2.F32 R15, -RZ, R30.H0_H0 ;  /* 0x2000001eff0f7230 */ /* 0x000fe20000004100 */
[----:B------:R-:W-:Y:S01]  /*14410*/  BSSY.RECONVERGENT B1, `(.L_x_5005) ;  /* 0x0000050000017945 */ /* 0x000fe20003800200 */
[----:B------:R-:W-:Y:S02]  /*14420*/  HFMA2 R89, -RZ, RZ, 0, 1.1920928955078125e-07 ;  /* 0x00000002ff597431 */ /* 0x000fe400000001ff */
        /* <DEDUP_REMOVED lines=21> */
.L_x_5007:
        /* <DEDUP_REMOVED lines=13> */
.L_x_5009:
[----:B------:R-:W-:Y:S05]  /*14650*/  BSYNC.RECONVERGENT B2 ;  /* 0x0000000000027941 */ /* 0x000fea0003800200 */
.L_x_5008:
        /* <DEDUP_REMOVED lines=43> */
.L_x_5006:
[----:B------:R-:W-:Y:S05]  /*14910*/  BSYNC.RECONVERGENT B1 ;  /* 0x0000000000017941 */ /* 0x000fea0003800200 */
.L_x_5005:
        /* <DEDUP_REMOVED lines=20> */
.L_x_5012:
        /* <DEDUP_REMOVED lines=13> */
.L_x_5014:
[----:B------:R-:W-:Y:S05]  /*14b30*/  BSYNC.RECONVERGENT B2 ;  /* 0x0000000000027941 */ /* 0x000fea0003800200 */
.L_x_5013:
        /* <DEDUP_REMOVED lines=43> */
.L_x_5011:
[----:B------:R-:W-:Y:S05]  /*14df0*/  BSYNC.RECONVERGENT B1 ;  /* 0x0000000000017941 */ /* 0x000fea0003800200 */
.L_x_5010:
[----:B------:R-:W-:Y:S01]  /*14e00*/  I2FP.F32.U32 R5, R5 ;  /* 0x0000000500057245 */ /* 0x000fe20000201000 */
[----:B------:R-:W-:Y:S01]  /*14e10*/  HADD2.F32 R89, -RZ, R30.H1_H1 ;  /* 0x3000001eff597230 */ /* 0x000fe20000004100 */
[----:B------:R-:W-:Y:S01]  /*14e20*/  BSSY.RECONVERGENT B1, `(.L_x_5015) ;  /* 0x0000051000017945 */ /* 0x000fe20003800200 */
[----:B0-----:R-:W-:Y:S02]  /*14e30*/  @P1 HADD2.F32 R130, -RZ, R26.H1_H1 ;  /* 0x3000001aff821230 */ /* 0x001fe40000004100 */
        /* <DEDUP_REMOVED lines=22> */
.L_x_5017:
        /* <DEDUP_REMOVED lines=13> */
.L_x_5019:
[----:B------:R-:W-:Y:S05]  /*15070*/  BSYNC.RECONVERGENT B2 ;  /* 0x0000000000027941 */ /* 0x000fea0003800200 */
.L_x_5018:
        /* <DEDUP_REMOVED lines=43> */
.L_x_5016:
[----:B------:R-:W-:Y:S05]  /*15330*/  BSYNC.RECONVERGENT B1 ;  /* 0x0000000000017941 */ /* 0x000fea0003800200 */
.L_x_5015:
        /* <DEDUP_REMOVED lines=20> */
.L_x_5022:
        /* <DEDUP_REMOVED lines=13> */
.L_x_5024:
[----:B------:R-:W-:Y:S05]  /*15550*/  BSYNC.RECONVERGENT B2 ;  /* 0x0000000000027941 */ /* 0x000fea0003800200 */
.L_x_5023:
        /* <DEDUP_REMOVED lines=43> */
.L_x_5021:
[----:B------:R-:W-:Y:S05]  /*15810*/  BSYNC.RECONVERGENT B1 ;  /* 0x0000000000017941 */ /* 0x000fea0003800200 */
.L_x_5020:
        /* <DEDUP_REMOVED lines=26> */
.L_x_5027:
        /* <DEDUP_REMOVED lines=13> */
.L_x_5029:
[----:B------:R-:W-:Y:S05]  /*15a90*/  BSYNC.RECONVERGENT B2 ;  /* 0x0000000000027941 */ /* 0x000fea0003800200 */
.L_x_5028:
        /* <DEDUP_REMOVED lines=34> */
[----:B------:R-:W-:Y:S01]  /*15cc0*/  IMAD.MOV.U32 R151, RZ, RZ, RZ ;  /* 0x000000ffff977224 */ /* 0x000fe200078e00ff */
[----:B------:R-:W-:Y:S01]  /*15cd0*/  LOP3.LUT R3, R88, UR33, R5, 0x96, !PT ;  /* 0x0000002158037c12 */ /* 0x000fe2000f8e9605 */
[----:B------:R-:W-:Y:S01]  /*15ce0*/  IMAD.WIDE.U32 R88, R89, -0x326172a9, RZ ;  /* 0xcd9e8d5759587825 */ /* 0x000fe200078e00ff */
[----:B------:R-:W-:-:S03]  /*15cf0*/  MOV R5, R152 ;  /* 0x0000009800057202 */ /* 0x000fc60000000f00 */
[----:B------:R-:W-:Y:S01]  /*15d00*/  IMAD.MOV.U32 R8, RZ, RZ, R88 ;  /* 0x000000ffff087224 */ /* 0x000fe200078e0058 */
[----:B------:R-:W-:Y:S01]  /*15d10*/  LOP3.LUT R4, R4, UR35, R89, 0x96, !PT ;  /* 0x0000002304047c12 */ /* 0x000fe2000f8e9659 */
[----:B------:R-:W-:-:S04]  /*15d20*/  IMAD.WIDE.U32 R88, R3, -0x2daee0ad, RZ ;  /* 0xd2511f5303587825 */ /* 0x000fc800078e00ff */
[----:B------:R-:W-:Y:S01]  /*15d30*/  IMAD.MOV.U32 R152, RZ, RZ, R88 ;  /* 0x000000ffff987224 */ /* 0x000fe200078e0058 */
[----:B------:R-:W-:-:S07]  /*15d40*/  LOP3.LUT R3, R150, UR36, R89, 0x96, !PT ;  /* 0x0000002496037c12 */ /* 0x000fce000f8e9659 */
.L_x_5026:
[----:B------:R-:W-:Y:S05]  /*15d50*/  BSYNC.RECONVERGENT B1 ;  /* 0x0000000000017941 */ /* 0x000fea0003800200 */
.L_x_5025:
        /* <DEDUP_REMOVED lines=20> */
.L_x_5032:
        /* <DEDUP_REMOVED lines=15> */
.L_x_5034:
[----:B------:R-:W-:Y:S05]  /*15f90*/  BSYNC.RECONVERGENT B2 ;  /* 0x0000000000027941 */ /* 0x000fea0003800200 */
.L_x_5033:
        /* <DEDUP_REMOVED lines=43> */
.L_x_5031:
[----:B------:R-:W-:Y:S05]  /*16250*/  BSYNC.RECONVERGENT B1 ;  /* 0x0000000000017941 */ /* 0x000fea0003800200 */
.L_x_5030:
[----:B------:R-:W-:Y:S01]  /*16260*/  I2FP.F32.U32 R89, R89 ;  /* 0x0000005900597245 */ /* 0x000fe20000201000 */
[----:B------:R-:W-:Y:S01]  /*16270*/  @P1 HADD2.F32 R91, -RZ, R27.H1_H1 ;  /* 0x3000001bff5b1230 */ /* 0x000fe20000004100 */
[----:B------:R-:W-:-:S03]  /*16280*/  PRMT R90, R157, 0x5410, R158 ;  /* 0x000054109d5a7816 */ /* 0x000fc6000000009e */
[----:B------:R-:W-:Y:S01]  /*16290*/  FFMA.FTZ R142, R89, R142, 1.1641532182693481445e-10 ;  /* 0x2f000000598e7423 */ /* 0x000fe2000001008e */
[----:B------:R-:W-:-:S04]  /*162a0*/  HADD2.F32 R89, -RZ, R31.H1_H1 ;  /* 0x3000001fff597230 */ /* 0x000fc80000004100 */
[----:B------:R-:W-:Y:S01]  /*162b0*/  FSETP.GTU.FTZ.AND P6, PT, R142, R155, PT ;  /* 0x0000009b8e00720b */ /* 0x000fe20003fdc000 */
[----:B------:R-:W-:-:S03]  /*162c0*/  FMUL.FTZ R89, R89, R156 ;  /* 0x0000009c59597220 */ /* 0x000fc60000410000 */
[----:B------:R-:W-:Y:S02]  /*162d0*/  SEL R88, RZ, 0x1, P6 ;  /* 0x00000001ff587807 */ /* 0x000fe40003000000 */
[----:B------:R-:W-:-:S05]  /*162e0*/  FSEL R89, R89, RZ, !P6 ;  /* 0x000000ff59597208 */ /* 0x000fca0007000000 */
[----:B------:R-:W-:Y:S01]  /*162f0*/  FADD.FTZ R150, R150, R89 ;  /* 0x0000005996967221 */ /* 0x000fe20000010000 */
[----:B------:R-:W-:Y:S02]  /*16300*/  PRMT R89, R17, 0x5410, R154 ;  /* 0x0000541011597816 */ /* 0x000fe4000000009a */
[----:B------:R-:W-:Y:S01]  /*16310*/  PRMT R17, R88, 0x7610, R17 ;  /* 0x0000761058117816 */ /* 0x000fe20000000011 */
[--C-:B------:R-:W-:Y:S01]  /*16320*/  @P1 FADD.FTZ R142, R91, R150.reuse ;  /* 0x000000965b8e1221 */ /* 0x100fe20000010000 */
[----:B------:R-:W-:Y:S01]  /*16330*/  @!P1 IMAD.MOV.U32 R142, RZ, RZ, R150 ;  /* 0x000000ffff8e9224 */ /* 0x000fe200078e0096 */
[----:B------:R-:W-:-:S04]  /*16340*/  PRMT R88, R147, 0x5410, R149 ;  /* 0x0000541093587816 */ /* 0x000fc80000000095 */
[----:B------:R-:W-:-:S04]  /*16350*/  F2FP.F16.F32.PACK_AB R91, RZ, R142 ;  /* 0x0000008eff5b723e */ /* 0x000fc800000000ff */
[----:B------:R-:W-:Y:S01]  /*16360*/  PRMT R91, R153, 0x5410, R91 ;  /* 0x00005410995b7816 */ /* 0x000fe2000000005b */
[----:B------:R-:W-:Y:S06]  /*16370*/  BRA `(.L_x_5035) ;  /* 0x0000002800647947 */ /* 0x000fec0003800000 */
.L_x_4954:
        /* <DEDUP_REMOVED lines=16> */
.L_x_5038:
        /* <DEDUP_REMOVED lines=13> */
.L_x_5040:
[----:B------:R-:W-:Y:S05]  /*16550*/  BSYNC.RECONVERGENT B2 ;  /* 0x0000000000027941 */ /* 0x000fea0003800200 */
.L_x_5039:
        /* <DEDUP_REMOVED lines=42> */
.L_x_5037:
[----:B------:R-:W-:Y:S05]  /*16800*/  BSYNC.RECONVERGENT B1 ;  /* 0x0000000000017941 */ /* 0x000fea0003800200 */
.L_x_5036:
[----:B------:R-:W1:Y:S01]  /*16810*/  LDC R157, c[0x0][0x408] ;  /* 0x00010200ff9d7b82 */ /* 0x000e620000000800 */
[----:B------:R-:W-:Y:S01]  /*16820*/  I2FP.F32.U32 R5, R19 ;  /* 0x0000001300057245 */ /* 0x000fe20000201000 */
[----:B------:R-:W-:Y:S01]  /*16830*/  IMAD.MOV.U32 R142, RZ, RZ, 0x2f800000 ;  /* 0x2f800000ff8e7424 */ /* 0x000fe200078e00ff */
[----:B------:R-:W-:Y:S01]  /*16840*/  ISETP.NE.AND P2, PT, R101, 0x1, PT ;  /* 0x000000016500780c */ /* 0x000fe20003f45270 */
[----:B-----5:R-:W-:Y:S01]  /*16850*/  HADD2.F32 R102, -RZ, R88.H0_H0 ;  /* 0x20000058ff667230 */ /* 0x020fe20000004100 */
[----:B------:R-:W-:Y:S01]  /*16860*/  LOP3.LUT R96, R96, 0xffffffef, RZ, 0xc0, !PT ;  /* 0xffffffef60607812 */ /* 0x000fe200078ec0ff */
[----:B------:R-:W-:Y:S01]  /*16870*/  FFMA.FTZ R5, R5, R142, 1.1641532182693481445e-10 ;  /* 0x2f00000005057423 */ /* 0x000fe2000001008e */
[----:B------:R-:W-:Y:S01]  /*16880*/  @P1 HADD2.F32 R116, -RZ, R24.H0_H0 ;  /* 0x20000018ff741230 */ /* 0x000fe20000004100 */
[----:B------:R-:W2:Y:S01]  /*16890*/  LDC R156, c[0x0][0x404] ;  /* 0x00010100ff9c7b82 */ /* 0x000ea20000000800 */
[----:B------:R-:W-:Y:S01]  /*168a0*/  BSSY.RECONVERGENT B1, `(.L_x_5041) ;  /* 0x000004c000017945 */ /* 0x000fe20003800200 */
[----:B------:R-:W-:-:S02]  /*168b0*/  IMAD.MOV.U32 R115, RZ, RZ, 0x2 ;  /* 0x00000002ff737424 */ /* 0x000fc400078e00ff */
[----:B-1----:R-:W-:Y:S01]  /*168c0*/  FMUL.FTZ R102, R102, R157 ;  /* 0x0000009d66667220 */ /* 0x002fe20000410000 */
[----:B--2---:R-:W-:Y:S02]  /*168d0*/  FSETP.GTU.FTZ.AND P3, PT, R5, R156, PT ;  /* 0x0000009c0500720b */ /* 0x004fe40003f7c000 */
        /* <DEDUP_REMOVED lines=15> */
.L_x_5043:
        /* <DEDUP_REMOVED lines=13> */
.L_x_5045:
[----:B------:R-:W-:Y:S05]  /*16aa0*/  BSYNC.RECONVERGENT B2 ;  /* 0x0000000000027941 */ /* 0x000fea0003800200 */
.L_x_5044:
        /* <DEDUP_REMOVED lines=43> */
.L_x_5042:
[----:B------:R-:W-:Y:S05]  /*16d60*/  BSYNC.RECONVERGENT B1 ;  /* 0x0000000000017941 */ /* 0x000fea0003800200 */
.L_x_5041:
[----:B------:R-:W-:Y:S01]  /*16d70*/  I2FP.F32.U32 R5, R5 ;  /* 0x0000000500057245 */ /* 0x000fe20000201000 */
[----:B------:R-:W-:Y:S01]  /*16d80*/  HADD2.F32 R88, -RZ, R88.H1_H1 ;  /* 0x30000058ff587230 */ /* 0x000fe20000004100 */
[----:B------:R-:W-:Y:S01]  /*16d90*/  LOP3.LUT R96, R96, 0xfffffff7, RZ, 0xc0, !PT ;  /* 0xfffffff760607812 */ /* 0x000fe200078ec0ff */
        /* <DEDUP_REMOVED lines=22> */
.L_x_5048:
        /* <DEDUP_REMOVED lines=13> */
.L_x_5050:
[----:B------:R-:W-:Y:S05]  /*16fd0*/  BSYNC.RECONVERGENT B2 ;  /* 0x0000000000027941 */ /* 0x000fea0003800200 */
.L_x_5049:
        /* <DEDUP_REMOVED lines=43> */
.L_x_5047:
[----:B------:R-:W-:Y:S05]  /*17290*/  BSYNC.RECONVERGENT B1 ;  /* 0x0000000000017941 */ /* 0x000fea0003800200 */
.L_x_5046:
[----:B------:R-:W-:Y:S01]  /*172a0*/  I2FP.F32.U32 R5, R5 ;  /* 0x0000000500057245 */ /* 0x000fe20000201000 */
[----:B------:R-:W-:Y:S01]  /*172b0*/  HADD2.F32 R88, -RZ, R89.H0_H0 ;  /* 0x20000059ff587230 */ /* 0x000fe20000004100 */
[----:B------:R-:W-:Y:S01]  /*172c0*/  LOP3.LUT R96, R96, 0xfffffffb, RZ, 0xc0, !PT ;  /* 0xfffffffb60607812 */ /* 0x000fe200078ec0ff */
[----:B------:R-:W-:Y:S01]  /*172d0*/  @P1 HADD2.F32 R115, -RZ, R25.H0_H0 ;  /* 0x20000019ff731230 */ /* 0x000fe20000004100 */
[----:B------:R-:W-:Y:S01]  /*172e0*/  BSSY.RECONVERGENT B1, `(.L_x_5051) ;  /* 0x000004e000017945 */ /* 0x000fe20003800200 */
[----:B------:R-:W-:Y:S01]  /*172f0*/  FFMA.FTZ R5, R5, R142, 1.1641532182693481445e-10 ;  /* 0x2f00000005057423 */ /* 0x000fe2000001008e */
[----:B------:R-:W-:Y:S01]  /*17300*/  FMUL.FTZ R88, R88, R157 ;  /* 0x0000009d58587220 */ /* 0x000fe20000410000 */
[----:B0-----:R-:W-:-:S03]  /*17310*/  HFMA2 R130, -RZ, RZ, 0, 1.1920928955078125e-07 ;  /* 0x00000002ff827431 */ /* 0x001fc600000001ff */
        /* <DEDUP_REMOVED lines=17> */
.L_x_5053:
        /* <DEDUP_REMOVED lines=13> */
.L_x_5055:
[----:B------:R-:W-:Y:S05]  /*17500*/  BSYNC.RECONVERGENT B2 ;  /* 0x0000000000027941 */ /* 0x000fea0003800200 */
.L_x_5054:
        /* <DEDUP_REMOVED lines=43> */
.L_x_5052:
[----:B------:R-:W-:Y:S05]  /*177c0*/  BSYNC.RECONVERGENT B1 ;  /* 0x0000000000017941 */ /* 0x000fea0003800200 */
.L_x_5051:
        /* <DEDUP_REMOVED lines=25> */
.L_x_5058:
        /* <DEDUP_REMOVED lines=13> */
.L_x_5060:
[----:B------:R-:W-:Y:S05]  /*17a30*/  BSYNC.RECONVERGENT B2 ;  /* 0x0000000000027941 */ /* 0x000fea0003800200 */
.L_x_5059:
        /* <DEDUP_REMOVED lines=43> */
.L_x_5057:
[----:B------:R-:W-:Y:S05]  /*17cf0*/  BSYNC.RECONVERGENT B1 ;  /* 0x0000000000017941 */ /* 0x000fea0003800200 */
.L_x_5056:
        /* <DEDUP_REMOVED lines=8> */
[----:B------:R-:W-:-:S03]  /*17d80*/  IMAD.MOV.U32 R5, RZ, RZ, R8 ;  /* 0x000000ffff057224 */ /* 0x000fc600078e0008 */
        /* <DEDUP_REMOVED lines=14> */
.L_x_5063:
        /* <DEDUP_REMOVED lines=13> */
.L_x_5065:
[----:B------:R-:W-:Y:S05]  /*17f40*/  BSYNC.RECONVERGENT B2 ;  /* 0x0000000000027941 */ /* 0x000fea0003800200 */
.L_x_5064:
        /* <DEDUP_REMOVED lines=43> */
.L_x_5062:
[----:B------:R-:W-:Y:S05]  /*18200*/  BSYNC.RECONVERGENT B1 ;  /* 0x0000000000017941 */ /* 0x000fea0003800200 */
.L_x_5061:
        /* <DEDUP_REMOVED lines=23> */
.L_x_5068:
        /* <DEDUP_REMOVED lines=13> */
.L_x_5070:
[----:B------:R-:W-:Y:S05]  /*18450*/  BSYNC.RECONVERGENT B2 ;  /* 0x0000000000027941 */ /* 0x000fea0003800200 */
.L_x_5069:
        /* <DEDUP_REMOVED lines=39> */
[----:B------:R-:W-:Y:S01]  /*186d0*/  IMAD.MOV.U32 R8, RZ, RZ, R160 ;  /* 0x000000ffff087224 */ /* 0x000fe200078e00a0 */
[----:B------:R-:W-:Y:S01]  /*186e0*/  LOP3.LUT R3, R150, UR36, R89, 0x96, !PT ;  /* 0x0000002496037c12 */ /* 0x000fe2000f8e9659 */
[----:B------:R-:W-:Y:S01]  /*186f0*/  IMAD.MOV.U32 R150, RZ, RZ, RZ ;  /* 0x000000ffff967224 */ /* 0x000fe200078e00ff */
[----:B------:R-:W-:-:S07]  /*18700*/  MOV R152, R88 ;  /* 0x0000005800987202 */ /* 0x000fce0000000f00 */
.L_x_5067:
[----:B------:R-:W-:Y:S05]  /*18710*/  BSYNC.RECONVERGENT B1 ;  /* 0x0000000000017941 */ /* 0x000fea0003800200 */
.L_x_5066:
[----:B------:R-:W-:Y:S01]  /*18720*/  I2FP.F32.U32 R5, R5 ;  /* 0x0000000500057245 */ /* 0x000fe20000201000 */
[----:B------:R-:W-:Y:S01]  /*18730*/  HADD2.F32 R88, -RZ, R91.H0_H0 ;  /* 0x2000005bff587230 */ /* 0x000fe20000004100 */
[----:B------:R-:W-:Y:S01]  /*18740*/  ISETP.NE.AND P5, PT, R150, 0x1, PT ;  /* 0x000000019600780c */ /* 0x000fe20003fa5270 */
[----:B------:R-:W-:Y:S01]  /*18750*/  BSSY.RECONVERGENT B1, `(.L_x_5071) ;  /* 0x000004d000017945 */ /* 0x000fe20003800200 */
[----:B------:R-:W-:Y:S01]  /*18760*/  MOV R89, R8 ;  /* 0x0000000800597202 */ /* 0x000fe20000000f00 */
[----:B------:R-:W-:Y:S01]  /*18770*/  FFMA.FTZ R5, R5, R142, 1.1641532182693481445e-10 ;  /* 0x2f00000005057423 */ /* 0x000fe2000001008e */
[----:B------:R-:W-:-:S04]  /*18780*/  FMUL.FTZ R88, R88, R157 ;  /* 0x0000009d58587220 */ /* 0x000fc80000410000 */
[----:B------:R-:W-:Y:S01]  /*18790*/  FSETP.GTU.FTZ.AND P4, PT, R5, R156, PT ;  /* 0x0000009c0500720b */ /* 0x000fe20003f9c000 */
[----:B------:R-:W-:-:S03]  /*187a0*/  IMAD.MOV.U32 R5, RZ, RZ, 0x2 ;  /* 0x00000002ff057424 */ /* 0x000fc600078e00ff */
[----:B------:R-:W-:Y:S01]  /*187b0*/  FSEL R131, R88, RZ, !P4 ;  /* 0x000000ff58837208 */ /* 0x000fe20006000000 */
[----:B------:R-:W-:Y:S01]  /*187c0*/  @P1 HADD2.F32 R88, -RZ, R27.H0_H0 ;  /* 0x2000001bff581230 */ /* 0x000fe20000004100 */
[----:B------:R-:W-:-:S04]  /*187d0*/  PLOP3.LUT P4, PT, P4, PT, PT, 0x8, 0x80 ;  /* 0x000000000080781c */ /* 0x000fc8000278e170 */
        /* <DEDUP_REMOVED lines=11> */
.L_x_5073:
        /* <DEDUP_REMOVED lines=13> */
.L_x_5075:
[----:B------:R-:W-:Y:S05]  /*18960*/  BSYNC.RECONVERGENT B2 ;  /* 0x0000000000027941 */ /* 0x000fea0003800200 */
.L_x_5074:
        /* <DEDUP_REMOVED lines=43> */
.L_x_5072:
[----:B------:R-:W-:Y:S05]  /*18c20*/  BSYNC.RECONVERGENT B1 ;  /* 0x0000000000017941 */ /* 0x000fea0003800200 */
.L_x_5071:
        /* <DEDUP_REMOVED lines=14> */
.L_x_5035:
        /* <DEDUP_REMOVED lines=43> */
.L_x_5076:
[----:B------:R-:W-:Y:S01]  /*18fc0*/  IMAD.MOV.U32 R147, RZ, RZ, R152 ;  /* 0x000000ffff937224 */ /* 0x000fe200078e0098 */
[----:B------:R-:W-:-:S07]  /*18fd0*/  IADD3 R148, PT, PT, R148, 0x80, RZ ;  /* 0x0000008094947810 */ /* 0x000fce0007ffe0ff */
.L_x_4953:
[----:B------:R-:W-:Y:S05]  /*18fe0*/  BSYNC.RECONVERGENT B0 ;  /* 0x0000000000007941 */ /* 0x000fea0003800200 */
.L_x_4952:
        /* <DEDUP_REMOVED lines=35> */
.L_x_5082:
        /* <DEDUP_REMOVED lines=13> */
.L_x_5084:
[----:B------:R-:W-:Y:S05]  /*192f0*/  BSYNC.RECONVERGENT B2 ;  /* 0x0000000000027941 */ /* 0x000fea0003800200 */
.L_x_5083:
        /* <DEDUP_REMOVED lines=42> */
.L_x_5081:
[----:B------:R-:W-:Y:S05]  /*195a0*/  BSYNC.RECONVERGENT B1 ;  /* 0x0000000000017941 */ /* 0x000fea0003800200 */
.L_x_5080:
[----:B------:R-:W1:Y:S01]  /*195b0*/  LDC R156, c[0x0][0x408] ;  /* 0x00010200ff9c7b82 */ /* 0x000e620000000800 */
[----:B------:R-:W-:Y:S01]  /*195c0*/  I2FP.F32.U32 R10, R10 ;  /* 0x0000000a000a7245 */ /* 0x000fe20000201000 */
[----:B------:R-:W-:Y:S01]  /*195d0*/  IMAD.MOV.U32 R143, RZ, RZ, 0x2f800000 ;  /* 0x2f800000ff8f7424 */ /* 0x000fe200078e00ff */
[----:B------:R-:W-:Y:S01]  /*195e0*/  LOP3.LUT R96, R96, 0xffffffef, RZ, 0xc0, !PT ;  /* 0xffffffef60607812 */ /* 0x000fe200078ec0ff */
[----:B-----5:R-:W-:Y:S01]  /*195f0*/  HADD2.F32 R5, -RZ, R88.H0_H0 ;  /* 0x20000058ff057230 */ /* 0x020fe20000004100 */
[----:B------:R-:W-:Y:S01]  /*19600*/  BSSY.RECONVERGENT B1, `(.L_x_5085) ;  /* 0x000004d000017945 */ /* 0x000fe20003800200 */
[----:B------:R-:W-:Y:S01]  /*19610*/  FFMA.FTZ R10, R10, R143, 1.1641532182693481445e-10 ;  /* 0x2f0000000a0a7423 */ /* 0x000fe2000001008f */
[----:B------:R-:W-:Y:S01]  /*19620*/  HFMA2 R13, -RZ, RZ, 0, 1.1920928955078125e-07 ;  /* 0x00000002ff0d7431 */ /* 0x000fe200000001ff */
        /* <DEDUP_REMOVED lines=17> */
.L_x_5087:
        /* <DEDUP_REMOVED lines=13> */
.L_x_5089:
[----:B------:R-:W-:Y:S05]  /*19810*/  BSYNC.RECONVERGENT B2 ;  /* 0x0000000000027941 */ /* 0x000fea0003800200 */
.L_x_5088:
        /* <DEDUP_REMOVED lines=43> */
.L_x_5086:
[----:B------:R-:W-:Y:S05]  /*19ad0*/  BSYNC.RECONVERGENT B1 ;  /* 0x0000000000017941 */ /* 0x000fea0003800200 */
.L_x_5085:
        /* <DEDUP_REMOVED lines=25> */
.L_x_5092:
        /* <DEDUP_REMOVED lines=13> */
.L_x_5094:
[----:B------:R-:W-:Y:S05]  /*19d40*/  BSYNC.RECONVERGENT B2 ;  /* 0x0000000000027941 */ /* 0x000fea0003800200 */
.L_x_5093:
        /* <DEDUP_REMOVED lines=43> */
.L_x_5091:
[----:B------:R-:W-:Y:S05]  /*1a000*/  BSYNC.RECONVERGENT B1 ;  /* 0x0000000000017941 */ /* 0x000fea0003800200 */
.L_x_5090:
        /* <DEDUP_REMOVED lines=22> */
.L_x_5097:
        /* <DEDUP_REMOVED lines=13> */
.L_x_5099:
[----:B------:R-:W-:Y:S05]  /*1a240*/  BSYNC.RECONVERGENT B2 ;  /* 0x0000000000027941 */ /* 0x000fea0003800200 */
.L_x_5098:
        /* <DEDUP_REMOVED lines=43> */
.L_x_5096:
[----:B------:R-:W-:Y:S05]  /*1a500*/  BSYNC.RECONVERGENT B1 ;  /* 0x0000000000017941 */ /* 0x000fea0003800200 */
.L_x_5095:
[----:B------:R-:W-:Y:S01]  /*1a510*/  I2FP.F32.U32 R12, R13 ;  /* 0x0000000d000c7245 */ /* 0x000fe20000201000 */
[----:B------:R-:W-:Y:S01]  /*1a520*/  HADD2.F32 R5, -RZ, R28.H1_H1 ;  /* 0x3000001cff057230 */ /* 0x000fe20000004100 */
[----:B------:R-:W-:Y:S01]  /*1a530*/  BSSY.RECONVERGENT B1, `(.L_x_5100) ;  /* 0x0000051000017945 */ /* 0x000fe20003800200 */
[----:B------:R-:W-:Y:S01]  /*1a540*/  @P1 HADD2.F32 R14, -RZ, R24.H1_H1 ;  /* 0x30000018ff0e1230 */ /* 0x000fe20000004100 */
[----:B------:R-:W-:Y:S01]  /*1a550*/  MOV R13, R8 ;  /* 0x00000008000d7202 */ /* 0x000fe20000000f00 */
        /* <DEDUP_REMOVED lines=21> */
.L_x_5102:
        /* <DEDUP_REMOVED lines=13> */
.L_x_5104:
[----:B------:R-:W-:Y:S05]  /*1a780*/  BSYNC.RECONVERGENT B2 ;  /* 0x0000000000027941 */ /* 0x000fea0003800200 */
.L_x_5103:
        /* <DEDUP_REMOVED lines=43> */
.L_x_5101:
[----:B------:R-:W-:Y:S05]  /*1aa40*/  BSYNC.RECONVERGENT B1 ;  /* 0x0000000000017941 */ /* 0x000fea0003800200 */
.L_x_5100:
        /* <DEDUP_REMOVED lines=22> */
.L_x_5107:
        /* <DEDUP_REMOVED lines=13> */
.L_x_5109:
[----:B------:R-:W-:Y:S05]  /*1ac80*/  BSYNC.RECONVERGENT B2 ;  /* 0x0000000000027941 */ /* 0x000fea0003800200 */
.L_x_5108:
        /* <DEDUP_REMOVED lines=43> */
.L_x_5106:
[----:B------:R-:W-:Y:S05]  /*1af40*/  BSYNC.RECONVERGENT B1 ;  /* 0x0000000000017941 */ /* 0x000fea0003800200 */
.L_x_5105:
        /* <DEDUP_REMOVED lines=25> */
.L_x_5112:
        /* <DEDUP_REMOVED lines=13> */
.L_x_5114:
[----:B------:R-:W-:Y:S05]  /*1b1b0*/  BSYNC.RECONVERGENT B2 ;  /* 0x0000000000027941 */ /* 0x000fea0003800200 */
.L_x_5113:
        /* <DEDUP_REMOVED lines=43> */
.L_x_5111:
[----:B------:R-:W-:Y:S05]  /*1b470*/  BSYNC.RECONVERGENT B1 ;  /* 0x0000000000017941 */ /* 0x000fea0003800200 */
.L_x_5110:
        /* <DEDUP_REMOVED lines=22> */
.L_x_5117:
        /* <DEDUP_REMOVED lines=13> */
.L_x_5119:
[----:B------:R-:W-:Y:S05]  /*1b6b0*/  BSYNC.RECONVERGENT B2 ;  /* 0x0000000000027941 */ /* 0x000fea0003800200 */
.L_x_5118:
        /* <DEDUP_REMOVED lines=43> */
.L_x_5116:
[----:B------:R-:W-:Y:S05]  /*1b970*/  BSYNC.RECONVERGENT B1 ;  /* 0x0000000000017941 */ /* 0x000fea0003800200 */
.L_x_5115:
[----:B------:R-:W-:Y:S01]  /*1b980*/  I2FP.F32.U32 R14, R5 ;  /* 0x00000005000e7245 */ /* 0x000fe20000201000 */
[----:B------:R-:W-:Y:S01]  /*1b990*/  HADD2.F32 R5, -RZ, R29.H1_H1 ;  /* 0x3000001dff057230 */ /* 0x000fe20000004100 */
[----:B------:R-:W-:Y:S01]  /*1b9a0*/  BSSY.RECONVERGENT B1, `(.L_x_5120) ;  /* 0x0000051000017945 */ /* 0x000fe20003800200 */
[----:B------:R-:W-:Y:S02]  /*1b9b0*/  @P1 HADD2.F32 R16, -RZ, R25.H1_H1 ;  /* 0x30000019ff101230 */ /* 0x000fe40000004100 */
[----:B------:R-:W-:Y:S02]  /*1b9c0*/  HFMA2 R89, -RZ, RZ, 0, 1.1920928955078125e-07 ;  /* 0x00000002ff597431 */ /* 0x000fe400000001ff */
        /* <DEDUP_REMOVED lines=21> */
.L_x_5122:
        /* <DEDUP_REMOVED lines=13> */
.L_x_5124:
[----:B------:R-:W-:Y:S05]  /*1bbf0*/  BSYNC.RECONVERGENT B2 ;  /* 0x0000000000027941 */ /* 0x000fea0003800200 */
.L_x_5123:
        /* <DEDUP_REMOVED lines=43> */
.L_x_5121:
[----:B------:R-:W-:Y:S05]  /*1beb0*/  BSYNC.RECONVERGENT B1 ;  /* 0x0000000000017941 */ /* 0x000fea0003800200 */
.L_x_5120:
        /* <DEDUP_REMOVED lines=20> */
.L_x_5127:
        /* <DEDUP_REMOVED lines=13> */
.L_x_5129:
[----:B------:R-:W-:Y:S05]  /*1c0d0*/  BSYNC.RECONVERGENT B2 ;  /* 0x0000000000027941 */ /* 0x000fea0003800200 */
.L_x_5128:
        /* <DEDUP_REMOVED lines=43> */
.L_x_5126:
[----:B------:R-:W-:Y:S05]  /*1c390*/  BSYNC.RECONVERGENT B1 ;  /* 0x0000000000017941 */ /* 0x000fea0003800200 */
.L_x_5125:
[----:B------:R-:W-:Y:S01]  /*1c3a0*/  I2FP.F32.U32 R14, R15 ;  /* 0x0000000f000e7245 */ /* 0x000fe20000201000 */
[----:B------:R-:W-:Y:S01]  /*1c3b0*/  HADD2.F32 R5, -RZ, R30.H0_H0 ;  /* 0x2000001eff057230 */ /* 0x000fe20000004100 */
[----:B------:R-:W-:Y:S01]  /*1c3c0*/  BSSY.RECONVERGENT B1, `(.L_x_5130) ;  /* 0x0000050000017945 */ /* 0x000fe20003800200 */
[----:B------:R-:W-:Y:S02]  /*1c3d0*/  @P1 HADD2.F32 R15, -RZ, R26.H0_H0 ;  /* 0x2000001aff0f1230 */ /* 0x000fe40000004100 */
[----:B------:R-:W-:Y:S01]  /*1c3e0*/  FFMA.FTZ R14, R14, R143, 1.1641532182693481445e-10 ;  /* 0x2f0000000e0e7423 */ /* 0x000fe2000001008f */
[----:B------:R-:W-:Y:S01]  /*1c3f0*/  FMUL.FTZ R5, R5, R156 ;  /* 0x0000009c05057220 */ /* 0x000fe20000410000 */
[----:B0-----:R-:W-:-:S03]  /*1c400*/  IMAD.MOV.U32 R132, RZ, RZ, 0x2 ;  /* 0x00000002ff847424 */ /* 0x001fc600078e00ff */
        /* <DEDUP_REMOVED lines=18> */
.L_x_5132:
        /* <DEDUP_REMOVED lines=13> */
.L_x_5134:
[----:B------:R-:W-:Y:S05]  /*1c600*/  BSYNC.RECONVERGENT B2 ;  /* 0x0000000000027941 */ /* 0x000fea0003800200 */
.L_x_5133:
        /* <DEDUP_REMOVED lines=43> */
.L_x_5131:
[----:B------:R-:W-:Y:S05]  /*1c8c0*/  BSYNC.RECONVERGENT B1 ;  /* 0x0000000000017941 */ /* 0x000fea0003800200 */
.L_x_5130:
        /* <DEDUP_REMOVED lines=20> */
.L_x_5137:
        /* <DEDUP_REMOVED lines=13> */
.L_x_5139:
[----:B------:R-:W-:Y:S05]  /*1cae0*/  BSYNC.RECONVERGENT B2 ;  /* 0x0000000000027941 */ /* 0x000fea0003800200 */
.L_x_5138:
        /* <DEDUP_REMOVED lines=43> */
.L_x_5136:
[----:B------:R-:W-:Y:S05]  /*1cda0*/  BSYNC.RECONVERGENT B1 ;  /* 0x0000000000017941 */ /* 0x000fea0003800200 */
.L_x_5135:
        /* <DEDUP_REMOVED lines=26> */
.L_x_5142:
        /* <DEDUP_REMOVED lines=13> */
.L_x_5144:
[----:B------:R-:W-:Y:S05]  /*1d020*/  BSYNC.RECONVERGENT B2 ;  /* 0x0000000000027941 */ /* 0x000fea0003800200 */
.L_x_5143:
        /* <DEDUP_REMOVED lines=42> */
[----:B------:R-:W-:-:S07]  /*1d2d0*/  IMAD.MOV.U32 R152, RZ, RZ, R88 ;  /* 0x000000ffff987224 */ /* 0x000fce00078e0058 */
.L_x_5141:
[----:B------:R-:W-:Y:S05]  /*1d2e0*/  BSYNC.RECONVERGENT B1 ;  /* 0x0000000000017941 */ /* 0x000fea0003800200 */
.L_x_5140:
        /* <DEDUP_REMOVED lines=20> */
.L_x_5147:
        /* <DEDUP_REMOVED lines=13> */
.L_x_5149:
[----:B------:R-:W-:Y:S05]  /*1d500*/  BSYNC.RECONVERGENT B2 ;  /* 0x0000000000027941 */ /* 0x000fea0003800200 */
.L_x_5148:
        /* <DEDUP_REMOVED lines=43> */
.L_x_5146:
[----:B------:R-:W-:Y:S05]  /*1d7c0*/  BSYNC.RECONVERGENT B1 ;  /* 0x0000000000017941 */ /* 0x000fea0003800200 */
.L_x_5145:
        /* <DEDUP_REMOVED lines=15> */
[----:B------:R-:W-:-:S03]  /*1d8c0*/  IMAD.MOV.U32 R5, RZ, RZ, R8 ;  /* 0x000000ffff057224 */ /* 0x000fc600078e0008 */
        /* <DEDUP_REMOVED lines=10> */
.L_x_5152:
        /* <DEDUP_REMOVED lines=13> */
.L_x_5154:
[----:B------:R-:W-:Y:S05]  /*1da40*/  BSYNC.RECONVERGENT B2 ;  /* 0x0000000000027941 */ /* 0x000fea0003800200 */
.L_x_5153:
        /* <DEDUP_REMOVED lines=36> */
[----:B------:R-:W-:-:S04]  /*1dc90*/  IMAD.WIDE.U32 R88, R89, -0x326172a9, RZ ;  /* 0xcd9e8d5759587825 */ /* 0x000fc800078e00ff */
[----:B------:R-:W-:Y:S01]  /*1dca0*/  IMAD.MOV.U32 R8, RZ, RZ, R88 ;  /* 0x000000ffff087224 */ /* 0x000fe200078e0058 */
[----:B------:R-:W-:Y:S01]  /*1dcb0*/  LOP3.LUT R4, R4, UR35, R89, 0x96, !PT ;  /* 0x0000002304047c12 */ /* 0x000fe2000f8e9659 */
[----:B------:R-:W-:-:S04]  /*1dcc0*/  IMAD.WIDE.U32 R88, R3, -0x2daee0ad, RZ ;  /* 0xd2511f5303587825 */ /* 0x000fc800078e00ff */
[----:B------:R-:W-:Y:S01]  /*1dcd0*/  IMAD.MOV.U32 R5, RZ, RZ, R152 ;  /* 0x000000ffff057224 */ /* 0x000fe200078e0098 */
[----:B------:R-:W-:Y:S02]  /*1dce0*/  LOP3.LUT R3, R150, UR36, R89, 0x96, !PT ;  /* 0x0000002496037c12 */ /* 0x000fe4000f8e9659 */
[----:B------:R-:W-:-:S07]  /*1dcf0*/  MOV R152, R88 ;  /* 0x0000005800987202 */ /* 0x000fce0000000f00 */
.L_x_5151:
[----:B------:R-:W-:Y:S05]  /*1dd00*/  BSYNC.RECONVERGENT B1 ;  /* 0x0000000000017941 */ /* 0x000fea0003800200 */
.L_x_5150:
        /* <DEDUP_REMOVED lines=20> */
.L_x_5157:
        /* <DEDUP_REMOVED lines=15> */
.L_x_5159:
[----:B------:R-:W-:Y:S05]  /*1df40*/  BSYNC.RECONVERGENT B2 ;  /* 0x0000000000027941 */ /* 0x000fea0003800200 */
.L_x_5158:
        /* <DEDUP_REMOVED lines=43> */
.L_x_5156:
[----:B------:R-:W-:Y:S05]  /*1e200*/  BSYNC.RECONVERGENT B1 ;  /* 0x0000000000017941 */ /* 0x000fea0003800200 */
.L_x_5155:
[----:B------:R-:W-:Y:S01]  /*1e210*/  I2FP.F32.U32 R88, R89 ;  /* 0x0000005900587245 */ /* 0x000fe20000201000 */
[----:B------:R-:W-:Y:S01]  /*1e220*/  HADD2.F32 R89, -RZ, R31.H1_H1 ;  /* 0x3000001fff597230 */ /* 0x000fe20000004100 */
[----:B------:R-:W-:-:S03]  /*1e230*/  PRMT R90, R157, 0x5410, R158 ;  /* 0x000054109d5a7816 */ /* 0x000fc6000000009e */
[----:B------:R-:W-:Y:S01]  /*1e240*/  FFMA.FTZ R88, R88, R143, 1.1641532182693481445e-10 ;  /* 0x2f00000058587423 */ /* 0x000fe2000001008f */
[----:B------:R-:W-:Y:S01]  /*1e250*/  FMUL.FTZ R89, R89, R156 ;  /* 0x0000009c59597220 */ /* 0x000fe20000410000 */
[----:B------:R-:W-:-:S03]  /*1e260*/  @P1 HADD2.F32 R143, -RZ, R27.H1_H1 ;  /* 0x3000001bff8f1230 */ /* 0x000fc60000004100 */
[----:B------:R-:W-:-:S04]  /*1e270*/  FSETP.GTU.FTZ.AND P6, PT, R88, R155, PT ;  /* 0x0000009b5800720b */ /* 0x000fc80003fdc000 */
[----:B------:R-:W-:Y:S02]  /*1e280*/  FSEL R89, R89, RZ, !P6 ;  /* 0x000000ff59597208 */ /* 0x000fe40007000000 */
[----:B------:R-:W-:-:S03]  /*1e290*/  SEL R88, RZ, 0x1, P6 ;  /* 0x00000001ff587807 */ /* 0x000fc60003000000 */
        /* <DEDUP_REMOVED lines=9> */
.L_x_5079:
        /* <DEDUP_REMOVED lines=16> */
.L_x_5163:
        /* <DEDUP_REMOVED lines=13> */
.L_x_5165:
[----:B------:R-:W-:Y:S05]  /*1e500*/  BSYNC.RECONVERGENT B2 ;  /* 0x0000000000027941 */ /* 0x000fea0003800200 */
.L_x_5164:
        /* <DEDUP_REMOVED lines=42> */
.L_x_5162:
[----:B------:R-:W-:Y:S05]  /*1e7b0*/  BSYNC.RECONVERGENT B1 ;  /* 0x0000000000017941 */ /* 0x000fea0003800200 */
.L_x_5161:
[----:B------:R-:W1:Y:S01]  /*1e7c0*/  LDC R157, c[0x0][0x408] ;  /* 0x00010200ff9d7b82 */ /* 0x000e620000000800 */
[----:B------:R-:W-:Y:S01]  /*1e7d0*/  HFMA2 R143, -RZ, RZ, 0.1171875, 0 ;  /* 0x2f800000ff8f7431 */ /* 0x000fe200000001ff */
[----:B------:R-:W-:Y:S01]  /*1e7e0*/  I2FP.F32.U32 R20, R20 ;  /* 0x0000001400147245 */ /* 0x000fe20000201000 */
[----:B-----5:R-:W-:Y:S01]  /*1e7f0*/  HADD2.F32 R104, -RZ, R88.H0_H0 ;  /* 0x20000058ff687230 */ /* 0x020fe20000004100 */
[----:B------:R-:W-:Y:S01]  /*1e800*/  LOP3.LUT R96, R96, 0xffffffef, RZ, 0xc0, !PT ;  /* 0xffffffef60607812 */ /* 0x000fe200078ec0ff */
[----:B------:R-:W-:Y:S01]  /*1e810*/  BSSY.RECONVERGENT B1, `(.L_x_5166) ;  /* 0x0000050000017945 */ /* 0x000fe20003800200 */
[----:B------:R-:W-:Y:S02]  /*1e820*/  IMAD.MOV.U32 R117, RZ, RZ, 0x2 ;  /* 0x00000002ff757424 */ /* 0x000fe400078e00ff */
[----:B------:R-:W2:Y:S01]  /*1e830*/  LDC R156, c[0x0][0x404] ;  /* 0x00010100ff9c7b82 */ /* 0x000ea20000000800 */
[----:B------:R-:W-:Y:S01]  /*1e840*/  FFMA.FTZ R5, R20, R143, 1.1641532182693481445e-10 ;  /* 0x2f00000014057423 */ /* 0x000fe2000001008f */
[----:B-1----:R-:W-:-:S04]  /*1e850*/  FMUL.FTZ R104, R104, R157 ;  /* 0x0000009d68687220 */ /* 0x002fc80000410000 */
[----:B--2---:R-:W-:Y:S01]  /*1e860*/  FSETP.GTU.FTZ.AND P2, PT, R5, R156, PT ;  /* 0x0000009c0500720b */ /* 0x004fe20003f5c000 */
        /* <DEDUP_REMOVED lines=17> */
.L_x_5168:
        /* <DEDUP_REMOVED lines=13> */
.L_x_5170:
[----:B------:R-:W-:Y:S05]  /*1ea50*/  BSYNC.RECONVERGENT B2 ;  /* 0x0000000000027941 */ /* 0x000fea0003800200 */
.L_x_5169:
        /* <DEDUP_REMOVED lines=43> */
.L_x_5167:
[----:B------:R-:W-:Y:S05]  /*1ed10*/  BSYNC.RECONVERGENT B1 ;  /* 0x0000000000017941 */ /* 0x000fea0003800200 */
.L_x_5166:
        /* <DEDUP_REMOVED lines=25> */
.L_x_5173:
        /* <DEDUP_REMOVED lines=13> */
.L_x_5175:
[----:B------:R-:W-:Y:S05]  /*1ef80*/  BSYNC.RECONVERGENT B2 ;  /* 0x0000000000027941 */ /* 0x000fea0003800200 */
.L_x_5174:
        /* <DEDUP_REMOVED lines=43> */
.L_x_5172:
[----:B------:R-:W-:Y:S05]  /*1f240*/  BSYNC.RECONVERGENT B1 ;  /* 0x0000000000017941 */ /* 0x000fea0003800200 */
.L_x_5171:
[----:B------:R-:W-:Y:S01]  /*1f250*/  I2FP.F32.U32 R88, R5 ;  /* 0x0000000500587245 */ /* 0x000fe20000201000 */
[----:B------:R-:W-:Y:S01]  /*1f260*/  HADD2.F32 R104, -RZ, R89.H0_H0 ;  /* 0x20000059ff687230 */ /* 0x000fe20000004100 */
[----:B------:R-:W-:Y:S01]  /*1f270*/  LOP3.LUT R96, R96, 0xfffffffb, RZ, 0xc0, !PT ;  /* 0xfffffffb60607812 */ /* 0x000fe200078ec0ff */
[----:B------:R-:W-:Y:S01]  /*1f280*/  @P1 HADD2.F32 R117, -RZ, R25.H0_H0 ;  /* 0x20000019ff751230 */ /* 0x000fe20000004100 */
[----:B------:R-:W-:Y:S01]  /*1f290*/  BSSY.RECONVERGENT B1, `(.L_x_5176) ;  /* 0x000004e000017945 */ /* 0x000fe20003800200 */
[----:B------:R-:W-:Y:S01]  /*1f2a0*/  FFMA.FTZ R5, R88, R143, 1.1641532182693481445e-10 ;  /* 0x2f00000058057423 */ /* 0x000fe2000001008f */
[----:B------:R-:W-:Y:S01]  /*1f2b0*/  FMUL.FTZ R104, R104, R157 ;  /* 0x0000009d68687220 */ /* 0x000fe20000410000 */
[----:B0-----:R-:W-:-:S03]  /*1f2c0*/  IMAD.MOV.U32 R132, RZ, RZ, 0x2 ;  /* 0x00000002ff847424 */ /* 0x001fc600078e00ff */
        /* <DEDUP_REMOVED lines=17> */
.L_x_5178:
        /* <DEDUP_REMOVED lines=13> */
.L_x_5180:
[----:B------:R-:W-:Y:S05]  /*1f4b0*/  BSYNC.RECONVERGENT B2 ;  /* 0x0000000000027941 */ /* 0x000fea0003800200 */
.L_x_5179:
        /* <DEDUP_REMOVED lines=43> */
.L_x_5177:
[----:B------:R-:W-:Y:S05]  /*1f770*/  BSYNC.RECONVERGENT B1 ;  /* 0x0000000000017941 */ /* 0x000fea0003800200 */
.L_x_5176:
        /* <DEDUP_REMOVED lines=25> */
.L_x_5183:
        /* <DEDUP_REMOVED lines=13> */
.L_x_5185:
[----:B------:R-:W-:Y:S05]  /*1f9e0*/  BSYNC.RECONVERGENT B2 ;  /* 0x0000000000027941 */ /* 0x000fea0003800200 */
.L_x_5184:
        /* <DEDUP_REMOVED lines=43> */
.L_x_5182:
[----:B------:R-:W-:Y:S05]  /*1fca0*/  BSYNC.RECONVERGENT B1 ;  /* 0x0000000000017941 */ /* 0x000fea0003800200 */
.L_x_5181:
        /* <DEDUP_REMOVED lines=23> */
.L_x_5188:
        /* <DEDUP_REMOVED lines=13> */
.L_x_5190:
[----:B------:R-:W-:Y:S05]  /*1fef0*/  BSYNC.RECONVERGENT B2 ;  /* 0x0000000000027941 */ /* 0x000fea0003800200 */
.L_x_5189:
        /* <DEDUP_REMOVED lines=43> */
.L_x_5187:
[----:B------:R-:W-:Y:S05]  /*201b0*/  BSYNC.RECONVERGENT B1 ;  /* 0x0000000000017941 */ /* 0x000fea0003800200 */
.L_x_5186:
        /* <DEDUP_REMOVED lines=23> */
.L_x_5193:
        /* <DEDUP_REMOVED lines=13> */
.L_x_5195:
[----:B------:R-:W-:Y:S05]  /*20400*/  BSYNC.RECONVERGENT B2 ;  /* 0x0000000000027941 */ /* 0x000fea0003800200 */
.L_x_5194:
        /* <DEDUP_REMOVED lines=34> */
[----:B------:R-:W-:Y:S02]  /*20630*/  HFMA2 R151, -RZ, RZ, 0, 0 ;  /* 0x00000000ff977431 */ /* 0x000fe400000001ff */
[----:B------:R-:W-:Y:S01]  /*20640*/  IMAD.WIDE.U32 R160, R160, -0x326172a9, RZ ;  /* 0xcd9e8d57a0a07825 */ /* 0x000fe200078e00ff */
[----:B------:R-:W-:-:S03]  /*20650*/  LOP3.LUT R88, R88, UR33, R5, 0x96, !PT ;  /* 0x0000002158587c12 */ /* 0x000fc6000f8e9605 */
[----:B------:R-:W-:Y:S01]  /*20660*/  IMAD.MOV.U32 R5, RZ, RZ, R152 ;  /* 0x000000ffff057224 */ /* 0x000fe200078e0098 */
[----:B------:R-:W-:Y:S01]  /*20670*/  LOP3.LUT R4, R4, UR35, R161, 0x96, !PT ;  /* 0x0000002304047c12 */ /* 0x000fe2000f8e96a1 */
[----:B------:R-:W-:Y:S01]  /*20680*/  IMAD.WIDE.U32 R88, R88, -0x2daee0ad, RZ ;  /* 0xd2511f5358587825 */ /* 0x000fe200078e00ff */
[----:B------:R-:W-:-:S03]  /*20690*/  MOV R8, R160 ;  /* 0x000000a000087202 */ /* 0x000fc60000000f00 */
[----:B------:R-:W-:Y:S01]  /*206a0*/  IMAD.MOV.U32 R152, RZ, RZ, R88 ;  /* 0x000000ffff987224 */ /* 0x000fe200078e0058 */
[----:B------:R-:W-:-:S07]  /*206b0*/  LOP3.LUT R3, R150, UR36, R89, 0x96, !PT ;  /* 0x0000002496037c12 */ /* 0x000fce000f8e9659 */
.L_x_5192:
[----:B------:R-:W-:Y:S05]  /*206c0*/  BSYNC.RECONVERGENT B1 ;  /* 0x0000000000017941 */ /* 0x000fea0003800200 */
.L_x_5191:
        /* <DEDUP_REMOVED lines=9> */
[----:B------:R-:W-:-:S03]  /*20760*/  IMAD.MOV.U32 R5, RZ, RZ, 0x2 ;  /* 0x00000002ff057424 */ /* 0x000fc600078e00ff */
        /* <DEDUP_REMOVED lines=13> */
.L_x_5198:
        /* <DEDUP_REMOVED lines=13> */
.L_x_5200:
[----:B------:R-:W-:Y:S05]  /*20910*/  BSYNC.RECONVERGENT B2 ;  /* 0x0000000000027941 */ /* 0x000fea0003800200 */
.L_x_5199:
        /* <DEDUP_REMOVED lines=43> */
.L_x_5197:
[----:B------:R-:W-:Y:S05]  /*20bd0*/  BSYNC.RECONVERGENT B1 ;  /* 0x0000000000017941 */ /* 0x000fea0003800200 */
.L_x_5196:
        /* <DEDUP_REMOVED lines=14> */
.L_x_5160:
        /* <DEDUP_REMOVED lines=43> */
.L_x_5201:
[----:B------:R-:W-:Y:S02]  /*20f70*/  IMAD.MOV.U32 R147, RZ, RZ, R152 ;  /* 0x000000ffff937224 */ /* 0x000fe400078e0098 */
[----:B------:R-:W-:-:S07]  /*20f80*/  VIADD R148, R148, 0x80 ;  /* 0x0000008094947836 */ /* 0x000fce0000000000 */
.L_x_5078:
[----:B------:R-:W-:Y:S05]  /*20f90*/  BSYNC.RECONVERGENT B0 ;  /* 0x0000000000007941 */ /* 0x000fea0003800200 */
.L_x_5077:
        /* <DEDUP_REMOVED lines=35> */
.L_x_5207:
        /* <DEDUP_REMOVED lines=13> */
.L_x_5209:
[----:B------:R-:W-:Y:S05]  /*212a0*/  BSYNC.RECONVERGENT B2 ;  /* 0x0000000000027941 */ /* 0x000fea0003800200 */
.L_x_5208:
        /* <DEDUP_REMOVED lines=38> */
[----:B------:R-:W-:Y:S02]  /*21510*/  IMAD.MOV.U32 R8, RZ, RZ, R12 ;  /* 0x000000ffff087224 */ /* 0x000fe400078e000c */
[----:B------:R-:W-:Y:S01]  /*21520*/  HFMA2 R12, -RZ, RZ, 0, 0 ;  /* 0x00000000ff0c7431 */ /* 0x000fe200000001ff */
[----:B------:R-:W-:Y:S01]  /*21530*/  LOP3.LUT R3, R10, UR36, R153, 0x96, !PT ;  /* 0x000000240a037c12 */ /* 0x000fe2000f8e9699 */
[----:B------:R-:W-:-:S07]  /*21540*/  IMAD.MOV.U32 R10, RZ, RZ, R147 ;  /* 0x000000ffff0a7224 */ /* 0x000fce00078e0093 */
.L_x_5206:
[----:B------:R-:W-:Y:S05]  /*21550*/  BSYNC.RECONVERGENT B1 ;  /* 0x0000000000017941 */ /* 0x000fea0003800200 */
.L_x_5205:
[----:B------:R-:W1:Y:S01]  /*21560*/  LDC R156, c[0x0][0x408] ;  /* 0x00010200ff9c7b82 */ /* 0x000e620000000800 */
[----:B------:R-:W-:Y:S01]  /*21570*/  I2FP.F32.U32 R5, R10 ;  /* 0x0000000a00057245 */ /* 0x000fe20000201000 */
[----:B------:R-:W-:Y:S01]  /*21580*/  IMAD.MOV.U32 R144, RZ, RZ, 0x2f800000 ;  /* 0x2f800000ff907424 */ /* 0x000fe200078e00ff */
[----:B------:R-:W-:Y:S01]  /*21590*/  LOP3.LUT R96, R96, 0xffffffef, RZ, 0xc0, !PT ;  /* 0xffffffef60607812 */ /* 0x000fe200078ec0ff */
[----:B-----5:R-:W-:Y:S01]  /*215a0*/  HADD2.F32 R11, -RZ, R88.H0_H0 ;  /* 0x20000058ff0b7230 */ /* 0x020fe20000004100 */
[----:B------:R-:W-:Y:S01]  /*215b0*/  BSSY.RECONVERGENT B1, `(.L_x_5210) ;  /* 0x000004d000017945 */ /* 0x000fe20003800200 */
[----:B------:R-:W-:Y:S01]  /*215c0*/  FFMA.FTZ R10, R5, R144, 1.1641532182693481445e-10 ;  /* 0x2f000000050a7423 */ /* 0x000fe20000010090 */
[----:B------:R-:W-:Y:S01]  /*215d0*/  IMAD.MOV.U32 R13, RZ, RZ, 0x2 ;  /* 0x00000002ff0d7424 */ /* 0x000fe200078e00ff */
[----:B------:R-:W2:Y:S01]  /*215e0*/  LDC R155, c[0x0][0x404] ;  /* 0x00010100ff9b7b82 */ /* 0x000ea20000000800 */
[----:B------:R-:W-:Y:S01]  /*215f0*/  MOV R5, R8 ;  /* 0x0000000800057202 */ /* 0x000fe20000000f00 */
        /* <DEDUP_REMOVED lines=15> */
.L_x_5212:
        /* <DEDUP_REMOVED lines=13> */
.L_x_5214:
[----:B------:R-:W-:Y:S05]  /*217c0*/  BSYNC.RECONVERGENT B2 ;  /* 0x0000000000027941 */ /* 0x000fea0003800200 */
.L_x_5213:
        /* <DEDUP_REMOVED lines=43> */
.L_x_5211:
[----:B------:R-:W-:Y:S05]  /*21a80*/  BSYNC.RECONVERGENT B1 ;  /* 0x0000000000017941 */ /* 0x000fea0003800200 */
.L_x_5210:
        /* <DEDUP_REMOVED lines=25> */
.L_x_5217:
        /* <DEDUP_REMOVED lines=13> */
.L_x_5219:
[----:B------:R-:W-:Y:S05]  /*21cf0*/  BSYNC.RECONVERGENT B2 ;  /* 0x0000000000027941 */ /* 0x000fea0003800200 */
.L_x_5218:
        /* <DEDUP_REMOVED lines=43> */
.L_x_5216:
[----:B------:R-:W-:Y:S05]  /*21fb0*/  BSYNC.RECONVERGENT B1 ;  /* 0x0000000000017941 */ /* 0x000fea0003800200 */
.L_x_5215:
        /* <DEDUP_REMOVED lines=22> */
.L_x_5222:
        /* <DEDUP_REMOVED lines=13> */
.L_x_5224:
[----:B------:R-:W-:Y:S05]  /*221f0*/  BSYNC.RECONVERGENT B2 ;  /* 0x0000000000027941 */ /* 0x000fea0003800200 */
.L_x_5223:
        /* <DEDUP_REMOVED lines=43> */
.L_x_5221:
[----:B------:R-:W-:Y:S05]  /*224b0*/  BSYNC.RECONVERGENT B1 ;  /* 0x0000000000017941 */ /* 0x000fea0003800200 */
.L_x_5220:
        /* <DEDUP_REMOVED lines=26> */
.L_x_5227:
        /* <DEDUP_REMOVED lines=13> */
.L_x_5229:
[----:B------:R-:W-:Y:S05]  /*22730*/  BSYNC.RECONVERGENT B2 ;  /* 0x0000000000027941 */ /* 0x000fea0003800200 */
.L_x_5228:
        /* <DEDUP_REMOVED lines=43> */
.L_x_5226:
[----:B------:R-:W-:Y:S05]  /*229f0*/  BSYNC.RECONVERGENT B1 ;  /* 0x0000000000017941 */ /* 0x000fea0003800200 */
.L_x_5225:
        /* <DEDUP_REMOVED lines=22> */
.L_x_5232:
        /* <DEDUP_REMOVED lines=13> */
.L_x_5234:
[----:B------:R-:W-:Y:S05]  /*22c30*/  BSYNC.RECONVERGENT B2 ;  /* 0x0000000000027941 */ /* 0x000fea0003800200 */
.L_x_5233:
        /* <DEDUP_REMOVED lines=43> */
.L_x_5231:
[----:B------:R-:W-:Y:S05]  /*22ef0*/  BSYNC.RECONVERGENT B1 ;  /* 0x0000000000017941 */ /* 0x000fea0003800200 */
.L_x_5230:
        /* <DEDUP_REMOVED lines=25> */
.L_x_5237:
        /* <DEDUP_REMOVED lines=13> */
.L_x_5239:
[----:B------:R-:W-:Y:S05]  /*23160*/  BSYNC.RECONVERGENT B2 ;  /* 0x0000000000027941 */ /* 0x000fea0003800200 */
.L_x_5238:
        /* <DEDUP_REMOVED lines=43> */
.L_x_5236:
[----:B------:R-:W-:Y:S05]  /*23420*/  BSYNC.RECONVERGENT B1 ;  /* 0x0000000000017941 */ /* 0x000fea0003800200 */
.L_x_5235:
        /* <DEDUP_REMOVED lines=22> */
.L_x_5242:
        /* <DEDUP_REMOVED lines=13> */
.L_x_5244:
[----:B------:R-:W-:Y:S05]  /*23660*/  BSYNC.RECONVERGENT B2 ;  /* 0x0000000000027941 */ /* 0x000fea0003800200 */
.L_x_5243:
        /* <DEDUP_REMOVED lines=43> */
.L_x_5241:
[----:B------:R-:W-:Y:S05]  /*23920*/  BSYNC.RECONVERGENT B1 ;  /* 0x0000000000017941 */ /* 0x000fea0003800200 */
.L_x_5240:
        /* <DEDUP_REMOVED lines=26> */
.L_x_5247:
        /* <DEDUP_REMOVED lines=13> */
.L_x_5249:
[----:B------:R-:W-:Y:S05]  /*23ba0*/  BSYNC.RECONVERGENT B2 ;  /* 0x0000000000027941 */ /* 0x000fea0003800200 */
.L_x_5248:
        /* <DEDUP_REMOVED lines=43> */
.L_x_5246:
[----:B------:R-:W-:Y:S05]  /*23e60*/  BSYNC.RECONVERGENT B1 ;  /* 0x0000000000017941 */ /* 0x000fea0003800200 */
.L_x_5245:
        /* <DEDUP_REMOVED lines=20> */
.L_x_5252:
        /* <DEDUP_REMOVED lines=13> */
.L_x_5254:
[----:B------:R-:W-:Y:S05]  /*24080*/  BSYNC.RECONVERGENT B2 ;  /* 0x0000000000027941 */ /* 0x000fea0003800200 */
.L_x_5253:
        /* <DEDUP_REMOVED lines=43> */
.L_x_5251:
[----:B------:R-:W-:Y:S05]  /*24340*/  BSYNC.RECONVERGENT B1 ;  /* 0x0000000000017941 */ /* 0x000fea0003800200 */
.L_x_5250:
        /* <DEDUP_REMOVED lines=25> */
.L_x_5257:
        /* <DEDUP_REMOVED lines=13> */
.L_x_5259:
[----:B------:R-:W-:Y:S05]  /*245b0*/  BSYNC.RECONVERGENT B2 ;  /* 0x0000000000027941 */ /* 0x000fea0003800200 */
.L_x_5258:
        /* <DEDUP_REMOVED lines=43> */
.L_x_5256:
[----:B------:R-:W-:Y:S05]  /*24870*/  BSYNC.RECONVERGENT B1 ;  /* 0x0000000000017941 */ /* 0x000fea0003800200 */
.L_x_5255:
        /* <DEDUP_REMOVED lines=20> */
.L_x_5262:
        /* <DEDUP_REMOVED lines=13> */
.L_x_5264:
[----:B------:R-:W-:Y:S05]  /*24a90*/  BSYNC.RECONVERGENT B2 ;  /* 0x0000000000027941 */ /* 0x000fea0003800200 */
.L_x_5263:
        /* <DEDUP_REMOVED lines=43> */
.L_x_5261:
[----:B------:R-:W-:Y:S05]  /*24d50*/  BSYNC.RECONVERGENT B1 ;  /* 0x0000000000017941 */ /* 0x000fea0003800200 */
.L_x_5260:
        /* <DEDUP_REMOVED lines=26> */
.L_x_5267:
        /* <DEDUP_REMOVED lines=13> */
.L_x_5269:
[----:B------:R-:W-:Y:S05]  /*24fd0*/  BSYNC.RECONVERGENT B2 ;  /* 0x0000000000027941 */ /* 0x000fea0003800200 */
.L_x_5268:
        /* <DEDUP_REMOVED lines=43> */
.L_x_5266:
[----:B------:R-:W-:Y:S05]  /*25290*/  BSYNC.RECONVERGENT B1 ;  /* 0x0000000000017941 */ /* 0x000fea0003800200 */
.L_x_5265:
        /* <DEDUP_REMOVED lines=20> */
.L_x_5272:
        /* <DEDUP_REMOVED lines=13> */
.L_x_5274:
[----:B------:R-:W-:Y:S05]  /*254b0*/  BSYNC.RECONVERGENT B2 ;  /* 0x0000000000027941 */ /* 0x000fea0003800200 */
.L_x_5273:
        /* <DEDUP_REMOVED lines=43> */
.L_x_5271:
[----:B------:R-:W-:Y:S05]  /*25770*/  BSYNC.RECONVERGENT B1 ;  /* 0x0000000000017941 */ /* 0x000fea0003800200 */
.L_x_5270:
        /* <DEDUP_REMOVED lines=26> */
.L_x_5277:
        /* <DEDUP_REMOVED lines=13> */
.L_x_5279:
[----:B------:R-:W-:Y:S05]  /*259f0*/  BSYNC.RECONVERGENT B2 ;  /* 0x0000000000027941 */ /* 0x000fea0003800200 */
.L_x_5278:
        /* <DEDUP_REMOVED lines=43> */
.L_x_5276:
[----:B------:R-:W-:Y:S05]  /*25cb0*/  BSYNC.RECONVERGENT B1 ;  /* 0x0000000000017941 */ /* 0x000fea0003800200 */
.L_x_5275:
[----:B------:R-:W-:Y:S01]  /*25cc0*/  I2FP.F32.U32 R5, R5 ;  /* 0x0000000500057245 */ /* 0x000fe20000201000 */
[----:B------:R-:W-:Y:S01]  /*25cd0*/  HADD2.F32 R91, -RZ, R91.H1_H1 ;  /* 0x3000005bff5b7230 */ /* 0x000fe20000004100 */
[----:B------:R-:W-:Y:S01]  /*25ce0*/  ISETP.NE.AND P6, PT, R151, 0x1, PT ;  /* 0x000000019700780c */ /* 0x000fe20003fc5270 */
[----:B------:R-:W-:Y:S01]  /*25cf0*/  BSSY.RECONVERGENT B1, `(.L_x_5280) ;  /* 0x000004c000017945 */ /* 0x000fe20003800200 */
[----:B------:R-:W-:Y:S02]  /*25d00*/  IMAD.MOV.U32 R89, RZ, RZ, R8 ;  /* 0x000000ffff597224 */ /* 0x000fe400078e0008 */
[----:B------:R-:W-:Y:S01]  /*25d10*/  FFMA.FTZ R88, R5, R144, 1.1641532182693481445e-10 ;  /* 0x2f00000005587423 */ /* 0x000fe20000010090 */
[----:B------:R-:W-:Y:S01]  /*25d20*/  FMUL.FTZ R91, R91, R156 ;  /* 0x0000009c5b5b7220 */ /* 0x000fe20000410000 */
[----:B------:R-:W-:-:S03]  /*25d30*/  IMAD.MOV.U32 R5, RZ, RZ, 0x2 ;  /* 0x00000002ff057424 */ /* 0x000fc600078e00ff */
        /* <DEDUP_REMOVED lines=12> */
.L_x_5282:
        /* <DEDUP_REMOVED lines=15> */
.L_x_5284:
[----:B------:R-:W-:Y:S05]  /*25ef0*/  BSYNC.RECONVERGENT B2 ;  /* 0x0000000000027941 */ /* 0x000fea0003800200 */
.L_x_5283:
        /* <DEDUP_REMOVED lines=43> */
.L_x_5281:
[----:B------:R-:W-:Y:S05]  /*261b0*/  BSYNC.RECONVERGENT B1 ;  /* 0x0000000000017941 */ /* 0x000fea0003800200 */
.L_x_5280:
        /* <DEDUP_REMOVED lines=18> */
.L_x_5204:
        /* <DEDUP_REMOVED lines=16> */
.L_x_5288:
        /* <DEDUP_REMOVED lines=13> */
.L_x_5290:
[----:B------:R-:W-:Y:S05]  /*264b0*/  BSYNC.RECONVERGENT B2 ;  /* 0x0000000000027941 */ /* 0x000fea0003800200 */
.L_x_5289:
        /* <DEDUP_REMOVED lines=42> */
.L_x_5287:
[----:B------:R-:W-:Y:S05]  /*26760*/  BSYNC.RECONVERGENT B1 ;  /* 0x0000000000017941 */ /* 0x000fea0003800200 */
.L_x_5286:
[----:B------:R-:W1:Y:S01]  /*26770*/  LDC R157, c[0x0][0x408] ;  /* 0x00010200ff9d7b82 */ /* 0x000e620000000800 */
[----:B------:R-:W-:Y:S01]  /*26780*/  I2FP.F32.U32 R5, R21 ;  /* 0x0000001500057245 */ /* 0x000fe20000201000 */
[----:B------:R-:W-:Y:S01]  /*26790*/  IMAD.MOV.U32 R144, RZ, RZ, 0x2f800000 ;  /* 0x2f800000ff907424 */ /* 0x000fe200078e00ff */
[----:B------:R-:W-:Y:S01]  /*267a0*/  LOP3.LUT R96, R96, 0xffffffef, RZ, 0xc0, !PT ;  /* 0xffffffef60607812 */ /* 0x000fe200078ec0ff */
[----:B-----5:R-:W-:Y:S01]  /*267b0*/  HADD2.F32 R106, -RZ, R88.H0_H0 ;  /* 0x20000058ff6a7230 */ /* 0x020fe20000004100 */
[----:B------:R-:W-:Y:S01]  /*267c0*/  BSSY.RECONVERGENT B1, `(.L_x_5291) ;  /* 0x0000050000017945 */ /* 0x000fe20003800200 */
[----:B------:R-:W-:Y:S01]  /*267d0*/  FFMA.FTZ R5, R5, R144, 1.1641532182693481445e-10 ;  /* 0x2f00000005057423 */ /* 0x000fe20000010090 */
[----:B------:R-:W-:Y:S01]  /*267e0*/  @P1 HADD2.F32 R120, -RZ, R24.H0_H0 ;  /* 0x20000018ff781230 */ /* 0x000fe20000004100 */
[----:B------:R-:W2:Y:S01]  /*267f0*/  LDC R156, c[0x0][0x404] ;  /* 0x00010100ff9c7b82 */ /* 0x000ea20000000800 */
[----:B------:R-:W-:Y:S02]  /*26800*/  HFMA2 R119, -RZ, RZ, 0, 1.1920928955078125e-07 ;  /* 0x00000002ff777431 */ /* 0x000fe400000001ff */
[----:B-1----:R-:W-:Y:S01]  /*26810*/  FMUL.FTZ R106, R106, R157 ;  /* 0x0000009d6a6a7220 */ /* 0x002fe20000410000 */
[----:B--2---:R-:W-:Y:S01]  /*26820*/  FSETP.GTU.FTZ.AND P2, PT, R5, R156, PT ;  /* 0x0000009c0500720b */ /* 0x004fe20003f5c000 */
        /* <DEDUP_REMOVED lines=16> */
.L_x_5293:
        /* <DEDUP_REMOVED lines=13> */
.L_x_5295:
[----:B------:R-:W-:Y:S05]  /*26a00*/  BSYNC.RECONVERGENT B2 ;  /* 0x0000000000027941 */ /* 0x000fea0003800200 */
.L_x_5294:
        /* <DEDUP_REMOVED lines=43> */
.L_x_5292:
[----:B------:R-:W-:Y:S05]  /*26cc0*/  BSYNC.RECONVERGENT B1 ;  /* 0x0000000000017941 */ /* 0x000fea0003800200 */
.L_x_5291:
        /* <DEDUP_REMOVED lines=25> */
.L_x_5298:
        /* <DEDUP_REMOVED lines=13> */
.L_x_5300:
[----:B------:R-:W-:Y:S05]  /*26f30*/  BSYNC.RECONVERGENT B2 ;  /* 0x0000000000027941 */ /* 0x000fea0003800200 */
.L_x_5299:
        /* <DEDUP_REMOVED lines=43> */
.L_x_5297:
[----:B------:R-:W-:Y:S05]  /*271f0*/  BSYNC.RECONVERGENT B1 ;  /* 0x0000000000017941 */ /* 0x000fea0003800200 */
.L_x_5296:
        /* <DEDUP_REMOVED lines=25> */
.L_x_5303:
        /* <DEDUP_REMOVED lines=13> */
.L_x_5305:
[----:B------:R-:W-:Y:S05]  /*27460*/  BSYNC.RECONVERGENT B2 ;  /* 0x0000000000027941 */ /* 0x000fea0003800200 */
.L_x_5304:
        /* <DEDUP_REMOVED lines=43> */
.L_x_5302:
[----:B------:R-:W-:Y:S05]  /*27720*/  BSYNC.RECONVERGENT B1 ;  /* 0x0000000000017941 */ /* 0x000fea0003800200 */
.L_x_5301:
        /* <DEDUP_REMOVED lines=25> */
.L_x_5308:
        /* <DEDUP_REMOVED lines=13> */
.L_x_5310:
[----:B------:R-:W-:Y:S05]  /*27990*/  BSYNC.RECONVERGENT B2 ;  /* 0x0000000000027941 */ /* 0x000fea0003800200 */
.L_x_5309:
        /* <DEDUP_REMOVED lines=43> */
.L_x_5307:
[----:B------:R-:W-:Y:S05]  /*27c50*/  BSYNC.RECONVERGENT B1 ;  /* 0x0000000000017941 */ /* 0x000fea0003800200 */
.L_x_5306:
[----:B------:R-:W-:Y:S01]  /*27c60*/  I2FP.F32.U32 R5, R5 ;  /* 0x0000000500057245 */ /* 0x000fe20000201000 */
[----:B------:R-:W-:Y:S01]  /*27c70*/  HADD2.F32 R88, -RZ, R90.H0_H0 ;  /* 0x2000005aff587230 */ /* 0x000fe20000004100 */
[----:B------:R-:W-:Y:S01]  /*27c80*/  ISETP.NE.AND P3, PT, R135, 0x1, PT ;  /* 0x000000018700780c */ /* 0x000fe20003f65270 */
[----:B------:R-:W-:Y:S01]  /*27c90*/  @P1 HADD2.F32 R89, -RZ, R26.H0_H0 ;  /* 0x2000001aff591230 */ /* 0x000fe20000004100 */
[----:B------:R-:W-:Y:S01]  /*27ca0*/  BSSY.RECONVERGENT B1, `(.L_x_5311) ;  /* 0x000004c000017945 */ /* 0x000fe20003800200 */
[----:B------:R-:W-:Y:S01]  /*27cb0*/  FFMA.FTZ R5, R5, R144, 1.1641532182693481445e-10 ;  /* 0x2f00000005057423 */ /* 0x000fe20000010090 */
[----:B------:R-:W-:-:S04]  /*27cc0*/  FMUL.FTZ R88, R88, R157 ;  /* 0x0000009d58587220 */ /* 0x000fc80000410000 */
[----:B------:R-:W-:Y:S02]  /*27cd0*/  FSETP.GTU.FTZ.AND P2, PT, R5, R156, PT ;  /* 0x0000009c0500720b */ /* 0x000fe40003f5c000 */
        /* <DEDUP_REMOVED lines=15> */
.L_x_5313:
        /* <DEDUP_REMOVED lines=13> */
.L_x_5315:
[----:B------:R-:W-:Y:S05]  /*27ea0*/  BSYNC.RECONVERGENT B2 ;  /* 0x0000000000027941 */ /* 0x000fea0003800200 */
.L_x_5314:
        /* <DEDUP_REMOVED lines=38> */
[----:B------:R-:W-:Y:S01]  /*28110*/  IMAD.WIDE.U32 R88, R88, -0x2daee0ad, RZ ;  /* 0xd2511f5358587825 */ /* 0x000fe200078e00ff */
[----:B------:R-:W-:-:S03]  /*28120*/  MOV R8, R150 ;  /* 0x0000009600087202 */ /* 0x000fc60000000f00 */
[----:B------:R-:W-:Y:S02]  /*28130*/  IMAD.MOV.U32 R152, RZ, RZ, R88 ;  /* 0x000000ffff987224 */ /* 0x000fe400078e0058 */
[----:B------:R-:W-:Y:S01]  /*28140*/  HFMA2 R88, -RZ, RZ, 0, 0 ;  /* 0x00000000ff587431 */ /* 0x000fe200000001ff */
[----:B------:R-:W-:-:S07]  /*28150*/  LOP3.LUT R3, R134, UR36, R89, 0x96, !PT ;  /* 0x0000002486037c12 */ /* 0x000fce000f8e9659 */
.L_x_5312:
[----:B------:R-:W-:Y:S05]  /*28160*/  BSYNC.RECONVERGENT B1 ;  /* 0x0000000000017941 */ /* 0x000fea0003800200 */
.L_x_5311:
        /* <DEDUP_REMOVED lines=23> */
.L_x_5318:
        /* <DEDUP_REMOVED lines=13> */
.L_x_5320:
[----:B------:R-:W-:Y:S05]  /*283b0*/  BSYNC.RECONVERGENT B2 ;  /* 0x0000000000027941 */ /* 0x000fea0003800200 */
.L_x_5319:
        /* <DEDUP_REMOVED lines=43> */
.L_x_5317:
[----:B------:R-:W-:Y:S05]  /*28670*/  BSYNC.RECONVERGENT B1 ;  /* 0x0000000000017941 */ /* 0x000fea0003800200 */
.L_x_5316:
[----:B------:R-:W-:Y:S01]  /*28680*/  I2FP.F32.U32 R5, R5 ;  /* 0x0000000500057245 */ /* 0x000fe20000201000 */
[----:B------:R-:W-:Y:S01]  /*28690*/  HADD2.F32 R88, -RZ, R91.H0_H0 ;  /* 0x2000005bff587230 */ /* 0x000fe20000004100 */
[----:B------:R-:W-:Y:S01]  /*286a0*/  ISETP.NE.AND P5, PT, R150, 0x1, PT ;  /* 0x000000019600780c */ /* 0x000fe20003fa5270 */
[----:B------:R-:W-:Y:S01]  /*286b0*/  BSSY.RECONVERGENT B1, `(.L_x_5321) ;  /* 0x000004d000017945 */ /* 0x000fe20003800200 */
[----:B------:R-:W-:Y:S02]  /*286c0*/  IMAD.MOV.U32 R89, RZ, RZ, R8 ;  /* 0x000000ffff597224 */ /* 0x000fe400078e0008 */
[----:B------:R-:W-:Y:S01]  /*286d0*/  FFMA.FTZ R5, R5, R144, 1.1641532182693481445e-10 ;  /* 0x2f00000005057423 */ /* 0x000fe20000010090 */
[----:B------:R-:W-:-:S04]  /*286e0*/  FMUL.FTZ R88, R88, R157 ;  /* 0x0000009d58587220 */ /* 0x000fc80000410000 */
[----:B------:R-:W-:Y:S01]  /*286f0*/  FSETP.GTU.FTZ.AND P4, PT, R5, R156, PT ;  /* 0x0000009c0500720b */ /* 0x000fe20003f9c000 */
[----:B------:R-:W-:-:S03]  /*28700*/  HFMA2 R5, -RZ, RZ, 0, 1.1920928955078125e-07 ;  /* 0x00000002ff057431 */ /* 0x000fc600000001ff */
        /* <DEDUP_REMOVED lines=14> */
.L_x_5323:
        /* <DEDUP_REMOVED lines=13> */
.L_x_5325:
[----:B------:R-:W-:Y:S05]  /*288c0*/  BSYNC.RECONVERGENT B2 ;  /* 0x0000000000027941 */ /* 0x000fea0003800200 */
.L_x_5324:
        /* <DEDUP_REMOVED lines=43> */
.L_x_5322:
[----:B------:R-:W-:Y:S05]  /*28b80*/  BSYNC.RECONVERGENT B1 ;  /* 0x0000000000017941 */ /* 0x000fea0003800200 */
.L_x_5321:
        /* <DEDUP_REMOVED lines=14> */
.L_x_5285:
        /* <DEDUP_REMOVED lines=43> */
.L_x_5326:
[----:B------:R-:W-:Y:S01]  /*28f20*/  MOV R147, R152 ;  /* 0x0000009800937202 */ /* 0x000fe20000000f00 */
[----:B------:R-:W-:-:S07]  /*28f30*/  VIADD R148, R148, 0x80 ;  /* 0x0000008094947836 */ /* 0x000fce0000000000 */
.L_x_5203:
[----:B------:R-:W-:Y:S05]  /*28f40*/  BSYNC.RECONVERGENT B0 ;  /* 0x0000000000007941 */ /* 0x000fea0003800200 */
.L_x_5202:
        /* <DEDUP_REMOVED lines=35> */
.L_x_5332:
        /* <DEDUP_REMOVED lines=13> */
.L_x_5334:
[----:B------:R-:W-:Y:S05]  /*29250*/  BSYNC.RECONVERGENT B2 ;  /* 0x0000000000027941 */ /* 0x000fea0003800200 */
.L_x_5333:
        /* <DEDUP_REMOVED lines=42> */
.L_x_5331:
[----:B------:R-:W-:Y:S05]  /*29500*/  BSYNC.RECONVERGENT B1 ;  /* 0x0000000000017941 */ /* 0x000fea0003800200 */
.L_x_5330:
        /* <DEDUP_REMOVED lines=8> */
[----:B------:R-:W-:Y:S02]  /*29590*/  IMAD.MOV.U32 R11, RZ, RZ, R8 ;  /* 0x000000ffff0b7224 */ /* 0x000fe400078e0008 */
        /* <DEDUP_REMOVED lines=16> */
.L_x_5337:
        /* <DEDUP_REMOVED lines=13> */
.L_x_5339:
[----:B------:R-:W-:Y:S05]  /*29770*/  BSYNC.RECONVERGENT B2 ;  /* 0x0000000000027941 */ /* 0x000fea0003800200 */
.L_x_5338:
        /* <DEDUP_REMOVED lines=43> */
.L_x_5336:
[----:B------:R-:W-:Y:S05]  /*29a30*/  BSYNC.RECONVERGENT B1 ;  /* 0x0000000000017941 */ /* 0x000fea0003800200 */
.L_x_5335:
        /* <DEDUP_REMOVED lines=25> */
.L_x_5342:
        /* <DEDUP_REMOVED lines=13> */
.L_x_5344:
[----:B------:R-:W-:Y:S05]  /*29ca0*/  BSYNC.RECONVERGENT B2 ;  /* 0x0000000000027941 */ /* 0x000fea0003800200 */
.L_x_5343:
        /* <DEDUP_REMOVED lines=43> */
.L_x_5341:
[----:B------:R-:W-:Y:S05]  /*29f60*/  BSYNC.RECONVERGENT B1 ;  /* 0x0000000000017941 */ /* 0x000fea0003800200 */
.L_x_5340:
        /* <DEDUP_REMOVED lines=22> */
.L_x_5347:
        /* <DEDUP_REMOVED lines=13> */
.L_x_5349:
[----:B------:R-:W-:Y:S05]  /*2a1a0*/  BSYNC.RECONVERGENT B2 ;  /* 0x0000000000027941 */ /* 0x000fea0003800200 */
.L_x_5348:
        /* <DEDUP_REMOVED lines=43> */
.L_x_5346:
[----:B------:R-:W-:Y:S05]  /*2a460*/  BSYNC.RECONVERGENT B1 ;  /* 0x0000000000017941 */ /* 0x000fea0003800200 */
.L_x_5345:
[----:B------:R-:W-:Y:S01]  /*2a470*/  I2FP.F32.U32 R12, R13 ;  /* 0x0000000d000c7245 */ /* 0x000fe20000201000 */
[----:B------:R-:W-:Y:S01]  /*2a480*/  HADD2.F32 R5, -RZ, R28.H1_H1 ;  /* 0x3000001cff057230 */ /* 0x000fe20000004100 */
[----:B------:R-:W-:Y:S01]  /*2a490*/  BSSY.RECONVERGENT B1, `(.L_x_5350) ;  /* 0x0000051000017945 */ /* 0x000fe20003800200 */
[----:B------:R-:W-:Y:S02]  /*2a4a0*/  @P1 HADD2.F32 R14, -RZ, R24.H1_H1 ;  /* 0x30000018ff0e1230 */ /* 0x000fe40000004100 */
        /* <DEDUP_REMOVED lines=22> */
.L_x_5352:
        /* <DEDUP_REMOVED lines=13> */
.L_x_5354:
[----:B------:R-:W-:Y:S05]  /*2a6e0*/  BSYNC.RECONVERGENT B2 ;  /* 0x0000000000027941 */ /* 0x000fea0003800200 */
.L_x_5353:
        /* <DEDUP_REMOVED lines=43> */
.L_x_5351:
[----:B------:R-:W-:Y:S05]  /*2a9a0*/  BSYNC.RECONVERGENT B1 ;  /* 0x0000000000017941 */ /* 0x000fea0003800200 */
.L_x_5350:
        /* <DEDUP_REMOVED lines=22> */
.L_x_5357:
        /* <DEDUP_REMOVED lines=13> */
.L_x_5359:
[----:B------:R-:W-:Y:S05]  /*2abe0*/  BSYNC.RECONVERGENT B2 ;  /* 0x0000000000027941 */ /* 0x000fea0003800200 */
.L_x_5358:
        /* <DEDUP_REMOVED lines=43> */
.L_x_5356:
[----:B------:R-:W-:Y:S05]  /*2aea0*/  BSYNC.RECONVERGENT B1 ;  /* 0x0000000000017941 */ /* 0x000fea0003800200 */
.L_x_5355:
        /* <DEDUP_REMOVED lines=25> */
.L_x_5362:
        /* <DEDUP_REMOVED lines=13> */
.L_x_5364:
[----:B------:R-:W-:Y:S05]  /*2b110*/  BSYNC.RECONVERGENT B2 ;  /* 0x0000000000027941 */ /* 0x000fea0003800200 */
.L_x_5363:
        /* <DEDUP_REMOVED lines=43> */
.L_x_5361:
[----:B------:R-:W-:Y:S05]  /*2b3d0*/  BSYNC.RECONVERGENT B1 ;  /* 0x0000000000017941 */ /* 0x000fea0003800200 */
.L_x_5360:
        /* <DEDUP_REMOVED lines=22> */
.L_x_5367:
        /* <DEDUP_REMOVED lines=13> */
.L_x_5369:
[----:B------:R-:W-:Y:S05]  /*2b610*/  BSYNC.RECONVERGENT B2 ;  /* 0x0000000000027941 */ /* 0x000fea0003800200 */
.L_x_5368:
        /* <DEDUP_REMOVED lines=43> */
.L_x_5366:
[----:B------:R-:W-:Y:S05]  /*2b8d0*/  BSYNC.RECONVERGENT B1 ;  /* 0x0000000000017941 */ /* 0x000fea0003800200 */
.L_x_5365:
        /* <DEDUP_REMOVED lines=26> */
.L_x_5372:
        /* <DEDUP_REMOVED lines=13> */
.L_x_5374:
[----:B------:R-:W-:Y:S05]  /*2bb50*/  BSYNC.RECONVERGENT B2 ;  /* 0x0000000000027941 */ /* 0x000fea0003800200 */
.L_x_5373:
        /* <DEDUP_REMOVED lines=43> */
.L_x_5371:
[----:B------:R-:W-:Y:S05]  /*2be10*/  BSYNC.RECONVERGENT B1 ;  /* 0x0000000000017941 */ /* 0x000fea0003800200 */
.L_x_5370:
        /* <DEDUP_REMOVED lines=20> */
.L_x_5377:
        /* <DEDUP_REMOVED lines=13> */
.L_x_5379:
[----:B------:R-:W-:Y:S05]  /*2c030*/  BSYNC.RECONVERGENT B2 ;  /* 0x0000000000027941 */ /* 0x000fea0003800200 */
.L_x_5378:
        /* <DEDUP_REMOVED lines=43> */
.L_x_5376:
[----:B------:R-:W-:Y:S05]  /*2c2f0*/  BSYNC.RECONVERGENT B1 ;  /* 0x0000000000017941 */ /* 0x000fea0003800200 */
.L_x_5375:
[----:B------:R-:W-:Y:S01]  /*2c300*/  I2FP.F32.U32 R14, R15 ;  /* 0x0000000f000e7245 */ /* 0x000fe20000201000 */
[----:B------:R-:W-:Y:S01]  /*2c310*/  HADD2.F32 R5, -RZ, R30.H0_H0 ;  /* 0x2000001eff057230 */ /* 0x000fe20000004100 */
[----:B------:R-:W-:Y:S01]  /*2c320*/  BSSY.RECONVERGENT B1, `(.L_x_5380) ;  /* 0x0000050000017945 */ /* 0x000fe20003800200 */
[----:B------:R-:W-:Y:S02]  /*2c330*/  @P1 HADD2.F32 R15, -RZ, R26.H0_H0 ;  /* 0x2000001aff0f1230 */ /* 0x000fe40000004100 */
[----:B0-----:R-:W-:Y:S02]  /*2c340*/  HFMA2 R136, -RZ, RZ, 0, 1.1920928955078125e-07 ;  /* 0x00000002ff887431 */ /* 0x001fe400000001ff */
        /* <DEDUP_REMOVED lines=20> */
.L_x_5382:
        /* <DEDUP_REMOVED lines=13> */
.L_x_5384:
[----:B------:R-:W-:Y:S05]  /*2c560*/  BSYNC.RECONVERGENT B2 ;  /* 0x0000000000027941 */ /* 0x000fea0003800200 */
.L_x_5383:
        /* <DEDUP_REMOVED lines=43> */
.L_x_5381:
[----:B------:R-:W-:Y:S05]  /*2c820*/  BSYNC.RECONVERGENT B1 ;  /* 0x0000000000017941 */ /* 0x000fea0003800200 */
.L_x_5380:
        /* <DEDUP_REMOVED lines=20> */
.L_x_5387:
        /* <DEDUP_REMOVED lines=13> */
.L_x_5389:
[----:B------:R-:W-:Y:S05]  /*2ca40*/  BSYNC.RECONVERGENT B2 ;  /* 0x0000000000027941 */ /* 0x000fea0003800200 */
.L_x_5388:
        /* <DEDUP_REMOVED lines=42> */
[----:B------:R-:W-:-:S07]  /*2ccf0*/  HFMA2 R88, -RZ, RZ, 0, 0 ;  /* 0x00000000ff587431 */ /* 0x000fce00000001ff */
.L_x_5386:
[----:B------:R-:W-:Y:S05]  /*2cd00*/  BSYNC.RECONVERGENT B1 ;  /* 0x0000000000017941 */ /* 0x000fea0003800200 */
.L_x_5385:
        /* <DEDUP_REMOVED lines=26> */
.L_x_5392:
        /* <DEDUP_REMOVED lines=13> */
.L_x_5394:
[----:B------:R-:W-:Y:S05]  /*2cf80*/  BSYNC.RECONVERGENT B2 ;  /* 0x0000000000027941 */ /* 0x000fea0003800200 */
.L_x_5393:
        /* <DEDUP_REMOVED lines=43> */
.L_x_5391:
[----:B------:R-:W-:Y:S05]  /*2d240*/  BSYNC.RECONVERGENT B1 ;  /* 0x0000000000017941 */ /* 0x000fea0003800200 */
.L_x_5390:
        /* <DEDUP_REMOVED lines=20> */
.L_x_5397:
        /* <DEDUP_REMOVED lines=13> */
.L_x_5399:
[----:B------:R-:W-:Y:S05]  /*2d460*/  BSYNC.RECONVERGENT B2 ;  /* 0x0000000000027941 */ /* 0x000fea0003800200 */
.L_x_5398:
        /* <DEDUP_REMOVED lines=43> */
.L_x_5396:
[----:B------:R-:W-:Y:S05]  /*2d720*/  BSYNC.RECONVERGENT B1 ;  /* 0x0000000000017941 */ /* 0x000fea0003800200 */
.L_x_5395:
        /* <DEDUP_REMOVED lines=26> */
.L_x_5402:
        /* <DEDUP_REMOVED lines=13> */
.L_x_5404:
[----:B------:R-:W-:Y:S05]  /*2d9a0*/  BSYNC.RECONVERGENT B2 ;  /* 0x0000000000027941 */ /* 0x000fea0003800200 */
.L_x_5403:
        /* <DEDUP_REMOVED lines=43> */
.L_x_5401:
[----:B------:R-:W-:Y:S05]  /*2dc60*/  BSYNC.RECONVERGENT B1 ;  /* 0x0000000000017941 */ /* 0x000fea0003800200 */
.L_x_5400:
        /* <DEDUP_REMOVED lines=20> */
.L_x_5407:
        /* <DEDUP_REMOVED lines=15> */
.L_x_5409:
[----:B------:R-:W-:Y:S05]  /*2dea0*/  BSYNC.RECONVERGENT B2 ;  /* 0x0000000000027941 */ /* 0x000fea0003800200 */
.L_x_5408:
        /* <DEDUP_REMOVED lines=43> */
.L_x_5406:
[----:B------:R-:W-:Y:S05]  /*2e160*/  BSYNC.RECONVERGENT B1 ;  /* 0x0000000000017941 */ /* 0x000fea0003800200 */
.L_x_5405:
        /* <DEDUP_REMOVED lines=18> */
.L_x_5329:
        /* <DEDUP_REMOVED lines=16> */
.L_x_5413:
        /* <DEDUP_REMOVED lines=13> */
.L_x_5415:
[----:B------:R-:W-:Y:S05]  /*2e460*/  BSYNC.RECONVERGENT B2 ;  /* 0x0000000000027941 */ /* 0x000fea0003800200 */
.L_x_5414:
        /* <DEDUP_REMOVED lines=42> */
.L_x_5412:
[----:B------:R-:W-:Y:S05]  /*2e710*/  BSYNC.RECONVERGENT B1 ;  /* 0x0000000000017941 */ /* 0x000fea0003800200 */
.L_x_5411:
        /* <DEDUP_REMOVED lines=9> */
[----:B------:R-:W-:Y:S02]  /*2e7b0*/  IMAD.MOV.U32 R122, RZ, RZ, 0x2 ;  /* 0x00000002ff7a7424 */ /* 0x000fe400078e00ff */
[----:B-1----:R-:W-:Y:S01]  /*2e7c0*/  FMUL.FTZ R108, R108, R157 ;  /* 0x0000009d6c6c7220 */ /* 0x002fe20000410000 */
[----:B--2---:R-:W-:-:S02]  /*2e7d0*/  FSETP.GTU.FTZ.AND P2, PT, R5, R156, PT ;  /* 0x0000009c0500720b */ /* 0x004fc40003f5c000 */
        /* <DEDUP_REMOVED lines=16> */
.L_x_5418:
        /* <DEDUP_REMOVED lines=13> */
.L_x_5420:
[----:B------:R-:W-:Y:S05]  /*2e9b0*/  BSYNC.RECONVERGENT B2 ;  /* 0x0000000000027941 */ /* 0x000fea0003800200 */
.L_x_5419:
        /* <DEDUP_REMOVED lines=43> */
.L_x_5417:
[----:B------:R-:W-:Y:S05]  /*2ec70*/  BSYNC.RECONVERGENT B1 ;  /* 0x0000000000017941 */ /* 0x000fea0003800200 */
.L_x_5416:
[----:B------:R-:W-:Y:S01]  /*2ec80*/  I2FP.F32.U32 R108, R5 ;  /* 0x00000005006c7245 */ /* 0x000fe20000201000 */
[----:B------:R-:W-:Y:S01]  /*2ec90*/  HADD2.F32 R88, -RZ, R88.H1_H1 ;  /* 0x30000058ff587230 */ /* 0x000fe20000004100 */
[----:B------:R-:W-:Y:S01]  /*2eca0*/  LOP3.LUT R96, R96, 0xfffffff7, RZ, 0xc0, !PT ;  /* 0xfffffff760607812 */ /* 0x000fe200078ec0ff */
[----:B------:R-:W-:Y:S01]  /*2ecb0*/  BSSY.RECONVERGENT B1, `(.L_x_5421) ;  /* 0x000004f000017945 */ /* 0x000fe20003800200 */
[----:B0-----:R-:W-:Y:S02]  /*2ecc0*/  IMAD.MOV.U32 R136, RZ, RZ, 0x2 ;  /* 0x00000002ff887424 */ /* 0x001fe400078e00ff */
        /* <DEDUP_REMOVED lines=20> */
.L_x_5423:
        /* <DEDUP_REMOVED lines=13> */
.L_x_5425:
[----:B------:R-:W-:Y:S05]  /*2eee0*/  BSYNC.RECONVERGENT B2 ;  /* 0x0000000000027941 */ /* 0x000fea0003800200 */
.L_x_5424:
        /* <DEDUP_REMOVED lines=43> */
.L_x_5422:
[----:B------:R-:W-:Y:S05]  /*2f1a0*/  BSYNC.RECONVERGENT B1 ;  /* 0x0000000000017941 */ /* 0x000fea0003800200 */
.L_x_5421:
[----:B------:R-:W-:Y:S01]  /*2f1b0*/  I2FP.F32.U32 R88, R5 ;  /* 0x0000000500587245 */ /* 0x000fe20000201000 */
[----:B------:R-:W-:Y:S01]  /*2f1c0*/  HADD2.F32 R108, -RZ, R89.H0_H0 ;  /* 0x20000059ff6c7230 */ /* 0x000fe20000004100 */
[----:B------:R-:W-:Y:S01]  /*2f1d0*/  LOP3.LUT R96, R96, 0xfffffffb, RZ, 0xc0, !PT ;  /* 0xfffffffb60607812 */ /* 0x000fe200078ec0ff */
        /* <DEDUP_REMOVED lines=22> */
.L_x_5428:
        /* <DEDUP_REMOVED lines=13> */
.L_x_5430:
[----:B------:R-:W-:Y:S05]  /*2f410*/  BSYNC.RECONVERGENT B2 ;  /* 0x0000000000027941 */ /* 0x000fea0003800200 */
.L_x_5429:
        /* <DEDUP_REMOVED lines=43> */
.L_x_5427:
[----:B------:R-:W-:Y:S05]  /*2f6d0*/  BSYNC.RECONVERGENT B1 ;  /* 0x0000000000017941 */ /* 0x000fea0003800200 */
.L_x_5426:
        /* <DEDUP_REMOVED lines=25> */
.L_x_5433:
        /* <DEDUP_REMOVED lines=13> */
.L_x_5435:
[----:B------:R-:W-:Y:S05]  /*2f940*/  BSYNC.RECONVERGENT B2 ;  /* 0x0000000000027941 */ /* 0x000fea0003800200 */
.L_x_5434:
        /* <DEDUP_REMOVED lines=43> */
.L_x_5432:
[----:B------:R-:W-:Y:S05]  /*2fc00*/  BSYNC.RECONVERGENT B1 ;  /* 0x0000000000017941 */ /* 0x000fea0003800200 */
.L_x_5431:
        /* <DEDUP_REMOVED lines=23> */
.L_x_5438:
        /* <DEDUP_REMOVED lines=13> */
.L_x_5440:
[----:B------:R-:W-:Y:S05]  /*2fe50*/  BSYNC.RECONVERGENT B2 ;  /* 0x0000000000027941 */ /* 0x000fea0003800200 */
.L_x_5439:
        /* <DEDUP_REMOVED lines=43> */
.L_x_5437:
[----:B------:R-:W-:Y:S05]  /*30110*/  BSYNC.RECONVERGENT B1 ;  /* 0x0000000000017941 */ /* 0x000fea0003800200 */
.L_x_5436:
        /* <DEDUP_REMOVED lines=23> */
.L_x_5443:
        /* <DEDUP_REMOVED lines=13> */
.L_x_5445:
[----:B------:R-:W-:Y:S05]  /*30360*/  BSYNC.RECONVERGENT B2 ;  /* 0x0000000000027941 */ /* 0x000fea0003800200 */
.L_x_5444:
        /* <DEDUP_REMOVED lines=43> */
.L_x_5442:
[----:B------:R-:W-:Y:S05]  /*30620*/  BSYNC.RECONVERGENT B1 ;  /* 0x0000000000017941 */ /* 0x000fea0003800200 */
.L_x_5441:
[----:B------:R-:W-:Y:S01]  /*30630*/  I2FP.F32.U32 R88, R5 ;  /* 0x0000000500587245 */ /* 0x000fe20000201000 */
[----:B------:R-:W-:Y:S01]  /*30640*/  HADD2.F32 R150, -RZ, R91.H0_H0 ;  /* 0x2000005bff967230 */ /* 0x000fe20000004100 */
[----:B------:R-:W-:Y:S01]  /*30650*/  ISETP.NE.AND P5, PT, R151, 0x1, PT ;  /* 0x000000019700780c */ /* 0x000fe20003fa5270 */
[----:B------:R-:W-:Y:S01]  /*30660*/  BSSY.RECONVERGENT B1, `(.L_x_5446) ;  /* 0x000004d000017945 */ /* 0x000fe20003800200 */
[----:B------:R-:W-:Y:S01]  /*30670*/  MOV R89, R8 ;  /* 0x0000000800597202 */ /* 0x000fe20000000f00 */
        /* <DEDUP_REMOVED lines=18> */
.L_x_5448:
        /* <DEDUP_REMOVED lines=13> */
.L_x_5450:
[----:B------:R-:W-:Y:S05]  /*30870*/  BSYNC.RECONVERGENT B2 ;  /* 0x0000000000027941 */ /* 0x000fea0003800200 */
.L_x_5449:
        /* <DEDUP_REMOVED lines=43> */
.L_x_5447:
[----:B------:R-:W-:Y:S05]  /*30b30*/  BSYNC.RECONVERGENT B1 ;  /* 0x0000000000017941 */ /* 0x000fea0003800200 */
.L_x_5446:
        /* <DEDUP_REMOVED lines=14> */
.L_x_5410:
        /* <DEDUP_REMOVED lines=17> */
[----:B------:R0:W-:Y:S01]  /*30d30*/  STG.E.128 desc[UR10][R154.64], R88 ;  /* 0x000000589a007986 */ /* 0x0001e2000c101d0a */
[----:B-1----:R-:W-:Y:S01]  /*30d40*/  IMAD.WIDE.U32 R150, R148, 0x8, R150 ;  /* 0x0000000894967825 */ /* 0x002fe200078e0096 */
[----:B0-----:R-:W-:Y:S02]  /*30d50*/  LOP3.LUT R89, R158, R157, RZ, 0xfc, !PT ;  /* 0x0000009d9e597212 */ /* 0x001fe400078efcff */
[----:B------:R-:W-:-:S05]  /*30d60*/  LOP3.LUT R88, R156, R147, RZ, 0xfc, !PT ;  /* 0x000000939c587212 */ /* 0x000fca00078efcff */
        /* <DEDUP_REMOVED lines=22> */
.L_x_5451:
[----:B------:R-:W-:Y:S01]  /*30ed0*/  IMAD.MOV.U32 R147, RZ, RZ, R152 ;  /* 0x000000ffff937224 */ /* 0x000fe200078e0098 */
[----:B------:R-:W-:-:S07]  /*30ee0*/  IADD3 R148, PT, PT, R148, 0x80, RZ ;  /* 0x0000008094947810 */ /* 0x000fce0007ffe0ff */
.L_x_5328:
[----:B------:R-:W-:Y:S05]  /*30ef0*/  BSYNC.RECONVERGENT B0 ;  /* 0x0000000000007941 */ /* 0x000fea0003800200 */
.L_x_5327:
        /* <DEDUP_REMOVED lines=35> */
.L_x_5457:
        /* <DEDUP_REMOVED lines=13> */
.L_x_5459:
[----:B------:R-:W-:Y:S05]  /*31200*/  BSYNC.RECONVERGENT B2 ;  /* 0x0000000000027941 */ /* 0x000fea0003800200 */
.L_x_5458:
        /* <DEDUP_REMOVED lines=43> */
.L_x_5456:
[----:B------:R-:W-:Y:S05]  /*314c0*/  BSYNC.RECONVERGENT B1 ;  /* 0x0000000000017941 */ /* 0x000fea0003800200 */
.L_x_5455:
        /* <DEDUP_REMOVED lines=9> */
[----:B------:R-:W-:-:S02]  /*31560*/  IMAD.MOV.U32 R5, RZ, RZ, R8 ;  /* 0x000000ffff057224 */ /* 0x000fc400078e0008 */
[----:B-1----:R-:W-:Y:S02]  /*31570*/  FMUL.FTZ R11, R11, R156 ;  /* 0x0000009c0b0b7220 */ /* 0x002fe40000410000 */
        /* <DEDUP_REMOVED lines=14> */
.L_x_5462:
        /* <DEDUP_REMOVED lines=13> */
.L_x_5464:
[----:B------:R-:W-:Y:S05]  /*31730*/  BSYNC.RECONVERGENT B2 ;  /* 0x0000000000027941 */ /* 0x000fea0003800200 */
.L_x_5463:
        /* <DEDUP_REMOVED lines=43> */
.L_x_5461:
[----:B------:R-:W-:Y:S05]  /*319f0*/  BSYNC.RECONVERGENT B1 ;  /* 0x0000000000017941 */ /* 0x000fea0003800200 */
.L_x_5460:
        /* <DEDUP_REMOVED lines=25> */
.L_x_5467:
        /* <DEDUP_REMOVED lines=13> */
.L_x_5469:
[----:B------:R-:W-:Y:S05]  /*31c60*/  BSYNC.RECONVERGENT B2 ;  /* 0x0000000000027941 */ /* 0x000fea0003800200 */
.L_x_5468:
        /* <DEDUP_REMOVED lines=43> */
.L_x_5466:
[----:B------:R-:W-:Y:S05]  /*31f20*/  BSYNC.RECONVERGENT B1 ;  /* 0x0000000000017941 */ /* 0x000fea0003800200 */
.L_x_5465:
        /* <DEDUP_REMOVED lines=22> */
.L_x_5472:
        /* <DEDUP_REMOVED lines=13> */
.L_x_5474:
[----:B------:R-:W-:Y:S05]  /*32160*/  BSYNC.RECONVERGENT B2 ;  /* 0x0000000000027941 */ /* 0x000fea0003800200 */
.L_x_5473:
        /* <DEDUP_REMOVED lines=43> */
.L_x_5471:
[----:B------:R-:W-:Y:S05]  /*32420*/  BSYNC.RECONVERGENT B1 ;  /* 0x0000000000017941 */ /* 0x000fea0003800200 */
.L_x_5470:
        /* <DEDUP_REMOVED lines=16> */
[----:B0-----:R-:W-:Y:S02]  /*32530*/  F2FP.F16.F32.PACK_AB R150, RZ, R109 ;  /* 0x0000006dff96723e */ /* 0x001fe400000000ff */
        /* <DEDUP_REMOVED lines=9> */
.L_x_5477:
        /* <DEDUP_REMOVED lines=13> */
.L_x_5479:
[----:B------:R-:W-:Y:S05]  /*326a0*/  BSYNC.RECONVERGENT B2 ;  /* 0x0000000000027941 */ /* 0x000fea0003800200 */
.L_x_5478:
        /* <DEDUP_REMOVED lines=43> */
.L_x_5476:
[----:B------:R-:W-:Y:S05]  /*32960*/  BSYNC.RECONVERGENT B1 ;  /* 0x0000000000017941 */ /* 0x000fea0003800200 */
.L_x_5475:
        /* <DEDUP_REMOVED lines=22> */
.L_x_5482:
        /* <DEDUP_REMOVED lines=13> */
.L_x_5484:
[----:B------:R-:W-:Y:S05]  /*32ba0*/  BSYNC.RECONVERGENT B2 ;  /* 0x0000000000027941 */ /* 0x000fea0003800200 */
.L_x_5483:
        /* <DEDUP_REMOVED lines=43> */
.L_x_5481:
[----:B------:R-:W-:Y:S05]  /*32e60*/  BSYNC.RECONVERGENT B1 ;  /* 0x0000000000017941 */ /* 0x000fea0003800200 */
.L_x_5480:
[----:B------:R-:W-:Y:S01]  /*32e70*/  I2FP.F32.U32 R5, R5 ;  /* 0x0000000500057245 */ /* 0x000fe20000201000 */
[----:B------:R-:W-:Y:S01]  /*32e80*/  HADD2.F32 R13, -RZ, R29.H0_H0 ;  /* 0x2000001dff0d7230 */ /* 0x000fe20000004100 */
[----:B------:R-:W-:Y:S03]  /*32e90*/  BSSY.RECONVERGENT B1, `(.L_x_5485) ;  /* 0x0000050000017945 */ /* 0x000fe60003800200 */
        /* <DEDUP_REMOVED lines=10> */
[----:B------:R-:W-:Y:S02]  /*32f40*/  @!P1 IMAD.MOV.U32 R110, RZ, RZ, R16 ;  /* 0x000000ffff6e9224 */ /* 0x000fe400078e0010 */
        /* <DEDUP_REMOVED lines=11> */
.L_x_5487:
        /* <DEDUP_REMOVED lines=13> */
.L_x_5489:
[----:B------:R-:W-:Y:S05]  /*330d0*/  BSYNC.RECONVERGENT B2 ;  /* 0x0000000000027941 */ /* 0x000fea0003800200 */
.L_x_5488:
        /* <DEDUP_REMOVED lines=43> */
.L_x_5486:
[----:B------:R-:W-:Y:S05]  /*33390*/  BSYNC.RECONVERGENT B1 ;  /* 0x0000000000017941 */ /* 0x000fea0003800200 */
.L_x_5485:
        /* <DEDUP_REMOVED lines=22> */
.L_x_5492:
        /* <DEDUP_REMOVED lines=13> */
.L_x_5494:
[----:B------:R-:W-:Y:S05]  /*335d0*/  BSYNC.RECONVERGENT B2 ;  /* 0x0000000000027941 */ /* 0x000fea0003800200 */
.L_x_5493:
        /* <DEDUP_REMOVED lines=43> */
.L_x_5491:
[----:B------:R-:W-:Y:S05]  /*33890*/  BSYNC.RECONVERGENT B1 ;  /* 0x0000000000017941 */ /* 0x000fea0003800200 */
.L_x_5490:
        /* <DEDUP_REMOVED lines=26> */
.L_x_5497:
        /* <DEDUP_REMOVED lines=13> */
.L_x_5499:
[----:B------:R-:W-:Y:S05]  /*33b10*/  BSYNC.RECONVERGENT B2 ;  /* 0x0000000000027941 */ /* 0x000fea0003800200 */
.L_x_5498:
        /* <DEDUP_REMOVED lines=43> */
.L_x_5496:
[----:B------:R-:W-:Y:S05]  /*33dd0*/  BSYNC.RECONVERGENT B1 ;  /* 0x0000000000017941 */ /* 0x000fea0003800200 */
.L_x_5495:
        /* <DEDUP_REMOVED lines=20> */
.L_x_5502:
        /* <DEDUP_REMOVED lines=13> */
.L_x_5504:
[----:B------:R-:W-:Y:S05]  /*33ff0*/  BSYNC.RECONVERGENT B2 ;  /* 0x0000000000027941 */ /* 0x000fea0003800200 */
.L_x_5503:
        /* <DEDUP_REMOVED lines=43> */
.L_x_5501:
[----:B------:R-:W-:Y:S05]  /*342b0*/  BSYNC.RECONVERGENT B1 ;  /* 0x0000000000017941 */ /* 0x000fea0003800200 */
.L_x_5500:
        /* <DEDUP_REMOVED lines=25> */
.L_x_5507:
        /* <DEDUP_REMOVED lines=13> */
.L_x_5509:
[----:B------:R-:W-:Y:S05]  /*34520*/  BSYNC.RECONVERGENT B2 ;  /* 0x0000000000027941 */ /* 0x000fea0003800200 */
.L_x_5508:
        /* <DEDUP_REMOVED lines=43> */
.L_x_5506:
[----:B------:R-:W-:Y:S05]  /*347e0*/  BSYNC.RECONVERGENT B1 ;  /* 0x0000000000017941 */ /* 0x000fea0003800200 */
.L_x_5505:
        /* <DEDUP_REMOVED lines=20> */
.L_x_5512:
        /* <DEDUP_REMOVED lines=13> */
.L_x_5514:
[----:B------:R-:W-:Y:S05]  /*34a00*/  BSYNC.RECONVERGENT B2 ;  /* 0x0000000000027941 */ /* 0x000fea0003800200 */
.L_x_5513:
        /* <DEDUP_REMOVED lines=43> */
.L_x_5511:
[----:B------:R-:W-:Y:S05]  /*34cc0*/  BSYNC.RECONVERGENT B1 ;  /* 0x0000000000017941 */ /* 0x000fea0003800200 */
.L_x_5510:
        /* <DEDUP_REMOVED lines=26> */
.L_x_5517:
        /* <DEDUP_REMOVED lines=13> */
.L_x_5519:
[----:B------:R-:W-:Y:S05]  /*34f40*/  BSYNC.RECONVERGENT B2 ;  /* 0x0000000000027941 */ /* 0x000fea0003800200 */
.L_x_5518:
        /* <DEDUP_REMOVED lines=43> */
.L_x_5516:
[----:B------:R-:W-:Y:S05]  /*35200*/  BSYNC.RECONVERGENT B1 ;  /* 0x0000000000017941 */ /* 0x000fea0003800200 */
.L_x_5515:
        /* <DEDUP_REMOVED lines=20> */
.L_x_5522:
        /* <DEDUP_REMOVED lines=13> */
.L_x_5524:
[----:B------:R-:W-:Y:S05]  /*35420*/  BSYNC.RECONVERGENT B2 ;  /* 0x0000000000027941 */ /* 0x000fea0003800200 */
.L_x_5523:
        /* <DEDUP_REMOVED lines=43> */
.L_x_5521:
[----:B------:R-:W-:Y:S05]  /*356e0*/  BSYNC.RECONVERGENT B1 ;  /* 0x0000000000017941 */ /* 0x000fea0003800200 */
.L_x_5520:
        /* <DEDUP_REMOVED lines=26> */
.L_x_5527:
        /* <DEDUP_REMOVED lines=13> */
.L_x_5529:
[----:B------:R-:W-:Y:S05]  /*35960*/  BSYNC.RECONVERGENT B2 ;  /* 0x0000000000027941 */ /* 0x000fea0003800200 */
.L_x_5528:
        /* <DEDUP_REMOVED lines=43> */
.L_x_5526:
[----:B------:R-:W-:Y:S05]  /*35c20*/  BSYNC.RECONVERGENT B1 ;  /* 0x0000000000017941 */ /* 0x000fea0003800200 */
.L_x_5525:
        /* <DEDUP_REMOVED lines=20> */
.L_x_5532:
        /* <DEDUP_REMOVED lines=15> */
.L_x_5534:
[----:B------:R-:W-:Y:S05]  /*35e60*/  BSYNC.RECONVERGENT B2 ;  /* 0x0000000000027941 */ /* 0x000fea0003800200 */
.L_x_5533:
        /* <DEDUP_REMOVED lines=43> */
.L_x_5531:
[----:B------:R-:W-:Y:S05]  /*36120*/  BSYNC.RECONVERGENT B1 ;  /* 0x0000000000017941 */ /* 0x000fea0003800200 */
.L_x_5530:
[----:B------:R-:W-:Y:S01]  /*36130*/  I2FP.F32.U32 R89, R89 ;  /* 0x0000005900597245 */ /* 0x000fe20000201000 */
[----:B------:R-:W-:Y:S01]  /*36140*/  @P1 HADD2.F32 R91, -RZ, R27.H1_H1 ;  /* 0x3000001bff5b1230 */ /* 0x000fe20000004100 */
[----:B------:R-:W-:Y:S02]  /*36150*/  MOV R147, R17 ;  /* 0x0000001100937202 */ /* 0x000fe40000000f00 */
[----:B------:R-:W-:Y:S01]  /*36160*/  PRMT R90, R157, 0x5410, R158 ;  /* 0x000054109d5a7816 */ /* 0x000fe2000000009e */
[----:B------:R-:W-:Y:S01]  /*36170*/  FFMA.FTZ R154, R89, R154, 1.1641532182693481445e-10 ;  /* 0x2f000000599a7423 */ /* 0x000fe2000001009a */
[----:B------:R-:W-:-:S04]  /*36180*/  HADD2.F32 R89, -RZ, R31.H1_H1 ;  /* 0x3000001fff597230 */ /* 0x000fc80000004100 */
[----:B------:R-:W-:Y:S01]  /*36190*/  FSETP.GTU.FTZ.AND P6, PT, R154, R155, PT ;  /* 0x0000009b9a00720b */ /* 0x000fe20003fdc000 */
[----:B------:R-:W-:-:S05]  /*361a0*/  FMUL.FTZ R89, R89, R156 ;  /* 0x0000009c59597220 */ /* 0x000fca0000410000 */
[----:B------:R-:W-:-:S05]  /*361b0*/  FSEL R89, R89, RZ, !P6 ;  /* 0x000000ff59597208 */ /* 0x000fca0007000000 */
[----:B------:R-:W-:Y:S01]  /*361c0*/  FADD.FTZ R88, R146, R89 ;  /* 0x0000005992587221 */ /* 0x000fe20000010000 */
[----:B------:R-:W-:-:S03]  /*361d0*/  PRMT R89, R152, 0x5410, R153 ;  /* 0x0000541098597816 */ /* 0x000fc60000000099 */
[--C-:B------:R-:W-:Y:S01]  /*361e0*/  @P1 FADD.FTZ R146, R91, R88.reuse ;  /* 0x000000585b921221 */ /* 0x100fe20000010000 */
[----:B------:R-:W-:Y:S01]  /*361f0*/  @!P1 IMAD.MOV.U32 R146, RZ, RZ, R88 ;  /* 0x000000ffff929224 */ /* 0x000fe200078e0058 */
[----:B------:R-:W-:-:S04]  /*36200*/  SEL R88, RZ, 0x1, P6 ;  /* 0x00000001ff587807 */ /* 0x000fc80003000000 */
[----:B------:R-:W-:Y:S02]  /*36210*/  F2FP.F16.F32.PACK_AB R91, RZ, R146 ;  /* 0x00000092ff5b723e */ /* 0x000fe400000000ff */
[----:B------:R-:W-:Y:S02]  /*36220*/  PRMT R17, R88, 0x7610, R17 ;  /* 0x0000761058117816 */ /* 0x000fe40000000011 */
[----:B------:R-:W-:Y:S02]  /*36230*/  PRMT R88, R149, 0x5410, R150 ;  /* 0x0000541095587816 */ /* 0x000fe40000000096 */
[----:B------:R-:W-:Y:S01]  /*36240*/  PRMT R91, R151, 0x5410, R91 ;  /* 0x00005410975b7816 */ /* 0x000fe2000000005b */
[----:B------:R-:W-:Y:S06]  /*36250*/  BRA `(.L_x_5535) ;  /* 0x0000002800687947 */ /* 0x000fec0003800000 */
.L_x_5454:
        /* <DEDUP_REMOVED lines=16> */
.L_x_5538:
        /* <DEDUP_REMOVED lines=13> */
.L_x_5540:
[----:B------:R-:W-:Y:S05]  /*36430*/  BSYNC.RECONVERGENT B2 ;  /* 0x0000000000027941 */ /* 0x000fea0003800200 */
.L_x_5539:
        /* <DEDUP_REMOVED lines=42> */
.L_x_5537:
[----:B------:R-:W-:Y:S05]  /*366e0*/  BSYNC.RECONVERGENT B1 ;  /* 0x0000000000017941 */ /* 0x000fea0003800200 */
.L_x_5536:
        /* <DEDUP_REMOVED lines=28> */
.L_x_5543:
        /* <DEDUP_REMOVED lines=13> */
.L_x_5545:
[----:B------:R-:W-:Y:S05]  /*36980*/  BSYNC.RECONVERGENT B2 ;  /* 0x0000000000027941 */ /* 0x000fea0003800200 */
.L_x_5544:
[----:B------:R-:W-:Y:S01]  /*36990*/  IMAD.WIDE.U32 R4, R95, -0x326172a9, RZ ;  /* 0xcd9e8d575f047825 */ /* 0x000fe200078e00ff */
[----:B0-----:R-:W-:-:S03]  /*369a0*/  LOP3.LUT R138, R7, UR9, R147, 0x96, !PT ;  /* 0x00000009078a7c12 */ /* 0x001fc6000f8e9693 */
        /* <DEDUP_REMOVED lines=41> */
.L_x_5542:
[----:B------:R-:W-:Y:S05]  /*36c40*/  BSYNC.RECONVERGENT B1 ;  /* 0x0000000000017941 */ /* 0x000fea0003800200 */
.L_x_5541:
        /* <DEDUP_REMOVED lines=14> */
[----:B0-----:R-:W-:-:S05]  /*36d30*/  F2FP.F16.F32.PACK_AB R150, RZ, R109 ;  /* 0x0000006dff96723e */ /* 0x001fca00000000ff */
        /* <DEDUP_REMOVED lines=10> */
.L_x_5548:
        /* <DEDUP_REMOVED lines=13> */
.L_x_5550:
[----:B------:R-:W-:Y:S05]  /*36eb0*/  BSYNC.RECONVERGENT B2 ;  /* 0x0000000000027941 */ /* 0x000fea0003800200 */
.L_x_5549:
        /* <DEDUP_REMOVED lines=43> */
.L_x_5547:
[----:B------:R-:W-:Y:S05]  /*37170*/  BSYNC.RECONVERGENT B1 ;  /* 0x0000000000017941 */ /* 0x000fea0003800200 */
.L_x_5546:
[----:B------:R-:W-:Y:S01]  /*37180*/  I2FP.F32.U32 R88, R5 ;  /* 0x0000000500587245 */ /* 0x000fe20000201000 */
[----:B------:R-:W-:Y:S01]  /*37190*/  HADD2.F32 R110, -RZ, R89.H0_H0 ;  /* 0x20000059ff6e7230 */ /* 0x000fe20000004100 */
[----:B------:R-:W-:Y:S01]  /*371a0*/  LOP3.LUT R96, R96, 0xfffffffb, RZ, 0xc0, !PT ;  /* 0xfffffffb60607812 */ /* 0x000fe200078ec0ff */
        /* <DEDUP_REMOVED lines=22> */
.L_x_5553:
        /* <DEDUP_REMOVED lines=13> */
.L_x_5555:
[----:B------:R-:W-:Y:S05]  /*373e0*/  BSYNC.RECONVERGENT B2 ;  /* 0x0000000000027941 */ /* 0x000fea0003800200 */
.L_x_5554:
        /* <DEDUP_REMOVED lines=43> */
.L_x_5552:
[----:B------:R-:W-:Y:S05]  /*376a0*/  BSYNC.RECONVERGENT B1 ;  /* 0x0000000000017941 */ /* 0x000fea0003800200 */
.L_x_5551:
        /* <DEDUP_REMOVED lines=25> */
.L_x_5558:
        /* <DEDUP_REMOVED lines=13> */
.L_x_5560:
[----:B------:R-:W-:Y:S05]  /*37910*/  BSYNC.RECONVERGENT B2 ;  /* 0x0000000000027941 */ /* 0x000fea0003800200 */
.L_x_5559:
        /* <DEDUP_REMOVED lines=43> */
.L_x_5557:
[----:B------:R-:W-:Y:S05]  /*37bd0*/  BSYNC.RECONVERGENT B1 ;  /* 0x0000000000017941 */ /* 0x000fea0003800200 */
.L_x_5556:
        /* <DEDUP_REMOVED lines=23> */
.L_x_5563:
        /* <DEDUP_REMOVED lines=13> */
.L_x_5565:
[----:B------:R-:W-:Y:S05]  /*37e20*/  BSYNC.RECONVERGENT B2 ;  /* 0x0000000000027941 */ /* 0x000fea0003800200 */
.L_x_5564:
        /* <DEDUP_REMOVED lines=38> */
[----:B------:R-:W-:Y:S01]  /*38090*/  IMAD.WIDE.U32 R88, R88, -0x2daee0ad, RZ ;  /* 0xd2511f5358587825 */ /* 0x000fe200078e00ff */
[----:B------:R-:W-:-:S03]  /*380a0*/  LOP3.LUT R4, R4, UR35, R147, 0x96, !PT ;  /* 0x0000002304047c12 */ /* 0x000fc6000f8e9693 */
[----:B------:R-:W-:Y:S01]  /*380b0*/  IMAD.MOV.U32 R146, RZ, RZ, RZ ;  /* 0x000000ffff927224 */ /* 0x000fe200078e00ff */
[----:B------:R-:W-:Y:S02]  /*380c0*/  LOP3.LUT R3, R138, UR36, R89, 0x96, !PT ;  /* 0x000000248a037c12 */ /* 0x000fe4000f8e9659 */
[----:B------:R-:W-:-:S07]  /*380d0*/  MOV R152, R88 ;  /* 0x0000005800987202 */ /* 0x000fce0000000f00 */
.L_x_5562:
[----:B------:R-:W-:Y:S05]  /*380e0*/  BSYNC.RECONVERGENT B1 ;  /* 0x0000000000017941 */ /* 0x000fea0003800200 */
.L_x_5561:
        /* <DEDUP_REMOVED lines=23> */
.L_x_5568:
        /* <DEDUP_REMOVED lines=13> */
.L_x_5570:
[----:B------:R-:W-:Y:S05]  /*38330*/  BSYNC.RECONVERGENT B2 ;  /* 0x0000000000027941 */ /* 0x000fea0003800200 */
.L_x_5569:
        /* <DEDUP_REMOVED lines=36> */
[----:B------:R-:W-:Y:S02]  /*38580*/  LOP3.LUT R88, R88, UR33, R5, 0x96, !PT ;  /* 0x0000002158587c12 */ /* 0x000fe4000f8e9605 */
[----:B------:R-:W-:Y:S01]  /*38590*/  MOV R5, R152 ;  /* 0x0000009800057202 */ /* 0x000fe20000000f00 */
[----:B------:R-:W-:Y:S01]  /*385a0*/  IMAD.MOV.U32 R8, RZ, RZ, R160 ;  /* 0x000000ffff087224 */ /* 0x000fe200078e00a0 */
[----:B------:R-:W-:Y:S01]  /*385b0*/  LOP3.LUT R4, R4, UR35, R161, 0x96, !PT ;  /* 0x0000002304047c12 */ /* 0x000fe2000f8e96a1 */
[----:B------:R-:W-:-:S04]  /*385c0*/  IMAD.WIDE.U32 R88, R88, -0x2daee0ad, RZ ;  /* 0xd2511f5358587825 */ /* 0x000fc800078e00ff */
[----:B------:R-:W-:Y:S01]  /*385d0*/  IMAD.MOV.U32 R152, RZ, RZ, R88 ;  /* 0x000000ffff987224 */ /* 0x000fe200078e0058 */
[----:B------:R-:W-:-:S07]  /*385e0*/  LOP3.LUT R3, R146, UR36, R89, 0x96, !PT ;  /* 0x0000002492037c12 */ /* 0x000fce000f8e9659 */
.L_x_5567:
[----:B------:R-:W-:Y:S05]  /*385f0*/  BSYNC.RECONVERGENT B1 ;  /* 0x0000000000017941 */ /* 0x000fea0003800200 */
.L_x_5566:
        /* <DEDUP_REMOVED lines=20> */
[----:B------:R-:W-:Y:S01]  /*38740*/  @!P5 IMAD.MOV.U32 R89, RZ, RZ, R3 ;  /* 0x000000ffff59d224 */ /* 0x000fe200078e0003 */
[----:B------:R-:W-:Y:S01]  /*38750*/  @P5 MOV R89, R4 ;  /* 0x0000000400595202 */ /* 0x000fe20000000f00 */
[----:B------:R-:W-:Y:S06]  /*38760*/  BRA `(.L_x_5572) ;  /* 0x0000000000e47947 */ /* 0x000fec0003800000 */
.L_x_5573:
        /* <DEDUP_REMOVED lines=13> */
.L_x_5575:
[----:B------:R-:W-:Y:S05]  /*38840*/  BSYNC.RECONVERGENT B2 ;  /* 0x0000000000027941 */ /* 0x000fea0003800200 */
.L_x_5574:
        /* <DEDUP_REMOVED lines=37> */
[----:B------:R-:W-:Y:S02]  /*38aa0*/  LOP3.LUT R4, R4, UR35, R89, 0x96, !PT ;  /* 0x0000002304047c12 */ /* 0x000fe4000f8e9659 */
[----:B------:R-:W-:Y:S01]  /*38ab0*/  MOV R8, R88 ;  /* 0x0000005800087202 */ /* 0x000fe20000000f00 */
[----:B------:R-:W-:-:S05]  /*38ac0*/  IMAD.WIDE.U32 R88, R3, -0x2daee0ad, RZ ;  /* 0xd2511f5303587825 */ /* 0x000fca00078e00ff */
[----:B------:R-:W-:Y:S01]  /*38ad0*/  LOP3.LUT R3, R146, UR36, R89, 0x96, !PT ;  /* 0x0000002492037c12 */ /* 0x000fe2000f8e9659 */
[----:B------:R-:W-:Y:S01]  /*38ae0*/  IMAD.MOV.U32 R89, RZ, RZ, R152 ;  /* 0x000000ffff597224 */ /* 0x000fe200078e0098 */
[----:B------:R-:W-:-:S07]  /*38af0*/  MOV R152, R88 ;  /* 0x0000005800987202 */ /* 0x000fce0000000f00 */
.L_x_5572:
[----:B------:R-:W-:Y:S05]  /*38b00*/  BSYNC.RECONVERGENT B1 ;  /* 0x0000000000017941 */ /* 0x000fea0003800200 */
.L_x_5571:
        /* <DEDUP_REMOVED lines=11> */
[----:B------:R-:W-:Y:S01]  /*38bc0*/  @P1 FADD.FTZ R146, R89, R146 ;  /* 0x0000009259921221 */ /* 0x000fe20000010000 */
[----:B------:R-:W-:-:S04]  /*38bd0*/  PRMT R89, R151, 0x5410, R154 ;  /* 0x0000541097597816 */ /* 0x000fc8000000009a */
[----:B------:R-:W-:-:S04]  /*38be0*/  F2FP.F16.F32.PACK_AB R91, RZ, R146 ;  /* 0x00000092ff5b723e */ /* 0x000fc800000000ff */
[----:B------:R-:W-:-:S07]  /*38bf0*/  PRMT R91, R153, 0x5410, R91 ;  /* 0x00005410995b7816 */ /* 0x000fce000000005b */
.L_x_5535:
        /* <DEDUP_REMOVED lines=23> */
[----:B--2---:R-:W-:Y:S01]  /*38d70*/  IMAD.U32 R88, R16, 0x10000, RZ ;  /* 0x0001000010587824 */ /* 0x004fe200078e00ff */
        /* <DEDUP_REMOVED lines=19> */
.L_x_5453:
[----:B------:R-:W-:Y:S05]  /*38eb0*/  BSYNC.RECONVERGENT B0 ;  /* 0x0000000000007941 */ /* 0x000fea0003800200 */
.L_x_5452:
[----:B0123--:R-:W-:Y:S01]  /*38ec0*/  FADD.FTZ R88, RZ, R9 ;  /* 0x00000009ff587221 */ /* 0x00ffe20000010000 */
[C---:B------:R-:W-:Y:S01]  /*38ed0*/  ISETP.GE.U32.AND P0, PT, R2.reuse, 0x80, PT ;  /* 0x000000800200780c */ /* 0x040fe20003f06070 */
[----:B------:R-:W0:Y:S01]  /*38ee0*/  S2UR UR5, SR_CgaCtaId ;  /* 0x00000000000579c3 */ /* 0x000e220000008800 */
[C---:B------:R-:W-:Y:S01]  /*38ef0*/  ISETP.GT.U32.AND P1, PT, R2.reuse, 0xff, PT ;  /* 0x000000ff0200780c */ /* 0x040fe20003f24070 */
[----:B------:R-:W-:Y:S01]  /*38f00*/  FADD.FTZ R89, R97, R88 ;  /* 0x0000005861597221 */ /* 0x000fe20000010000 */
[C---:B------:R-:W-:Y:S01]  /*38f10*/  ISETP.GT.U32.AND P2, PT, R2.reuse, 0x17f, PT ;  /* 0x0000017f0200780c */ /* 0x040fe20003f44070 */
[----:B------:R-:W-:Y:S01]  /*38f20*/  UMOV UR4, 0x400 ;  /* 0x0000040000047882 */ /* 0x000fe20000000000 */
[----:B------:R-:W-:Y:S01]  /*38f30*/  ISETP.GT.U32.AND P3, PT, R2, 0x1ff, PT ;  /* 0x000001ff0200780c */ /* 0x000fe20003f64070 */
[----:B------:R-:W-:Y:S01]  /*38f40*/  FADD.FTZ R88, R98, R89 ;  /* 0x0000005962587221 */ /* 0x000fe20000010000 */
[C---:B------:R-:W-:Y:S01]  /*38f50*/  ISETP.GT.U32.AND P4, PT, R2.reuse, 0x27f, PT ;  /* 0x0000027f0200780c */ /* 0x040fe20003f84070 */
[----:B------:R-:W-:Y:S01]  /*38f60*/  BSSY.RECONVERGENT B0, `(.L_x_5576) ;  /* 0x0000133000007945 */ /* 0x000fe20003800200 */
[C---:B------:R-:W-:Y:S01]  /*38f70*/  ISETP.GT.U32.AND P5, PT, R2.reuse, 0x2ff, PT ;  /* 0x000002ff0200780c */ /* 0x040fe20003fa4070 */
        /* <DEDUP_REMOVED lines=192> */
[----:B0-----:R-:W-:Y:S01]  /*39b80*/  FADD.FTZ R149, R148, R149 ;  /* 0x0000009594957221 */ /* 0x001fe20000010000 */
[----:B------:R-:W-:-:S04]  /*39b90*/  IMAD.MOV.U32 R148, RZ, RZ, RZ ;  /* 0x000000ffff947224 */ /* 0x000fc800078e00ff */
[----:B------:R-:W0:Y:S02]  /*39ba0*/  SHFL.BFLY PT, R150, R149, 0x10, 0x1f ;  /* 0x0e001f0095967f89 */ /* 0x000e2400000e0000 */
[----:B0-----:R-:W-:-:S05]  /*39bb0*/  FADD.FTZ R89, R149, R150 ;  /* 0x0000009695597221 */ /* 0x001fca0000010000 */
[----:B------:R0:W-:Y:S01]  /*39bc0*/  @!P1 STS.64 [R90+UR4], R88 ;  /* 0x000000585a009988 */ /* 0x0001e20008000a04 */
[----:B------:R-:W-:Y:S01]  /*39bd0*/  BAR.SYNC.DEFER_BLOCKING 0x0 ;  /* 0x0000000000007b1d */ /* 0x000fe20000010000 */
[----:B------:R-:W-:Y:S02]  /*39be0*/  ISETP.GT.U32.AND P1, PT, R91, 0x3, PT ;  /* 0x000000035b00780c */ /* 0x000fe40003f24070 */
[----:B0-----:R-:W-:-:S11]  /*39bf0*/  CS2R R88, SRZ ;  /* 0x0000000000587805 */ /* 0x001fd6000001ff00 */
[----:B------:R-:W-:Y:S02]  /*39c00*/  @!P1 SHF.L.U32 R91, R0, 0x3, RZ ;  /* 0x00000003005b9819 */ /* 0x000fe400000006ff */
[----:B------:R-:W-:Y:S02]  /*39c10*/  @!P1 MOV R148, R92 ;  /* 0x0000005c00949202 */ /* 0x000fe40000000f00 */
[----:B------:R-:W-:Y:S02]  /*39c20*/  @!P1 LOP3.LUT R149, R91, 0xf8, RZ, 0xc0, !PT ;  /* 0x000000f85b959812 */ /* 0x000fe400078ec0ff */
[----:B------:R-:W-:Y:S01]  /*39c30*/  I2FP.F32.S32 R157, R148 ;  /* 0x00000094009d7245 */ /* 0x000fe20000201400 */
[----:B------:R-:W0:Y:S04]  /*39c40*/  SHFL.DOWN PT, R151, R148, 0x2, 0x1f ;  /* 0x08401f0094977f89 */ /* 0x000e2800000e0000 */
[----:B------:R-:W1:Y:S01]  /*39c50*/  @!P1 LDS.64 R88, [R149+UR4] ;  /* 0x0000000495589984 */ /* 0x000e620008000a00 */
[----:B------:R-:W-:Y:S01]  /*39c60*/  ISETP.NE.AND P1, PT, RZ, UR7, PT ;  /* 0x00000007ff007c0c */ /* 0x000fe2000bf25270 */
[----:B0-----:R-:W-:Y:S01]  /*39c70*/  IMAD.IADD R156, R151, 0x1, R148 ;  /* 0x00000001979c7824 */ /* 0x001fe200078e0294 */
[----:B------:R-:W-:-:S04]  /*39c80*/  I2FP.F32.S32 R150, R151 ;  /* 0x0000009700967245 */ /* 0x000fc80000201400 */
[----:B------:R-:W0:Y:S01]  /*39c90*/  SHFL.DOWN PT, R159, R156, 0x1, 0x1f ;  /* 0x08201f009c9f7f89 */ /* 0x000e2200000e0000 */
[----:B------:R-:W-:-:S04]  /*39ca0*/  I2FP.F32.S32 R90, R156 ;  /* 0x0000009c005a7245 */ /* 0x000fc80000201400 */
[----:B------:R-:W2:Y:S01]  /*39cb0*/  MUFU.RCP R91, R90 ;  /* 0x0000005a005b7308 */ /* 0x000ea20000001000 */
[----:B-1----:R-:W1:Y:S01]  /*39cc0*/  SHFL.DOWN PT, R155, R88, 0x2, 0x1f ;  /* 0x08401f00589b7f89 */ /* 0x002e6200000e0000 */
[----:B0-----:R-:W-:-:S03]  /*39cd0*/  IADD3 R148, PT, PT, R156, R159, RZ ;  /* 0x0000009f9c947210 */ /* 0x001fc60007ffe0ff */
[----:B------:R-:W0:Y:S01]  /*39ce0*/  SHFL.DOWN PT, R156, R89, 0x2, 0x1f ;  /* 0x08401f00599c7f89 */ /* 0x000e2200000e0000 */
[----:B------:R-:W-:Y:S02]  /*39cf0*/  I2FP.F32.S32 R159, R159 ;  /* 0x0000009f009f7245 */ /* 0x000fe40000201400 */
[----:B------:R-:W-:-:S06]  /*39d00*/  I2FP.F32.S32 R154, R148 ;  /* 0x00000094009a7245 */ /* 0x000fcc0000201400 */
[----:B------:R-:W3:Y:S01]  /*39d10*/  MUFU.RCP R154, R154 ;  /* 0x0000009a009a7308 */ /* 0x000ee20000001000 */
[----:B-1----:R-:W-:-:S04]  /*39d20*/  FMUL.FTZ R152, R155, R150 ;  /* 0x000000969b987220 */ /* 0x002fc80000410000 */
[----:B------:R-:W-:Y:S01]  /*39d30*/  FFMA.FTZ R152, R157, R88, R152 ;  /* 0x000000589d987223 */ /* 0x000fe20000010098 */
[----:B------:R-:W-:Y:S01]  /*39d40*/  FADD.FTZ R88, -R155, R88 ;  /* 0x000000589b587221 */ /* 0x000fe20000010100 */
[----:B------:R-:W-:Y:S02]  /*39d50*/  MOV R155, UR6 ;  /* 0x00000006009b7c02 */ /* 0x000fe40008000f00 */
[----:B--2---:R-:W-:Y:S01]  /*39d60*/  FMUL.FTZ R153, R91, R152 ;  /* 0x000000985b997220 */ /* 0x004fe20000410000 */
[----:B------:R-:W-:Y:S01]  /*39d70*/  FMUL.FTZ R88, R88, R88 ;  /* 0x0000005858587220 */ /* 0x000fe20000410000 */
[----:B0-----:R-:W-:-:S03]  /*39d80*/  FADD.FTZ R156, R156, R89 ;  /* 0x000000599c9c7221 */ /* 0x001fc60000010000 */
[----:B------:R-:W0:Y:S01]  /*39d90*/  SHFL.DOWN PT, R152, R153, 0x1, 0x1f ;  /* 0x08201f0099987f89 */ /* 0x000e2200000e0000 */
[----:B------:R-:W-:-:S04]  /*39da0*/  FMUL.FTZ R157, R88, R157 ;  /* 0x0000009d589d7220 */ /* 0x000fc80000410000 */
[----:B------:R-:W-:Y:S02]  /*39db0*/  FMUL.FTZ R157, R157, R150 ;  /* 0x000000969d9d7220 */ /* 0x000fe40000410000 */
[----:B------:R-:W1:Y:S02]  /*39dc0*/  LDC R150, c[0x0][0x448] ;  /* 0x00011200ff967b82 */ /* 0x000e640000000800 */
[----:B------:R-:W-:-:S05]  /*39dd0*/  FFMA.FTZ R156, R91, R157, R156 ;  /* 0x0000009d5b9c7223 */ /* 0x000fca000001009c */
[----:B------:R-:W2:Y:S01]  /*39de0*/  SHFL.DOWN PT, R91, R156, 0x1, 0x1f ;  /* 0x08201f009c5b7f89 */ /* 0x000ea200000e0000 */
[----:B0-----:R-:W-:Y:S01]  /*39df0*/  FMUL.FTZ R149, R152, R159 ;  /* 0x0000009f98957220 */ /* 0x001fe20000410000 */
[----:B------:R-:W-:-:S03]  /*39e00*/  FADD.FTZ R152, R153, -R152 ;  /* 0x8000009899987221 */ /* 0x000fc60000010000 */
[----:B------:R-:W-:Y:S01]  /*39e10*/  FFMA.FTZ R149, R90, R153, R149 ;  /* 0x000000995a957223 */ /* 0x000fe20000010095 */
[----:B------:R-:W-:-:S03]  /*39e20*/  FMUL.FTZ R153, R152, R152 ;  /* 0x0000009898997220 */ /* 0x000fc60000410000 */
[----:B---3--:R-:W-:Y:S01]  /*39e30*/  FMUL.FTZ R151, R154, R149 ;  /* 0x000000959a977220 */ /* 0x008fe20000410000 */
[----:B------:R-:W-:-:S04]  /*39e40*/  FMUL.FTZ R90, R90, R153 ;  /* 0x000000995a5a7220 */ /* 0x000fc80000410000 */
[----:B------:R-:W-:Y:S01]  /*39e50*/  FMUL.FTZ R90, R90, R159 ;  /* 0x0000009f5a5a7220 */ /* 0x000fe20000410000 */
[----:B------:R-:W0:Y:S01]  /*39e60*/  SHFL.IDX PT, R151, R151, RZ, 0x1f ;  /* 0x00001fff97977589 */ /* 0x000e2200000e0000 */
[----:B--2---:R-:W-:-:S04]  /*39e70*/  FADD.FTZ R91, R156, R91 ;  /* 0x0000005b9c5b7221 */ /* 0x004fc80000010000 */
[----:B------:R-:W-:-:S05]  /*39e80*/  FFMA.FTZ R154, R154, R90, R91 ;  /* 0x0000005a9a9a7223 */ /* 0x000fca000001005b */
[----:B------:R-:W1:Y:S01]  /*39e90*/  SHFL.IDX PT, R153, R154, RZ, 0x1f ;  /* 0x00001fff9a997589 */ /* 0x000e6200000e0000 */
[C---:B0-----:R-:W-:Y:S01]  /*39ea0*/  FMUL.FTZ R149, R151.reuse, R151 ;  /* 0x0000009797957220 */ /* 0x041fe20000410000 */
[----:B------:R-:W-:-:S04]  /*39eb0*/  FSEL R148, R151, RZ, !P1 ;  /* 0x000000ff97947208 */ /* 0x000fc80004800000 */
[----:B------:R-:W-:Y:S02]  /*39ec0*/  FSEL R149, R149, RZ, P1 ;  /* 0x000000ff95957208 */ /* 0x000fe40000800000 */
[----:B------:R-:W-:Y:S01]  /*39ed0*/  ISETP.NE.AND P1, PT, R0, RZ, PT ;  /* 0x000000ff0000720c */ /* 0x000fe20003f25270 */
[----:B-1----:R-:W-:Y:S01]  /*39ee0*/  FFMA.FTZ R150, R153, UR16, R150 ;  /* 0x0000001099967c23 */ /* 0x002fe20008010096 */
[----:B------:R-:W-:-:S03]  /*39ef0*/  IMAD.U32 R153, RZ, RZ, UR6 ;  /* 0x00000006ff997e24 */ /* 0x000fc6000f8e00ff */
[----:B------:R-:W-:-:S08]  /*39f00*/  FADD.FTZ R149, R150, R149 ;  /* 0x0000009596957221 */ /* 0x000fd00000010000 */
[----:B------:R-:W0:Y:S01]  /*39f10*/  @!P1 LDC.64 R90, c[0x0][0x3c0] ;  /* 0x0000f000ff5a9b82 */ /* 0x000e220000000a00 */
[----:B------:R-:W1:Y:S07]  /*39f20*/  MUFU.RSQ R149, R149 ;  /* 0x0000009500957308 */ /* 0x000e6e0000001400 */
[----:B------:R-:W2:Y:S01]  /*39f30*/  @!P1 LDC.64 R88, c[0x0][0x3c8] ;  /* 0x0000f200ff589b82 */ /* 0x000ea20000000a00 */
[----:B0-----:R-:W-:-:S05]  /*39f40*/  @!P1 IMAD.WIDE R90, R153, 0x4, R90 ;  /* 0x00000004995a9825 */ /* 0x001fca00078e025a */
[----:B------:R0:W-:Y:S01]  /*39f50*/  @!P1 STG.E desc[UR10][R90.64], R151 ;  /* 0x000000975a009986 */ /* 0x0001e2000c10190a */
[----:B--2---:R-:W-:-:S05]  /*39f60*/  @!P1 IMAD.WIDE R88, R155, 0x4, R88 ;  /* 0x000000049b589825 */ /* 0x004fca00078e0258 */
        /* <DEDUP_REMOVED lines=13> */
[----:B------:R-:W-:Y:S01]  /*3a040*/  FMUL.FTZ R150, R149, R150 ;  /* 0x0000009695967220 */ /* 0x000fe20000410000 */
[--C-:B------:R-:W-:Y:S01]  /*3a050*/  FADD.FTZ R154, R97, -R148.reuse ;  /* 0x80000094619a7221 */ /* 0x100fe20000010000 */
[----:B------:R-:W-:Y:S01]  /*3a060*/  FFMA.FTZ R89, R90, R151, R153 ;  /* 0x000000975a597223 */ /* 0x000fe20000010099 */
[----:B------:R-:W-:Y:S02]  /*3a070*/  HADD2.F32 R151, -RZ, R81.H1_H1 ;  /* 0x30000051ff977230 */ /* 0x000fe40000004100 */
[----:B------:R-:W-:Y:S01]  /*3a080*/  FADD.FTZ R90, R112, -R148 ;  /* 0x80000094705a7221 */ /* 0x000fe20000010000 */
[----:B------:R-:W-:Y:S02]  /*3a090*/  HADD2.F32 R153, -RZ, R86.H1_H1 ;  /* 0x30000056ff997230 */ /* 0x000fe40000004100 */
[----:B------:R-:W-:Y:S01]  /*3a0a0*/  FMUL.FTZ R154, R149, R154 ;  /* 0x0000009a959a7220 */ /* 0x000fe20000410000 */
[----:B------:R-:W-:-:S02]  /*3a0b0*/  HADD2.F32 R155, -RZ, R80.H1_H1 ;  /* 0x30000050ff9b7230 */ /* 0x000fc40000004100 */
[----:B------:R-:W-:Y:S01]  /*3a0c0*/  FFMA.FTZ R152, R150, R91, R151 ;  /* 0x0000005b96987223 */ /* 0x000fe20000010097 */
[----:B------:R-:W-:Y:S02]  /*3a0d0*/  HADD2.F32 R91, -RZ, R86.H0_H0 ;  /* 0x20000056ff5b7230 */ /* 0x000fe40000004100 */
[----:B------:R-:W-:Y:S01]  /*3a0e0*/  FMUL.FTZ R90, R149, R90 ;  /* 0x0000005a955a7220 */ /* 0x000fe20000410000 */
[--C-:B------:R-:W-:Y:S02]  /*3a0f0*/  HADD2.F32 R151, -RZ, R82.reuse.H0_H0 ;  /* 0x20000052ff977230 */ /* 0x100fe40000004100 */
[----:B------:R-:W-:Y:S01]  /*3a100*/  FADD.FTZ R150, R126, -R148 ;  /* 0x800000947e967221 */ /* 0x000fe20000010000 */
[----:B------:R-:W-:Y:S02]  /*3a110*/  F2FP.F16.F32.PACK_AB R89, R152, R89 ;  /* 0x000000599859723e */ /* 0x000fe400000000ff */
[----:B------:R-:W-:Y:S01]  /*3a120*/  FFMA.FTZ R90, R90, R91, R151 ;  /* 0x0000005b5a5a7223 */ /* 0x000fe20000010097 */
[----:B------:R-:W-:-:S02]  /*3a130*/  HADD2.F32 R91, -RZ, R82.H1_H1 ;  /* 0x30000052ff5b7230 */ /* 0x000fc40000004100 */
[----:B------:R-:W-:Y:S01]  /*3a140*/  FMUL.FTZ R150, R149, R150 ;  /* 0x0000009695967220 */ /* 0x000fe20000410000 */
[----:B------:R-:W-:-:S03]  /*3a150*/  HADD2.F32 R151, -RZ, R83.H0_H0 ;  /* 0x20000053ff977230 */ /* 0x000fc60000004100 */
[----:B------:R-:W-:Y:S01]  /*3a160*/  FFMA.FTZ R153, R150, R153, R91 ;  /* 0x0000009996997223 */ /* 0x000fe2000001005b */
[----:B------:R-:W-:Y:S01]  /*3a170*/  FADD.FTZ R150, R127, -R148 ;  /* 0x800000947f967221 */ /* 0x000fe20000010000 */
[----:B------:R-:W-:-:S03]  /*3a180*/  HADD2.F32 R91, -RZ, R87.H0_H0 ;  /* 0x20000057ff5b7230 */ /* 0x000fc60000004100 */
[----:B------:R-:W-:Y:S01]  /*3a190*/  FMUL.FTZ R150, R149, R150 ;  /* 0x0000009695967220 */ /* 0x000fe20000410000 */
[----:B------:R-:W-:-:S03]  /*3a1a0*/  F2FP.F16.F32.PACK_AB R90, R153, R90 ;  /* 0x0000005a995a723e */ /* 0x000fc600000000ff */
[----:B------:R-:W-:Y:S01]  /*3a1b0*/  FFMA.FTZ R156, R150, R91, R151 ;  /* 0x0000005b969c7223 */ /* 0x000fe20000010097 */
[----:B------:R-:W-:Y:S01]  /*3a1c0*/  FADD.FTZ R150, R140, -R148 ;  /* 0x800000948c967221 */ /* 0x000fe20000010000 */
[----:B------:R-:W-:Y:S02]  /*3a1d0*/  HADD2.F32 R91, -RZ, R87.H1_H1 ;  /* 0x30000057ff5b7230 */ /* 0x000fe40000004100 */
[----:B------:R-:W-:Y:S02]  /*3a1e0*/  HADD2.F32 R151, -RZ, R83.H1_H1 ;  /* 0x30000053ff977230 */ /* 0x000fe40000004100 */
[----:B------:R-:W-:-:S04]  /*3a1f0*/  FMUL.FTZ R150, R149, R150 ;  /* 0x0000009695967220 */ /* 0x000fc80000410000 */
[----:B------:R-:W-:Y:S01]  /*3a200*/  FFMA.FTZ R157, R150, R91, R151 ;  /* 0x0000005b969d7223 */ /* 0x000fe20000010097 */
[----:B------:R-:W-:Y:S01]  /*3a210*/  HADD2.F32 R91, -RZ, R84.H1_H1 ;  /* 0x30000054ff5b7230 */ /* 0x000fe20000004100 */
[----:B------:R-:W0:Y:S04]  /*3a220*/  LDC.64 R150, c[0x0][0x428] ;  /* 0x00010a00ff967b82 */ /* 0x000e280000000a00 */
[----:B------:R-:W-:Y:S01]  /*3a230*/  FFMA.FTZ R155, R154, R91, R155 ;  /* 0x0000005b9a9b7223 */ /* 0x000fe2000001009b */
[----:B------:R-:W-:-:S04]  /*3a240*/  F2FP.F16.F32.PACK_AB R91, R157, R156 ;  /* 0x0000009c9d5b723e */ /* 0x000fc800000000ff */
[----:B------:R-:W-:Y:S01]  /*3a250*/  F2FP.F16.F32.PACK_AB R88, R155, R88 ;  /* 0x000000589b58723e */ /* 0x000fe200000000ff */
[----:B0-----:R-:W-:-:S04]  /*3a260*/  IMAD.WIDE.U32 R150, R125, 0x10, R150 ;  /* 0x000000107d967825 */ /* 0x001fc800078e0096 */
[----:B------:R-:W-:Y:S01]  /*3a270*/  VIADD R125, R125, 0x80 ;  /* 0x000000807d7d7836 */ /* 0x000fe20000000000 */
[----:B------:R1:W-:Y:S06]  /*3a280*/  STG.E.128 desc[UR10][R150.64], R88 ;  /* 0x0000005896007986 */ /* 0x0003ec000c101d0a */
.L_x_5577:
[----:B------:R-:W-:Y:S05]  /*3a290*/  BSYNC.RECONVERGENT B0 ;  /* 0x0000000000007941 */ /* 0x000fea0003800200 */
.L_x_5576:
[----:B------:R-:W-:Y:S01]  /*3a2a0*/  LOP3.LUT P0, RZ, R96, 0x400, RZ, 0xc0, !PT ;  /* 0x0000040060ff7812 */ /* 0x000fe2000780c0ff */
        /* <DEDUP_REMOVED lines=47> */
[C---:B0-----:R-:W-:Y:S01]  /*3a5a0*/  IMAD.WIDE.U32 R150, R125.reuse, 0x10, R150 ;  /* 0x000000107d967825 */ /* 0x041fe200078e0096 */
[----:B------:R-:W-:-:S04]  /*3a5b0*/  IADD3 R125, PT, PT, R125, 0x80, RZ ;  /* 0x000000807d7d7810 */ /* 0x000fc80007ffe0ff */
[----:B------:R2:W-:Y:S03]  /*3a5c0*/  STG.E.128 desc[UR10][R150.64], R88 ;  /* 0x0000005896007986 */ /* 0x0005e6000c101d0a */
.L_x_5579:
[----:B------:R-:W-:Y:S05]  /*3a5d0*/  BSYNC.RECONVERGENT B0 ;  /* 0x0000000000007941 */ /* 0x000fea0003800200 */
.L_x_5578:
[----:B------:R-:W-:Y:S01]  /*3a5e0*/  LOP3.LUT P0, RZ, R96, 0x200, RZ, 0xc0, !PT ;  /* 0x0000020060ff7812 */ /* 0x000fe2000780c0ff */
        /* <DEDUP_REMOVED lines=50> */
.L_x_5581:
[----:B------:R-:W-:Y:S05]  /*3a910*/  BSYNC.RECONVERGENT B0 ;  /* 0x0000000000007941 */ /* 0x000fea0003800200 */
.L_x_5580:
[----:B------:R-:W-:Y:S01]  /*3a920*/  LOP3.LUT P0, RZ, R96, 0x100, RZ, 0xc0, !PT ;  /* 0x0000010060ff7812 */ /* 0x000fe2000780c0ff */
[----:B------:R-:W-:-:S12]  /*3a930*/  BSSY.RECONVERGENT B0, `(.L_x_5582) ;  /* 0x0000032000007945 */ /* 0x000fd80003800200 */
        /* <DEDUP_REMOVED lines=49> */
.L_x_5583:
[----:B------:R-:W-:Y:S05]  /*3ac50*/  BSYNC.RECONVERGENT B0 ;  /* 0x0000000000007941 */ /* 0x000fea0003800200 */
.L_x_5582:
[----:B------:R-:W-:Y:S01]  /*3ac60*/  LOP3.LUT P0, RZ, R96, 0x80, RZ, 0xc0, !PT ;  /* 0x0000008060ff7812 */ /* 0x000fe2000780c0ff */
[----:B------:R-:W-:-:S12]  /*3ac70*/  BSSY.RECONVERGENT B0, `(.L_x_5584) ;  /* 0x0000032000007945 */ /* 0x000fd80003800200 */
        /* <DEDUP_REMOVED lines=49> */
.L_x_5585:
[----:B------:R-:W-:Y:S05]  /*3af90*/  BSYNC.RECONVERGENT B0 ;  /* 0x0000000000007941 */ /* 0x000fea0003800200 */
.L_x_5584:
        /* <DEDUP_REMOVED lines=51> */
.L_x_5587:
[----:B------:R-:W-:Y:S05]  /*3b2d0*/  BSYNC.RECONVERGENT B0 ;  /* 0x0000000000007941 */ /* 0x000fea0003800200 */
.L_x_5586:
[----:B------:R-:W-:Y:S01]  /*3b2e0*/  LOP3.LUT P0, RZ, R96, 0x20, RZ, 0xc0, !PT ;  /* 0x0000002060ff7812 */ /* 0x000fe2000780c0ff */
[----:B------:R-:W-:-:S12]  /*3b2f0*/  BSSY.RECONVERGENT B0, `(.L_x_5588) ;  /* 0x0000031000007945 */ /* 0x000fd80003800200 */
        /* <DEDUP_REMOVED lines=10> */
[--C-:B------:R-:W-:Y:S01]  /*3b3a0*/  FADD.FTZ R88, R123, -R148.reuse ;  /* 0x800000947b587221 */ /* 0x100fe20000010000 */
[----:B------:R-:W-:Y:S02]  /*3b3b0*/  HADD2.F32 R89, -RZ, R37.H1_H1 ;  /* 0x30000025ff597230 */ /* 0x000fe40000004100 */
[----:B------:R-:W-:Y:S02]  /*3b3c0*/  HADD2.F32 R91, -RZ, R33.H1_H1 ;  /* 0x30000021ff5b7230 */ /* 0x000fe40000004100 */
[----:B------:R-:W-:Y:S01]  /*3b3d0*/  FMUL.FTZ R88, R149, R88 ;  /* 0x0000005895587220 */ /* 0x000fe20000410000 */
[----:B------:R-:W-:Y:S01]  /*3b3e0*/  FFMA.FTZ R151, R90, R151, R153 ;  /* 0x000000975a977223 */ /* 0x000fe20000010099 */
[----:B------:R-:W-:Y:S01]  /*3b3f0*/  FADD.FTZ R90, R124, -R148 ;  /* 0x800000947c5a7221 */ /* 0x000fe20000010000 */
[--C-:B------:R-:W-:Y:S02]  /*3b400*/  HADD2.F32 R153, -RZ, R38.reuse.H1_H1 ;  /* 0x30000026ff997230 */ /* 0x100fe40000004100 */
[----:B------:R-:W-:Y:S01]  /*3b410*/  FFMA.FTZ R152, R88, R89, R91 ;  /* 0x0000005958987223 */ /* 0x000fe2000001005b */
[----:B------:R-:W-:-:S02]  /*3b420*/  HADD2.F32 R89, -RZ, R38.H0_H0 ;  /* 0x20000026ff597230 */ /* 0x000fc40000004100 */
[C---:B------:R-:W-:Y:S01]  /*3b430*/  FMUL.FTZ R90, R149.reuse, R90 ;  /* 0x0000005a955a7220 */ /* 0x040fe20000410000 */
[--C-:B------:R-:W-:Y:S02]  /*3b440*/  HADD2.F32 R91, -RZ, R34.reuse.H0_H0 ;  /* 0x20000022ff5b7230 */ /* 0x100fe40000004100 */
[----:B------:R-:W-:Y:S01]  /*3b450*/  FADD.FTZ R88, R138, -R148 ;  /* 0x800000948a587221 */ /* 0x000fe20000010000 */
[----:B------:R-:W-:Y:S02]  /*3b460*/  HADD2.F32 R156, -RZ, R39.H1_H1 ;  /* 0x30000027ff9c7230 */ /* 0x000fe40000004100 */
[--C-:B------:R-:W-:Y:S02]  /*3b470*/  HADD2.F32 R158, -RZ, R35.reuse.H1_H1 ;  /* 0x30000023ff9e7230 */ /* 0x100fe40000004100 */
[----:B------:R-:W-:Y:S01]  /*3b480*/  FFMA.FTZ R90, R90, R89, R91 ;  /* 0x000000595a5a7223 */ /* 0x000fe2000001005b */
[----:B------:R-:W-:Y:S02]  /*3b490*/  HADD2.F32 R89, -RZ, R34.H1_H1 ;  /* 0x30000022ff597230 */ /* 0x000fe40000004100 */
        /* <DEDUP_REMOVED lines=8> */
[--C-:B------:R-:W-:Y:S01]  /*3b520*/  FADD.FTZ R88, R146, -R148.reuse ;  /* 0x8000009492587221 */ /* 0x100fe20000010000 */
[----:B------:R-:W-:-:S03]  /*3b530*/  FADD.FTZ R148, R109, -R148 ;  /* 0x800000946d947221 */ /* 0x000fc60000010000 */
[C---:B------:R-:W-:Y:S01]  /*3b540*/  FMUL.FTZ R91, R149.reuse, R88 ;  /* 0x00000058955b7220 */ /* 0x040fe20000410000 */
[----:B------:R-:W-:Y:S01]  /*3b550*/  FMUL.FTZ R148, R149, R148 ;  /* 0x0000009495947220 */ /* 0x000fe20000410000 */
[----:B------:R-:W0:Y:S01]  /*3b560*/  LDC.64 R88, c[0x0][0x428] ;  /* 0x00010a00ff587b82 */ /* 0x000e220000000a00 */
[----:B------:R-:W-:Y:S02]  /*3b570*/  HADD2.F32 R149, -RZ, R32.H1_H1 ;  /* 0x30000020ff957230 */ /* 0x000fe40000004100 */
[----:B------:R-:W-:Y:S01]  /*3b580*/  FFMA.FTZ R157, R91, R156, R158 ;  /* 0x0000009c5b9d7223 */ /* 0x000fe2000001009e */
[----:B------:R-:W-:-:S05]  /*3b590*/  HADD2.F32 R91, -RZ, R36.H1_H1 ;  /* 0x30000024ff5b7230 */ /* 0x000fca0000004100 */
[----:B------:R-:W-:Y:S01]  /*3b5a0*/  FFMA.FTZ R155, R148, R91, R149 ;  /* 0x0000005b949b7223 */ /* 0x000fe20000010095 */
[----:B------:R-:W-:Y:S01]  /*3b5b0*/  F2FP.F16.F32.PACK_AB R91, R157, R154 ;  /* 0x0000009a9d5b723e */ /* 0x000fe200000000ff */
[----:B0-----:R-:W-:Y:S01]  /*3b5c0*/  IMAD.WIDE.U32 R148, R125, 0x10, R88 ;  /* 0x000000107d947825 */ /* 0x001fe200078e0058 */
[----:B------:R-:W-:Y:S02]  /*3b5d0*/  F2FP.F16.F32.PACK_AB R89, R152, R151 ;  /* 0x000000979859723e */ /* 0x000fe400000000ff */
[----:B------:R-:W-:-:S05]  /*3b5e0*/  F2FP.F16.F32.PACK_AB R88, R155, R150 ;  /* 0x000000969b58723e */ /* 0x000fca00000000ff */
[----:B------:R0:W-:Y:S02]  /*3b5f0*/  STG.E.128 desc[UR10][R148.64], R88 ;  /* 0x0000005894007986 */ /* 0x0001e4000c101d0a */
.L_x_5589:
[----:B------:R-:W-:Y:S05]  /*3b600*/  BSYNC.RECONVERGENT B0 ;  /* 0x0000000000007941 */ /* 0x000fea0003800200 */
.L_x_5588:
[----:B------:R-:W-:Y:S02]  /*3b610*/  UIADD3 UR6, UPT, UPT, UR6, UR18, URZ ;  /* 0x0000001206067290 */ /* 0x000fe4000fffe0ff */
[----:B------:R-:W-:Y:S02]  /*3b620*/  UPLOP3.LUT UP1, UPT, UPT, UPT, UP1, 0x40, 0x4 ;  /* 0x000000000004789c */ /* 0x000fe40003f2e810 */
[----:B------:R-:W-:-:S09]  /*3b630*/  UISETP.GE.AND UP0, UPT, UR6, UR19, UPT ;  /* 0x000000130600728c */ /* 0x000fd2000bf06270 */
[----:B------:R-:W-:Y:S05]  /*3b640*/  BRA.U !UP0, `(.L_x_5590) ;  /* 0xfffffc5908a47547 */ /* 0x000fea000b83ffff */
[----:B------:R-:W-:Y:S05]  /*3b650*/  EXIT ;  /* 0x000000000000794d */ /* 0x000fea0003800000 */
.L_x_5591:
        /* <DEDUP_REMOVED lines=10> */
.L_x_27858:


//--------------------- .text._ZN10layer_norm31ln_parallel_residual_fwd_kernelINS_13Kernel_traitsI6__halfS2_S2_S2_fjLj7168ELj1ELj1ELj4ELj16ENS_18Kernel_traits_baseILj7168ES2_S2_S2_S2_fjLj128EEEEELb1ELb1ELb1EEEvNS_9FwdParamsE --------------------------
	.section	.text._ZN10layer_norm31ln_parallel_residual_fwd_kernelINS_13Kernel_traitsI6__halfS2_S2_S2_fjLj7168ELj1ELj1ELj4ELj16ENS_18Kernel_traits_baseILj7168ES2_S2_S2_S2_fjLj128EEEEELb1ELb1ELb1EEEvNS_9FwdParamsE,"ax",@progbits
	.align	128
        .global         _ZN10layer_norm31ln_parallel_residual_fwd_kernelINS_13Kernel_traitsI6__halfS2_S2_S2_fjLj7168ELj1ELj1ELj4ELj16ENS_18Kernel_traits_baseILj7168ES2_S2_S2_S2_fjLj128EEEEELb1ELb1ELb1EEEvNS_9FwdParamsE
        .type           _ZN10layer_norm31ln_parallel_residual_fwd_kernelINS_13Kernel_traitsI6__halfS2_S2_S2_fjLj7168ELj1ELj1ELj4ELj16ENS_18Kernel_traits_baseILj7168ES2_S2_S2_S2_fjLj128EEEEELb1ELb1ELb1EEEvNS_9FwdParamsE,@function
        .size           _ZN10layer_norm31ln_parallel_residual_fwd_kernelINS_13Kernel_traitsI6__halfS2_S2_S2_fjLj7168ELj1ELj1ELj4ELj16ENS_18Kernel_traits_baseILj7168ES2_S2_S2_S2_fjLj128EEEEELb1ELb1ELb1EEEvNS_9FwdParamsE,(.L_x_27859 - _ZN10layer_norm31ln_parallel_residual_fwd_kernelINS_13Kernel_traitsI6__halfS2_S2_S2_fjLj7168ELj1ELj1ELj4ELj16ENS_18Kernel_traits_baseILj7168ES2_S2_S2_S2_fjLj128EEEEELb1ELb1ELb1EEEvNS_9FwdParamsE)
        .other          _ZN10layer_norm31ln_parallel_residual_fwd_kernelINS_13Kernel_traitsI6__halfS2_S2_S2_fjLj7168ELj1ELj1ELj4ELj16ENS_18Kernel_traits_baseILj7168ES2_S2_S2_S2_fjLj128EEEEELb1ELb1ELb1EEEvNS_9FwdParamsE,@"STO_CUDA_ENTRY STV_DEFAULT"
_ZN10layer_norm31ln_parallel_residual_fwd_kernelINS_13Kernel_traitsI6__halfS2_S2_S2_fjLj7168ELj1ELj1ELj4ELj16ENS_18Kernel_traits_baseILj7168ES2_S2_S2_S2_fjLj128EEEEELb1ELb1ELb1EEEvNS_9FwdParamsE:
.text._ZN10layer_norm31ln_parallel_residual_fwd_kernelINS_13Kernel_traitsI6__halfS2_S2_S2_fjLj7168ELj1ELj1ELj4ELj16ENS_18Kernel_traits_baseILj7168ES2_S2_S2_S2_fjLj128EEEEELb1ELb1ELb1EEEvNS_9FwdParamsE:
        /* <DEDUP_REMOVED lines=8> */
[----:B------:R-:W3:Y:S05]  /*0080*/  S2R R0, SR_TID.X ;  /* 0x0000000000007919 */ /* 0x000eea0000002100 */
[----:B------:R-:W3:Y:S01]  /*0090*/  S2UR UR12, SR_CTAID.X ;  /* 0x00000000000c79c3 */ /* 0x000ee20000002500 */
[----:B--2---:R-:W-:-:S02]  /*00a0*/  IMAD.U32 R2, RZ, RZ, UR10 ;  /* 0x0000000aff027e24 */ /* 0x004fc4000f8e00ff */
[----:B------:R-:W-:-:S05]  /*00b0*/  IMAD.U32 R3, RZ, RZ, UR11 ;  /* 0x0000000bff037e24 */ /* 0x000fca000f8e00ff */
[----:B------:R-:W2:Y:S08]  /*00c0*/  LDC R13, c[0x0][0x360] ;  /* 0x0000d800ff0d7b82 */ /* 0x000eb00000000800 */
[----:B------:R-:W2:Y:S01]  /*00d0*/  @P1 LDC R11, c[0x0][0x460] ;  /* 0x00011800ff0b1b82 */ /* 0x000ea20000000800 */
[----:B0-----:R-:W-:Y:S01]  /*00e0*/  ISETP.NE.U32.AND P0, PT, RZ, UR4, PT ;  /* 0x00000004ff007c0c */ /* 0x001fe2000bf05070 */
[----:B------:R-:W0:Y:S01]  /*00f0*/  LDCU UR4, c[0x0][0x384] ;  /* 0x00007080ff0477ac */ /* 0x000e220008000800 */
[----:B-1----:R-:W-:Y:S01]  /*0100*/  @P1 MOV R4, R117 ;  /* 0x0000007500041202 */ /* 0x002fe20000000f00 */
[----:B----4-:R-:W-:Y:S01]  /*0110*/  @P1 IMAD.MOV.U32 R5, RZ, RZ, R10 ;  /* 0x000000ffff051224 */ /* 0x010fe200078e000a */
[----:B------:R-:W-:Y:S01]  /*0120*/  ISETP.NE.AND.EX P0, PT, RZ, UR5, PT, P0 ;  /* 0x00000005ff007c0c */ /* 0x000fe2000bf05300 */
[----:B---3--:R-:W5:Y:S04]  /*0130*/  @P1 LDG.E.64 R2, desc[UR8][R2.64] ;  /* 0x0000000802021981 */ /* 0x008f68000c1e1b00 */
[----:B------:R-:W5:Y:S08]  /*0140*/  @P1 LDG.E.64 R4, desc[UR8][R4.64] ;  /* 0x0000000804041981 */ /* 0x000f70000c1e1b00 */
[----:B------:R-:W1:Y:S08]  /*0150*/  @P0 LDC.64 R6, c[0x0][0x3d0] ;  /* 0x0000f400ff060b82 */ /* 0x000e700000000a00 */
[----:B------:R-:W3:Y:S01]  /*0160*/  @P0 LDC.64 R8, c[0x0][0x438] ;  /* 0x00010e00ff080b82 */ /* 0x000ee20000000a00 */
[----:B0-----:R-:W-:-:S06]  /*0170*/  UISETP.GE.AND UP0, UPT, UR12, UR4, UPT ;  /* 0x000000040c00728c */ /* 0x001fcc000bf06270 */
[----:B------:R-:W-:Y:S01]  /*0180*/  PLOP3.LUT P2, PT, PT, PT, UP0, 0x80, 0x8 ;  /* 0x000000000008781c */ /* 0x000fe20003f4f008 */
[----:B-1----:R-:W-:-:S05]  /*0190*/  @P0 IMAD.WIDE.U32 R6, R0, 0x10, R6 ;  /* 0x0000001000060825 */ /* 0x002fca00078e0006 */
[----:B------:R0:W5:Y:S01]  /*01a0*/  @P0 LDG.E.128 R84, desc[UR8][R6.64] ;  /* 0x0000000806540981 */ /* 0x000162000c1e1d00 */
[----:B---3--:R-:W-:-:S03]  /*01b0*/  @P0 IMAD.WIDE.U32 R8, R0, 0x10, R8 ;  /* 0x0000001000080825 */ /* 0x008fc600078e0008 */
        /* <DEDUP_REMOVED lines=13> */
[----:B--2---:R-:W-:Y:S05]  /*0290*/  @P0 BRA `(.L_x_5592) ;  /* 0x00000000005c0947 */ /* 0x004fea0003800000 */
[----:B0-----:R-:W0:Y:S02]  /*02a0*/  LDC.64 R6, c[0x0][0x3d0] ;  /* 0x0000f400ff067b82 */ /* 0x001e240000000a00 */
        /* <DEDUP_REMOVED lines=21> */
[----:B-1----:R-:W-:-:S07]  /*0400*/  CS2R R56, SRZ ;  /* 0x0000000000387805 */ /* 0x002fce000001ff00 */
.L_x_5592:
[----:B------:R-:W-:Y:S05]  /*0410*/  @P2 EXIT ;  /* 0x000000000000294d */ /* 0x000fea0003800000 */
[----:B-----5:R-:W-:Y:S01]  /*0420*/  @P1 IADD3 R117, P0, PT, R4, R11, RZ ;  /* 0x0000000b04751210 */ /* 0x020fe20007f1e0ff */
[----:B------:R-:W1:Y:S01]  /*0430*/  LDCU.64 UR4, c[0x0][0x398] ;  /* 0x00007300ff0477ac */ /* 0x000e620008000a00 */
[----:B------:R-:W-:Y:S01]  /*0440*/  @P1 R2UR UR10, R2 ;  /* 0x00000000020a12ca */ /* 0x000fe200000e0000 */
[----:B------:R-:W-:Y:S01]  /*0450*/  IMAD R2, R13, UR12, R0 ;  /* 0x0000000c0d027c24 */ /* 0x000fe2000f8e0200 */
[----:B------:R-:W-:Y:S01]  /*0460*/  @P1 R2UR UR11, R3 ;  /* 0x00000000030b12ca */ /* 0x000fe200000e0000 */
[----:B------:R-:W-:Y:S01]  /*0470*/  @P1 IMAD.X R10, RZ, RZ, R5, P0 ;  /* 0x000000ffff0a1224 */ /* 0x000fe200000e0605 */
[----:B------:R-:W2:Y:S01]  /*0480*/  LDCU UR6, c[0x0][0x404] ;  /* 0x00008080ff0677ac */ /* 0x000ea20008000800 */
[----:B------:R-:W-:-:S03]  /*0490*/  IMAD.HI.U32 R4, R2, -0x326172a9, RZ ;  /* 0xcd9e8d5702047827 */ /* 0x000fc600078e00ff */
[C-C-:B------:R-:W-:Y:S01]  /*04a0*/  SHF.R.U64 R3, R117.reuse, 0x2, R10.reuse ;  /* 0x0000000275037819 */ /* 0x140fe2000000120a */
[----:B0-----:R-:W-:Y:S01]  /*04b0*/  IMAD R7, R2, -0x326172a9, RZ ;  /* 0xcd9e8d5702077824 */ /* 0x001fe200078e02ff */
[----:B------:R-:W-:Y:S01]  /*04c0*/  SHF.R.U32.HI R11, RZ, 0x2, R10 ;  /* 0x00000002ff0b7819 */ /* 0x000fe2000001160a */
[----:B------:R-:W0:Y:S01]  /*04d0*/  LDCU UR7, c[0x0][0x408] ;  /* 0x00008100ff0777ac */ /* 0x000e220008000800 */
[----:B------:R-:W-:Y:S01]  /*04e0*/  LOP3.LUT R117, R117, 0x3, RZ, 0xc0, !PT ;  /* 0x0000000375757812 */ /* 0x000fe200078ec0ff */
[----:B------:R-:W-:Y:S01]  /*04f0*/  IMAD.HI.U32 R5, R3, -0x2daee0ad, RZ ;  /* 0xd2511f5303057827 */ /* 0x000fe200078e00ff */
[----:B------:R-:W-:Y:S01]  /*0500*/  LOP3.LUT R4, R11, UR10, R4, 0x96, !PT ;  /* 0x0000000a0b047c12 */ /* 0x000fe2000f8e9604 */
[----:B------:R-:W-:Y:S02]  /*0510*/  UIADD3 UR20, UPT, UPT, UR11, -0x4498517b, URZ ;  /* 0xbb67ae850b147890 */ /* 0x000fe4000fffe0ff */
[----:B------:R-:W-:Y:S01]  /*0520*/  UIADD3 UR17, UPT, UPT, UR10, -0x61c88647, URZ ;  /* 0x9e3779b90a117890 */ /* 0x000fe2000fffe0ff */
[----:B------:R-:W-:Y:S01]  /*0530*/  LOP3.LUT R5, R5, UR11, RZ, 0x3c, !PT ;  /* 0x0000000b05057c12 */ /* 0x000fe2000f8e3cff */
[----:B------:R-:W-:Y:S01]  /*0540*/  IMAD R9, R3, -0x2daee0ad, RZ ;  /* 0xd2511f5303097824 */ /* 0x000fe200078e02ff */
[----:B------:R-:W-:Y:S01]  /*0550*/  UIADD3 UR21, UPT, UPT, UR10, 0x3c6ef372, URZ ;  /* 0x3c6ef3720a157890 */ /* 0x000fe2000fffe0ff */
[----:B------:R-:W-:Y:S01]  /*0560*/  IMAD.HI.U32 R8, R4, -0x2daee0ad, RZ ;  /* 0xd2511f5304087827 */ /* 0x000fe200078e00ff */
[----:B------:R-:W-:-:S02]  /*0570*/  UIADD3 UR22, UPT, UPT, UR11, 0x76cf5d0a, URZ ;  /* 0x76cf5d0a0b167890 */ /* 0x000fc4000fffe0ff */
[----:B------:R-:W-:Y:S01]  /*0580*/  UIADD3 UR24, UPT, UPT, UR11, 0x32370b8f, URZ ;  /* 0x32370b8f0b187890 */ /* 0x000fe2000fffe0ff */
[----:B------:R-:W-:Y:S01]  /*0590*/  IMAD.HI.U32 R6, R5, -0x326172a9, RZ ;  /* 0xcd9e8d5705067827 */ /* 0x000fe200078e00ff */
[----:B------:R-:W-:Y:S01]  /*05a0*/  LOP3.LUT R8, R9, UR20, R8, 0x96, !PT ;  /* 0x0000001409087c12 */ /* 0x000fe2000f8e9608 */
[----:B------:R-:W-:Y:S02]  /*05b0*/  UIADD3 UR23, UPT, UPT, UR10, -0x255992d5, URZ ;  /* 0xdaa66d2b0a177890 */ /* 0x000fe4000fffe0ff */
[----:B------:R-:W-:Y:S01]  /*05c0*/  IMAD R10, R5, -0x326172a9, RZ ;  /* 0xcd9e8d57050a7824 */ /* 0x000fe200078e02ff */
[----:B------:R-:W-:Y:S01]  /*05d0*/  LOP3.LUT R6, R7, UR17, R6, 0x96, !PT ;  /* 0x0000001107067c12 */ /* 0x000fe2000f8e9606 */
[----:B------:R-:W-:Y:S01]  /*05e0*/  IMAD.HI.U32 R5, R8, -0x326172a9, RZ ;  /* 0xcd9e8d5708057827 */ /* 0x000fe200078e00ff */
[----:B------:R-:W-:Y:S02]  /*05f0*/  UIADD3 UR25, UPT, UPT, UR10, 0x78dde6e4, URZ ;  /* 0x78dde6e40a197890 */ /* 0x000fe4000fffe0ff */
[----:B------:R-:W-:Y:S01]  /*0600*/  UIADD3 UR26, UPT, UPT, UR11, -0x126145ec, URZ ;  /* 0xed9eba140b1a7890 */ /* 0x000fe2000fffe0ff */
[----:B------:R-:W-:Y:S01]  /*0610*/  IMAD R7, R4, -0x2daee0ad, RZ ;  /* 0xd2511f5304077824 */ /* 0x000fe200078e02ff */
[----:B------:R-:W-:Y:S01]  /*0620*/  LOP3.LUT R5, R10, UR21, R5, 0x96, !PT ;  /* 0x000000150a057c12 */ /* 0x000fe2000f8e9605 */
[----:B------:R-:W-:Y:S01]  /*0630*/  IMAD.HI.U32 R4, R6, -0x2daee0ad, RZ ;  /* 0xd2511f5306047827 */ /* 0x000fe200078e00ff */
[----:B------:R-:W-:-:S02]  /*0640*/  UIADD3 UR28, UPT, UPT, UR11, -0x56f99767, URZ ;  /* 0xa90668990b1c7890 */ /* 0x000fc4000fffe0ff */
[----:B------:R-:W-:Y:S01]  /*0650*/  UIADD3 UR27, UPT, UPT, UR10, 0x1715609d, URZ ;  /* 0x1715609d0a1b7890 */ /* 0x000fe2000fffe0ff */
[----:B------:R-:W-:Y:S01]  /*0660*/  IMAD R10, R6, -0x2daee0ad, RZ ;  /* 0xd2511f53060a7824 */ /* 0x000fe200078e02ff */
[----:B------:R-:W-:Y:S01]  /*0670*/  LOP3.LUT R4, R7, UR22, R4, 0x96, !PT ;  /* 0x0000001607047c12 */ /* 0x000fe2000f8e9604 */
[----:B------:R-:W-:Y:S01]  /*0680*/  IMAD.HI.U32 R9, R5, -0x2daee0ad, RZ ;  /* 0xd2511f5305097827 */ /* 0x000fe200078e00ff */
[----:B------:R-:W-:Y:S02]  /*0690*/  UIADD3 UR29, UPT, UPT, UR10, -0x4ab325aa, URZ ;  /* 0xb54cda560a1d7890 */ /* 0x000fe4000fffe0ff */
[----:B------:R-:W-:Y:S01]  /*06a0*/  UIADD3 UR30, UPT, UPT, UR11, 0x646e171e, URZ ;  /* 0x646e171e0b1e7890 */ /* 0x000fe2000fffe0ff */
[----:B------:R-:W-:Y:S01]  /*06b0*/  IMAD R7, R8, -0x326172a9, RZ ;  /* 0xcd9e8d5708077824 */ /* 0x000fe200078e02ff */
[----:B------:R-:W-:Y:S01]  /*06c0*/  LOP3.LUT R9, R10, UR24, R9, 0x96, !PT ;  /* 0x000000180a097c12 */ /* 0x000fe2000f8e9609 */
[----:B------:R-:W-:Y:S01]  /*06d0*/  IMAD.HI.U32 R6, R4, -0x326172a9, RZ ;  /* 0xcd9e8d5704067827 */ /* 0x000fe200078e00ff */
[----:B------:R-:W-:-:S02]  /*06e0*/  UIADD3 UR32, UPT, UPT, UR11, 0x1fd5c5a3, URZ ;  /* 0x1fd5c5a30b207890 */ /* 0x000fc4000fffe0ff */
[----:B------:R-:W-:Y:S01]  /*06f0*/  UIADD3 UR31, UPT, UPT, UR10, 0x5384540f, URZ ;  /* 0x5384540f0a1f7890 */ /* 0x000fe2000fffe0ff */
[----:B------:R-:W-:Y:S01]  /*0700*/  IMAD R8, R5, -0x2daee0ad, RZ ;  /* 0xd2511f5305087824 */ /* 0x000fe200078e02ff */
[----:B------:R-:W-:Y:S01]  /*0710*/  LOP3.LUT R6, R7, UR23, R6, 0x96, !PT ;  /* 0x0000001707067c12 */ /* 0x000fe2000f8e9606 */
[----:B------:R-:W-:Y:S01]  /*0720*/  IMAD R7, R4, -0x326172a9, RZ ;  /* 0xcd9e8d5704077824 */ /* 0x000fe200078e02ff */
[----:B------:R-:W-:Y:S01]  /*0730*/  UIADD3 UR33, UPT, UPT, UR10, -0xe443238, URZ ;  /* 0xf1bbcdc80a217890 */ /* 0x000fe2000fffe0ff */
[----:B------:R-:W-:Y:S01]  /*0740*/  IMAD.HI.U32 R4, R9, -0x326172a9, RZ ;  /* 0xcd9e8d5709047827 */ /* 0x000fe200078e00ff */
[----:B------:R-:W-:Y:S02]  /*0750*/  UIADD3 UR34, UPT, UPT, UR11, -0x24c28bd8, URZ ;  /* 0xdb3d74280b227890 */ /* 0x000fe4000fffe0ff */
[----:B-1----:R-:W-:Y:S01]  /*0760*/  UISETP.NE.U32.AND UP0, UPT, UR4, URZ, UPT ;  /* 0x000000ff0400728c */ /* 0x002fe2000bf05070 */
[----:B------:R-:W-:Y:S01]  /*0770*/  IMAD.HI.U32 R5, R6, -0x2daee0ad, RZ ;  /* 0xd2511f5306057827 */ /* 0x000fe200078e00ff */
[----:B------:R-:W-:Y:S01]  /*0780*/  LOP3.LUT R4, R7, UR25, R4, 0x96, !PT ;  /* 0x0000001907047c12 */ /* 0x000fe2000f8e9604 */
[----:B------:R-:W1:Y:S02]  /*0790*/  LDCU.U8 UR4, c[0x0][0x410] ;  /* 0x00008200ff0477ac */ /* 0x000e640008000000 */
[----:B------:R-:W-:Y:S01]  /*07a0*/  IMAD R9, R9, -0x326172a9, RZ ;  /* 0xcd9e8d5709097824 */ /* 0x000fe200078e02ff */
[----:B------:R-:W-:Y:S01]  /*07b0*/  LOP3.LUT R5, R8, UR26, R5, 0x96, !PT ;  /* 0x0000001a08057c12 */ /* 0x000fe2000f8e9605 */
[----:B------:R-:W-:Y:S01]  /*07c0*/  IMAD R8, R6, -0x2daee0ad, RZ ;  /* 0xd2511f5306087824 */ /* 0x000fe200078e02ff */
[----:B------:R-:W-:Y:S01]  /*07d0*/  UIADD3 UR36, UPT, UPT, UR11, -0x695add53, URZ ;  /* 0x96a522ad0b247890 */ /* 0x000fe2000fffe0ff */
[----:B------:R-:W-:Y:S01]  /*07e0*/  IMAD.HI.U32 R7, R4, -0x2daee0ad, RZ ;  /* 0xd2511f5304077827 */ /* 0x000fe200078e00ff */
[----:B------:R-:W-:-:S02]  /*07f0*/  UIADD3 UR35, UPT, UPT, UR10, -0x700cb87f, URZ ;  /* 0x8ff347810a237890 */ /* 0x000fc4000fffe0ff */
[----:B------:R-:W-:Y:S01]  /*0800*/  UISETP.NE.AND.EX UP0, UPT, UR5, URZ, UPT, UP0 ;  /* 0x000000ff0500728c */ /* 0x000fe2000bf05300 */
[C---:B------:R-:W-:Y:S01]  /*0810*/  IMAD.HI.U32 R6, R5.reuse, -0x326172a9, RZ ;  /* 0xcd9e8d5705067827 */ /* 0x040fe200078e00ff */
[----:B------:R-:W-:Y:S01]  /*0820*/  LOP3.LUT R7, R8, UR28, R7, 0x96, !PT ;  /* 0x0000001c08077c12 */ /* 0x000fe2000f8e9607 */
[----:B------:R-:W3:Y:S02]  /*0830*/  LDCU UR13, c[0x0][0x388] ;  /* 0x00007100ff0d77ac */ /* 0x000ee40008000800 */
[----:B------:R-:W-:Y:S01]  /*0840*/  IMAD R5, R5, -0x326172a9, RZ ;  /* 0xcd9e8d5705057824 */ /* 0x000fe200078e02ff */
[----:B------:R-:W-:Y:S01]  /*0850*/  LOP3.LUT R6, R9, UR27, R6, 0x96, !PT ;  /* 0x0000001b09067c12 */ /* 0x000fe2000f8e9606 */
[----:B------:R-:W-:Y:S01]  /*0860*/  IMAD R9, R4, -0x2daee0ad, RZ ;  /* 0xd2511f5304097824 */ /* 0x000fe200078e02ff */
[----:B------:R-:W-:Y:S01]  /*0870*/  PLOP3.LUT P0, PT, PT, PT, UP0, 0x80, 0x8 ;  /* 0x000000000008781c */ /* 0x000fe20003f0f008 */
[----:B------:R-:W-:Y:S01]  /*0880*/  IMAD.HI.U32 R4, R7, -0x326172a9, RZ ;  /* 0xcd9e8d5707047827 */ /* 0x000fe200078e00ff */
[----:B------:R-:W4:Y:S03]  /*0890*/  LDCU UR16, c[0x0][0x400] ;  /* 0x00008000ff1077ac */ /* 0x000f260008000800 */
[C---:B------:R-:W-:Y:S01]  /*08a0*/  IMAD.HI.U32 R8, R6.reuse, -0x2daee0ad, RZ ;  /* 0xd2511f5306087827 */ /* 0x040fe200078e00ff */
[----:B------:R-:W-:Y:S01]  /*08b0*/  LOP3.LUT R4, R5, UR29, R4, 0x96, !PT ;  /* 0x0000001d05047c12 */ /* 0x000fe2000f8e9604 */
[----:B------:R-:W0:Y:S02]  /*08c0*/  LDCU.64 UR38, c[0x0][0x398] ;  /* 0x00007300ff2677ac */ /* 0x000e240008000a00 */
[----:B------:R-:W-:Y:S01]  /*08d0*/  IMAD R10, R7, -0x326172a9, RZ ;  /* 0xcd9e8d57070a7824 */ /* 0x000fe200078e02ff */
[----:B------:R-:W-:Y:S01]  /*08e0*/  LOP3.LUT R8, R9, UR30, R8, 0x96, !PT ;  /* 0x0000001e09087c12 */ /* 0x000fe2000f8e9608 */
[----:B------:R-:W-:Y:S01]  /*08f0*/  IMAD R7, R6, -0x2daee0ad, RZ ;  /* 0xd2511f5306077824 */ /* 0x000fe200078e02ff */
[----:B------:R-:W0:Y:S01]  /*0900*/  LDCU.64 UR14, c[0x0][0x3a0] ;  /* 0x00007400ff0e77ac */ /* 0x000e220008000a00 */
[----:B------:R-:W-:Y:S01]  /*0910*/  IMAD.HI.U32 R6, R4, -0x2daee0ad, RZ ;  /* 0xd2511f5304067827 */ /* 0x000fe200078e00ff */
[----:B------:R-:W0:Y:S03]  /*0920*/  LDCU.64 UR18, c[0x0][0x380] ;  /* 0x00007000ff1277ac */ /* 0x000e260008000a00 */
[----:B------:R-:W-:Y:S01]  /*0930*/  IMAD.HI.U32 R5, R8, -0x326172a9, RZ ;  /* 0xcd9e8d5708057827 */ /* 0x000fe200078e00ff */
[----:B------:R-:W-:Y:S01]  /*0940*/  LOP3.LUT R6, R7, UR32, R6, 0x96, !PT ;  /* 0x0000002007067c12 */ /* 0x000fe2000f8e9606 */
[----:B------:R-:W-:-:S02]  /*0950*/  UPLOP3.LUT UP1, UPT, UPT, UPT, UPT, 0x40, 0x4 ;  /* 0x000000000004789c */ /* 0x000fc40003f2e870 */
[----:B------:R-:W-:Y:S01]  /*0960*/  IMAD R9, R4, -0x2daee0ad, RZ ;  /* 0xd2511f5304097824 */ /* 0x000fe200078e02ff */
[----:B------:R-:W-:Y:S01]  /*0970*/  LOP3.LUT R5, R10, UR31, R5, 0x96, !PT ;  /* 0x0000001f0a057c12 */ /* 0x000fe2000f8e9605 */
[----:B------:R-:W-:Y:S01]  /*0980*/  IMAD R7, R8, -0x326172a9, RZ ;  /* 0xcd9e8d5708077824 */ /* 0x000fe200078e02ff */
[----:B-1----:R-:W-:Y:S01]  /*0990*/  UISETP.NE.AND UP2, UPT, UR4, URZ, UPT ;  /* 0x000000ff0400728c */ /* 0x002fe2000bf45270 */
[----:B------:R-:W-:-:S04]  /*09a0*/  IMAD.HI.U32 R4, R6, -0x326172a9, RZ ;  /* 0xcd9e8d5706047827 */ /* 0x000fc800078e00ff */
[----:B------:R-:W-:Y:S01]  /*09b0*/  IMAD.HI.U32 R8, R5, -0x2daee0ad, RZ ;  /* 0xd2511f5305087827 */ /* 0x000fe200078e00ff */
[----:B------:R-:W-:-:S03]  /*09c0*/  LOP3.LUT R110, R7, UR33, R4, 0x96, !PT ;  /* 0x00000021076e7c12 */ /* 0x000fc6000f8e9604 */
[----:B------:R-:W-:Y:S01]  /*09d0*/  IMAD R7, R6, -0x326172a9, RZ ;  /* 0xcd9e8d5706077824 */ /* 0x000fe200078e02ff */
[----:B------:R-:W-:Y:S01]  /*09e0*/  LOP3.LUT R10, R9, UR34, R8, 0x96, !PT ;  /* 0x00000022090a7c12 */ /* 0x000fe2000f8e9608 */
[----:B------:R-:W-:Y:S01]  /*09f0*/  IMAD R5, R5, -0x2daee0ad, RZ ;  /* 0xd2511f5305057824 */ /* 0x000fe200078e02ff */
[----:B------:R-:W-:Y:S01]  /*0a00*/  LOP3.LUT R9, R0, 0x60, RZ, 0xc0, !PT ;  /* 0x0000006000097812 */ /* 0x000fe200078ec0ff */
[----:B------:R-:W-:-:S03]  /*0a10*/  IMAD.HI.U32 R4, R110, -0x2daee0ad, RZ ;  /* 0xd2511f536e047827 */ /* 0x000fc600078e00ff */
[----:B------:R-:W-:Y:S01]  /*0a20*/  LOP3.LUT R9, R9, 0x1f, R0, 0xf8, !PT ;  /* 0x0000001f09097812 */ /* 0x000fe200078ef800 */
[----:B------:R-:W-:Y:S01]  /*0a30*/  IMAD.HI.U32 R6, R10, -0x326172a9, RZ ;  /* 0xcd9e8d570a067827 */ /* 0x000fe200078e00ff */
[----:B------:R-:W-:-:S03]  /*0a40*/  LOP3.LUT R4, R5, UR36, R4, 0x96, !PT ;  /* 0x0000002405047c12 */ /* 0x000fc6000f8e9604 */
[----:B------:R-:W-:Y:S01]  /*0a50*/  IMAD.MOV.U32 R8, RZ, RZ, RZ ;  /* 0x000000ffff087224 */ /* 0x000fe200078e00ff */
[----:B------:R-:W-:Y:S01]  /*0a60*/  LOP3.LUT R5, R7, UR35, R6, 0x96, !PT ;  /* 0x0000002307057c12 */ /* 0x000fe2000f8e9606 */
[----:B------:R-:W-:Y:S01]  /*0a70*/  IMAD R110, R110, -0x2daee0ad, RZ ;  /* 0xd2511f536e6e7824 */ /* 0x000fe200078e02ff */
[----:B------:R-:W-:Y:S01]  /*0a80*/  LOP3.LUT R6, R0, 0x1f, RZ, 0xc0, !PT ;  /* 0x0000001f00067812 */ /* 0x000fe200078ec0ff */
[----:B------:R-:W-:Y:S01]  /*0a90*/  IMAD R10, R10, -0x326172a9, RZ ;  /* 0xcd9e8d570a0a7824 */ /* 0x000fe200078e02ff */
[----:B0-234-:R-:W-:-:S07]  /*0aa0*/  MOV R7, R11 ;  /* 0x0000000b00077202 */ /* 0x01dfce0000000f00 */
.L_x_6118:
[----:B------:R-:W-:Y:S01]  /*0ab0*/  ISETP.NE.U32.AND P1, PT, RZ, UR14, PT ;  /* 0x0000000eff007c0c */ /* 0x000fe2000bf25070 */
[----:B------:R-:W-:Y:S01]  /*0ac0*/  UIMAD UR4, UR12, UR13, URZ ;  /* 0x0000000d0c0472a4 */ /* 0x000fe2000f8e02ff */
[----:B0-----:R-:W0:Y:S02]  /*0ad0*/  LDC.64 R146, c[0x0][0x390] ;  /* 0x0000e400ff927b82 */ /* 0x001e240000000a00 */
[----:B------:R-:W-:Y:S01]  /*0ae0*/  ISETP.NE.AND.EX P1, PT, RZ, UR15, PT, P1 ;  /* 0x0000000fff007c0c */ /* 0x000fe2000bf25310 */
[----:B------:R-:W-:-:S04]  /*0af0*/  USHF.R.S32.HI UR5, URZ, 0x1f, UR4 ;  /* 0x0000001fff057899 */ /* 0x000fc80008011404 */
[----:B------:R-:W-:Y:S01]  /*0b00*/  ULEA.HI UR5, UR5, UR4, URZ, 0x3 ;  /* 0x0000000405057291 */ /* 0x000fe2000f8f18ff */
[----:B------:R-:W1:Y:S05]  /*0b10*/  @P0 LDC.64 R22, c[0x0][0x398] ;  /* 0x0000e600ff160b82 */ /* 0x000e6a0000000a00 */
[----:B------:R-:W-:-:S03]  /*0b20*/  IMAD.U32 R20, RZ, RZ, UR5 ;  /* 0x00000005ff147e24 */ /* 0x000fc6000f8e00ff */
[----:B------:R-:W2:Y:S02]  /*0b30*/  @P1 LDC.64 R92, c[0x0][0x3a0] ;  /* 0x0000e800ff5c1b82 */ /* 0x000ea40000000a00 */
[----:B------:R-:W-:-:S05]  /*0b40*/  LEA.HI.SX32 R20, R20, R9, 0x1d ;  /* 0x0000000914147211 */ /* 0x000fca00078feaff */
[----:B0-----:R-:W-:-:S06]  /*0b50*/  IMAD.WIDE.U32 R88, R20, 0x10, R146 ;  /* 0x0000001014587825 */ /* 0x001fcc00078e0092 */
[----:B------:R-:W5:Y:S01]  /*0b60*/  LDG.E.128 R88, desc[UR8][R88.64] ;  /* 0x0000000858587981 */ /* 0x000f62000c1e1d00 */
[----:B-1----:R-:W-:-:S05]  /*0b70*/  @P0 IMAD.WIDE.U32 R22, R20, 0x10, R22 ;  /* 0x0000001014160825 */ /* 0x002fca00078e0016 */
[----:B------:R0:W5:Y:S01]  /*0b80*/  @P0 LDG.E.128 R28, desc[UR8][R22.64] ;  /* 0x00000008161c0981 */ /* 0x000162000c1e1d00 */
[----:B--2---:R-:W-:-:S05]  /*0b90*/  @P1 IMAD.WIDE.U32 R92, R20, 0x10, R92 ;  /* 0x00000010145c1825 */ /* 0x004fca00078e005c */
[----:B------:R0:W5:Y:S01]  /*0ba0*/  @P1 LDG.E.128 R24, desc[UR8][R92.64] ;  /* 0x000000085c181981 */ /* 0x000162000c1e1d00 */
[----:B------:R-:W-:-:S04]  /*0bb0*/  UISETP.NE.U32.AND UP0, UPT, UR38, URZ, UPT ;  /* 0x000000ff2600728c */ /* 0x000fc8000bf05070 */
[----:B------:R-:W-:Y:S01]  /*0bc0*/  UISETP.NE.AND.EX UP0, UPT, UR39, URZ, UPT, UP0 ;  /* 0x000000ff2700728c */ /* 0x000fe2000bf05300 */
[----:B------:R-:W-:-:S08]  /*0bd0*/  HFMA2 R98, -RZ, RZ, 0.1171875, 0 ;  /* 0x2f800000ff627431 */ /* 0x000fd000000001ff */
[----:B0-----:R-:W-:Y:S05]  /*0be0*/  BRA.U UP0, `(.L_x_5593) ;  /* 0x0000002500dc7547 */ /* 0x001fea000b800000 */
        /* <DEDUP_REMOVED lines=15> */
.L_x_5595:
        /* <DEDUP_REMOVED lines=12> */
.L_x_5596:
        /* <DEDUP_REMOVED lines=42> */
.L_x_5594:
[----:B------:R-:W-:Y:S01]  /*1040*/  I2FP.F32.U32 R21, R21 ;  /* 0x0000001500157245 */ /* 0x000fe20000201000 */
[----:B-----5:R-:W-:Y:S01]  /*1050*/  HADD2.F32 R22, -RZ, R88.H0_H0 ;  /* 0x20000058ff167230 */ /* 0x020fe20000004100 */
[----:B------:R-:W-:Y:S01]  /*1060*/  UMOV UR5, UR7 ;  /* 0x0000000700057c82 */ /* 0x000fe20008000000 */
[----:B------:R-:W-:Y:S01]  /*1070*/  UMOV UR4, UR6 ;  /* 0x0000000600047c82 */ /* 0x000fe20008000000 */
[----:B------:R-:W-:Y:S01]  /*1080*/  ISETP.NE.AND P2, PT, R23, 0x1, PT ;  /* 0x000000011700780c */ /* 0x000fe20003f45270 */
[----:B------:R-:W-:Y:S01]  /*1090*/  FFMA.FTZ R21, R21, R98, 1.1641532182693481445e-10 ;  /* 0x2f00000015157423 */ /* 0x000fe20000010062 */
[----:B------:R-:W-:Y:S01]  /*10a0*/  FMUL.FTZ R22, R22, UR5 ;  /* 0x0000000516167c20 */ /* 0x000fe20008410000 */
[----:B------:R-:W-:Y:S01]  /*10b0*/  @P1 HADD2.F32 R92, -RZ, R24.H0_H0 ;  /* 0x20000018ff5c1230 */ /* 0x000fe20000004100 */
[----:B------:R-:W-:Y:S02]  /*10c0*/  LOP3.LUT R11, R11, 0xfffffff7, RZ, 0xc0, !PT ;  /* 0xfffffff70b0b7812 */ /* 0x000fe400078ec0ff */
[----:B------:R-:W-:-:S04]  /*10d0*/  FSETP.GTU.FTZ.AND P0, PT, R21, UR4, PT ;  /* 0x0000000415007c0b */ /* 0x000fc8000bf1c000 */
[----:B------:R-:W-:Y:S02]  /*10e0*/  FSEL R21, R22, RZ, !P0 ;  /* 0x000000ff16157208 */ /* 0x000fe40004000000 */
[----:B------:R-:W-:Y:S02]  /*10f0*/  PLOP3.LUT P0, PT, P0, PT, PT, 0x8, 0x80 ;  /* 0x000000000080781c */ /* 0x000fe4000070e170 */
[----:B------:R-:W-:Y:S01]  /*1100*/  MOV R22, R10 ;  /* 0x0000000a00167202 */ /* 0x000fe20000000f00 */
        /* <DEDUP_REMOVED lines=13> */
.L_x_5598:
        /* <DEDUP_REMOVED lines=12> */
.L_x_5599:
        /* <DEDUP_REMOVED lines=43> */
.L_x_5597:
[----:B------:R-:W-:Y:S01]  /*1550*/  I2FP.F32.U32 R23, R22 ;  /* 0x0000001600177245 */ /* 0x000fe20000201000 */
[----:B------:R-:W-:Y:S01]  /*1560*/  HADD2.F32 R88, -RZ, R88.H1_H1 ;  /* 0x30000058ff587230 */ /* 0x000fe20000004100 */
[----:B------:R-:W-:Y:S01]  /*1570*/  ISETP.NE.AND P2, PT, R92, 0x1, PT ;  /* 0x000000015c00780c */ /* 0x000fe20003f45270 */
[----:B------:R-:W-:Y:S01]  /*1580*/  @P1 HADD2.F32 R22, -RZ, R24.H1_H1 ;  /* 0x30000018ff161230 */ /* 0x000fe20000004100 */
[----:B------:R-:W-:Y:S01]  /*1590*/  LOP3.LUT R11, R11, 0xfffffffb, RZ, 0xc0, !PT ;  /* 0xfffffffb0b0b7812 */ /* 0x000fe200078ec0ff */
        /* <DEDUP_REMOVED lines=19> */
.L_x_5601:
        /* <DEDUP_REMOVED lines=12> */
.L_x_5602:
        /* <DEDUP_REMOVED lines=43> */
.L_x_5600:
[----:B------:R-:W-:Y:S01]  /*1a40*/  I2FP.F32.U32 R93, R22 ;  /* 0x00000016005d7245 */ /* 0x000fe20000201000 */
[----:B------:R-:W-:Y:S01]  /*1a50*/  HADD2.F32 R22, -RZ, R89.H0_H0 ;  /* 0x20000059ff167230 */ /* 0x000fe20000004100 */
[----:B------:R-:W-:Y:S01]  /*1a60*/  ISETP.NE.AND P2, PT, R94, 0x1, PT ;  /* 0x000000015e00780c */ /* 0x000fe20003f45270 */
[----:B------:R-:W-:Y:S01]  /*1a70*/  HFMA2 R95, -RZ, RZ, 0, 1.1920928955078125e-07 ;  /* 0x00000002ff5f7431 */ /* 0x000fe200000001ff */
[----:B------:R-:W-:Y:S01]  /*1a80*/  LOP3.LUT R11, R11, 0xfffffffd, RZ, 0xc0, !PT ;  /* 0xfffffffd0b0b7812 */ /* 0x000fe200078ec0ff */
[----:B------:R-:W-:Y:S01]  /*1a90*/  FFMA.FTZ R93, R93, R98, 1.1641532182693481445e-10 ;  /* 0x2f0000005d5d7423 */ /* 0x000fe20000010062 */
[----:B------:R-:W-:Y:S01]  /*1aa0*/  FMUL.FTZ R22, R22, UR5 ;  /* 0x0000000516167c20 */ /* 0x000fe20008410000 */
[----:B------:R-:W-:-:S03]  /*1ab0*/  IMAD.MOV.U32 R92, RZ, RZ, R10 ;  /* 0x000000ffff5c7224 */ /* 0x000fc600078e000a */
[----:B------:R-:W-:Y:S01]  /*1ac0*/  FSETP.GTU.FTZ.AND P0, PT, R93, UR4, PT ;  /* 0x000000045d007c0b */ /* 0x000fe2000bf1c000 */
        /* <DEDUP_REMOVED lines=15> */
.L_x_5604:
        /* <DEDUP_REMOVED lines=12> */
.L_x_5605:
        /* <DEDUP_REMOVED lines=43> */
.L_x_5603:
        /* <DEDUP_REMOVED lines=22> */
.L_x_5607:
        /* <DEDUP_REMOVED lines=12> */
.L_x_5608:
        /* <DEDUP_REMOVED lines=43> */
.L_x_5606:
[----:B------:R-:W-:Y:S01]  /*2400*/  I2FP.F32.U32 R95, R92 ;  /* 0x0000005c005f7245 */ /* 0x000fe20000201000 */
[----:B------:R-:W-:Y:S01]  /*2410*/  HADD2.F32 R92, -RZ, R90.H0_H0 ;  /* 0x2000005aff5c7230 */ /* 0x000fe20000004100 */
[----:B------:R-:W-:Y:S01]  /*2420*/  ISETP.NE.AND P0, PT, R97, 0x1, PT ;  /* 0x000000016100780c */ /* 0x000fe20003f05270 */
[----:B------:R-:W-:Y:S02]  /*2430*/  IMAD.MOV.U32 R102, RZ, RZ, 0x2 ;  /* 0x00000002ff667424 */ /* 0x000fe400078e00ff */
        /* <DEDUP_REMOVED lines=18> */
.L_x_5610:
        /* <DEDUP_REMOVED lines=12> */
.L_x_5611:
        /* <DEDUP_REMOVED lines=42> */
[----:B------:R-:W-:-:S07]  /*28c0*/  IMAD.MOV.U32 R102, RZ, RZ, RZ ;  /* 0x000000ffff667224 */ /* 0x000fce00078e00ff */
.L_x_5609:
[----:B------:R-:W-:Y:S01]  /*28d0*/  I2FP.F32.U32 R95, R94 ;  /* 0x0000005e005f7245 */ /* 0x000fe20000201000 */
[----:B------:R-:W-:Y:S01]  /*28e0*/  HADD2.F32 R90, -RZ, R90.H1_H1 ;  /* 0x3000005aff5a7230 */ /* 0x000fe20000004100 */
[----:B------:R-:W-:Y:S01]  /*28f0*/  ISETP.NE.AND P4, PT, R102, 0x1, PT ;  /* 0x000000016600780c */ /* 0x000fe20003f85270 */
[----:B------:R-:W-:Y:S02]  /*2900*/  HFMA2 R103, -RZ, RZ, 0, 1.1920928955078125e-07 ;  /* 0x00000002ff677431 */ /* 0x000fe400000001ff */
[----:B------:R-:W-:Y:S01]  /*2910*/  FFMA.FTZ R95, R95, R98, 1.1641532182693481445e-10 ;  /* 0x2f0000005f5f7423 */ /* 0x000fe20000010062 */
[----:B------:R-:W-:-:S04]  /*2920*/  FMUL.FTZ R90, R90, UR5 ;  /* 0x000000055a5a7c20 */ /* 0x000fc80008410000 */
[----:B------:R-:W-:Y:S01]  /*2930*/  FSETP.GTU.FTZ.AND P0, PT, R95, UR4, PT ;  /* 0x000000045f007c0b */ /* 0x000fe2000bf1c000 */
[----:B------:R-:W-:-:S03]  /*2940*/  @P1 HADD2.F32 R95, -RZ, R26.H1_H1 ;  /* 0x3000001aff5f1230 */ /* 0x000fc60000004100 */
        /* <DEDUP_REMOVED lines=14> */
.L_x_5613:
        /* <DEDUP_REMOVED lines=12> */
.L_x_5614:
        /* <DEDUP_REMOVED lines=43> */
.L_x_5612:
        /* <DEDUP_REMOVED lines=22> */
.L_x_5616:
        /* <DEDUP_REMOVED lines=12> */
.L_x_5617:
        /* <DEDUP_REMOVED lines=43> */
.L_x_5615:
        /* <DEDUP_REMOVED lines=15> */
.L_x_5593:
        /* <DEDUP_REMOVED lines=15> */
.L_x_5620:
        /* <DEDUP_REMOVED lines=12> */
.L_x_5621:
        /* <DEDUP_REMOVED lines=42> */
.L_x_5619:
[----:B------:R-:W-:Y:S01]  /*37b0*/  I2FP.F32.U32 R13, R12 ;  /* 0x0000000c000d7245 */ /* 0x000fe20000201000 */
[----:B------:R-:W-:Y:S01]  /*37c0*/  UMOV UR4, UR6 ;  /* 0x0000000600047c82 */ /* 0x000fe20008000000 */
[----:B------:R-:W-:Y:S01]  /*37d0*/  ISETP.NE.AND P2, PT, R14, 0x1, PT ;  /* 0x000000010e00780c */ /* 0x000fe20003f45270 */
[----:B-----5:R-:W-:Y:S01]  /*37e0*/  HADD2.F32 R12, -RZ, R88.H0_H0 ;  /* 0x20000058ff0c7230 */ /* 0x020fe20000004100 */
[----:B------:R-:W-:Y:S01]  /*37f0*/  UMOV UR5, UR7 ;  /* 0x0000000700057c82 */ /* 0x000fe20008000000 */
[----:B------:R-:W-:Y:S01]  /*3800*/  FFMA.FTZ R13, R13, R98, 1.1641532182693481445e-10 ;  /* 0x2f0000000d0d7423 */ /* 0x000fe20000010062 */
[----:B------:R-:W-:Y:S01]  /*3810*/  LOP3.LUT R11, R11, 0xfffffff7, RZ, 0xc0, !PT ;  /* 0xfffffff70b0b7812 */ /* 0x000fe200078ec0ff */
[----:B------:R-:W-:Y:S02]  /*3820*/  IMAD.MOV.U32 R15, RZ, RZ, 0x2 ;  /* 0x00000002ff0f7424 */ /* 0x000fe400078e00ff */
[----:B------:R-:W-:Y:S01]  /*3830*/  FMUL.FTZ R18, R12, UR5 ;  /* 0x000000050c127c20 */ /* 0x000fe20008410000 */
[----:B------:R-:W-:-:S02]  /*3840*/  MOV R12, R10 ;  /* 0x0000000a000c7202 */ /* 0x000fc40000000f00 */
        /* <DEDUP_REMOVED lines=13> */
.L_x_5623:
        /* <DEDUP_REMOVED lines=12> */
.L_x_5624:
        /* <DEDUP_REMOVED lines=43> */
.L_x_5622:
        /* <DEDUP_REMOVED lines=10> */
[----:B------:R-:W-:-:S03]  /*3d30*/  MOV R13, R10 ;  /* 0x0000000a000d7202 */ /* 0x000fc60000000f00 */
        /* <DEDUP_REMOVED lines=13> */
.L_x_5626:
        /* <DEDUP_REMOVED lines=12> */
.L_x_5627:
        /* <DEDUP_REMOVED lines=40> */
[----:B------:R-:W-:Y:S01]  /*4150*/  MOV R10, R18 ;  /* 0x00000012000a7202 */ /* 0x000fe20000000f00 */
[----:B------:R-:W-:Y:S01]  /*4160*/  IMAD.MOV.U32 R100, RZ, RZ, R16 ;  /* 0x000000ffff647224 */ /* 0x000fe200078e0010 */
[----:B------:R-:W-:-:S07]  /*4170*/  LOP3.LUT R4, R4, UR36, R17, 0x96, !PT ;  /* 0x0000002404047c12 */ /* 0x000fce000f8e9611 */
.L_x_5625:
[----:B------:R-:W-:Y:S01]  /*4180*/  I2FP.F32.U32 R13, R13 ;  /* 0x0000000d000d7245 */ /* 0x000fe20000201000 */
[----:B------:R-:W-:Y:S01]  /*4190*/  HADD2.F32 R88, -RZ, R88.H1_H1 ;  /* 0x30000058ff587230 */ /* 0x000fe20000004100 */
[----:B------:R-:W-:Y:S01]  /*41a0*/  ISETP.NE.AND P2, PT, R14, 0x1, PT ;  /* 0x000000010e00780c */ /* 0x000fe20003f45270 */
[----:B------:R-:W-:Y:S01]  /*41b0*/  IMAD.MOV.U32 R15, RZ, RZ, 0x2 ;  /* 0x00000002ff0f7424 */ /* 0x000fe200078e00ff */
[----:B------:R-:W-:Y:S01]  /*41c0*/  LOP3.LUT R11, R11, 0xfffffffb, RZ, 0xc0, !PT ;  /* 0xfffffffb0b0b7812 */ /* 0x000fe200078ec0ff */
[----:B------:R-:W-:Y:S01]  /*41d0*/  FFMA.FTZ R13, R13, R98, 1.1641532182693481445e-10 ;  /* 0x2f0000000d0d7423 */ /* 0x000fe20000010062 */
[----:B------:R-:W-:-:S04]  /*41e0*/  FMUL.FTZ R22, R88, UR5 ;  /* 0x0000000558167c20 */ /* 0x000fc80008410000 */
        /* <DEDUP_REMOVED lines=14> */
.L_x_5629:
        /* <DEDUP_REMOVED lines=12> */
.L_x_5630:
        /* <DEDUP_REMOVED lines=43> */
.L_x_5628:
[----:B------:R-:W-:Y:S01]  /*4640*/  I2FP.F32.U32 R13, R13 ;  /* 0x0000000d000d7245 */ /* 0x000fe20000201000 */
[----:B------:R-:W-:Y:S01]  /*4650*/  HADD2.F32 R14, -RZ, R28.H1_H1 ;  /* 0x3000001cff0e7230 */ /* 0x000fe20000004100 */
[----:B------:R-:W-:Y:S01]  /*4660*/  ISETP.NE.AND P2, PT, R15, 0x1, PT ;  /* 0x000000010f00780c */ /* 0x000fe20003f45270 */
        /* <DEDUP_REMOVED lines=8> */
[----:B------:R-:W-:Y:S01]  /*46f0*/  @!P1 MOV R23, R13 ;  /* 0x0000000d00179202 */ /* 0x000fe20000000f00 */
[----:B------:R-:W-:Y:S01]  /*4700*/  IMAD.MOV.U32 R14, RZ, RZ, R10 ;  /* 0x000000ffff0e7224 */ /* 0x000fe200078e000a */
        /* <DEDUP_REMOVED lines=11> */
.L_x_5632:
        /* <DEDUP_REMOVED lines=12> */
.L_x_5633:
        /* <DEDUP_REMOVED lines=43> */
.L_x_5631:
        /* <DEDUP_REMOVED lines=21> */
.L_x_5635:
        /* <DEDUP_REMOVED lines=12> */
.L_x_5636:
        /* <DEDUP_REMOVED lines=43> */
.L_x_5634:
        /* <DEDUP_REMOVED lines=24> */
.L_x_5638:
        /* <DEDUP_REMOVED lines=12> */
.L_x_5639:
        /* <DEDUP_REMOVED lines=43> */
.L_x_5637:
[----:B------:R-:W-:Y:S01]  /*54e0*/  ISETP.NE.AND P3, PT, R16, 0x1, PT ;  /* 0x000000011000780c */ /* 0x000fe20003f65270 */
[----:B------:R-:W-:Y:S01]  /*54f0*/  HADD2.F32 R89, -RZ, R89.H1_H1 ;  /* 0x30000059ff597230 */ /* 0x000fe20000004100 */
[----:B------:R-:W-:Y:S01]  /*5500*/  I2FP.F32.U32 R15, R15 ;  /* 0x0000000f000f7245 */ /* 0x000fe20000201000 */
[----:B------:R-:W-:-:S03]  /*5510*/  IMAD.MOV.U32 R17, RZ, RZ, 0x2 ;  /* 0x00000002ff117424 */ /* 0x000fc600078e00ff */
[----:B------:R-:W-:Y:S01]  /*5520*/  FMUL.FTZ R89, R89, UR5 ;  /* 0x0000000559597c20 */ /* 0x000fe20008410000 */
[----:B------:R-:W-:-:S05]  /*5530*/  FFMA.FTZ R15, R15, R98, 1.1641532182693481445e-10 ;  /* 0x2f0000000f0f7423 */ /* 0x000fca0000010062 */
[----:B------:R-:W-:Y:S02]  /*5540*/  FSETP.GTU.FTZ.AND P0, PT, R15, UR4, PT ;  /* 0x000000040f007c0b */ /* 0x000fe4000bf1c000 */
[----:B------:R-:W-:Y:S02]  /*5550*/  MOV R15, R10 ;  /* 0x0000000a000f7202 */ /* 0x000fe40000000f00 */
[----:B------:R-:W-:Y:S02]  /*5560*/  PLOP3.LUT P2, PT, P0, PT, PT, 0x8, 0x80 ;  /* 0x000000000080781c */ /* 0x000fe4000074e170 */
[----:B------:R-:W-:Y:S01]  /*5570*/  FSEL R89, R89, RZ, !P0 ;  /* 0x000000ff59597208 */ /* 0x000fe20004000000 */
[----:B------:R-:W-:Y:S10]  /*5580*/  @!P3 BRA `(.L_x_5640) ;  /* 0x0000000000fcb947 */ /* 0x000ff40003800000 */
        /* <DEDUP_REMOVED lines=8> */
.L_x_5641:
        /* <DEDUP_REMOVED lines=12> */
.L_x_5642:
        /* <DEDUP_REMOVED lines=37> */
[----:B------:R-:W-:Y:S02]  /*5920*/  HFMA2 R17, -RZ, RZ, 0, 0 ;  /* 0x00000000ff117431 */ /* 0x000fe400000001ff */
[----:B------:R-:W-:Y:S01]  /*5930*/  IMAD.WIDE.U32 R18, R18, -0x2daee0ad, RZ ;  /* 0xd2511f5312127825 */ /* 0x000fe200078e00ff */
[----:B------:R-:W-:Y:S02]  /*5940*/  LOP3.LUT R5, R16, UR35, R93, 0x96, !PT ;  /* 0x0000002310057c12 */ /* 0x000fe4000f8e965d */
[----:B------:R-:W-:Y:S01]  /*5950*/  MOV R10, R92 ;  /* 0x0000005c000a7202 */ /* 0x000fe20000000f00 */
[----:B------:R-:W-:Y:S01]  /*5960*/  IMAD.MOV.U32 R100, RZ, RZ, R18 ;  /* 0x000000ffff647224 */ /* 0x000fe200078e0012 */
[----:B------:R-:W-:-:S07]  /*5970*/  LOP3.LUT R4, R4, UR36, R19, 0x96, !PT ;  /* 0x0000002404047c12 */ /* 0x000fce000f8e9613 */
.L_x_5640:
        /* <DEDUP_REMOVED lines=12> */
[----:B------:R-:W-:Y:S01]  /*5a40*/  SEL R15, RZ, 0x1, P0 ;  /* 0x00000001ff0f7807 */ /* 0x000fe20000000000 */
        /* <DEDUP_REMOVED lines=11> */
.L_x_5644:
        /* <DEDUP_REMOVED lines=12> */
.L_x_5645:
        /* <DEDUP_REMOVED lines=43> */
.L_x_5643:
[----:B------:R-:W-:Y:S01]  /*5e70*/  I2FP.F32.U32 R17, R16 ;  /* 0x0000001000117245 */ /* 0x000fe20000201000 */
[----:B------:R-:W-:Y:S01]  /*5e80*/  HADD2.F32 R16, -RZ, R90.H0_H0 ;  /* 0x2000005aff107230 */ /* 0x000fe20000004100 */
[----:B------:R-:W-:Y:S01]  /*5e90*/  ISETP.NE.AND P0, PT, R18, 0x1, PT ;  /* 0x000000011200780c */ /* 0x000fe20003f05270 */
[----:B------:R-:W-:Y:S02]  /*5ea0*/  IMAD.MOV.U32 R19, RZ, RZ, 0x2 ;  /* 0x00000002ff137424 */ /* 0x000fe400078e00ff */
[----:B------:R-:W-:Y:S01]  /*5eb0*/  FFMA.FTZ R17, R17, R98, 1.1641532182693481445e-10 ;  /* 0x2f00000011117423 */ /* 0x000fe20000010062 */
[----:B------:R-:W-:-:S04]  /*5ec0*/  FMUL.FTZ R16, R16, UR5 ;  /* 0x0000000510107c20 */ /* 0x000fc80008410000 */
[----:B------:R-:W-:-:S04]  /*5ed0*/  FSETP.GTU.FTZ.AND P3, PT, R17, UR4, PT ;  /* 0x0000000411007c0b */ /* 0x000fc8000bf7c000 */
[----:B------:R-:W-:Y:S01]  /*5ee0*/  FSEL R92, R16, RZ, !P3 ;  /* 0x000000ff105c7208 */ /* 0x000fe20005800000 */
[----:B------:R-:W-:Y:S01]  /*5ef0*/  IMAD.MOV.U32 R16, RZ, RZ, R10 ;  /* 0x000000ffff107224 */ /* 0x000fe200078e000a */
        /* <DEDUP_REMOVED lines=10> */
.L_x_5647:
        /* <DEDUP_REMOVED lines=12> */
.L_x_5648:
        /* <DEDUP_REMOVED lines=43> */
.L_x_5646:
[----:B------:R-:W-:Y:S01]  /*6310*/  I2FP.F32.U32 R17, R16 ;  /* 0x0000001000117245 */ /* 0x000fe20000201000 */
[----:B------:R-:W-:Y:S02]  /*6320*/  HADD2.F32 R16, -RZ, R30.H0_H0 ;  /* 0x2000001eff107230 */ /* 0x000fe40000004100 */
[----:B------:R-:W-:Y:S02]  /*6330*/  IMAD.MOV.U32 R94, RZ, RZ, 0x2 ;  /* 0x00000002ff5e7424 */ /* 0x000fe400078e00ff */
[----:B------:R-:W-:Y:S01]  /*6340*/  FFMA.FTZ R17, R17, R98, 1.1641532182693481445e-10 ;  /* 0x2f00000011117423 */ /* 0x000fe20000010062 */
[----:B------:R-:W-:-:S04]  /*6350*/  FMUL.FTZ R16, R16, UR5 ;  /* 0x0000000510107c20 */ /* 0x000fc80008410000 */
[----:B------:R-:W-:-:S04]  /*6360*/  FSETP.GTU.FTZ.AND P0, PT, R17, UR4, PT ;  /* 0x0000000411007c0b */ /* 0x000fc8000bf1c000 */
[----:B------:R-:W-:Y:S01]  /*6370*/  FSEL R17, R16, RZ, !P0 ;  /* 0x000000ff10117208 */ /* 0x000fe20004000000 */
[----:B------:R-:W-:-:S04]  /*6380*/  @P1 HADD2.F32 R16, -RZ, R26.H0_H0 ;  /* 0x2000001aff101230 */ /* 0x000fc80000004100 */
[----:B------:R-:W-:-:S04]  /*6390*/  FADD.FTZ R17, R92, R17 ;  /* 0x000000115c117221 */ /* 0x000fc80000010000 */
[----:B------:R-:W-:Y:S01]  /*63a0*/  @P1 FADD.FTZ R92, R16, R17 ;  /* 0x00000011105c1221 */ /* 0x000fe20000010000 */
[----:B------:R-:W-:Y:S02]  /*63b0*/  SEL R16, RZ, 0x1, P0 ;  /* 0x00000001ff107807 */ /* 0x000fe40000000000 */
[----:B------:R-:W-:Y:S02]  /*63c0*/  ISETP.NE.AND P0, PT, R19, 0x1, PT ;  /* 0x000000011300780c */ /* 0x000fe40003f05270 */
        /* <DEDUP_REMOVED lines=12> */
.L_x_5650:
        /* <DEDUP_REMOVED lines=12> */
.L_x_5651:
        /* <DEDUP_REMOVED lines=43> */
.L_x_5649:
        /* <DEDUP_REMOVED lines=19> */
.L_x_5653:
        /* <DEDUP_REMOVED lines=12> */
.L_x_5654:
        /* <DEDUP_REMOVED lines=43> */
.L_x_5652:
[----:B------:R-:W-:Y:S01]  /*6ca0*/  I2FP.F32.U32 R19, R18 ;  /* 0x0000001200137245 */ /* 0x000fe20000201000 */
[----:B------:R-:W-:Y:S01]  /*6cb0*/  HADD2.F32 R18, -RZ, R30.H1_H1 ;  /* 0x3000001eff127230 */ /* 0x000fe20000004100 */
[----:B------:R-:W-:Y:S01]  /*6cc0*/  MOV R97, 0x2 ;  /* 0x0000000200617802 */ /* 0x000fe20000000f00 */
[----:B------:R-:W-:Y:S02]  /*6cd0*/  @P1 HADD2.F32 R94, -RZ, R26.H1_H1 ;  /* 0x3000001aff5e1230 */ /* 0x000fe40000004100 */
        /* <DEDUP_REMOVED lines=21> */
.L_x_5656:
        /* <DEDUP_REMOVED lines=12> */
.L_x_5657:
        /* <DEDUP_REMOVED lines=43> */
.L_x_5655:
        /* <DEDUP_REMOVED lines=19> */
.L_x_5659:
        /* <DEDUP_REMOVED lines=12> */
.L_x_5660:
        /* <DEDUP_REMOVED lines=43> */
.L_x_5658:
        /* <DEDUP_REMOVED lines=25> */
.L_x_5662:
        /* <DEDUP_REMOVED lines=12> */
.L_x_5663:
        /* <DEDUP_REMOVED lines=43> */
.L_x_5661:
        /* <DEDUP_REMOVED lines=19> */
.L_x_5665:
        /* <DEDUP_REMOVED lines=14> */
.L_x_5666:
        /* <DEDUP_REMOVED lines=43> */
.L_x_5664:
        /* <DEDUP_REMOVED lines=13> */
[----:B------:R-:W-:Y:S02]  /*80d0*/  @!P1 MOV R97, R19 ;  /* 0x0000001300619202 */ /* 0x000fe40000000f00 */
[----:B------:R-:W-:Y:S02]  /*80e0*/  PRMT R19, R91, 0x7610, R19 ;  /* 0x000076105b137816 */ /* 0x000fe40000000013 */
[----:B------:R-:W-:-:S04]  /*80f0*/  F2FP.F16.F32.PACK_AB R91, RZ, R97 ;  /* 0x00000061ff5b723e */ /* 0x000fc800000000ff */
[----:B------:R-:W-:-:S07]  /*8100*/  PRMT R91, R102, 0x5410, R91 ;  /* 0x00005410665b7816 */ /* 0x000fce000000005b */
.L_x_5618:
        /* <DEDUP_REMOVED lines=18> */
[C---:B0-----:R-:W-:Y:S01]  /*8230*/  IMAD.WIDE.U32 R108, R20.reuse, 0x10, R156 ;  /* 0x00000010146c7825 */ /* 0x041fe200078e009c */
[----:B------:R-:W-:Y:S02]  /*8240*/  SEL R102, RZ, 0x1, !P6 ;  /* 0x00000001ff667807 */ /* 0x000fe40007000000 */
[----:B------:R-:W-:Y:S01]  /*8250*/  LOP3.LUT R113, R113, R112, RZ, 0xfc, !PT ;  /* 0x0000007071717212 */ /* 0x000fe200078efcff */
[C---:B------:R-:W-:Y:S01]  /*8260*/  VIADD R96, R20.reuse, 0x80 ;  /* 0x0000008014607836 */ /* 0x040fe20000000000 */
[----:B------:R-:W-:Y:S01]  /*8270*/  LOP3.LUT R112, R99, R102, RZ, 0xfc, !PT ;  /* 0x0000006663707212 */ /* 0x000fe200078efcff */
[----:B-1----:R-:W-:Y:S01]  /*8280*/  IMAD.WIDE.U32 R110, R20, 0x8, R154 ;  /* 0x00000008146e7825 */ /* 0x002fe200078e009a */
[----:B------:R0:W-:Y:S03]  /*8290*/  STG.E.128 desc[UR8][R108.64], R88 ;  /* 0x000000586c007986 */ /* 0x0001e6000c101d08 */
[C---:B------:R-:W-:Y:S01]  /*82a0*/  IMAD.WIDE.U32 R102, R96.reuse, 0x10, R146 ;  /* 0x0000001060667825 */ /* 0x040fe200078e0092 */
[----:B------:R0:W-:Y:S03]  /*82b0*/  STG.E.64 desc[UR8][R110.64], R112 ;  /* 0x000000706e007986 */ /* 0x0001e6000c101b08 */
[----:B--2---:R-:W-:-:S04]  /*82c0*/  @P1 IMAD.WIDE.U32 R104, R96, 0x10, R104 ;  /* 0x0000001060681825 */ /* 0x004fc800078e0068 */
[----:B---3--:R-:W-:Y:S01]  /*82d0*/  @P0 IMAD.WIDE.U32 R106, R96, 0x10, R106 ;  /* 0x00000010606a0825 */ /* 0x008fe200078e006a */
        /* <DEDUP_REMOVED lines=21> */
.L_x_5667:
[----:B------:R2:W5:Y:S04]  /*8430*/  @P0 LDG.E.128 R28, desc[UR8][R106.64] ;  /* 0x000000086a1c0981 */ /* 0x000568000c1e1d00 */
[----:B------:R2:W5:Y:S04]  /*8440*/  @P1 LDG.E.128 R24, desc[UR8][R104.64] ;  /* 0x0000000868181981 */ /* 0x000568000c1e1d00 */
[----:B01----:R2:W5:Y:S01]  /*8450*/  LDG.E.128 R88, desc[UR8][R102.64] ;  /* 0x0000000866587981 */ /* 0x003562000c1e1d00 */
[----:B------:R-:W-:Y:S05]  /*8460*/  @!P0 BRA `(.L_x_5668) ;  /* 0x0000004c00748947 */ /* 0x000fea0003800000 */
        /* <DEDUP_REMOVED lines=15> */
.L_x_5670:
        /* <DEDUP_REMOVED lines=12> */
.L_x_5671:
        /* <DEDUP_REMOVED lines=42> */
.L_x_5669:
[----:B------:R-:W-:Y:S01]  /*88c0*/  I2FP.F32.U32 R13, R12 ;  /* 0x0000000c000d7245 */ /* 0x000fe20000201000 */
[----:B-----5:R-:W-:Y:S01]  /*88d0*/  HADD2.F32 R12, -RZ, R88.H0_H0 ;  /* 0x20000058ff0c7230 */ /* 0x020fe20000004100 */
        /* <DEDUP_REMOVED lines=19> */
.L_x_5673:
        /* <DEDUP_REMOVED lines=12> */
.L_x_5674:
        /* <DEDUP_REMOVED lines=43> */
.L_x_5672:
        /* <DEDUP_REMOVED lines=24> */
.L_x_5676:
        /* <DEDUP_REMOVED lines=12> */
.L_x_5677:
        /* <DEDUP_REMOVED lines=43> */
.L_x_5675:
[----:B------:R-:W-:Y:S01]  /*9270*/  I2FP.F32.U32 R13, R13 ;  /* 0x0000000d000d7245 */ /* 0x000fe20000201000 */
[----:B------:R-:W-:Y:S01]  /*9280*/  HADD2.F32 R88, -RZ, R88.H1_H1 ;  /* 0x30000058ff587230 */ /* 0x000fe20000004100 */
[----:B------:R-:W-:Y:S01]  /*9290*/  ISETP.NE.AND P3, PT, R16, 0x1, PT ;  /* 0x000000011000780c */ /* 0x000fe20003f65270 */
[----:B------:R-:W-:Y:S01]  /*92a0*/  HFMA2 R17, -RZ, RZ, 0, 1.1920928955078125e-07 ;  /* 0x00000002ff117431 */ /* 0x000fe200000001ff */
[----:B------:R-:W-:Y:S01]  /*92b0*/  LOP3.LUT R11, R11, 0xfffffff7, RZ, 0xc0, !PT ;  /* 0xfffffff70b0b7812 */ /* 0x000fe200078ec0ff */
[----:B------:R-:W-:Y:S01]  /*92c0*/  FFMA.FTZ R13, R13, R98, 1.1641532182693481445e-10 ;  /* 0x2f0000000d0d7423 */ /* 0x000fe20000010062 */
[----:B------:R-:W-:-:S04]  /*92d0*/  IMAD.MOV.U32 R14, RZ, RZ, R10 ;  /* 0x000000ffff0e7224 */ /* 0x000fc800078e000a */
[----:B------:R-:W-:Y:S01]  /*92e0*/  FSETP.GTU.FTZ.AND P2, PT, R13, UR4, PT ;  /* 0x000000040d007c0b */ /* 0x000fe2000bf5c000 */
[----:B------:R-:W-:-:S03]  /*92f0*/  FMUL.FTZ R13, R88, UR5 ;  /* 0x00000005580d7c20 */ /* 0x000fc60008410000 */
        /* <DEDUP_REMOVED lines=12> */
.L_x_5679:
        /* <DEDUP_REMOVED lines=12> */
.L_x_5680:
        /* <DEDUP_REMOVED lines=43> */
.L_x_5678:
        /* <DEDUP_REMOVED lines=24> */
.L_x_5682:
        /* <DEDUP_REMOVED lines=12> */
.L_x_5683:
        /* <DEDUP_REMOVED lines=43> */
.L_x_5681:
[----:B------:R-:W-:Y:S01]  /*9c20*/  I2FP.F32.U32 R15, R14 ;  /* 0x0000000e000f7245 */ /* 0x000fe20000201000 */
[----:B------:R-:W-:Y:S01]  /*9c30*/  HADD2.F32 R14, -RZ, R89.H0_H0 ;  /* 0x20000059ff0e7230 */ /* 0x000fe20000004100 */
[----:B------:R-:W-:Y:S01]  /*9c40*/  ISETP.NE.AND P3, PT, R16, 0x1, PT ;  /* 0x000000011000780c */ /* 0x000fe20003f65270 */
[----:B------:R-:W-:Y:S01]  /*9c50*/  IMAD.MOV.U32 R18, RZ, RZ, 0x2 ;  /* 0x00000002ff127424 */ /* 0x000fe200078e00ff */
[----:B------:R-:W-:Y:S01]  /*9c60*/  LOP3.LUT R11, R11, 0xfffffffb, RZ, 0xc0, !PT ;  /* 0xfffffffb0b0b7812 */ /* 0x000fe200078ec0ff */
[----:B------:R-:W-:Y:S01]  /*9c70*/  FFMA.FTZ R15, R15, R98, 1.1641532182693481445e-10 ;  /* 0x2f0000000f0f7423 */ /* 0x000fe20000010062 */
[----:B------:R-:W-:-:S04]  /*9c80*/  FMUL.FTZ R14, R14, UR5 ;  /* 0x000000050e0e7c20 */ /* 0x000fc80008410000 */
        /* <DEDUP_REMOVED lines=14> */
.L_x_5685:
        /* <DEDUP_REMOVED lines=12> */
.L_x_5686:
[----:B------:R-:W-:Y:S01]  /*9e30*/  IMAD.WIDE.U32 R16, R2, -0x326172a9, RZ ;  /* 0xcd9e8d5702107825 */ /* 0x000fe200078e00ff */
[----:B--2---:R-:W-:-:S03]  /*9e40*/  LOP3.LUT R102, R8, UR11, R5, 0x96, !PT ;  /* 0x0000000b08667c12 */ /* 0x004fc6000f8e9605 */
        /* <DEDUP_REMOVED lines=38> */
[----:B------:R-:W-:Y:S02]  /*a0b0*/  IMAD.MOV.U32 R112, RZ, RZ, R18 ;  /* 0x000000ffff707224 */ /* 0x000fe400078e0012 */
[----:B------:R-:W-:Y:S01]  /*a0c0*/  HFMA2 R18, -RZ, RZ, 0, 0 ;  /* 0x00000000ff127431 */ /* 0x000fe200000001ff */
[----:B------:R-:W-:-:S07]  /*a0d0*/  LOP3.LUT R4, R4, UR36, R19, 0x96, !PT ;  /* 0x0000002404047c12 */ /* 0x000fce000f8e9613 */
.L_x_5684:
        /* <DEDUP_REMOVED lines=24> */
.L_x_5688:
        /* <DEDUP_REMOVED lines=12> */
.L_x_5689:
        /* <DEDUP_REMOVED lines=43> */
.L_x_5687:
[----:B------:R-:W-:Y:S01]  /*a5d0*/  I2FP.F32.U32 R15, R15 ;  /* 0x0000000f000f7245 */ /* 0x000fe20000201000 */
[----:B------:R-:W-:Y:S01]  /*a5e0*/  HADD2.F32 R89, -RZ, R89.H1_H1 ;  /* 0x30000059ff597230 */ /* 0x000fe20000004100 */
[----:B------:R-:W-:Y:S01]  /*a5f0*/  ISETP.NE.AND P2, PT, R17, 0x1, PT ;  /* 0x000000011100780c */ /* 0x000fe20003f45270 */
[----:B------:R-:W-:Y:S01]  /*a600*/  IMAD.MOV.U32 R18, RZ, RZ, 0x2 ;  /* 0x00000002ff127424 */ /* 0x000fe200078e00ff */
        /* <DEDUP_REMOVED lines=17> */
.L_x_5691:
        /* <DEDUP_REMOVED lines=12> */
.L_x_5692:
[----:B------:R-:W-:Y:S01]  /*a7e0*/  IMAD.WIDE.U32 R16, R2, -0x326172a9, RZ ;  /* 0xcd9e8d5702107825 */ /* 0x000fe200078e00ff */
[----:B--2---:R-:W-:-:S03]  /*a7f0*/  LOP3.LUT R102, R8, UR11, R5, 0x96, !PT ;  /* 0x0000000b08667c12 */ /* 0x004fc6000f8e9605 */
        /* <DEDUP_REMOVED lines=41> */
.L_x_5690:
[----:B------:R-:W-:Y:S01]  /*aa90*/  I2FP.F32.U32 R17, R16 ;  /* 0x0000001000117245 */ /* 0x000fe20000201000 */
[----:B------:R-:W-:Y:S02]  /*aaa0*/  HADD2.F32 R16, -RZ, R29.H1_H1 ;  /* 0x3000001dff107230 */ /* 0x000fe40000004100 */
[----:B--2---:R-:W-:Y:S02]  /*aab0*/  @P1 HADD2.F32 R103, -RZ, R25.H1_H1 ;  /* 0x30000019ff671230 */ /* 0x004fe40000004100 */
        /* <DEDUP_REMOVED lines=21> */
.L_x_5694:
        /* <DEDUP_REMOVED lines=12> */
.L_x_5695:
        /* <DEDUP_REMOVED lines=43> */
.L_x_5693:
        /* <DEDUP_REMOVED lines=19> */
.L_x_5697:
        /* <DEDUP_REMOVED lines=12> */
.L_x_5698:
        /* <DEDUP_REMOVED lines=43> */
.L_x_5696:
[----:B------:R-:W-:Y:S01]  /*b420*/  I2FP.F32.U32 R17, R17 ;  /* 0x0000001100117245 */ /* 0x000fe20000201000 */
[----:B------:R-:W-:Y:S01]  /*b430*/  HADD2.F32 R18, -RZ, R30.H0_H0 ;  /* 0x2000001eff127230 */ /* 0x000fe20000004100 */
[----:B------:R-:W-:Y:S01]  /*b440*/  MOV R88, 0x2 ;  /* 0x0000000200587802 */ /* 0x000fe20000000f00 */
[----:B------:R-:W-:Y:S02]  /*b450*/  @P1 HADD2.F32 R105, -RZ, R26.H0_H0 ;  /* 0x2000001aff691230 */ /* 0x000fe40000004100 */
[----:B------:R-:W-:Y:S01]  /*b460*/  FFMA.FTZ R17, R17, R98, 1.1641532182693481445e-10 ;  /* 0x2f00000011117423 */ /* 0x000fe20000010062 */
[----:B------:R-:W-:-:S04]  /*b470*/  FMUL.FTZ R18, R18, UR5 ;  /* 0x0000000512127c20 */ /* 0x000fc80008410000 */
        /* <DEDUP_REMOVED lines=19> */
.L_x_5700:
        /* <DEDUP_REMOVED lines=12> */
.L_x_5701:
        /* <DEDUP_REMOVED lines=43> */
.L_x_5699:
        /* <DEDUP_REMOVED lines=19> */
.L_x_5703:
        /* <DEDUP_REMOVED lines=12> */
.L_x_5704:
        /* <DEDUP_REMOVED lines=43> */
.L_x_5702:
        /* <DEDUP_REMOVED lines=25> */
.L_x_5706:
        /* <DEDUP_REMOVED lines=12> */
.L_x_5707:
        /* <DEDUP_REMOVED lines=43> */
.L_x_5705:
        /* <DEDUP_REMOVED lines=19> */
.L_x_5709:
        /* <DEDUP_REMOVED lines=12> */
.L_x_5710:
        /* <DEDUP_REMOVED lines=43> */
.L_x_5708:
        /* <DEDUP_REMOVED lines=25> */
.L_x_5712:
        /* <DEDUP_REMOVED lines=12> */
.L_x_5713:
        /* <DEDUP_REMOVED lines=43> */
.L_x_5711:
        /* <DEDUP_REMOVED lines=19> */
.L_x_5715:
        /* <DEDUP_REMOVED lines=14> */
.L_x_5716:
        /* <DEDUP_REMOVED lines=43> */
.L_x_5714:
        /* <DEDUP_REMOVED lines=13> */
[--C-:B------:R-:W-:Y:S01]  /*d1f0*/  @P1 FADD.FTZ R108, R108, R91.reuse ;  /* 0x0000005b6c6c1221 */ /* 0x100fe20000010000 */
[----:B------:R-:W-:-:S05]  /*d200*/  @!P1 IMAD.MOV.U32 R108, RZ, RZ, R91 ;  /* 0x000000ffff6c9224 */ /* 0x000fca00078e005b */
[----:B------:R-:W-:-:S04]  /*d210*/  F2FP.F16.F32.PACK_AB R91, RZ, R108 ;  /* 0x0000006cff5b723e */ /* 0x000fc800000000ff */
[----:B------:R-:W-:Y:S01]  /*d220*/  PRMT R91, R115, 0x5410, R91 ;  /* 0x00005410735b7816 */ /* 0x000fe2000000005b */
[----:B------:R-:W-:Y:S06]  /*d230*/  BRA `(.L_x_5717) ;  /* 0x0000002400d87947 */ /* 0x000fec0003800000 */
.L_x_5668:
        /* <DEDUP_REMOVED lines=15> */
.L_x_5719:
        /* <DEDUP_REMOVED lines=12> */
.L_x_5720:
[----:B--2---:R-:W-:Y:S01]  /*d3f0*/  IMAD.WIDE.U32 R102, R2, -0x326172a9, RZ ;  /* 0xcd9e8d5702667825 */ /* 0x004fe200078e00ff */
        /* <DEDUP_REMOVED lines=41> */
.L_x_5718:
[----:B------:R-:W-:Y:S01]  /*d690*/  I2FP.F32.U32 R99, R99 ;  /* 0x0000006300637245 */ /* 0x000fe20000201000 */
[----:B-----5:R-:W-:Y:S01]  /*d6a0*/  HADD2.F32 R100, -RZ, R88.H0_H0 ;  /* 0x20000058ff647230 */ /* 0x020fe20000004100 */
[----:B------:R-:W-:Y:S01]  /*d6b0*/  ISETP.NE.AND P3, PT, R101, 0x1, PT ;  /* 0x000000016500780c */ /* 0x000fe20003f65270 */
[----:B--2---:R-:W-:Y:S01]  /*d6c0*/  @P1 HADD2.F32 R102, -RZ, R24.H0_H0 ;  /* 0x20000018ff661230 */ /* 0x004fe20000004100 */
[----:B------:R-:W-:Y:S01]  /*d6d0*/  LOP3.LUT R11, R11, 0xffffffef, RZ, 0xc0, !PT ;  /* 0xffffffef0b0b7812 */ /* 0x000fe200078ec0ff */
[----:B------:R-:W-:Y:S01]  /*d6e0*/  FFMA.FTZ R99, R99, R98, 1.1641532182693481445e-10 ;  /* 0x2f00000063637423 */ /* 0x000fe20000010062 */
[----:B------:R-:W-:-:S04]  /*d6f0*/  FMUL.FTZ R100, R100, UR5 ;  /* 0x0000000564647c20 */ /* 0x000fc80008410000 */
[----:B------:R-:W-:-:S04]  /*d700*/  FSETP.GTU.FTZ.AND P2, PT, R99, UR4, PT ;  /* 0x0000000463007c0b */ /* 0x000fc8000bf5c000 */
[----:B------:R-:W-:Y:S01]  /*d710*/  FSEL R99, R100, RZ, !P2 ;  /* 0x000000ff64637208 */ /* 0x000fe20005000000 */
[----:B------:R-:W-:Y:S01]  /*d720*/  IMAD.MOV.U32 R100, RZ, RZ, R10 ;  /* 0x000000ffff647224 */ /* 0x000fe200078e000a */
        /* <DEDUP_REMOVED lines=14> */
.L_x_5722:
        /* <DEDUP_REMOVED lines=12> */
.L_x_5723:
        /* <DEDUP_REMOVED lines=43> */
.L_x_5721:
[----:B------:R-:W-:Y:S01]  /*db80*/  I2FP.F32.U32 R101, R100 ;  /* 0x0000006400657245 */ /* 0x000fe20000201000 */
[----:B------:R-:W-:Y:S01]  /*db90*/  HADD2.F32 R88, -RZ, R88.H1_H1 ;  /* 0x30000058ff587230 */ /* 0x000fe20000004100 */
[----:B------:R-:W-:Y:S01]  /*dba0*/  ISETP.NE.AND P3, PT, R102, 0x1, PT ;  /* 0x000000016600780c */ /* 0x000fe20003f65270 */
[----:B------:R-:W-:Y:S01]  /*dbb0*/  @P1 HADD2.F32 R100, -RZ, R24.H1_H1 ;  /* 0x30000018ff641230 */ /* 0x000fe20000004100 */
[----:B------:R-:W-:Y:S01]  /*dbc0*/  LOP3.LUT R11, R11, 0xfffffff7, RZ, 0xc0, !PT ;  /* 0xfffffff70b0b7812 */ /* 0x000fe200078ec0ff */
[----:B------:R-:W-:Y:S01]  /*dbd0*/  FFMA.FTZ R101, R101, R98, 1.1641532182693481445e-10 ;  /* 0x2f00000065657423 */ /* 0x000fe20000010062 */
[----:B------:R-:W-:Y:S01]  /*dbe0*/  FMUL.FTZ R88, R88, UR5 ;  /* 0x0000000558587c20 */ /* 0x000fe20008410000 */
[----:B------:R-:W-:-:S03]  /*dbf0*/  HFMA2 R104, -RZ, RZ, 0, 1.1920928955078125e-07 ;  /* 0x00000002ff687431 */ /* 0x000fc600000001ff */
[----:B------:R-:W-:-:S04]  /*dc00*/  FSETP.GTU.FTZ.AND P2, PT, R101, UR4, PT ;  /* 0x0000000465007c0b */ /* 0x000fc8000bf5c000 */
[----:B------:R-:W-:Y:S01]  /*dc10*/  FSEL R101, R88, RZ, !P2 ;  /* 0x000000ff58657208 */ /* 0x000fe20005000000 */
[----:B------:R-:W-:Y:S01]  /*dc20*/  IMAD.MOV.U32 R88, RZ, RZ, R10 ;  /* 0x000000ffff587224 */ /* 0x000fe200078e000a */
        /* <DEDUP_REMOVED lines=13> */
.L_x_5725:
        /* <DEDUP_REMOVED lines=12> */
.L_x_5726:
        /* <DEDUP_REMOVED lines=43> */
.L_x_5724:
[----:B------:R-:W-:Y:S01]  /*e070*/  I2FP.F32.U32 R103, R88 ;  /* 0x0000005800677245 */ /* 0x000fe20000201000 */
[----:B------:R-:W-:Y:S01]  /*e080*/  HADD2.F32 R88, -RZ, R89.H0_H0 ;  /* 0x20000059ff587230 */ /* 0x000fe20000004100 */
[----:B------:R-:W-:Y:S01]  /*e090*/  ISETP.NE.AND P3, PT, R104, 0x1, PT ;  /* 0x000000016800780c */ /* 0x000fe20003f65270 */
[----:B------:R-:W-:Y:S01]  /*e0a0*/  IMAD.MOV.U32 R102, RZ, RZ, 0x2 ;  /* 0x00000002ff667424 */ /* 0x000fe200078e00ff */
[----:B------:R-:W-:Y:S01]  /*e0b0*/  LOP3.LUT R11, R11, 0xfffffffb, RZ, 0xc0, !PT ;  /* 0xfffffffb0b0b7812 */ /* 0x000fe200078ec0ff */
        /* <DEDUP_REMOVED lines=19> */
.L_x_5728:
        /* <DEDUP_REMOVED lines=12> */
.L_x_5729:
        /* <DEDUP_REMOVED lines=43> */
.L_x_5727:
        /* <DEDUP_REMOVED lines=24> */
.L_x_5731:
        /* <DEDUP_REMOVED lines=12> */
.L_x_5732:
        /* <DEDUP_REMOVED lines=43> */
.L_x_5730:
[----:B------:R-:W-:Y:S01]  /*ea50*/  I2FP.F32.U32 R89, R88 ;  /* 0x0000005800597245 */ /* 0x000fe20000201000 */
[----:B------:R-:W-:Y:S01]  /*ea60*/  HADD2.F32 R88, -RZ, R90.H0_H0 ;  /* 0x2000005aff587230 */ /* 0x000fe20000004100 */
        /* <DEDUP_REMOVED lines=20> */
.L_x_5734:
        /* <DEDUP_REMOVED lines=12> */
.L_x_5735:
        /* <DEDUP_REMOVED lines=43> */
.L_x_5733:
        /* <DEDUP_REMOVED lines=22> */
.L_x_5737:
        /* <DEDUP_REMOVED lines=12> */
.L_x_5738:
        /* <DEDUP_REMOVED lines=37> */
[----:B------:R-:W-:-:S03]  /*f390*/  MOV R10, R108 ;  /* 0x0000006c000a7202 */ /* 0x000fc60000000f00 */
[----:B------:R-:W-:Y:S01]  /*f3a0*/  HFMA2 R108, -RZ, RZ, 0, 0 ;  /* 0x00000000ff6c7431 */ /* 0x000fe200000001ff */
[----:B------:R-:W-:Y:S02]  /*f3b0*/  LOP3.LUT R5, R106, UR35, R109, 0x96, !PT ;  /* 0x000000236a057c12 */ /* 0x000fe4000f8e966d */
[----:B------:R-:W-:Y:S01]  /*f3c0*/  LOP3.LUT R4, R4, UR36, R89, 0x96, !PT ;  /* 0x0000002404047c12 */ /* 0x000fe2000f8e9659 */
[----:B------:R-:W-:Y:S02]  /*f3d0*/  IMAD.MOV.U32 R89, RZ, RZ, R112 ;  /* 0x000000ffff597224 */ /* 0x000fe400078e0070 */
[----:B------:R-:W-:-:S07]  /*f3e0*/  IMAD.MOV.U32 R112, RZ, RZ, R88 ;  /* 0x000000ffff707224 */ /* 0x000fce00078e0058 */
.L_x_5736:
        /* <DEDUP_REMOVED lines=22> */
.L_x_5740:
        /* <DEDUP_REMOVED lines=12> */
.L_x_5741:
        /* <DEDUP_REMOVED lines=43> */
.L_x_5739:
        /* <DEDUP_REMOVED lines=14> */
.L_x_5717:
[----:B------:R-:W0:Y:S01]  /*f9a0*/  @P0 LDC.64 R116, c[0x0][0x398] ;  /* 0x0000e600ff740b82 */ /* 0x000e220000000a00 */
[----:B------:R-:W-:Y:S01]  /*f9b0*/  SEL R111, RZ, 0x1000000, !P5 ;  /* 0x01000000ff6f7807 */ /* 0x000fe20006800000 */
[C---:B------:R-:W-:Y:S01]  /*f9c0*/  IMAD.WIDE.U32 R122, R96.reuse, 0x10, R156 ;  /* 0x00000010607a7825 */ /* 0x040fe200078e009c */
[----:B------:R-:W-:Y:S02]  /*f9d0*/  SEL R118, RZ, 0x10000, !P4 ;  /* 0x00010000ff767807 */ /* 0x000fe40006000000 */
[----:B------:R-:W-:Y:S01]  /*f9e0*/  SEL R119, RZ, 0x100, !P3 ;  /* 0x00000100ff777807 */ /* 0x000fe20005800000 */
[----:B------:R-:W-:Y:S01]  /*f9f0*/  IMAD.WIDE.U32 R120, R96, 0x8, R154 ;  /* 0x0000000860787825 */ /* 0x000fe200078e009a */
[C---:B------:R-:W-:Y:S01]  /*fa00*/  LOP3.LUT P5, RZ, R11.reuse, 0x8, RZ, 0xc0, !PT ;  /* 0x000000080bff7812 */ /* 0x040fe200078ac0ff */
[----:B------:R-:W1:Y:S01]  /*fa10*/  @P1 LDC.64 R114, c[0x0][0x3a0] ;  /* 0x0000e800ff721b82 */ /* 0x000e620000000a00 */
[C---:B------:R-:W-:Y:S01]  /*fa20*/  LOP3.LUT P4, RZ, R11.reuse, 0x4, RZ, 0xc0, !PT ;  /* 0x000000040bff7812 */ /* 0x040fe2000788c0ff */
[----:B------:R2:W-:Y:S01]  /*fa30*/  STG.E.128 desc[UR8][R122.64], R88 ;  /* 0x000000587a007986 */ /* 0x0005e2000c101d08 */
[----:B------:R-:W-:-:S02]  /*fa40*/  LOP3.LUT P3, RZ, R11, 0x2, RZ, 0xc0, !PT ;  /* 0x000000020bff7812 */ /* 0x000fc4000786c0ff */
        /* <DEDUP_REMOVED lines=13> */
[----:B0-----:R-:W-:-:S04]  /*fb20*/  @P0 IMAD.WIDE.U32 R116, R106, 0x10, R116 ;  /* 0x000000106a740825 */ /* 0x001fc800078e0074 */
[----:B-1----:R-:W-:Y:S01]  /*fb30*/  @P1 IMAD.WIDE.U32 R114, R106, 0x10, R114 ;  /* 0x000000106a721825 */ /* 0x002fe200078e0072 */
        /* <DEDUP_REMOVED lines=21> */
.L_x_5742:
[----:B------:R1:W5:Y:S04]  /*fc90*/  @P0 LDG.E.128 R28, desc[UR8][R116.64] ;  /* 0x00000008741c0981 */ /* 0x000368000c1e1d00 */
[----:B------:R1:W5:Y:S04]  /*fca0*/  @P1 LDG.E.128 R24, desc[UR8][R114.64] ;  /* 0x0000000872181981 */ /* 0x000368000c1e1d00 */
[----:B0-----:R1:W5:Y:S01]  /*fcb0*/  LDG.E.128 R88, desc[UR8][R110.64] ;  /* 0x000000086e587981 */ /* 0x001362000c1e1d00 */
[----:B------:R-:W-:Y:S05]  /*fcc0*/  @!P0 BRA `(.L_x_5743) ;  /* 0x0000004c00708947 */ /* 0x000fea0003800000 */
[----:B------:R-:W-:Y:S01]  /*fcd0*/  ISETP.NE.AND P2, PT, R107, 0x1, PT ;  /* 0x000000016b00780c */ /* 0x000fe20003f45270 */
[----:B------:R-:W-:Y:S01]  /*fce0*/  IMAD.MOV.U32 R14, RZ, RZ, 0x2 ;  /* 0x00000002ff0e7424 */ /* 0x000fe200078e00ff */
[----:B------:R-:W-:Y:S01]  /*fcf0*/  MOV R12, R10 ;  /* 0x0000000a000c7202 */ /* 0x000fe20000000f00 */
[----:B-1----:R-:W-:-:S10]  /*fd00*/  IMAD.MOV.U32 R110, RZ, RZ, R112 ;  /* 0x000000ffff6e7224 */ /* 0x002fd400078e0070 */
        /* <DEDUP_REMOVED lines=11> */
.L_x_5745:
        /* <DEDUP_REMOVED lines=12> */
.L_x_5746:
        /* <DEDUP_REMOVED lines=42> */
.L_x_5744:
[----:B------:R-:W-:Y:S01]  /*10120*/  I2FP.F32.U32 R13, R12 ;  /* 0x0000000c000d7245 */ /* 0x000fe20000201000 */
[----:B-----5:R-:W-:Y:S01]  /*10130*/  HADD2.F32 R12, -RZ, R88.H0_H0 ;  /* 0x20000058ff0c7230 */ /* 0x020fe20000004100 */
[----:B------:R-:W-:Y:S01]  /*10140*/  ISETP.NE.AND P3, PT, R14, 0x1, PT ;  /* 0x000000010e00780c */ /* 0x000fe20003f65270 */
[----:B------:R-:W-:Y:S01]  /*10150*/  HFMA2 R15, -RZ, RZ, 0, 1.1920928955078125e-07 ;  /* 0x00000002ff0f7431 */ /* 0x000fe200000001ff */
        /* <DEDUP_REMOVED lines=17> */
.L_x_5748:
        /* <DEDUP_REMOVED lines=12> */
.L_x_5749:
        /* <DEDUP_REMOVED lines=43> */
.L_x_5747:
        /* <DEDUP_REMOVED lines=24> */
.L_x_5751:
        /* <DEDUP_REMOVED lines=12> */
.L_x_5752:
        /* <DEDUP_REMOVED lines=43> */
.L_x_5750:
[----:B------:R-:W-:Y:S01]  /*10ad0*/  I2FP.F32.U32 R13, R13 ;  /* 0x0000000d000d7245 */ /* 0x000fe20000201000 */
[----:B------:R-:W-:Y:S01]  /*10ae0*/  HADD2.F32 R88, -RZ, R88.H1_H1 ;  /* 0x30000058ff587230 */ /* 0x000fe20000004100 */
[----:B------:R-:W-:Y:S01]  /*10af0*/  ISETP.NE.AND P3, PT, R16, 0x1, PT ;  /* 0x000000011000780c */ /* 0x000fe20003f65270 */
[----:B------:R-:W-:Y:S01]  /*10b00*/  IMAD.MOV.U32 R17, RZ, RZ, 0x2 ;  /* 0x00000002ff117424 */ /* 0x000fe200078e00ff */
[----:B------:R-:W-:Y:S01]  /*10b10*/  LOP3.LUT R11, R11, 0xfffffff7, RZ, 0xc0, !PT ;  /* 0xfffffff70b0b7812 */ /* 0x000fe200078ec0ff */
[----:B------:R-:W-:Y:S01]  /*10b20*/  FFMA.FTZ R13, R13, R98, 1.1641532182693481445e-10 ;  /* 0x2f0000000d0d7423 */ /* 0x000fe20000010062 */
[----:B------:R-:W-:-:S04]  /*10b30*/  MOV R14, R10 ;  /* 0x0000000a000e7202 */ /* 0x000fc80000000f00 */
        /* <DEDUP_REMOVED lines=14> */
.L_x_5754:
        /* <DEDUP_REMOVED lines=12> */
.L_x_5755:
        /* <DEDUP_REMOVED lines=43> */
.L_x_5753:
        /* <DEDUP_REMOVED lines=24> */
.L_x_5757:
        /* <DEDUP_REMOVED lines=12> */
.L_x_5758:
        /* <DEDUP_REMOVED lines=39> */
[----:B------:R-:W-:Y:S01]  /*11440*/  LOP3.LUT R5, R14, UR35, R19, 0x96, !PT ;  /* 0x000000230e057c12 */ /* 0x000fe2000f8e9613 */
[----:B------:R-:W-:Y:S01]  /*11450*/  IMAD.MOV.U32 R14, RZ, RZ, R110 ;  /* 0x000000ffff0e7224 */ /* 0x000fe200078e006e */
[----:B------:R-:W-:Y:S01]  /*11460*/  LOP3.LUT R4, R4, UR36, R17, 0x96, !PT ;  /* 0x0000002404047c12 */ /* 0x000fe2000f8e9611 */
[----:B------:R-:W-:-:S07]  /*11470*/  IMAD.MOV.U32 R110, RZ, RZ, R16 ;  /* 0x000000ffff6e7224 */ /* 0x000fce00078e0010 */
.L_x_5756:
        /* <DEDUP_REMOVED lines=21> */
.L_x_5760:
        /* <DEDUP_REMOVED lines=12> */
.L_x_5761:
        /* <DEDUP_REMOVED lines=43> */
.L_x_5759:
        /* <DEDUP_REMOVED lines=24> */
.L_x_5763:
        /* <DEDUP_REMOVED lines=12> */
.L_x_5764:
        /* <DEDUP_REMOVED lines=43> */
.L_x_5762:
[----:B------:R-:W-:Y:S01]  /*11e30*/  I2FP.F32.U32 R15, R15 ;  /* 0x0000000f000f7245 */ /* 0x000fe20000201000 */
[----:B------:R-:W-:Y:S01]  /*11e40*/  HADD2.F32 R89, -RZ, R89.H1_H1 ;  /* 0x30000059ff597230 */ /* 0x000fe20000004100 */
        /* <DEDUP_REMOVED lines=19> */
.L_x_5766:
        /* <DEDUP_REMOVED lines=12> */
.L_x_5767:
        /* <DEDUP_REMOVED lines=43> */
.L_x_5765:
[----:B------:R-:W-:Y:S01]  /*122f0*/  I2FP.F32.U32 R17, R17 ;  /* 0x0000001100117245 */ /* 0x000fe20000201000 */
[----:B------:R-:W-:Y:S01]  /*12300*/  HADD2.F32 R16, -RZ, R29.H1_H1 ;  /* 0x3000001dff107230 */ /* 0x000fe20000004100 */
[----:B------:R-:W-:-:S03]  /*12310*/  MOV R88, 0x2 ;  /* 0x0000000200587802 */ /* 0x000fc60000000f00 */
[----:B------:R-:W-:Y:S01]  /*12320*/  FFMA.FTZ R17, R17, R98, 1.1641532182693481445e-10 ;  /* 0x2f00000011117423 */ /* 0x000fe20000010062 */
[----:B------:R-:W-:-:S04]  /*12330*/  FMUL.FTZ R16, R16, UR5 ;  /* 0x0000000510107c20 */ /* 0x000fc80008410000 */
[----:B------:R-:W-:Y:S01]  /*12340*/  FSETP.GTU.FTZ.AND P2, PT, R17, UR4, PT ;  /* 0x0000000411007c0b */ /* 0x000fe2000bf5c000 */
[----:B------:R-:W-:-:S03]  /*12350*/  @P1 HADD2.F32 R17, -RZ, R25.H1_H1 ;  /* 0x30000019ff111230 */ /* 0x000fc60000004100 */
        /* <DEDUP_REMOVED lines=17> */
.L_x_5769:
        /* <DEDUP_REMOVED lines=12> */
.L_x_5770:
        /* <DEDUP_REMOVED lines=43> */
.L_x_5768:
        /* <DEDUP_REMOVED lines=19> */
.L_x_5772:
        /* <DEDUP_REMOVED lines=12> */
.L_x_5773:
        /* <DEDUP_REMOVED lines=39> */
[----:B------:R-:W-:Y:S02]  /*12c40*/  MOV R10, R118 ;  /* 0x00000076000a7202 */ /* 0x000fe40000000f00 */
[----:B------:R-:W-:Y:S01]  /*12c50*/  LOP3.LUT R4, R4, UR36, R17, 0x96, !PT ;  /* 0x0000002404047c12 */ /* 0x000fe2000f8e9611 */
[----:B------:R-:W-:Y:S02]  /*12c60*/  IMAD.MOV.U32 R17, RZ, RZ, R110 ;  /* 0x000000ffff117224 */ /* 0x000fe400078e006e */
[----:B------:R-:W-:-:S07]  /*12c70*/  IMAD.MOV.U32 R110, RZ, RZ, R16 ;  /* 0x000000ffff6e7224 */ /* 0x000fce00078e0010 */
.L_x_5771:
        /* <DEDUP_REMOVED lines=24> */
.L_x_5775:
        /* <DEDUP_REMOVED lines=12> */
.L_x_5776:
        /* <DEDUP_REMOVED lines=43> */
.L_x_5774:
        /* <DEDUP_REMOVED lines=19> */
.L_x_5778:
        /* <DEDUP_REMOVED lines=12> */
.L_x_5779:
        /* <DEDUP_REMOVED lines=43> */
.L_x_5777:
[----:B------:R-:W-:Y:S01]  /*13610*/  I2FP.F32.U32 R89, R18 ;  /* 0x0000001200597245 */ /* 0x000fe20000201000 */
[----:B------:R-:W-:Y:S02]  /*13620*/  HADD2.F32 R18, -RZ, R30.H1_H1 ;  /* 0x3000001eff127230 */ /* 0x000fe40000004100 */
        /* <DEDUP_REMOVED lines=23> */
.L_x_5781:
        /* <DEDUP_REMOVED lines=12> */
.L_x_5782:
        /* <DEDUP_REMOVED lines=43> */
.L_x_5780:
        /* <DEDUP_REMOVED lines=19> */
.L_x_5784:
        /* <DEDUP_REMOVED lines=12> */
.L_x_5785:
        /* <DEDUP_REMOVED lines=43> */
.L_x_5783:
[----:B------:R-:W-:Y:S01]  /*13fb0*/  I2FP.F32.U32 R89, R115 ;  /* 0x0000007300597245 */ /* 0x000fe20000201000 */
[----:B------:R-:W-:Y:S01]  /*13fc0*/  HADD2.F32 R88, -RZ, R31.H0_H0 ;  /* 0x2000001fff587230 */ /* 0x000fe20000004100 */
[----:B------:R-:W-:Y:S01]  /*13fd0*/  MOV R120, 0x2 ;  /* 0x0000000200787802 */ /* 0x000fe20000000f00 */
        /* <DEDUP_REMOVED lines=22> */
.L_x_5787:
        /* <DEDUP_REMOVED lines=12> */
.L_x_5788:
        /* <DEDUP_REMOVED lines=43> */
.L_x_5786:
        /* <DEDUP_REMOVED lines=19> */
.L_x_5790:
        /* <DEDUP_REMOVED lines=14> */
.L_x_5791:
        /* <DEDUP_REMOVED lines=43> */
.L_x_5789:
        /* <DEDUP_REMOVED lines=18> */
.L_x_5743:
        /* <DEDUP_REMOVED lines=15> */
.L_x_5794:
        /* <DEDUP_REMOVED lines=12> */
.L_x_5795:
        /* <DEDUP_REMOVED lines=40> */
[----:B------:R-:W-:Y:S02]  /*14ec0*/  LOP3.LUT R5, R114, UR35, R5, 0x96, !PT ;  /* 0x0000002372057c12 */ /* 0x000fe4000f8e9605 */
[----:B------:R-:W-:Y:S01]  /*14ed0*/  LOP3.LUT R4, R110, UR36, R117, 0x96, !PT ;  /* 0x000000246e047c12 */ /* 0x000fe2000f8e9675 */
[----:B------:R-:W-:-:S07]  /*14ee0*/  IMAD.MOV.U32 R110, RZ, RZ, R116 ;  /* 0x000000ffff6e7224 */ /* 0x000fce00078e0074 */
.L_x_5793:
[----:B------:R-:W-:Y:S01]  /*14ef0*/  I2FP.F32.U32 R107, R109 ;  /* 0x0000006d006b7245 */ /* 0x000fe20000201000 */
[----:B-----5:R-:W-:Y:S01]  /*14f00*/  HADD2.F32 R109, -RZ, R88.H0_H0 ;  /* 0x20000058ff6d7230 */ /* 0x020fe20000004100 */
[----:B------:R-:W-:Y:S01]  /*14f10*/  ISETP.NE.AND P3, PT, R113, 0x1, PT ;  /* 0x000000017100780c */ /* 0x000fe20003f65270 */
[----:B------:R-:W-:Y:S01]  /*14f20*/  @P1 HADD2.F32 R112, -RZ, R24.H0_H0 ;  /* 0x20000018ff701230 */ /* 0x000fe20000004100 */
[----:B------:R-:W-:Y:S01]  /*14f30*/  LOP3.LUT R11, R11, 0xffffffef, RZ, 0xc0, !PT ;  /* 0xffffffef0b0b7812 */ /* 0x000fe200078ec0ff */
        /* <DEDUP_REMOVED lines=19> */
.L_x_5797:
        /* <DEDUP_REMOVED lines=12> */
.L_x_5798:
        /* <DEDUP_REMOVED lines=43> */
.L_x_5796:
[----:B------:R-:W-:Y:S01]  /*153e0*/  I2FP.F32.U32 R111, R111 ;  /* 0x0000006f006f7245 */ /* 0x000fe20000201000 */
[----:B------:R-:W-:Y:S01]  /*153f0*/  HADD2.F32 R88, -RZ, R88.H1_H1 ;  /* 0x30000058ff587230 */ /* 0x000fe20000004100 */
[----:B------:R-:W-:Y:S01]  /*15400*/  ISETP.NE.AND P3, PT, R114, 0x1, PT ;  /* 0x000000017200780c */ /* 0x000fe20003f65270 */
[----:B------:R-:W-:Y:S01]  /*15410*/  HFMA2 R113, -RZ, RZ, 0, 1.1920928955078125e-07 ;  /* 0x00000002ff717431 */ /* 0x000fe200000001ff */
[----:B------:R-:W-:Y:S01]  /*15420*/  LOP3.LUT R11, R11, 0xfffffff7, RZ, 0xc0, !PT ;  /* 0xfffffff70b0b7812 */ /* 0x000fe200078ec0ff */
[----:B------:R-:W-:Y:S01]  /*15430*/  FFMA.FTZ R111, R111, R98, 1.1641532182693481445e-10 ;  /* 0x2f0000006f6f7423 */ /* 0x000fe20000010062 */
[----:B------:R-:W-:-:S04]  /*15440*/  FMUL.FTZ R88, R88, UR5 ;  /* 0x0000000558587c20 */ /* 0x000fc80008410000 */
[----:B------:R-:W-:Y:S01]  /*15450*/  FSETP.GTU.FTZ.AND P2, PT, R111, UR4, PT ;  /* 0x000000046f007c0b */ /* 0x000fe2000bf5c000 */
[----:B------:R-:W-:-:S03]  /*15460*/  @P1 HADD2.F32 R111, -RZ, R24.H1_H1 ;  /* 0x30000018ff6f1230 */ /* 0x000fc60000004100 */
        /* <DEDUP_REMOVED lines=15> */
.L_x_5800:
        /* <DEDUP_REMOVED lines=12> */
.L_x_5801:
        /* <DEDUP_REMOVED lines=43> */
.L_x_5799:
[----:B------:R-:W-:Y:S01]  /*158d0*/  I2FP.F32.U32 R111, R88 ;  /* 0x00000058006f7245 */ /* 0x000fe20000201000 */
[----:B------:R-:W-:Y:S01]  /*158e0*/  HADD2.F32 R88, -RZ, R89.H0_H0 ;  /* 0x20000059ff587230 */ /* 0x000fe20000004100 */
[----:B------:R-:W-:Y:S01]  /*158f0*/  ISETP.NE.AND P3, PT, R113, 0x1, PT ;  /* 0x000000017100780c */ /* 0x000fe20003f65270 */
[----:B------:R-:W-:Y:S01]  /*15900*/  @P1 HADD2.F32 R114, -RZ, R25.H0_H0 ;  /* 0x20000019ff721230 */ /* 0x000fe20000004100 */
[----:B------:R-:W-:Y:S01]  /*15910*/  LOP3.LUT R11, R11, 0xfffffffb, RZ, 0xc0, !PT ;  /* 0xfffffffb0b0b7812 */ /* 0x000fe200078ec0ff */
[----:B------:R-:W-:Y:S01]  /*15920*/  FFMA.FTZ R111, R111, R98, 1.1641532182693481445e-10 ;  /* 0x2f0000006f6f7423 */ /* 0x000fe20000010062 */
[----:B------:R-:W-:Y:S01]  /*15930*/  FMUL.FTZ R88, R88, UR5 ;  /* 0x0000000558587c20 */ /* 0x000fe20008410000 */
[----:B------:R-:W-:-:S03]  /*15940*/  IMAD.MOV.U32 R115, RZ, RZ, 0x2 ;  /* 0x00000002ff737424 */ /* 0x000fc600078e00ff */
[----:B------:R-:W-:-:S04]  /*15950*/  FSETP.GTU.FTZ.AND P2, PT, R111, UR4, PT ;  /* 0x000000046f007c0b */ /* 0x000fc8000bf5c000 */
        /* <DEDUP_REMOVED lines=15> */
.L_x_5803:
        /* <DEDUP_REMOVED lines=12> */
.L_x_5804:
        /* <DEDUP_REMOVED lines=42> */
[----:B------:R-:W-:-:S07]  /*15db0*/  HFMA2 R115, -RZ, RZ, 0, 0 ;  /* 0x00000000ff737431 */ /* 0x000fce00000001ff */
.L_x_5802:
        /* <DEDUP_REMOVED lines=24> */
.L_x_5806:
        /* <DEDUP_REMOVED lines=12> */
.L_x_5807:
        /* <DEDUP_REMOVED lines=43> */
.L_x_5805:
        /* <DEDUP_REMOVED lines=22> */
.L_x_5809:
        /* <DEDUP_REMOVED lines=12> */
.L_x_5810:
        /* <DEDUP_REMOVED lines=43> */
.L_x_5808:
        /* <DEDUP_REMOVED lines=22> */
.L_x_5812:
        /* <DEDUP_REMOVED lines=12> */
.L_x_5813:
        /* <DEDUP_REMOVED lines=43> */
.L_x_5811:
        /* <DEDUP_REMOVED lines=22> */
.L_x_5815:
        /* <DEDUP_REMOVED lines=12> */
.L_x_5816:
        /* <DEDUP_REMOVED lines=43> */
.L_x_5814:
        /* <DEDUP_REMOVED lines=14> */
.L_x_5792:
        /* <DEDUP_REMOVED lines=15> */
[----:B------:R-:W-:Y:S02]  /*172f0*/  SEL R123, RZ, 0x1, !P2 ;  /* 0x00000001ff7b7807 */ /* 0x000fe40005000000 */
[----:B------:R-:W-:Y:S01]  /*17300*/  SEL R122, RZ, 0x1, !P6 ;  /* 0x00000001ff7a7807 */ /* 0x000fe20007000000 */
[----:B------:R2:W-:Y:S01]  /*17310*/  STG.E.128 desc[UR8][R120.64], R88 ;  /* 0x0000005878007986 */ /* 0x0005e2000c101d08 */
[----:B------:R-:W-:-:S05]  /*17320*/  IADD3 R107, PT, PT, R20, 0x180, RZ ;  /* 0x00000180146b7810 */ /* 0x000fca0007ffe0ff */
[----:B0-----:R-:W-:-:S04]  /*17330*/  @P0 IMAD.WIDE.U32 R126, R107, 0x10, R126 ;  /* 0x000000106b7e0825 */ /* 0x001fc800078e007e */
[----:B-1----:R-:W-:Y:S01]  /*17340*/  @P1 IMAD.WIDE.U32 R124, R107, 0x10, R124 ;  /* 0x000000106b7c1825 */ /* 0x002fe200078e007c */
[----:B--2---:R-:W-:-:S03]  /*17350*/  LOP3.LUT R89, R128, R123, RZ, 0xfc, !PT ;  /* 0x0000007b80597212 */ /* 0x004fc600078efcff */
[----:B------:R-:W-:Y:S01]  /*17360*/  IMAD.WIDE.U32 R90, R106, 0x8, R154 ;  /* 0x000000086a5a7825 */ /* 0x000fe200078e009a */
[----:B------:R-:W-:-:S03]  /*17370*/  LOP3.LUT R88, R117, R122, RZ, 0xfc, !PT ;  /* 0x0000007a75587212 */ /* 0x000fc600078efcff */
[----:B------:R-:W-:Y:S02]  /*17380*/  IMAD.WIDE.U32 R128, R107, 0x10, R146 ;  /* 0x000000106b807825 */ /* 0x000fe400078e0092 */
        /* <DEDUP_REMOVED lines=22> */
.L_x_5817:
        /* <DEDUP_REMOVED lines=19> */
.L_x_5820:
        /* <DEDUP_REMOVED lines=12> */
.L_x_5821:
        /* <DEDUP_REMOVED lines=41> */
[----:B------:R-:W-:Y:S01]  /*17970*/  LOP3.LUT R4, R4, UR36, R13, 0x96, !PT ;  /* 0x0000002404047c12 */ /* 0x000fe2000f8e960d */
[----:B------:R-:W-:-:S07]  /*17980*/  IMAD.MOV.U32 R12, RZ, RZ, R110 ;  /* 0x000000ffff0c7224 */ /* 0x000fce00078e006e */
.L_x_5819:
        /* <DEDUP_REMOVED lines=21> */
.L_x_5823:
        /* <DEDUP_REMOVED lines=12> */
.L_x_5824:
        /* <DEDUP_REMOVED lines=43> */
.L_x_5822:
        /* <DEDUP_REMOVED lines=24> */
.L_x_5826:
        /* <DEDUP_REMOVED lines=12> */
.L_x_5827:
        /* <DEDUP_REMOVED lines=43> */
.L_x_5825:
        /* <DEDUP_REMOVED lines=21> */
.L_x_5829:
        /* <DEDUP_REMOVED lines=12> */
.L_x_5830:
        /* <DEDUP_REMOVED lines=43> */
.L_x_5828:
[----:B------:R-:W-:Y:S01]  /*18800*/  I2FP.F32.U32 R15, R15 ;  /* 0x0000000f000f7245 */ /* 0x000fe20000201000 */
[----:B------:R-:W-:Y:S01]  /*18810*/  HADD2.F32 R14, -RZ, R28.H1_H1 ;  /* 0x3000001cff0e7230 */ /* 0x000fe20000004100 */
[----:B------:R-:W-:Y:S01]  /*18820*/  ISETP.NE.AND P3, PT, R16, 0x1, PT ;  /* 0x000000011000780c */ /* 0x000fe20003f65270 */
[----:B------:R-:W-:Y:S01]  /*18830*/  @P1 HADD2.F32 R122, -RZ, R24.H1_H1 ;  /* 0x30000018ff7a1230 */ /* 0x000fe20000004100 */
[----:B------:R-:W-:Y:S01]  /*18840*/  MOV R17, 0x2 ;  /* 0x0000000200117802 */ /* 0x000fe20000000f00 */
[----:B------:R-:W-:Y:S01]  /*18850*/  FFMA.FTZ R15, R15, R98, 1.1641532182693481445e-10 ;  /* 0x2f0000000f0f7423 */ /* 0x000fe20000010062 */
[----:B------:R-:W-:-:S04]  /*18860*/  FMUL.FTZ R14, R14, UR5 ;  /* 0x000000050e0e7c20 */ /* 0x000fc80008410000 */
[----:B------:R-:W-:Y:S01]  /*18870*/  FSETP.GTU.FTZ.AND P2, PT, R15, UR4, PT ;  /* 0x000000040f007c0b */ /* 0x000fe2000bf5c000 */
[----:B------:R-:W-:-:S03]  /*18880*/  IMAD.MOV.U32 R15, RZ, RZ, R10 ;  /* 0x000000ffff0f7224 */ /* 0x000fc600078e000a */
[----:B------:R-:W-:-:S05]  /*18890*/  FSEL R14, R14, RZ, !P2 ;  /* 0x000000ff0e0e7208 */ /* 0x000fca0005000000 */
        /* <DEDUP_REMOVED lines=14> */
.L_x_5832:
        /* <DEDUP_REMOVED lines=12> */
.L_x_5833:
        /* <DEDUP_REMOVED lines=43> */
.L_x_5831:
        /* <DEDUP_REMOVED lines=21> */
.L_x_5835:
        /* <DEDUP_REMOVED lines=12> */
.L_x_5836:
        /* <DEDUP_REMOVED lines=43> */
.L_x_5834:
        /* <DEDUP_REMOVED lines=24> */
.L_x_5838:
[----:B------:R-:W-:-:S04]  /*19330*/  VIADD R3, R3, 0x1 ;  /* 0x0000000103037836 */ /* 0x000fc80000000000 */
[C---:B--2---:R-:W-:Y:S01]  /*19340*/  IMAD.WIDE.U32 R126, R3.reuse, -0x2daee0ad, RZ ;  /* 0xd2511f53037e7825 */ /* 0x044fe200078e00ff */
        /* <DEDUP_REMOVED lines=10> */
.L_x_5839:
        /* <DEDUP_REMOVED lines=43> */
.L_x_5837:
        /* <DEDUP_REMOVED lines=21> */
.L_x_5841:
[----:B------:R-:W-:-:S04]  /*197f0*/  VIADD R3, R3, 0x1 ;  /* 0x0000000103037836 */ /* 0x000fc80000000000 */
[C---:B--2---:R-:W-:Y:S01]  /*19800*/  IMAD.WIDE.U32 R124, R3.reuse, -0x2daee0ad, RZ ;  /* 0xd2511f53037c7825 */ /* 0x044fe200078e00ff */
        /* <DEDUP_REMOVED lines=10> */
.L_x_5842:
        /* <DEDUP_REMOVED lines=43> */
.L_x_5840:
[----:B------:R-:W-:Y:S01]  /*19b60*/  I2FP.F32.U32 R17, R17 ;  /* 0x0000001100117245 */ /* 0x000fe20000201000 */
[----:B------:R-:W-:Y:S02]  /*19b70*/  HADD2.F32 R16, -RZ, R29.H1_H1 ;  /* 0x3000001dff107230 */ /* 0x000fe40000004100 */
[----:B------:R-:W-:Y:S02]  /*19b80*/  IMAD.MOV.U32 R89, RZ, RZ, 0x2 ;  /* 0x00000002ff597424 */ /* 0x000fe400078e00ff */
        /* <DEDUP_REMOVED lines=8> */
[----:B--2---:R-:W-:Y:S01]  /*19c10*/  @P1 FADD.FTZ R124, R17, R16 ;  /* 0x00000010117c1221 */ /* 0x004fe20000010000 */
        /* <DEDUP_REMOVED lines=12> */
.L_x_5844:
        /* <DEDUP_REMOVED lines=12> */
.L_x_5845:
        /* <DEDUP_REMOVED lines=43> */
.L_x_5843:
        /* <DEDUP_REMOVED lines=19> */
.L_x_5847:
        /* <DEDUP_REMOVED lines=12> */
.L_x_5848:
        /* <DEDUP_REMOVED lines=43> */
.L_x_5846:
        /* <DEDUP_REMOVED lines=24> */
.L_x_5850:
        /* <DEDUP_REMOVED lines=12> */
.L_x_5851:
        /* <DEDUP_REMOVED lines=43> */
.L_x_5849:
        /* <DEDUP_REMOVED lines=19> */
.L_x_5853:
        /* <DEDUP_REMOVED lines=12> */
.L_x_5854:
        /* <DEDUP_REMOVED lines=43> */
.L_x_5852:
[----:B------:R-:W-:Y:S01]  /*1ae80*/  I2FP.F32.U32 R89, R18 ;  /* 0x0000001200597245 */ /* 0x000fe20000201000 */
[----:B------:R-:W-:Y:S02]  /*1ae90*/  HADD2.F32 R18, -RZ, R30.H1_H1 ;  /* 0x3000001eff127230 */ /* 0x000fe40000004100 */
[----:B------:R-:W-:Y:S02]  /*1aea0*/  @P1 HADD2.F32 R126, -RZ, R26.H1_H1 ;  /* 0x3000001aff7e1230 */ /* 0x000fe40000004100 */
[----:B------:R-:W-:Y:S01]  /*1aeb0*/  FFMA.FTZ R89, R89, R98, 1.1641532182693481445e-10 ;  /* 0x2f00000059597423 */ /* 0x000fe20000010062 */
[----:B------:R-:W-:-:S04]  /*1aec0*/  FMUL.FTZ R18, R18, UR5 ;  /* 0x0000000512127c20 */ /* 0x000fc80008410000 */
[----:B------:R-:W-:Y:S02]  /*1aed0*/  FSETP.GTU.FTZ.AND P4, PT, R89, UR4, PT ;  /* 0x0000000459007c0b */ /* 0x000fe4000bf9c000 */
[----:B------:R-:W-:Y:S02]  /*1aee0*/  MOV R89, R10 ;  /* 0x0000000a00597202 */ /* 0x000fe40000000f00 */
        /* <DEDUP_REMOVED lines=18> */
.L_x_5856:
        /* <DEDUP_REMOVED lines=12> */
.L_x_5857:
        /* <DEDUP_REMOVED lines=43> */
.L_x_5855:
        /* <DEDUP_REMOVED lines=19> */
.L_x_5859:
        /* <DEDUP_REMOVED lines=12> */
.L_x_5860:
        /* <DEDUP_REMOVED lines=43> */
.L_x_5858:
        /* <DEDUP_REMOVED lines=25> */
.L_x_5862:
        /* <DEDUP_REMOVED lines=12> */
.L_x_5863:
        /* <DEDUP_REMOVED lines=43> */
.L_x_5861:
        /* <DEDUP_REMOVED lines=19> */
.L_x_5865:
        /* <DEDUP_REMOVED lines=14> */
.L_x_5866:
        /* <DEDUP_REMOVED lines=43> */
.L_x_5864:
        /* <DEDUP_REMOVED lines=18> */
.L_x_5818:
        /* <DEDUP_REMOVED lines=15> */
.L_x_5869:
[----:B------:R-:W-:-:S04]  /*1c3f0*/  IADD3 R3, PT, PT, R3, 0x1, RZ ;  /* 0x0000000103037810 */ /* 0x000fc80007ffe0ff */
[C---:B------:R-:W-:Y:S01]  /*1c400*/  ISETP.NE.AND P2, PT, R3.reuse, RZ, PT ;  /* 0x000000ff0300720c */ /* 0x040fe20003f45270 */
[----:B--2---:R-:W-:-:S12]  /*1c410*/  IMAD.WIDE.U32 R124, R3, -0x2daee0ad, RZ ;  /* 0xd2511f53037c7825 */ /* 0x004fd800078e00ff */
        /* <DEDUP_REMOVED lines=9> */
.L_x_5870:
        /* <DEDUP_REMOVED lines=43> */
.L_x_5868:
[----:B------:R-:W-:Y:S01]  /*1c760*/  I2FP.F32.U32 R121, R120 ;  /* 0x0000007800797245 */ /* 0x000fe20000201000 */
[----:B-----5:R-:W-:Y:S01]  /*1c770*/  HADD2.F32 R110, -RZ, R88.H0_H0 ;  /* 0x20000058ff6e7230 */ /* 0x020fe20000004100 */
[----:B------:R-:W-:Y:S01]  /*1c780*/  ISETP.NE.AND P3, PT, R122, 0x1, PT ;  /* 0x000000017a00780c */ /* 0x000fe20003f65270 */
[----:B------:R-:W-:Y:S01]  /*1c790*/  IMAD.MOV.U32 R123, RZ, RZ, 0x2 ;  /* 0x00000002ff7b7424 */ /* 0x000fe200078e00ff */
[----:B------:R-:W-:Y:S01]  /*1c7a0*/  LOP3.LUT R11, R11, 0xffffffef, RZ, 0xc0, !PT ;  /* 0xffffffef0b0b7812 */ /* 0x000fe200078ec0ff */
[----:B------:R-:W-:Y:S01]  /*1c7b0*/  FFMA.FTZ R121, R121, R98, 1.1641532182693481445e-10 ;  /* 0x2f00000079797423 */ /* 0x000fe20000010062 */
[----:B------:R-:W-:Y:S01]  /*1c7c0*/  FMUL.FTZ R110, R110, UR5 ;  /* 0x000000056e6e7c20 */ /* 0x000fe20008410000 */
[----:B------:R-:W-:-:S03]  /*1c7d0*/  MOV R118, R10 ;  /* 0x0000000a00767202 */ /* 0x000fc60000000f00 */
        /* <DEDUP_REMOVED lines=16> */
.L_x_5872:
        /* <DEDUP_REMOVED lines=12> */
.L_x_5873:
        /* <DEDUP_REMOVED lines=43> */
.L_x_5871:
[----:B------:R-:W-:Y:S01]  /*1cc50*/  I2FP.F32.U32 R121, R118 ;  /* 0x0000007600797245 */ /* 0x000fe20000201000 */
[----:B------:R-:W-:Y:S01]  /*1cc60*/  HADD2.F32 R88, -RZ, R88.H1_H1 ;  /* 0x30000058ff587230 */ /* 0x000fe20000004100 */
[----:B------:R-:W-:Y:S01]  /*1cc70*/  ISETP.NE.AND P3, PT, R123, 0x1, PT ;  /* 0x000000017b00780c */ /* 0x000fe20003f65270 */
[----:B--2---:R-:W-:Y:S01]  /*1cc80*/  IMAD.MOV.U32 R125, RZ, RZ, 0x2 ;  /* 0x00000002ff7d7424 */ /* 0x004fe200078e00ff */
        /* <DEDUP_REMOVED lines=20> */
.L_x_5875:
        /* <DEDUP_REMOVED lines=12> */
.L_x_5876:
        /* <DEDUP_REMOVED lines=43> */
.L_x_5874:
[----:B------:R-:W-:Y:S01]  /*1d140*/  I2FP.F32.U32 R121, R88 ;  /* 0x0000005800797245 */ /* 0x000fe20000201000 */
[----:B------:R-:W-:Y:S01]  /*1d150*/  HADD2.F32 R88, -RZ, R89.H0_H0 ;  /* 0x20000059ff587230 */ /* 0x000fe20000004100 */
[----:B------:R-:W-:Y:S01]  /*1d160*/  ISETP.NE.AND P3, PT, R125, 0x1, PT ;  /* 0x000000017d00780c */ /* 0x000fe20003f65270 */
[----:B------:R-:W-:Y:S01]  /*1d170*/  @P1 HADD2.F32 R124, -RZ, R25.H0_H0 ;  /* 0x20000019ff7c1230 */ /* 0x000fe20000004100 */
        /* <DEDUP_REMOVED lines=20> */
.L_x_5878:
        /* <DEDUP_REMOVED lines=12> */
.L_x_5879:
        /* <DEDUP_REMOVED lines=43> */
.L_x_5877:
        /* <DEDUP_REMOVED lines=24> */
.L_x_5881:
        /* <DEDUP_REMOVED lines=12> */
.L_x_5882:
        /* <DEDUP_REMOVED lines=43> */
.L_x_5880:
        /* <DEDUP_REMOVED lines=22> */
.L_x_5884:
        /* <DEDUP_REMOVED lines=12> */
.L_x_5885:
        /* <DEDUP_REMOVED lines=43> */
.L_x_5883:
        /* <DEDUP_REMOVED lines=22> */
.L_x_5887:
        /* <DEDUP_REMOVED lines=12> */
.L_x_5888:
        /* <DEDUP_REMOVED lines=43> */
.L_x_5886:
        /* <DEDUP_REMOVED lines=22> */
.L_x_5890:
        /* <DEDUP_REMOVED lines=12> */
.L_x_5891:
        /* <DEDUP_REMOVED lines=43> */
.L_x_5889:
        /* <DEDUP_REMOVED lines=14> */
.L_x_5867:
        /* <DEDUP_REMOVED lines=47> */
.L_x_5892:
[----:B------:R2:W5:Y:S04]  /*1ed60*/  @P0 LDG.E.128 R28, desc[UR8][R134.64] ;  /* 0x00000008861c0981 */ /* 0x000568000c1e1d00 */
[----:B------:R2:W5:Y:S04]  /*1ed70*/  @P1 LDG.E.128 R24, desc[UR8][R132.64] ;  /* 0x0000000884181981 */ /* 0x000568000c1e1d00 */
[----:B01----:R2:W5:Y:S01]  /*1ed80*/  LDG.E.128 R88, desc[UR8][R136.64] ;  /* 0x0000000888587981 */ /* 0x003562000c1e1d00 */
[----:B------:R-:W-:Y:S05]  /*1ed90*/  @!P0 BRA `(.L_x_5893) ;  /* 0x0000004c00748947 */ /* 0x000fea0003800000 */
        /* <DEDUP_REMOVED lines=15> */
.L_x_5895:
        /* <DEDUP_REMOVED lines=12> */
.L_x_5896:
        /* <DEDUP_REMOVED lines=43> */
.L_x_5894:
[----:B------:R-:W-:Y:S01]  /*1f200*/  I2FP.F32.U32 R13, R12 ;  /* 0x0000000c000d7245 */ /* 0x000fe20000201000 */
[----:B-----5:R-:W-:Y:S01]  /*1f210*/  HADD2.F32 R12, -RZ, R88.H0_H0 ;  /* 0x20000058ff0c7230 */ /* 0x020fe20000004100 */
        /* <DEDUP_REMOVED lines=19> */
.L_x_5898:
        /* <DEDUP_REMOVED lines=12> */
.L_x_5899:
        /* <DEDUP_REMOVED lines=43> */
.L_x_5897:
        /* <DEDUP_REMOVED lines=24> */
.L_x_5901:
        /* <DEDUP_REMOVED lines=12> */
.L_x_5902:
        /* <DEDUP_REMOVED lines=43> */
.L_x_5900:
[----:B------:R-:W-:Y:S01]  /*1fbb0*/  I2FP.F32.U32 R13, R13 ;  /* 0x0000000d000d7245 */ /* 0x000fe20000201000 */
[----:B------:R-:W-:Y:S01]  /*1fbc0*/  HADD2.F32 R88, -RZ, R88.H1_H1 ;  /* 0x30000058ff587230 */ /* 0x000fe20000004100 */
[----:B------:R-:W-:Y:S01]  /*1fbd0*/  ISETP.NE.AND P3, PT, R14, 0x1, PT ;  /* 0x000000010e00780c */ /* 0x000fe20003f65270 */
[----:B------:R-:W-:Y:S01]  /*1fbe0*/  IMAD.MOV.U32 R17, RZ, RZ, 0x2 ;  /* 0x00000002ff117424 */ /* 0x000fe200078e00ff */
        /* <DEDUP_REMOVED lines=17> */
.L_x_5904:
        /* <DEDUP_REMOVED lines=12> */
.L_x_5905:
        /* <DEDUP_REMOVED lines=43> */
.L_x_5903:
[----:B------:R-:W-:Y:S01]  /*20070*/  I2FP.F32.U32 R15, R15 ;  /* 0x0000000f000f7245 */ /* 0x000fe20000201000 */
[----:B------:R-:W-:Y:S01]  /*20080*/  HADD2.F32 R14, -RZ, R28.H1_H1 ;  /* 0x3000001cff0e7230 */ /* 0x000fe20000004100 */
[----:B------:R-:W-:Y:S01]  /*20090*/  ISETP.NE.AND P3, PT, R17, 0x1, PT ;  /* 0x000000011100780c */ /* 0x000fe20003f65270 */
[----:B------:R-:W-:Y:S02]  /*200a0*/  @P1 HADD2.F32 R16, -RZ, R24.H1_H1 ;  /* 0x30000018ff101230 */ /* 0x000fe40000004100 */
[----:B------:R-:W-:Y:S01]  /*200b0*/  FFMA.FTZ R15, R15, R98, 1.1641532182693481445e-10 ;  /* 0x2f0000000f0f7423 */ /* 0x000fe20000010062 */
[----:B------:R-:W-:-:S04]  /*200c0*/  FMUL.FTZ R14, R14, UR5 ;  /* 0x000000050e0e7c20 */ /* 0x000fc80008410000 */
[----:B------:R-:W-:Y:S01]  /*200d0*/  FSETP.GTU.FTZ.AND P2, PT, R15, UR4, PT ;  /* 0x000000040f007c0b */ /* 0x000fe2000bf5c000 */
[----:B------:R-:W-:-:S03]  /*200e0*/  IMAD.MOV.U32 R15, RZ, RZ, R10 ;  /* 0x000000ffff0f7224 */ /* 0x000fc600078e000a */
[----:B------:R-:W-:-:S05]  /*200f0*/  FSEL R14, R14, RZ, !P2 ;  /* 0x000000ff0e0e7208 */ /* 0x000fca0005000000 */
[----:B------:R-:W-:-:S04]  /*20100*/  FADD.FTZ R13, R13, R14 ;  /* 0x0000000e0d0d7221 */ /* 0x000fc80000010000 */
[----:B------:R-:W-:Y:S01]  /*20110*/  @P1 FADD.FTZ R131, R16, R13 ;  /* 0x0000000d10831221 */ /* 0x000fe20000010000 */
        /* <DEDUP_REMOVED lines=13> */
.L_x_5907:
        /* <DEDUP_REMOVED lines=12> */
.L_x_5908:
        /* <DEDUP_REMOVED lines=43> */
.L_x_5906:
[----:B------:R-:W-:Y:S01]  /*20560*/  I2FP.F32.U32 R15, R15 ;  /* 0x0000000f000f7245 */ /* 0x000fe20000201000 */
[----:B------:R-:W-:Y:S01]  /*20570*/  HADD2.F32 R14, -RZ, R89.H0_H0 ;  /* 0x20000059ff0e7230 */ /* 0x000fe20000004100 */
        /* <DEDUP_REMOVED lines=19> */
.L_x_5910:
        /* <DEDUP_REMOVED lines=12> */
.L_x_5911:
        /* <DEDUP_REMOVED lines=43> */
.L_x_5909:
        /* <DEDUP_REMOVED lines=24> */
.L_x_5913:
        /* <DEDUP_REMOVED lines=12> */
.L_x_5914:
        /* <DEDUP_REMOVED lines=43> */
.L_x_5912:
[----:B------:R-:W-:Y:S01]  /*20f10*/  I2FP.F32.U32 R15, R15 ;  /* 0x0000000f000f7245 */ /* 0x000fe20000201000 */
[----:B------:R-:W-:Y:S01]  /*20f20*/  HADD2.F32 R89, -RZ, R89.H1_H1 ;  /* 0x30000059ff597230 */ /* 0x000fe20000004100 */
        /* <DEDUP_REMOVED lines=19> */
.L_x_5916:
        /* <DEDUP_REMOVED lines=12> */
.L_x_5917:
        /* <DEDUP_REMOVED lines=43> */
.L_x_5915:
[----:B------:R-:W-:Y:S01]  /*213d0*/  I2FP.F32.U32 R17, R17 ;  /* 0x0000001100117245 */ /* 0x000fe20000201000 */
[----:B------:R-:W-:Y:S02]  /*213e0*/  HADD2.F32 R16, -RZ, R29.H1_H1 ;  /* 0x3000001dff107230 */ /* 0x000fe40000004100 */
[----:B--2---:R-:W-:Y:S02]  /*213f0*/  @P1 HADD2.F32 R133, -RZ, R25.H1_H1 ;  /* 0x30000019ff851230 */ /* 0x004fe40000004100 */
        /* <DEDUP_REMOVED lines=9> */
[--C-:B------:R-:W-:Y:S01]  /*21490*/  @P1 FADD.FTZ R133, R133, R16.reuse ;  /* 0x0000001085851221 */ /* 0x100fe20000010000 */
[----:B------:R-:W-:-:S05]  /*214a0*/  @!P1 IMAD.MOV.U32 R133, RZ, RZ, R16 ;  /* 0x000000ffff859224 */ /* 0x000fca00078e0010 */
        /* <DEDUP_REMOVED lines=10> */
.L_x_5919:
        /* <DEDUP_REMOVED lines=12> */
.L_x_5920:
        /* <DEDUP_REMOVED lines=43> */
.L_x_5918:
[----:B------:R-:W-:Y:S01]  /*218c0*/  I2FP.F32.U32 R17, R17 ;  /* 0x0000001100117245 */ /* 0x000fe20000201000 */
[----:B------:R-:W-:Y:S01]  /*218d0*/  HADD2.F32 R16, -RZ, R90.H0_H0 ;  /* 0x2000005aff107230 */ /* 0x000fe20000004100 */
[----:B------:R-:W-:Y:S01]  /*218e0*/  ISETP.NE.AND P3, PT, R88, 0x1, PT ;  /* 0x000000015800780c */ /* 0x000fe20003f65270 */
[----:B------:R-:W-:Y:S02]  /*218f0*/  IMAD.MOV.U32 R134, RZ, RZ, 0x2 ;  /* 0x00000002ff867424 */ /* 0x000fe400078e00ff */
        /* <DEDUP_REMOVED lines=15> */
.L_x_5922:
        /* <DEDUP_REMOVED lines=12> */
.L_x_5923:
        /* <DEDUP_REMOVED lines=43> */
.L_x_5921:
        /* <DEDUP_REMOVED lines=24> */
.L_x_5925:
        /* <DEDUP_REMOVED lines=12> */
.L_x_5926:
        /* <DEDUP_REMOVED lines=43> */
.L_x_5924:
        /* <DEDUP_REMOVED lines=19> */
.L_x_5928:
        /* <DEDUP_REMOVED lines=12> */
.L_x_5929:
        /* <DEDUP_REMOVED lines=43> */
.L_x_5927:
        /* <DEDUP_REMOVED lines=25> */
.L_x_5931:
        /* <DEDUP_REMOVED lines=12> */
.L_x_5932:
        /* <DEDUP_REMOVED lines=43> */
.L_x_5930:
        /* <DEDUP_REMOVED lines=19> */
.L_x_5934:
        /* <DEDUP_REMOVED lines=12> */
.L_x_5935:
        /* <DEDUP_REMOVED lines=42> */
[----:B------:R-:W-:-:S07]  /*23080*/  LOP3.LUT R4, R4, UR36, R89, 0x96, !PT ;  /* 0x0000002404047c12 */ /* 0x000fce000f8e9659 */
.L_x_5933:
        /* <DEDUP_REMOVED lines=25> */
.L_x_5937:
        /* <DEDUP_REMOVED lines=12> */
.L_x_5938:
        /* <DEDUP_REMOVED lines=43> */
.L_x_5936:
        /* <DEDUP_REMOVED lines=19> */
.L_x_5940:
        /* <DEDUP_REMOVED lines=14> */
.L_x_5941:
        /* <DEDUP_REMOVED lines=43> */
.L_x_5939:
        /* <DEDUP_REMOVED lines=18> */
.L_x_5893:
        /* <DEDUP_REMOVED lines=15> */
.L_x_5944:
[----:B------:R-:W-:-:S04]  /*23c60*/  VIADD R3, R3, 0x1 ;  /* 0x0000000103037836 */ /* 0x000fc80000000000 */
[C---:B--2---:R-:W-:Y:S01]  /*23c70*/  IMAD.WIDE.U32 R132, R3.reuse, -0x2daee0ad, RZ ;  /* 0xd2511f5303847825 */ /* 0x044fe200078e00ff */
        /* <DEDUP_REMOVED lines=10> */
.L_x_5945:
        /* <DEDUP_REMOVED lines=43> */
.L_x_5943:
[----:B------:R-:W-:Y:S01]  /*23fd0*/  I2FP.F32.U32 R117, R128 ;  /* 0x0000008000757245 */ /* 0x000fe20000201000 */
[----:B-----5:R-:W-:Y:S01]  /*23fe0*/  HADD2.F32 R128, -RZ, R88.H0_H0 ;  /* 0x20000058ff807230 */ /* 0x020fe20000004100 */
[----:B------:R-:W-:Y:S01]  /*23ff0*/  ISETP.NE.AND P3, PT, R131, 0x1, PT ;  /* 0x000000018300780c */ /* 0x000fe20003f65270 */
[----:B------:R-:W-:Y:S01]  /*24000*/  @P1 HADD2.F32 R130, -RZ, R24.H0_H0 ;  /* 0x20000018ff821230 */ /* 0x000fe20000004100 */
        /* <DEDUP_REMOVED lines=20> */
.L_x_5947:
        /* <DEDUP_REMOVED lines=12> */
.L_x_5948:
        /* <DEDUP_REMOVED lines=43> */
.L_x_5946:
[----:B------:R-:W-:Y:S01]  /*244c0*/  I2FP.F32.U32 R131, R128 ;  /* 0x0000008000837245 */ /* 0x000fe20000201000 */
[----:B------:R-:W-:Y:S01]  /*244d0*/  HADD2.F32 R88, -RZ, R88.H1_H1 ;  /* 0x30000058ff587230 */ /* 0x000fe20000004100 */
[----:B------:R-:W-:Y:S01]  /*244e0*/  ISETP.NE.AND P3, PT, R130, 0x1, PT ;  /* 0x000000018200780c */ /* 0x000fe20003f65270 */
[----:B------:R-:W-:Y:S01]  /*244f0*/  @P1 HADD2.F32 R128, -RZ, R24.H1_H1 ;  /* 0x30000018ff801230 */ /* 0x000fe20000004100 */
[----:B------:R-:W-:Y:S01]  /*24500*/  LOP3.LUT R11, R11, 0xfffffff7, RZ, 0xc0, !PT ;  /* 0xfffffff70b0b7812 */ /* 0x000fe200078ec0ff */
[----:B------:R-:W-:Y:S01]  /*24510*/  FFMA.FTZ R131, R131, R98, 1.1641532182693481445e-10 ;  /* 0x2f00000083837423 */ /* 0x000fe20000010062 */
[----:B------:R-:W-:Y:S01]  /*24520*/  FMUL.FTZ R88, R88, UR5 ;  /* 0x0000000558587c20 */ /* 0x000fe20008410000 */
[----:B--2---:R-:W-:-:S03]  /*24530*/  IMAD.MOV.U32 R132, RZ, RZ, 0x2 ;  /* 0x00000002ff847424 */ /* 0x004fc600078e00ff */
        /* <DEDUP_REMOVED lines=16> */
.L_x_5950:
        /* <DEDUP_REMOVED lines=12> */
.L_x_5951:
        /* <DEDUP_REMOVED lines=43> */
.L_x_5949:
        /* <DEDUP_REMOVED lines=24> */
.L_x_5953:
        /* <DEDUP_REMOVED lines=12> */
.L_x_5954:
        /* <DEDUP_REMOVED lines=43> */
.L_x_5952:
        /* <DEDUP_REMOVED lines=24> */
.L_x_5956:
        /* <DEDUP_REMOVED lines=12> */
.L_x_5957:
        /* <DEDUP_REMOVED lines=43> */
.L_x_5955:
        /* <DEDUP_REMOVED lines=22> */
.L_x_5959:
        /* <DEDUP_REMOVED lines=12> */
.L_x_5960:
        /* <DEDUP_REMOVED lines=43> */
.L_x_5958:
[----:B------:R-:W-:Y:S01]  /*25860*/  I2FP.F32.U32 R89, R89 ;  /* 0x0000005900597245 */ /* 0x000fe20000201000 */
[----:B------:R-:W-:Y:S01]  /*25870*/  HADD2.F32 R90, -RZ, R90.H1_H1 ;  /* 0x3000005aff5a7230 */ /* 0x000fe20000004100 */
[----:B------:R-:W-:Y:S01]  /*25880*/  ISETP.NE.AND P4, PT, R134, 0x1, PT ;  /* 0x000000018600780c */ /* 0x000fe20003f85270 */
[----:B------:R-:W-:Y:S02]  /*25890*/  @P1 HADD2.F32 R88, -RZ, R26.H1_H1 ;  /* 0x3000001aff581230 */ /* 0x000fe40000004100 */
[----:B------:R-:W-:Y:S01]  /*258a0*/  FFMA.FTZ R89, R89, R98, 1.1641532182693481445e-10 ;  /* 0x2f00000059597423 */ /* 0x000fe20000010062 */
[----:B------:R-:W-:Y:S01]  /*258b0*/  FMUL.FTZ R90, R90, UR5 ;  /* 0x000000055a5a7c20 */ /* 0x000fe20008410000 */
[----:B------:R-:W-:-:S03]  /*258c0*/  IMAD.MOV.U32 R136, RZ, RZ, 0x2 ;  /* 0x00000002ff887424 */ /* 0x000fc600078e00ff */
        /* <DEDUP_REMOVED lines=15> */
.L_x_5962:
        /* <DEDUP_REMOVED lines=12> */
.L_x_5963:
        /* <DEDUP_REMOVED lines=43> */
.L_x_5961:
        /* <DEDUP_REMOVED lines=22> */
.L_x_5965:
        /* <DEDUP_REMOVED lines=12> */
.L_x_5966:
        /* <DEDUP_REMOVED lines=43> */
.L_x_5964:
        /* <DEDUP_REMOVED lines=14> */
.L_x_5942:
[----:B------:R-:W0:Y:S01]  /*262e0*/  @P0 LDC.64 R144, c[0x0][0x398] ;  /* 0x0000e600ff900b82 */ /* 0x000e220000000a00 */
[----:B------:R-:W-:Y:S01]  /*262f0*/  SEL R149, RZ, 0x1000000, !P5 ;  /* 0x01000000ff957807 */ /* 0x000fe20006800000 */
[----:B------:R-:W-:Y:S01]  /*26300*/  IMAD.WIDE.U32 R138, R118, 0x10, R156 ;  /* 0x00000010768a7825 */ /* 0x000fe200078e009c */
[----:B------:R-:W-:Y:S02]  /*26310*/  SEL R141, RZ, 0x10000, !P4 ;  /* 0x00010000ff8d7807 */ /* 0x000fe40006000000 */
[----:B------:R-:W-:Y:S02]  /*26320*/  SEL R148, RZ, 0x100, !P3 ;  /* 0x00000100ff947807 */ /* 0x000fe40005800000 */
        /* <DEDUP_REMOVED lines=10> */
[----:B------:R-:W-:Y:S01]  /*263d0*/  LOP3.LUT R117, R117, R140, R128, 0xfe, !PT ;  /* 0x0000008c75757212 */ /* 0x000fe200078efe80 */
[----:B------:R-:W-:Y:S01]  /*263e0*/  VIADD R128, R20, 0x280 ;  /* 0x0000028014807836 */ /* 0x000fe20000000000 */
[----:B------:R-:W-:-:S02]  /*263f0*/  SEL R141, RZ, 0x1, !P2 ;  /* 0x00000001ff8d7807 */ /* 0x000fc40005000000 */
[----:B------:R-:W-:Y:S01]  /*26400*/  SEL R140, RZ, 0x1, !P6 ;  /* 0x00000001ff8c7807 */ /* 0x000fe20007000000 */
[----:B--2---:R-:W-:Y:S01]  /*26410*/  IMAD.WIDE.U32 R90, R118, 0x8, R154 ;  /* 0x00000008765a7825 */ /* 0x004fe200078e009a */
[----:B------:R-:W-:Y:S02]  /*26420*/  LOP3.LUT R89, R148, R141, RZ, 0xfc, !PT ;  /* 0x0000008d94597212 */ /* 0x000fe400078efcff */
[----:B------:R-:W-:Y:S01]  /*26430*/  LOP3.LUT R88, R117, R140, RZ, 0xfc, !PT ;  /* 0x0000008c75587212 */ /* 0x000fe200078efcff */
[----:B------:R-:W-:-:S04]  /*26440*/  IMAD.WIDE.U32 R148, R128, 0x10, R146 ;  /* 0x0000001080947825 */ /* 0x000fc800078e0092 */
[----:B------:R2:W-:Y:S01]  /*26450*/  STG.E.64 desc[UR8][R90.64], R88 ;  /* 0x000000585a007986 */ /* 0x0005e2000c101b08 */
[----:B0-----:R-:W-:-:S04]  /*26460*/  @P0 IMAD.WIDE.U32 R144, R128, 0x10, R144 ;  /* 0x0000001080900825 */ /* 0x001fc800078e0090 */
[----:B-1----:R-:W-:Y:S01]  /*26470*/  @P1 IMAD.WIDE.U32 R142, R128, 0x10, R142 ;  /* 0x00000010808e1825 */ /* 0x002fe200078e008e */
[----:B--2---:R-:W-:Y:S06]  /*26480*/  @!P0 BRA `(.L_x_5967) ;  /* 0x0000000000508947 */ /* 0x004fec0003800000 */
[----:B------:R-:W-:Y:S02]  /*26490*/  SHF.L.U32 R88, R18, 0x10, RZ ;  /* 0x0000001012587819 */ /* 0x000fe400000006ff */
        /* <DEDUP_REMOVED lines=19> */
.L_x_5967:
        /* <DEDUP_REMOVED lines=19> */
.L_x_5970:
        /* <DEDUP_REMOVED lines=12> */
.L_x_5971:
        /* <DEDUP_REMOVED lines=43> */
.L_x_5969:
        /* <DEDUP_REMOVED lines=21> */
.L_x_5973:
        /* <DEDUP_REMOVED lines=12> */
.L_x_5974:
        /* <DEDUP_REMOVED lines=43> */
.L_x_5972:
        /* <DEDUP_REMOVED lines=24> */
.L_x_5976:
        /* <DEDUP_REMOVED lines=12> */
.L_x_5977:
        /* <DEDUP_REMOVED lines=43> */
.L_x_5975:
        /* <DEDUP_REMOVED lines=21> */
.L_x_5979:
        /* <DEDUP_REMOVED lines=12> */
.L_x_5980:
        /* <DEDUP_REMOVED lines=43> */
.L_x_5978:
        /* <DEDUP_REMOVED lines=24> */
.L_x_5982:
        /* <DEDUP_REMOVED lines=12> */
.L_x_5983:
        /* <DEDUP_REMOVED lines=43> */
.L_x_5981:
        /* <DEDUP_REMOVED lines=21> */
.L_x_5985:
        /* <DEDUP_REMOVED lines=12> */
.L_x_5986:
        /* <DEDUP_REMOVED lines=43> */
.L_x_5984:
        /* <DEDUP_REMOVED lines=24> */
.L_x_5988:
[----:B------:R-:W-:-:S04]  /*28410*/  VIADD R3, R3, 0x1 ;  /* 0x0000000103037836 */ /* 0x000fc80000000000 */
[C---:B-1----:R-:W-:Y:S01]  /*28420*/  IMAD.WIDE.U32 R144, R3.reuse, -0x2daee0ad, RZ ;  /* 0xd2511f5303907825 */ /* 0x042fe200078e00ff */
        /* <DEDUP_REMOVED lines=10> */
.L_x_5989:
        /* <DEDUP_REMOVED lines=43> */
.L_x_5987:
        /* <DEDUP_REMOVED lines=21> */
.L_x_5991:
[----:B------:R-:W-:-:S04]  /*288d0*/  IADD3 R3, PT, PT, R3, 0x1, RZ ;  /* 0x0000000103037810 */ /* 0x000fc80007ffe0ff */
[C---:B------:R-:W-:Y:S01]  /*288e0*/  ISETP.NE.AND P2, PT, R3.reuse, RZ, PT ;  /* 0x000000ff0300720c */ /* 0x040fe20003f45270 */
[----:B-1----:R-:W-:-:S12]  /*288f0*/  IMAD.WIDE.U32 R142, R3, -0x2daee0ad, RZ ;  /* 0xd2511f53038e7825 */ /* 0x002fd800078e00ff */
        /* <DEDUP_REMOVED lines=9> */
.L_x_5992:
        /* <DEDUP_REMOVED lines=43> */
.L_x_5990:
        /* <DEDUP_REMOVED lines=11> */
[--C-:B-1----:R-:W-:Y:S01]  /*28cf0*/  @P1 FADD.FTZ R142, R17, R16.reuse ;  /* 0x00000010118e1221 */ /* 0x102fe20000010000 */
        /* <DEDUP_REMOVED lines=12> */
.L_x_5994:
        /* <DEDUP_REMOVED lines=12> */
.L_x_5995:
        /* <DEDUP_REMOVED lines=43> */
.L_x_5993:
        /* <DEDUP_REMOVED lines=19> */
.L_x_5997:
        /* <DEDUP_REMOVED lines=12> */
.L_x_5998:
        /* <DEDUP_REMOVED lines=43> */
.L_x_5996:
        /* <DEDUP_REMOVED lines=24> */
.L_x_6000:
        /* <DEDUP_REMOVED lines=12> */
.L_x_6001:
        /* <DEDUP_REMOVED lines=43> */
.L_x_5999:
        /* <DEDUP_REMOVED lines=19> */
.L_x_6003:
        /* <DEDUP_REMOVED lines=12> */
.L_x_6004:
        /* <DEDUP_REMOVED lines=43> */
.L_x_6002:
        /* <DEDUP_REMOVED lines=25> */
.L_x_6006:
        /* <DEDUP_REMOVED lines=12> */
.L_x_6007:
        /* <DEDUP_REMOVED lines=43> */
.L_x_6005:
        /* <DEDUP_REMOVED lines=19> */
.L_x_6009:
        /* <DEDUP_REMOVED lines=12> */
.L_x_6010:
        /* <DEDUP_REMOVED lines=43> */
.L_x_6008:
        /* <DEDUP_REMOVED lines=25> */
.L_x_6012:
        /* <DEDUP_REMOVED lines=12> */
.L_x_6013:
[----:B------:R-:W-:Y:S01]  /*2ab50*/  LOP3.LUT R148, R8, UR11, R5, 0x96, !PT ;  /* 0x0000000b08947c12 */ /* 0x000fe2000f8e9605 */
[----:B------:R-:W-:-:S04]  /*2ab60*/  IMAD.WIDE.U32 R88, R2, -0x326172a9, RZ ;  /* 0xcd9e8d5702587825 */ /* 0x000fc800078e00ff */
[----:B------:R-:W-:Y:S01]  /*2ab70*/  IMAD.WIDE.U32 R148, R148, -0x326172a9, RZ ;  /* 0xcd9e8d5794947825 */ /* 0x000fe200078e00ff */
[----:B------:R-:W-:-:S03]  /*2ab80*/  LOP3.LUT R89, R7, UR10, R89, 0x96, !PT ;  /* 0x0000000a07597c12 */ /* 0x000fc6000f8e9659 */
[----:B------:R-:W-:Y:S01]  /*2ab90*/  IMAD.MOV.U32 R90, RZ, RZ, RZ ;  /* 0x000000ffff5a7224 */ /* 0x000fe200078e00ff */
        /* <DEDUP_REMOVED lines=34> */
[----:B------:R-:W-:-:S05]  /*2adc0*/  IMAD.WIDE.U32 R88, R89, -0x2daee0ad, RZ ;  /* 0xd2511f5359587825 */ /* 0x000fca00078e00ff */
[----:B------:R-:W-:Y:S01]  /*2add0*/  LOP3.LUT R4, R4, UR36, R89, 0x96, !PT ;  /* 0x0000002404047c12 */ /* 0x000fe2000f8e9659 */
[----:B------:R-:W-:Y:S01]  /*2ade0*/  IMAD.MOV.U32 R89, RZ, RZ, R117 ;  /* 0x000000ffff597224 */ /* 0x000fe200078e0075 */
[----:B------:R-:W-:-:S07]  /*2adf0*/  MOV R117, R88 ;  /* 0x0000005800757202 */ /* 0x000fce0000000f00 */
.L_x_6011:
        /* <DEDUP_REMOVED lines=19> */
.L_x_6015:
        /* <DEDUP_REMOVED lines=14> */
.L_x_6016:
[----:B------:R-:W-:Y:S01]  /*2b010*/  LOP3.LUT R90, R8, UR11, R5, 0x96, !PT ;  /* 0x0000000b085a7c12 */ /* 0x000fe2000f8e9605 */
[----:B------:R-:W-:-:S04]  /*2b020*/  IMAD.WIDE.U32 R88, R2, -0x326172a9, RZ ;  /* 0xcd9e8d5702587825 */ /* 0x000fc800078e00ff */
[----:B------:R-:W-:Y:S02]  /*2b030*/  HFMA2 R150, -RZ, RZ, 0, 0 ;  /* 0x00000000ff967431 */ /* 0x000fe400000001ff */
        /* <DEDUP_REMOVED lines=35> */
[----:B------:R-:W-:Y:S01]  /*2b270*/  IMAD.WIDE.U32 R88, R89, -0x2daee0ad, RZ ;  /* 0xd2511f5359587825 */ /* 0x000fe200078e00ff */
[----:B------:R-:W-:-:S04]  /*2b280*/  MOV R10, R90 ;  /* 0x0000005a000a7202 */ /* 0x000fc80000000f00 */
[----:B------:R-:W-:Y:S01]  /*2b290*/  LOP3.LUT R4, R4, UR36, R89, 0x96, !PT ;  /* 0x0000002404047c12 */ /* 0x000fe2000f8e9659 */
[----:B------:R-:W-:Y:S02]  /*2b2a0*/  IMAD.MOV.U32 R89, RZ, RZ, R117 ;  /* 0x000000ffff597224 */ /* 0x000fe400078e0075 */
[----:B------:R-:W-:-:S07]  /*2b2b0*/  IMAD.MOV.U32 R117, RZ, RZ, R88 ;  /* 0x000000ffff757224 */ /* 0x000fce00078e0058 */
.L_x_6014:
[----:B------:R-:W-:Y:S01]  /*2b2c0*/  I2FP.F32.U32 R89, R89 ;  /* 0x0000005900597245 */ /* 0x000fe20000201000 */
[----:B------:R-:W-:-:S04]  /*2b2d0*/  HADD2.F32 R88, -RZ, R31.H1_H1 ;  /* 0x3000001fff587230 */ /* 0x000fc80000004100 */
[----:B------:R-:W-:Y:S01]  /*2b2e0*/  FFMA.FTZ R89, R89, R98, 1.1641532182693481445e-10 ;  /* 0x2f00000059597423 */ /* 0x000fe20000010062 */
[----:B------:R-:W-:-:S04]  /*2b2f0*/  FMUL.FTZ R88, R88, UR5 ;  /* 0x0000000558587c20 */ /* 0x000fc80008410000 */
[----:B------:R-:W-:-:S04]  /*2b300*/  FSETP.GTU.FTZ.AND P6, PT, R89, UR4, PT ;  /* 0x0000000459007c0b */ /* 0x000fc8000bfdc000 */
[----:B------:R-:W-:Y:S02]  /*2b310*/  FSEL R90, R88, RZ, !P6 ;  /* 0x000000ff585a7208 */ /* 0x000fe40007000000 */
[----:B------:R-:W-:-:S03]  /*2b320*/  SEL R88, RZ, 0x1, P6 ;  /* 0x00000001ff587807 */ /* 0x000fc60003000000 */
[----:B------:R-:W-:Y:S01]  /*2b330*/  FADD.FTZ R89, R145, R90 ;  /* 0x0000005a91597221 */ /* 0x000fe20000010000 */
[----:B------:R-:W-:-:S05]  /*2b340*/  @P1 HADD2.F32 R90, -RZ, R27.H1_H1 ;  /* 0x3000001bff5a1230 */ /* 0x000fca0000004100 */
[--C-:B------:R-:W-:Y:S01]  /*2b350*/  @P1 FADD.FTZ R145, R90, R89.reuse ;  /* 0x000000595a911221 */ /* 0x100fe20000010000 */
[----:B------:R-:W-:Y:S01]  /*2b360*/  @!P1 IMAD.MOV.U32 R145, RZ, RZ, R89 ;  /* 0x000000ffff919224 */ /* 0x000fe200078e0059 */
[----:B------:R-:W-:Y:S02]  /*2b370*/  PRMT R89, R19, 0x5410, R152 ;  /* 0x0000541013597816 */ /* 0x000fe40000000098 */
[----:B------:R-:W-:Y:S02]  /*2b380*/  PRMT R19, R88, 0x7610, R19 ;  /* 0x0000761058137816 */ /* 0x000fe40000000013 */
[----:B------:R-:W-:Y:S02]  /*2b390*/  F2FP.F16.F32.PACK_AB R91, RZ, R145 ;  /* 0x00000091ff5b723e */ /* 0x000fe400000000ff */
[----:B------:R-:W-:Y:S02]  /*2b3a0*/  PRMT R90, R153, 0x5410, R158 ;  /* 0x00005410995a7816 */ /* 0x000fe4000000009e */
[----:B------:R-:W-:-:S02]  /*2b3b0*/  PRMT R88, R110, 0x5410, R137 ;  /* 0x000054106e587816 */ /* 0x000fc40000000089 */
[----:B------:R-:W-:Y:S01]  /*2b3c0*/  PRMT R91, R151, 0x5410, R91 ;  /* 0x00005410975b7816 */ /* 0x000fe2000000005b */
[----:B------:R-:W-:Y:S06]  /*2b3d0*/  BRA `(.L_x_6017) ;  /* 0x0000002400dc7947 */ /* 0x000fec0003800000 */
.L_x_5968:
        /* <DEDUP_REMOVED lines=15> */
.L_x_6019:
[----:B------:R-:W-:-:S04]  /*2b4d0*/  VIADD R3, R3, 0x1 ;  /* 0x0000000103037836 */ /* 0x000fc80000000000 */
[C---:B-1----:R-:W-:Y:S01]  /*2b4e0*/  IMAD.WIDE.U32 R142, R3.reuse, -0x2daee0ad, RZ ;  /* 0xd2511f53038e7825 */ /* 0x042fe200078e00ff */
        /* <DEDUP_REMOVED lines=10> */
.L_x_6020:
        /* <DEDUP_REMOVED lines=43> */
.L_x_6018:
        /* <DEDUP_REMOVED lines=24> */
.L_x_6022:
        /* <DEDUP_REMOVED lines=12> */
.L_x_6023:
        /* <DEDUP_REMOVED lines=43> */
.L_x_6021:
[----:B------:R-:W-:Y:S01]  /*2bd30*/  I2FP.F32.U32 R137, R137 ;  /* 0x0000008900897245 */ /* 0x000fe20000201000 */
[----:B------:R-:W-:Y:S01]  /*2bd40*/  HADD2.F32 R88, -RZ, R88.H1_H1 ;  /* 0x30000058ff587230 */ /* 0x000fe20000004100 */
[----:B------:R-:W-:Y:S01]  /*2bd50*/  ISETP.NE.AND P3, PT, R141, 0x1, PT ;  /* 0x000000018d00780c */ /* 0x000fe20003f65270 */
[----:B-1----:R-:W-:Y:S01]  /*2bd60*/  HFMA2 R143, -RZ, RZ, 0, 1.1920928955078125e-07 ;  /* 0x00000002ff8f7431 */ /* 0x002fe200000001ff */
        /* <DEDUP_REMOVED lines=20> */
.L_x_6025:
        /* <DEDUP_REMOVED lines=12> */
.L_x_6026:
        /* <DEDUP_REMOVED lines=43> */
.L_x_6024:
        /* <DEDUP_REMOVED lines=24> */
.L_x_6028:
        /* <DEDUP_REMOVED lines=12> */
.L_x_6029:
        /* <DEDUP_REMOVED lines=43> */
.L_x_6027:
        /* <DEDUP_REMOVED lines=24> */
.L_x_6031:
        /* <DEDUP_REMOVED lines=12> */
.L_x_6032:
        /* <DEDUP_REMOVED lines=43> */
.L_x_6030:
        /* <DEDUP_REMOVED lines=22> */
.L_x_6034:
        /* <DEDUP_REMOVED lines=12> */
.L_x_6035:
        /* <DEDUP_REMOVED lines=43> */
.L_x_6033:
        /* <DEDUP_REMOVED lines=22> */
.L_x_6037:
        /* <DEDUP_REMOVED lines=12> */
.L_x_6038:
        /* <DEDUP_REMOVED lines=43> */
.L_x_6036:
[----:B------:R-:W-:Y:S01]  /*2d5a0*/  I2FP.F32.U32 R89, R89 ;  /* 0x0000005900597245 */ /* 0x000fe20000201000 */
[----:B------:R-:W-:Y:S01]  /*2d5b0*/  HADD2.F32 R88, -RZ, R91.H0_H0 ;  /* 0x2000005bff587230 */ /* 0x000fe20000004100 */
[----:B------:R-:W-:Y:S01]  /*2d5c0*/  ISETP.NE.AND P5, PT, R145, 0x1, PT ;  /* 0x000000019100780c */ /* 0x000fe20003fa5270 */
[----:B------:R-:W-:Y:S02]  /*2d5d0*/  @P1 HADD2.F32 R148, -RZ, R27.H0_H0 ;  /* 0x2000001bff941230 */ /* 0x000fe40000004100 */
        /* <DEDUP_REMOVED lines=18> */
.L_x_6040:
        /* <DEDUP_REMOVED lines=12> */
.L_x_6041:
        /* <DEDUP_REMOVED lines=40> */
[----:B------:R-:W-:Y:S02]  /*2da40*/  LOP3.LUT R4, R4, UR36, R89, 0x96, !PT ;  /* 0x0000002404047c12 */ /* 0x000fe4000f8e9659 */
[----:B------:R-:W-:Y:S01]  /*2da50*/  MOV R89, R117 ;  /* 0x0000007500597202 */ /* 0x000fe20000000f00 */
[----:B------:R-:W-:-:S07]  /*2da60*/  IMAD.MOV.U32 R117, RZ, RZ, R88 ;  /* 0x000000ffff757224 */ /* 0x000fce00078e0058 */
.L_x_6039:
        /* <DEDUP_REMOVED lines=14> */
.L_x_6017:
[----:B------:R-:W-:Y:S01]  /*2db50*/  SEL R152, RZ, 0x1000000, !P5 ;  /* 0x01000000ff987807 */ /* 0x000fe20006800000 */
[----:B------:R-:W0:Y:S01]  /*2db60*/  @P0 LDC.64 R158, c[0x0][0x398] ;  /* 0x0000e600ff9e0b82 */ /* 0x000e220000000a00 */
[----:B------:R-:W-:Y:S01]  /*2db70*/  SEL R153, RZ, 0x10000, !P4 ;  /* 0x00010000ff997807 */ /* 0x000fe20006000000 */
[----:B------:R-:W-:Y:S01]  /*2db80*/  IMAD.WIDE.U32 R148, R128, 0x10, R156 ;  /* 0x0000001080947825 */ /* 0x000fe200078e009c */
[----:B------:R-:W-:Y:S02]  /*2db90*/  SEL R160, RZ, 0x100, !P3 ;  /* 0x00000100ffa07807 */ /* 0x000fe40005800000 */
[C---:B------:R-:W-:Y:S02]  /*2dba0*/  LOP3.LUT P5, RZ, R11.reuse, 0x8, RZ, 0xc0, !PT ;  /* 0x000000080bff7812 */ /* 0x040fe400078ac0ff */
[C---:B------:R-:W-:Y:S01]  /*2dbb0*/  LOP3.LUT P4, RZ, R11.reuse, 0x4, RZ, 0xc0, !PT ;  /* 0x000000040bff7812 */ /* 0x040fe2000788c0ff */
[----:B------:R1:W-:Y:S01]  /*2dbc0*/  STG.E.128 desc[UR8][R148.64], R88 ;  /* 0x0000005894007986 */ /* 0x0003e2000c101d08 */
[----:B------:R-:W-:-:S02]  /*2dbd0*/  LOP3.LUT P3, RZ, R11, 0x2, RZ, 0xc0, !PT ;  /* 0x000000020bff7812 */ /* 0x000fc4000786c0ff */
[----:B------:R-:W-:Y:S02]  /*2dbe0*/  LOP3.LUT R160, R160, R152, R153, 0xfe, !PT ;  /* 0x00000098a0a07212 */ /* 0x000fe400078efe99 */
[----:B------:R-:W2:Y:S01]  /*2dbf0*/  @P1 LDC.64 R152, c[0x0][0x3a0] ;  /* 0x0000e800ff981b82 */ /* 0x000ea20000000a00 */
[----:B------:R-:W-:Y:S02]  /*2dc00*/  SEL R151, RZ, 0x1000000, !P3 ;  /* 0x01000000ff977807 */ /* 0x000fe40005800000 */
[----:B------:R-:W-:Y:S02]  /*2dc10*/  SEL R137, RZ, 0x10000, !P4 ;  /* 0x00010000ff897807 */ /* 0x000fe40006000000 */
[----:B------:R-:W-:Y:S02]  /*2dc20*/  SEL R110, RZ, 0x100, !P5 ;  /* 0x00000100ff6e7807 */ /* 0x000fe40006800000 */
[----:B------:R-:W-:Y:S02]  /*2dc30*/  LOP3.LUT P6, RZ, R11, 0x10, RZ, 0xc0, !PT ;  /* 0x000000100bff7812 */ /* 0x000fe400078cc0ff */
[----:B------:R-:W-:-:S02]  /*2dc40*/  LOP3.LUT R110, R110, R151, R137, 0xfe, !PT ;  /* 0x000000976e6e7212 */ /* 0x000fc400078efe89 */
[----:B------:R-:W-:Y:S01]  /*2dc50*/  SEL R137, RZ, 0x1, !P2 ;  /* 0x00000001ff897807 */ /* 0x000fe20005000000 */
[----:B-1----:R-:W-:-:S03]  /*2dc60*/  IMAD.WIDE.U32 R90, R128, 0x8, R154 ;  /* 0x00000008805a7825 */ /* 0x002fc600078e009a */
[----:B------:R-:W-:Y:S02]  /*2dc70*/  LOP3.LUT R89, R160, R137, RZ, 0xfc, !PT ;  /* 0x00000089a0597212 */ /* 0x000fe400078efcff */
[----:B------:R-:W-:-:S04]  /*2dc80*/  SEL R137, RZ, 0x1, !P6 ;  /* 0x00000001ff897807 */ /* 0x000fc80007000000 */
[----:B------:R-:W-:Y:S02]  /*2dc90*/  LOP3.LUT R88, R110, R137, RZ, 0xfc, !PT ;  /* 0x000000896e587212 */ /* 0x000fe400078efcff */
[----:B------:R-:W-:-:S03]  /*2dca0*/  IADD3 R137, PT, PT, R20, 0x300, RZ ;  /* 0x0000030014897810 */ /* 0x000fc60007ffe0ff */
[----:B------:R1:W-:Y:S02]  /*2dcb0*/  STG.E.64 desc[UR8][R90.64], R88 ;  /* 0x000000585a007986 */ /* 0x0003e4000c101b08 */
[----:B------:R-:W-:-:S04]  /*2dcc0*/  IMAD.WIDE.U32 R160, R137, 0x10, R146 ;  /* 0x0000001089a07825 */ /* 0x000fc800078e0092 */
[----:B0-----:R-:W-:-:S04]  /*2dcd0*/  @P0 IMAD.WIDE.U32 R158, R137, 0x10, R158 ;  /* 0x00000010899e0825 */ /* 0x001fc800078e009e */
[----:B--2---:R-:W-:Y:S01]  /*2dce0*/  @P1 IMAD.WIDE.U32 R152, R137, 0x10, R152 ;  /* 0x0000001089981825 */ /* 0x004fe200078e0098 */
[----:B-1----:R-:W-:Y:S06]  /*2dcf0*/  @!P0 BRA `(.L_x_6042) ;  /* 0x0000000000508947 */ /* 0x002fec0003800000 */
[----:B------:R-:W-:Y:S01]  /*2dd00*/  IMAD.U32 R88, R18, 0x10000, RZ ;  /* 0x0001000012587824 */ /* 0x000fe200078e00ff */
[----:B------:R-:W-:Y:S02]  /*2dd10*/  PRMT R91, R17, 0x7104, RZ ;  /* 0x00007104115b7816 */ /* 0x000fe400000000ff */
[----:B------:R-:W-:Y:S02]  /*2dd20*/  LOP3.LUT R148, R15, 0xff, RZ, 0xc0, !PT ;  /* 0x000000ff0f947812 */ /* 0x000fe400078ec0ff */
[----:B------:R-:W-:Y:S02]  /*2dd30*/  LOP3.LUT R89, R88, 0xff0000, RZ, 0xc0, !PT ;  /* 0x00ff000058597812 */ /* 0x000fe400078ec0ff */
[----:B------:R-:W-:Y:S01]  /*2dd40*/  LOP3.LUT R88, R19, 0xffff, RZ, 0xc0, !PT ;  /* 0x0000ffff13587812 */ /* 0x000fe200078ec0ff */
[----:B------:R-:W-:Y:S01]  /*2dd50*/  IMAD.WIDE.U32 R148, R148, 0x1000000, RZ ;  /* 0x0100000094947825 */ /* 0x000fe200078e00ff */
[----:B------:R-:W-:Y:S02]  /*2dd60*/  LOP3.LUT R146, R14, 0xff, RZ, 0xc0, !PT ;  /* 0x000000ff0e927812 */ /* 0x000fe400078ec0ff */
[----:B------:R-:W-:-:S02]  /*2dd70*/  PRMT R90, R89, 0x4210, R88 ;  /* 0x00004210595a7816 */ /* 0x000fc40000000058 */
[----:B------:R-:W0:Y:S01]  /*2dd80*/  LDC.64 R88, c[0x0][0x3b8] ;  /* 0x0000ee00ff587b82 */ /* 0x000e220000000a00 */
[----:B------:R-:W-:Y:S01]  /*2dd90*/  IMAD.WIDE.U32 R146, R146, 0x10000, RZ ;  /* 0x0001000092927825 */ /* 0x000fe200078e00ff */
[----:B------:R-:W-:Y:S02]  /*2dda0*/  LOP3.LUT R91, R90, 0xff00, R91, 0xf8, !PT ;  /* 0x0000ff005a5b7812 */ /* 0x000fe400078ef85b */
[----:B------:R-:W-:Y:S02]  /*2ddb0*/  LOP3.LUT R90, R13, 0xff, RZ, 0xc0, !PT ;  /* 0x000000ff0d5a7812 */ /* 0x000fe400078ec0ff */
        /* <DEDUP_REMOVED lines=8> */
.L_x_6042:
        /* <DEDUP_REMOVED lines=19> */
.L_x_6045:
        /* <DEDUP_REMOVED lines=12> */
.L_x_6046:
        /* <DEDUP_REMOVED lines=43> */
.L_x_6044:
        /* <DEDUP_REMOVED lines=21> */
.L_x_6048:
        /* <DEDUP_REMOVED lines=12> */
.L_x_6049:
        /* <DEDUP_REMOVED lines=43> */
.L_x_6047:
        /* <DEDUP_REMOVED lines=14> */
[----:B-1----:R-:W-:Y:S01]  /*2e880*/  F2FP.F16.F32.PACK_AB R153, RZ, R146 ;  /* 0x00000092ff99723e */ /* 0x002fe200000000ff */
        /* <DEDUP_REMOVED lines=9> */
.L_x_6051:
        /* <DEDUP_REMOVED lines=12> */
.L_x_6052:
        /* <DEDUP_REMOVED lines=43> */
.L_x_6050:
        /* <DEDUP_REMOVED lines=21> */
.L_x_6054:
        /* <DEDUP_REMOVED lines=12> */
.L_x_6055:
        /* <DEDUP_REMOVED lines=43> */
.L_x_6053:
        /* <DEDUP_REMOVED lines=24> */
.L_x_6057:
        /* <DEDUP_REMOVED lines=12> */
.L_x_6058:
        /* <DEDUP_REMOVED lines=43> */
.L_x_6056:
        /* <DEDUP_REMOVED lines=21> */
.L_x_6060:
        /* <DEDUP_REMOVED lines=12> */
.L_x_6061:
        /* <DEDUP_REMOVED lines=43> */
.L_x_6059:
        /* <DEDUP_REMOVED lines=24> */
.L_x_6063:
        /* <DEDUP_REMOVED lines=12> */
.L_x_6064:
        /* <DEDUP_REMOVED lines=43> */
.L_x_6062:
        /* <DEDUP_REMOVED lines=21> */
.L_x_6066:
        /* <DEDUP_REMOVED lines=12> */
.L_x_6067:
        /* <DEDUP_REMOVED lines=43> */
.L_x_6065:
        /* <DEDUP_REMOVED lines=24> */
.L_x_6069:
        /* <DEDUP_REMOVED lines=12> */
.L_x_6070:
        /* <DEDUP_REMOVED lines=43> */
.L_x_6068:
        /* <DEDUP_REMOVED lines=19> */
.L_x_6072:
        /* <DEDUP_REMOVED lines=12> */
.L_x_6073:
        /* <DEDUP_REMOVED lines=43> */
.L_x_6071:
        /* <DEDUP_REMOVED lines=20> */
[----:B------:R-:W-:Y:S01]  /*30f80*/  @P3 VIADD R89, R88, 0x1 ;  /* 0x0000000158593836 */ /* 0x000fe20000000000 */
[----:B------:R-:W-:Y:S01]  /*30f90*/  @!P3 MOV R17, R4 ;  /* 0x000000040011b202 */ /* 0x000fe20000000f00 */
[----:B------:R-:W-:Y:S01]  /*30fa0*/  @P3 IMAD.MOV.U32 R17, RZ, RZ, R5 ;  /* 0x000000ffff113224 */ /* 0x000fe200078e0005 */
[----:B------:R-:W-:Y:S06]  /*30fb0*/  BRA `(.L_x_6074) ;  /* 0x0000000000dc7947 */ /* 0x000fec0003800000 */
.L_x_6075:
        /* <DEDUP_REMOVED lines=12> */
.L_x_6076:
        /* <DEDUP_REMOVED lines=38> */
[----:B------:R-:W-:Y:S01]  /*312e0*/  IMAD.WIDE.U32 R88, R17, -0x2daee0ad, RZ ;  /* 0xd2511f5311587825 */ /* 0x000fe200078e00ff */
[----:B------:R-:W-:-:S03]  /*312f0*/  MOV R17, R110 ;  /* 0x0000006e00117202 */ /* 0x000fc60000000f00 */
[----:B------:R-:W-:Y:S01]  /*31300*/  IMAD.MOV.U32 R110, RZ, RZ, R88 ;  /* 0x000000ffff6e7224 */ /* 0x000fe200078e0058 */
[----:B------:R-:W-:Y:S01]  /*31310*/  LOP3.LUT R4, R4, UR36, R89, 0x96, !PT ;  /* 0x0000002404047c12 */ /* 0x000fe2000f8e9659 */
[----:B------:R-:W-:-:S07]  /*31320*/  HFMA2 R89, -RZ, RZ, 0, 0 ;  /* 0x00000000ff597431 */ /* 0x000fce00000001ff */
.L_x_6074:
        /* <DEDUP_REMOVED lines=19> */
.L_x_6078:
        /* <DEDUP_REMOVED lines=12> */
.L_x_6079:
        /* <DEDUP_REMOVED lines=37> */
[----:B------:R-:W-:Y:S02]  /*31770*/  LOP3.LUT R5, R162, UR35, R89, 0x96, !PT ;  /* 0x00000023a2057c12 */ /* 0x000fe4000f8e9659 */
[----:B------:R-:W-:Y:S01]  /*31780*/  MOV R10, R88 ;  /* 0x00000058000a7202 */ /* 0x000fe20000000f00 */
[----:B------:R-:W-:-:S04]  /*31790*/  IMAD.WIDE.U32 R88, R18, -0x2daee0ad, RZ ;  /* 0xd2511f5312587825 */ /* 0x000fc800078e00ff */
[----:B------:R-:W-:Y:S01]  /*317a0*/  IMAD.MOV.U32 R18, RZ, RZ, R110 ;  /* 0x000000ffff127224 */ /* 0x000fe200078e006e */
[----:B------:R-:W-:Y:S02]  /*317b0*/  LOP3.LUT R4, R4, UR36, R89, 0x96, !PT ;  /* 0x0000002404047c12 */ /* 0x000fe4000f8e9659 */
[----:B------:R-:W-:-:S07]  /*317c0*/  MOV R110, R88 ;  /* 0x00000058006e7202 */ /* 0x000fce0000000f00 */
.L_x_6077:
        /* <DEDUP_REMOVED lines=14> */
[----:B------:R-:W-:Y:S02]  /*318b0*/  F2FP.F16.F32.PACK_AB R90, RZ, R152 ;  /* 0x00000098ff5a723e */ /* 0x000fe400000000ff */
[----:B------:R-:W-:Y:S01]  /*318c0*/  MOV R18, R10 ;  /* 0x0000000a00127202 */ /* 0x000fe20000000f00 */
        /* <DEDUP_REMOVED lines=9> */
.L_x_6081:
        /* <DEDUP_REMOVED lines=12> */
.L_x_6082:
        /* <DEDUP_REMOVED lines=40> */
[----:B------:R-:W-:Y:S01]  /*31ca0*/  MOV R110, R88 ;  /* 0x00000058006e7202 */ /* 0x000fe20000000f00 */
[----:B------:R-:W-:Y:S01]  /*31cb0*/  IMAD.MOV.U32 R88, RZ, RZ, RZ ;  /* 0x000000ffff587224 */ /* 0x000fe200078e00ff */
[----:B------:R-:W-:-:S07]  /*31cc0*/  LOP3.LUT R4, R4, UR36, R89, 0x96, !PT ;  /* 0x0000002404047c12 */ /* 0x000fce000f8e9659 */
.L_x_6080:
        /* <DEDUP_REMOVED lines=19> */
.L_x_6084:
        /* <DEDUP_REMOVED lines=12> */
.L_x_6085:
        /* <DEDUP_REMOVED lines=39> */
[----:B------:R-:W-:Y:S01]  /*32130*/  HFMA2 R117, -RZ, RZ, 0, 0 ;  /* 0x00000000ff757431 */ /* 0x000fe200000001ff */
[----:B------:R-:W-:Y:S02]  /*32140*/  LOP3.LUT R4, R4, UR36, R89, 0x96, !PT ;  /* 0x0000002404047c12 */ /* 0x000fe4000f8e9659 */
[----:B------:R-:W-:Y:S01]  /*32150*/  MOV R89, R110 ;  /* 0x0000006e00597202 */ /* 0x000fe20000000f00 */
[----:B------:R-:W-:-:S07]  /*32160*/  IMAD.MOV.U32 R110, RZ, RZ, R88 ;  /* 0x000000ffff6e7224 */ /* 0x000fce00078e0058 */
.L_x_6083:
        /* <DEDUP_REMOVED lines=13> */
[----:B------:R-:W-:Y:S02]  /*32240*/  PRMT R18, R88, 0x7610, R18 ;  /* 0x0000761058127816 */ /* 0x000fe40000000012 */
[----:B------:R-:W-:Y:S02]  /*32250*/  MOV R88, 0x2 ;  /* 0x0000000200587802 */ /* 0x000fe40000000f00 */
        /* <DEDUP_REMOVED lines=10> */
.L_x_6087:
        /* <DEDUP_REMOVED lines=12> */
.L_x_6088:
        /* <DEDUP_REMOVED lines=41> */
[----:B------:R-:W-:Y:S02]  /*32650*/  IMAD.MOV.U32 R110, RZ, RZ, R88 ;  /* 0x000000ffff6e7224 */ /* 0x000fe400078e0058 */
[----:B------:R-:W-:-:S07]  /*32660*/  HFMA2 R88, -RZ, RZ, 0, 0 ;  /* 0x00000000ff587431 */ /* 0x000fce00000001ff */
.L_x_6086:
        /* <DEDUP_REMOVED lines=19> */
.L_x_6090:
        /* <DEDUP_REMOVED lines=14> */
.L_x_6091:
        /* <DEDUP_REMOVED lines=39> */
[----:B------:R-:W-:Y:S01]  /*32af0*/  IMAD.MOV.U32 R117, RZ, RZ, RZ ;  /* 0x000000ffff757224 */ /* 0x000fe200078e00ff */
[----:B------:R-:W-:Y:S01]  /*32b00*/  LOP3.LUT R4, R4, UR36, R89, 0x96, !PT ;  /* 0x0000002404047c12 */ /* 0x000fe2000f8e9659 */
[----:B------:R-:W-:Y:S01]  /*32b10*/  IMAD.MOV.U32 R89, RZ, RZ, R110 ;  /* 0x000000ffff597224 */ /* 0x000fe200078e006e */
[----:B------:R-:W-:-:S07]  /*32b20*/  MOV R110, R88 ;  /* 0x00000058006e7202 */ /* 0x000fce0000000f00 */
.L_x_6089:
[----:B------:R-:W-:Y:S01]  /*32b30*/  I2FP.F32.U32 R89, R89 ;  /* 0x0000005900597245 */ /* 0x000fe20000201000 */
[----:B------:R-:W-:Y:S01]  /*32b40*/  HADD2.F32 R88, -RZ, R31.H1_H1 ;  /* 0x3000001fff587230 */ /* 0x000fe20000004100 */
[----:B------:R-:W-:-:S03]  /*32b50*/  PRMT R90, R161, 0x5410, R90 ;  /* 0x00005410a15a7816 */ /* 0x000fc6000000005a */
[----:B------:R-:W-:Y:S01]  /*32b60*/  FFMA.FTZ R89, R89, R98, 1.1641532182693481445e-10 ;  /* 0x2f00000059597423 */ /* 0x000fe20000010062 */
[----:B------:R-:W-:Y:S01]  /*32b70*/  FMUL.FTZ R88, R88, UR5 ;  /* 0x0000000558587c20 */ /* 0x000fe20008410000 */
[----:B------:R-:W-:-:S03]  /*32b80*/  @P1 HADD2.F32 R98, -RZ, R27.H1_H1 ;  /* 0x3000001bff621230 */ /* 0x000fc60000004100 */
[----:B------:R-:W-:Y:S02]  /*32b90*/  FSETP.GTU.FTZ.AND P6, PT, R89, UR4, PT ;  /* 0x0000000459007c0b */ /* 0x000fe4000bfdc000 */
        /* <DEDUP_REMOVED lines=11> */
.L_x_6043:
        /* <DEDUP_REMOVED lines=10> */
[-C--:B------:R-:W-:Y:S01]  /*32cf0*/  @!P2 MOV R110, R117.reuse ;  /* 0x00000075006ea202 */ /* 0x080fe20000000f00 */
[----:B------:R-:W-:Y:S01]  /*32d00*/  @P2 VIADD R147, R150, 0x1 ;  /* 0x0000000196932836 */ /* 0x000fe20000000000 */
[----:B------:R-:W-:Y:S01]  /*32d10*/  @P2 MOV R110, R117 ;  /* 0x00000075006e2202 */ /* 0x000fe20000000f00 */
[----:B------:R-:W-:Y:S01]  /*32d20*/  @P2 IMAD.MOV.U32 R146, RZ, RZ, R5 ;  /* 0x000000ffff922224 */ /* 0x000fe200078e0005 */
[----:B------:R-:W-:Y:S06]  /*32d30*/  BRA `(.L_x_6093) ;  /* 0x0000000000dc7947 */ /* 0x000fec0003800000 */
.L_x_6094:
        /* <DEDUP_REMOVED lines=12> */
.L_x_6095:
        /* <DEDUP_REMOVED lines=40> */
[----:B------:R-:W-:Y:S01]  /*33080*/  HFMA2 R147, -RZ, RZ, 0, 0 ;  /* 0x00000000ff937431 */ /* 0x000fe200000001ff */
[----:B------:R-:W-:Y:S01]  /*33090*/  MOV R110, R146 ;  /* 0x00000092006e7202 */ /* 0x000fe20000000f00 */
[----:B------:R-:W-:-:S07]  /*330a0*/  IMAD.MOV.U32 R146, RZ, RZ, R117 ;  /* 0x000000ffff927224 */ /* 0x000fce00078e0075 */
.L_x_6093:
        /* <DEDUP_REMOVED lines=13> */
[----:B-1----:R-:W-:-:S05]  /*33180*/  F2FP.F16.F32.PACK_AB R153, RZ, R146 ;  /* 0x00000092ff99723e */ /* 0x002fca00000000ff */
[----:B------:R-:W-:Y:S01]  /*33190*/  @P2 LOP3.LUT R11, R11, 0x10, RZ, 0xfc, !PT ;  /* 0x000000100b0b2812 */ /* 0x000fe200078efcff */
        /* <DEDUP_REMOVED lines=9> */
.L_x_6097:
        /* <DEDUP_REMOVED lines=12> */
.L_x_6098:
        /* <DEDUP_REMOVED lines=40> */
[----:B------:R-:W-:Y:S01]  /*33570*/  LOP3.LUT R4, R4, UR36, R149, 0x96, !PT ;  /* 0x0000002404047c12 */ /* 0x000fe2000f8e9695 */
[----:B------:R-:W-:Y:S01]  /*33580*/  IMAD.MOV.U32 R149, RZ, RZ, RZ ;  /* 0x000000ffff957224 */ /* 0x000fe200078e00ff */
[----:B------:R-:W-:-:S07]  /*33590*/  MOV R110, R148 ;  /* 0x00000094006e7202 */ /* 0x000fce0000000f00 */
.L_x_6096:
        /* <DEDUP_REMOVED lines=24> */
.L_x_6100:
        /* <DEDUP_REMOVED lines=12> */
.L_x_6101:
        /* <DEDUP_REMOVED lines=40> */
[----:B------:R-:W-:Y:S02]  /*33a60*/  IMAD.MOV.U32 R110, RZ, RZ, R150 ;  /* 0x000000ffff6e7224 */ /* 0x000fe400078e0096 */
[----:B------:R-:W-:Y:S01]  /*33a70*/  HFMA2 R150, -RZ, RZ, 0, 0 ;  /* 0x00000000ff967431 */ /* 0x000fe200000001ff */
[----:B------:R-:W-:-:S07]  /*33a80*/  LOP3.LUT R4, R4, UR36, R151, 0x96, !PT ;  /* 0x0000002404047c12 */ /* 0x000fce000f8e9697 */
.L_x_6099:
[----:B------:R-:W-:Y:S01]  /*33a90*/  I2FP.F32.U32 R117, R88 ;  /* 0x0000005800757245 */ /* 0x000fe20000201000 */
[----:B------:R-:W-:Y:S01]  /*33aa0*/  HADD2.F32 R88, -RZ, R89.H0_H0 ;  /* 0x20000059ff587230 */ /* 0x000fe20000004100 */
[----:B------:R-:W-:Y:S01]  /*33ab0*/  ISETP.NE.AND P3, PT, R150, 0x1, PT ;  /* 0x000000019600780c */ /* 0x000fe20003f65270 */
[----:B------:R-:W-:Y:S01]  /*33ac0*/  IMAD.MOV.U32 R149, RZ, RZ, 0x2 ;  /* 0x00000002ff957424 */ /* 0x000fe200078e00ff */
[----:B------:R-:W-:Y:S01]  /*33ad0*/  LOP3.LUT R11, R11, 0xfffffffb, RZ, 0xc0, !PT ;  /* 0xfffffffb0b0b7812 */ /* 0x000fe200078ec0ff */
[----:B------:R-:W-:Y:S01]  /*33ae0*/  FFMA.FTZ R117, R117, R98, 1.1641532182693481445e-10 ;  /* 0x2f00000075757423 */ /* 0x000fe20000010062 */
[----:B------:R-:W-:-:S04]  /*33af0*/  FMUL.FTZ R88, R88, UR5 ;  /* 0x0000000558587c20 */ /* 0x000fc80008410000 */
[----:B------:R-:W-:-:S04]  /*33b00*/  FSETP.GTU.FTZ.AND P2, PT, R117, UR4, PT ;  /* 0x0000000475007c0b */ /* 0x000fc8000bf5c000 */
[----:B------:R-:W-:Y:S01]  /*33b10*/  FSEL R147, R88, RZ, !P2 ;  /* 0x000000ff58937208 */ /* 0x000fe20005000000 */
[----:B------:R-:W-:Y:S01]  /*33b20*/  @P1 HADD2.F32 R88, -RZ, R25.H0_H0 ;  /* 0x20000019ff581230 */ /* 0x000fe20000004100 */
[----:B------:R-:W-:-:S04]  /*33b30*/  PLOP3.LUT P2, PT, P2, PT, PT, 0x8, 0x80 ;  /* 0x000000000080781c */ /* 0x000fc8000174e170 */
[----:B------:R-:W-:Y:S01]  /*33b40*/  @P1 FADD.FTZ R147, R88, R147 ;  /* 0x0000009358931221 */ /* 0x000fe20000010000 */
[----:B------:R-:W-:-:S04]  /*33b50*/  MOV R88, R10 ;  /* 0x0000000a00587202 */ /* 0x000fc80000000f00 */
[----:B------:R-:W-:-:S04]  /*33b60*/  F2FP.F16.F32.PACK_AB R159, RZ, R147 ;  /* 0x00000093ff9f723e */ /* 0x000fc800000000ff */
        /* <DEDUP_REMOVED lines=10> */
.L_x_6103:
        /* <DEDUP_REMOVED lines=12> */
.L_x_6104:
        /* <DEDUP_REMOVED lines=43> */
.L_x_6102:
[----:B------:R-:W-:Y:S01]  /*33f80*/  I2FP.F32.U32 R117, R88 ;  /* 0x0000005800757245 */ /* 0x000fe20000201000 */
[----:B------:R-:W-:Y:S01]  /*33f90*/  HADD2.F32 R89, -RZ, R89.H1_H1 ;  /* 0x30000059ff597230 */ /* 0x000fe20000004100 */
[----:B------:R-:W-:Y:S01]  /*33fa0*/  ISETP.NE.AND P2, PT, R149, 0x1, PT ;  /* 0x000000019500780c */ /* 0x000fe20003f45270 */
[----:B------:R-:W-:Y:S01]  /*33fb0*/  HFMA2 R151, -RZ, RZ, 0, 1.1920928955078125e-07 ;  /* 0x00000002ff977431 */ /* 0x000fe200000001ff */
[----:B------:R-:W-:Y:S01]  /*33fc0*/  LOP3.LUT R11, R11, 0xfffffffd, RZ, 0xc0, !PT ;  /* 0xfffffffd0b0b7812 */ /* 0x000fe200078ec0ff */
[----:B------:R-:W-:Y:S01]  /*33fd0*/  FFMA.FTZ R117, R117, R98, 1.1641532182693481445e-10 ;  /* 0x2f00000075757423 */ /* 0x000fe20000010062 */
[----:B------:R-:W-:-:S04]  /*33fe0*/  FMUL.FTZ R89, R89, UR5 ;  /* 0x0000000559597c20 */ /* 0x000fc80008410000 */
[----:B------:R-:W-:-:S04]  /*33ff0*/  FSETP.GTU.FTZ.AND P3, PT, R117, UR4, PT ;  /* 0x0000000475007c0b */ /* 0x000fc8000bf7c000 */
[----:B------:R-:W-:Y:S01]  /*34000*/  FSEL R150, R89, RZ, !P3 ;  /* 0x000000ff59967208 */ /* 0x000fe20005800000 */
[----:B------:R-:W-:Y:S01]  /*34010*/  @P1 HADD2.F32 R89, -RZ, R25.H1_H1 ;  /* 0x30000019ff591230 */ /* 0x000fe20000004100 */
[----:B------:R-:W-:-:S04]  /*34020*/  PLOP3.LUT P3, PT, P3, PT, PT, 0x8, 0x80 ;  /* 0x000000000080781c */ /* 0x000fc80001f6e170 */
[----:B------:R-:W-:Y:S01]  /*34030*/  @P1 FADD.FTZ R150, R89, R150 ;  /* 0x0000009659961221 */ /* 0x000fe20000010000 */
[----:B------:R-:W-:-:S04]  /*34040*/  IMAD.MOV.U32 R89, RZ, RZ, R10 ;  /* 0x000000ffff597224 */ /* 0x000fc800078e000a */
[----:B------:R-:W-:-:S04]  /*34050*/  F2FP.F16.F32.PACK_AB R161, RZ, R150 ;  /* 0x00000096ffa1723e */ /* 0x000fc800000000ff */
        /* <DEDUP_REMOVED lines=10> */
.L_x_6106:
        /* <DEDUP_REMOVED lines=12> */
.L_x_6107:
        /* <DEDUP_REMOVED lines=43> */
.L_x_6105:
        /* <DEDUP_REMOVED lines=22> */
.L_x_6109:
        /* <DEDUP_REMOVED lines=12> */
.L_x_6110:
        /* <DEDUP_REMOVED lines=43> */
.L_x_6108:
        /* <DEDUP_REMOVED lines=22> */
.L_x_6112:
        /* <DEDUP_REMOVED lines=12> */
.L_x_6113:
        /* <DEDUP_REMOVED lines=43> */
.L_x_6111:
        /* <DEDUP_REMOVED lines=22> */
.L_x_6115:
        /* <DEDUP_REMOVED lines=12> */
.L_x_6116:
        /* <DEDUP_REMOVED lines=43> */
.L_x_6114:
[----:B------:R-:W-:Y:S01]  /*352e0*/  I2FP.F32.U32 R89, R89 ;  /* 0x0000005900597245 */ /* 0x000fe20000201000 */
[----:B------:R-:W-:Y:S01]  /*352f0*/  HADD2.F32 R91, -RZ, R91.H1_H1 ;  /* 0x3000005bff5b7230 */ /* 0x000fe20000004100 */
[----:B------:R-:W-:Y:S02]  /*35300*/  PRMT R90, R162, 0x5410, R90 ;  /* 0x00005410a25a7816 */ /* 0x000fe4000000005a */
[----:B------:R-:W-:Y:S01]  /*35310*/  PRMT R88, R153, 0x5410, R158 ;  /* 0x0000541099587816 */ /* 0x000fe2000000009e */
[----:B------:R-:W-:Y:S01]  /*35320*/  FFMA.FTZ R89, R89, R98, 1.1641532182693481445e-10 ;  /* 0x2f00000059597423 */ /* 0x000fe20000010062 */
[----:B------:R-:W-:-:S04]  /*35330*/  FMUL.FTZ R91, R91, UR5 ;  /* 0x000000055b5b7c20 */ /* 0x000fc80008410000 */
[----:B------:R-:W-:Y:S01]  /*35340*/  FSETP.GTU.FTZ.AND P5, PT, R89, UR4, PT ;  /* 0x0000000459007c0b */ /* 0x000fe2000bfbc000 */
[----:B------:R-:W-:-:S03]  /*35350*/  @P1 HADD2.F32 R89, -RZ, R27.H1_H1 ;  /* 0x3000001bff591230 */ /* 0x000fc60000004100 */
[----:B------:R-:W-:Y:S02]  /*35360*/  FSEL R98, R91, RZ, !P5 ;  /* 0x000000ff5b627208 */ /* 0x000fe40006800000 */
[----:B------:R-:W-:-:S03]  /*35370*/  PLOP3.LUT P5, PT, P5, PT, PT, 0x8, 0x80 ;  /* 0x000000000080781c */ /* 0x000fc60002fae170 */
[----:B------:R-:W-:Y:S01]  /*35380*/  @P1 FADD.FTZ R98, R89, R98 ;  /* 0x0000006259621221 */ /* 0x000fe20000010000 */
[----:B------:R-:W-:-:S04]  /*35390*/  PRMT R89, R159, 0x5410, R161 ;  /* 0x000054109f597816 */ /* 0x000fc800000000a1 */
[----:B------:R-:W-:-:S04]  /*353a0*/  F2FP.F16.F32.PACK_AB R91, RZ, R98 ;  /* 0x00000062ff5b723e */ /* 0x000fc800000000ff */
[----:B------:R-:W-:-:S07]  /*353b0*/  PRMT R91, R160, 0x5410, R91 ;  /* 0x00005410a05b7816 */ /* 0x000fce000000005b */
.L_x_6092:
[----:B------:R-:W-:Y:S01]  /*353c0*/  SEL R153, RZ, 0x1000000, !P5 ;  /* 0x01000000ff997807 */ /* 0x000fe20006800000 */
[C---:B------:R-:W-:Y:S01]  /*353d0*/  IMAD.WIDE.U32 R156, R137.reuse, 0x10, R156 ;  /* 0x00000010899c7825 */ /* 0x040fe200078e009c */
[----:B------:R-:W-:Y:S02]  /*353e0*/  SEL R158, RZ, 0x10000, !P4 ;  /* 0x00010000ff9e7807 */ /* 0x000fe40006000000 */
[----:B------:R-:W-:Y:S01]  /*353f0*/  SEL R161, RZ, 0x100, !P3 ;  /* 0x00000100ffa17807 */ /* 0x000fe20005800000 */
[----:B------:R-:W-:Y:S01]  /*35400*/  IMAD.WIDE.U32 R154, R137, 0x8, R154 ;  /* 0x00000008899a7825 */ /* 0x000fe200078e009a */
[C---:B------:R-:W-:Y:S01]  /*35410*/  LOP3.LUT P6, RZ, R11.reuse, 0x8, RZ, 0xc0, !PT ;  /* 0x000000080bff7812 */ /* 0x040fe200078cc0ff */
[----:B------:R0:W-:Y:S01]  /*35420*/  STG.E.128 desc[UR8][R156.64], R88 ;  /* 0x000000589c007986 */ /* 0x0001e2000c101d08 */
[C---:B------:R-:W-:Y:S02]  /*35430*/  LOP3.LUT P5, RZ, R11.reuse, 0x4, RZ, 0xc0, !PT ;  /* 0x000000040bff7812 */ /* 0x040fe400078ac0ff */
[----:B------:R-:W-:-:S02]  /*35440*/  LOP3.LUT P4, RZ, R11, 0x2, RZ, 0xc0, !PT ;  /* 0x000000020bff7812 */ /* 0x000fc4000788c0ff */
[----:B------:R-:W-:Y:S02]  /*35450*/  LOP3.LUT R161, R161, R153, R158, 0xfe, !PT ;  /* 0x00000099a1a17212 */ /* 0x000fe400078efe9e */
[----:B------:R-:W-:Y:S02]  /*35460*/  SEL R159, RZ, 0x1000000, !P4 ;  /* 0x01000000ff9f7807 */ /* 0x000fe40006000000 */
[----:B------:R-:W-:Y:S02]  /*35470*/  SEL R158, RZ, 0x10000, !P5 ;  /* 0x00010000ff9e7807 */ /* 0x000fe40006800000 */
[----:B------:R-:W-:Y:S02]  /*35480*/  SEL R153, RZ, 0x100, !P6 ;  /* 0x00000100ff997807 */ /* 0x000fe40007000000 */
[----:B------:R-:W-:Y:S02]  /*35490*/  LOP3.LUT P1, RZ, R11, 0x10, RZ, 0xc0, !PT ;  /* 0x000000100bff7812 */ /* 0x000fe4000782c0ff */
[----:B------:R-:W-:-:S02]  /*354a0*/  LOP3.LUT R153, R153, R159, R158, 0xfe, !PT ;  /* 0x0000009f99997212 */ /* 0x000fc400078efe9e */
[----:B------:R-:W-:-:S04]  /*354b0*/  SEL R158, RZ, 0x1, !P2 ;  /* 0x00000001ff9e7807 */ /* 0x000fc80005000000 */
[----:B0-----:R-:W-:Y:S02]  /*354c0*/  LOP3.LUT R89, R161, R158, RZ, 0xfc, !PT ;  /* 0x0000009ea1597212 */ /* 0x001fe400078efcff */
[----:B------:R-:W-:-:S04]  /*354d0*/  SEL R158, RZ, 0x1, !P1 ;  /* 0x00000001ff9e7807 */ /* 0x000fc80004800000 */
[----:B------:R-:W-:-:S05]  /*354e0*/  LOP3.LUT R88, R153, R158, RZ, 0xfc, !PT ;  /* 0x0000009e99587212 */ /* 0x000fca00078efcff */
[----:B------:R0:W-:Y:S01]  /*354f0*/  STG.E.64 desc[UR8][R154.64], R88 ;  /* 0x000000589a007986 */ /* 0x0001e2000c101b08 */
[----:B------:R-:W-:Y:S05]  /*35500*/  @!P0 BRA `(.L_x_6117) ;  /* 0x0000000000508947 */ /* 0x000fea0003800000 */
[----:B0-----:R-:W-:Y:S02]  /*35510*/  SHF.L.U32 R89, R18, 0x10, RZ ;  /* 0x0000001012597819 */ /* 0x001fe400000006ff */
[----:B------:R-:W-:Y:S02]  /*35520*/  LOP3.LUT R88, R19, 0xffff, RZ, 0xc0, !PT ;  /* 0x0000ffff13587812 */ /* 0x000fe400078ec0ff */
[----:B------:R-:W-:Y:S02]  /*35530*/  LOP3.LUT R89, R89, 0xff0000, RZ, 0xc0, !PT ;  /* 0x00ff000059597812 */ /* 0x000fe400078ec0ff */
[----:B------:R-:W-:Y:S02]  /*35540*/  PRMT R91, R17, 0x7104, RZ ;  /* 0x00007104115b7816 */ /* 0x000fe400000000ff */
[----:B------:R-:W-:Y:S02]  /*35550*/  PRMT R90, R89, 0x4210, R88 ;  /* 0x00004210595a7816 */ /* 0x000fe40000000058 */
[----:B------:R-:W0:Y:S01]  /*35560*/  LDC.64 R88, c[0x0][0x3b8] ;  /* 0x0000ee00ff587b82 */ /* 0x000e220000000a00 */
        /* <DEDUP_REMOVED lines=10> */
[----:B------:R-:W-:Y:S02]  /*35610*/  LOP3.LUT R91, R153, R91, RZ, 0xfc, !PT ;  /* 0x0000005b995b7212 */ /* 0x000fe400078efcff */
[----:B------:R-:W-:Y:S01]  /*35620*/  LOP3.LUT R90, R155, 0xff, R12, 0xf8, !PT ;  /* 0x000000ff9b5a7812 */ /* 0x000fe200078ef80c */
[----:B0-----:R-:W-:-:S05]  /*35630*/  IMAD.WIDE.U32 R88, R137, 0x8, R88 ;  /* 0x0000000889587825 */ /* 0x001fca00078e0058 */
[----:B------:R1:W-:Y:S02]  /*35640*/  STG.E.64 desc[UR8][R88.64], R90 ;  /* 0x0000005a58007986 */ /* 0x0003e4000c101b08 */
.L_x_6117:
[----:B01----:R-:W-:Y:S01]  /*35650*/  FADD.FTZ R88, RZ, R21 ;  /* 0x00000015ff587221 */ /* 0x003fe20000010000 */
[----:B------:R-:W0:Y:S01]  /*35660*/  S2UR UR5, SR_CgaCtaId ;  /* 0x00000000000579c3 */ /* 0x000e220000008800 */
[----:B------:R-:W-:Y:S01]  /*35670*/  ISETP.NE.AND P1, PT, R6, RZ, PT ;  /* 0x000000ff0600720c */ /* 0x000fe20003f25270 */
[----:B------:R-:W-:Y:S01]  /*35680*/  UMOV UR4, 0x400 ;  /* 0x0000040000047882 */ /* 0x000fe20000000000 */
[----:B------:R-:W-:Y:S01]  /*35690*/  FADD.FTZ R89, R88, R23 ;  /* 0x0000001758597221 */ /* 0x000fe20000010000 */
[----:B------:R-:W-:-:S03]  /*356a0*/  ISETP.GT.U32.AND P2, PT, R6, 0x3, PT ;  /* 0x000000030600780c */ /* 0x000fc60003f44070 */
[----:B------:R-:W-:-:S04]  /*356b0*/  FADD.FTZ R88, R89, R22 ;  /* 0x0000001659587221 */ /* 0x000fc80000010000 */
[----:B------:R-:W-:-:S04]  /*356c0*/  FADD.FTZ R89, R88, R93 ;  /* 0x0000005d58597221 */ /* 0x000fc80000010000 */
[----:B------:R-:W-:-:S04]  /*356d0*/  FADD.FTZ R89, R89, R92 ;  /* 0x0000005c59597221 */ /* 0x000fc80000010000 */
[----:B------:R-:W-:-:S04]  /*356e0*/  FADD.FTZ R88, R89, R94 ;  /* 0x0000005e59587221 */ /* 0x000fc80000010000 */
        /* <DEDUP_REMOVED lines=63> */
[----:B------:R-:W-:Y:S01]  /*35ae0*/  IMAD.MOV.U32 R155, RZ, RZ, RZ ;  /* 0x000000ffff9b7224 */ /* 0x000fe200078e00ff */
[----:B------:R-:W-:Y:S02]  /*35af0*/  @!P2 MOV R155, 0x700 ;  /* 0x00000700009ba802 */ /* 0x000fe40000000f00 */
[----:B------:R-:W-:Y:S02]  /*35b00*/  FMUL.FTZ R88, R88, 0.0005580357392318546772 ;  /* 0x3a12492558587820 */ /* 0x000fe40000410000 */
[----:B------:R-:W-:Y:S02]  /*35b10*/  I2FP.F32.U32 R158, R155 ;  /* 0x0000009b009e7245 */ /* 0x000fe40000201000 */
        /* <DEDUP_REMOVED lines=115> */
[----:B0-----:R-:W-:Y:S01]  /*36250*/  FADD.FTZ R91, R90, R91 ;  /* 0x0000005b5a5b7221 */ /* 0x001fe20000010000 */
[----:B------:R-:W-:-:S04]  /*36260*/  @!P1 SHF.R.U32.HI R90, RZ, 0x2, R0 ;  /* 0x00000002ff5a9819 */ /* 0x000fc80000011600 */
[----:B------:R-:W0:Y:S01]  /*36270*/  SHFL.BFLY PT, R154, R91, 0x4, 0x1f ;  /* 0x0c801f005b9a7f89 */ /* 0x000e2200000e0000 */
[----:B------:R-:W-:Y:S01]  /*36280*/  @!P1 LOP3.LUT R90, R90, 0x18, RZ, 0xc0, !PT ;  /* 0x000000185a5a9812 */ /* 0x000fe200078ec0ff */
[----:B0-----:R-:W-:-:S05]  /*36290*/  FADD.FTZ R154, R91, R154 ;  /* 0x0000009a5b9a7221 */ /* 0x001fca0000010000 */
[----:B------:R-:W0:Y:S02]  /*362a0*/  SHFL.BFLY PT, R153, R154, 0x8, 0x1f ;  /* 0x0d001f009a997f89 */ /* 0x000e2400000e0000 */
[----:B0-----:R-:W-:Y:S02]  /*362b0*/  FADD.FTZ R153, R154, R153 ;  /* 0x000000999a997221 */ /* 0x001fe40000010000 */
[----:B------:R-:W0:Y:S04]  /*362c0*/  SHFL.DOWN PT, R154, R155, 0x2, 0x1f ;  /* 0x08401f009b9a7f89 */ /* 0x000e2800000e0000 */
[----:B------:R-:W1:Y:S01]  /*362d0*/  SHFL.BFLY PT, R156, R153, 0x10, 0x1f ;  /* 0x0e001f00999c7f89 */ /* 0x000e6200000e0000 */
[----:B0-----:R-:W-:Y:S01]  /*362e0*/  IMAD.IADD R91, R154, 0x1, R155 ;  /* 0x000000019a5b7824 */ /* 0x001fe200078e029b */
[----:B------:R-:W-:Y:S01]  /*362f0*/  I2FP.F32.S32 R160, R154 ;  /* 0x0000009a00a07245 */ /* 0x000fe20000201400 */
[----:B-1----:R-:W-:Y:S01]  /*36300*/  FADD.FTZ R89, R153, R156 ;  /* 0x0000009c99597221 */ /* 0x002fe20000010000 */
[----:B------:R-:W-:-:S04]  /*36310*/  @!P2 LEA R156, R6, UR4, 0x3 ;  /* 0x00000004069cac11 */ /* 0x000fc8000f8e18ff */
[----:B------:R0:W-:Y:S01]  /*36320*/  @!P1 STS.64 [R90+UR4], R88 ;  /* 0x000000585a009988 */ /* 0x0001e20008000a04 */
[----:B------:R-:W-:Y:S01]  /*36330*/  BAR.SYNC.DEFER_BLOCKING 0x0 ;  /* 0x0000000000007b1d */ /* 0x000fe20000010000 */
[----:B------:R-:W-:Y:S02]  /*36340*/  ISETP.NE.AND P1, PT, R0, RZ, PT ;  /* 0x000000ff0000720c */ /* 0x000fe40003f25270 */
[----:B0-----:R-:W-:Y:S02]  /*36350*/  CS2R R88, SRZ ;  /* 0x0000000000587805 */ /* 0x001fe4000001ff00 */
[----:B------:R-:W-:-:S04]  /*36360*/  I2FP.F32.S32 R90, R91 ;  /* 0x0000005b005a7245 */ /* 0x000fc80000201400 */
[----:B------:R-:W0:Y:S01]  /*36370*/  MUFU.RCP R153, R90 ;  /* 0x0000005a00997308 */ /* 0x000e220000001000 */
[----:B------:R-:W1:Y:S01]  /*36380*/  @!P2 LDS.64 R88, [R156] ;  /* 0x000000009c58a984 */ /* 0x000e620000000a00 */
[----:B------:R-:W-:-:S03]  /*36390*/  PLOP3.LUT P2, PT, PT, PT, UP2, 0x40, 0x4 ;  /* 0x000000000004781c */ /* 0x000fc60003f4e828 */
[----:B------:R-:W-:Y:S04]  /*363a0*/  SHFL.DOWN PT, R156, R91, 0x1, 0x1f ;  /* 0x08201f005b9c7f89 */ /* 0x000fe800000e0000 */
[----:B-1----:R-:W1:Y:S04]  /*363b0*/  SHFL.DOWN PT, R157, R88, 0x2, 0x1f ;  /* 0x08401f00589d7f89 */ /* 0x002e6800000e0000 */
[----:B------:R-:W2:Y:S01]  /*363c0*/  SHFL.DOWN PT, R154, R89, 0x2, 0x1f ;  /* 0x08401f00599a7f89 */ /* 0x000ea200000e0000 */
[C---:B-1----:R-:W-:Y:S01]  /*363d0*/  FMUL.FTZ R159, R157.reuse, R160 ;  /* 0x000000a09d9f7220 */ /* 0x042fe20000410000 */
[----:B------:R-:W-:-:S03]  /*363e0*/  FADD.FTZ R157, -R157, R88 ;  /* 0x000000589d9d7221 */ /* 0x000fc60000010100 */
[----:B------:R-:W-:Y:S01]  /*363f0*/  FFMA.FTZ R162, R158, R88, R159 ;  /* 0x000000589ea27223 */ /* 0x000fe2000001009f */
[----:B------:R-:W-:Y:S01]  /*36400*/  FMUL.FTZ R157, R157, R157 ;  /* 0x0000009d9d9d7220 */ /* 0x000fe20000410000 */
[----:B--2---:R-:W-:Y:S02]  /*36410*/  FADD.FTZ R154, R154, R89 ;  /* 0x000000599a9a7221 */ /* 0x004fe40000010000 */
[----:B0-----:R-:W-:Y:S01]  /*36420*/  FMUL.FTZ R155, R153, R162 ;  /* 0x000000a2999b7220 */ /* 0x001fe20000410000 */
[----:B------:R-:W-:Y:S01]  /*36430*/  FMUL.FTZ R157, R157, R158 ;  /* 0x0000009e9d9d7220 */ /* 0x000fe20000410000 */
[----:B------:R-:W-:-:S03]  /*36440*/  HADD2.F32 R158, -RZ, R56.H1_H1 ;  /* 0x30000038ff9e7230 */ /* 0x000fc60000004100 */
[----:B------:R-:W0:Y:S01]  /*36450*/  SHFL.DOWN PT, R88, R155, 0x1, 0x1f ;  /* 0x08201f009b587f89 */ /* 0x000e2200000e0000 */
[----:B------:R-:W-:-:S04]  /*36460*/  FMUL.FTZ R157, R157, R160 ;  /* 0x000000a09d9d7220 */ /* 0x000fc80000410000 */
[----:B------:R-:W-:Y:S01]  /*36470*/  FFMA.FTZ R154, R153, R157, R154 ;  /* 0x0000009d999a7223 */ /* 0x000fe2000001009a */
[-C--:B------:R-:W-:Y:S02]  /*36480*/  IADD3 R153, PT, PT, R91, R156.reuse, RZ ;  /* 0x0000009c5b997210 */ /* 0x080fe40007ffe0ff */
[----:B------:R-:W-:Y:S02]  /*36490*/  I2FP.F32.S32 R156, R156 ;  /* 0x0000009c009c7245 */ /* 0x000fe40000201400 */
[----:B------:R-:W1:Y:S01]  /*364a0*/  SHFL.DOWN PT, R89, R154, 0x1, 0x1f ;  /* 0x08201f009a597f89 */ /* 0x000e6200000e0000 */
[----:B------:R-:W-:-:S06]  /*364b0*/  I2FP.F32.S32 R153, R153 ;  /* 0x0000009900997245 */ /* 0x000fcc0000201400 */
[----:B------:R-:W2:Y:S01]  /*364c0*/  MUFU.RCP R153, R153 ;  /* 0x0000009900997308 */ /* 0x000ea20000001000 */
[----:B0-----:R-:W-:Y:S01]  /*364d0*/  FADD.FTZ R91, R155, -R88 ;  /* 0x800000589b5b7221 */ /* 0x001fe20000010000 */
[----:B------:R-:W-:-:S03]  /*364e0*/  FMUL.FTZ R157, R88, R156 ;  /* 0x0000009c589d7220 */ /* 0x000fc60000410000 */
[----:B------:R-:W-:-:S04]  /*364f0*/  FMUL.FTZ R91, R91, R91 ;  /* 0x0000005b5b5b7220 */ /* 0x000fc80000410000 */
[C---:B------:R-:W-:Y:S01]  /*36500*/  FMUL.FTZ R91, R90.reuse, R91 ;  /* 0x0000005b5a5b7220 */ /* 0x040fe20000410000 */
[----:B------:R-:W-:Y:S01]  /*36510*/  FFMA.FTZ R90, R90, R155, R157 ;  /* 0x0000009b5a5a7223 */ /* 0x000fe2000001009d */
[----:B-1----:R-:W-:Y:S02]  /*36520*/  FADD.FTZ R88, R154, R89 ;  /* 0x000000599a587221 */ /* 0x002fe40000010000 */
[----:B------:R-:W-:Y:S01]  /*36530*/  FMUL.FTZ R91, R91, R156 ;  /* 0x0000009c5b5b7220 */ /* 0x000fe20000410000 */
[C---:B--2---:R-:W-:Y:S01]  /*36540*/  FMUL.FTZ R89, R153.reuse, R90 ;  /* 0x0000005a99597220 */ /* 0x044fe20000410000 */
[----:B------:R-:W0:Y:S02]  /*36550*/  LDC R154, c[0x0][0x448] ;  /* 0x00011200ff9a7b82 */ /* 0x000e240000000800 */
[----:B------:R-:W-:Y:S02]  /*36560*/  FFMA.FTZ R88, R153, R91, R88 ;  /* 0x0000005b99587223 */ /* 0x000fe40000010058 */
[----:B------:R1:W2:Y:S04]  /*36570*/  SHFL.IDX PT, R153, R89, RZ, 0x1f ;  /* 0x00001fff59997589 */ /* 0x0002a800000e0000 */
[----:B------:R-:W0:Y:S01]  /*36580*/  SHFL.IDX PT, R157, R88, RZ, 0x1f ;  /* 0x00001fff589d7589 */ /* 0x000e2200000e0000 */
[----:B------:R-:W3:Y:S01]  /*36590*/  @!P1 LDC.64 R90, c[0x0][0x3c0] ;  /* 0x0000f000ff5a9b82 */ /* 0x000ee20000000a00 */
[----:B-1----:R-:W-:-:S02]  /*365a0*/  IMAD.U32 R89, RZ, RZ, UR12 ;  /* 0x0000000cff597e24 */ /* 0x002fc4000f8e00ff */
[----:B--2---:R-:W-:Y:S01]  /*365b0*/  FMUL.FTZ R155, R153, R153 ;  /* 0x00000099999b7220 */ /* 0x004fe20000410000 */
[----:B0-----:R-:W-:-:S04]  /*365c0*/  FFMA.FTZ R154, R157, UR16, R154 ;  /* 0x000000109d9a7c23 */ /* 0x001fc8000801009a */
[----:B------:R-:W-:Y:S01]  /*365d0*/  FSEL R155, R155, RZ, !P2 ;  /* 0x000000ff9b9b7208 */ /* 0x000fe20005000000 */
[----:B---3--:R-:W-:Y:S01]  /*365e0*/  @!P1 IMAD.WIDE R90, R89, 0x4, R90 ;  /* 0x00000004595a9825 */ /* 0x008fe200078e025a */
[----:B------:R-:W-:Y:S02]  /*365f0*/  PLOP3.LUT P2, PT, PT, PT, UP2, 0x40, 0x4 ;  /* 0x000000000004781c */ /* 0x000fe40003f4e828 */
[----:B------:R-:W-:Y:S01]  /*36600*/  MOV R157, UR12 ;  /* 0x0000000c009d7c02 */ /* 0x000fe20008000f00 */
[----:B------:R-:W-:Y:S01]  /*36610*/  FADD.FTZ R156, R154, R155 ;  /* 0x0000009b9a9c7221 */ /* 0x000fe20000010000 */
[----:B------:R0:W-:Y:S01]  /*36620*/  @!P1 STG.E desc[UR8][R90.64], R153 ;  /* 0x000000995a009986 */ /* 0x0001e2000c101908 */
[----:B------:R-:W1:Y:S01]  /*36630*/  @!P1 LDC.64 R154, c[0x0][0x3c8] ;  /* 0x0000f200ff9a9b82 */ /* 0x000e620000000a00 */
[----:B------:R-:W-:Y:S01]  /*36640*/  UIADD3 UR12, UPT, UPT, UR12, UR18, URZ ;  /* 0x000000120c0c7290 */ /* 0x000fe2000fffe0ff */
[----:B------:R2:W3:Y:S03]  /*36650*/  MUFU.RSQ R89, R156 ;  /* 0x0000009c00597308 */ /* 0x0004e60000001400 */
[----:B------:R-:W-:Y:S01]  /*36660*/  UISETP.GE.AND UP0, UPT, UR12, UR19, UPT ;  /* 0x000000130c00728c */ /* 0x000fe2000bf06270 */
[----:B0-----:R-:W-:Y:S01]  /*36670*/  FSEL R90, R153, RZ, P2 ;  /* 0x000000ff995a7208 */ /* 0x001fe20001000000 */
[----:B------:R-:W-:-:S02]  /*36680*/  HADD2.F32 R91, -RZ, R57.H0_H0 ;  /* 0x20000039ff5b7230 */ /* 0x000fc40000004100 */
[----:B------:R-:W-:Y:S02]  /*36690*/  HADD2.F32 R153, -RZ, R58.H1_H1 ;  /* 0x3000003aff997230 */ /* 0x000fe40000004100 */
[C---:B------:R-:W-:Y:S01]  /*366a0*/  FADD.FTZ R88, -R90.reuse, R21 ;  /* 0x000000155a587221 */ /* 0x040fe20000010100 */
[C---:B------:R-:W-:Y:S01]  /*366b0*/  FADD.FTZ R22, -R90.reuse, R22 ;  /* 0x000000165a167221 */ /* 0x040fe20000010100 */
[C---:B--2---:R-:W-:Y:S01]  /*366c0*/  FADD.FTZ R156, -R90.reuse, R23 ;  /* 0x000000175a9c7221 */ /* 0x044fe20000010100 */
[----:B------:R-:W-:Y:S02]  /*366d0*/  HADD2.F32 R21, -RZ, R84.H0_H0 ;  /* 0x20000054ff157230 */ /* 0x000fe40000004100 */
[C---:B---3--:R-:W-:Y:S01]  /*366e0*/  FMUL.FTZ R88, R89.reuse, R88 ;  /* 0x0000005859587220 */ /* 0x048fe20000410000 */
[----:B------:R-:W-:Y:S02]  /*366f0*/  HADD2.F32 R23, -RZ, R85.H0_H0 ;  /* 0x20000055ff177230 */ /* 0x000fe40000004100 */
[----:B------:R-:W-:Y:S01]  /*36700*/  FMUL.FTZ R22, R89, R22 ;  /* 0x0000001659167220 */ /* 0x000fe20000410000 */
[----:B------:R-:W-:Y:S01]  /*36710*/  FADD.FTZ R92, -R90, R92 ;  /* 0x0000005c5a5c7221 */ /* 0x000fe20000010100 */
[----:B-1----:R-:W-:-:S04]  /*36720*/  @!P1 IMAD.WIDE R154, R157, 0x4, R154 ;  /* 0x000000049d9a9825 */ /* 0x002fc800078e029a */
[----:B------:R-:W-:Y:S01]  /*36730*/  FADD.FTZ R94, -R90, R94 ;  /* 0x0000005e5a5e7221 */ /* 0x000fe20000010100 */
[----:B------:R-:W-:Y:S01]  /*36740*/  FFMA.FTZ R22, R22, R23, R91 ;  /* 0x0000001716167223 */ /* 0x000fe2000001005b */
[C---:B------:R-:W-:Y:S01]  /*36750*/  FMUL.FTZ R92, R89.reuse, R92 ;  /* 0x0000005c595c7220 */ /* 0x040fe20000410000 */
[----:B------:R-:W-:Y:S01]  /*36760*/  HADD2.F32 R157, -RZ, R56.H0_H0 ;  /* 0x20000038ff9d7230 */ /* 0x000fe20000004100 */
[----:B------:R0:W-:Y:S01]  /*36770*/  @!P1 STG.E desc[UR8][R154.64], R89 ;  /* 0x000000599a009986 */ /* 0x0001e2000c101908 */
[----:B------:R-:W-:Y:S02]  /*36780*/  HADD2.F32 R91, -RZ, R58.H0_H0 ;  /* 0x2000003aff5b7230 */ /* 0x000fe40000004100 */
[C---:B------:R-:W-:Y:S01]  /*36790*/  FMUL.FTZ R94, R89.reuse, R94 ;  /* 0x0000005e595e7220 */ /* 0x040fe20000410000 */
[----:B------:R-:W-:Y:S01]  /*367a0*/  FADD.FTZ R100, -R90, R100 ;  /* 0x000000645a647221 */ /* 0x000fe20000010100 */
[----:B------:R-:W-:Y:S01]  /*367b0*/  FFMA.FTZ R88, R88, R21, R157 ;  /* 0x0000001558587223 */ /* 0x000fe2000001009d */
[----:B------:R-:W-:Y:S01]  /*367c0*/  FMUL.FTZ R21, R89, R156 ;  /* 0x0000009c59157220 */ /* 0x000fe20000410000 */
[----:B------:R-:W-:-:S02]  /*367d0*/  HADD2.F32 R156, -RZ, R84.H1_H1 ;  /* 0x30000054ff9c7230 */ /* 0x000fc40000004100 */
[C---:B------:R-:W-:Y:S01]  /*367e0*/  FADD.FTZ R102, -R90.reuse, R102 ;  /* 0x000000665a667221 */ /* 0x040fe20000010100 */
[C---:B------:R-:W-:Y:S01]  /*367f0*/  FADD.FTZ R104, -R90.reuse, R104 ;  /* 0x000000685a687221 */ /* 0x040fe20000010100 */
[C---:B------:R-:W-:Y:S01]  /*36800*/  FADD.FTZ R108, -R90.reuse, R108 ;  /* 0x0000006c5a6c7221 */ /* 0x040fe20000010100 */
[C---:B------:R-:W-:Y:S01]  /*36810*/  FADD.FTZ R112, -R90.reuse, R112 ;  /* 0x000000705a707221 */ /* 0x040fe20000010100 */
[----:B------:R-:W-:Y:S01]  /*36820*/  FFMA.FTZ R21, R21, R156, R158 ;  /* 0x0000009c15157223 */ /* 0x000fe2000001009e */
[----:B0-----:R-:W-:Y:S01]  /*36830*/  FADD.FTZ R154, -R90, R93 ;  /* 0x0000005d5a9a7221 */ /* 0x001fe20000010100 */
[----:B------:R-:W-:Y:S02]  /*36840*/  HADD2.F32 R93, -RZ, R86.H0_H0 ;  /* 0x20000056ff5d7230 */ /* 0x000fe40000004100 */
[C---:B------:R-:W-:Y:S01]  /*36850*/  FMUL.FTZ R102, R89.reuse, R102 ;  /* 0x0000006659667220 */ /* 0x040fe20000410000 */
[----:B------:R-:W-:Y:S02]  /*36860*/  HADD2.F32 R156, -RZ, R57.H1_H1 ;  /* 0x30000039ff9c7230 */ /* 0x000fe40000004100 */
[----:B------:R-:W-:Y:S01]  /*36870*/  FMUL.FTZ R23, R89, R154 ;  /* 0x0000009a59177220 */ /* 0x000fe20000410000 */
[----:B------:R-:W-:-:S02]  /*36880*/  HADD2.F32 R154, -RZ, R85.H1_H1 ;  /* 0x30000055ff9a7230 */ /* 0x000fc40000004100 */
[----:B------:R-:W-:Y:S01]  /*36890*/  FFMA.FTZ R93, R92, R93, R91 ;  /* 0x0000005d5c5d7223 */ /* 0x000fe2000001005b */
[----:B------:R-:W-:Y:S02]  /*368a0*/  HADD2.F32 R91, -RZ, R86.H1_H1 ;  /* 0x30000056ff5b7230 */ /* 0x000fe40000004100 */
[----:B------:R-:W-:Y:S01]  /*368b0*/  FADD.FTZ R92, -R90, R95 ;  /* 0x0000005f5a5c7221 */ /* 0x000fe20000010100 */
[----:B------:R-:W-:Y:S01]  /*368c0*/  FMUL.FTZ R104, R89, R104 ;  /* 0x0000006859687220 */ /* 0x000fe20000410000 */
[----:B------:R-:W-:Y:S01]  /*368d0*/  FFMA.FTZ R23, R23, R154, R156 ;  /* 0x0000009a17177223 */ /* 0x000fe2000001009c */
[----:B------:R-:W-:Y:S02]  /*368e0*/  HADD2.F32 R154, -RZ, R59.H0_H0 ;  /* 0x2000003bff9a7230 */ /* 0x000fe40000004100 */
[----:B------:R-:W-:Y:S01]  /*368f0*/  FFMA.FTZ R94, R94, R91, R153 ;  /* 0x0000005b5e5e7223 */ /* 0x000fe20000010099 */
[----:B------:R-:W-:Y:S01]  /*36900*/  FMUL.FTZ R91, R89, R92 ;  /* 0x0000005c595b7220 */ /* 0x000fe20000410000 */
[----:B------:R-:W-:-:S02]  /*36910*/  HADD2.F32 R92, -RZ, R87.H0_H0 ;  /* 0x20000057ff5c7230 */ /* 0x000fc40000004100 */
[----:B------:R-:W-:Y:S01]  /*36920*/  FADD.FTZ R156, -R90, R97 ;  /* 0x000000615a9c7221 */ /* 0x000fe20000010100 */
[----:B------:R-:W-:Y:S02]  /*36930*/  HADD2.F32 R97, -RZ, R80.H0_H0 ;  /* 0x20000050ff617230 */ /* 0x000fe40000004100 */
[----:B------:R-:W-:Y:S01]  /*36940*/  FMUL.FTZ R108, R89, R108 ;  /* 0x0000006c596c7220 */ /* 0x000fe20000410000 */
[----:B------:R-:W-:Y:S02]  /*36950*/  HADD2.F32 R153, -RZ, R83.H0_H0 ;  /* 0x20000053ff997230 */ /* 0x000fe40000004100 */
[----:B------:R-:W-:Y:S01]  /*36960*/  FFMA.FTZ R91, R91, R92, R154 ;  /* 0x0000005c5b5b7223 */ /* 0x000fe2000001009a */
[----:B------:R-:W-:Y:S02]  /*36970*/  HADD2.F32 R92, -RZ, R87.H1_H1 ;  /* 0x30000057ff5c7230 */ /* 0x000fe40000004100 */
[----:B------:R-:W-:Y:S01]  /*36980*/  FMUL.FTZ R95, R89, R156 ;  /* 0x0000009c595f7220 */ /* 0x000fe20000410000 */
[----:B------:R-:W-:-:S02]  /*36990*/  HADD2.F32 R154, -RZ, R59.H1_H1 ;  /* 0x3000003bff9a7230 */ /* 0x000fc40000004100 */
[C---:B------:R-:W-:Y:S01]  /*369a0*/  FADD.FTZ R156, -R90.reuse, R99 ;  /* 0x000000635a9c7221 */ /* 0x040fe20000010100 */
[--C-:B------:R-:W-:Y:S02]  /*369b0*/  HADD2.F32 R99, -RZ, R52.reuse.H0_H0 ;  /* 0x20000034ff637230 */ /* 0x100fe40000004100 */
[C---:B------:R-:W-:Y:S01]  /*369c0*/  FADD.FTZ R114, -R90.reuse, R114 ;  /* 0x000000725a727221 */ /* 0x040fe20000010100 */
[----:B------:R-:W-:Y:S02]  /*369d0*/  HADD2.F32 R155, -RZ, R55.H1_H1 ;  /* 0x30000037ff9b7230 */ /* 0x000fe40000004100 */
[----:B------:R-:W-:Y:S01]  /*369e0*/  FFMA.FTZ R95, R95, R92, R154 ;  /* 0x0000005c5f5f7223 */ /* 0x000fe2000001009a */
[C---:B------:R-:W-:Y:S01]  /*369f0*/  FMUL.FTZ R92, R89.reuse, R156 ;  /* 0x0000009c595c7220 */ /* 0x040fe20000410000 */
[C---:B------:R-:W-:Y:S01]  /*36a00*/  FADD.FTZ R154, -R90.reuse, R101 ;  /* 0x000000655a9a7221 */ /* 0x040fe20000010100 */
[----:B------:R-:W-:Y:S02]  /*36a10*/  HADD2.F32 R156, -RZ, R52.H1_H1 ;  /* 0x30000034ff9c7230 */ /* 0x000fe40000004100 */
[----:B------:R-:W-:Y:S01]  /*36a20*/  FADD.FTZ R116, -R90, R116 ;  /* 0x000000745a747221 */ /* 0x000fe20000010100 */
[----:B------:R-:W-:Y:S01]  /*36a30*/  FFMA.FTZ R92, R92, R97, R99 ;  /* 0x000000615c5c7223 */ /* 0x000fe20000010063 */
[----:B------:R-:W-:Y:S01]  /*36a40*/  FMUL.FTZ R97, R89, R154 ;  /* 0x0000009a59617220 */ /* 0x000fe20000410000 */
[----:B------:R-:W-:-:S02]  /*36a50*/  HADD2.F32 R154, -RZ, R80.H1_H1 ;  /* 0x30000050ff9a7230 */ /* 0x000fc40000004100 */
[----:B------:R-:W-:Y:S01]  /*36a60*/  FMUL.FTZ R99, R89, R100 ;  /* 0x0000006459637220 */ /* 0x000fe20000410000 */
[--C-:B------:R-:W-:Y:S02]  /*36a70*/  HADD2.F32 R100, -RZ, R81.reuse.H0_H0 ;  /* 0x20000051ff647230 */ /* 0x100fe40000004100 */
[C---:B------:R-:W-:Y:S01]  /*36a80*/  FADD.FTZ R120, -R90.reuse, R120 ;  /* 0x000000785a787221 */ /* 0x040fe20000010100 */
[----:B------:R-:W-:Y:S02]  /*36a90*/  HADD2.F32 R101, -RZ, R81.H1_H1 ;  /* 0x30000051ff657230 */ /* 0x000fe40000004100 */
[----:B------:R-:W-:Y:S01]  /*36aa0*/  FFMA.FTZ R97, R97, R154, R156 ;  /* 0x0000009a61617223 */ /* 0x000fe2000001009c */
[--C-:B------:R-:W-:Y:S02]  /*36ab0*/  HADD2.F32 R154, -RZ, R53.reuse.H0_H0 ;  /* 0x20000035ff9a7230 */ /* 0x100fe40000004100 */
[----:B------:R-:W-:Y:S01]  /*36ac0*/  FADD.FTZ R156, -R90, R103 ;  /* 0x000000675a9c7221 */ /* 0x000fe20000010100 */
[----:B------:R-:W-:-:S02]  /*36ad0*/  HADD2.F32 R103, -RZ, R53.H1_H1 ;  /* 0x30000035ff677230 */ /* 0x000fc40000004100 */
[C---:B------:R-:W-:Y:S01]  /*36ae0*/  FADD.FTZ R122, -R90.reuse, R122 ;  /* 0x0000007a5a7a7221 */ /* 0x040fe20000010100 */
[C---:B------:R-:W-:Y:S01]  /*36af0*/  FADD.FTZ R124, -R90.reuse, R124 ;  /* 0x0000007c5a7c7221 */ /* 0x040fe20000010100 */
[----:B------:R-:W-:Y:S01]  /*36b00*/  FFMA.FTZ R99, R99, R100, R154 ;  /* 0x0000006463637223 */ /* 0x000fe2000001009a */
[C---:B------:R-:W-:Y:S01]  /*36b10*/  FMUL.FTZ R100, R89.reuse, R156 ;  /* 0x0000009c59647220 */ /* 0x040fe20000410000 */
[C---:B------:R-:W-:Y:S01]  /*36b20*/  FADD.FTZ R154, -R90.reuse, R105 ;  /* 0x000000695a9a7221 */ /* 0x040fe20000010100 */
[----:B------:R-:W-:Y:S01]  /*36b30*/  FADD.FTZ R156, -R90, R115 ;  /* 0x000000735a9c7221 */ /* 0x000fe20000010100 */
[----:B------:R-:W-:Y:S02]  /*36b40*/  HADD2.F32 R115, -RZ, R73.H0_H0 ;  /* 0x20000049ff737230 */ /* 0x000fe40000004100 */
[----:B------:R-:W-:Y:S01]  /*36b50*/  FFMA.FTZ R100, R100, R101, R103 ;  /* 0x0000006564647223 */ /* 0x000fe20000010067 */
[----:B------:R-:W-:Y:S02]  /*36b60*/  HADD2.F32 R103, -RZ, R82.H0_H0 ;  /* 0x20000052ff677230 */ /* 0x000fe40000004100 */
[----:B------:R-:W-:Y:S01]  /*36b70*/  FMUL.FTZ R105, R89, R154 ;  /* 0x0000009a59697220 */ /* 0x000fe20000410000 */
[----:B------:R-:W-:-:S02]  /*36b80*/  HADD2.F32 R101, -RZ, R54.H0_H0 ;  /* 0x20000036ff657230 */ /* 0x000fc40000004100 */
[----:B------:R-:W-:Y:S01]  /*36b90*/  FMUL.FTZ R156, R89, R156 ;  /* 0x0000009c599c7220 */ /* 0x000fe20000410000 */
[----:B------:R-:W-:Y:S02]  /*36ba0*/  HADD2.F32 R154, -RZ, R54.H1_H1 ;  /* 0x30000036ff9a7230 */ /* 0x000fe40000004100 */
[----:B------:R-:W-:Y:S01]  /*36bb0*/  FADD.FTZ R126, -R90, R126 ;  /* 0x0000007e5a7e7221 */ /* 0x000fe20000010100 */
[----:B------:R-:W-:Y:S02]  /*36bc0*/  HADD2.F32 R157, -RZ, R46.H1_H1 ;  /* 0x3000002eff9d7230 */ /* 0x000fe40000004100 */
[----:B------:R-:W-:Y:S01]  /*36bd0*/  FFMA.FTZ R103, R102, R103, R101 ;  /* 0x0000006766677223 */ /* 0x000fe20000010065 */
[----:B------:R-:W-:Y:S02]  /*36be0*/  HADD2.F32 R101, -RZ, R55.H0_H0 ;  /* 0x20000037ff657230 */ /* 0x000fe40000004100 */
[----:B------:R-:W-:Y:S01]  /*36bf0*/  FADD.FTZ R130, -R90, R130 ;  /* 0x000000825a827221 */ /* 0x000fe20000010100 */
[----:B------:R-:W-:-:S02]  /*36c00*/  HADD2.F32 R102, -RZ, R82.H1_H1 ;  /* 0x30000052ff667230 */ /* 0x000fc40000004100 */
[C---:B------:R-:W-:Y:S01]  /*36c10*/  FADD.FTZ R134, -R90.reuse, R134 ;  /* 0x000000865a867221 */ /* 0x040fe20000010100 */
[----:B------:R-:W-:Y:S01]  /*36c20*/  FADD.FTZ R132, -R90, R132 ;  /* 0x000000845a847221 */ /* 0x000fe20000010100 */
[----:B------:R-:W-:Y:S01]  /*36c30*/  FFMA.FTZ R153, R104, R153, R101 ;  /* 0x0000009968997223 */ /* 0x000fe20000010065 */
[----:B------:R-:W-:Y:S02]  /*36c40*/  HADD2.F32 R101, -RZ, R83.H1_H1 ;  /* 0x30000053ff657230 */ /* 0x000fe40000004100 */
[----:B------:R-:W-:Y:S01]  /*36c50*/  FFMA.FTZ R105, R105, R102, R154 ;  /* 0x0000006669697223 */ /* 0x000fe2000001009a */
[----:B------:R-:W-:Y:S01]  /*36c60*/  FADD.FTZ R102, -R90, R109 ;  /* 0x0000006d5a667221 */ /* 0x000fe20000010100 */
[----:B------:R-:W-:Y:S02]  /*36c70*/  HADD2.F32 R104, -RZ, R48.H0_H0 ;  /* 0x20000030ff687230 */ /* 0x000fe40000004100 */
[C---:B------:R-:W-:Y:S01]  /*36c80*/  FMUL.FTZ R134, R89.reuse, R134 ;  /* 0x0000008659867220 */ /* 0x040fe20000410000 */
[----:B------:R-:W-:Y:S01]  /*36c90*/  FFMA.FTZ R154, R108, R101, R155 ;  /* 0x000000656c9a7223 */ /* 0x000fe2000001009b */
[----:B------:R-:W-:Y:S01]  /*36ca0*/  FMUL.FTZ R101, R89, R102 ;  /* 0x0000006659657220 */ /* 0x000fe20000410000 */
[----:B------:R-:W-:-:S02]  /*36cb0*/  HADD2.F32 R102, -RZ, R76.H0_H0 ;  /* 0x2000004cff667230 */ /* 0x000fc40000004100 */
[----:B------:R-:W-:Y:S01]  /*36cc0*/  FMUL.FTZ R108, R89, R114 ;  /* 0x00000072596c7220 */ /* 0x000fe20000410000 */
[----:B------:R-:W-:Y:S02]  /*36cd0*/  HADD2.F32 R109, -RZ, R76.H1_H1 ;  /* 0x3000004cff6d7230 */ /* 0x000fe40000004100 */
[C---:B------:R-:W-:Y:S01]  /*36ce0*/  FADD.FTZ R136, -R90.reuse, R136 ;  /* 0x000000885a887221 */ /* 0x040fe20000010100 */
[----:B------:R-:W-:Y:S02]  /*36cf0*/  HADD2.F32 R155, -RZ, R48.H1_H1 ;  /* 0x30000030ff9b7230 */ /* 0x000fe40000004100 */
[----:B------:R-:W-:Y:S01]  /*36d00*/  FFMA.FTZ R101, R101, R102, R104 ;  /* 0x0000006665657223 */ /* 0x000fe20000010068 */
[----:B------:R-:W-:Y:S01]  /*36d10*/  FMUL.FTZ R102, R89, R112 ;  /* 0x0000007059667220 */ /* 0x000fe20000410000 */
[C---:B------:R-:W-:Y:S01]  /*36d20*/  FADD.FTZ R104, -R90.reuse, R111 ;  /* 0x0000006f5a687221 */ /* 0x040fe20000010100 */
[----:B------:R-:W-:Y:S02]  /*36d30*/  HADD2.F32 R111, -RZ, R49.H0_H0 ;  /* 0x20000031ff6f7230 */ /* 0x000fe40000004100 */
[----:B------:R-:W-:Y:S01]  /*36d40*/  FADD.FTZ R112, -R90, R113 ;  /* 0x000000715a707221 */ /* 0x000fe20000010100 */
[----:B------:R-:W-:Y:S01]  /*36d50*/  FFMA.FTZ R102, R102, R109, R155 ;  /* 0x0000006d66667223 */ /* 0x000fe2000001009b */
[----:B------:R-:W-:-:S02]  /*36d60*/  HADD2.F32 R109, -RZ, R77.H0_H0 ;  /* 0x2000004dff6d7230 */ /* 0x000fc40000004100 */
[C---:B------:R-:W-:Y:S01]  /*36d70*/  FMUL.FTZ R104, R89.reuse, R104 ;  /* 0x0000006859687220 */ /* 0x040fe20000410000 */
[C---:B------:R-:W-:Y:S01]  /*36d80*/  FMUL.FTZ R112, R89.reuse, R112 ;  /* 0x0000007059707220 */ /* 0x040fe20000410000 */
[C---:B------:R-:W-:Y:S01]  /*36d90*/  FMUL.FTZ R113, R89.reuse, R116 ;  /* 0x0000007459717220 */ /* 0x040fe20000410000 */
[----:B------:R-:W-:Y:S02]  /*36da0*/  HADD2.F32 R114, -RZ, R78.H1_H1 ;  /* 0x3000004eff727230 */ /* 0x000fe40000004100 */
[----:B------:R-:W-:Y:S01]  /*36db0*/  FFMA.FTZ R104, R104, R109, R111 ;  /* 0x0000006d68687223 */ /* 0x000fe2000001006f */
[----:B------:R-:W-:Y:S02]  /*36dc0*/  HADD2.F32 R109, -RZ, R77.H1_H1 ;  /* 0x3000004dff6d7230 */ /* 0x000fe40000004100 */
[----:B------:R-:W-:Y:S01]  /*36dd0*/  FMUL.FTZ R136, R89, R136 ;  /* 0x0000008859887220 */ /* 0x000fe20000410000 */
[----:B------:R-:W-:Y:S02]  /*36de0*/  HADD2.F32 R111, -RZ, R49.H1_H1 ;  /* 0x30000031ff6f7230 */ /* 0x000fe40000004100 */
[----:B------:R-:W-:Y:S01]  /*36df0*/  FADD.FTZ R140, -R90, R140 ;  /* 0x0000008c5a8c7221 */ /* 0x000fe20000010100 */
[----:B------:R-:W-:-:S02]  /*36e00*/  HADD2.F32 R116, -RZ, R50.H1_H1 ;  /* 0x30000032ff747230 */ /* 0x000fc40000004100 */
[----:B------:R-:W-:Y:S01]  /*36e10*/  FADD.FTZ R142, -R90, R142 ;  /* 0x0000008e5a8e7221 */ /* 0x000fe20000010100 */
[----:B------:R-:W-:Y:S02]  /*36e20*/  HADD2.F32 R155, -RZ, R79.H1_H1 ;  /* 0x3000004fff9b7230 */ /* 0x000fe40000004100 */
[----:B------:R-:W-:Y:S01]  /*36e30*/  FFMA.FTZ R108, R108, R109, R111 ;  /* 0x0000006d6c6c7223 */ /* 0x000fe2000001006f */
[----:B------:R-:W-:Y:S02]  /*36e40*/  HADD2.F32 R109, -RZ, R78.H0_H0 ;  /* 0x2000004eff6d7230 */ /* 0x000fe40000004100 */
[----:B------:R-:W-:Y:S01]  /*36e50*/  FFMA.FTZ R113, R113, R114, R116 ;  /* 0x0000007271717223 */ /* 0x000fe20000010074 */
[----:B------:R-:W-:Y:S02]  /*36e60*/  HADD2.F32 R111, -RZ, R50.H0_H0 ;  /* 0x20000032ff6f7230 */ /* 0x000fe40000004100 */
[----:B------:R-:W-:Y:S01]  /*36e70*/  FADD.FTZ R114, -R90, R119 ;  /* 0x000000775a727221 */ /* 0x000fe20000010100 */
[----:B------:R-:W-:-:S02]  /*36e80*/  HADD2.F32 R116, -RZ, R44.H0_H0 ;  /* 0x2000002cff747230 */ /* 0x000fc40000004100 */
[C---:B------:R-:W-:Y:S01]  /*36e90*/  FADD.FTZ R144, -R90.reuse, R144 ;  /* 0x000000905a907221 */ /* 0x040fe20000010100 */
[----:B------:R-:W-:Y:S01]  /*36ea0*/  FADD.FTZ R146, -R90, R146 ;  /* 0x000000925a927221 */ /* 0x000fe20000010100 */
[----:B------:R-:W-:Y:S01]  /*36eb0*/  FFMA.FTZ R112, R112, R109, R111 ;  /* 0x0000006d70707223 */ /* 0x000fe2000001006f */
[----:B------:R-:W-:Y:S02]  /*36ec0*/  HADD2.F32 R109, -RZ, R79.H0_H0 ;  /* 0x2000004fff6d7230 */ /* 0x000fe40000004100 */
[----:B------:R-:W-:Y:S01]  /*36ed0*/  FMUL.FTZ R114, R89, R114 ;  /* 0x0000007259727220 */ /* 0x000fe20000410000 */
[--C-:B------:R-:W-:Y:S02]  /*36ee0*/  HADD2.F32 R111, -RZ, R51.reuse.H0_H0 ;  /* 0x20000033ff6f7230 */ /* 0x100fe40000004100 */
[C---:B------:R-:W-:Y:S01]  /*36ef0*/  FADD.FTZ R148, -R90.reuse, R148 ;  /* 0x000000945a947221 */ /* 0x040fe20000010100 */
[C---:B------:R-:W-:Y:S01]  /*36f00*/  FADD.FTZ R150, -R90.reuse, R150 ;  /* 0x000000965a967221 */ /* 0x040fe20000010100 */
[----:B------:R-:W-:Y:S01]  /*36f10*/  FADD.FTZ R152, -R90, R152 ;  /* 0x000000985a987221 */ /* 0x000fe20000010100 */
[----:B------:R-:W-:Y:S01]  /*36f20*/  F2FP.F16.F32.PACK_AB R88, R21, R88 ;  /* 0x000000581558723e */ /* 0x000fe200000000ff */
[----:B------:R-:W-:Y:S01]  /*36f30*/  FFMA.FTZ R119, R156, R109, R111 ;  /* 0x0000006d9c777223 */ /* 0x000fe2000001006f */
[----:B------:R-:W-:-:S02]  /*36f40*/  HADD2.F32 R109, -RZ, R51.H1_H1 ;  /* 0x30000033ff6d7230 */ /* 0x000fc40000004100 */
[----:B------:R-:W-:Y:S01]  /*36f50*/  FMUL.FTZ R111, R89, R122 ;  /* 0x0000007a596f7220 */ /* 0x000fe20000410000 */
[----:B------:R-:W-:Y:S01]  /*36f60*/  FADD.FTZ R122, -R90, R123 ;  /* 0x0000007b5a7a7221 */ /* 0x000fe20000010100 */
[----:B------:R-:W-:Y:S01]  /*36f70*/  HADD2.F32 R123, -RZ, R74.H1_H1 ;  /* 0x3000004aff7b7230 */ /* 0x000fe20000004100 */
[----:B------:R-:W-:Y:S01]  /*36f80*/  F2FP.F16.F32.PACK_AB R91, R95, R91 ;  /* 0x0000005b5f5b723e */ /* 0x000fe200000000ff */
[----:B------:R-:W-:Y:S01]  /*36f90*/  FFMA.FTZ R155, R114, R155, R109 ;  /* 0x0000009b729b7223 */ /* 0x000fe2000001006d */
[--C-:B------:R-:W-:Y:S02]  /*36fa0*/  HADD2.F32 R114, -RZ, R72.reuse.H0_H0 ;  /* 0x20000048ff727230 */ /* 0x100fe40000004100 */
[----:B------:R-:W-:Y:S01]  /*36fb0*/  FMUL.FTZ R109, R89, R120 ;  /* 0x00000078596d7220 */ /* 0x000fe20000410000 */
[----:B------:R-:W-:Y:S01]  /*36fc0*/  FADD.FTZ R120, -R90, R121 ;  /* 0x000000795a787221 */ /* 0x000fe20000010100 */
[----:B------:R-:W-:Y:S01]  /*36fd0*/  HADD2.F32 R121, -RZ, R45.H0_H0 ;  /* 0x2000002dff797230 */ /* 0x000fe20000004100 */
[----:B------:R-:W-:Y:S01]  /*36fe0*/  F2FP.F16.F32.PACK_AB R92, R97, R92 ;  /* 0x0000005c615c723e */ /* 0x000fe200000000ff */
[----:B------:R-:W-:Y:S01]  /*36ff0*/  FFMA.FTZ R109, R109, R114, R116 ;  /* 0x000000726d6d7223 */ /* 0x000fe20000010074 */
[----:B------:R-:W-:Y:S01]  /*37000*/  HADD2.F32 R114, -RZ, R72.H1_H1 ;  /* 0x30000048ff727230 */ /* 0x000fe20000004100 */
[----:B------:R-:W-:Y:S01]  /*37010*/  F2FP.F16.F32.PACK_AB R95, R154, R153 ;  /* 0x000000999a5f723e */ /* 0x000fe200000000ff */
[----:B------:R-:W-:-:S05]  /*37020*/  HADD2.F32 R116, -RZ, R44.H1_H1 ;  /* 0x3000002cff747230 */ /* 0x000fca0000004100 */
[----:B------:R-:W-:Y:S01]  /*37030*/  FFMA.FTZ R111, R111, R114, R116 ;  /* 0x000000726f6f7223 */ /* 0x000fe20000010074 */
[C---:B------:R-:W-:Y:S01]  /*37040*/  FMUL.FTZ R114, R89.reuse, R120 ;  /* 0x0000007859727220 */ /* 0x040fe20000410000 */
[----:B------:R-:W-:Y:S02]  /*37050*/  HADD2.F32 R116, -RZ, R73.H1_H1 ;  /* 0x30000049ff747230 */ /* 0x000fe40000004100 */
[----:B------:R-:W-:Y:S02]  /*37060*/  HADD2.F32 R120, -RZ, R45.H1_H1 ;  /* 0x3000002dff787230 */ /* 0x000fe40000004100 */
[----:B------:R-:W-:Y:S01]  /*37070*/  FFMA.FTZ R114, R114, R115, R121 ;  /* 0x0000007372727223 */ /* 0x000fe20000010079 */
[C---:B------:R-:W-:Y:S01]  /*37080*/  FMUL.FTZ R115, R89.reuse, R124 ;  /* 0x0000007c59737220 */ /* 0x040fe20000410000 */
[C---:B------:R-:W-:Y:S01]  /*37090*/  FMUL.FTZ R121, R89.reuse, R122 ;  /* 0x0000007a59797220 */ /* 0x040fe20000410000 */
[----:B------:R-:W-:Y:S01]  /*370a0*/  FMUL.FTZ R122, R89, R126 ;  /* 0x0000007e597a7220 */ /* 0x000fe20000410000 */
[----:B------:R-:W-:-:S02]  /*370b0*/  HADD2.F32 R124, -RZ, R69.H0_H0 ;  /* 0x20000045ff7c7230 */ /* 0x000fc40000004100 */
[----:B------:R-:W-:Y:S01]  /*370c0*/  FFMA.FTZ R115, R115, R116, R120 ;  /* 0x0000007473737223 */ /* 0x000fe20000010078 */
[----:B------:R-:W-:Y:S02]  /*370d0*/  HADD2.F32 R116, -RZ, R74.H0_H0 ;  /* 0x2000004aff747230 */ /* 0x000fe40000004100 */
[----:B------:R-:W-:Y:S01]  /*370e0*/  FFMA.FTZ R122, R122, R123, R157 ;  /* 0x0000007b7a7a7223 */ /* 0x000fe2000001009d */
[----:B------:R-:W-:Y:S02]  /*370f0*/  HADD2.F32 R120, -RZ, R46.H0_H0 ;  /* 0x2000002eff787230 */ /* 0x000fe40000004100 */
[----:B------:R-:W-:Y:S02]  /*37100*/  HADD2.F32 R123, -RZ, R75.H0_H0 ;  /* 0x2000004bff7b7230 */ /* 0x000fe40000004100 */
[----:B------:R-:W-:Y:S02]  /*37110*/  HADD2.F32 R126, -RZ, R41.H0_H0 ;  /* 0x20000029ff7e7230 */ /* 0x000fe40000004100 */
[----:B------:R-:W-:Y:S01]  /*37120*/  FFMA.FTZ R121, R121, R116, R120 ;  /* 0x0000007479797223 */ /* 0x000fe20000010078 */
[----:B------:R-:W-:Y:S01]  /*37130*/  FADD.FTZ R116, -R90, R125 ;  /* 0x0000007d5a747221 */ /* 0x000fe20000010100 */
[----:B------:R-:W-:-:S02]  /*37140*/  HADD2.F32 R125, -RZ, R47.H0_H0 ;  /* 0x2000002fff7d7230 */ /* 0x000fc40000004100 */
[----:B------:R-:W-:Y:S01]  /*37150*/  FADD.FTZ R120, -R90, R127 ;  /* 0x0000007f5a787221 */ /* 0x000fe20000010100 */
[----:B------:R-:W-:Y:S02]  /*37160*/  HADD2.F32 R157, -RZ, R43.H1_H1 ;  /* 0x3000002bff9d7230 */ /* 0x000fe40000004100 */
[C---:B------:R-:W-:Y:S01]  /*37170*/  FMUL.FTZ R116, R89.reuse, R116 ;  /* 0x0000007459747220 */ /* 0x040fe20000410000 */
[----:B------:R-:W-:-:S03]  /*37180*/  FMUL.FTZ R120, R89, R120 ;  /* 0x0000007859787220 */ /* 0x000fc60000410000 */
[----:B------:R-:W-:Y:S01]  /*37190*/  FFMA.FTZ R127, R116, R123, R125 ;  /* 0x0000007b747f7223 */ /* 0x000fe2000001007d */
[----:B------:R-:W-:Y:S02]  /*371a0*/  HADD2.F32 R123, -RZ, R75.H1_H1 ;  /* 0x3000004bff7b7230 */ /* 0x000fe40000004100 */
[----:B------:R-:W-:Y:S01]  /*371b0*/  FADD.FTZ R116, -R90, R129 ;  /* 0x000000815a747221 */ /* 0x000fe20000010100 */
[----:B------:R-:W-:Y:S02]  /*371c0*/  HADD2.F32 R125, -RZ, R47.H1_H1 ;  /* 0x3000002fff7d7230 */ /* 0x000fe40000004100 */
[C---:B------:R-:W-:Y:S01]  /*371d0*/  FMUL.FTZ R129, R89.reuse, R132 ;  /* 0x0000008459817220 */ /* 0x040fe20000410000 */
[----:B------:R-:W-:Y:S02]  /*371e0*/  HADD2.F32 R132, -RZ, R65.H1_H1 ;  /* 0x30000041ff847230 */ /* 0x000fe40000004100 */
[----:B------:R-:W-:Y:S01]  /*371f0*/  FMUL.FTZ R116, R89, R116 ;  /* 0x0000007459747220 */ /* 0x000fe20000410000 */
[----:B------:R-:W-:Y:S01]  /*37200*/  FFMA.FTZ R156, R120, R123, R125 ;  /* 0x0000007b789c7223 */ /* 0x000fe2000001007d */
[----:B------:R-:W-:-:S02]  /*37210*/  HADD2.F32 R123, -RZ, R68.H0_H0 ;  /* 0x20000044ff7b7230 */ /* 0x000fc40000004100 */
[----:B------:R-:W-:Y:S01]  /*37220*/  FADD.FTZ R120, -R90, R131 ;  /* 0x000000835a787221 */ /* 0x000fe20000010100 */
[----:B------:R-:W-:Y:S02]  /*37230*/  HADD2.F32 R125, -RZ, R40.H0_H0 ;  /* 0x20000028ff7d7230 */ /* 0x000fe40000004100 */
[----:B------:R-:W-:Y:S02]  /*37240*/  HADD2.F32 R131, -RZ, R70.H1_H1 ;  /* 0x30000046ff837230 */ /* 0x000fe40000004100 */
[----:B------:R-:W-:Y:S01]  /*37250*/  FMUL.FTZ R120, R89, R120 ;  /* 0x0000007859787220 */ /* 0x000fe20000410000 */
[----:B------:R-:W-:Y:S01]  /*37260*/  FFMA.FTZ R116, R116, R123, R125 ;  /* 0x0000007b74747223 */ /* 0x000fe2000001007d */
[----:B------:R-:W-:Y:S02]  /*37270*/  HADD2.F32 R123, -RZ, R68.H1_H1 ;  /* 0x30000044ff7b7230 */ /* 0x000fe40000004100 */
[----:B------:R-:W-:-:S05]  /*37280*/  HADD2.F32 R125, -RZ, R40.H1_H1 ;  /* 0x30000028ff7d7230 */ /* 0x000fca0000004100 */
[----:B------:R-:W-:Y:S01]  /*37290*/  FFMA.FTZ R120, R120, R123, R125 ;  /* 0x0000007b78787223 */ /* 0x000fe2000001007d */
[----:B------:R-:W-:Y:S01]  /*372a0*/  FMUL.FTZ R123, R89, R130 ;  /* 0x00000082597b7220 */ /* 0x000fe20000410000 */
[C---:B------:R-:W-:Y:S01]  /*372b0*/  FADD.FTZ R130, -R90.reuse, R133 ;  /* 0x000000855a827221 */ /* 0x040fe20000010100 */
[----:B------:R-:W-:Y:S02]  /*372c0*/  HADD2.F32 R133, -RZ, R42.H1_H1 ;  /* 0x3000002aff857230 */ /* 0x000fe40000004100 */
[----:B------:R-:W-:Y:S01]  /*372d0*/  FFMA.FTZ R123, R123, R124, R126 ;  /* 0x0000007c7b7b7223 */ /* 0x000fe2000001007e */
[----:B------:R-:W-:Y:S01]  /*372e0*/  FMUL.FTZ R125, R89, R130 ;  /* 0x00000082597d7220 */ /* 0x000fe20000410000 */
[----:B------:R-:W-:Y:S01]  /*372f0*/  FADD.FTZ R130, -R90, R135 ;  /* 0x000000875a827221 */ /* 0x000fe20000010100 */
[----:B------:R-:W-:Y:S02]  /*37300*/  HADD2.F32 R124, -RZ, R69.H1_H1 ;  /* 0x30000045ff7c7230 */ /* 0x000fe40000004100 */
[----:B------:R-:W-:-:S02]  /*37310*/  HADD2.F32 R126, -RZ, R41.H1_H1 ;  /* 0x30000029ff7e7230 */ /* 0x000fc40000004100 */
[----:B------:R-:W-:Y:S01]  /*37320*/  FMUL.FTZ R130, R89, R130 ;  /* 0x0000008259827220 */ /* 0x000fe20000410000 */
[----:B------:R-:W-:-:S03]  /*37330*/  HADD2.F32 R135, -RZ, R71.H0_H0 ;  /* 0x20000047ff877230 */ /* 0x000fc60000004100 */
[----:B------:R-:W-:Y:S01]  /*37340*/  FFMA.FTZ R131, R130, R131, R133 ;  /* 0x0000008382837223 */ /* 0x000fe20000010085 */
[----:B------:R-:W-:Y:S02]  /*37350*/  HADD2.F32 R133, -RZ, R43.H0_H0 ;  /* 0x2000002bff857230 */ /* 0x000fe40000004100 */
        /* <DEDUP_REMOVED lines=9> */
[----:B------:R-:W-:Y:S01]  /*373f0*/  FADD.FTZ R124, -R90, R138 ;  /* 0x0000008a5a7c7221 */ /* 0x000fe20000010100 */
[----:B------:R-:W-:Y:S01]  /*37400*/  FFMA.FTZ R138, R136, R133, R157 ;  /* 0x00000085888a7223 */ /* 0x000fe2000001009d */
[----:B------:R-:W-:Y:S02]  /*37410*/  HADD2.F32 R133, -RZ, R64.H0_H0 ;  /* 0x20000040ff857230 */ /* 0x000fe40000004100 */
[C---:B------:R-:W-:Y:S01]  /*37420*/  FMUL.FTZ R126, R89.reuse, R140 ;  /* 0x0000008c597e7220 */ /* 0x040fe20000410000 */
[----:B------:R-:W-:Y:S02]  /*37430*/  HADD2.F32 R157, -RZ, R36.H0_H0 ;  /* 0x20000024ff9d7230 */ /* 0x000fe40000004100 */
[----:B------:R-:W-:Y:S01]  /*37440*/  FMUL.FTZ R124, R89, R124 ;  /* 0x0000007c597c7220 */ /* 0x000fe20000410000 */
[----:B------:R-:W-:Y:S01]  /*37450*/  FADD.FTZ R136, -R90, R141 ;  /* 0x0000008d5a887221 */ /* 0x000fe20000010100 */
[----:B------:R-:W-:-:S02]  /*37460*/  HADD2.F32 R141, -RZ, R38.H0_H0 ;  /* 0x20000026ff8d7230 */ /* 0x000fc40000004100 */
[C---:B------:R-:W-:Y:S01]  /*37470*/  FMUL.FTZ R140, R89.reuse, R144 ;  /* 0x00000090598c7220 */ /* 0x040fe20000410000 */
[----:B------:R-:W-:Y:S01]  /*37480*/  FFMA.FTZ R124, R124, R133, R157 ;  /* 0x000000857c7c7223 */ /* 0x000fe2000001009d */
[----:B------:R-:W-:Y:S02]  /*37490*/  HADD2.F32 R133, -RZ, R64.H1_H1 ;  /* 0x30000040ff857230 */ /* 0x000fe40000004100 */
[----:B------:R-:W-:Y:S01]  /*374a0*/  FMUL.FTZ R136, R89, R136 ;  /* 0x0000008859887220 */ /* 0x000fe20000410000 */
[----:B------:R-:W-:Y:S02]  /*374b0*/  HADD2.F32 R157, -RZ, R36.H1_H1 ;  /* 0x30000024ff9d7230 */ /* 0x000fe40000004100 */
[----:B------:R-:W-:Y:S01]  /*374c0*/  FADD.FTZ R144, -R90, R147 ;  /* 0x000000935a907221 */ /* 0x000fe20000010100 */
[----:B------:R-:W-:Y:S02]  /*374d0*/  HADD2.F32 R134, -RZ, R37.H1_H1 ;  /* 0x30000025ff867230 */ /* 0x000fe40000004100 */
[----:B------:R-:W-:-:S02]  /*374e0*/  HADD2.F32 R147, -RZ, R34.H0_H0 ;  /* 0x20000022ff937230 */ /* 0x000fc40000004100 */
[----:B------:R-:W-:Y:S01]  /*374f0*/  FFMA.FTZ R126, R126, R133, R157 ;  /* 0x000000857e7e7223 */ /* 0x000fe2000001009d */
[----:B------:R-:W-:-:S05]  /*37500*/  HADD2.F32 R133, -RZ, R65.H0_H0 ;  /* 0x20000041ff857230 */ /* 0x000fca0000004100 */
[----:B------:R-:W-:Y:S01]  /*37510*/  FFMA.FTZ R130, R130, R133, R139 ;  /* 0x0000008582827223 */ /* 0x000fe2000001008b */
[----:B------:R-:W-:Y:S02]  /*37520*/  HADD2.F32 R139, -RZ, R66.H0_H0 ;  /* 0x20000042ff8b7230 */ /* 0x000fe40000004100 */
[----:B------:R-:W-:-:S03]  /*37530*/  FMUL.FTZ R133, R89, R142 ;  /* 0x0000008e59857220 */ /* 0x000fc60000410000 */
[----:B------:R-:W-:Y:S01]  /*37540*/  FFMA.FTZ R136, R136, R139, R141 ;  /* 0x0000008b88887223 */ /* 0x000fe2000001008d */
[----:B------:R-:W-:Y:S02]  /*37550*/  HADD2.F32 R139, -RZ, R66.H1_H1 ;  /* 0x30000042ff8b7230 */ /* 0x000fe40000004100 */
[----:B------:R-:W-:Y:S01]  /*37560*/  FFMA.FTZ R133, R133, R132, R134 ;  /* 0x0000008485857223 */ /* 0x000fe20000010086 */
[----:B------:R-:W-:Y:S02]  /*37570*/  HADD2.F32 R141, -RZ, R38.H1_H1 ;  /* 0x30000026ff8d7230 */ /* 0x000fe40000004100 */
[C---:B------:R-:W-:Y:S01]  /*37580*/  FADD.FTZ R132, -R90.reuse, R143 ;  /* 0x0000008f5a847221 */ /* 0x040fe20000010100 */
[----:B------:R-:W-:Y:S01]  /*37590*/  FADD.FTZ R134, -R90, R145 ;  /* 0x000000915a867221 */ /* 0x000fe20000010100 */
[--C-:B------:R-:W-:Y:S02]  /*375a0*/  HADD2.F32 R145, -RZ, R67.reuse.H1_H1 ;  /* 0x30000043ff917230 */ /* 0x100fe40000004100 */
[----:B------:R-:W-:Y:S01]  /*375b0*/  FFMA.FTZ R140, R140, R139, R141 ;  /* 0x0000008b8c8c7223 */ /* 0x000fe2000001008d */
[----:B------:R-:W-:-:S02]  /*375c0*/  HADD2.F32 R139, -RZ, R67.H0_H0 ;  /* 0x20000043ff8b7230 */ /* 0x000fc40000004100 */
[C---:B------:R-:W-:Y:S01]  /*375d0*/  FMUL.FTZ R132, R89.reuse, R132 ;  /* 0x0000008459847220 */ /* 0x040fe20000410000 */
[--C-:B------:R-:W-:Y:S02]  /*375e0*/  HADD2.F32 R141, -RZ, R39.reuse.H0_H0 ;  /* 0x20000027ff8d7230 */ /* 0x100fe40000004100 */
[C---:B------:R-:W-:Y:S01]  /*375f0*/  FMUL.FTZ R134, R89.reuse, R134 ;  /* 0x0000008659867220 */ /* 0x040fe20000410000 */
[----:B------:R-:W-:Y:S02]  /*37600*/  HADD2.F32 R143, -RZ, R62.H0_H0 ;  /* 0x2000003eff8f7230 */ /* 0x000fe40000004100 */
[----:B------:R-:W-:Y:S01]  /*37610*/  FFMA.FTZ R142, R132, R139, R141 ;  /* 0x0000008b848e7223 */ /* 0x000fe2000001008d */
[----:B------:R-:W-:Y:S02]  /*37620*/  HADD2.F32 R139, -RZ, R39.H1_H1 ;  /* 0x30000027ff8b7230 */ /* 0x000fe40000004100 */
[----:B------:R-:W-:Y:S01]  /*37630*/  FMUL.FTZ R132, R89, R146 ;  /* 0x0000009259847220 */ /* 0x000fe20000410000 */
[----:B------:R-:W-:-:S02]  /*37640*/  HADD2.F32 R141, -RZ, R32.H0_H0 ;  /* 0x20000020ff8d7230 */ /* 0x000fc40000004100 */
[----:B------:R-:W-:Y:S02]  /*37650*/  HADD2.F32 R146, -RZ, R33.H0_H0 ;  /* 0x20000021ff927230 */ /* 0x000fe40000004100 */
[----:B------:R-:W-:Y:S01]  /*37660*/  FFMA.FTZ R145, R134, R145, R139 ;  /* 0x0000009186917223 */ /* 0x000fe2000001008b */
[--C-:B------:R-:W-:Y:S02]  /*37670*/  HADD2.F32 R139, -RZ, R60.reuse.H0_H0 ;  /* 0x2000003cff8b7230 */ /* 0x100fe40000004100 */
[----:B------:R-:W-:Y:S01]  /*37680*/  FMUL.FTZ R134, R89, R148 ;  /* 0x0000009459867220 */ /* 0x000fe20000410000 */
[----:B------:R-:W-:Y:S02]  /*37690*/  FADD.FTZ R148, -R90, R149 ;  /* 0x000000955a947221 */ /* 0x000fe40000010100 */
[----:B------:R-:W-:Y:S01]  /*376a0*/  FFMA.FTZ R132, R132, R139, R141 ;  /* 0x0000008b84847223 */ /* 0x000fe2000001008d */
[----:B------:R-:W-:Y:S02]  /*376b0*/  HADD2.F32 R139, -RZ, R60.H1_H1 ;  /* 0x3000003cff8b7230 */ /* 0x000fe40000004100 */
[----:B------:R-:W-:-:S05]  /*376c0*/  HADD2.F32 R141, -RZ, R32.H1_H1 ;  /* 0x30000020ff8d7230 */ /* 0x000fca0000004100 */
[----:B------:R-:W-:Y:S01]  /*376d0*/  FFMA.FTZ R134, R134, R139, R141 ;  /* 0x0000008b86867223 */ /* 0x000fe2000001008d */
[C---:B------:R-:W-:Y:S01]  /*376e0*/  FMUL.FTZ R139, R89.reuse, R144 ;  /* 0x00000090598b7220 */ /* 0x040fe20000410000 */
[----:B------:R-:W-:Y:S02]  /*376f0*/  HADD2.F32 R144, -RZ, R61.H0_H0 ;  /* 0x2000003dff907230 */ /* 0x000fe40000004100 */
[----:B------:R-:W-:-:S03]  /*37700*/  FMUL.FTZ R141, R89, R150 ;  /* 0x00000096598d7220 */ /* 0x000fc60000410000 */
[----:B------:R-:W-:Y:S01]  /*37710*/  FFMA.FTZ R139, R139, R144, R146 ;  /* 0x000000908b8b7223 */ /* 0x000fe20000010092 */
[----:B------:R-:W-:Y:S02]  /*37720*/  HADD2.F32 R144, -RZ, R61.H1_H1 ;  /* 0x3000003dff907230 */ /* 0x000fe40000004100 */
[----:B------:R-:W-:-:S05]  /*37730*/  HADD2.F32 R146, -RZ, R33.H1_H1 ;  /* 0x30000021ff927230 */ /* 0x000fca0000004100 */
[----:B------:R-:W-:Y:S01]  /*37740*/  FFMA.FTZ R141, R141, R144, R146 ;  /* 0x000000908d8d7223 */ /* 0x000fe20000010092 */
[C---:B------:R-:W-:Y:S01]  /*37750*/  FMUL.FTZ R144, R89.reuse, R148 ;  /* 0x0000009459907220 */ /* 0x040fe20000410000 */
[----:B------:R-:W-:Y:S02]  /*37760*/  HADD2.F32 R146, -RZ, R62.H1_H1 ;  /* 0x3000003eff927230 */ /* 0x000fe40000004100 */
[----:B------:R-:W-:Y:S02]  /*37770*/  HADD2.F32 R148, -RZ, R34.H1_H1 ;  /* 0x30000022ff947230 */ /* 0x000fe40000004100 */
[----:B------:R-:W-:Y:S01]  /*37780*/  FFMA.FTZ R144, R144, R143, R147 ;  /* 0x0000008f90907223 */ /* 0x000fe20000010093 */
[----:B------:R-:W-:Y:S01]  /*37790*/  FMUL.FTZ R143, R89, R152 ;  /* 0x00000098598f7220 */ /* 0x000fe20000410000 */
[----:B------:R-:W-:-:S03]  /*377a0*/  HADD2.F32 R147, -RZ, R63.H0_H0 ;  /* 0x2000003fff937230 */ /* 0x000fc60000004100 */
[----:B------:R-:W-:Y:S01]  /*377b0*/  FFMA.FTZ R143, R143, R146, R148 ;  /* 0x000000928f8f7223 */ /* 0x000fe20000010094 */
[C---:B------:R-:W-:Y:S01]  /*377c0*/  FADD.FTZ R146, -R90.reuse, R151 ;  /* 0x000000975a927221 */ /* 0x040fe20000010100 */
[----:B------:R-:W0:Y:S01]  /*377d0*/  LDC.64 R148, c[0x0][0x428] ;  /* 0x00010a00ff947b82 */ /* 0x000e220000000a00 */
[----:B------:R-:W-:Y:S02]  /*377e0*/  HADD2.F32 R151, -RZ, R35.H0_H0 ;  /* 0x20000023ff977230 */ /* 0x000fe40000004100 */
[----:B------:R-:W-:Y:S01]  /*377f0*/  FADD.FTZ R90, -R90, R98 ;  /* 0x000000625a5a7221 */ /* 0x000fe20000010100 */
[C---:B------:R-:W-:Y:S01]  /*37800*/  FMUL.FTZ R146, R89.reuse, R146 ;  /* 0x0000009259927220 */ /* 0x040fe20000410000 */
[----:B------:R-:W-:Y:S02]  /*37810*/  F2FP.F16.F32.PACK_AB R98, R122, R121 ;  /* 0x000000797a62723e */ /* 0x000fe400000000ff */
[----:B------:R-:W-:Y:S01]  /*37820*/  FMUL.FTZ R90, R89, R90 ;  /* 0x0000005a595a7220 */ /* 0x000fe20000410000 */
[----:B------:R-:W-:Y:S01]  /*37830*/  FFMA.FTZ R146, R146, R147, R151 ;  /* 0x0000009392927223 */ /* 0x000fe20000010097 */
[----:B------:R-:W-:-:S02]  /*37840*/  HADD2.F32 R147, -RZ, R63.H1_H1 ;  /* 0x3000003fff937230 */ /* 0x000fc40000004100 */
[----:B------:R-:W-:-:S05]  /*37850*/  HADD2.F32 R89, -RZ, R35.H1_H1 ;  /* 0x30000023ff597230 */ /* 0x000fca0000004100 */
[----:B------:R-:W-:Y:S01]  /*37860*/  FFMA.FTZ R147, R90, R147, R89 ;  /* 0x000000935a937223 */ /* 0x000fe20000010059 */
[----:B------:R-:W-:Y:S02]  /*37870*/  F2FP.F16.F32.PACK_AB R90, R94, R93 ;  /* 0x0000005d5e5a723e */ /* 0x000fe400000000ff */
[----:B------:R-:W-:Y:S02]  /*37880*/  F2FP.F16.F32.PACK_AB R89, R23, R22 ;  /* 0x000000161759723e */ /* 0x000fe400000000ff */
[----:B------:R-:W-:Y:S02]  /*37890*/  F2FP.F16.F32.PACK_AB R94, R105, R103 ;  /* 0x00000067695e723e */ /* 0x000fe400000000ff */
[----:B------:R-:W-:Y:S01]  /*378a0*/  F2FP.F16.F32.PACK_AB R93, R100, R99 ;  /* 0x00000063645d723e */ /* 0x000fe200000000ff */
[--C-:B0-----:R-:W-:Y:S01]  /*378b0*/  IMAD.WIDE.U32 R20, R20, 0x10, R148.reuse ;  /* 0x0000001014147825 */ /* 0x101fe200078e0094 */
[----:B------:R-:W-:Y:S02]  /*378c0*/  F2FP.F16.F32.PACK_AB R23, R155, R119 ;  /* 0x000000779b17723e */ /* 0x000fe400000000ff */
[----:B------:R-:W-:Y:S01]  /*378d0*/  F2FP.F16.F32.PACK_AB R22, R113, R112 ;  /* 0x000000707116723e */ /* 0x000fe200000000ff */
[----:B------:R-:W-:Y:S01]  /*378e0*/  IMAD.WIDE.U32 R96, R96, 0x10, R148 ;  /* 0x0000001060607825 */ /* 0x000fe200078e0094 */
[----:B------:R0:W-:Y:S01]  /*378f0*/  STG.E.128 desc[UR8][R20.64], R88 ;  /* 0x0000005814007986 */ /* 0x0001e2000c101d08 */
[----:B------:R-:W-:-:S02]  /*37900*/  F2FP.F16.F32.PACK_AB R99, R156, R127 ;  /* 0x0000007f9c63723e */ /* 0x000fc400000000ff */
[--C-:B------:R-:W-:Y:S01]  /*37910*/  IMAD.WIDE.U32 R150, R106, 0x10, R148.reuse ;  /* 0x000000106a967825 */ /* 0x100fe200078e0094 */
[----:B------:R1:W-:Y:S01]  /*37920*/  STG.E.128 desc[UR8][R96.64], R92 ;  /* 0x0000005c60007986 */ /* 0x0003e2000c101d08 */
[----:B------:R-:W-:Y:S02]  /*37930*/  F2FP.F16.F32.PACK_AB R103, R147, R146 ;  /* 0x000000929367723e */ /* 0x000fe400000000ff */
[----:B------:R-:W-:Y:S01]  /*37940*/  IMAD.WIDE.U32 R106, R107, 0x10, R148 ;  /* 0x000000106b6a7825 */ /* 0x000fe200078e0094 */
[----:B------:R-:W-:-:S03]  /*37950*/  F2FP.F16.F32.PACK_AB R100, R134, R132 ;  /* 0x000000848664723e */ /* 0x000fc600000000ff */
[----:B------:R-:W-:-:S04]  /*37960*/  IMAD.WIDE.U32 R152, R118, 0x10, R148 ;  /* 0x0000001076987825 */ /* 0x000fc800078e0094 */
[----:B------:R-:W-:Y:S01]  /*37970*/  IMAD.WIDE.U32 R158, R128, 0x10, R148 ;  /* 0x00000010809e7825 */ /* 0x000fe200078e0094 */
[----:B0-----:R-:W-:-:S03]  /*37980*/  F2FP.F16.F32.PACK_AB R21, R108, R104 ;  /* 0x000000686c15723e */ /* 0x001fc600000000ff */
[----:B------:R-:W-:Y:S01]  /*37990*/  IMAD.WIDE.U32 R148, R137, 0x10, R148 ;  /* 0x0000001089947825 */ /* 0x000fe200078e0094 */
[----:B------:R-:W-:Y:S02]  /*379a0*/  F2FP.F16.F32.PACK_AB R20, R102, R101 ;  /* 0x000000656614723e */ /* 0x000fe400000000ff */
[----:B-1----:R-:W-:Y:S02]  /*379b0*/  F2FP.F16.F32.PACK_AB R97, R115, R114 ;  /* 0x000000727361723e */ /* 0x002fe400000000ff */
[----:B------:R-:W-:Y:S01]  /*379c0*/  F2FP.F16.F32.PACK_AB R96, R111, R109 ;  /* 0x0000006d6f60723e */ /* 0x000fe200000000ff */
[----:B------:R0:W-:Y:S01]  /*379d0*/  STG.E.128 desc[UR8][R150.64], R20 ;  /* 0x0000001496007986 */ /* 0x0001e2000c101d08 */
[----:B------:R-:W-:Y:S02]  /*379e0*/  F2FP.F16.F32.PACK_AB R91, R138, R135 ;  /* 0x000000878a5b723e */ /* 0x000fe400000000ff */
[----:B------:R-:W-:Y:S01]  /*379f0*/  F2FP.F16.F32.PACK_AB R90, R131, R129 ;  /* 0x00000081835a723e */ /* 0x000fe200000000ff */
[----:B------:R0:W-:Y:S01]  /*37a00*/  STG.E.128 desc[UR8][R106.64], R96 ;  /* 0x000000606a007986 */ /* 0x0001e2000c101d08 */
[----:B------:R-:W-:-:S02]  /*37a10*/  F2FP.F16.F32.PACK_AB R89, R125, R123 ;  /* 0x0000007b7d59723e */ /* 0x000fc400000000ff */
[----:B------:R-:W-:Y:S02]  /*37a20*/  F2FP.F16.F32.PACK_AB R88, R120, R116 ;  /* 0x000000747858723e */ /* 0x000fe400000000ff */
        /* <DEDUP_REMOVED lines=9> */
[----:B------:R-:W-:Y:S05]  /*37ac0*/  BRA.U !UP0, `(.L_x_6118) ;  /* 0xfffffc8d08f87547 */ /* 0x000fea000b83ffff */
[----:B------:R-:W-:Y:S05]  /*37ad0*/  EXIT ;  /* 0x000000000000794d */ /* 0x000fea0003800000 */
.L_x_6119:
        /* <DEDUP_REMOVED lines=10> */
.L_x_27859:


//--------------------- .text._ZN10layer_norm31ln_parallel_residual_fwd_kernelINS_13Kernel_traitsIf13__nv_bfloat16S2_S2_fjLj7168ELj1ELj1ELj4ELj16ENS_18Kernel_traits_baseILj7168EfS2_S2_S2_fjLj128EEEEELb0ELb0ELb0EEEvNS_9FwdParamsE --------------------------
	.section	.text._ZN10layer_norm31ln_parallel_residual_fwd_kernelINS_13Kernel_traitsIf13__nv_bfloat16S2_S2_fjLj7168ELj1ELj1ELj4ELj16ENS_18Kernel_traits_baseILj7168EfS2_S2_S2_fjLj128EEEEELb0ELb0ELb0EEEvNS_9FwdParamsE,"ax",@progbits
	.align	128
        .global         _ZN10layer_norm31ln_parallel_residual_fwd_kernelINS_13Kernel_traitsIf13__nv_bfloat16S2_S2_fjLj7168ELj1ELj1ELj4ELj16ENS_18Kernel_traits_baseILj7168EfS2_S2_S2_fjLj128EEEEELb0ELb0ELb0EEEvNS_9FwdParamsE
        .type           _ZN10layer_norm31ln_parallel_residual_fwd_kernelINS_13Kernel_traitsIf13__nv_bfloat16S2_S2_fjLj7168ELj1ELj1ELj4ELj16ENS_18Kernel_traits_baseILj7168EfS2_S2_S2_fjLj128EEEEELb0ELb0ELb0EEEvNS_9FwdParamsE,@function
        .size           _ZN10layer_norm31ln_parallel_residual_fwd_kernelINS_13Kernel_traitsIf13__nv_bfloat16S2_S2_fjLj7168ELj1ELj1ELj4ELj16ENS_18Kernel_traits_baseILj7168EfS2_S2_S2_fjLj128EEEEELb0ELb0ELb0EEEvNS_9FwdParamsE,(.L_x_27860 - _ZN10layer_norm31ln_parallel_residual_fwd_kernelINS_13Kernel_traitsIf13__nv_bfloat16S2_S2_fjLj7168ELj1ELj1ELj4ELj16ENS_18Kernel_traits_baseILj7168EfS2_S2_S2_fjLj128EEEEELb0ELb0ELb0EEEvNS_9FwdParamsE)
        .other          _ZN10layer_norm31ln_parallel_residual_fwd_kernelINS_13Kernel_traitsIf13__nv_bfloat16S2_S2_fjLj7168ELj1ELj1ELj4ELj16ENS_18Kernel_traits_baseILj7168EfS2_S2_S2_fjLj128EEEEELb0ELb0ELb0EEEvNS_9FwdParamsE,@"STO_CUDA_ENTRY STV_DEFAULT"
_ZN10layer_norm31ln_parallel_residual_fwd_kernelINS_13Kernel_traitsIf13__nv_bfloat16S2_S2_fjLj7168ELj1ELj1ELj4ELj16ENS_18Kernel_traits_baseILj7168EfS2_S2_S2_fjLj128EEEEELb0ELb0ELb0EEEvNS_9FwdParamsE:
.text._ZN10layer_norm31ln_parallel_residual_fwd_kernelINS_13Kernel_traitsIf13__nv_bfloat16S2_S2_fjLj7168ELj1ELj1ELj4ELj16ENS_18Kernel_traits_baseILj7168EfS2_S2_S2_fjLj128EEEEELb0ELb0ELb0EEEvNS_9FwdParamsE:
        /* <DEDUP_REMOVED lines=20> */
[----:B------:R-:W2:Y:S01]  /*0140*/  LDL.64 R32, [R1+0xe0] ;  /* 0x0000e00001207983 */ /* 0x000ea20000100a00 */
[----:B------:R-:W0:Y:S03]  /*0150*/  LDC.64 R2, c[0x0][0x3d0] ;  /* 0x0000f400ff027b82 */ /* 0x000e260000000a00 */
[----:B------:R-:W2:Y:S04]  /*0160*/  LDL.64 R34, [R1+0xe8] ;  /* 0x0000e80001227983 */ /* 0x000ea80000100a00 */
[----:B------:R-:W3:Y:S01]  /*0170*/  LDL.64 R28, [R1+0xd0] ;  /* 0x0000d000011c7983 */ /* 0x000ee20000100a00 */
[----:B------:R-:W1:Y:S03]  /*0180*/  LDC.64 R4, c[0x0][0x3d8] ;  /* 0x0000f600ff047b82 */ /* 0x000e660000000a00 */
[----:B------:R-:W3:Y:S04]  /*0190*/  LDL.64 R30, [R1+0xd8] ;  /* 0x0000d800011e7983 */ /* 0x000ee80000100a00 */
[----:B------:R-:W4:Y:S04]  /*01a0*/  LDL.64 R24, [R1+0xc0] ;  /* 0x0000c00001187983 */ /* 0x000f280000100a00 */
[----:B------:R-:W4:Y:S01]  /*01b0*/  LDL.64 R26, [R1+0xc8] ;  /* 0x0000c800011a7983 */ /* 0x000f220000100a00 */
[C---:B------:R-:W-:Y:S01]  /*01c0*/  ISETP.GE.U32.AND P0, PT, R17.reuse, 0x80, PT ;  /* 0x000000801100780c */ /* 0x040fe20003f06070 */
[----:B------:R-:W4:Y:S02]  /*01d0*/  LDC.64 R8, c[0x0][0x3d8] ;  /* 0x0000f600ff087b82 */ /* 0x000f240000000a00 */
[----:B------:R-:W4:Y:S04]  /*01e0*/  LDL.64 R20, [R1+0xb0] ;  /* 0x0000b00001147983 */ /* 0x000f280000100a00 */
[----:B------:R-:W4:Y:S01]  /*01f0*/  LDL.64 R22, [R1+0xb8] ;  /* 0x0000b80001167983 */ /* 0x000f220000100a00 */
[----:B------:R-:W-:Y:S01]  /*0200*/  ISETP.GE.U32.AND P1, PT, R17, 0x100, PT ;  /* 0x000001001100780c */ /* 0x000fe20003f26070 */
[----:B------:R-:W4:Y:S02]  /*0210*/  LDC.64 R6, c[0x0][0x3d0] ;  /* 0x0000f400ff067b82 */ /* 0x000f240000000a00 */
[----:B------:R-:W4:Y:S02]  /*0220*/  LDL.64 R52, [R1+0x70] ;  /* 0x0000700001347983 */ /* 0x000f240000100a00 */
[----:B0-----:R-:W-:-:S02]  /*0230*/  @P0 IMAD.WIDE.U32 R2, R0, 0x20, R2 ;  /* 0x0000002000020825 */ /* 0x001fc400078e0002 */
[----:B------:R-:W4:Y:S02]  /*0240*/  LDL.64 R54, [R1+0x78] ;  /* 0x0000780001367983 */ /* 0x000f240000100a00 */
[C---:B-1----:R-:W-:Y:S01]  /*0250*/  @P0 IMAD.WIDE.U32 R4, R0.reuse, 0x20, R4 ;  /* 0x0000002000040825 */ /* 0x042fe200078e0004 */
[----:B------:R-:W0:Y:S01]  /*0260*/  LDC.64 R12, c[0x0][0x3d8] ;  /* 0x0000f600ff0c7b82 */ /* 0x000e220000000a00 */
[----:B------:R-:W4:Y:S04]  /*0270*/  LDL.64 R56, [R1+0x80] ;  /* 0x0000800001387983 */ /* 0x000f280000100a00 */
[----:B------:R-:W4:Y:S03]  /*0280*/  LDL.64 R58, [R1+0x88] ;  /* 0x00008800013a7983 */ /* 0x000f260000100a00 */
[----:B------:R-:W1:Y:S01]  /*0290*/  LDC.64 R10, c[0x0][0x3d0] ;  /* 0x0000f400ff0a7b82 */ /* 0x000e620000000a00 */
[----:B------:R-:W4:Y:S04]  /*02a0*/  LDL.64 R60, [R1+0x90] ;  /* 0x00009000013c7983 */ /* 0x000f280000100a00 */
[----:B------:R-:W4:Y:S03]  /*02b0*/  LDL.64 R62, [R1+0x98] ;  /* 0x00009800013e7983 */ /* 0x000f260000100a00 */
[----:B------:R-:W1:Y:S01]  /*02c0*/  LDC.64 R14, c[0x0][0x3d0] ;  /* 0x0000f400ff0e7b82 */ /* 0x000e620000000a00 */
[----:B------:R-:W4:Y:S04]  /*02d0*/  LDL.64 R64, [R1+0xa0] ;  /* 0x0000a00001407983 */ /* 0x000f280000100a00 */
[----:B------:R-:W4:Y:S03]  /*02e0*/  LDL.64 R66, [R1+0xa8] ;  /* 0x0000a80001427983 */ /* 0x000f260000100a00 */
[----:B------:R-:W1:Y:S01]  /*02f0*/  LDC.64 R18, c[0x0][0x3d8] ;  /* 0x0000f600ff127b82 */ /* 0x000e620000000a00 */
[----:B------:R-:W4:Y:S04]  /*0300*/  LDL.64 R36, [R1+0x30] ;  /* 0x0000300001247983 */ /* 0x000f280000100a00 */
[----:B------:R-:W4:Y:S04]  /*0310*/  LDL.64 R38, [R1+0x38] ;  /* 0x0000380001267983 */ /* 0x000f280000100a00 */
[----:B------:R-:W4:Y:S04]  /*0320*/  LDL.64 R40, [R1+0x40] ;  /* 0x0000400001287983 */ /* 0x000f280000100a00 */
[----:B------:R-:W4:Y:S04]  /*0330*/  LDL.64 R42, [R1+0x48] ;  /* 0x00004800012a7983 */ /* 0x000f280000100a00 */
[----:B------:R-:W4:Y:S04]  /*0340*/  LDL.64 R48, [R1+0x60] ;  /* 0x0000600001307983 */ /* 0x000f280000100a00 */
[----:B------:R-:W4:Y:S04]  /*0350*/  LDL.64 R50, [R1+0x68] ;  /* 0x0000680001327983 */ /* 0x000f280000100a00 */
[----:B------:R-:W4:Y:S04]  /*0360*/  LDL.64 R44, [R1+0x50] ;  /* 0x00005000012c7983 */ /* 0x000f280000100a00 */
[----:B------:R-:W4:Y:S04]  /*0370*/  LDL.64 R46, [R1+0x58] ;  /* 0x00005800012e7983 */ /* 0x000f280000100a00 */
[----:B--2---:R-:W2:Y:S04]  /*0380*/  @P0 LDG.E.128 R32, desc[UR8][R2.64] ;  /* 0x0000000802200981 */ /* 0x004ea8000c1e1d00 */
[----:B---3--:R3:W2:Y:S04]  /*0390*/  @P0 LDG.E.128 R28, desc[UR8][R2.64+0x10] ;  /* 0x00001008021c0981 */ /* 0x0086a8000c1e1d00 */
[----:B----4-:R-:W4:Y:S01]  /*03a0*/  @P0 LDG.E.128 R24, desc[UR8][R4.64] ;  /* 0x0000000804180981 */ /* 0x010f22000c1e1d00 */
[----:B------:R-:W-:Y:S01]  /*03b0*/  @P0 LOP3.LUT R0, R0, 0x80, RZ, 0xfc, !PT ;  /* 0x0000008000000812 */ /* 0x000fe200078efcff */
[----:B---3--:R-:W3:Y:S02]  /*03c0*/  LDC.64 R2, c[0x0][0x3d0] ;  /* 0x0000f400ff027b82 */ /* 0x008ee40000000a00 */
[----:B------:R0:W3:Y:S02]  /*03d0*/  @P0 LDG.E.128 R20, desc[UR8][R4.64+0x10] ;  /* 0x0000100804140981 */ /* 0x0000e4000c1e1d00 */
[----:B------:R-:W-:-:S04]  /*03e0*/  @P1 IMAD.WIDE.U32 R8, R0, 0x20, R8 ;  /* 0x0000002000081825 */ /* 0x000fc800078e0008 */
[C---:B------:R-:W-:Y:S01]  /*03f0*/  @P1 IMAD.WIDE.U32 R6, R0.reuse, 0x20, R6 ;  /* 0x0000002000061825 */ /* 0x040fe200078e0006 */
[----:B------:R-:W3:Y:S01]  /*0400*/  @P1 LDG.E.128 R52, desc[UR8][R8.64+0x10] ;  /* 0x0000100808341981 */ /* 0x000ee2000c1e1d00 */
[C---:B------:R-:W-:Y:S01]  /*0410*/  ISETP.GE.U32.AND P2, PT, R17.reuse, 0x180, PT ;  /* 0x000001801100780c */ /* 0x040fe20003f46070 */
[----:B0-----:R-:W0:Y:S02]  /*0420*/  LDC.64 R4, c[0x0][0x3d8] ;  /* 0x0000f600ff047b82 */ /* 0x001e240000000a00 */
[----:B------:R-:W3:Y:S04]  /*0430*/  @P1 LDG.E.128 R56, desc[UR8][R8.64] ;  /* 0x0000000808381981 */ /* 0x000ee8000c1e1d00 */
[----:B------:R-:W3:Y:S04]  /*0440*/  @P1 LDG.E.128 R60, desc[UR8][R6.64+0x10] ;  /* 0x00001008063c1981 */ /* 0x000ee8000c1e1d00 */
[----:B------:R-:W3:Y:S04]  /*0450*/  @P1 LDG.E.128 R64, desc[UR8][R6.64] ;  /* 0x0000000806401981 */ /* 0x000ee8000c1e1d00 */
[----:B--2---:R2:W-:Y:S04]  /*0460*/  @P0 STL.64 [R1+0xe0], R32 ;  /* 0x0000e02001000387 */ /* 0x0045e80000100a00 */
[----:B------:R1:W-:Y:S04]  /*0470*/  @P0 STL.64 [R1+0xe8], R34 ;  /* 0x0000e82201000387 */ /* 0x0003e80000100a00 */
[----:B--2---:R2:W2:Y:S04]  /*0480*/  LDL.64 R32, [R1+0x20] ;  /* 0x0000200001207983 */ /* 0x0044a80000100a00 */
[----:B-1----:R1:W2:Y:S04]  /*0490*/  LDL.64 R34, [R1+0x28] ;  /* 0x0000280001227983 */ /* 0x0022a80000100a00 */
[----:B------:R0:W-:Y:S04]  /*04a0*/  @P0 STL.64 [R1+0xd0], R28 ;  /* 0x0000d01c01000387 */ /* 0x0001e80000100a00 */
[----:B------:R4:W-:Y:S04]  /*04b0*/  @P0 STL.64 [R1+0xd8], R30 ;  /* 0x0000d81e01000387 */ /* 0x0009e80000100a00 */
[----:B0-----:R1:W2:Y:S04]  /*04c0*/  LDL.64 R28, [R1+0x10] ;  /* 0x00001000011c7983 */ /* 0x0012a80000100a00 */
[----:B----4-:R1:W4:Y:S04]  /*04d0*/  LDL.64 R30, [R1+0x18] ;  /* 0x00001800011e7983 */ /* 0x0103280000100a00 */
[----:B------:R0:W-:Y:S04]  /*04e0*/  @P0 STL.64 [R1+0xc0], R24 ;  /* 0x0000c01801000387 */ /* 0x0001e80000100a00 */
[----:B------:R1:W-:Y:S04]  /*04f0*/  @P0 STL.64 [R1+0xc8], R26 ;  /* 0x0000c81a01000387 */ /* 0x0003e80000100a00 */
[----:B0-----:R0:W4:Y:S04]  /*0500*/  LDL.64 R24, [R1] ;  /* 0x0000000001187983 */ /* 0x0011280000100a00 */
[----:B-1----:R0:W4:Y:S01]  /*0510*/  LDL.64 R26, [R1+0x8] ;  /* 0x00000800011a7983 */ /* 0x0021220000100a00 */
[----:B------:R-:W-:Y:S01]  /*0520*/  ISETP.GE.U32.AND P3, PT, R17, 0x200, PT ;  /* 0x000002001100780c */ /* 0x000fe20003f66070 */
[----:B------:R-:W-:-:S04]  /*0530*/  @P1 VIADD R0, R0, 0x80 ;  /* 0x0000008000001836 */ /* 0x000fc80000000000 */
[C---:B------:R-:W-:Y:S01]  /*0540*/  @P2 IMAD.WIDE.U32 R12, R0.reuse, 0x20, R12 ;  /* 0x00000020000c2825 */ /* 0x040fe200078e000c */
[----:B---3--:R1:W-:Y:S03]  /*0550*/  @P0 STL.64 [R1+0xb0], R20 ;  /* 0x0000b01401000387 */ /* 0x0083e60000100a00 */
[C---:B------:R-:W-:Y:S01]  /*0560*/  @P2 IMAD.WIDE.U32 R10, R0.reuse, 0x20, R10 ;  /* 0x00000020000a2825 */ /* 0x040fe200078e000a */
[----:B------:R-:W-:Y:S01]  /*0570*/  @P2 IADD3 R0, PT, PT, R0, 0x80, RZ ;  /* 0x0000008000002810 */ /* 0x000fe20007ffe0ff */
[----:B------:R-:W3:Y:S04]  /*0580*/  @P2 LDG.E.128 R36, desc[UR8][R12.64+0x10] ;  /* 0x000010080c242981 */ /* 0x000ee8000c1e1d00 */
[----:B------:R0:W-:Y:S01]  /*0590*/  @P0 STL.64 [R1+0xb8], R22 ;  /* 0x0000b81601000387 */ /* 0x0001e20000100a00 */
[C---:B------:R-:W-:Y:S01]  /*05a0*/  @P3 IMAD.WIDE.U32 R14, R0.reuse, 0x20, R14 ;  /* 0x00000020000e3825 */ /* 0x040fe200078e000e */
[----:B-1----:R-:W1:Y:S02]  /*05b0*/  LDC.64 R20, c[0x0][0x3d0] ;  /* 0x0000f400ff147b82 */ /* 0x002e640000000a00 */
[----:B------:R-:W3:Y:S01]  /*05c0*/  @P2 LDG.E.128 R40, desc[UR8][R12.64] ;  /* 0x000000080c282981 */ /* 0x000ee2000c1e1d00 */
[----:B------:R-:W-:-:S03]  /*05d0*/  @P3 IMAD.WIDE.U32 R18, R0, 0x20, R18 ;  /* 0x0000002000123825 */ /* 0x000fc600078e0012 */
[----:B------:R-:W3:Y:S02]  /*05e0*/  @P2 LDG.E.128 R44, desc[UR8][R10.64+0x10] ;  /* 0x000010080a2c2981 */ /* 0x000ee4000c1e1d00 */
[----:B0-----:R-:W0:Y:S02]  /*05f0*/  LDC.64 R22, c[0x0][0x3d8] ;  /* 0x0000f600ff167b82 */ /* 0x001e240000000a00 */
[----:B------:R-:W3:Y:S01]  /*0600*/  @P2 LDG.E.128 R48, desc[UR8][R10.64] ;  /* 0x000000080a302981 */ /* 0x000ee2000c1e1d00 */
[----:B------:R-:W-:-:S03]  /*0610*/  ISETP.GE.U32.AND P4, PT, R17, 0x280, PT ;  /* 0x000002801100780c */ /* 0x000fc60003f86070 */
[----:B------:R-:W-:Y:S04]  /*0620*/  @P1 STL.64 [R1+0x70], R52 ;  /* 0x0000703401001387 */ /* 0x000fe80000100a00 */
[----:B------:R-:W-:Y:S04]  /*0630*/  @P1 STL.64 [R1+0x78], R54 ;  /* 0x0000783601001387 */ /* 0x000fe80000100a00 */
[----:B------:R-:W-:Y:S04]  /*0640*/  @P1 STL.64 [R1+0x80], R56 ;  /* 0x0000803801001387 */ /* 0x000fe80000100a00 */
[----:B------:R-:W-:Y:S04]  /*0650*/  @P1 STL.64 [R1+0x88], R58 ;  /* 0x0000883a01001387 */ /* 0x000fe80000100a00 */
[----:B------:R-:W-:Y:S04]  /*0660*/  @P1 STL.64 [R1+0x90], R60 ;  /* 0x0000903c01001387 */ /* 0x000fe80000100a00 */
[----:B------:R-:W-:Y:S04]  /*0670*/  @P1 STL.64 [R1+0x98], R62 ;  /* 0x0000983e01001387 */ /* 0x000fe80000100a00 */
[----:B------:R-:W-:Y:S04]  /*0680*/  @P1 STL.64 [R1+0xa0], R64 ;  /* 0x0000a04001001387 */ /* 0x000fe80000100a00 */
[----:B------:R3:W-:Y:S01]  /*0690*/  @P1 STL.64 [R1+0xa8], R66 ;  /* 0x0000a84201001387 */ /* 0x0007e20000100a00 */
[----:B------:R-:W-:Y:S01]  /*06a0*/  ISETP.GE.U32.AND P1, PT, R17, 0x300, PT ;  /* 0x000003001100780c */ /* 0x000fe20003f26070 */
[----:B------:R-:W-:-:S02]  /*06b0*/  @P3 VIADD R0, R0, 0x80 ;  /* 0x0000008000003836 */ /* 0x000fc40000000000 */
[----:B------:R0:W5:Y:S02]  /*06c0*/  @P3 LDG.E.128 R240, desc[UR8][R18.64+0x10] ;  /* 0x0000100812f03981 */ /* 0x000164000c1e1d00 */
[----:B-1----:R-:W-:-:S04]  /*06d0*/  @P4 IMAD.WIDE.U32 R20, R0, 0x20, R20 ;  /* 0x0000002000144825 */ /* 0x002fc800078e0014 */
[C---:B0-----:R-:W-:Y:S01]  /*06e0*/  @P4 IMAD.WIDE.U32 R22, R0.reuse, 0x20, R22 ;  /* 0x0000002000164825 */ /* 0x041fe200078e0016 */
[----:B------:R-:W-:Y:S01]  /*06f0*/  @P4 IADD3 R0, PT, PT, R0, 0x80, RZ ;  /* 0x0000008000004810 */ /* 0x000fe20007ffe0ff */
[----:B------:R0:W5:Y:S04]  /*0700*/  @P4 LDG.E.128 R236, desc[UR8][R20.64] ;  /* 0x0000000814ec4981 */ /* 0x000168000c1e1d00 */
[C---:B------:R-:W-:Y:S01]  /*0710*/  @P1 IMAD.WIDE.U32 R2, R0.reuse, 0x20, R2 ;  /* 0x0000002000021825 */ /* 0x040fe200078e0002 */
[----:B------:R0:W5:Y:S03]  /*0720*/  @P4 LDG.E.128 R228, desc[UR8][R20.64+0x10] ;  /* 0x0000100814e44981 */ /* 0x000166000c1e1d00 */
[----:B------:R-:W-:Y:S01]  /*0730*/  @P1 IMAD.WIDE.U32 R4, R0, 0x20, R4 ;  /* 0x0000002000041825 */ /* 0x000fe200078e0004 */
[----:B------:R0:W5:Y:S04]  /*0740*/  @P4 LDG.E.128 R224, desc[UR8][R22.64] ;  /* 0x0000000816e04981 */ /* 0x000168000c1e1d00 */
[----:B------:R0:W5:Y:S04]  /*0750*/  @P4 LDG.E.128 R220, desc[UR8][R22.64+0x10] ;  /* 0x0000100816dc4981 */ /* 0x000168000c1e1d00 */
[----:B------:R0:W5:Y:S04]  /*0760*/  @P1 LDG.E.128 R216, desc[UR8][R2.64] ;  /* 0x0000000802d81981 */ /* 0x000168000c1e1d00 */
[----:B------:R0:W5:Y:S04]  /*0770*/  @P1 LDG.E.128 R212, desc[UR8][R2.64+0x10] ;  /* 0x0000100802d41981 */ /* 0x000168000c1e1d00 */
[----:B------:R0:W5:Y:S04]  /*0780*/  @P1 LDG.E.128 R208, desc[UR8][R4.64] ;  /* 0x0000000804d01981 */ /* 0x000168000c1e1d00 */
[----:B------:R0:W5:Y:S04]  /*0790*/  @P1 LDG.E.128 R204, desc[UR8][R4.64+0x10] ;  /* 0x0000100804cc1981 */ /* 0x000168000c1e1d00 */
[----:B--2---:R-:W2:Y:S04]  /*07a0*/  @P3 LDG.E.128 R32, desc[UR8][R14.64] ;  /* 0x000000080e203981 */ /* 0x004ea8000c1e1d00 */
[----:B----4-:R-:W4:Y:S04]  /*07b0*/  @P3 LDG.E.128 R28, desc[UR8][R14.64+0x10] ;  /* 0x000010080e1c3981 */ /* 0x010f28000c1e1d00 */
[----:B------:R-:W4:Y:S04]  /*07c0*/  @P3 LDG.E.128 R24, desc[UR8][R18.64] ;  /* 0x0000000812183981 */ /* 0x000f28000c1e1d00 */
[----:B---3--:R0:W-:Y:S04]  /*07d0*/  @P2 STL.64 [R1+0x30], R36 ;  /* 0x0000302401002387 */ /* 0x0081e80000100a00 */
[----:B------:R0:W-:Y:S04]  /*07e0*/  @P2 STL.64 [R1+0x38], R38 ;  /* 0x0000382601002387 */ /* 0x0001e80000100a00 */
[----:B------:R0:W-:Y:S04]  /*07f0*/  @P2 STL.64 [R1+0x40], R40 ;  /* 0x0000402801002387 */ /* 0x0001e80000100a00 */
[----:B------:R0:W-:Y:S04]  /*0800*/  @P2 STL.64 [R1+0x48], R42 ;  /* 0x0000482a01002387 */ /* 0x0001e80000100a00 */
[----:B------:R0:W-:Y:S04]  /*0810*/  @P2 STL.64 [R1+0x50], R44 ;  /* 0x0000502c01002387 */ /* 0x0001e80000100a00 */
[----:B------:R0:W-:Y:S04]  /*0820*/  @P2 STL.64 [R1+0x58], R46 ;  /* 0x0000582e01002387 */ /* 0x0001e80000100a00 */
[----:B------:R0:W-:Y:S04]  /*0830*/  @P2 STL.64 [R1+0x60], R48 ;  /* 0x0000603001002387 */ /* 0x0001e80000100a00 */
[----:B------:R0:W-:Y:S01]  /*0840*/  @P2 STL.64 [R1+0x68], R50 ;  /* 0x0000683201002387 */ /* 0x0001e20000100a00 */
[----:B------:R-:W-:-:S02]  /*0850*/  ISETP.GE.U32.AND P2, PT, R17, 0x380, PT ;  /* 0x000003801100780c */ /* 0x000fc40003f46070 */
        /* <DEDUP_REMOVED lines=48> */
[----:B------:R-:W-:Y:S01]  /*0b60*/  @P1 VIADD R0, R0, 0x80 ;  /* 0x0000008000001836 */ /* 0x000fe20000000000 */
[----:B--2---:R0:W-:Y:S04]  /*0b70*/  @P3 STL.64 [R1+0x20], R32 ;  /* 0x0000202001003387 */ /* 0x0041e80000100a00 */
[----:B------:R0:W-:Y:S04]  /*0b80*/  @P3 STL.64 [R1+0x28], R34 ;  /* 0x0000282201003387 */ /* 0x0001e80000100a00 */
[----:B----4-:R0:W-:Y:S04]  /*0b90*/  @P3 STL.64 [R1+0x10], R28 ;  /* 0x0000101c01003387 */ /* 0x0101e80000100a00 */
[----:B------:R0:W-:Y:S04]  /*0ba0*/  @P3 STL.64 [R1+0x18], R30 ;  /* 0x0000181e01003387 */ /* 0x0001e80000100a00 */
[----:B------:R0:W-:Y:S04]  /*0bb0*/  @P3 STL.64 [R1], R24 ;  /* 0x0000001801003387 */ /* 0x0001e80000100a00 */
[----:B------:R0:W-:Y:S01]  /*0bc0*/  @P3 STL.64 [R1+0x8], R26 ;  /* 0x0000081a01003387 */ /* 0x0001e20000100a00 */
[----:B------:R-:W-:Y:S05]  /*0bd0*/  @!P2 BRA `(.L_x_6123) ;  /* 0x0000004400c8a947 */ /* 0x000fea0003800000 */
[----:B0-----:R-:W0:Y:S08]  /*0be0*/  LDC.64 R4, c[0x0][0x3d8] ;  /* 0x0000f600ff047b82 */ /* 0x001e300000000a00 */
[----:B------:R-:W1:Y:S01]  /*0bf0*/  LDC.64 R2, c[0x0][0x3d0] ;  /* 0x0000f400ff027b82 */ /* 0x000e620000000a00 */
[----:B0-----:R-:W-:-:S05]  /*0c00*/  IMAD.WIDE.U32 R4, R0, 0x20, R4 ;  /* 0x0000002000047825 */ /* 0x001fca00078e0004 */
[----:B------:R2:W5:Y:S01]  /*0c10*/  LDG.E.128 R192, desc[UR8][R4.64] ;  /* 0x0000000804c07981 */ /* 0x000562000c1e1d00 */
[----:B-1----:R-:W-:-:S03]  /*0c20*/  IMAD.WIDE.U32 R2, R0, 0x20, R2 ;  /* 0x0000002000027825 */ /* 0x002fc600078e0002 */
[----:B------:R2:W5:Y:S04]  /*0c30*/  LDG.E.128 R188, desc[UR8][R4.64+0x10] ;  /* 0x0000100804bc7981 */ /* 0x000568000c1e1d00 */
[----:B------:R2:W5:Y:S04]  /*0c40*/  LDG.E.128 R200, desc[UR8][R2.64] ;  /* 0x0000000802c87981 */ /* 0x000568000c1e1d00 */
[----:B------:R2:W5:Y:S01]  /*0c50*/  LDG.E.128 R196, desc[UR8][R2.64+0x10] ;  /* 0x0000100802c47981 */ /* 0x000562000c1e1d00 */
        /* <DEDUP_REMOVED lines=56> */
[----:B--2---:R-:W-:Y:S06]  /*0fe0*/  BRA `(.L_x_6123) ;  /* 0x0000004000c47947 */ /* 0x004fec0003800000 */
.L_x_6122:
[----:B------:R-:W2:Y:S01]  /*0ff0*/  LDL R148, [R1+0xe0] ;  /* 0x0000e00001947983 */ /* 0x000ea20000100800 */
[----:B------:R-:W0:Y:S03]  /*1000*/  LDC.64 R4, c[0x0][0x3d0] ;  /* 0x0000f400ff047b82 */ /* 0x000e260000000a00 */
[----:B------:R-:W2:Y:S04]  /*1010*/  LDL R149, [R1+0xe4] ;  /* 0x0000e40001957983 */ /* 0x000ea80000100800 */
[----:B------:R-:W2:Y:S04]  /*1020*/  LDL R150, [R1+0xe8] ;  /* 0x0000e80001967983 */ /* 0x000ea80000100800 */
[----:B------:R-:W2:Y:S01]  /*1030*/  LDL R151, [R1+0xec] ;  /* 0x0000ec0001977983 */ /* 0x000ea20000100800 */
[----:B------:R-:W-:Y:S01]  /*1040*/  ISETP.GE.U32.AND P0, PT, R17, 0x80, PT ;  /* 0x000000801100780c */ /* 0x000fe20003f06070 */
[----:B------:R-:W1:Y:S02]  /*1050*/  LDC.64 R6, c[0x0][0x3d8] ;  /* 0x0000f600ff067b82 */ /* 0x000e640000000a00 */
[----:B------:R-:W3:Y:S04]  /*1060*/  LDL R46, [R1+0xd0] ;  /* 0x0000d000012e7983 */ /* 0x000ee80000100800 */
[----:B------:R-:W4:Y:S02]  /*1070*/  LDL R45, [R1+0xd4] ;  /* 0x0000d400012d7983 */ /* 0x000f240000100800 */
[----:B------:R-:W4:Y:S02]  /*1080*/  LDC.64 R8, c[0x0][0x3d0] ;  /* 0x0000f400ff087b82 */ /* 0x000f240000000a00 */
[----:B------:R-:W4:Y:S02]  /*1090*/  LDL R44, [R1+0xd8] ;  /* 0x0000d800012c7983 */ /* 0x000f240000100800 */
[----:B0-----:R-:W-:-:S02]  /*10a0*/  @P0 IMAD.WIDE.U32 R4, R0, 0x20, R4 ;  /* 0x0000002000040825 */ /* 0x001fc400078e0004 */
[----:B------:R-:W4:Y:S02]  /*10b0*/  LDL R43, [R1+0xdc] ;  /* 0x0000dc00012b7983 */ /* 0x000f240000100800 */
[----:B------:R-:W0:Y:S02]  /*10c0*/  @P0 LDC.64 R2, c[0x0][0x440] ;  /* 0x00011000ff020b82 */ /* 0x000e240000000a00 */
[----:B------:R-:W4:Y:S04]  /*10d0*/  LDL R42, [R1+0xc0] ;  /* 0x0000c000012a7983 */ /* 0x000f280000100800 */
        /* <DEDUP_REMOVED lines=16> */
[----:B------:R-:W4:Y:S04]  /*11e0*/  LDL R26, [R1] ;  /* 0x00000000011a7983 */ /* 0x000f280000100800 */
[----:B------:R-:W4:Y:S04]  /*11f0*/  LDL R28, [R1+0x98] ;  /* 0x00009800011c7983 */ /* 0x000f280000100800 */
[----:B------:R-:W4:Y:S04]  /*1200*/  LDL R27, [R1+0x9c] ;  /* 0x00009c00011b7983 */ /* 0x000f280000100800 */
[----:B------:R-:W4:Y:S04]  /*1210*/  LDL R16, [R1+0x44] ;  /* 0x0000440001107983 */ /* 0x000f280000100800 */
[----:B------:R-:W4:Y:S04]  /*1220*/  LDL R22, [R1+0x40] ;  /* 0x0000400001167983 */ /* 0x000f280000100800 */
[----:B------:R-:W4:Y:S04]  /*1230*/  LDL R36, [R1+0xb8] ;  /* 0x0000b80001247983 */ /* 0x000f280000100800 */
[----:B------:R-:W4:Y:S04]  /*1240*/  LDL R35, [R1+0xbc] ;  /* 0x0000bc0001237983 */ /* 0x000f280000100800 */
[----:B------:R-:W4:Y:S04]  /*1250*/  LDL R32, [R1+0xa8] ;  /* 0x0000a80001207983 */ /* 0x000f280000100800 */
[----:B------:R-:W4:Y:S01]  /*1260*/  LDL R31, [R1+0xac] ;  /* 0x0000ac00011f7983 */ /* 0x000f220000100800 */
[C---:B------:R-:W-:Y:S01]  /*1270*/  ISETP.GE.U32.AND P1, PT, R17.reuse, 0x100, PT ;  /* 0x000001001100780c */ /* 0x040fe20003f26070 */
[----:B------:R-:W0:Y:S01]  /*1280*/  LDC.64 R10, c[0x0][0x3d8] ;  /* 0x0000f600ff0a7b82 */ /* 0x000e220000000a00 */
[----:B------:R-:W-:-:S07]  /*1290*/  ISETP.GE.U32.AND P2, PT, R17, 0x180, PT ;  /* 0x000001801100780c */ /* 0x000fce0003f46070 */
[----:B------:R-:W0:Y:S01]  /*12a0*/  LDC.64 R14, c[0x0][0x3d0] ;  /* 0x0000f400ff0e7b82 */ /* 0x000e220000000a00 */
[----:B--2---:R-:W2:Y:S01]  /*12b0*/  @P0 LDG.E.128 R148, desc[UR8][R4.64] ;  /* 0x0000000804940981 */ /* 0x004ea2000c1e1d00 */
[----:B-1----:R-:W-:-:S06]  /*12c0*/  @P0 IMAD.WIDE.U32 R6, R0, 0x20, R6 ;  /* 0x0000002000060825 */ /* 0x002fcc00078e0006 */
[----:B------:R-:W1:Y:S01]  /*12d0*/  @P1 LDC.64 R12, c[0x0][0x440] ;  /* 0x00011000ff0c1b82 */ /* 0x000e620000000a00 */
[----:B--2---:R3:W-:Y:S04]  /*12e0*/  @P0 STL.64 [R1+0xe0], R148 ;  /* 0x0000e09401000387 */ /* 0x0047e80000100a00 */
[----:B------:R2:W-:Y:S01]  /*12f0*/  @P0 STL.64 [R1+0xe8], R150 ;  /* 0x0000e89601000387 */ /* 0x0005e20000100a00 */
[----:B---3--:R-:W-:Y:S01]  /*1300*/  MOV R148, R46 ;  /* 0x0000002e00947202 */ /* 0x008fe20000000f00 */
[----:B----4-:R-:W-:Y:S01]  /*1310*/  IMAD.MOV.U32 R149, RZ, RZ, R45 ;  /* 0x000000ffff957224 */ /* 0x010fe200078e002d */
[----:B------:R-:W-:Y:S01]  /*1320*/  MOV R46, R42 ;  /* 0x0000002a002e7202 */ /* 0x000fe20000000f00 */
[----:B------:R-:W-:Y:S01]  /*1330*/  IMAD.MOV.U32 R45, RZ, RZ, R41 ;  /* 0x000000ffff2d7224 */ /* 0x000fe200078e0029 */
[----:B--2---:R-:W-:Y:S01]  /*1340*/  MOV R150, R44 ;  /* 0x0000002c00967202 */ /* 0x004fe20000000f00 */
[----:B------:R-:W-:Y:S01]  /*1350*/  IMAD.MOV.U32 R151, RZ, RZ, R43 ;  /* 0x000000ffff977224 */ /* 0x000fe200078e002b */
[----:B------:R-:W-:Y:S01]  /*1360*/  MOV R44, R40 ;  /* 0x00000028002c7202 */ /* 0x000fe20000000f00 */
        /* <DEDUP_REMOVED lines=11> */
[----:B------:R2:W3:Y:S01]  /*1420*/  @P0 LDG.E.128 R148, desc[UR8][R4.64+0x10] ;  /* 0x0000100804940981 */ /* 0x0004e2000c1e1d00 */
[----:B------:R-:W-:Y:S01]  /*1430*/  IMAD.MOV.U32 R29, RZ, RZ, R25 ;  /* 0x000000ffff1d7224 */ /* 0x000fe200078e0019 */
[----:B------:R-:W-:Y:S01]  /*1440*/  MOV R30, R24 ;  /* 0x00000018001e7202 */ /* 0x000fe20000000f00 */
[----:B------:R-:W-:Y:S01]  /*1450*/  IMAD.MOV.U32 R25, RZ, RZ, R20 ;  /* 0x000000ffff197224 */ /* 0x000fe200078e0014 */
[----:B------:R-:W-:Y:S01]  /*1460*/  MOV R24, R21 ;  /* 0x0000001500187202 */ /* 0x000fe20000000f00 */
[----:B------:R-:W4:Y:S04]  /*1470*/  LDL R20, [R1+0x84] ;  /* 0x0000840001147983 */ /* 0x000f280000100800 */
[----:B------:R-:W4:Y:S01]  /*1480*/  LDL R21, [R1+0x80] ;  /* 0x0000800001157983 */ /* 0x000f220000100800 */
[----:B------:R-:W-:Y:S01]  /*1490*/  IMAD.MOV.U32 R39, RZ, RZ, R35 ;  /* 0x000000ffff277224 */ /* 0x000fe200078e0023 */
[----:B------:R-:W-:-:S02]  /*14a0*/  MOV R40, R36 ;  /* 0x0000002400287202 */ /* 0x000fc40000000f00 */
[----:B------:R-:W4:Y:S01]  /*14b0*/  @P0 LDG.E.128 R152, desc[UR8][R6.64] ;  /* 0x0000000806980981 */ /* 0x000f22000c1e1d00 */
        /* <DEDUP_REMOVED lines=8> */
[----:B------:R-:W4:Y:S01]  /*1540*/  LDL R18, [R1+0x8c] ;  /* 0x00008c0001127983 */ /* 0x000f220000100800 */
[----:B------:R-:W-:Y:S01]  /*1550*/  IMAD.MOV.U32 R43, RZ, RZ, R37 ;  /* 0x000000ffff2b7224 */ /* 0x000fe200078e0025 */
[----:B------:R-:W-:Y:S01]  /*1560*/  MOV R44, R38 ;  /* 0x00000026002c7202 */ /* 0x000fe20000000f00 */
[----:B------:R-:W-:Y:S01]  /*1570*/  IMAD.MOV.U32 R37, RZ, RZ, R31 ;  /* 0x000000ffff257224 */ /* 0x000fe200078e001f */
[----:B------:R-:W4:Y:S01]  /*1580*/  LDL R19, [R1+0x88] ;  /* 0x0000880001137983 */ /* 0x000f220000100800 */
[----:B------:R-:W-:Y:S01]  /*1590*/  IMAD.MOV.U32 R47, RZ, RZ, R41 ;  /* 0x000000ffff2f7224 */ /* 0x000fe200078e0029 */
[----:B------:R-:W-:Y:S01]  /*15a0*/  MOV R38, R32 ;  /* 0x0000002000267202 */ /* 0x000fe20000000f00 */
[----:B------:R-:W-:Y:S01]  /*15b0*/  IMAD.MOV.U32 R41, RZ, RZ, R35 ;  /* 0x000000ffff297224 */ /* 0x000fe200078e0023 */
[----:B------:R-:W-:Y:S01]  /*15c0*/  MOV R31, R27 ;  /* 0x0000001b001f7202 */ /* 0x000fe20000000f00 */
[----:B------:R-:W-:Y:S01]  /*15d0*/  IMAD.MOV.U32 R27, RZ, RZ, R23 ;  /* 0x000000ffff1b7224 */ /* 0x000fe200078e0017 */
[----:B------:R-:W-:Y:S01]  /*15e0*/  MOV R46, R40 ;  /* 0x00000028002e7202 */ /* 0x000fe20000000f00 */
[----:B------:R-:W-:Y:S01]  /*15f0*/  IMAD.MOV.U32 R45, RZ, RZ, R39 ;  /* 0x000000ffff2d7224 */ /* 0x000fe200078e0027 */
[----:B--2---:R-:W2:Y:S01]  /*1600*/  LDC.64 R4, c[0x0][0x3d0] ;  /* 0x0000f400ff047b82 */ /* 0x004ea20000000a00 */
[----:B---3--:R3:W-:Y:S04]  /*1610*/  @P0 STL.64 [R1+0xd0], R148 ;  /* 0x0000d09401000387 */ /* 0x0087e80000100a00 */
[----:B------:R-:W-:Y:S01]  /*1620*/  @P0 STL.64 [R1+0xd8], R150 ;  /* 0x0000d89601000387 */ /* 0x000fe20000100a00 */
[----:B----4-:R-:W-:-:S03]  /*1630*/  IMAD.MOV.U32 R35, RZ, RZ, R20 ;  /* 0x000000ffff237224 */ /* 0x010fc600078e0014 */
[----:B------:R-:W4:Y:S01]  /*1640*/  LDL R32, [R1+0x30] ;  /* 0x0000300001207983 */ /* 0x000f220000100800 */
[----:B---3--:R-:W-:-:S03]  /*1650*/  MOV R148, R42 ;  /* 0x0000002a00947202 */ /* 0x008fc60000000f00 */
[----:B------:R-:W3:Y:S01]  /*1660*/  LDL R23, [R1+0x34] ;  /* 0x0000340001177983 */ /* 0x000ee20000100800 */
[----:B------:R-:W-:Y:S02]  /*1670*/  MOV R42, R36 ;  /* 0x00000024002a7202 */ /* 0x000fe40000000f00 */
[----:B------:R-:W-:Y:S01]  /*1680*/  MOV R36, R21 ;  /* 0x0000001500247202 */ /* 0x000fe20000000f00 */
[----:B------:R-:W2:Y:S04]  /*1690*/  LDL R20, [R1+0x3c] ;  /* 0x00003c0001147983 */ /* 0x000ea80000100800 */
[----:B------:R-:W2:Y:S04]  /*16a0*/  LDL R21, [R1+0x38] ;  /* 0x0000380001157983 */ /* 0x000ea80000100800 */
[----:B------:R0:W-:Y:S04]  /*16b0*/  @P0 STL.64 [R1+0xc0], R152 ;  /* 0x0000c09801000387 */ /* 0x0001e80000100a00 */
[----:B------:R1:W-:Y:S01]  /*16c0*/  @P0 STL.64 [R1+0xc8], R154 ;  /* 0x0000c89a01000387 */ /* 0x0003e20000100a00 */
[----:B0-----:R-:W-:Y:S01]  /*16d0*/  MOV R152, R148 ;  /* 0x0000009400987202 */ /* 0x001fe20000000f00 */
[----:B------:R-:W-:Y:S01]  /*16e0*/  IMAD.MOV.U32 R153, RZ, RZ, R47 ;  /* 0x000000ffff997224 */ /* 0x000fe200078e002f */
[----:B-1----:R-:W-:Y:S01]  /*16f0*/  MOV R154, R46 ;  /* 0x0000002e009a7202 */ /* 0x002fe20000000f00 */
[----:B------:R-:W-:-:S06]  /*1700*/  IMAD.MOV.U32 R155, RZ, RZ, R45 ;  /* 0x000000ffff9b7224 */ /* 0x000fcc00078e002d */
[----:B------:R0:W2:Y:S01]  /*1710*/  @P0 LDG.E.128 R152, desc[UR8][R6.64+0x10] ;  /* 0x0000100806980981 */ /* 0x0000a2000c1e1d00 */
        /* <DEDUP_REMOVED lines=15> */
[C---:B------:R-:W-:Y:S01]  /*1810*/  @P0 IMAD.WIDE.U32 R2, R0.reuse, 0x20, R2 ;  /* 0x0000002000020825 */ /* 0x040fe200078e0002 */
[----:B------:R-:W-:Y:S01]  /*1820*/  @P0 LOP3.LUT R0, R0, 0x80, RZ, 0xfc, !PT ;  /* 0x0000008000000812 */ /* 0x000fe200078efcff */
[----:B------:R-:W1:Y:S02]  /*1830*/  LDC.64 R18, c[0x0][0x3d8] ;  /* 0x0000f600ff127b82 */ /* 0x000e640000000a00 */
[----:B------:R-:W-:Y:S01]  /*1840*/  IMAD.MOV.U32 R37, RZ, RZ, R33 ;  /* 0x000000ffff257224 */ /* 0x000fe200078e0021 */
[----:B------:R-:W-:Y:S01]  /*1850*/  MOV R150, R44 ;  /* 0x0000002c00967202 */ /* 0x000fe20000000f00 */
[----:B------:R-:W-:Y:S01]  /*1860*/  @P1 IMAD.WIDE.U32 R8, R0, 0x20, R8 ;  /* 0x0000002000081825 */ /* 0x000fe200078e0008 */
[C---:B------:R-:W-:Y:S01]  /*1870*/  ISETP.GE.U32.AND P3, PT, R17.reuse, 0x200, PT ;  /* 0x000002001100780c */ /* 0x040fe20003f66070 */
[----:B------:R-:W5:Y:S02]  /*1880*/  @P0 LD.E.128 R52, desc[UR8][R2.64] ;  /* 0x0000000802340980 */ /* 0x000f64000c101d00 */
[----:B------:R-:W-:Y:S01]  /*1890*/  IMAD.MOV.U32 R149, RZ, RZ, R43 ;  /* 0x000000ffff957224 */ /* 0x000fe200078e002b */
[----:B------:R-:W-:Y:S01]  /*18a0*/  ISETP.GE.U32.AND P4, PT, R17, 0x280, PT ;  /* 0x000002801100780c */ /* 0x000fe20003f86070 */
[----:B------:R0:W5:Y:S01]  /*18b0*/  @P0 LD.E.128 R56, desc[UR8][R2.64+0x10] ;  /* 0x0000100802380980 */ /* 0x000162000c101d00 */
[----:B----4-:R-:W-:Y:S01]  /*18c0*/  MOV R36, R32 ;  /* 0x0000002000247202 */ /* 0x010fe20000000f00 */
[----:B---3--:R-:W-:-:S02]  /*18d0*/  IMAD.MOV.U32 R35, RZ, RZ, R23 ;  /* 0x000000ffff237224 */ /* 0x008fc400078e0017 */
[----:B------:R-:W3:Y:S01]  /*18e0*/  LDL R32, [R1+0x60] ;  /* 0x0000600001207983 */ /* 0x000ee20000100800 */
[----:B--2---:R-:W-:-:S03]  /*18f0*/  IMAD.MOV.U32 R33, RZ, RZ, R20 ;  /* 0x000000ffff217224 */ /* 0x004fc600078e0014 */
[----:B------:R-:W2:Y:S01]  /*1900*/  LDL R23, [R1+0x64] ;  /* 0x0000640001177983 */ /* 0x000ea20000100800 */
[----:B------:R-:W-:-:S03]  /*1910*/  MOV R34, R21 ;  /* 0x0000001500227202 */ /* 0x000fc60000000f00 */
[----:B------:R-:W4:Y:S01]  /*1920*/  LDL R20, [R1+0x6c] ;  /* 0x00006c0001147983 */ /* 0x000f220000100800 */
[----:B------:R-:W-:Y:S01]  /*1930*/  MOV R44, R38 ;  /* 0x00000026002c7202 */ /* 0x000fe20000000f00 */
[----:B------:R-:W-:Y:S01]  /*1940*/  IMAD.MOV.U32 R43, RZ, RZ, R37 ;  /* 0x000000ffff2b7224 */ /* 0x000fe200078e0025 */
[----:B0-----:R-:W0:Y:S01]  /*1950*/  @P3 LDC.64 R6, c[0x0][0x440] ;  /* 0x00011000ff063b82 */ /* 0x001e220000000a00 */
[----:B------:R-:W4:Y:S01]  /*1960*/  LDL R21, [R1+0x68] ;  /* 0x0000680001157983 */ /* 0x000f220000100800 */
[----:B------:R-:W-:-:S05]  /*1970*/  @P1 IMAD.WIDE.U32 R10, R0, 0x20, R10 ;  /* 0x00000020000a1825 */ /* 0x000fca00078e000a */
[----:B------:R-:W4:Y:S01]  /*1980*/  @P1 LDG.E.128 R24, desc[UR8][R10.64+0x10] ;  /* 0x000010080a181981 */ /* 0x000f22000c1e1d00 */
[----:B------:R-:W-:Y:S01]  /*1990*/  @P1 IMAD.WIDE.U32 R12, R0, 0x20, R12 ;  /* 0x00000020000c1825 */ /* 0x000fe200078e000c */
[----:B------:R-:W0:Y:S02]  /*19a0*/  LDC.64 R2, c[0x0][0x3d0] ;  /* 0x0000f400ff027b82 */ /* 0x000e240000000a00 */
[----:B------:R1:W-:Y:S04]  /*19b0*/  @P0 STL.64 [R1+0xb0], R152 ;  /* 0x0000b09801000387 */ /* 0x0003e80000100a00 */
[----:B------:R1:W-:Y:S01]  /*19c0*/  @P0 STL.64 [R1+0xb8], R154 ;  /* 0x0000b89a01000387 */ /* 0x0003e20000100a00 */
[----:B---3--:R-:W-:Y:S01]  /*19d0*/  MOV R38, R32 ;  /* 0x0000002000267202 */ /* 0x008fe20000000f00 */
[----:B-1----:R-:W-:Y:S01]  /*19e0*/  IMAD.MOV.U32 R153, RZ, RZ, R47 ;  /* 0x000000ffff997224 */ /* 0x002fe200078e002f */
[----:B------:R-:W-:Y:S01]  /*19f0*/  MOV R152, R148 ;  /* 0x0000009400987202 */ /* 0x000fe20000000f00 */
[----:B------:R-:W-:Y:S01]  /*1a00*/  IMAD.MOV.U32 R155, RZ, RZ, R45 ;  /* 0x000000ffff9b7224 */ /* 0x000fe200078e002d */
[----:B------:R-:W-:Y:S01]  /*1a10*/  MOV R154, R46 ;  /* 0x0000002e009a7202 */ /* 0x000fe20000000f00 */
[----:B--2---:R-:W-:Y:S01]  /*1a20*/  IMAD.MOV.U32 R37, RZ, RZ, R23 ;  /* 0x000000ffff257224 */ /* 0x004fe200078e0017 */
[----:B------:R-:W-:Y:S01]  /*1a30*/  MOV R148, R42 ;  /* 0x0000002a00947202 */ /* 0x000fe20000000f00 */
[----:B------:R-:W2:Y:S04]  /*1a40*/  LDL R32, [R1+0x58] ;  /* 0x0000580001207983 */ /* 0x000ea80000100800 */
[----:B------:R-:W3:Y:S01]  /*1a50*/  @P1 LDG.E.128 R152, desc[UR8][R8.64] ;  /* 0x0000000808981981 */ /* 0x000ee2000c1e1d00 */
[----:B------:R-:W-:-:S03]  /*1a60*/  MOV R42, R34 ;  /* 0x00000022002a7202 */ /* 0x000fc60000000f00 */
[----:B------:R-:W2:Y:S04]  /*1a70*/  LDL R34, [R1+0x50] ;  /* 0x0000500001227983 */ /* 0x000ea80000100800 */
[----:B------:R-:W2:Y:S01]  /*1a80*/  LDL R23, [R1+0x5c] ;  /* 0x00005c0001177983 */ /* 0x000ea20000100800 */
[----:B------:R-:W-:Y:S02]  /*1a90*/  IMAD.MOV.U32 R45, RZ, RZ, R39 ;  /* 0x000000ffff2d7224 */ /* 0x000fe400078e0027 */
[----:B------:R-:W-:Y:S01]  /*1aa0*/  IMAD.MOV.U32 R47, RZ, RZ, R41 ;  /* 0x000000ffff2f7224 */ /* 0x000fe200078e0029 */
[----:B------:R-:W5:Y:S01]  /*1ab0*/  @P1 LD.E.128 R60, desc[UR8][R12.64] ;  /* 0x000000080c3c1980 */ /* 0x000f62000c101d00 */
[----:B------:R-:W-:-:S03]  /*1ac0*/  IMAD.MOV.U32 R39, RZ, RZ, R33 ;  /* 0x000000ffff277224 */ /* 0x000fc600078e0021 */
[----:B------:R-:W2:Y:S01]  /*1ad0*/  LDL R33, [R1+0x54] ;  /* 0x0000540001217983 */ /* 0x000ea20000100800 */
[----:B------:R-:W-:Y:S01]  /*1ae0*/  MOV R46, R40 ;  /* 0x00000028002e7202 */ /* 0x000fe20000000f00 */
[----:B------:R-:W-:Y:S01]  /*1af0*/  IMAD.MOV.U32 R41, RZ, RZ, R35 ;  /* 0x000000ffff297224 */ /* 0x000fe200078e0023 */
[----:B------:R-:W-:Y:S01]  /*1b00*/  MOV R40, R36 ;  /* 0x0000002400287202 */ /* 0x000fe20000000f00 */
[----:B----4-:R-:W-:Y:S01]  /*1b10*/  IMAD.MOV.U32 R35, RZ, RZ, R20 ;  /* 0x000000ffff237224 */ /* 0x010fe200078e0014 */
[----:B------:R-:W-:Y:S01]  /*1b20*/  MOV R36, R21 ;  /* 0x0000001500247202 */ /* 0x000fe20000000f00 */
[----:B------:R-:W-:Y:S01]  /*1b30*/  @P1 VIADD R0, R0, 0x80 ;  /* 0x0000008000001836 */ /* 0x000fe20000000000 */
[----:B------:R-:W1:Y:S01]  /*1b40*/  @P2 LDC.64 R20, c[0x0][0x440] ;  /* 0x00011000ff142b82 */ /* 0x000e620000000a00 */
[----:B------:R4:W5:Y:S04]  /*1b50*/  @P1 LD.E.128 R64, desc[UR8][R12.64+0x10] ;  /* 0x000010080c401980 */ /* 0x000968000c101d00 */
[----:B---3--:R3:W-:Y:S01]  /*1b60*/  @P1 STL.64 [R1+0xa0], R152 ;  /* 0x0000a09801001387 */ /* 0x0087e20000100a00 */
[----:B------:R-:W-:-:S02]  /*1b70*/  @P2 IMAD.WIDE.U32 R14, R0, 0x20, R14 ;  /* 0x00000020000e2825 */ /* 0x000fc400078e000e */
[----:B----4-:R-:W4:Y:S01]  /*1b80*/  LDC.64 R12, c[0x0][0x3d8] ;  /* 0x0000f600ff0c7b82 */ /* 0x010f220000000a00 */
[----:B------:R0:W-:Y:S01]  /*1b90*/  @P1 STL.64 [R1+0xa8], R154 ;  /* 0x0000a89a01001387 */ /* 0x0001e20000100a00 */
[----:B---3--:R-:W-:Y:S01]  /*1ba0*/  MOV R152, R150 ;  /* 0x0000009600987202 */ /* 0x008fe20000000f00 */
[----:B------:R-:W-:Y:S01]  /*1bb0*/  IMAD.MOV.U32 R153, RZ, RZ, R149 ;  /* 0x000000ffff997224 */ /* 0x000fe200078e0095 */
[----:B0-----:R-:W-:Y:S01]  /*1bc0*/  MOV R154, R148 ;  /* 0x00000094009a7202 */ /* 0x001fe20000000f00 */
[----:B------:R-:W-:-:S06]  /*1bd0*/  IMAD.MOV.U32 R155, RZ, RZ, R47 ;  /* 0x000000ffff9b7224 */ /* 0x000fcc00078e002f */
[----:B------:R0:W3:Y:S01]  /*1be0*/  @P1 LDG.E.128 R152, desc[UR8][R8.64+0x10] ;  /* 0x0000100808981981 */ /* 0x0000e2000c1e1d00 */
[----:B------:R-:W-:Y:S01]  /*1bf0*/  MOV R150, R46 ;  /* 0x0000002e00967202 */ /* 0x000fe20000000f00 */
[----:B------:R-:W-:Y:S01]  /*1c00*/  IMAD.MOV.U32 R47, RZ, RZ, R43 ;  /* 0x000000ffff2f7224 */ /* 0x000fe200078e002b */
[----:B------:R-:W-:Y:S01]  /*1c10*/  MOV R148, R44 ;  /* 0x0000002c00947202 */ /* 0x000fe20000000f00 */
[----:B------:R-:W-:Y:S01]  /*1c20*/  IMAD.MOV.U32 R46, RZ, RZ, R38 ;  /* 0x000000ffff2e7224 */ /* 0x000fe200078e0026 */
[----:B------:R-:W-:Y:S01]  /*1c30*/  MOV R43, R39 ;  /* 0x00000027002b7202 */ /* 0x000fe20000000f00 */
[----:B------:R-:W-:Y:S01]  /*1c40*/  IMAD.MOV.U32 R44, RZ, RZ, R36 ;  /* 0x000000ffff2c7224 */ /* 0x000fe200078e0024 */
[----:B------:R-:W-:Y:S01]  /*1c50*/  MOV R39, R35 ;  /* 0x0000002300277202 */ /* 0x000fe20000000f00 */
[----:B--2---:R-:W-:Y:S01]  /*1c60*/  IMAD.MOV.U32 R38, RZ, RZ, R34 ;  /* 0x000000ffff267224 */ /* 0x004fe200078e0022 */
[----:B------:R-:W-:Y:S01]  /*1c70*/  MOV R35, R23 ;  /* 0x0000001700237202 */ /* 0x000fe20000000f00 */
[----:B------:R-:W-:Y:S01]  /*1c80*/  IMAD.MOV.U32 R36, RZ, RZ, R32 ;  /* 0x000000ffff247224 */ /* 0x000fe200078e0020 */
[----:B------:R-:W2:Y:S01]  /*1c90*/  LDL R23, [R1+0x4c] ;  /* 0x00004c0001177983 */ /* 0x000ea20000100800 */
[----:B------:R-:W-:Y:S01]  /*1ca0*/  IMAD.MOV.U32 R34, RZ, RZ, R22 ;  /* 0x000000ffff227224 */ /* 0x000fe200078e0016 */
[----:B0-----:R-:W0:Y:S01]  /*1cb0*/  LDC.64 R8, c[0x0][0x3d8] ;  /* 0x0000f600ff087b82 */ /* 0x001e220000000a00 */
[----:B------:R-:W-:Y:S01]  /*1cc0*/  IMAD.MOV.U32 R149, RZ, RZ, R45 ;  /* 0x000000ffff957224 */ /* 0x000fe200078e002d */
[----:B------:R-:W4:Y:S04]  /*1cd0*/  LDL R32, [R1+0x48] ;  /* 0x0000480001207983 */ /* 0x000f280000100800 */
[----:B------:R-:W4:Y:S01]  /*1ce0*/  LDL R22, [R1+0x10] ;  /* 0x0000100001167983 */ /* 0x000f220000100800 */
[----:B------:R-:W-:Y:S01]  /*1cf0*/  IMAD.MOV.U32 R156, RZ, RZ, R150 ;  /* 0x000000ffff9c7224 */ /* 0x000fe200078e0096 */
[----:B------:R-:W-:Y:S01]  /*1d00*/  MOV R157, R149 ;  /* 0x00000095009d7202 */ /* 0x000fe20000000f00 */
[----:B------:R-:W-:Y:S01]  /*1d10*/  IMAD.MOV.U32 R158, RZ, RZ, R148 ;  /* 0x000000ffff9e7224 */ /* 0x000fe200078e0094 */
[----:B------:R-:W-:-:S06]  /*1d20*/  MOV R159, R47 ;  /* 0x0000002f009f7202 */ /* 0x000fcc0000000f00 */
[----:B------:R1:W4:Y:S01]  /*1d30*/  @P1 LDG.E.128 R156, desc[UR8][R10.64] ;  /* 0x000000080a9c1981 */ /* 0x000322000c1e1d00 */
[----:B------:R-:W-:Y:S02]  /*1d40*/  MOV R45, R37 ;  /* 0x00000025002d7202 */ /* 0x000fe40000000f00 */
[----:B------:R-:W-:Y:S02]  /*1d50*/  MOV R37, R33 ;  /* 0x0000002100257202 */ /* 0x000fe40000000f00 */
[----:B------:R-:W-:Y:S02]  /*1d60*/  MOV R33, R16 ;  /* 0x0000001000217202 */ /* 0x000fe40000000f00 */
[----:B------:R-:W4:Y:S01]  /*1d70*/  LDL R16, [R1+0x14] ;  /* 0x0000140001107983 */ /* 0x000f220000100800 */
[----:B------:R-:W-:Y:S01]  /*1d80*/  IMAD.MOV.U32 R148, RZ, RZ, R38 ;  /* 0x000000ffff947224 */ /* 0x000fe200078e0026 */
[----:B------:R-:W-:Y:S01]  /*1d90*/  MOV R149, R37 ;  /* 0x0000002500957202 */ /* 0x000fe20000000f00 */
[----:B------:R-:W-:Y:S01]  /*1da0*/  IMAD.MOV.U32 R150, RZ, RZ, R36 ;  /* 0x000000ffff967224 */ /* 0x000fe200078e0024 */
[----:B------:R-:W-:Y:S01]  /*1db0*/  MOV R151, R35 ;  /* 0x0000002300977202 */ /* 0x000fe20000000f00 */
[C---:B------:R-:W-:Y:S01]  /*1dc0*/  @P2 IMAD.WIDE.U32 R18, R0.reuse, 0x20, R18 ;  /* 0x0000002000122825 */ /* 0x040fe200078e0012 */
[----:B-1----:R-:W1:Y:S03]  /*1dd0*/  LDC.64 R10, c[0x0][0x3d0] ;  /* 0x0000f400ff0a7b82 */ /* 0x002e660000000a00 */
[----:B------:R-:W-:Y:S01]  /*1de0*/  @P2 IMAD.WIDE.U32 R20, R0, 0x20, R20 ;  /* 0x0000002000142825 */ /* 0x000fe200078e0014 */
[----:B---3--:R-:W-:Y:S04]  /*1df0*/  @P1 STL.64 [R1+0x90], R152 ;  /* 0x0000909801001387 */ /* 0x008fe80000100a00 */
[----:B------:R3:W-:Y:S04]  /*1e00*/  @P1 STL.64 [R1+0x98], R154 ;  /* 0x0000989a01001387 */ /* 0x0007e80000100a00 */
[----:B------:R0:W4:Y:S04]  /*1e10*/  LDL R36, [R1+0x20] ;  /* 0x0000200001247983 */ /* 0x0001280000100800 */
[----:B------:R0:W4:Y:S01]  /*1e20*/  LDL R37, [R1+0x24] ;  /* 0x0000240001257983 */ /* 0x0001220000100800 */
[----:B---3--:R-:W-:Y:S01]  /*1e30*/  MOV R155, R39 ;  /* 0x00000027009b7202 */ /* 0x008fe20000000f00 */
[----:B------:R-:W-:-:S02]  /*1e40*/  IMAD.MOV.U32 R154, RZ, RZ, R44 ;  /* 0x000000ffff9a7224 */ /* 0x000fc400078e002c */
[----:B------:R3:W3:Y:S01]  /*1e50*/  LDL R38, [R1+0x28] ;  /* 0x0000280001267983 */ /* 0x0006e20000100800 */
[----:B------:R-:W-:-:S03]  /*1e60*/  IMAD.MOV.U32 R44, RZ, RZ, R34 ;  /* 0x000000ffff2c7224 */ /* 0x000fc600078e0022 */
[----:B------:R0:W3:Y:S04]  /*1e70*/  LDL R39, [R1+0x2c] ;  /* 0x00002c0001277983 */ /* 0x0000e80000100800 */
[----:B------:R0:W3:Y:S04]  /*1e80*/  LDL R34, [R1+0x18] ;  /* 0x0000180001227983 */ /* 0x0000e80000100800 */
[----:B------:R0:W3:Y:S01]  /*1e90*/  LDL R35, [R1+0x1c] ;  /* 0x00001c0001237983 */ /* 0x0000e20000100800 */
[----:B------:R-:W-:Y:S01]  /*1ea0*/  IMAD.MOV.U32 R152, RZ, RZ, R46 ;  /* 0x000000ffff987224 */ /* 0x000fe200078e002e */
[----:B--2---:R-:W-:Y:S01]  /*1eb0*/  MOV R47, R23 ;  /* 0x00000017002f7202 */ /* 0x004fe20000000f00 */
[----:B----4-:R-:W-:Y:S01]  /*1ec0*/  IMAD.MOV.U32 R46, RZ, RZ, R32 ;  /* 0x000000ffff2e7224 */ /* 0x010fe200078e0020 */
[----:B------:R-:W-:Y:S01]  /*1ed0*/  @P2 IADD3 R0, PT, PT, R0, 0x80, RZ ;  /* 0x0000008000002810 */ /* 0x000fe20007ffe0ff */
[----:B------:R-:W-:Y:S01]  /*1ee0*/  IMAD.MOV.U32 R32, RZ, RZ, R22 ;  /* 0x000000ffff207224 */ /* 0x000fe200078e0016 */
[----:B------:R-:W2:Y:S01]  /*1ef0*/  @P2 LDG.E.128 R148, desc[UR8][R14.64+0x10] ;  /* 0x000010080e942981 */ /* 0x000ea2000c1e1d00 */
[----:B------:R-:W4:Y:S03]  /*1f00*/  LDC.64 R22, c[0x0][0x3d8] ;  /* 0x0000f600ff167b82 */ /* 0x000f260000000a00 */
[----:B------:R1:W-:Y:S01]  /*1f10*/  @P1 STL.64 [R1+0x70], R24 ;  /* 0x0000701801001387 */ /* 0x0003e20000100a00 */
[----:B------:R-:W-:-:S03]  /*1f20*/  MOV R153, R45 ;  /* 0x0000002d00997202 */ /* 0x000fc60000000f00 */
[----:B------:R0:W-:Y:S04]  /*1f30*/  @P1 STL.64 [R1+0x78], R26 ;  /* 0x0000781a01001387 */ /* 0x0001e80000100a00 */
[----:B------:R0:W-:Y:S04]  /*1f40*/  @P1 STL.64 [R1+0x80], R156 ;  /* 0x0000809c01001387 */ /* 0x0001e80000100a00 */
[----:B------:R0:W-:Y:S01]  /*1f50*/  @P1 STL.64 [R1+0x88], R158 ;  /* 0x0000889e01001387 */ /* 0x0001e20000100a00 */
[----:B------:R-:W-:Y:S01]  /*1f60*/  ISETP.GE.U32.AND P1, PT, R17, 0x300, PT ;  /* 0x000003001100780c */ /* 0x000fe20003f26070 */
[----:B-1----:R-:W1:Y:S01]  /*1f70*/  @P4 LDC.64 R24, c[0x0][0x440] ;  /* 0x00011000ff184b82 */ /* 0x002e620000000a00 */
[----:B------:R-:W-:Y:S01]  /*1f80*/  MOV R45, R33 ;  /* 0x00000021002d7202 */ /* 0x000fe20000000f00 */
[----:B------:R-:W2:Y:S01]  /*1f90*/  @P2 LDG.E.128 R152, desc[UR8][R14.64] ;  /* 0x000000080e982981 */ /* 0x000ea2000c1e1d00 */
[----:B------:R-:W-:Y:S01]  /*1fa0*/  @P3 IMAD.WIDE.U32 R4, R0, 0x20, R4 ;  /* 0x0000002000043825 */ /* 0x000fe200078e0004 */
[----:B------:R-:W-:-:S02]  /*1fb0*/  MOV R33, R16 ;  /* 0x0000001000217202 */ /* 0x000fc40000000f00 */
[----:B------:R-:W2:Y:S01]  /*1fc0*/  @P2 LDG.E.128 R40, desc[UR8][R18.64+0x10] ;  /* 0x0000100812282981 */ /* 0x000ea2000c1e1d00 */
[----:B----4-:R-:W-:-:S03]  /*1fd0*/  @P3 IMAD.WIDE.U32 R22, R0, 0x20, R22 ;  /* 0x0000002000163825 */ /* 0x010fc600078e0016 */
[----:B------:R-:W4:Y:S02]  /*1fe0*/  @P2 LDG.E.128 R44, desc[UR8][R18.64] ;  /* 0x00000008122c2981 */ /* 0x000f24000c1e1d00 */
[----:B0-----:R-:W0:Y:S02]  /*1ff0*/  @P1 LDC.64 R26, c[0x0][0x440] ;  /* 0x00011000ff1a1b82 */ /* 0x001e240000000a00 */
[----:B------:R-:W4:Y:S01]  /*2000*/  @P3 LDG.E.128 R28, desc[UR8][R22.64] ;  /* 0x00000008161c3981 */ /* 0x000f22000c1e1d00 */
[----:B------:R-:W-:-:S03]  /*2010*/  @P3 IMAD.WIDE.U32 R6, R0, 0x20, R6 ;  /* 0x0000002000063825 */ /* 0x000fc600078e0006 */
[----:B------:R0:W5:Y:S01]  /*2020*/  @P3 LDG.E.128 R240, desc[UR8][R22.64+0x10] ;  /* 0x0000100816f03981 */ /* 0x000162000c1e1d00 */
[----:B------:R-:W-:-:S03]  /*2030*/  @P3 VIADD R0, R0, 0x80 ;  /* 0x0000008000003836 */ /* 0x000fc60000000000 */
[----:B------:R0:W5:Y:S01]  /*2040*/  @P3 LD.E.128 R76, desc[UR8][R6.64] ;  /* 0x00000008064c3980 */ /* 0x000162000c101d00 */
[----:B------:R-:W-:-:S03]  /*2050*/  @P4 IMAD.WIDE.U32 R2, R0, 0x20, R2 ;  /* 0x0000002000024825 */ /* 0x000fc600078e0002 */
[----:B------:R0:W5:Y:S01]  /*2060*/  @P3 LD.E.128 R80, desc[UR8][R6.64+0x10] ;  /* 0x0000100806503980 */ /* 0x000162000c101d00 */
[----:B------:R-:W-:-:S03]  /*2070*/  @P4 IMAD.WIDE.U32 R8, R0, 0x20, R8 ;  /* 0x0000002000084825 */ /* 0x000fc600078e0008 */
[----:B------:R0:W5:Y:S01]  /*2080*/  @P4 LDG.E.128 R236, desc[UR8][R2.64] ;  /* 0x0000000802ec4981 */ /* 0x000162000c1e1d00 */
[C---:B-1----:R-:W-:Y:S01]  /*2090*/  @P4 IMAD.WIDE.U32 R24, R0.reuse, 0x20, R24 ;  /* 0x0000002000184825 */ /* 0x042fe200078e0018 */
[----:B------:R-:W-:Y:S02]  /*20a0*/  @P4 IADD3 R0, PT, PT, R0, 0x80, RZ ;  /* 0x0000008000004810 */ /* 0x000fe40007ffe0ff */
[----:B------:R1:W5:Y:S03]  /*20b0*/  @P4 LDG.E.128 R228, desc[UR8][R2.64+0x10] ;  /* 0x0000100802e44981 */ /* 0x000366000c1e1d00 */
[C---:B------:R-:W-:Y:S01]  /*20c0*/  @P1 IMAD.WIDE.U32 R10, R0.reuse, 0x20, R10 ;  /* 0x00000020000a1825 */ /* 0x040fe200078e000a */
[----:B------:R1:W5:Y:S03]  /*20d0*/  @P4 LDG.E.128 R224, desc[UR8][R8.64] ;  /* 0x0000000808e04981 */ /* 0x000366000c1e1d00 */
[C---:B------:R-:W-:Y:S01]  /*20e0*/  @P1 IMAD.WIDE.U32 R12, R0.reuse, 0x20, R12 ;  /* 0x00000020000c1825 */ /* 0x040fe200078e000c */
[----:B------:R1:W5:Y:S03]  /*20f0*/  @P4 LDG.E.128 R220, desc[UR8][R8.64+0x10] ;  /* 0x0000100808dc4981 */ /* 0x000366000c1e1d00 */
[----:B0-----:R-:W-:Y:S01]  /*2100*/  @P1 IMAD.WIDE.U32 R26, R0, 0x20, R26 ;  /* 0x00000020001a1825 */ /* 0x001fe200078e001a */
[----:B------:R1:W5:Y:S04]  /*2110*/  @P4 LD.E.128 R84, desc[UR8][R24.64] ;  /* 0x0000000818544980 */ /* 0x000368000c101d00 */
[----:B------:R1:W5:Y:S04]  /*2120*/  @P4 LD.E.128 R88, desc[UR8][R24.64+0x10] ;  /* 0x0000100818584980 */ /* 0x000368000c101d00 */
[----:B------:R1:W5:Y:S04]  /*2130*/  @P1 LDG.E.128 R216, desc[UR8][R10.64] ;  /* 0x000000080ad81981 */ /* 0x000368000c1e1d00 */
[----:B------:R1:W5:Y:S04]  /*2140*/  @P1 LDG.E.128 R212, desc[UR8][R10.64+0x10] ;  /* 0x000010080ad41981 */ /* 0x000368000c1e1d00 */
[----:B------:R1:W5:Y:S04]  /*2150*/  @P1 LDG.E.128 R208, desc[UR8][R12.64] ;  /* 0x000000080cd01981 */ /* 0x000368000c1e1d00 */
[----:B------:R1:W5:Y:S04]  /*2160*/  @P1 LDG.E.128 R204, desc[UR8][R12.64+0x10] ;  /* 0x000010080ccc1981 */ /* 0x000368000c1e1d00 */
[----:B------:R1:W5:Y:S04]  /*2170*/  @P1 LD.E.128 R92, desc[UR8][R26.64] ;  /* 0x000000081a5c1980 */ /* 0x000368000c101d00 */
[----:B------:R1:W5:Y:S04]  /*2180*/  @P1 LD.E.128 R96, desc[UR8][R26.64+0x10] ;  /* 0x000010081a601980 */ /* 0x000368000c101d00 */
[----:B------:R1:W5:Y:S04]  /*2190*/  @P2 LD.E.128 R68, desc[UR8][R20.64] ;  /* 0x0000000814442980 */ /* 0x000368000c101d00 */
[----:B------:R1:W5:Y:S04]  /*21a0*/  @P2 LD.E.128 R72, desc[UR8][R20.64+0x10] ;  /* 0x0000100814482980 */ /* 0x000368000c101d00 */
[----:B---3--:R-:W3:Y:S04]  /*21b0*/  @P3 LDG.E.128 R36, desc[UR8][R4.64] ;  /* 0x0000000804243981 */ /* 0x008ee8000c1e1d00 */
[----:B------:R-:W3:Y:S04]  /*21c0*/  @P3 LDG.E.128 R32, desc[UR8][R4.64+0x10] ;  /* 0x0000100804203981 */ /* 0x000ee8000c1e1d00 */
[----:B--2---:R1:W-:Y:S04]  /*21d0*/  @P2 STL.64 [R1+0x60], R152 ;  /* 0x0000609801002387 */ /* 0x0043e80000100a00 */
[----:B------:R1:W-:Y:S04]  /*21e0*/  @P2 STL.64 [R1+0x68], R154 ;  /* 0x0000689a01002387 */ /* 0x0003e80000100a00 */
[----:B------:R1:W-:Y:S04]  /*21f0*/  @P2 STL.64 [R1+0x50], R148 ;  /* 0x0000509401002387 */ /* 0x0003e80000100a00 */
[----:B------:R1:W-:Y:S04]  /*2200*/  @P2 STL.64 [R1+0x58], R150 ;  /* 0x0000589601002387 */ /* 0x0003e80000100a00 */
[----:B----4-:R1:W-:Y:S04]  /*2210*/  @P2 STL.64 [R1+0x40], R44 ;  /* 0x0000402c01002387 */ /* 0x0103e80000100a00 */
        /* <DEDUP_REMOVED lines=29> */
[----:B---3--:R1:W-:Y:S04]  /*23f0*/  @P3 STL.64 [R1+0x20], R36 ;  /* 0x0000202401003387 */ /* 0x0083e80000100a00 */
[----:B------:R1:W-:Y:S04]  /*2400*/  @P3 STL.64 [R1+0x28], R38 ;  /* 0x0000282601003387 */ /* 0x0003e80000100a00 */
[----:B------:R1:W-:Y:S04]  /*2410*/  @P3 STL.64 [R1+0x10], R32 ;  /* 0x0000102001003387 */ /* 0x0003e80000100a00 */
[----:B------:R1:W-:Y:S04]  /*2420*/  @P3 STL.64 [R1+0x18], R34 ;  /* 0x0000182201003387 */ /* 0x0003e80000100a00 */
[----:B------:R1:W-:Y:S04]  /*2430*/  @P3 STL.64 [R1], R28 ;  /* 0x0000001c01003387 */ /* 0x0003e80000100a00 */
[----:B------:R1:W-:Y:S01]  /*2440*/  @P3 STL.64 [R1+0x8], R30 ;  /* 0x0000081e01003387 */ /* 0x0003e20000100a00 */
[----:B------:R-:W-:Y:S05]  /*2450*/  @!P2 BRA `(.L_x_6123) ;  /* 0x0000002c00a8a947 */ /* 0x000fea0003800000 */
[----:B------:R-:W0:Y:S08]  /*2460*/  LDC.64 R6, c[0x0][0x440] ;  /* 0x00011000ff067b82 */ /* 0x000e300000000a00 */
[----:B-1----:R-:W1:Y:S08]  /*2470*/  LDC.64 R2, c[0x0][0x3d0] ;  /* 0x0000f400ff027b82 */ /* 0x002e700000000a00 */
[----:B------:R-:W2:Y:S01]  /*2480*/  LDC.64 R4, c[0x0][0x3d8] ;  /* 0x0000f600ff047b82 */ /* 0x000ea20000000a00 */
[----:B0-----:R-:W-:-:S05]  /*2490*/  IMAD.WIDE.U32 R6, R0, 0x20, R6 ;  /* 0x0000002000067825 */ /* 0x001fca00078e0006 */
[----:B------:R3:W5:Y:S01]  /*24a0*/  LD.E.128 R48, desc[UR8][R6.64] ;  /* 0x0000000806307980 */ /* 0x000762000c101d00 */
[----:B-1----:R-:W-:-:S03]  /*24b0*/  IMAD.WIDE.U32 R2, R0, 0x20, R2 ;  /* 0x0000002000027825 */ /* 0x002fc600078e0002 */
[----:B------:R3:W5:Y:S04]  /*24c0*/  LD.E.128 R176, desc[UR8][R6.64+0x10] ;  /* 0x0000100806b07980 */ /* 0x000768000c101d00 */
[----:B------:R3:W5:Y:S01]  /*24d0*/  LDG.E.128 R200, desc[UR8][R2.64] ;  /* 0x0000000802c87981 */ /* 0x000762000c1e1d00 */
[----:B--2---:R-:W-:-:S03]  /*24e0*/  IMAD.WIDE.U32 R4, R0, 0x20, R4 ;  /* 0x0000002000047825 */ /* 0x004fc600078e0004 */
        /* <DEDUP_REMOVED lines=31> */
[----:B---3--:R-:W-:Y:S06]  /*26e0*/  BRA `(.L_x_6123) ;  /* 0x0000002c00047947 */ /* 0x008fec0003800000 */
.L_x_6121:
[----:B------:R-:W0:Y:S02]  /*26f0*/  LDCU.64 UR6, c[0x0][0x440] ;  /* 0x00008800ff0677ac */ /* 0x000e240008000a00 */
[----:B0-----:R-:W-:-:S04]  /*2700*/  UISETP.NE.U32.AND UP0, UPT, UR6, URZ, UPT ;  /* 0x000000ff0600728c */ /* 0x001fc8000bf05070 */
[----:B------:R-:W-:-:S09]  /*2710*/  UISETP.NE.AND.EX UP0, UPT, UR7, URZ, UPT, UP0 ;  /* 0x000000ff0700728c */ /* 0x000fd2000bf05300 */
[----:B------:R-:W-:Y:S05]  /*2720*/  BRA.U !UP0, `(.L_x_6124) ;  /* 0x00000015085c7547 */ /* 0x000fea000b800000 */
        /* <DEDUP_REMOVED lines=12> */
[----:B------:R-:W3:Y:S02]  /*27f0*/  LDL R148, [R1+0xd0] ;  /* 0x0000d00001947983 */ /* 0x000ee40000100800 */
[----:B------:R-:W0:Y:S02]  /*2800*/  @P0 LDC.64 R2, c[0x0][0x438] ;  /* 0x00010e00ff020b82 */ /* 0x000e240000000a00 */
[----:B------:R-:W4:Y:S04]  /*2810*/  LDL R43, [R1+0xc4] ;  /* 0x0000c400012b7983 */ /* 0x000f280000100800 */
        /* <DEDUP_REMOVED lines=27> */
[----:B------:R-:W4:Y:S02]  /*29d0*/  LDC.64 R14, c[0x0][0x3d8] ;  /* 0x0000f600ff0e7b82 */ /* 0x000f240000000a00 */
[----:B--2---:R-:W2:Y:S01]  /*29e0*/  @P0 LDG.E.128 R152, desc[UR8][R4.64] ;  /* 0x0000000804980981 */ /* 0x004ea2000c1e1d00 */
[----:B-1----:R-:W-:Y:S01]  /*29f0*/  @P0 IMAD.WIDE.U32 R6, R0, 0x20, R6 ;  /* 0x0000002000060825 */ /* 0x002fe200078e0006 */
[----:B------:R-:W-:-:S08]  /*2a00*/  ISETP.GE.U32.AND P2, PT, R17, 0x180, PT ;  /* 0x000001801100780c */ /* 0x000fd00003f46070 */
[----:B------:R-:W1:Y:S01]  /*2a10*/  @P1 LDC.64 R12, c[0x0][0x438] ;  /* 0x00010e00ff0c1b82 */ /* 0x000e620000000a00 */
[----:B0-----:R-:W-:-:S04]  /*2a20*/  @P0 IMAD.WIDE.U32 R2, R0, 0x20, R2 ;  /* 0x0000002000020825 */ /* 0x001fc800078e0002 */
[----:B------:R-:W-:-:S03]  /*2a30*/  @P0 IMAD.WIDE.U32 R8, R0, 0x20, R8 ;  /* 0x0000002000080825 */ /* 0x000fc600078e0008 */
[----:B------:R-:W0:Y:S01]  /*2a40*/  @P1 LDC.64 R18, c[0x0][0x440] ;  /* 0x00011000ff121b82 */ /* 0x000e220000000a00 */
[----:B--2---:R3:W-:Y:S04]  /*2a50*/  @P0 STL.64 [R1+0xe0], R152 ;  /* 0x0000e09801000387 */ /* 0x0047e80000100a00 */
[----:B------:R2:W-:Y:S01]  /*2a60*/  @P0 STL.64 [R1+0xe8], R154 ;  /* 0x0000e89a01000387 */ /* 0x0005e20000100a00 */
[----:B------:R-:W-:-:S03]  /*2a70*/  @P0 LOP3.LUT R0, R0, 0x80, RZ, 0xfc, !PT ;  /* 0x0000008000000812 */ /* 0x000fc600078efcff */
[----:B------:R-:W5:Y:S01]  /*2a80*/  @P0 LD.E.128 R100, desc[UR8][R2.64] ;  /* 0x0000000802640980 */ /* 0x000f62000c101d00 */
[----:B---3--:R-:W-:Y:S01]  /*2a90*/  MOV R152, R148 ;  /* 0x0000009400987202 */ /* 0x008fe20000000f00 */
[----:B------:R-:W-:Y:S01]  /*2aa0*/  IMAD.MOV.U32 R153, RZ, RZ, R47 ;  /* 0x000000ffff997224 */ /* 0x000fe200078e002f */
[----:B----4-:R-:W-:Y:S01]  /*2ab0*/  MOV R148, R44 ;  /* 0x0000002c00947202 */ /* 0x010fe20000000f00 */
[----:B------:R-:W-:Y:S01]  /*2ac0*/  IMAD.MOV.U32 R47, RZ, RZ, R43 ;  /* 0x000000ffff2f7224 */ /* 0x000fe200078e002b */
[----:B--2---:R-:W-:Y:S01]  /*2ad0*/  MOV R154, R46 ;  /* 0x0000002e009a7202 */ /* 0x004fe20000000f00 */
[----:B------:R-:W-:Y:S01]  /*2ae0*/  IMAD.MOV.U32 R155, RZ, RZ, R45 ;  /* 0x000000ffff9b7224 */ /* 0x000fe200078e002d */
[----:B------:R-:W-:Y:S01]  /*2af0*/  MOV R46, R42 ;  /* 0x0000002a002e7202 */ /* 0x000fe20000000f00 */
[----:B------:R-:W-:Y:S01]  /*2b00*/  IMAD.MOV.U32 R45, RZ, RZ, R41 ;  /* 0x000000ffff2d7224 */ /* 0x000fe200078e0029 */
[----:B------:R-:W-:Y:S01]  /*2b10*/  MOV R157, R47 ;  /* 0x0000002f009d7202 */ /* 0x000fe20000000f00 */
[----:B------:R-:W-:Y:S01]  /*2b20*/  IMAD.MOV.U32 R156, RZ, RZ, R148 ;  /* 0x000000ffff9c7224 */ /* 0x000fe200078e0094 */
[----:B------:R2:W5:Y:S01]  /*2b30*/  @P0 LD.E.128 R104, desc[UR8][R2.64+0x10] ;  /* 0x0000100802680980 */ /* 0x000562000c101d00 */
[----:B------:R-:W-:Y:S01]  /*2b40*/  IMAD.MOV.U32 R158, RZ, RZ, R46 ;  /* 0x000000ffff9e7224 */ /* 0x000fe200078e002e */
[----:B------:R-:W-:-:S02]  /*2b50*/  MOV R159, R45 ;  /* 0x0000002d009f7202 */ /* 0x000fc40000000f00 */
[----:B------:R3:W4:Y:S04]  /*2b60*/  @P0 LDG.E.128 R152, desc[UR8][R4.64+0x10] ;  /* 0x0000100804980981 */ /* 0x000728000c1e1d00 */
[----:B------:R-:W4:Y:S01]  /*2b70*/  @P0 LDG.E.128 R156, desc[UR8][R6.64] ;  /* 0x00000008069c0981 */ /* 0x000f22000c1e1d00 */
        /* <DEDUP_REMOVED lines=14> */
[----:B------:R-:W-:Y:S01]  /*2c60*/  MOV R151, R43 ;  /* 0x0000002b00977202 */ /* 0x000fe20000000f00 */
[----:B------:R-:W-:Y:S01]  /*2c70*/  IMAD.MOV.U32 R150, RZ, RZ, R42 ;  /* 0x000000ffff967224 */ /* 0x000fe200078e002a */
[----:B--2---:R-:W2:Y:S01]  /*2c80*/  LDC.64 R2, c[0x0][0x3d8] ;  /* 0x0000f600ff027b82 */ /* 0x004ea20000000a00 */
[----:B------:R-:W2:Y:S01]  /*2c90*/  LDL R21, [R1+0x8] ;  /* 0x0000080001157983 */ /* 0x000ea20000100800 */
[----:B------:R-:W-:-:S03]  /*2ca0*/  MOV R149, R41 ;  /* 0x0000002900957202 */ /* 0x000fc60000000f00 */
[----:B------:R-:W2:Y:S01]  /*2cb0*/  LDL R16, [R1+0xc] ;  /* 0x00000c0001107983 */ /* 0x000ea20000100800 */
[----:B------:R-:W-:Y:S01]  /*2cc0*/  MOV R45, R27 ;  /* 0x0000001b002d7202 */ /* 0x000fe20000000f00 */
[----:B------:R-:W-:Y:S01]  /*2cd0*/  @P1 IMAD.WIDE.U32 R10, R0, 0x20, R10 ;  /* 0x00000020000a1825 */ /* 0x000fe200078e000a */
[----:B---3--:R-:W3:Y:S01]  /*2ce0*/  @P2 LDC.64 R4, c[0x0][0x440] ;  /* 0x00011000ff042b82 */ /* 0x008ee20000000a00 */
[----:B------:R-:W3:Y:S01]  /*2cf0*/  LDL R20, [R1] ;  /* 0x0000000001147983 */ /* 0x000ee20000100800 */
[----:B------:R-:W-:Y:S01]  /*2d00*/  MOV R43, R25 ;  /* 0x00000019002b7202 */ /* 0x000fe20000000f00 */
[----:B------:R-:W-:Y:S01]  /*2d10*/  IMAD.MOV.U32 R42, RZ, RZ, R24 ;  /* 0x000000ffff2a7224 */ /* 0x000fe200078e0018 */
[----:B------:R-:W-:Y:S01]  /*2d20*/  MOV R47, R33 ;  /* 0x00000021002f7202 */ /* 0x000fe20000000f00 */
[----:B------:R-:W-:Y:S01]  /*2d30*/  IMAD.MOV.U32 R148, RZ, RZ, R34 ;  /* 0x000000ffff947224 */ /* 0x000fe200078e0022 */
[----:B------:R-:W-:Y:S01]  /*2d40*/  MOV R41, R23 ;  /* 0x0000001700297202 */ /* 0x000fe20000000f00 */
[----:B------:R-:W-:Y:S01]  /*2d50*/  IMAD.MOV.U32 R46, RZ, RZ, R32 ;  /* 0x000000ffff2e7224 */ /* 0x000fe200078e0020 */
[C---:B------:R-:W-:Y:S01]  /*2d60*/  ISETP.GE.U32.AND P3, PT, R17.reuse, 0x200, PT ;  /* 0x000002001100780c */ /* 0x040fe20003f66070 */
[----:B------:R-:W5:Y:S01]  /*2d70*/  @P0 LD.E.128 R52, desc[UR8][R8.64] ;  /* 0x0000000808340980 */ /* 0x000f62000c101d00 */
[----:B------:R-:W-:-:S03]  /*2d80*/  ISETP.GE.U32.AND P4, PT, R17, 0x300, PT ;  /* 0x000003001100780c */ /* 0x000fc60003f86070 */
[----:B------:R4:W5:Y:S01]  /*2d90*/  @P0 LD.E.128 R56, desc[UR8][R8.64+0x10] ;  /* 0x0000100808380980 */ /* 0x000962000c101d00 */
[----:B------:R-:W-:-:S04]  /*2da0*/  @P1 IMAD.WIDE.U32 R14, R0, 0x20, R14 ;  /* 0x00000020000e1825 */ /* 0x000fc800078e000e */
[----:B-1----:R-:W-:-:S04]  /*2db0*/  @P1 IMAD.WIDE.U32 R12, R0, 0x20, R12 ;  /* 0x00000020000c1825 */ /* 0x002fc800078e000c */
[----:B0-----:R-:W-:Y:S01]  /*2dc0*/  @P1 IMAD.WIDE.U32 R18, R0, 0x20, R18 ;  /* 0x0000002000121825 */ /* 0x001fe200078e0012 */
[----:B----4-:R0:W-:Y:S01]  /*2dd0*/  @P0 STL.64 [R1+0xd0], R152 ;  /* 0x0000d09801000387 */ /* 0x0101e20000100a00 */
[----:B------:R-:W1:Y:S03]  /*2de0*/  @P3 LDC.64 R8, c[0x0][0x438] ;  /* 0x00010e00ff083b82 */ /* 0x000e660000000a00 */
[----:B------:R-:W-:Y:S04]  /*2df0*/  @P0 STL.64 [R1+0xd8], R154 ;  /* 0x0000d89a01000387 */ /* 0x000fe80000100a00 */
[----:B------:R-:W4:Y:S01]  /*2e00*/  LDL R25, [R1+0x14] ;  /* 0x0000140001197983 */ /* 0x000f220000100800 */
[----:B0-----:R-:W-:-:S03]  /*2e10*/  IMAD.MOV.U32 R152, RZ, RZ, R44 ;  /* 0x000000ffff987224 */ /* 0x001fc600078e002c */
[----:B------:R-:W4:Y:S01]  /*2e20*/  LDL R27, [R1+0x1c] ;  /* 0x00001c00011b7983 */ /* 0x000f220000100800 */
[----:B------:R-:W-:-:S03]  /*2e30*/  IMAD.MOV.U32 R44, RZ, RZ, R26 ;  /* 0x000000ffff2c7224 */ /* 0x000fc600078e001a */
[----:B------:R-:W4:Y:S04]  /*2e40*/  LDL R26, [R1+0x18] ;  /* 0x00001800011a7983 */ /* 0x000f280000100800 */
[----:B------:R-:W4:Y:S04]  /*2e50*/  LDL R24, [R1+0x10] ;  /* 0x0000100001187983 */ /* 0x000f280000100800 */
[----:B------:R0:W-:Y:S04]  /*2e60*/  @P0 STL.64 [R1+0xc0], R156 ;  /* 0x0000c09c01000387 */ /* 0x0001e80000100a00 */
[----:B------:R0:W-:Y:S01]  /*2e70*/  @P0 STL.64 [R1+0xc8], R158 ;  /* 0x0000c89e01000387 */ /* 0x0001e20000100a00 */
[----:B------:R-:W-:Y:S01]  /*2e80*/  IMAD.MOV.U32 R33, RZ, RZ, R22 ;  /* 0x000000ffff217224 */ /* 0x000fe200078e0016 */
[----:B--2---:R-:W-:Y:S01]  /*2e90*/  MOV R34, R21 ;  /* 0x0000001500227202 */ /* 0x004fe20000000f00 */
[----:B---3--:R-:W-:Y:S01]  /*2ea0*/  IMAD.MOV.U32 R32, RZ, RZ, R20 ;  /* 0x000000ffff207224 */ /* 0x008fe200078e0014 */
[----:B------:R-:W2:Y:S01]  /*2eb0*/  @P2 LDC.64 R22, c[0x0][0x438] ;  /* 0x00010e00ff162b82 */ /* 0x000ea20000000a00 */
[----:B------:R-:W-:Y:S01]  /*2ec0*/  @P1 IADD3 R0, PT, PT, R0, 0x80, RZ ;  /* 0x0000008000001810 */ /* 0x000fe20007ffe0ff */
[----:B------:R-:W5:Y:S01]  /*2ed0*/  @P1 LD.E.128 R108, desc[UR8][R12.64] ;  /* 0x000000080c6c1980 */ /* 0x000f62000c101d00 */
[----:B0-----:R-:W-:Y:S01]  /*2ee0*/  MOV R156, R152 ;  /* 0x00000098009c7202 */ /* 0x001fe20000000f00 */
[----:B------:R-:W-:-:S02]  /*2ef0*/  IMAD.MOV.U32 R157, RZ, RZ, R151 ;  /* 0x000000ffff9d7224 */ /* 0x000fc400078e0097 */
[----:B------:R-:W5:Y:S01]  /*2f00*/  @P1 LD.E.128 R112, desc[UR8][R12.64+0x10] ;  /* 0x000010080c701980 */ /* 0x000f62000c101d00 */
[----:B------:R-:W-:Y:S01]  /*2f10*/  MOV R158, R150 ;  /* 0x00000096009e7202 */ /* 0x000fe20000000f00 */
[----:B------:R-:W-:Y:S01]  /*2f20*/  IMAD.MOV.U32 R159, RZ, RZ, R149 ;  /* 0x000000ffff9f7224 */ /* 0x000fe200078e0095 */
[----:B------:R-:W0:Y:S01]  /*2f30*/  LDC.64 R20, c[0x0][0x3d0] ;  /* 0x0000f400ff147b82 */ /* 0x000e220000000a00 */
[----:B------:R-:W5:Y:S04]  /*2f40*/  @P1 LD.E.128 R60, desc[UR8][R18.64] ;  /* 0x00000008123c1980 */ /* 0x000f68000c101d00 */
[----:B------:R3:W4:Y:S01]  /*2f50*/  @P0 LDG.E.128 R156, desc[UR8][R6.64+0x10] ;  /* 0x00001008069c0981 */ /* 0x000722000c1e1d00 */
        /* <DEDUP_REMOVED lines=16> */
[----:B------:R-:W4:Y:S01]  /*3060*/  LDL R36, [R1+0x60] ;  /* 0x0000600001247983 */ /* 0x000f220000100800 */
[----:B---3--:R-:W3:Y:S03]  /*3070*/  LDC.64 R6, c[0x0][0x3d0] ;  /* 0x0000f400ff067b82 */ /* 0x008ee60000000a00 */
[----:B------:R-:W3:Y:S04]  /*3080*/  LDL R35, [R1+0x64] ;  /* 0x0000640001237983 */ /* 0x000ee80000100800 */
[----:B------:R-:W3:Y:S01]  /*3090*/  LDL R31, [R1+0x68] ;  /* 0x00006800011f7983 */ /* 0x000ee20000100800 */
[C---:B--2---:R-:W-:Y:S01]  /*30a0*/  @P2 IMAD.WIDE.U32 R22, R0.reuse, 0x20, R22 ;  /* 0x0000002000162825 */ /* 0x044fe200078e0016 */
[----:B------:R-:W2:Y:S02]  /*30b0*/  @P3 LDC.64 R12, c[0x0][0x440] ;  /* 0x00011000ff0c3b82 */ /* 0x000ea40000000a00 */
[----:B------:R-:W2:Y:S01]  /*30c0*/  LDL R30, [R1+0x6c] ;  /* 0x00006c00011e7983 */ /* 0x000ea20000100800 */
[----:B0-----:R-:W-:-:S03]  /*30d0*/  @P2 IMAD.WIDE.U32 R20, R0, 0x20, R20 ;  /* 0x0000002000142825 */ /* 0x001fc600078e0014 */
[----:B------:R-:W5:Y:S01]  /*30e0*/  @P1 LD.E.128 R64, desc[UR8][R18.64+0x10] ;  /* 0x0000100812401980 */ /* 0x000f62000c101d00 */
[----:B------:R-:W-:-:S03]  /*30f0*/  @P2 IMAD.WIDE.U32 R2, R0, 0x20, R2 ;  /* 0x0000002000022825 */ /* 0x000fc600078e0002 */
[----:B------:R-:W5:Y:S01]  /*3100*/  @P2 LD.E.128 R116, desc[UR8][R22.64] ;  /* 0x0000000816742980 */ /* 0x000f62000c101d00 */
[----:B------:R-:W-:-:S03]  /*3110*/  @P2 IMAD.WIDE.U32 R4, R0, 0x20, R4 ;  /* 0x0000002000042825 */ /* 0x000fc600078e0004 */
[----:B------:R-:W5:Y:S04]  /*3120*/  @P2 LD.E.128 R120, desc[UR8][R22.64+0x10] ;  /* 0x0000100816782980 */ /* 0x000f68000c101d00 */
[----:B----4-:R0:W-:Y:S04]  /*3130*/  @P0 STL.64 [R1+0xb0], R156 ;  /* 0x0000b09c01000387 */ /* 0x0101e80000100a00 */
[----:B------:R4:W-:Y:S01]  /*3140*/  @P0 STL.64 [R1+0xb8], R158 ;  /* 0x0000b89e01000387 */ /* 0x0009e20000100a00 */
[----:B------:R-:W-:-:S03]  /*3150*/  @P2 VIADD R0, R0, 0x80 ;  /* 0x0000008000002836 */ /* 0x000fc60000000000 */
[----:B------:R-:W5:Y:S01]  /*3160*/  @P2 LD.E.128 R68, desc[UR8][R4.64] ;  /* 0x0000000804442980 */ /* 0x000f62000c101d00 */
[----:B0-----:R-:W-:Y:S01]  /*3170*/  MOV R156, R152 ;  /* 0x00000098009c7202 */ /* 0x001fe20000000f00 */
[----:B------:R-:W-:Y:S02]  /*3180*/  IMAD.MOV.U32 R157, RZ, RZ, R151 ;  /* 0x000000ffff9d7224 */ /* 0x000fe400078e0097 */
[----:B------:R-:W5:Y:S01]  /*3190*/  @P2 LD.E.128 R72, desc[UR8][R4.64+0x10] ;  /* 0x0000100804482980 */ /* 0x000f62000c101d00 */
[----:B----4-:R-:W-:Y:S01]  /*31a0*/  MOV R158, R150 ;  /* 0x00000096009e7202 */ /* 0x010fe20000000f00 */
[----:B------:R-:W-:-:S06]  /*31b0*/  IMAD.MOV.U32 R159, RZ, RZ, R149 ;  /* 0x000000ffff9f7224 */ /* 0x000fcc00078e0095 */
        /* <DEDUP_REMOVED lines=14> */
[----:B---3--:R-:W-:Y:S01]  /*32a0*/  IMAD.MOV.U32 R39, RZ, RZ, R35 ;  /* 0x000000ffff277224 */ /* 0x008fe200078e0023 */
[----:B------:R-:W-:Y:S01]  /*32b0*/  MOV R38, R31 ;  /* 0x0000001f00267202 */ /* 0x000fe20000000f00 */
[----:B--2---:R-:W-:Y:S01]  /*32c0*/  IMAD.MOV.U32 R37, RZ, RZ, R30 ;  /* 0x000000ffff257224 */ /* 0x004fe200078e001e */
[----:B------:R-:W2:Y:S04]  /*32d0*/  LDL R36, [R1+0x50] ;  /* 0x0000500001247983 */ /* 0x000ea80000100800 */
[----:B------:R-:W3:Y:S04]  /*32e0*/  LDL R35, [R1+0x54] ;  /* 0x0000540001237983 */ /* 0x000ee80000100800 */
[----:B------:R-:W3:Y:S04]  /*32f0*/  LDL R31, [R1+0x58] ;  /* 0x00005800011f7983 */ /* 0x000ee80000100800 */
[----:B------:R-:W3:Y:S04]  /*3300*/  LDL R30, [R1+0x5c] ;  /* 0x00005c00011e7983 */ /* 0x000ee80000100800 */
[----:B----4-:R0:W-:Y:S04]  /*3310*/  @P1 STL.64 [R1+0xa0], R156 ;  /* 0x0000a09c01001387 */ /* 0x0101e80000100a00 */
[----:B------:R4:W-:Y:S01]  /*3320*/  @P1 STL.64 [R1+0xa8], R158 ;  /* 0x0000a89e01001387 */ /* 0x0009e20000100a00 */
[----:B0-----:R-:W-:Y:S01]  /*3330*/  MOV R156, R152 ;  /* 0x00000098009c7202 */ /* 0x001fe20000000f00 */
[----:B------:R-:W-:Y:S01]  /*3340*/  IMAD.MOV.U32 R157, RZ, RZ, R151 ;  /* 0x000000ffff9d7224 */ /* 0x000fe200078e0097 */
[----:B----4-:R-:W-:Y:S01]  /*3350*/  MOV R158, R150 ;  /* 0x00000096009e7202 */ /* 0x010fe20000000f00 */
[----:B------:R-:W-:Y:S01]  /*3360*/  IMAD.MOV.U32 R159, RZ, RZ, R149 ;  /* 0x000000ffff9f7224 */ /* 0x000fe200078e0095 */
[----:B------:R-:W-:Y:S01]  /*3370*/  MOV R152, R148 ;  /* 0x0000009400987202 */ /* 0x000fe20000000f00 */
[----:B------:R-:W-:Y:S01]  /*3380*/  IMAD.MOV.U32 R151, RZ, RZ, R47 ;  /* 0x000000ffff977224 */ /* 0x000fe200078e002f */
[----:B------:R-:W-:Y:S01]  /*3390*/  MOV R150, R46 ;  /* 0x0000002e00967202 */ /* 0x000fe20000000f00 */
[----:B------:R-:W-:Y:S01]  /*33a0*/  IMAD.MOV.U32 R149, RZ, RZ, R45 ;  /* 0x000000ffff957224 */ /* 0x000fe200078e002d */
[----:B------:R-:W-:Y:S01]  /*33b0*/  MOV R148, R44 ;  /* 0x0000002c00947202 */ /* 0x000fe20000000f00 */
[----:B------:R-:W-:Y:S01]  /*33c0*/  IMAD.MOV.U32 R47, RZ, RZ, R43 ;  /* 0x000000ffff2f7224 */ /* 0x000fe200078e002b */
[----:B------:R0:W4:Y:S01]  /*33d0*/  @P1 LDG.E.128 R156, desc[UR8][R10.64+0x10] ;  /* 0x000010080a9c1981 */ /* 0x000122000c1e1d00 */
[----:B------:R-:W-:Y:S01]  /*33e0*/  MOV R46, R42 ;  /* 0x0000002a002e7202 */ /* 0x000fe20000000f00 */
[----:B------:R-:W-:Y:S01]  /*33f0*/  IMAD.MOV.U32 R45, RZ, RZ, R41 ;  /* 0x000000ffff2d7224 */ /* 0x000fe200078e0029 */
[----:B------:R-:W-:Y:S01]  /*3400*/  MOV R44, R40 ;  /* 0x00000028002c7202 */ /* 0x000fe20000000f00 */
[----:B------:R-:W-:Y:S01]  /*3410*/  IMAD.MOV.U32 R43, RZ, RZ, R39 ;  /* 0x000000ffff2b7224 */ /* 0x000fe200078e0027 */
[----:B------:R-:W-:Y:S01]  /*3420*/  MOV R42, R38 ;  /* 0x00000026002a7202 */ /* 0x000fe20000000f00 */
[----:B------:R-:W-:Y:S01]  /*3430*/  IMAD.MOV.U32 R41, RZ, RZ, R37 ;  /* 0x000000ffff297224 */ /* 0x000fe200078e0025 */
[----:B--2---:R-:W-:Y:S01]  /*3440*/  MOV R40, R36 ;  /* 0x0000002400287202 */ /* 0x004fe20000000f00 */
[----:B---3--:R-:W-:Y:S01]  /*3450*/  IMAD.MOV.U32 R39, RZ, RZ, R35 ;  /* 0x000000ffff277224 */ /* 0x008fe200078e0023 */
[----:B------:R-:W-:Y:S01]  /*3460*/  MOV R38, R31 ;  /* 0x0000001f00267202 */ /* 0x000fe20000000f00 */
[----:B------:R-:W-:Y:S01]  /*3470*/  IMAD.MOV.U32 R37, RZ, RZ, R30 ;  /* 0x000000ffff257224 */ /* 0x000fe200078e001e */
[----:B------:R-:W-:Y:S01]  /*3480*/  MOV R36, R29 ;  /* 0x0000001d00247202 */ /* 0x000fe20000000f00 */
[----:B------:R-:W-:Y:S01]  /*3490*/  IMAD.MOV.U32 R35, RZ, RZ, R28 ;  /* 0x000000ffff237224 */ /* 0x000fe200078e001c */
[----:B------:R-:W2:Y:S01]  /*34a0*/  LDL R31, [R1+0x38] ;  /* 0x00003800011f7983 */ /* 0x000ea20000100800 */
[----:B------:R-:W-:Y:S01]  /*34b0*/  MOV R153, R151 ;  /* 0x0000009700997202 */ /* 0x000fe20000000f00 */
[----:B------:R-:W-:Y:S01]  /*34c0*/  IMAD.MOV.U32 R154, RZ, RZ, R150 ;  /* 0x000000ffff9a7224 */ /* 0x000fe200078e0096 */
[----:B------:R-:W-:Y:S01]  /*34d0*/  MOV R155, R149 ;  /* 0x00000095009b7202 */ /* 0x000fe20000000f00 */
[----:B------:R-:W3:Y:S01]  /*34e0*/  LDL R30, [R1+0x3c] ;  /* 0x00003c00011e7983 */ /* 0x000ee20000100800 */
[----:B------:R-:W-:Y:S01]  /*34f0*/  @P3 IMAD.WIDE.U32 R6, R0, 0x20, R6 ;  /* 0x0000002000063825 */ /* 0x000fe200078e0006 */
[----:B0-----:R-:W0:Y:S02]  /*3500*/  LDC.64 R10, c[0x0][0x3d8] ;  /* 0x0000f600ff0a7b82 */ /* 0x001e240000000a00 */
[----:B------:R-:W3:Y:S04]  /*3510*/  LDL R29, [R1+0x40] ;  /* 0x00004000011d7983 */ /* 0x000ee80000100800 */
[----:B------:R-:W3:Y:S04]  /*3520*/  LDL R28, [R1+0x44] ;  /* 0x00004400011c7983 */ /* 0x000ee80000100800 */
[----:B------:R-:W3:Y:S01]  /*3530*/  @P1 LDG.E.128 R152, desc[UR8][R14.64+0x10] ;  /* 0x000010080e981981 */ /* 0x000ee2000c1e1d00 */
[----:B------:R-:W-:Y:S01]  /*3540*/  MOV R149, R43 ;  /* 0x0000002b00957202 */ /* 0x000fe20000000f00 */
[----:B------:R-:W-:-:S02]  /*3550*/  IMAD.MOV.U32 R150, RZ, RZ, R42 ;  /* 0x000000ffff967224 */ /* 0x000fc400078e002a */
[----:B------:R-:W3:Y:S04]  /*3560*/  @P3 LDG.E.128 R24, desc[UR8][R6.64+0x10] ;  /* 0x0000100806183981 */ /* 0x000ee8000c1e1d00 */
[----:B----4-:R4:W-:Y:S04]  /*3570*/  @P1 STL.64 [R1+0x90], R156 ;  /* 0x0000909c01001387 */ /* 0x0109e80000100a00 */
[----:B------:R1:W-:Y:S01]  /*3580*/  @P1 STL.64 [R1+0x98], R158 ;  /* 0x0000989e01001387 */ /* 0x0003e20000100a00 */
[----:B------:R-:W-:Y:S01]  /*3590*/  MOV R43, R37 ;  /* 0x00000025002b7202 */ /* 0x000fe20000000f00 */
[----:B----4-:R-:W-:Y:S01]  /*35a0*/  IMAD.MOV.U32 R156, RZ, RZ, R148 ;  /* 0x000000ffff9c7224 */ /* 0x010fe200078e0094 */
[----:B------:R-:W-:Y:S01]  /*35b0*/  MOV R157, R47 ;  /* 0x0000002f009d7202 */ /* 0x000fe20000000f00 */
[----:B------:R-:W-:Y:S01]  /*35c0*/  IMAD.MOV.U32 R148, RZ, RZ, R44 ;  /* 0x000000ffff947224 */ /* 0x000fe200078e002c */
[----:B------:R-:W-:Y:S01]  /*35d0*/  MOV R47, R41 ;  /* 0x00000029002f7202 */ /* 0x000fe20000000f00 */
[----:B-1----:R-:W-:Y:S01]  /*35e0*/  IMAD.MOV.U32 R158, RZ, RZ, R46 ;  /* 0x000000ffff9e7224 */ /* 0x002fe200078e002e */
[----:B------:R-:W-:Y:S01]  /*35f0*/  MOV R159, R45 ;  /* 0x0000002d009f7202 */ /* 0x000fe20000000f00 */
[----:B------:R-:W-:Y:S01]  /*3600*/  IMAD.MOV.U32 R44, RZ, RZ, R40 ;  /* 0x000000ffff2c7224 */ /* 0x000fe200078e0028 */
[----:B------:R-:W-:Y:S01]  /*3610*/  MOV R45, R39 ;  /* 0x00000027002d7202 */ /* 0x000fe20000000f00 */
[----:B------:R-:W-:Y:S01]  /*3620*/  IMAD.MOV.U32 R46, RZ, RZ, R38 ;  /* 0x000000ffff2e7224 */ /* 0x000fe200078e0026 */
[----:B--2---:R-:W-:Y:S01]  /*3630*/  MOV R38, R31 ;  /* 0x0000001f00267202 */ /* 0x004fe20000000f00 */
[----:B---3--:R-:W-:Y:S01]  /*3640*/  IMAD.MOV.U32 R39, RZ, RZ, R30 ;  /* 0x000000ffff277224 */ /* 0x008fe200078e001e */
[----:B------:R-:W-:Y:S01]  /*3650*/  MOV R40, R29 ;  /* 0x0000001d00287202 */ /* 0x000fe20000000f00 */
[----:B------:R-:W2:Y:S01]  /*3660*/  LDL R30, [R1+0x28] ;  /* 0x00002800011e7983 */ /* 0x000ea20000100800 */
[----:B------:R-:W-:-:S03]  /*3670*/  IMAD.MOV.U32 R41, RZ, RZ, R28 ;  /* 0x000000ffff297224 */ /* 0x000fc600078e001c */
[----:B------:R-:W2:Y:S04]  /*3680*/  LDL R28, [R1+0x20] ;  /* 0x00002000011c7983 */ /* 0x000ea80000100800 */
[----:B------:R-:W2:Y:S04]  /*3690*/  LDL R29, [R1+0x24] ;  /* 0x00002400011d7983 */ /* 0x000ea80000100800 */
[----:B------:R-:W2:Y:S04]  /*36a0*/  LDL R31, [R1+0x2c] ;  /* 0x00002c00011f7983 */ /* 0x000ea80000100800 */
[----:B------:R1:W3:Y:S01]  /*36b0*/  @P1 LDG.E.128 R156, desc[UR8][R14.64] ;  /* 0x000000080e9c1981 */ /* 0x0002e2000c1e1d00 */
[----:B------:R-:W-:-:S03]  /*36c0*/  IMAD.MOV.U32 R37, RZ, RZ, R35 ;  /* 0x000000ffff257224 */ /* 0x000fc600078e0023 */
[----:B------:R-:W4:Y:S04]  /*36d0*/  LDL R35, [R1+0x4c] ;  /* 0x00004c0001237983 */ /* 0x000f280000100800 */
[----:B------:R-:W4:Y:S01]  /*36e0*/  LDL R42, [R1+0x48] ;  /* 0x00004800012a7983 */ /* 0x000f220000100800 */
[----:B------:R-:W-:-:S03]  /*36f0*/  IMAD.MOV.U32 R151, RZ, RZ, R47 ;  /* 0x000000ffff977224 */ /* 0x000fc600078e002f */
[----:B--2---:R-:W2:Y:S01]  /*3700*/  @P3 LDG.E.128 R28, desc[UR8][R6.64] ;  /* 0x00000008061c3981 */ /* 0x004ea2000c1e1d00 */
[----:B-1----:R-:W1:Y:S03]  /*3710*/  LDC.64 R14, c[0x0][0x3d0] ;  /* 0x0000f400ff0e7b82 */ /* 0x002e660000000a00 */
[----:B---3--:R-:W-:Y:S04]  /*3720*/  @P1 STL.64 [R1+0x80], R156 ;  /* 0x0000809c01001387 */ /* 0x008fe80000100a00 */
[----:B------:R-:W-:Y:S04]  /*3730*/  @P1 STL.64 [R1+0x88], R158 ;  /* 0x0000889e01001387 */ /* 0x000fe80000100a00 */
[----:B------:R-:W-:Y:S04]  /*3740*/  @P1 STL.64 [R1+0x70], R152 ;  /* 0x0000709801001387 */ /* 0x000fe80000100a00 */
[----:B------:R-:W-:Y:S01]  /*3750*/  @P1 STL.64 [R1+0x78], R154 ;  /* 0x0000789a01001387 */ /* 0x000fe20000100a00 */
[----:B------:R-:W-:-:S02]  /*3760*/  ISETP.GE.U32.AND P1, PT, R17, 0x280, PT ;  /* 0x000002801100780c */ /* 0x000fc40003f26070 */
[----:B------:R-:W-:Y:S01]  /*3770*/  MOV R47, R43 ;  /* 0x0000002b002f7202 */ /* 0x000fe20000000f00 */
[----:B----4-:R-:W-:Y:S01]  /*3780*/  IMAD.MOV.U32 R43, RZ, RZ, R35 ;  /* 0x000000ffff2b7224 */ /* 0x010fe200078e0023 */
[----:B------:R-:W3:Y:S04]  /*3790*/  @P2 LDG.E.128 R148, desc[UR8][R20.64] ;  /* 0x0000000814942981 */ /* 0x000ee8000c1e1d00 */
[----:B------:R4:W3:Y:S01]  /*37a0*/  @P2 LDG.E.128 R44, desc[UR8][R20.64+0x10] ;  /* 0x00001008142c2981 */ /* 0x0008e2000c1e1d00 */
[----:B------:R-:W-:Y:S01]  /*37b0*/  MOV R35, R16 ;  /* 0x0000001000237202 */ /* 0x000fe20000000f00 */
[C---:B0-----:R-:W-:Y:S02]  /*37c0*/  @P3 IMAD.WIDE.U32 R10, R0.reuse, 0x20, R10 ;  /* 0x00000020000a3825 */ /* 0x041fe400078e000a */
[----:B------:R0:W-:Y:S01]  /*37d0*/  @P3 STL.64 [R1+0x10], R24 ;  /* 0x0000101801003387 */ /* 0x0001e20000100a00 */
[----:B------:R-:W1:Y:S03]  /*37e0*/  @P1 LDC.64 R18, c[0x0][0x438] ;  /* 0x00010e00ff121b82 */ /* 0x000e660000000a00 */
[----:B------:R0:W-:Y:S04]  /*37f0*/  @P3 STL.64 [R1+0x18], R26 ;  /* 0x0000181a01003387 */ /* 0x0001e80000100a00 */
[----:B------:R-:W3:Y:S01]  /*3800*/  @P2 LDG.E.128 R40, desc[UR8][R2.64] ;  /* 0x0000000802282981 */ /* 0x000ee2000c1e1d00 */
[----:B----4-:R-:W4:Y:S03]  /*3810*/  LDC.64 R20, c[0x0][0x3d8] ;  /* 0x0000f600ff147b82 */ /* 0x010f260000000a00 */
[----:B------:R0:W3:Y:S04]  /*3820*/  @P2 LDG.E.128 R36, desc[UR8][R2.64+0x10] ;  /* 0x0000100802242981 */ /* 0x0000e8000c1e1d00 */
[----:B------:R-:W3:Y:S01]  /*3830*/  @P3 LDG.E.128 R32, desc[UR8][R10.64] ;  /* 0x000000080a203981 */ /* 0x000ee2000c1e1d00 */
[----:B------:R-:W4:Y:S01]  /*3840*/  @P1 LDC.64 R22, c[0x0][0x440] ;  /* 0x00011000ff161b82 */ /* 0x000f220000000a00 */
[----:B------:R-:W-:-:S02]  /*3850*/  @P3 IMAD.WIDE.U32 R8, R0, 0x20, R8 ;  /* 0x0000002000083825 */ /* 0x000fc400078e0008 */
[----:B------:R1:W5:Y:S02]  /*3860*/  @P3 LDG.E.128 R240, desc[UR8][R10.64+0x10] ;  /* 0x000010080af03981 */ /* 0x000364000c1e1d00 */
[----:B------:R-:W-:-:S03]  /*3870*/  @P3 IMAD.WIDE.U32 R12, R0, 0x20, R12 ;  /* 0x00000020000c3825 */ /* 0x000fc600078e000c */
[----:B0-----:R-:W0:Y:S08]  /*3880*/  LDC.64 R24, c[0x0][0x3d0] ;  /* 0x0000f400ff187b82 */ /* 0x001e300000000a00 */
[----:B------:R-:W0:Y:S08]  /*3890*/  @P4 LDC.64 R26, c[0x0][0x438] ;  /* 0x00010e00ff1a4b82 */ /* 0x000e300000000a00 */
[----:B------:R-:W0:Y:S01]  /*38a0*/  @P4 LDC.64 R2, c[0x0][0x440] ;  /* 0x00011000ff024b82 */ /* 0x000e220000000a00 */
[----:B------:R-:W-:Y:S01]  /*38b0*/  @P3 IADD3 R0, PT, PT, R0, 0x80, RZ ;  /* 0x0000008000003810 */ /* 0x000fe20007ffe0ff */
[----:B------:R0:W5:Y:S04]  /*38c0*/  @P3 LD.E.128 R124, desc[UR8][R8.64] ;  /* 0x00000008087c3980 */ /* 0x000168000c101d00 */
[C---:B-1----:R-:W-:Y:S01]  /*38d0*/  @P1 IMAD.WIDE.U32 R14, R0.reuse, 0x20, R14 ;  /* 0x00000020000e1825 */ /* 0x042fe200078e000e */
[----:B------:R1:W5:Y:S03]  /*38e0*/  @P3 LD.E.128 R128, desc[UR8][R8.64+0x10] ;  /* 0x0000100808803980 */ /* 0x000366000c101d00 */
[C---:B------:R-:W-:Y:S01]  /*38f0*/  @P1 IMAD.WIDE.U32 R18, R0.reuse, 0x20, R18 ;  /* 0x0000002000121825 */ /* 0x040fe200078e0012 */
[----:B------:R1:W5:Y:S03]  /*3900*/  @P3 LD.E.128 R76, desc[UR8][R12.64] ;  /* 0x000000080c4c3980 */ /* 0x000366000c101d00 */
[C---:B----4-:R-:W-:Y:S01]  /*3910*/  @P1 IMAD.WIDE.U32 R20, R0.reuse, 0x20, R20 ;  /* 0x0000002000141825 */ /* 0x050fe200078e0014 */
[----:B------:R1:W5:Y:S03]  /*3920*/  @P3 LD.E.128 R80, desc[UR8][R12.64+0x10] ;  /* 0x000010080c503980 */ /* 0x000366000c101d00 */
[C---:B------:R-:W-:Y:S01]  /*3930*/  @P1 IMAD.WIDE.U32 R22, R0.reuse, 0x20, R22 ;  /* 0x0000002000161825 */ /* 0x040fe200078e0016 */
[----:B------:R1:W5:Y:S03]  /*3940*/  @P1 LDG.E.128 R236, desc[UR8][R14.64] ;  /* 0x000000080eec1981 */ /* 0x000366000c1e1d00 */
[----:B------:R-:W-:Y:S01]  /*3950*/  @P1 VIADD R0, R0, 0x80 ;  /* 0x0000008000001836 */ /* 0x000fe20000000000 */
[----:B------:R1:W5:Y:S03]  /*3960*/  @P1 LDG.E.128 R228, desc[UR8][R14.64+0x10] ;  /* 0x000010080ee41981 */ /* 0x000366000c1e1d00 */
[C---:B0-----:R-:W-:Y:S01]  /*3970*/  @P4 IMAD.WIDE.U32 R24, R0.reuse, 0x20, R24 ;  /* 0x0000002000184825 */ /* 0x041fe200078e0018 */
[----:B------:R1:W5:Y:S03]  /*3980*/  @P1 LD.E.128 R132, desc[UR8][R18.64] ;  /* 0x0000000812841980 */ /* 0x000366000c101d00 */
[C---:B------:R-:W-:Y:S01]  /*3990*/  @P4 IMAD.WIDE.U32 R26, R0.reuse, 0x20, R26 ;  /* 0x00000020001a4825 */ /* 0x040fe200078e001a */
[----:B------:R1:W5:Y:S03]  /*39a0*/  @P4 LDG.E.128 R216, desc[UR8][R24.64] ;  /* 0x0000000818d84981 */ /* 0x000366000c1e1d00 */
[C---:B------:R-:W-:Y:S01]  /*39b0*/  @P4 IMAD.WIDE.U32 R2, R0.reuse, 0x20, R2 ;  /* 0x0000002000024825 */ /* 0x040fe200078e0002 */
[----:B------:R1:W5:Y:S04]  /*39c0*/  @P4 LDG.E.128 R212, desc[UR8][R24.64+0x10] ;  /* 0x0000100818d44981 */ /* 0x000368000c1e1d00 */
[----:B------:R1:W5:Y:S04]  /*39d0*/  @P4 LD.E.128 R140, desc[UR8][R26.64] ;  /* 0x000000081a8c4980 */ /* 0x000368000c101d00 */
[----:B------:R1:W5:Y:S04]  /*39e0*/  @P4 LD.E.128 R144, desc[UR8][R26.64+0x10] ;  /* 0x000010081a904980 */ /* 0x000368000c101d00 */
[----:B------:R1:W5:Y:S04]  /*39f0*/  @P4 LD.E.128 R92, desc[UR8][R2.64] ;  /* 0x00000008025c4980 */ /* 0x000368000c101d00 */
[----:B------:R1:W5:Y:S04]  /*3a00*/  @P4 LD.E.128 R96, desc[UR8][R2.64+0x10] ;  /* 0x0000100802604980 */ /* 0x000368000c101d00 */
[----:B------:R1:W5:Y:S04]  /*3a10*/  @P1 LD.E.128 R136, desc[UR8][R18.64+0x10] ;  /* 0x0000100812881980 */ /* 0x000368000c101d00 */
[----:B------:R1:W5:Y:S04]  /*3a20*/  @P1 LDG.E.128 R224, desc[UR8][R20.64] ;  /* 0x0000000814e01981 */ /* 0x000368000c1e1d00 */
[----:B------:R1:W5:Y:S04]  /*3a30*/  @P1 LDG.E.128 R220, desc[UR8][R20.64+0x10] ;  /* 0x0000100814dc1981 */ /* 0x000368000c1e1d00 */
[----:B------:R1:W5:Y:S04]  /*3a40*/  @P1 LD.E.128 R84, desc[UR8][R22.64] ;  /* 0x0000000816541980 */ /* 0x000368000c101d00 */
[----:B------:R1:W5:Y:S04]  /*3a50*/  @P1 LD.E.128 R88, desc[UR8][R22.64+0x10] ;  /* 0x0000100816581980 */ /* 0x000368000c101d00 */
[----:B--2---:R0:W-:Y:S02]  /*3a60*/  @P3 STL.64 [R1+0x20], R28 ;  /* 0x0000201c01003387 */ /* 0x0041e40000100a00 */
[----:B0-----:R-:W0:Y:S02]  /*3a70*/  LDC.64 R28, c[0x0][0x3d8] ;  /* 0x0000f600ff1c7b82 */ /* 0x001e240000000a00 */
[----:B0-----:R-:W-:-:S05]  /*3a80*/  @P4 IMAD.WIDE.U32 R28, R0, 0x20, R28 ;  /* 0x00000020001c4825 */ /* 0x001fca00078e001c */
[----:B------:R1:W5:Y:S04]  /*3a90*/  @P4 LDG.E.128 R208, desc[UR8][R28.64] ;  /* 0x000000081cd04981 */ /* 0x000368000c1e1d00 */
[----:B------:R1:W5:Y:S04]  /*3aa0*/  @P4 LDG.E.128 R204, desc[UR8][R28.64+0x10] ;  /* 0x000010081ccc4981 */ /* 0x000368000c1e1d00 */
[----:B------:R1:W-:Y:S04]  /*3ab0*/  @P3 STL.64 [R1+0x28], R30 ;  /* 0x0000281e01003387 */ /* 0x0003e80000100a00 */
[----:B---3--:R1:W-:Y:S04]  /*3ac0*/  @P2 STL.64 [R1+0x60], R148 ;  /* 0x0000609401002387 */ /* 0x0083e80000100a00 */
[----:B------:R1:W-:Y:S04]  /*3ad0*/  @P2 STL.64 [R1+0x68], R150 ;  /* 0x0000689601002387 */ /* 0x0003e80000100a00 */
[----:B------:R1:W-:Y:S04]  /*3ae0*/  @P2 STL.64 [R1+0x50], R44 ;  /* 0x0000502c01002387 */ /* 0x0003e80000100a00 */
[----:B------:R1:W-:Y:S04]  /*3af0*/  @P2 STL.64 [R1+0x58], R46 ;  /* 0x0000582e01002387 */ /* 0x0003e80000100a00 */
[----:B------:R1:W-:Y:S04]  /*3b00*/  @P2 STL.64 [R1+0x40], R40 ;  /* 0x0000402801002387 */ /* 0x0003e80000100a00 */
[----:B------:R1:W-:Y:S04]  /*3b10*/  @P2 STL.64 [R1+0x48], R42 ;  /* 0x0000482a01002387 */ /* 0x0003e80000100a00 */
[----:B------:R1:W-:Y:S04]  /*3b20*/  @P2 STL.64 [R1+0x30], R36 ;  /* 0x0000302401002387 */ /* 0x0003e80000100a00 */
[----:B------:R1:W-:Y:S04]  /*3b30*/  @P2 STL.64 [R1+0x38], R38 ;  /* 0x0000382601002387 */ /* 0x0003e80000100a00 */
[----:B------:R1:W-:Y:S04]  /*3b40*/  @P3 STL.64 [R1], R32 ;  /* 0x0000002001003387 */ /* 0x0003e80000100a00 */
[----:B------:R1:W-:Y:S01]  /*3b50*/  @P3 STL.64 [R1+0x8], R34 ;  /* 0x0000082201003387 */ /* 0x0003e20000100a00 */
[----:B------:R-:W-:-:S02]  /*3b60*/  ISETP.GE.U32.AND P1, PT, R17, 0x380, PT ;  /* 0x000003801100780c */ /* 0x000fc40003f26070 */
[----:B------:R-:W-:-:S11]  /*3b70*/  @P4 IADD3 R0, PT, PT, R0, 0x80, RZ ;  /* 0x0000008000004810 */ /* 0x000fd60007ffe0ff */
[----:B-1----:R-:W-:Y:S05]  /*3b80*/  @!P1 BRA `(.L_x_6123) ;  /* 0x0000001400dc9947 */ /* 0x002fea0003800000 */
[----:B------:R-:W0:Y:S08]  /*3b90*/  LDC.64 R8, c[0x0][0x440] ;  /* 0x00011000ff087b82 */ /* 0x000e300000000a00 */
[----:B------:R-:W1:Y:S08]  /*3ba0*/  LDC.64 R2, c[0x0][0x3d0] ;  /* 0x0000f400ff027b82 */ /* 0x000e700000000a00 */
[----:B------:R-:W2:Y:S08]  /*3bb0*/  LDC.64 R4, c[0x0][0x438] ;  /* 0x00010e00ff047b82 */ /* 0x000eb00000000a00 */
[----:B------:R-:W3:Y:S01]  /*3bc0*/  LDC.64 R6, c[0x0][0x3d8] ;  /* 0x0000f600ff067b82 */ /* 0x000ee20000000a00 */
[----:B0-----:R-:W-:-:S05]  /*3bd0*/  IMAD.WIDE.U32 R8, R0, 0x20, R8 ;  /* 0x0000002000087825 */ /* 0x001fca00078e0008 */
[----:B------:R4:W5:Y:S01]  /*3be0*/  LD.E.128 R48, desc[UR8][R8.64] ;  /* 0x0000000808307980 */ /* 0x000962000c101d00 */
[----:B-1----:R-:W-:-:S03]  /*3bf0*/  IMAD.WIDE.U32 R2, R0, 0x20, R2 ;  /* 0x0000002000027825 */ /* 0x002fc600078e0002 */
[----:B------:R4:W5:Y:S04]  /*3c00*/  LD.E.128 R176, desc[UR8][R8.64+0x10] ;  /* 0x0000100808b07980 */ /* 0x000968000c101d00 */
[----:B------:R4:W5:Y:S01]  /*3c10*/  LDG.E.128 R200, desc[UR8][R2.64] ;  /* 0x0000000802c87981 */ /* 0x000962000c1e1d00 */
[----:B--2---:R-:W-:-:S03]  /*3c20*/  IMAD.WIDE.U32 R4, R0, 0x20, R4 ;  /* 0x0000002000047825 */ /* 0x004fc600078e0004 */
[----:B------:R4:W5:Y:S04]  /*3c30*/  LDG.E.128 R196, desc[UR8][R2.64+0x10] ;  /* 0x0000100802c47981 */ /* 0x000968000c1e1d00 */
[----:B------:R4:W5:Y:S01]  /*3c40*/  LD.E.128 R180, desc[UR8][R4.64] ;  /* 0x0000000804b47980 */ /* 0x000962000c101d00 */
[----:B---3--:R-:W-:-:S03]  /*3c50*/  IMAD.WIDE.U32 R6, R0, 0x20, R6 ;  /* 0x0000002000067825 */ /* 0x008fc600078e0006 */
[----:B------:R4:W5:Y:S04]  /*3c60*/  LD.E.128 R184, desc[UR8][R4.64+0x10] ;  /* 0x0000100804b87980 */ /* 0x000968000c101d00 */
[----:B------:R4:W5:Y:S04]  /*3c70*/  LDG.E.128 R192, desc[UR8][R6.64] ;  /* 0x0000000806c07981 */ /* 0x000968000c1e1d00 */
[----:B------:R4:W5:Y:S01]  /*3c80*/  LDG.E.128 R188, desc[UR8][R6.64+0x10] ;  /* 0x0000100806bc7981 */ /* 0x000962000c1e1d00 */
[----:B------:R-:W-:Y:S05]  /*3c90*/  BRA `(.L_x_6123) ;  /* 0x0000001400987947 */ /* 0x000fea0003800000 */
.L_x_6124:
        /* <DEDUP_REMOVED lines=49> */
[----:B---3--:R-:W-:Y:S01]  /*3fb0*/  IMAD.MOV.U32 R148, RZ, RZ, R46 ;  /* 0x000000ffff947224 */ /* 0x008fe200078e002e */
[----:B----4-:R-:W-:Y:S01]  /*3fc0*/  MOV R149, R45 ;  /* 0x0000002d00957202 */ /* 0x010fe20000000f00 */
[----:B--2---:R-:W-:Y:S01]  /*3fd0*/  IMAD.MOV.U32 R150, RZ, RZ, R44 ;  /* 0x000000ffff967224 */ /* 0x004fe200078e002c */
[----:B------:R-:W-:-:S06]  /*3fe0*/  MOV R151, R43 ;  /* 0x0000002b00977202 */ /* 0x000fcc0000000f00 */
[----:B------:R2:W3:Y:S01]  /*3ff0*/  @P0 LDG.E.128 R148, desc[UR8][R2.64+0x10] ;  /* 0x0000100802940981 */ /* 0x0004e2000c1e1d00 */
        /* <DEDUP_REMOVED lines=8> */
[----:B0-----:R-:W-:Y:S01]  /*4080*/  @P0 IMAD.WIDE.U32 R4, R0, 0x20, R4 ;  /* 0x0000002000040825 */ /* 0x001fe200078e0004 */
[----:B--2---:R-:W0:Y:S04]  /*4090*/  LDC.64 R2, c[0x0][0x3d0] ;  /* 0x0000f400ff027b82 */ /* 0x004e280000000a00 */
[----:B------:R-:W2:Y:S01]  /*40a0*/  @P0 LDG.E.128 R152, desc[UR8][R6.64] ;  /* 0x0000000806980981 */ /* 0x000ea2000c1e1d00 */
        /* <DEDUP_REMOVED lines=17> */
[----:B------:R-:W-:-:S03]  /*41c0*/  IMAD.MOV.U32 R44, RZ, RZ, R36 ;  /* 0x000000ffff2c7224 */ /* 0x000fc600078e0024 */
[----:B------:R-:W4:Y:S04]  /*41d0*/  LDL R20, [R1+0x14] ;  /* 0x0000140001147983 */ /* 0x000f280000100800 */
[----:B------:R-:W4:Y:S04]  /*41e0*/  LDL R19, [R1+0x18] ;  /* 0x0000180001137983 */ /* 0x000f280000100800 */
[----:B------:R-:W4:Y:S01]  /*41f0*/  LDL R18, [R1+0x1c] ;  /* 0x00001c0001127983 */ /* 0x000f220000100800 */
[----:B------:R-:W-:Y:S02]  /*4200*/  @P0 LOP3.LUT R0, R0, 0x80, RZ, 0xfc, !PT ;  /* 0x0000008000000812 */ /* 0x000fe400078efcff */
[C---:B------:R-:W-:Y:S01]  /*4210*/  ISETP.GE.U32.AND P3, PT, R17.reuse, 0x200, PT ;  /* 0x000002001100780c */ /* 0x040fe20003f66070 */
[----:B------:R-:W5:Y:S01]  /*4220*/  @P0 LD.E.128 R100, desc[UR8][R4.64] ;  /* 0x0000000804640980 */ /* 0x000f62000c101d00 */
[----:B------:R-:W-:-:S03]  /*4230*/  ISETP.GE.U32.AND P4, PT, R17, 0x280, PT ;  /* 0x000002801100780c */ /* 0x000fc60003f86070 */
[----:B------:R1:W5:Y:S04]  /*4240*/  @P0 LD.E.128 R104, desc[UR8][R4.64+0x10] ;  /* 0x0000100804680980 */ /* 0x000368000c101d00 */
[----:B---3--:R3:W-:Y:S01]  /*4250*/  @P0 STL.64 [R1+0xd0], R148 ;  /* 0x0000d09401000387 */ /* 0x0087e20000100a00 */
[----:B------:R-:W-:Y:S01]  /*4260*/  MOV R47, R39 ;  /* 0x00000027002f7202 */ /* 0x000fe20000000f00 */
[----:B------:R-:W-:Y:S01]  /*4270*/  IMAD.MOV.U32 R46, RZ, RZ, R38 ;  /* 0x000000ffff2e7224 */ /* 0x000fe200078e0026 */
[----:B------:R-:W-:Y:S01]  /*4280*/  MOV R45, R37 ;  /* 0x00000025002d7202 */ /* 0x000fe20000000f00 */
[----:B------:R0:W-:Y:S01]  /*4290*/  @P0 STL.64 [R1+0xd8], R150 ;  /* 0x0000d89601000387 */ /* 0x0001e20000100a00 */
[----:B------:R-:W-:Y:S01]  /*42a0*/  MOV R43, R35 ;  /* 0x00000023002b7202 */ /* 0x000fe20000000f00 */
[----:B------:R-:W-:Y:S01]  /*42b0*/  @P1 IMAD.WIDE.U32 R8, R0, 0x20, R8 ;  /* 0x0000002000081825 */ /* 0x000fe200078e0008 */
[----:B-1----:R-:W1:Y:S01]  /*42c0*/  @P3 LDC.64 R4, c[0x0][0x438] ;  /* 0x00010e00ff043b82 */ /* 0x002e620000000a00 */
[----:B------:R-:W4:Y:S01]  /*42d0*/  LDL R36, [R1+0x88] ;  /* 0x0000880001247983 */ /* 0x000f220000100800 */
[----:B------:R-:W-:Y:S01]  /*42e0*/  MOV R39, R31 ;  /* 0x0000001f00277202 */ /* 0x000fe20000000f00 */
[----:B------:R-:W-:Y:S01]  /*42f0*/  IMAD.MOV.U32 R31, RZ, RZ, R27 ;  /* 0x000000ffff1f7224 */ /* 0x000fe200078e001b */
[----:B---3--:R-:W-:Y:S01]  /*4300*/  MOV R149, R41 ;  /* 0x0000002900957202 */ /* 0x008fe20000000f00 */
[----:B------:R-:W-:Y:S01]  /*4310*/  IMAD.MOV.U32 R148, RZ, RZ, R40 ;  /* 0x000000ffff947224 */ /* 0x000fe200078e0028 */
[----:B------:R-:W3:Y:S01]  /*4320*/  LDL R38, [R1+0x80] ;  /* 0x0000800001267983 */ /* 0x000ee20000100800 */
[----:B0-----:R-:W-:-:S03]  /*4330*/  IMAD.MOV.U32 R150, RZ, RZ, R42 ;  /* 0x000000ffff967224 */ /* 0x001fc600078e002a */
[----:B------:R-:W3:Y:S04]  /*4340*/  LDL R37, [R1+0x84] ;  /* 0x0000840001257983 */ /* 0x000ee80000100800 */
[----:B------:R-:W3:Y:S04]  /*4350*/  LDL R27, [R1+0x8c] ;  /* 0x00008c00011b7983 */ /* 0x000ee80000100800 */
[----:B--2---:R0:W-:Y:S04]  /*4360*/  @P0 STL.64 [R1+0xc0], R152 ;  /* 0x0000c09801000387 */ /* 0x0041e80000100a00 */
[----:B------:R2:W-:Y:S01]  /*4370*/  @P0 STL.64 [R1+0xc8], R154 ;  /* 0x0000c89a01000387 */ /* 0x0005e20000100a00 */
[----:B0-----:R-:W-:Y:S01]  /*4380*/  MOV R152, R150 ;  /* 0x0000009600987202 */ /* 0x001fe20000000f00 */
[----:B------:R-:W-:Y:S01]  /*4390*/  IMAD.MOV.U32 R153, RZ, RZ, R149 ;  /* 0x000000ffff997224 */ /* 0x000fe200078e0095 */
[----:B--2---:R-:W-:Y:S01]  /*43a0*/  MOV R154, R148 ;  /* 0x00000094009a7202 */ /* 0x004fe20000000f00 */
[----:B------:R-:W-:-:S06]  /*43b0*/  IMAD.MOV.U32 R155, RZ, RZ, R47 ;  /* 0x000000ffff9b7224 */ /* 0x000fcc00078e002f */
[----:B------:R0:W2:Y:S01]  /*43c0*/  @P0 LDG.E.128 R152, desc[UR8][R6.64+0x10] ;  /* 0x0000100806980981 */ /* 0x0000a2000c1e1d00 */
[----:B------:R-:W-:Y:S01]  /*43d0*/  IMAD.MOV.U32 R40, RZ, RZ, R32 ;  /* 0x000000ffff287224 */ /* 0x000fe200078e0020 */
[----:B------:R-:W-:-:S04]  /*43e0*/  MOV R148, R44 ;  /* 0x0000002c00947202 */ /* 0x000fc80000000f00 */
[----:B------:R-:W-:Y:S01]  /*43f0*/  MOV R44, R40 ;  /* 0x00000028002c7202 */ /* 0x000fe20000000f00 */
[----:B------:R-:W-:Y:S01]  /*4400*/  IMAD.MOV.U32 R42, RZ, RZ, R34 ;  /* 0x000000ffff2a7224 */ /* 0x000fe200078e0022 */
[----:B------:R-:W-:Y:S01]  /*4410*/  MOV R150, R46 ;  /* 0x0000002e00967202 */ /* 0x000fe20000000f00 */
[----:B------:R-:W-:Y:S01]  /*4420*/  IMAD.MOV.U32 R47, RZ, RZ, R43 ;  /* 0x000000ffff2f7224 */ /* 0x000fe200078e002b */
[----:B------:R-:W-:Y:S01]  /*4430*/  MOV R41, R33 ;  /* 0x0000002100297202 */ /* 0x000fe20000000f00 */
[----:B------:R-:W-:Y:S01]  /*4440*/  IMAD.MOV.U32 R149, RZ, RZ, R45 ;  /* 0x000000ffff957224 */ /* 0x000fe200078e002d */
[----:B0-----:R-:W0:Y:S01]  /*4450*/  LDC.64 R6, c[0x0][0x3d0] ;  /* 0x0000f400ff067b82 */ /* 0x001e220000000a00 */
[----:B----4-:R-:W-:Y:S02]  /*4460*/  MOV R40, R36 ;  /* 0x0000002400287202 */ /* 0x010fe40000000f00 */
[----:B------:R-:W4:Y:S01]  /*4470*/  LDL R36, [R1+0x68] ;  /* 0x0000680001247983 */ /* 0x000f220000100800 */
[----:B------:R-:W-:Y:S01]  /*4480*/  MOV R46, R42 ;  /* 0x0000002a002e7202 */ /* 0x000fe20000000f00 */
[----:B------:R-:W-:Y:S01]  /*4490*/  IMAD.MOV.U32 R43, RZ, RZ, R39 ;  /* 0x000000ffff2b7224 */ /* 0x000fe200078e0027 */
[----:B---3--:R-:W-:Y:S01]  /*44a0*/  MOV R42, R38 ;  /* 0x00000026002a7202 */ /* 0x008fe20000000f00 */
[----:B------:R-:W-:-:S02]  /*44b0*/  IMAD.MOV.U32 R38, RZ, RZ, R22 ;  /* 0x000000ffff267224 */ /* 0x000fc400078e0016 */
[----:B------:R-:W3:Y:S01]  /*44c0*/  LDL R22, [R1+0x50] ;  /* 0x0000500001167983 */ /* 0x000ee20000100800 */
[----:B------:R-:W-:Y:S01]  /*44d0*/  IMAD.MOV.U32 R39, RZ, RZ, R27 ;  /* 0x000000ffff277224 */ /* 0x000fe200078e001b */
[----:B------:R-:W-:Y:S02]  /*44e0*/  MOV R27, R23 ;  /* 0x00000017001b7202 */ /* 0x000fe40000000f00 */
[----:B------:R-:W3:Y:S01]  /*44f0*/  LDL R23, [R1+0x6c] ;  /* 0x00006c0001177983 */ /* 0x000ee20000100800 */
[----:B------:R-:W-:Y:S02]  /*4500*/  IMAD.MOV.U32 R45, RZ, RZ, R41 ;  /* 0x000000ffff2d7224 */ /* 0x000fe400078e0029 */
[----:B------:R-:W-:Y:S01]  /*4510*/  IMAD.MOV.U32 R41, RZ, RZ, R37 ;  /* 0x000000ffff297224 */ /* 0x000fe200078e0025 */
[----:B------:R-:W-:Y:S02]  /*4520*/  MOV R37, R16 ;  /* 0x0000001000257202 */ /* 0x000fe40000000f00 */
[----:B------:R-:W3:Y:S04]  /*4530*/  LDL R16, [R1+0x54] ;  /* 0x0000540001107983 */ /* 0x000ee80000100800 */
[----:B--2---:R2:W-:Y:S04]  /*4540*/  @P0 STL.64 [R1+0xb0], R152 ;  /* 0x0000b09801000387 */ /* 0x0045e80000100a00 */
[----:B------:R1:W-:Y:S01]  /*4550*/  @P0 STL.64 [R1+0xb8], R154 ;  /* 0x0000b89a01000387 */ /* 0x0003e20000100a00 */
[----:B--2---:R-:W-:Y:S01]  /*4560*/  IMAD.MOV.U32 R152, RZ, RZ, R150 ;  /* 0x000000ffff987224 */ /* 0x004fe200078e0096 */
[----:B------:R-:W-:Y:S01]  /*4570*/  MOV R153, R149 ;  /* 0x0000009500997202 */ /* 0x000fe20000000f00 */
[----:B-1----:R-:W-:Y:S01]  /*4580*/  IMAD.MOV.U32 R154, RZ, RZ, R148 ;  /* 0x000000ffff9a7224 */ /* 0x002fe200078e0094 */
[----:B------:R-:W-:-:S06]  /*4590*/  MOV R155, R47 ;  /* 0x0000002f009b7202 */ /* 0x000fcc0000000f00 */
[----:B------:R-:W2:Y:S01]  /*45a0*/  @P1 LDG.E.128 R152, desc[UR8][R8.64] ;  /* 0x0000000808981981 */ /* 0x000ea2000c1e1d00 */
[----:B------:R-:W-:Y:S02]  /*45b0*/  IMAD.MOV.U32 R148, RZ, RZ, R44 ;  /* 0x000000ffff947224 */ /* 0x000fe400078e002c */
[----:B------:R-:W-:Y:S02]  /*45c0*/  IMAD.MOV.U32 R44, RZ, RZ, R40 ;  /* 0x000000ffff2c7224 */ /* 0x000fe400078e0028 */
[----:B----4-:R-:W-:Y:S02]  /*45d0*/  IMAD.MOV.U32 R40, RZ, RZ, R36 ;  /* 0x000000ffff287224 */ /* 0x010fe400078e0024 */
[----:B------:R-:W4:Y:S01]  /*45e0*/  LDL R36, [R1+0x58] ;  /* 0x0000580001247983 */ /* 0x000f220000100800 */
[----:B------:R-:W-:Y:S01]  /*45f0*/  IMAD.MOV.U32 R150, RZ, RZ, R46 ;  /* 0x000000ffff967224 */ /* 0x000fe200078e002e */
[----:B------:R-:W-:Y:S01]  /*4600*/  MOV R47, R43 ;  /* 0x0000002b002f7202 */ /* 0x000fe20000000f00 */
[----:B------:R-:W-:Y:S01]  /*4610*/  IMAD.MOV.U32 R46, RZ, RZ, R42 ;  /* 0x000000ffff2e7224 */ /* 0x000fe200078e002a */
[----:B------:R-:W-:Y:S01]  /*4620*/  MOV R43, R39 ;  /* 0x00000027002b7202 */ /* 0x000fe20000000f00 */
[----:B------:R-:W-:-:S02]  /*4630*/  IMAD.MOV.U32 R42, RZ, RZ, R38 ;  /* 0x000000ffff2a7224 */ /* 0x000fc400078e0026 */
[----:B---3--:R-:W-:Y:S02]  /*4640*/  IMAD.MOV.U32 R38, RZ, RZ, R22 ;  /* 0x000000ffff267224 */ /* 0x008fe400078e0016 */
[----:B------:R-:W3:Y:S01]  /*4650*/  LDL R22, [R1+0x30] ;  /* 0x0000300001167983 */ /* 0x000ee20000100800 */
[----:B------:R-:W-:-:S03]  /*4660*/  MOV R39, R23 ;  /* 0x0000001700277202 */ /* 0x000fc60000000f00 */
[----:B------:R-:W3:Y:S01]  /*4670*/  LDL R23, [R1+0x5c] ;  /* 0x00005c0001177983 */ /* 0x000ee20000100800 */
[----:B------:R-:W-:Y:S02]  /*4680*/  MOV R149, R45 ;  /* 0x0000002d00957202 */ /* 0x000fe40000000f00 */
[----:B------:R-:W-:Y:S02]  /*4690*/  MOV R45, R41 ;  /* 0x00000029002d7202 */ /* 0x000fe40000000f00 */
[----:B------:R-:W-:Y:S02]  /*46a0*/  MOV R41, R37 ;  /* 0x0000002500297202 */ /* 0x000fe40000000f00 */
[----:B------:R-:W-:Y:S02]  /*46b0*/  MOV R37, R16 ;  /* 0x0000001000257202 */ /* 0x000fe40000000f00 */
[----:B------:R-:W3:Y:S04]  /*46c0*/  LDL R16, [R1+0x34] ;  /* 0x0000340001107983 */ /* 0x000ee80000100800 */
[----:B--2---:R1:W-:Y:S04]  /*46d0*/  @P1 STL.64 [R1+0xa0], R152 ;  /* 0x0000a09801001387 */ /* 0x0043e80000100a00 */
[----:B------:R2:W-:Y:S01]  /*46e0*/  @P1 STL.64 [R1+0xa8], R154 ;  /* 0x0000a89a01001387 */ /* 0x0005e20000100a00 */
[----:B-1----:R-:W-:Y:S01]  /*46f0*/  IMAD.MOV.U32 R152, RZ, RZ, R150 ;  /* 0x000000ffff987224 */ /* 0x002fe200078e0096 */
[----:B------:R-:W-:Y:S01]  /*4700*/  MOV R153, R149 ;  /* 0x0000009500997202 */ /* 0x000fe20000000f00 */
[----:B--2---:R-:W-:Y:S01]  /*4710*/  IMAD.MOV.U32 R154, RZ, RZ, R148 ;  /* 0x000000ffff9a7224 */ /* 0x004fe200078e0094 */
[----:B------:R-:W-:Y:S01]  /*4720*/  MOV R155, R47 ;  /* 0x0000002f009b7202 */ /* 0x000fe20000000f00 */
[----:B------:R-:W-:-:S02]  /*4730*/  IMAD.MOV.U32 R148, RZ, RZ, R44 ;  /* 0x000000ffff947224 */ /* 0x000fc400078e002c */
[----:B------:R-:W-:-:S03]  /*4740*/  IMAD.MOV.U32 R44, RZ, RZ, R40 ;  /* 0x000000ffff2c7224 */ /* 0x000fc600078e0028 */
[----:B------:R1:W2:Y:S01]  /*4750*/  @P1 LDG.E.128 R152, desc[UR8][R8.64+0x10] ;  /* 0x0000100808981981 */ /* 0x0002a2000c1e1d00 */
[----:B------:R-:W-:Y:S02]  /*4760*/  IMAD.MOV.U32 R150, RZ, RZ, R46 ;  /* 0x000000ffff967224 */ /* 0x000fe400078e002e */
[----:B----4-:R-:W-:Y:S01]  /*4770*/  IMAD.MOV.U32 R40, RZ, RZ, R36 ;  /* 0x000000ffff287224 */ /* 0x010fe200078e0024 */
[----:B------:R-:W-:Y:S01]  /*4780*/  MOV R47, R43 ;  /* 0x0000002b002f7202 */ /* 0x000fe20000000f00 */
[----:B------:R-:W4:Y:S01]  /*4790*/  LDL R36, [R1+0x38] ;  /* 0x0000380001247983 */ /* 0x000f220000100800 */
[----:B------:R-:W-:Y:S01]  /*47a0*/  IMAD.MOV.U32 R46, RZ, RZ, R42 ;  /* 0x000000ffff2e7224 */ /* 0x000fe200078e002a */
[----:B------:R-:W-:Y:S01]  /*47b0*/  MOV R43, R39 ;  /* 0x00000027002b7202 */ /* 0x000fe20000000f00 */
[----:B------:R-:W-:Y:S01]  /*47c0*/  IMAD.MOV.U32 R42, RZ, RZ, R38 ;  /* 0x000000ffff2a7224 */ /* 0x000fe200078e0026 */
[----:B------:R-:W-:Y:S01]  /*47d0*/  MOV R149, R45 ;  /* 0x0000002d00957202 */ /* 0x000fe20000000f00 */
[----:B------:R-:W-:Y:S01]  /*47e0*/  @P1 IMAD.WIDE.U32 R12, R0, 0x20, R12 ;  /* 0x00000020000c1825 */ /* 0x000fe200078e000c */
[----:B------:R-:W-:Y:S01]  /*47f0*/  MOV R32, R21 ;  /* 0x0000001500207202 */ /* 0x000fe20000000f00 */
[----:B-1----:R-:W1:Y:S02]  /*4800*/  @P4 LDC.64 R8, c[0x0][0x438] ;  /* 0x00010e00ff084b82 */ /* 0x002e640000000a00 */
[----:B---3--:R-:W-:Y:S01]  /*4810*/  IMAD.MOV.U32 R38, RZ, RZ, R22 ;  /* 0x000000ffff267224 */ /* 0x008fe200078e0016 */
[----:B------:R-:W-:Y:S01]  /*4820*/  MOV R39, R23 ;  /* 0x0000001700277202 */ /* 0x000fe20000000f00 */
[----:B------:R-:W3:Y:S04]  /*4830*/  LDL R22, [R1+0x40] ;  /* 0x0000400001167983 */ /* 0x000ee80000100800 */
[----:B------:R-:W3:Y:S01]  /*4840*/  LDL R23, [R1+0x3c] ;  /* 0x00003c0001177983 */ /* 0x000ee20000100800 */
[----:B------:R-:W-:Y:S01]  /*4850*/  IMAD.MOV.U32 R156, RZ, RZ, R150 ;  /* 0x000000ffff9c7224 */ /* 0x000fe200078e0096 */
[----:B------:R-:W-:Y:S01]  /*4860*/  MOV R157, R149 ;  /* 0x00000095009d7202 */ /* 0x000fe20000000f00 */
[----:B------:R-:W-:Y:S01]  /*4870*/  IMAD.MOV.U32 R158, RZ, RZ, R148 ;  /* 0x000000ffff9e7224 */ /* 0x000fe200078e0094 */
[----:B------:R-:W-:Y:S01]  /*4880*/  MOV R159, R47 ;  /* 0x0000002f009f7202 */ /* 0x000fe20000000f00 */
[----:B------:R-:W3:Y:S01]  /*4890*/  @P1 LDG.E.128 R24, desc[UR8][R12.64+0x10] ;  /* 0x000010080c181981 */ /* 0x000ee2000c1e1d00 */
[----:B------:R-:W-:-:S04]  /*48a0*/  MOV R45, R41 ;  /* 0x00000029002d7202 */ /* 0x000fc80000000f00 */
[----:B------:R-:W3:Y:S01]  /*48b0*/  @P1 LDG.E.128 R156, desc[UR8][R12.64] ;  /* 0x000000080c9c1981 */ /* 0x000ee2000c1e1d00 */
[----:B------:R-:W-:Y:S02]  /*48c0*/  MOV R41, R37 ;  /* 0x0000002500297202 */ /* 0x000fe40000000f00 */
[----:B------:R-:W-:Y:S02]  /*48d0*/  MOV R37, R16 ;  /* 0x0000001000257202 */ /* 0x000fe40000000f00 */
[----:B------:R-:W3:Y:S01]  /*48e0*/  LDL R16, [R1+0x44] ;  /* 0x0000440001107983 */ /* 0x000ee20000100800 */
[----:B------:R-:W-:Y:S01]  /*48f0*/  IMAD.MOV.U32 R148, RZ, RZ, R42 ;  /* 0x000000ffff947224 */ /* 0x000fe200078e002a */
[----:B------:R-:W-:Y:S01]  /*4900*/  MOV R149, R41 ;  /* 0x0000002900957202 */ /* 0x000fe20000000f00 */
[----:B------:R-:W-:Y:S01]  /*4910*/  IMAD.MOV.U32 R150, RZ, RZ, R40 ;  /* 0x000000ffff967224 */ /* 0x000fe200078e0028 */
[----:B------:R-:W-:Y:S01]  /*4920*/  MOV R151, R39 ;  /* 0x0000002700977202 */ /* 0x000fe20000000f00 */
[----:B------:R-:W-:Y:S01]  /*4930*/  IMAD.MOV.U32 R40, RZ, RZ, R38 ;  /* 0x000000ffff287224 */ /* 0x000fe200078e0026 */
[----:B------:R-:W-:Y:S01]  /*4940*/  MOV R41, R37 ;  /* 0x0000002500297202 */ /* 0x000fe20000000f00 */
[----:B--2---:R2:W-:Y:S04]  /*4950*/  @P1 STL.64 [R1+0x90], R152 ;  /* 0x0000909801001387 */ /* 0x0045e80000100a00 */
[----:B------:R0:W-:Y:S04]  /*4960*/  @P1 STL.64 [R1+0x98], R154 ;  /* 0x0000989a01001387 */ /* 0x0001e80000100a00 */
[----:B------:R-:W3:Y:S01]  /*4970*/  LDL R47, [R1+0x4c] ;  /* 0x00004c00012f7983 */ /* 0x000ee20000100800 */
[----:B--2---:R-:W-:-:S03]  /*4980*/  IMAD.MOV.U32 R152, RZ, RZ, R46 ;  /* 0x000000ffff987224 */ /* 0x004fc600078e002e */
[----:B------:R-:W2:Y:S04]  /*4990*/  LDL R37, [R1+0x24] ;  /* 0x0000240001257983 */ /* 0x000ea80000100800 */
[----:B------:R-:W2:Y:S04]  /*49a0*/  LDL R46, [R1+0x48] ;  /* 0x00004800012e7983 */ /* 0x000ea80000100800 */
[----:B------:R-:W2:Y:S04]  /*49b0*/  LDL R38, [R1+0x28] ;  /* 0x0000280001267983 */ /* 0x000ea80000100800 */
[----:B------:R-:W2:Y:S01]  /*49c0*/  LDL R39, [R1+0x2c] ;  /* 0x00002c0001277983 */ /* 0x000ea20000100800 */
[----:B----4-:R-:W-:-:S03]  /*49d0*/  IMAD.MOV.U32 R42, RZ, RZ, R36 ;  /* 0x000000ffff2a7224 */ /* 0x010fc600078e0024 */
[----:B------:R-:W4:Y:S01]  /*49e0*/  LDL R36, [R1+0x20] ;  /* 0x0000200001247983 */ /* 0x000f220000100800 */
[----:B------:R-:W-:Y:S01]  /*49f0*/  IMAD.MOV.U32 R33, RZ, RZ, R20 ;  /* 0x000000ffff217224 */ /* 0x000fe200078e0014 */
[----:B------:R-:W-:Y:S01]  /*4a00*/  MOV R34, R19 ;  /* 0x0000001300227202 */ /* 0x000fe20000000f00 */
[----:B------:R-:W-:Y:S01]  /*4a10*/  IMAD.MOV.U32 R35, RZ, RZ, R18 ;  /* 0x000000ffff237224 */ /* 0x000fe200078e0012 */
[----:B------:R-:W1:Y:S08]  /*4a20*/  LDC.64 R20, c[0x0][0x3d8] ;  /* 0x0000f600ff147b82 */ /* 0x000e700000000a00 */
[----:B------:R-:W1:Y:S01]  /*4a30*/  @P2 LDC.64 R18, c[0x0][0x438] ;  /* 0x00010e00ff122b82 */ /* 0x000e620000000a00 */
[----:B0-----:R-:W-:Y:S01]  /*4a40*/  IMAD.MOV.U32 R154, RZ, RZ, R44 ;  /* 0x000000ffff9a7224 */ /* 0x001fe200078e002c */
[----:B------:R-:W-:Y:S01]  /*4a50*/  MOV R155, R43 ;  /* 0x0000002b009b7202 */ /* 0x000fe20000000f00 */
[----:B---3--:R-:W-:Y:S01]  /*4a60*/  IMAD.MOV.U32 R44, RZ, RZ, R22 ;  /* 0x000000ffff2c7224 */ /* 0x008fe200078e0016 */
[----:B------:R-:W-:-:S04]  /*4a70*/  MOV R43, R23 ;  /* 0x00000017002b7202 */ /* 0x000fc80000000f00 */
[----:B------:R-:W0:Y:S01]  /*4a80*/  LDC.64 R22, c[0x0][0x3d8] ;  /* 0x0000f600ff167b82 */ /* 0x000e220000000a00 */
[C---:B------:R-:W-:Y:S01]  /*4a90*/  @P1 IMAD.WIDE.U32 R10, R0.reuse, 0x20, R10 ;  /* 0x00000020000a1825 */ /* 0x040fe200078e000a */
[----:B------:R3:W-:Y:S03]  /*4aa0*/  @P1 STL.64 [R1+0x70], R24 ;  /* 0x0000701801001387 */ /* 0x0007e60000100a00 */
[----:B------:R-:W-:Y:S01]  /*4ab0*/  @P1 VIADD R0, R0, 0x80 ;  /* 0x0000008000001836 */ /* 0x000fe20000000000 */
[----:B------:R3:W-:Y:S01]  /*4ac0*/  @P1 STL.64 [R1+0x78], R26 ;  /* 0x0000781a01001387 */ /* 0x0007e20000100a00 */
[----:B------:R-:W-:-:S03]  /*4ad0*/  MOV R153, R45 ;  /* 0x0000002d00997202 */ /* 0x000fc60000000f00 */
[----:B------:R0:W-:Y:S01]  /*4ae0*/  @P1 STL.64 [R1+0x80], R156 ;  /* 0x0000809c01001387 */ /* 0x0001e20000100a00 */
[----:B------:R-:W-:-:S03]  /*4af0*/  @P2 IMAD.WIDE.U32 R14, R0, 0x20, R14 ;  /* 0x00000020000e2825 */ /* 0x000fc600078e000e */
[----:B------:R-:W5:Y:S01]  /*4b00*/  @P1 LD.E.128 R108, desc[UR8][R10.64] ;  /* 0x000000080a6c1980 */ /* 0x000f62000c101d00 */
[C---:B-1----:R-:W-:Y:S01]  /*4b10*/  @P2 IMAD.WIDE.U32 R20, R0.reuse, 0x20, R20 ;  /* 0x0000002000142825 */ /* 0x042fe200078e0014 */
[----:B---3--:R-:W1:Y:S02]  /*4b20*/  LDC.64 R24, c[0x0][0x3d8] ;  /* 0x0000f600ff187b82 */ /* 0x008e640000000a00 */
[----:B------:R3:W5:Y:S01]  /*4b30*/  @P1 LD.E.128 R112, desc[UR8][R10.64+0x10] ;  /* 0x000010080a701980 */ /* 0x000762000c101d00 */
[----:B------:R-:W-:-:S03]  /*4b40*/  @P2 IMAD.WIDE.U32 R18, R0, 0x20, R18 ;  /* 0x0000002000122825 */ /* 0x000fc600078e0012 */
[----:B------:R0:W-:Y:S01]  /*4b50*/  @P1 STL.64 [R1+0x88], R158 ;  /* 0x0000889e01001387 */ /* 0x0001e20000100a00 */
[----:B------:R-:W-:Y:S01]  /*4b60*/  ISETP.GE.U32.AND P1, PT, R17, 0x300, PT ;  /* 0x000003001100780c */ /* 0x000fe20003f26070 */
[----:B------:R-:W1:Y:S01]  /*4b70*/  LDC.64 R26, c[0x0][0x3d8] ;  /* 0x0000f600ff1a7b82 */ /* 0x000e620000000a00 */
[----:B------:R-:W-:Y:S01]  /*4b80*/  @P2 IADD3 R0, PT, PT, R0, 0x80, RZ ;  /* 0x0000008000002810 */ /* 0x000fe20007ffe0ff */
[----:B------:R-:W4:Y:S01]  /*4b90*/  @P2 LDG.E.128 R152, desc[UR8][R14.64] ;  /* 0x000000080e982981 */ /* 0x000f22000c1e1d00 */
[----:B------:R-:W-:-:S03]  /*4ba0*/  MOV R45, R16 ;  /* 0x00000010002d7202 */ /* 0x000fc60000000f00 */
[----:B------:R-:W4:Y:S01]  /*4bb0*/  @P2 LDG.E.128 R148, desc[UR8][R14.64+0x10] ;  /* 0x000010080e942981 */ /* 0x000f22000c1e1d00 */
[C---:B------:R-:W-:Y:S01]  /*4bc0*/  @P3 IMAD.WIDE.U32 R2, R0.reuse, 0x20, R2 ;  /* 0x0000002000023825 */ /* 0x040fe200078e0002 */
[----:B---3--:R-:W3:Y:S02]  /*4bd0*/  LDC.64 R10, c[0x0][0x3d0] ;  /* 0x0000f400ff0a7b82 */ /* 0x008ee40000000a00 */
[----:B------:R-:W4:Y:S01]  /*4be0*/  @P2 LDG.E.128 R40, desc[UR8][R20.64+0x10] ;  /* 0x0000100814282981 */ /* 0x000f22000c1e1d00 */
[----:B0-----:R-:W-:-:S03]  /*4bf0*/  @P3 IMAD.WIDE.U32 R22, R0, 0x20, R22 ;  /* 0x0000002000163825 */ /* 0x001fc600078e0016 */
[----:B------:R-:W4:Y:S02]  /*4c00*/  @P3 LDG.E.128 R32, desc[UR8][R2.64+0x10] ;  /* 0x0000100802203981 */ /* 0x000f24000c1e1d00 */
[----:B------:R-:W0:Y:S02]  /*4c10*/  @P1 LDC.64 R12, c[0x0][0x438] ;  /* 0x00010e00ff0c1b82 */ /* 0x000e240000000a00 */
        /* <DEDUP_REMOVED lines=8> */
[----:B------:R0:W5:Y:S04]  /*4ca0*/  @P4 LDG.E.128 R236, desc[UR8][R6.64] ;  /* 0x0000000806ec4981 */ /* 0x000168000c1e1d00 */
[----:B------:R0:W5:Y:S04]  /*4cb0*/  @P2 LD.E.128 R116, desc[UR8][R18.64] ;  /* 0x0000000812742980 */ /* 0x000168000c101d00 */
[----:B------:R0:W5:Y:S04]  /*4cc0*/  @P2 LD.E.128 R120, desc[UR8][R18.64+0x10] ;  /* 0x0000100812782980 */ /* 0x000168000c101d00 */
[----:B--2---:R-:W2:Y:S01]  /*4cd0*/  @P2 LDG.E.128 R44, desc[UR8][R20.64] ;  /* 0x00000008142c2981 */ /* 0x004ea2000c1e1d00 */
[C---:B-1----:R-:W-:Y:S01]  /*4ce0*/  @P4 IMAD.WIDE.U32 R24, R0.reuse, 0x20, R24 ;  /* 0x0000002000184825 */ /* 0x042fe200078e0018 */
[----:B------:R-:W-:-:S02]  /*4cf0*/  @P4 IADD3 R0, PT, PT, R0, 0x80, RZ ;  /* 0x0000008000004810 */ /* 0x000fc40007ffe0ff */
[----:B------:R1:W5:Y:S03]  /*4d00*/  @P4 LDG.E.128 R228, desc[UR8][R6.64+0x10] ;  /* 0x0000100806e44981 */ /* 0x000366000c1e1d00 */
[C---:B---3--:R-:W-:Y:S01]  /*4d10*/  @P1 IMAD.WIDE.U32 R10, R0.reuse, 0x20, R10 ;  /* 0x00000020000a1825 */ /* 0x048fe200078e000a */
[----:B------:R1:W5:Y:S03]  /*4d20*/  @P4 LD.E.128 R132, desc[UR8][R8.64] ;  /* 0x0000000808844980 */ /* 0x000366000c101d00 */
[C---:B0-----:R-:W-:Y:S01]  /*4d30*/  @P1 IMAD.WIDE.U32 R12, R0.reuse, 0x20, R12 ;  /* 0x00000020000c1825 */ /* 0x041fe200078e000c */
[----:B------:R1:W5:Y:S03]  /*4d40*/  @P4 LD.E.128 R136, desc[UR8][R8.64+0x10] ;  /* 0x0000100808884980 */ /* 0x000366000c101d00 */
[----:B------:R-:W-:Y:S01]  /*4d50*/  @P1 IMAD.WIDE.U32 R26, R0, 0x20, R26 ;  /* 0x00000020001a1825 */ /* 0x000fe200078e001a */
[----:B------:R1:W5:Y:S04]  /*4d60*/  @P4 LDG.E.128 R224, desc[UR8][R24.64] ;  /* 0x0000000818e04981 */ /* 0x000368000c1e1d00 */
[----:B------:R1:W5:Y:S04]  /*4d70*/  @P4 LDG.E.128 R220, desc[UR8][R24.64+0x10] ;  /* 0x0000100818dc4981 */ /* 0x000368000c1e1d00 */
[----:B------:R1:W5:Y:S04]  /*4d80*/  @P1 LDG.E.128 R216, desc[UR8][R10.64] ;  /* 0x000000080ad81981 */ /* 0x000368000c1e1d00 */
[----:B------:R1:W5:Y:S04]  /*4d90*/  @P1 LDG.E.128 R212, desc[UR8][R10.64+0x10] ;  /* 0x000010080ad41981 */ /* 0x000368000c1e1d00 */
[----:B------:R1:W5:Y:S04]  /*4da0*/  @P1 LD.E.128 R140, desc[UR8][R12.64] ;  /* 0x000000080c8c1980 */ /* 0x000368000c101d00 */
[----:B------:R1:W5:Y:S04]  /*4db0*/  @P1 LD.E.128 R144, desc[UR8][R12.64+0x10] ;  /* 0x000010080c901980 */ /* 0x000368000c101d00 */
[----:B------:R1:W5:Y:S04]  /*4dc0*/  @P1 LDG.E.128 R208, desc[UR8][R26.64] ;  /* 0x000000081ad01981 */ /* 0x000368000c1e1d00 */
[----:B------:R1:W5:Y:S04]  /*4dd0*/  @P1 LDG.E.128 R204, desc[UR8][R26.64+0x10] ;  /* 0x000010081acc1981 */ /* 0x000368000c1e1d00 */
[----:B----4-:R-:W3:Y:S01]  /*4de0*/  @P3 LDG.E.128 R36, desc[UR8][R2.64] ;  /* 0x0000000802243981 */ /* 0x010ee2000c1e1d00 */
        /* <DEDUP_REMOVED lines=13> */
[----:B------:R1:W-:Y:S04]  /*4ec0*/  @P2 STL.64 [R1+0x60], R152 ;  /* 0x0000609801002387 */ /* 0x0003e80000100a00 */
[----:B------:R1:W-:Y:S04]  /*4ed0*/  @P2 STL.64 [R1+0x68], R154 ;  /* 0x0000689a01002387 */ /* 0x0003e80000100a00 */
[----:B------:R1:W-:Y:S04]  /*4ee0*/  @P2 STL.64 [R1+0x50], R148 ;  /* 0x0000509401002387 */ /* 0x0003e80000100a00 */
[----:B------:R1:W-:Y:S04]  /*4ef0*/  @P2 STL.64 [R1+0x58], R150 ;  /* 0x0000589601002387 */ /* 0x0003e80000100a00 */
[----:B------:R1:W-:Y:S01]  /*4f00*/  @P2 STL.64 [R1+0x30], R40 ;  /* 0x0000302801002387 */ /* 0x0003e20000100a00 */
[----:B------:R-:W-:-:S02]  /*4f10*/  CS2R R72, SRZ ;  /* 0x0000000000487805 */ /* 0x000fc4000001ff00 */
[----:B------:R-:W-:Y:S02]  /*4f20*/  CS2R R70, SRZ ;  /* 0x0000000000467805 */ /* 0x000fe4000001ff00 */
[----:B------:R-:W-:Y:S02]  /*4f30*/  CS2R R68, SRZ ;  /* 0x0000000000447805 */ /* 0x000fe4000001ff00 */
[----:B------:R-:W-:Y:S02]  /*4f40*/  CS2R R66, SRZ ;  /* 0x0000000000427805 */ /* 0x000fe4000001ff00 */
[----:B------:R-:W-:Y:S02]  /*4f50*/  CS2R R64, SRZ ;  /* 0x0000000000407805 */ /* 0x000fe4000001ff00 */
[----:B------:R-:W-:Y:S01]  /*4f60*/  CS2R R62, SRZ ;  /* 0x00000000003e7805 */ /* 0x000fe2000001ff00 */
[----:B--2---:R1:W-:Y:S04]  /*4f70*/  @P2 STL.64 [R1+0x40], R44 ;  /* 0x0000402c01002387 */ /* 0x0043e80000100a00 */
[----:B------:R1:W-:Y:S04]  /*4f80*/  @P2 STL.64 [R1+0x48], R46 ;  /* 0x0000482e01002387 */ /* 0x0003e80000100a00 */
[----:B------:R1:W-:Y:S01]  /*4f90*/  @P2 STL.64 [R1+0x38], R42 ;  /* 0x0000382a01002387 */ /* 0x0003e20000100a00 */
[----:B------:R-:W-:-:S02]  /*4fa0*/  ISETP.GE.U32.AND P2, PT, R17, 0x380, PT ;  /* 0x000003801100780c */ /* 0x000fc40003f46070 */
        /* <DEDUP_REMOVED lines=13> */
[----:B-1----:R-:W0:Y:S08]  /*5080*/  LDC.64 R6, c[0x0][0x3d8] ;  /* 0x0000f600ff067b82 */ /* 0x002e300000000a00 */
        /* <DEDUP_REMOVED lines=9> */
[----:B------:R3:W5:Y:S04]  /*5120*/  LD.E.128 R180, desc[UR8][R4.64] ;  /* 0x0000000804b47980 */ /* 0x000768000c101d00 */
[----:B------:R3:W5:Y:S01]  /*5130*/  LD.E.128 R184, desc[UR8][R4.64+0x10] ;  /* 0x0000100804b87980 */ /* 0x000762000c101d00 */
        /* <DEDUP_REMOVED lines=27> */
[----:B---3--:R-:W-:-:S07]  /*52f0*/  CS2R R52, SRZ ;  /* 0x0000000000347805 */ /* 0x008fce000001ff00 */
.L_x_6123:
[----:B------:R-:W-:Y:S05]  /*5300*/  BSYNC.RECONVERGENT B0 ;  /* 0x0000000000007941 */ /* 0x000fea0003800200 */
.L_x_6120:
[----:B------:R-:W2:Y:S08]  /*5310*/  S2UR UR6, SR_CTAID.X ;  /* 0x00000000000679c3 */ /* 0x000eb00000002500 */
[----:B------:R-:W2:Y:S02]  /*5320*/  LDC R0, c[0x0][0x384] ;  /* 0x0000e100ff007b82 */ /* 0x000ea40000000800 */
[----:B--2---:R-:W-:-:S13]  /*5330*/  ISETP.LE.AND P1, PT, R0, UR6, PT ;  /* 0x0000000600007c0c */ /* 0x004fda000bf23270 */
[----:B------:R-:W-:Y:S05]  /*5340*/  @P1 EXIT ;  /* 0x000000000000194d */ /* 0x000fea0003800000 */
[----:B------:R-:W-:Y:S01]  /*5350*/  USHF.R.S32.HI UR5, URZ, 0x3, UR4 ;  /* 0x00000003ff057899 */ /* 0x000fe20008011404 */
[C---:B------:R-:W-:Y:S01]  /*5360*/  LOP3.LUT R0, R252.reuse, 0x60, RZ, 0xc0, !PT ;  /* 0x00000060fc007812 */ /* 0x040fe200078ec0ff */
[----:B------:R-:W2:Y:S01]  /*5370*/  LDCU.64 UR10, c[0x0][0x3a0] ;  /* 0x00007400ff0a77ac */ /* 0x000ea20008000a00 */
[----:B01--4-:R-:W-:Y:S02]  /*5380*/  IMAD.SHL.U32 R2, R252, 0x20, RZ ;  /* 0x00000020fc027824 */ /* 0x013fe400078e00ff */
[----:B------:R-:W-:Y:S01]  /*5390*/  IADD3 R0, PT, PT, RZ, -R0, RZ ;  /* 0x80000000ff007210 */ /* 0x000fe20007ffe0ff */
[----:B------:R-:W-:Y:S02]  /*53a0*/  ULOP3.LUT UR7, UR5, 0x7f, URZ, 0xc0, !UPT ;  /* 0x0000007f05077892 */ /* 0x000fe4000f8ec0ff */
[----:B------:R-:W-:Y:S01]  /*53b0*/  USHF.L.U32 UR5, UR5, 0x1, URZ ;  /* 0x0000000105057899 */ /* 0x000fe200080006ff */
[----:B------:R-:W-:Y:S01]  /*53c0*/  LOP3.LUT R2, R2, 0x3e0, RZ, 0xc0, !PT ;  /* 0x000003e002027812 */ /* 0x000fe200078ec0ff */
[----:B------:R-:W2:Y:S02]  /*53d0*/  LDCU.64 UR12, c[0x0][0x398] ;  /* 0x00007300ff0c77ac */ /* 0x000ea40008000a00 */
[----:B------:R-:W-:Y:S01]  /*53e0*/  VIADDMNMX R0, R0, UR7, RZ, !PT ;  /* 0x0000000700007c46 */ /* 0x000fe2000f8001ff */
[----:B------:R-:W-:Y:S01]  /*53f0*/  ULOP3.LUT UR5, UR5, 0xffffff00, URZ, 0xc0, !UPT ;  /* 0xffffff0005057892 */ /* 0x000fe2000f8ec0ff */
[----:B------:R-:W-:Y:S01]  /*5400*/  IADD3 R2, PT, PT, RZ, -R2, RZ ;  /* 0x80000002ff027210 */ /* 0x000fe20007ffe0ff */
[----:B------:R-:W0:Y:S01]  /*5410*/  LDCU UR18, c[0x0][0x388] ;  /* 0x00007100ff1277ac */ /* 0x000e220008000800 */
[----:B------:R-:W-:-:S02]  /*5420*/  VIMNMX R0, PT, PT, R0, 0x20, PT ;  /* 0x0000002000007848 */ /* 0x000fc40003fe0100 */
[----:B------:R-:W-:Y:S01]  /*5430*/  VIADDMNMX R2, R2, UR7, RZ, !PT ;  /* 0x0000000702027c46 */ /* 0x000fe2000f8001ff */
[----:B------:R-:W1:Y:S01]  /*5440*/  LDCU.U8 UR14, c[0x0][0x410] ;  /* 0x00008200ff0e77ac */ /* 0x000e620008000000 */
[----:B------:R-:W-:Y:S02]  /*5450*/  LEA R0, R0, UR5, 0x3 ;  /* 0x0000000500007c11 */ /* 0x000fe4000f8e18ff */
[----:B------:R-:W-:Y:S01]  /*5460*/  VIMNMX R2, PT, PT, R2, 0x20, PT ;  /* 0x0000002002027848 */ /* 0x000fe20003fe0100 */
[----:B------:R-:W3:Y:S01]  /*5470*/  LDCU UR15, c[0x0][0x400] ;  /* 0x00008000ff0f77ac */ /* 0x000ee20008000800 */
[----:B------:R-:W-:Y:S02]  /*5480*/  I2FP.F32.U32 R0, R0 ;  /* 0x0000000000007245 */ /* 0x000fe40000201000 */
[----:B------:R-:W-:Y:S01]  /*5490*/  LEA R250, R2, UR5, 0x3 ;  /* 0x0000000502fa7c11 */ /* 0x000fe2000f8e18ff */
[----:B--2---:R-:W-:Y:S01]  /*54a0*/  ULOP3.LUT UP0, URZ, UR10, UR12, URZ, 0xfc, !UPT ;  /* 0x0000000c0aff7292 */ /* 0x004fe2000f80fcff */
[----:B------:R2:W4:Y:S01]  /*54b0*/  MUFU.RCP R251, R0 ;  /* 0x0000000000fb7308 */ /* 0x0005220000001000 */
[----:B------:R-:W0:Y:S01]  /*54c0*/  LDCU.64 UR20, c[0x0][0x398] ;  /* 0x00007300ff1477ac */ /* 0x000e220008000a00 */
[----:B------:R-:W0:Y:S01]  /*54d0*/  LDCU.64 UR22, c[0x0][0x3a0] ;  /* 0x00007400ff1677ac */ /* 0x000e220008000a00 */
[----:B------:R-:W0:Y:S01]  /*54e0*/  LDCU.64 UR16, c[0x0][0x380] ;  /* 0x00007000ff1077ac */ /* 0x000e220008000a00 */
[----:B------:R-:W-:-:S02]  /*54f0*/  ULOP3.LUT UP0, URZ, UR11, UR13, URZ, 0xfc, UP0 ;  /* 0x0000000d0bff7292 */ /* 0x000fc4000800fcff */
[----:B------:R-:W-:Y:S01]  /*5500*/  UPLOP3.LUT UP2, UPT, UPT, UPT, UPT, 0x40, 0x4 ;  /* 0x000000000004789c */ /* 0x000fe20003f4e870 */
[----:B------:R-:W-:-:S10]  /*5510*/  UMOV UR5, UR6 ;  /* 0x0000000600057c82 */ /* 0x000fd40008000000 */
.L_x_6185:
[----:B0-----:R-:W-:Y:S01]  /*5520*/  UIMAD UR4, UR5, UR18, URZ ;  /* 0x00000012050472a4 */ /* 0x001fe2000f8e02ff */
[----:B------:R-:W-:Y:S03]  /*5530*/  BSSY.RECONVERGENT B0, `(.L_x_6125) ;  /* 0x00000ad000007945 */ /* 0x000fe60003800200 */
[----:B------:R-:W-:-:S04]  /*5540*/  USHF.R.S32.HI UR6, URZ, 0x1f, UR4 ;  /* 0x0000001fff067899 */ /* 0x000fc80008011404 */
[----:B------:R-:W-:-:S06]  /*5550*/  ULEA.HI UR6, UR6, UR4, URZ, 0x3 ;  /* 0x0000000406067291 */ /* 0x000fcc000f8f18ff */
[----:B------:R-:W-:-:S05]  /*5560*/  IMAD.U32 R16, RZ, RZ, UR6 ;  /* 0x00000006ff107e24 */ /* 0x000fca000f8e00ff */
[----:B------:R-:W-:-:S04]  /*5570*/  LEA.HI.SX32 R16, R16, R252, 0x1d ;  /* 0x000000fc10107211 */ /* 0x000fc800078feaff */
[----:B-1-34-:R-:W-:Y:S01]  /*5580*/  MOV R232, R16 ;  /* 0x0000001000e87202 */ /* 0x01afe20000000f00 */
        /* <DEDUP_REMOVED lines=15> */
[----:B------:R-:W-:Y:S05]  /*5680*/  @!P1 BRA `(.L_x_6128) ;  /* 0x0000000000e49947 */ /* 0x000fea0003800000 */
[----:B0----5:R-:W-:Y:S01]  /*5690*/  PRMT R15, R148, 0x7632, R15 ;  /* 0x00007632940f7816 */ /* 0x021fe2000000000f */
[----:B------:R-:W-:Y:S01]  /*56a0*/  IMAD.U32 R37, R45, 0x10000, RZ ;  /* 0x000100002d257824 */ /* 0x000fe200078e00ff */
[----:B------:R-:W-:Y:S01]  /*56b0*/  PRMT R30, R44, 0x7632, R30 ;  /* 0x000076322c1e7816 */ /* 0x000fe2000000001e */
[----:B------:R-:W-:Y:S01]  /*56c0*/  IMAD.U32 R38, R46, 0x10000, RZ ;  /* 0x000100002e267824 */ /* 0x000fe200078e00ff */
[----:B------:R-:W-:Y:S01]  /*56d0*/  PRMT R14, R149, 0x7632, R14 ;  /* 0x00007632950e7816 */ /* 0x000fe2000000000e */
[----:B------:R-:W-:Y:S01]  /*56e0*/  IMAD.U32 R15, R15, 0x10000, RZ ;  /* 0x000100000f0f7824 */ /* 0x000fe200078e00ff */
[----:B------:R-:W-:Y:S02]  /*56f0*/  PRMT R13, R45, 0x7632, R13 ;  /* 0x000076322d0d7816 */ /* 0x000fe4000000000d */
[----:B------:R-:W-:Y:S01]  /*5700*/  SHF.L.U32 R30, R30, 0x10, RZ ;  /* 0x000000101e1e7819 */ /* 0x000fe200000006ff */
[----:B------:R-:W-:Y:S01]  /*5710*/  IMAD.U32 R14, R14, 0x10000, RZ ;  /* 0x000100000e0e7824 */ /* 0x000fe200078e00ff */
[----:B------:R-:W-:-:S02]  /*5720*/  SHF.L.U32 R13, R13, 0x10, RZ ;  /* 0x000000100d0d7819 */ /* 0x000fc400000006ff */
[----:B------:R-:W-:Y:S01]  /*5730*/  PRMT R36, R46, 0x7632, R36 ;  /* 0x000076322e247816 */ /* 0x000fe20000000024 */
[--C-:B------:R-:W-:Y:S01]  /*5740*/  FADD.FTZ R15, R15, R30.reuse ;  /* 0x0000001e0f0f7221 */ /* 0x100fe20000010000 */
[----:B------:R-:W-:Y:S01]  /*5750*/  PRMT R30, R40, 0x7632, R30 ;  /* 0x00007632281e7816 */ /* 0x000fe2000000001e */
[--C-:B------:R-:W-:Y:S01]  /*5760*/  FADD.FTZ R14, R14, R13.reuse ;  /* 0x0000000d0e0e7221 */ /* 0x100fe20000010000 */
[----:B------:R-:W-:Y:S02]  /*5770*/  PRMT R13, R150, 0x7632, R13 ;  /* 0x00007632960d7816 */ /* 0x000fe4000000000d */
[----:B------:R-:W-:Y:S01]  /*5780*/  SHF.L.U32 R36, R36, 0x10, RZ ;  /* 0x0000001024247819 */ /* 0x000fe200000006ff */
[----:B------:R-:W-:Y:S02]  /*5790*/  IMAD.U32 R30, R30, 0x10000, RZ ;  /* 0x000100001e1e7824 */ /* 0x000fe400078e00ff */
[----:B------:R-:W-:Y:S02]  /*57a0*/  IMAD.U32 R13, R13, 0x10000, RZ ;  /* 0x000100000d0d7824 */ /* 0x000fe400078e00ff */
        /* <DEDUP_REMOVED lines=21> */
[----:B------:R-:W-:Y:S01]  /*5900*/  SHF.L.U32 R37, R47, 0x10, RZ ;  /* 0x000000102f257819 */ /* 0x000fe200000006ff */
[----:B------:R-:W-:-:S03]  /*5910*/  IMAD.U32 R36, R151, 0x10000, RZ ;  /* 0x0001000097247824 */ /* 0x000fc600078e00ff */
[----:B------:R-:W-:Y:S01]  /*5920*/  F2FP.BF16.F32.PACK_AB R38, R13, R155 ;  /* 0x0000009b0d26723e */ /* 0x000fe200000010ff */
[----:B------:R-:W-:Y:S01]  /*5930*/  FADD.FTZ R36, R36, R37 ;  /* 0x0000002524247221 */ /* 0x000fe20000010000 */
[----:B------:R-:W-:-:S04]  /*5940*/  IMAD.U32 R37, R43, 0x10000, RZ ;  /* 0x000100002b257824 */ /* 0x000fc800078e00ff */
[--C-:B------:R-:W-:Y:S01]  /*5950*/  FADD.FTZ R156, R36, R37.reuse ;  /* 0x00000025249c7221 */ /* 0x100fe20000010000 */
[----:B------:R-:W-:Y:S02]  /*5960*/  PRMT R37, R151, 0x7632, R37 ;  /* 0x0000763297257816 */ /* 0x000fe40000000025 */
        /* <DEDUP_REMOVED lines=9> */
[----:B------:R-:W-:Y:S01]  /*5a00*/  F2FP.BF16.F32.PACK_AB R39, R169, R156 ;  /* 0x0000009ca927723e */ /* 0x000fe200000010ff */
[----:B------:R-:W-:Y:S06]  /*5a10*/  BRA `(.L_x_6129) ;  /* 0x00000004005c7947 */ /* 0x000fec0003800000 */
.L_x_6128:
[----:B0----5:R-:W-:Y:S02]  /*5a20*/  PRMT R15, R148, 0x7632, R15 ;  /* 0x00007632940f7816 */ /* 0x021fe4000000000f */
[----:B------:R-:W-:Y:S02]  /*5a30*/  PRMT R13, R44, 0x7632, R13 ;  /* 0x000076322c0d7816 */ /* 0x000fe4000000000d */
[----:B------:R-:W-:Y:S01]  /*5a40*/  PRMT R14, R149, 0x7632, R14 ;  /* 0x00007632950e7816 */ /* 0x000fe2000000000e */
[----:B------:R-:W-:Y:S01]  /*5a50*/  IMAD.U32 R15, R15, 0x10000, RZ ;  /* 0x000100000f0f7824 */ /* 0x000fe200078e00ff */
[----:B------:R-:W-:Y:S02]  /*5a60*/  SHF.L.U32 R13, R13, 0x10, RZ ;  /* 0x000000100d0d7819 */ /* 0x000fe400000006ff */
[----:B------:R-:W-:Y:S01]  /*5a70*/  PRMT R36, R45, 0x7632, R36 ;  /* 0x000076322d247816 */ /* 0x000fe20000000024 */
[----:B------:R-:W-:Y:S01]  /*5a80*/  IMAD.U32 R14, R14, 0x10000, RZ ;  /* 0x000100000e0e7824 */ /* 0x000fe200078e00ff */
[----:B------:R-:W-:Y:S01]  /*5a90*/  PRMT R30, R46, 0x7632, R30 ;  /* 0x000076322e1e7816 */ /* 0x000fe2000000001e */
[--C-:B------:R-:W-:Y:S01]  /*5aa0*/  FADD.FTZ R15, R15, R13.reuse ;  /* 0x0000000d0f0f7221 */ /* 0x100fe20000010000 */
        /* <DEDUP_REMOVED lines=8> */
[----:B------:R-:W-:-:S04]  /*5b30*/  IMAD.U32 R30, R148, 0x10000, RZ ;  /* 0x00010000941e7824 */ /* 0x000fc800078e00ff */
[----:B------:R-:W-:Y:S01]  /*5b40*/  FADD.FTZ R30, R30, R36 ;  /* 0x000000241e1e7221 */ /* 0x000fe20000010000 */
[----:B------:R-:W-:-:S04]  /*5b50*/  IMAD.U32 R36, R149, 0x10000, RZ ;  /* 0x0001000095247824 */ /* 0x000fc800078e00ff */
[----:B------:R-:W-:Y:S01]  /*5b60*/  FADD.FTZ R154, R36, R37 ;  /* 0x00000025249a7221 */ /* 0x000fe20000010000 */
[----:B------:R-:W-:Y:S01]  /*5b70*/  SHF.L.U32 R37, R46, 0x10, RZ ;  /* 0x000000102e257819 */ /* 0x000fe200000006ff */
[----:B------:R-:W-:-:S04]  /*5b80*/  IMAD.U32 R36, R150, 0x10000, RZ ;  /* 0x0001000096247824 */ /* 0x000fc800078e00ff */
[----:B------:R-:W-:Y:S01]  /*5b90*/  FADD.FTZ R155, R36, R37 ;  /* 0x00000025249b7221 */ /* 0x000fe20000010000 */
[----:B------:R-:W-:Y:S01]  /*5ba0*/  SHF.L.U32 R37, R47, 0x10, RZ ;  /* 0x000000102f257819 */ /* 0x000fe200000006ff */
[----:B------:R-:W-:-:S03]  /*5bb0*/  IMAD.U32 R36, R151, 0x10000, RZ ;  /* 0x0001000097247824 */ /* 0x000fc600078e00ff */
[----:B------:R-:W-:Y:S01]  /*5bc0*/  F2FP.BF16.F32.PACK_AB R38, R13, R155 ;  /* 0x0000009b0d26723e */ /* 0x000fe200000010ff */
[--C-:B------:R-:W-:Y:S01]  /*5bd0*/  FADD.FTZ R156, R36, R37.reuse ;  /* 0x00000025249c7221 */ /* 0x100fe20000010000 */
[----:B------:R-:W-:Y:S02]  /*5be0*/  PRMT R37, R151, 0x7632, R37 ;  /* 0x0000763297257816 */ /* 0x000fe40000000025 */
[----:B------:R-:W-:-:S03]  /*5bf0*/  PRMT R36, R47, 0x7632, R36 ;  /* 0x000076322f247816 */ /* 0x000fc60000000024 */
[----:B------:R-:W-:Y:S01]  /*5c00*/  IMAD.U32 R37, R37, 0x10000, RZ ;  /* 0x0001000025257824 */ /* 0x000fe200078e00ff */
[----:B------:R-:W-:-:S05]  /*5c10*/  SHF.L.U32 R36, R36, 0x10, RZ ;  /* 0x0000001024247819 */ /* 0x000fca00000006ff */
[----:B------:R-:W-:Y:S01]  /*5c20*/  FADD.FTZ R169, R37, R36 ;  /* 0x0000002425a97221 */ /* 0x000fe20000010000 */
[----:B------:R-:W-:Y:S02]  /*5c30*/  F2FP.BF16.F32.PACK_AB R37, R14, R154 ;  /* 0x0000009a0e25723e */ /* 0x000fe400000010ff */
[----:B------:R-:W-:Y:S02]  /*5c40*/  F2FP.BF16.F32.PACK_AB R36, R15, R30 ;  /* 0x0000001e0f24723e */ /* 0x000fe400000010ff */
[----:B------:R-:W-:Y:S01]  /*5c50*/  F2FP.BF16.F32.PACK_AB R39, R169, R156 ;  /* 0x0000009ca927723e */ /* 0x000fe200000010ff */
[----:B------:R-:W-:Y:S06]  /*5c60*/  BRA `(.L_x_6129) ;  /* 0x0000000000c87947 */ /* 0x000fec0003800000 */
.L_x_6127:
[----:B------:R-:W-:Y:S05]  /*5c70*/  @!P1 BRA `(.L_x_6130) ;  /* 0x0000000000949947 */ /* 0x000fea0003800000 */
        /* <DEDUP_REMOVED lines=37> */
.L_x_6130:
        /* <DEDUP_REMOVED lines=12> */
.L_x_6129:
[----:B------:R-:W0:Y:S01]  /*5f90*/  @UP0 LDCU.64 UR6, c[0x0][0x3a8] ;  /* 0x00007500ff0607ac */ /* 0x000e220008000a00 */
[----:B------:R-:W-:Y:S01]  /*5fa0*/  PLOP3.LUT P0, PT, PT, PT, UP0, 0x80, 0x8 ;  /* 0x000000000008781c */ /* 0x000fe20003f0f008 */
[----:B------:R-:W-:Y:S01]  /*5fb0*/  IMAD.MOV.U32 R148, RZ, RZ, 0x10 ;  /* 0x00000010ff947424 */ /* 0x000fe200078e00ff */
[----:B------:R-:W-:Y:S02]  /*5fc0*/  PLOP3.LUT P1, PT, PT, PT, UP0, 0x80, 0x8 ;  /* 0x000000000008781c */ /* 0x000fe40003f2f008 */
[----:B------:R-:W-:-:S09]  /*5fd0*/  IADD3 R232, PT, PT, R16, 0x80, RZ ;  /* 0x0000008010e87810 */ /* 0x000fd20007ffe0ff */
[----:B0-----:R-:W-:-:S05]  /*5fe0*/  @P0 IMAD.WIDE.U32 R148, R16, R148, UR6 ;  /* 0x0000000610940e25 */ /* 0x001fca000f8e0094 */
[----:B------:R0:W-:Y:S02]  /*5ff0*/  @P1 STG.E.128 desc[UR8][R148.64], R36 ;  /* 0x0000002494001986 */ /* 0x0001e4000c101d08 */
.L_x_6126:
[----:B-1-3--:R-:W-:Y:S05]  /*6000*/  BSYNC.RECONVERGENT B0 ;  /* 0x0000000000007941 */ /* 0x00afea0003800200 */
.L_x_6125:
        /* <DEDUP_REMOVED lines=28> */
[----:B------:R-:W-:Y:S01]  /*61d0*/  SHF.L.U32 R153, R149, 0x10, RZ ;  /* 0x0000001095997819 */ /* 0x000fe200000006ff */
[----:B------:R-:W-:Y:S01]  /*61e0*/  IMAD.U32 R12, R10, 0x10000, RZ ;  /* 0x000100000a0c7824 */ /* 0x000fe200078e00ff */
[----:B------:R-:W-:Y:S02]  /*61f0*/  PRMT R148, R150, 0x7632, R148 ;  /* 0x0000763296947816 */ /* 0x000fe40000000094 */
[C---:B------:R-:W-:Y:S02]  /*6200*/  PRMT R149, R151.reuse, 0x7632, R149 ;  /* 0x0000763297957816 */ /* 0x040fe40000000095 */
[----:B------:R-:W-:Y:S01]  /*6210*/  SHF.L.U32 R158, R151, 0x10, RZ ;  /* 0x00000010979e7819 */ /* 0x000fe200000006ff */
[----:B------:R-:W-:Y:S01]  /*6220*/  IMAD.U32 R10, R148, 0x10000, RZ ;  /* 0x00010000940a7824 */ /* 0x000fe200078e00ff */
[----:B------:R-:W-:-:S02]  /*6230*/  SHF.L.U32 R11, R11, 0x10, RZ ;  /* 0x000000100b0b7819 */ /* 0x000fc400000006ff */
[----:B------:R-:W-:Y:S01]  /*6240*/  SHF.L.U32 R170, R149, 0x10, RZ ;  /* 0x0000001095aa7819 */ /* 0x000fe200000006ff */
[----:B------:R-:W-:Y:S06]  /*6250*/  BRA `(.L_x_6135) ;  /* 0x0000000800147947 */ /* 0x000fec0003800000 */
.L_x_6134:
[----:B-----5:R-:W-:Y:S02]  /*6260*/  PRMT R11, R148, 0x7632, R11 ;  /* 0x00007632940b7816 */ /* 0x020fe4000000000b */
[----:B------:R-:W-:Y:S02]  /*6270*/  PRMT R10, R40, 0x7632, R10 ;  /* 0x00007632280a7816 */ /* 0x000fe4000000000a */
[----:B------:R-:W-:Y:S01]  /*6280*/  PRMT R36, R41, 0x7632, R36 ;  /* 0x0000763229247816 */ /* 0x000fe20000000024 */
[----:B------:R-:W-:Y:S01]  /*6290*/  IMAD.U32 R11, R11, 0x10000, RZ ;  /* 0x000100000b0b7824 */ /* 0x000fe200078e00ff */
[----:B------:R-:W-:Y:S02]  /*62a0*/  SHF.L.U32 R10, R10, 0x10, RZ ;  /* 0x000000100a0a7819 */ /* 0x000fe400000006ff */
[----:B------:R-:W-:Y:S02]  /*62b0*/  PRMT R29, R42, 0x7632, R29 ;  /* 0x000076322a1d7816 */ /* 0x000fe4000000001d */
[----:B------:R-:W-:Y:S01]  /*62c0*/  SHF.L.U32 R36, R36, 0x10, RZ ;  /* 0x0000001024247819 */ /* 0x000fe200000006ff */
[----:B------:R-:W-:Y:S01]  /*62d0*/  FADD.FTZ R12, R11, R10 ;  /* 0x0000000a0b0c7221 */ /* 0x000fe20000010000 */
[----:B------:R-:W-:-:S02]  /*62e0*/  PRMT R11, R149, 0x7632, R11 ;  /* 0x00007632950b7816 */ /* 0x000fc4000000000b */
[----:B------:R-:W-:Y:S02]  /*62f0*/  PRMT R10, R150, 0x7632, R10 ;  /* 0x00007632960a7816 */ /* 0x000fe4000000000a */
[----:B------:R-:W-:Y:S01]  /*6300*/  SHF.L.U32 R29, R29, 0x10, RZ ;  /* 0x000000101d1d7819 */ /* 0x000fe200000006ff */
[----:B------:R-:W-:Y:S01]  /*6310*/  IMAD.U32 R11, R11, 0x10000, RZ ;  /* 0x000100000b0b7824 */ /* 0x000fe200078e00ff */
[----:B------:R-:W-:Y:S01]  /*6320*/  SHF.L.U32 R37, R41, 0x10, RZ ;  /* 0x0000001029257819 */ /* 0x000fe200000006ff */
[----:B------:R-:W-:Y:S02]  /*6330*/  IMAD.U32 R10, R10, 0x10000, RZ ;  /* 0x000100000a0a7824 */ /* 0x000fe400078e00ff */
        /* <DEDUP_REMOVED lines=23> */
.L_x_6133:
[----:B------:R-:W-:-:S04]  /*64b0*/  UISETP.NE.U32.AND UP1, UPT, UR22, URZ, UPT ;  /* 0x000000ff1600728c */ /* 0x000fc8000bf25070 */
[----:B------:R-:W-:-:S09]  /*64c0*/  UISETP.NE.AND.EX UP1, UPT, UR23, URZ, UPT, UP1 ;  /* 0x000000ff1700728c */ /* 0x000fd2000bf25310 */
[----:B------:R-:W-:Y:S05]  /*64d0*/  BRA.U UP1, `(.L_x_6136) ;  /* 0x0000000101947547 */ /* 0x000fea000b800000 */
        /* <DEDUP_REMOVED lines=37> */
.L_x_6136:
[----:B-----5:R-:W-:Y:S01]  /*6730*/  PRMT R10, R148, 0x7632, R10 ;  /* 0x00007632940a7816 */ /* 0x020fe2000000000a */
        /* <DEDUP_REMOVED lines=55> */
.L_x_6135:
[----:B------:R-:W0:Y:S01]  /*6ab0*/  @UP0 LDCU.64 UR6, c[0x0][0x3a8] ;  /* 0x00007500ff0607ac */ /* 0x000e220008000a00 */
[----:B------:R-:W-:Y:S01]  /*6ac0*/  PLOP3.LUT P0, PT, PT, PT, UP0, 0x80, 0x8 ;  /* 0x000000000008781c */ /* 0x000fe20003f0f008 */
[----:B------:R-:W-:Y:S01]  /*6ad0*/  IMAD.MOV.U32 R148, RZ, RZ, 0x10 ;  /* 0x00000010ff947424 */ /* 0x000fe200078e00ff */
[----:B------:R-:W-:-:S11]  /*6ae0*/  PLOP3.LUT P1, PT, PT, PT, UP0, 0x80, 0x8 ;  /* 0x000000000008781c */ /* 0x000fd60003f2f008 */
[C---:B0-----:R-:W-:Y:S01]  /*6af0*/  @P0 IMAD.WIDE.U32 R148, R232.reuse, R148, UR6 ;  /* 0x00000006e8940e25 */ /* 0x041fe2000f8e0094 */
[----:B------:R-:W-:-:S04]  /*6b00*/  IADD3 R232, PT, PT, R232, 0x80, RZ ;  /* 0x00000080e8e87810 */ /* 0x000fc80007ffe0ff */
[----:B------:R1:W-:Y:S03]  /*6b10*/  @P1 STG.E.128 desc[UR8][R148.64], R36 ;  /* 0x0000002494001986 */ /* 0x0003e6000c101d08 */
.L_x_6132:
[----:B------:R-:W-:Y:S05]  /*6b20*/  BSYNC.RECONVERGENT B0 ;  /* 0x0000000000007941 */ /* 0x000fea0003800200 */
.L_x_6131:
        /* <DEDUP_REMOVED lines=25> */
[C---:B------:R-:W-:Y:S01]  /*6cc0*/  IMAD.U32 R159, R150.reuse, 0x10000, RZ ;  /* 0x00010000969f7824 */ /* 0x040fe200078e00ff */
        /* <DEDUP_REMOVED lines=9> */
.L_x_6140:
[----:B-----5:R-:W-:Y:S02]  /*6d60*/  PRMT R9, R148, 0x7632, R9 ;  /* 0x0000763294097816 */ /* 0x020fe40000000009 */
[----:B------:R-:W-:Y:S02]  /*6d70*/  PRMT R7, R40, 0x7632, R7 ;  /* 0x0000763228077816 */ /* 0x000fe40000000007 */
[----:B------:R-:W-:Y:S01]  /*6d80*/  PRMT R36, R41, 0x7632, R36 ;  /* 0x0000763229247816 */ /* 0x000fe20000000024 */
[----:B------:R-:W-:Y:S01]  /*6d90*/  IMAD.U32 R9, R9, 0x10000, RZ ;  /* 0x0001000009097824 */ /* 0x000fe200078e00ff */
[----:B------:R-:W-:Y:S02]  /*6da0*/  SHF.L.U32 R7, R7, 0x10, RZ ;  /* 0x0000001007077819 */ /* 0x000fe400000006ff */
[----:B------:R-:W-:Y:S02]  /*6db0*/  PRMT R28, R42, 0x7632, R28 ;  /* 0x000076322a1c7816 */ /* 0x000fe4000000001c */
[----:B------:R-:W-:Y:S01]  /*6dc0*/  SHF.L.U32 R36, R36, 0x10, RZ ;  /* 0x0000001024247819 */ /* 0x000fe200000006ff */
[--C-:B------:R-:W-:Y:S01]  /*6dd0*/  FADD.FTZ R9, R9, R7.reuse ;  /* 0x0000000709097221 */ /* 0x100fe20000010000 */
[----:B------:R-:W-:-:S02]  /*6de0*/  PRMT R7, R149, 0x7632, R7 ;  /* 0x0000763295077816 */ /* 0x000fc40000000007 */
[----:B------:R-:W-:Y:S02]  /*6df0*/  SHF.L.U32 R28, R28, 0x10, RZ ;  /* 0x000000101c1c7819 */ /* 0x000fe400000006ff */
[----:B------:R-:W-:Y:S01]  /*6e00*/  SHF.L.U32 R37, R41, 0x10, RZ ;  /* 0x0000001029257819 */ /* 0x000fe200000006ff */
[----:B------:R-:W-:Y:S01]  /*6e10*/  IMAD.U32 R8, R7, 0x10000, RZ ;  /* 0x0001000007087824 */ /* 0x000fe200078e00ff */
[----:B------:R-:W-:-:S03]  /*6e20*/  PRMT R7, R150, 0x7632, R7 ;  /* 0x0000763296077816 */ /* 0x000fc60000000007 */
[----:B------:R-:W-:Y:S01]  /*6e30*/  FADD.FTZ R8, R8, R36 ;  /* 0x0000002408087221 */ /* 0x000fe20000010000 */
[----:B------:R-:W-:Y:S01]  /*6e40*/  SHF.L.U32 R36, R40, 0x10, RZ ;  /* 0x0000001028247819 */ /* 0x000fe200000006ff */
[----:B------:R-:W-:-:S04]  /*6e50*/  IMAD.U32 R7, R7, 0x10000, RZ ;  /* 0x0001000007077824 */ /* 0x000fc800078e00ff */
        /* <DEDUP_REMOVED lines=21> */
.L_x_6139:
        /* <DEDUP_REMOVED lines=40> */
.L_x_6142:
        /* <DEDUP_REMOVED lines=10> */
[----:B------:R-:W-:Y:S01]  /*72d0*/  PRMT R36, R46, 0x7632, R36 ;  /* 0x000076322e247816 */ /* 0x000fe20000000024 */
[--C-:B------:R-:W-:Y:S01]  /*72e0*/  FADD.FTZ R9, R9, R28.reuse ;  /* 0x0000001c09097221 */ /* 0x100fe20000010000 */
[----:B------:R-:W-:Y:S01]  /*72f0*/  PRMT R28, R40, 0x7632, R28 ;  /* 0x00007632281c7816 */ /* 0x000fe2000000001c */
[----:B------:R-:W-:Y:S01]  /*7300*/  FADD.FTZ R8, R7, R8 ;  /* 0x0000000807087221 */ /* 0x000fe20000010000 */
[----:B------:R-:W-:-:S02]  /*7310*/  PRMT R7, R150, 0x7632, R7 ;  /* 0x0000763296077816 */ /* 0x000fc40000000007 */
        /* <DEDUP_REMOVED lines=41> */
.L_x_6141:
[----:B------:R-:W0:Y:S01]  /*75b0*/  @UP0 LDCU.64 UR6, c[0x0][0x3a8] ;  /* 0x00007500ff0607ac */ /* 0x000e220008000a00 */
[----:B------:R-:W-:Y:S01]  /*75c0*/  PLOP3.LUT P0, PT, PT, PT, UP0, 0x80, 0x8 ;  /* 0x000000000008781c */ /* 0x000fe20003f0f008 */
[----:B------:R-:W-:Y:S01]  /*75d0*/  IMAD.MOV.U32 R148, RZ, RZ, 0x10 ;  /* 0x00000010ff947424 */ /* 0x000fe200078e00ff */
[----:B------:R-:W-:-:S11]  /*75e0*/  PLOP3.LUT P2, PT, PT, PT, UP0, 0x80, 0x8 ;  /* 0x000000000008781c */ /* 0x000fd60003f4f008 */
[C---:B0-----:R-:W-:Y:S01]  /*75f0*/  @P0 IMAD.WIDE.U32 R148, R232.reuse, R148, UR6 ;  /* 0x00000006e8940e25 */ /* 0x041fe2000f8e0094 */
[----:B------:R-:W-:-:S04]  /*7600*/  IADD3 R232, PT, PT, R232, 0x80, RZ ;  /* 0x00000080e8e87810 */ /* 0x000fc80007ffe0ff */
[----:B------:R3:W-:Y:S03]  /*7610*/  @P2 STG.E.128 desc[UR8][R148.64], R36 ;  /* 0x0000002494002986 */ /* 0x0007e6000c101d08 */
.L_x_6138:
[----:B------:R-:W-:Y:S05]  /*7620*/  BSYNC.RECONVERGENT B0 ;  /* 0x0000000000007941 */ /* 0x000fea0003800200 */
.L_x_6137:
[----:B------:R-:W-:Y:S01]  /*7630*/  ISETP.GE.U32.AND P2, PT, R17, 0x200, PT ;  /* 0x000002001100780c */ /* 0x000fe20003f46070 */
[----:B------:R-:W-:-:S12]  /*7640*/  BSSY.RECONVERGENT B0, `(.L_x_6143) ;  /* 0x00000ae000007945 */ /* 0x000fd80003800200 */
[----:B------:R-:W-:Y:S05]  /*7650*/  @!P2 BRA `(.L_x_6144) ;  /* 0x0000000800b0a947 */ /* 0x000fea0003800000 */
[----:B------:R-:W-:Y:S01]  /*7660*/  ISETP.NE.U32.AND P0, PT, RZ, UR20, PT ;  /* 0x00000014ff007c0c */ /* 0x000fe2000bf05070 */
[----:B01-3--:R-:W0:Y:S01]  /*7670*/  LDC.64 R148, c[0x0][0x390] ;  /* 0x0000e400ff947b82 */ /* 0x00be220000000a00 */
        /* <DEDUP_REMOVED lines=30> */
.L_x_6146:
[----:B-----5:R-:W-:Y:S02]  /*7860*/  PRMT R6, R148, 0x7632, R6 ;  /* 0x0000763294067816 */ /* 0x020fe40000000006 */
        /* <DEDUP_REMOVED lines=17> */
[----:B------:R-:W-:-:S03]  /*7980*/  SHF.L.U32 R37, R42, 0x10, RZ ;  /* 0x000000102a257819 */ /* 0x000fc600000006ff */
[----:B------:R-:W-:Y:S01]  /*7990*/  FADD.FTZ R27, R35, R27 ;  /* 0x0000001b231b7221 */ /* 0x000fe20000010000 */
[----:B------:R-:W-:-:S04]  /*79a0*/  IMAD.U32 R35, R149, 0x10000, RZ ;  /* 0x0001000095237824 */ /* 0x000fc800078e00ff */
[----:B------:R-:W-:Y:S01]  /*79b0*/  FADD.FTZ R35, R36, R35 ;  /* 0x0000002324237221 */ /* 0x000fe20000010000 */
        /* <DEDUP_REMOVED lines=15> */
.L_x_6145:
        /* <DEDUP_REMOVED lines=40> */
.L_x_6148:
        /* <DEDUP_REMOVED lines=56> */
.L_x_6147:
[----:B------:R-:W0:Y:S01]  /*80b0*/  @UP0 LDCU.64 UR6, c[0x0][0x3a8] ;  /* 0x00007500ff0607ac */ /* 0x000e220008000a00 */
[----:B------:R-:W-:Y:S01]  /*80c0*/  PLOP3.LUT P0, PT, PT, PT, UP0, 0x80, 0x8 ;  /* 0x000000000008781c */ /* 0x000fe20003f0f008 */
[----:B------:R-:W-:Y:S01]  /*80d0*/  HFMA2 R148, -RZ, RZ, 0, 9.5367431640625e-07 ;  /* 0x00000010ff947431 */ /* 0x000fe200000001ff */
[----:B------:R-:W-:-:S11]  /*80e0*/  PLOP3.LUT P3, PT, PT, PT, UP0, 0x80, 0x8 ;  /* 0x000000000008781c */ /* 0x000fd60003f6f008 */
[C---:B0-----:R-:W-:Y:S01]  /*80f0*/  @P0 IMAD.WIDE.U32 R148, R232.reuse, R148, UR6 ;  /* 0x00000006e8940e25 */ /* 0x041fe2000f8e0094 */
[----:B------:R-:W-:-:S04]  /*8100*/  IADD3 R232, PT, PT, R232, 0x80, RZ ;  /* 0x00000080e8e87810 */ /* 0x000fc80007ffe0ff */
[----:B------:R0:W-:Y:S03]  /*8110*/  @P3 STG.E.128 desc[UR8][R148.64], R36 ;  /* 0x0000002494003986 */ /* 0x0001e6000c101d08 */
.L_x_6144:
[----:B------:R-:W-:Y:S05]  /*8120*/  BSYNC.RECONVERGENT B0 ;  /* 0x0000000000007941 */ /* 0x000fea0003800200 */
.L_x_6143:
        /* <DEDUP_REMOVED lines=24> */
[----:B--2---:R-:W-:Y:S01]  /*82b0*/  PRMT R0, R150, 0x7632, R0 ;  /* 0x0000763296007816 */ /* 0x004fe20000000000 */
[----:B------:R-:W-:Y:S01]  /*82c0*/  IMAD.U32 R164, R151, 0x10000, RZ ;  /* 0x0001000097a47824 */ /* 0x000fe200078e00ff */
[----:B------:R-:W-:Y:S02]  /*82d0*/  PRMT R2, R149, 0x7632, R2 ;  /* 0x0000763295027816 */ /* 0x000fe40000000002 */
        /* <DEDUP_REMOVED lines=8> */
.L_x_6152:
[----:B-----5:R-:W-:Y:S02]  /*8360*/  PRMT R3, R148, 0x7632, R3 ;  /* 0x0000763294037816 */ /* 0x020fe40000000003 */
[----:B--2---:R-:W-:Y:S02]  /*8370*/  PRMT R0, R40, 0x7632, R0 ;  /* 0x0000763228007816 */ /* 0x004fe40000000000 */
[----:B------:R-:W-:Y:S02]  /*8380*/  SHF.L.U32 R3, R3, 0x10, RZ ;  /* 0x0000001003037819 */ /* 0x000fe400000006ff */
[----:B------:R-:W-:Y:S01]  /*8390*/  PRMT R26, R42, 0x7632, R26 ;  /* 0x000076322a1a7816 */ /* 0x000fe2000000001a */
[----:B------:R-:W-:Y:S01]  /*83a0*/  IMAD.U32 R0, R0, 0x10000, RZ ;  /* 0x0001000000007824 */ /* 0x000fe200078e00ff */
[----:B------:R-:W-:Y:S02]  /*83b0*/  PRMT R2, R149, 0x7632, R2 ;  /* 0x0000763295027816 */ /* 0x000fe40000000002 */
[----:B------:R-:W-:Y:S01]  /*83c0*/  PRMT R34, R41, 0x7632, R34 ;  /* 0x0000763229227816 */ /* 0x000fe20000000022 */
[--C-:B------:R-:W-:Y:S01]  /*83d0*/  FADD.FTZ R3, R3, R0.reuse ;  /* 0x0000000003037221 */ /* 0x100fe20000010000 */
        /* <DEDUP_REMOVED lines=10> */
[----:B------:R-:W-:-:S03]  /*8480*/  SHF.L.U32 R37, R42, 0x10, RZ ;  /* 0x000000102a257819 */ /* 0x000fc600000006ff */
[----:B------:R-:W-:Y:S01]  /*8490*/  FADD.FTZ R26, R34, R26 ;  /* 0x0000001a221a7221 */ /* 0x000fe20000010000 */
[----:B------:R-:W-:-:S05]  /*84a0*/  SHF.L.U32 R34, R149, 0x10, RZ ;  /* 0x0000001095227819 */ /* 0x000fca00000006ff */
        /* <DEDUP_REMOVED lines=8> */
[----:B------:R-:W-:Y:S02]  /*8530*/  PRMT R36, R43, 0x7632, R36 ;  /* 0x000076322b247816 */ /* 0x000fe40000000024 */
[----:B------:R-:W-:Y:S02]  /*8540*/  SHF.L.U32 R37, R37, 0x10, RZ ;  /* 0x0000001025257819 */ /* 0x000fe400000006ff */
[----:B------:R-:W-:-:S05]  /*8550*/  SHF.L.U32 R36, R36, 0x10, RZ ;  /* 0x0000001024247819 */ /* 0x000fca00000006ff */
[----:B------:R-:W-:Y:S01]  /*8560*/  FADD.FTZ R173, R37, R36 ;  /* 0x0000002425ad7221 */ /* 0x000fe20000010000 */
[----:B------:R-:W-:Y:S02]  /*8570*/  F2FP.BF16.F32.PACK_AB R37, R2, R34 ;  /* 0x000000220225723e */ /* 0x000fe400000010ff */
[----:B------:R-:W-:Y:S02]  /*8580*/  F2FP.BF16.F32.PACK_AB R36, R3, R26 ;  /* 0x0000001a0324723e */ /* 0x000fe400000010ff */
[----:B------:R-:W-:Y:S01]  /*8590*/  F2FP.BF16.F32.PACK_AB R39, R173, R164 ;  /* 0x000000a4ad27723e */ /* 0x000fe200000010ff */
[----:B------:R-:W-:Y:S06]  /*85a0*/  BRA `(.L_x_6153) ;  /* 0x0000000400807947 */ /* 0x000fec0003800000 */
.L_x_6151:
[----:B------:R-:W-:-:S04]  /*85b0*/  UISETP.NE.U32.AND UP1, UPT, UR22, URZ, UPT ;  /* 0x000000ff1600728c */ /* 0x000fc8000bf25070 */
[----:B------:R-:W-:-:S09]  /*85c0*/  UISETP.NE.AND.EX UP1, UPT, UR23, URZ, UPT, UP1 ;  /* 0x000000ff1700728c */ /* 0x000fd2000bf25310 */
[----:B------:R-:W-:Y:S05]  /*85d0*/  BRA.U UP1, `(.L_x_6154) ;  /* 0x0000000101947547 */ /* 0x000fea000b800000 */
[----:B-----5:R-:W-:Y:S01]  /*85e0*/  PRMT R3, R148, 0x7632, R3 ;  /* 0x0000763294037816 */ /* 0x020fe20000000003 */
[----:B------:R-:W-:Y:S01]  /*85f0*/  IMAD.U32 R36, R45, 0x10000, RZ ;  /* 0x000100002d247824 */ /* 0x000fe200078e00ff */
[----:B--2---:R-:W-:Y:S02]  /*8600*/  PRMT R0, R44, 0x7632, R0 ;  /* 0x000076322c007816 */ /* 0x004fe40000000000 */
[----:B------:R-:W-:Y:S01]  /*8610*/  PRMT R2, R149, 0x7632, R2 ;  /* 0x0000763295027816 */ /* 0x000fe20000000002 */
[----:B------:R-:W-:Y:S01]  /*8620*/  IMAD.U32 R3, R3, 0x10000, RZ ;  /* 0x0001000003037824 */ /* 0x000fe200078e00ff */
[----:B------:R-:W-:Y:S02]  /*8630*/  SHF.L.U32 R0, R0, 0x10, RZ ;  /* 0x0000001000007819 */ /* 0x000fe400000006ff */
[----:B------:R-:W-:Y:S02]  /*8640*/  PRMT R34, R45, 0x7632, R34 ;  /* 0x000076322d227816 */ /* 0x000fe40000000022 */
[----:B------:R-:W-:Y:S01]  /*8650*/  PRMT R26, R46, 0x7632, R26 ;  /* 0x000076322e1a7816 */ /* 0x000fe2000000001a */
[--C-:B------:R-:W-:Y:S01]  /*8660*/  FADD.FTZ R3, R3, R0.reuse ;  /* 0x0000000003037221 */ /* 0x100fe20000010000 */
[----:B------:R-:W-:Y:S01]  /*8670*/  PRMT R0, R150, 0x7632, R0 ;  /* 0x0000763296007816 */ /* 0x000fe20000000000 */
[----:B------:R-:W-:Y:S01]  /*8680*/  IMAD.U32 R34, R34, 0x10000, RZ ;  /* 0x0001000022227824 */ /* 0x000fe200078e00ff */
[----:B------:R-:W-:-:S02]  /*8690*/  SHF.L.U32 R2, R2, 0x10, RZ ;  /* 0x0000001002027819 */ /* 0x000fc400000006ff */
[----:B------:R-:W-:Y:S02]  /*86a0*/  SHF.L.U32 R0, R0, 0x10, RZ ;  /* 0x0000001000007819 */ /* 0x000fe400000006ff */
[----:B------:R-:W-:Y:S01]  /*86b0*/  SHF.L.U32 R26, R26, 0x10, RZ ;  /* 0x000000101a1a7819 */ /* 0x000fe200000006ff */
[----:B------:R-:W-:Y:S01]  /*86c0*/  FADD.FTZ R2, R2, R34 ;  /* 0x0000002202027221 */ /* 0x000fe20000010000 */
[----:B------:R-:W-:Y:S02]  /*86d0*/  SHF.L.U32 R34, R44, 0x10, RZ ;  /* 0x000000102c227819 */ /* 0x000fe400000006ff */
        /* <DEDUP_REMOVED lines=8> */
[----:B------:R-:W-:Y:S01]  /*8760*/  SHF.L.U32 R37, R47, 0x10, RZ ;  /* 0x000000102f257819 */ /* 0x000fe200000006ff */
[----:B------:R-:W-:-:S03]  /*8770*/  IMAD.U32 R36, R151, 0x10000, RZ ;  /* 0x0001000097247824 */ /* 0x000fc600078e00ff */
[----:B------:R-:W-:Y:S01]  /*8780*/  F2FP.BF16.F32.PACK_AB R38, R0, R163 ;  /* 0x000000a30026723e */ /* 0x000fe200000010ff */
[--C-:B------:R-:W-:Y:S01]  /*8790*/  FADD.FTZ R164, R37, R36.reuse ;  /* 0x0000002425a47221 */ /* 0x100fe20000010000 */
[----:B------:R-:W-:Y:S02]  /*87a0*/  PRMT R37, R151, 0x7632, R37 ;  /* 0x0000763297257816 */ /* 0x000fe40000000025 */
[----:B------:R-:W-:Y:S02]  /*87b0*/  PRMT R36, R47, 0x7632, R36 ;  /* 0x000076322f247816 */ /* 0x000fe40000000024 */
[----:B------:R-:W-:-:S03]  /*87c0*/  SHF.L.U32 R37, R37, 0x10, RZ ;  /* 0x0000001025257819 */ /* 0x000fc600000006ff */
[----:B------:R-:W-:-:S04]  /*87d0*/  IMAD.U32 R36, R36, 0x10000, RZ ;  /* 0x0001000024247824 */ /* 0x000fc800078e00ff */
[----:B------:R-:W-:Y:S01]  /*87e0*/  FADD.FTZ R173, R37, R36 ;  /* 0x0000002425ad7221 */ /* 0x000fe20000010000 */
[----:B------:R-:W-:Y:S02]  /*87f0*/  F2FP.BF16.F32.PACK_AB R37, R2, R34 ;  /* 0x000000220225723e */ /* 0x000fe400000010ff */
[----:B------:R-:W-:Y:S02]  /*8800*/  F2FP.BF16.F32.PACK_AB R36, R3, R26 ;  /* 0x0000001a0324723e */ /* 0x000fe400000010ff */
[----:B------:R-:W-:Y:S01]  /*8810*/  F2FP.BF16.F32.PACK_AB R39, R173, R164 ;  /* 0x000000a4ad27723e */ /* 0x000fe200000010ff */
[----:B------:R-:W-:Y:S06]  /*8820*/  BRA `(.L_x_6153) ;  /* 0x0000000000e07947 */ /* 0x000fec0003800000 */
.L_x_6154:
[----:B-----5:R-:W-:Y:S01]  /*8830*/  PRMT R3, R148, 0x7632, R3 ;  /* 0x0000763294037816 */ /* 0x020fe20000000003 */
[----:B------:R-:W-:Y:S01]  /*8840*/  IMAD.U32 R37, R46, 0x10000, RZ ;  /* 0x000100002e257824 */ /* 0x000fe200078e00ff */
[----:B------:R-:W-:Y:S02]  /*8850*/  PRMT R26, R44, 0x7632, R26 ;  /* 0x000076322c1a7816 */ /* 0x000fe4000000001a */
[----:B------:R-:W-:Y:S02]  /*8860*/  PRMT R2, R149, 0x7632, R2 ;  /* 0x0000763295027816 */ /* 0x000fe40000000002 */
[----:B--2---:R-:W-:Y:S02]  /*8870*/  PRMT R0, R45, 0x7632, R0 ;  /* 0x000076322d007816 */ /* 0x004fe40000000000 */
[----:B------:R-:W-:Y:S01]  /*8880*/  SHF.L.U32 R3, R3, 0x10, RZ ;  /* 0x0000001003037819 */ /* 0x000fe200000006ff */
[----:B------:R-:W-:Y:S01]  /*8890*/  IMAD.U32 R2, R2, 0x10000, RZ ;  /* 0x0001000002027824 */ /* 0x000fe200078e00ff */
[----:B------:R-:W-:-:S02]  /*88a0*/  SHF.L.U32 R26, R26, 0x10, RZ ;  /* 0x000000101a1a7819 */ /* 0x000fc400000006ff */
[----:B------:R-:W-:Y:S02]  /*88b0*/  SHF.L.U32 R0, R0, 0x10, RZ ;  /* 0x0000001000007819 */ /* 0x000fe400000006ff */
[----:B------:R-:W-:Y:S01]  /*88c0*/  PRMT R34, R46, 0x7632, R34 ;  /* 0x000076322e227816 */ /* 0x000fe20000000022 */
[--C-:B------:R-:W-:Y:S01]  /*88d0*/  FADD.FTZ R3, R3, R26.reuse ;  /* 0x0000001a03037221 */ /* 0x100fe20000010000 */
[----:B------:R-:W-:Y:S01]  /*88e0*/  PRMT R26, R40, 0x7632, R26 ;  /* 0x00007632281a7816 */ /* 0x000fe2000000001a */
[--C-:B------:R-:W-:Y:S01]  /*88f0*/  FADD.FTZ R2, R2, R0.reuse ;  /* 0x0000000002027221 */ /* 0x100fe20000010000 */
[----:B------:R-:W-:Y:S01]  /*8900*/  PRMT R0, R150, 0x7632, R0 ;  /* 0x0000763296007816 */ /* 0x000fe20000000000 */
[----:B------:R-:W-:Y:S01]  /*8910*/  IMAD.U32 R34, R34, 0x10000, RZ ;  /* 0x0001000022227824 */ /* 0x000fe200078e00ff */
[----:B------:R-:W-:Y:S02]  /*8920*/  SHF.L.U32 R26, R26, 0x10, RZ ;  /* 0x000000101a1a7819 */ /* 0x000fe400000006ff */
[----:B------:R-:W-:-:S02]  /*8930*/  SHF.L.U32 R0, R0, 0x10, RZ ;  /* 0x0000001000007819 */ /* 0x000fc400000006ff */
        /* <DEDUP_REMOVED lines=22> */
[----:B------:R-:W-:Y:S02]  /*8aa0*/  SHF.L.U32 R36, R151, 0x10, RZ ;  /* 0x0000001097247819 */ /* 0x000fe400000006ff */
[----:B------:R-:W-:Y:S02]  /*8ab0*/  SHF.L.U32 R37, R47, 0x10, RZ ;  /* 0x000000102f257819 */ /* 0x000fe400000006ff */
[----:B------:R-:W-:-:S03]  /*8ac0*/  F2FP.BF16.F32.PACK_AB R38, R0, R163 ;  /* 0x000000a30026723e */ /* 0x000fc600000010ff */
        /* <DEDUP_REMOVED lines=14> */
.L_x_6153:
[----:B------:R-:W0:Y:S01]  /*8bb0*/  @UP0 LDCU.64 UR6, c[0x0][0x3a8] ;  /* 0x00007500ff0607ac */ /* 0x000e220008000a00 */
[----:B------:R-:W-:Y:S02]  /*8bc0*/  PLOP3.LUT P0, PT, PT, PT, UP0, 0x80, 0x8 ;  /* 0x000000000008781c */ /* 0x000fe40003f0f008 */
[----:B------:R-:W-:Y:S02]  /*8bd0*/  PLOP3.LUT P4, PT, PT, PT, UP0, 0x80, 0x8 ;  /* 0x000000000008781c */ /* 0x000fe40003f8f008 */
[----:B------:R-:W-:-:S09]  /*8be0*/  MOV R148, 0x10 ;  /* 0x0000001000947802 */ /* 0x000fd20000000f00 */
[C---:B0-----:R-:W-:Y:S01]  /*8bf0*/  @P0 IMAD.WIDE.U32 R148, R232.reuse, R148, UR6 ;  /* 0x00000006e8940e25 */ /* 0x041fe2000f8e0094 */
[----:B------:R-:W-:-:S04]  /*8c00*/  IADD3 R232, PT, PT, R232, 0x80, RZ ;  /* 0x00000080e8e87810 */ /* 0x000fc80007ffe0ff */
[----:B------:R0:W-:Y:S03]  /*8c10*/  @P4 STG.E.128 desc[UR8][R148.64], R36 ;  /* 0x0000002494004986 */ /* 0x0001e6000c101d08 */
.L_x_6150:
[----:B------:R-:W-:Y:S05]  /*8c20*/  BSYNC.RECONVERGENT B0 ;  /* 0x0000000000007941 */ /* 0x000fea0003800200 */
.L_x_6149:
        /* <DEDUP_REMOVED lines=35> */
.L_x_6158:
[----:B-----5:R-:W-:Y:S02]  /*8e60*/  PRMT R19, R148, 0x7632, R19 ;  /* 0x0000763294137816 */ /* 0x020fe40000000013 */
[----:B------:R-:W-:Y:S02]  /*8e70*/  PRMT R18, R40, 0x7632, R18 ;  /* 0x0000763228127816 */ /* 0x000fe40000000012 */
        /* <DEDUP_REMOVED lines=35> */
.L_x_6157:
[----:B------:R-:W-:-:S04]  /*90b0*/  UISETP.NE.U32.AND UP1, UPT, UR22, URZ, UPT ;  /* 0x000000ff1600728c */ /* 0x000fc8000bf25070 */
[----:B------:R-:W-:-:S09]  /*90c0*/  UISETP.NE.AND.EX UP1, UPT, UR23, URZ, UPT, UP1 ;  /* 0x000000ff1700728c */ /* 0x000fd2000bf25310 */
[----:B------:R-:W-:Y:S05]  /*90d0*/  BRA.U UP1, `(.L_x_6160) ;  /* 0x0000000101947547 */ /* 0x000fea000b800000 */
[----:B-----5:R-:W-:Y:S01]  /*90e0*/  PRMT R19, R148, 0x7632, R19 ;  /* 0x0000763294137816 */ /* 0x020fe20000000013 */
[C---:B------:R-:W-:Y:S01]  /*90f0*/  IMAD.U32 R36, R45.reuse, 0x10000, RZ ;  /* 0x000100002d247824 */ /* 0x040fe200078e00ff */
        /* <DEDUP_REMOVED lines=12> */
[----:B------:R-:W-:Y:S01]  /*91c0*/  SHF.L.U32 R37, R46, 0x10, RZ ;  /* 0x000000102e257819 */ /* 0x000fe200000006ff */
        /* <DEDUP_REMOVED lines=22> */
.L_x_6160:
[----:B-----5:R-:W-:Y:S01]  /*9330*/  PRMT R18, R148, 0x7632, R18 ;  /* 0x0000763294127816 */ /* 0x020fe20000000012 */
[----:B------:R-:W-:Y:S01]  /*9340*/  IMAD.U32 R37, R46, 0x10000, RZ ;  /* 0x000100002e257824 */ /* 0x000fe200078e00ff */
[----:B------:R-:W-:Y:S02]  /*9350*/  PRMT R25, R44, 0x7632, R25 ;  /* 0x000076322c197816 */ /* 0x000fe40000000019 */
[----:B------:R-:W-:Y:S02]  /*9360*/  PRMT R19, R149, 0x7632, R19 ;  /* 0x0000763295137816 */ /* 0x000fe40000000013 */
[----:B------:R-:W-:Y:S02]  /*9370*/  PRMT R20, R45, 0x7632, R20 ;  /* 0x000076322d147816 */ /* 0x000fe40000000014 */
        /* <DEDUP_REMOVED lines=51> */
.L_x_6159:
[----:B------:R-:W0:Y:S01]  /*96b0*/  @UP0 LDCU.64 UR6, c[0x0][0x3a8] ;  /* 0x00007500ff0607ac */ /* 0x000e220008000a00 */
[----:B------:R-:W-:Y:S01]  /*96c0*/  PLOP3.LUT P0, PT, PT, PT, UP0, 0x80, 0x8 ;  /* 0x000000000008781c */ /* 0x000fe20003f0f008 */
[----:B------:R-:W-:Y:S01]  /*96d0*/  HFMA2 R148, -RZ, RZ, 0, 9.5367431640625e-07 ;  /* 0x00000010ff947431 */ /* 0x000fe200000001ff */
[----:B------:R-:W-:-:S11]  /*96e0*/  PLOP3.LUT P5, PT, PT, PT, UP0, 0x80, 0x8 ;  /* 0x000000000008781c */ /* 0x000fd60003faf008 */
[C---:B0-----:R-:W-:Y:S01]  /*96f0*/  @P0 IMAD.WIDE.U32 R148, R232.reuse, R148, UR6 ;  /* 0x00000006e8940e25 */ /* 0x041fe2000f8e0094 */
[----:B------:R-:W-:-:S04]  /*9700*/  IADD3 R232, PT, PT, R232, 0x80, RZ ;  /* 0x00000080e8e87810 */ /* 0x000fc80007ffe0ff */
[----:B------:R0:W-:Y:S03]  /*9710*/  @P5 STG.E.128 desc[UR8][R148.64], R36 ;  /* 0x0000002494005986 */ /* 0x0001e6000c101d08 */
.L_x_6156:
[----:B------:R-:W-:Y:S05]  /*9720*/  BSYNC.RECONVERGENT B0 ;  /* 0x0000000000007941 */ /* 0x000fea0003800200 */
.L_x_6155:
[----:B------:R-:W-:Y:S01]  /*9730*/  ISETP.GE.U32.AND P5, PT, R17, 0x380, PT ;  /* 0x000003801100780c */ /* 0x000fe20003fa6070 */
[----:B------:R-:W-:-:S12]  /*9740*/  BSSY.RECONVERGENT B0, `(.L_x_6161) ;  /* 0x00000ad000007945 */ /* 0x000fd80003800200 */
[----:B------:R-:W-:Y:S05]  /*9750*/  @!P5 BRA `(.L_x_6162) ;  /* 0x0000000800acd947 */ /* 0x000fea0003800000 */
[----:B------:R-:W-:Y:S01]  /*9760*/  ISETP.NE.U32.AND P0, PT, RZ, UR20, PT ;  /* 0x00000014ff007c0c */ /* 0x000fe2000bf05070 */
[----:B01-3--:R-:W0:Y:S03]  /*9770*/  LDC.64 R148, c[0x0][0x390] ;  /* 0x0000e400ff947b82 */ /* 0x00be260000000a00 */
[----:B------:R-:W-:-:S13]  /*9780*/  ISETP.NE.AND.EX P0, PT, RZ, UR21, PT, P0 ;  /* 0x00000015ff007c0c */ /* 0x000fda000bf05300 */
[----:B------:R-:W1:Y:S02]  /*9790*/  @P0 LDC.64 R22, c[0x0][0x398] ;  /* 0x0000e600ff160b82 */ /* 0x000e640000000a00 */
[----:B-1----:R-:W-:-:S05]  /*97a0*/  @P0 IMAD.WIDE.U32 R22, R232, 0x10, R22 ;  /* 0x00000010e8160825 */ /* 0x002fca00078e0016 */
[----:B------:R1:W5:Y:S01]  /*97b0*/  @P0 LDG.E.128 R44, desc[UR8][R22.64] ;  /* 0x00000008162c0981 */ /* 0x000362000c1e1d00 */
[----:B------:R-:W-:-:S04]  /*97c0*/  ISETP.NE.U32.AND P0, PT, RZ, UR22, PT ;  /* 0x00000016ff007c0c */ /* 0x000fc8000bf05070 */
[----:B------:R-:W-:-:S13]  /*97d0*/  ISETP.NE.AND.EX P0, PT, RZ, UR23, PT, P0 ;  /* 0x00000017ff007c0c */ /* 0x000fda000bf05300 */
        /* <DEDUP_REMOVED lines=24> */
.L_x_6164:
        /* <DEDUP_REMOVED lines=37> */
.L_x_6163:
        /* <DEDUP_REMOVED lines=40> */
.L_x_6166:
        /* <DEDUP_REMOVED lines=56> */
.L_x_6165:
[----:B------:R-:W0:Y:S01]  /*a1b0*/  @UP0 LDCU.64 UR6, c[0x0][0x3a8] ;  /* 0x00007500ff0607ac */ /* 0x000e220008000a00 */
[----:B------:R-:W-:Y:S02]  /*a1c0*/  PLOP3.LUT P0, PT, PT, PT, UP0, 0x80, 0x8 ;  /* 0x000000000008781c */ /* 0x000fe40003f0f008 */
[----:B------:R-:W-:-:S11]  /*a1d0*/  MOV R148, 0x10 ;  /* 0x0000001000947802 */ /* 0x000fd60000000f00 */
[----:B0-----:R-:W-:Y:S01]  /*a1e0*/  @P0 IMAD.WIDE.U32 R148, R232, R148, UR6 ;  /* 0x00000006e8940e25 */ /* 0x001fe2000f8e0094 */
[----:B------:R-:W-:-:S13]  /*a1f0*/  PLOP3.LUT P0, PT, PT, PT, UP0, 0x80, 0x8 ;  /* 0x000000000008781c */ /* 0x000fda0003f0f008 */
[----:B------:R0:W-:Y:S02]  /*a200*/  @P0 STG.E.128 desc[UR8][R148.64], R36 ;  /* 0x0000002494000986 */ /* 0x0001e4000c101d08 */
.L_x_6162:
[----:B------:R-:W-:Y:S05]  /*a210*/  BSYNC.RECONVERGENT B0 ;  /* 0x0000000000007941 */ /* 0x000fea0003800200 */
.L_x_6161:
[----:B01-3--:R-:W-:Y:S01]  /*a220*/  FADD.FTZ R148, RZ, R30 ;  /* 0x0000001eff947221 */ /* 0x00bfe20000010000 */
        /* <DEDUP_REMOVED lines=78> */
[----:B----4-:R-:W-:-:S04]  /*a710*/  FMUL.FTZ R148, R251, R148 ;  /* 0x00000094fb947220 */ /* 0x010fc80000410000 */
        /* <DEDUP_REMOVED lines=137> */
.L_x_6168:
[----:B------:R-:W-:Y:S05]  /*afb0*/  BSYNC.RECONVERGENT B0 ;  /* 0x0000000000007941 */ /* 0x000fea0003800200 */
.L_x_6167:
[----:B------:R-:W-:Y:S01]  /*afc0*/  LOP3.LUT R151, R252, 0x1f, RZ, 0xc0, !PT ;  /* 0x0000001ffc977812 */ /* 0x000fe200078ec0ff */
[----:B------:R-:W-:Y:S01]  /*afd0*/  BAR.SYNC.DEFER_BLOCKING 0x0 ;  /* 0x0000000000007b1d */ /* 0x000fe20000010000 */
[----:B0-----:R-:W-:Y:S01]  /*afe0*/  HFMA2 R150, -RZ, RZ, 0, 0 ;  /* 0x00000000ff967431 */ /* 0x001fe200000001ff */
        /* <DEDUP_REMOVED lines=12> */
.L_x_6170:
[----:B------:R-:W-:Y:S05]  /*b0b0*/  BSYNC.RECONVERGENT B0 ;  /* 0x0000000000007941 */ /* 0x000fea0003800200 */
.L_x_6169:
[----:B0-----:R-:W0:Y:S01]  /*b0c0*/  SHFL.DOWN PT, R232, R148, 0x2, 0x1f ;  /* 0x08401f0094e87f89 */ /* 0x001e2200000e0000 */
[----:B------:R-:W-:Y:S01]  /*b0d0*/  I2FP.F32.S32 R233, R150 ;  /* 0x0000009600e97245 */ /* 0x000fe20000201400 */
[----:B------:R-:W-:Y:S01]  /*b0e0*/  BSSY.RECONVERGENT B0, `(.L_x_6171) ;  /* 0x0000076000007945 */ /* 0x000fe20003800200 */
[----:B------:R-:W-:Y:S01]  /*b0f0*/  ISETP.NE.AND P6, PT, RZ, UR14, PT ;  /* 0x0000000eff007c0c */ /* 0x000fe2000bfc5270 */
[----:B------:R-:W1:Y:S01]  /*b100*/  SHFL.DOWN PT, R151, R150, 0x2, 0x1f ;  /* 0x08401f0096977f89 */ /* 0x000e6200000e0000 */
[----:B0-----:R-:W-:Y:S01]  /*b110*/  FADD.FTZ R234, -R232, R148 ;  /* 0x00000094e8ea7221 */ /* 0x001fe20000010100 */
[----:B-1----:R-:W-:-:S03]  /*b120*/  I2FP.F32.S32 R235, R151 ;  /* 0x0000009700eb7245 */ /* 0x002fc60000201400 */
[----:B------:R-:W-:Y:S01]  /*b130*/  FMUL.FTZ R234, R234, R234 ;  /* 0x000000eaeaea7220 */ /* 0x000fe20000410000 */
[----:B------:R-:W-:Y:S01]  /*b140*/  IADD3 R150, PT, PT, R151, R150, RZ ;  /* 0x0000009697967210 */ /* 0x000fe20007ffe0ff */
[----:B------:R-:W-:Y:S02]  /*b150*/  FMUL.FTZ R232, R232, R235 ;  /* 0x000000ebe8e87220 */ /* 0x000fe40000410000 */
[----:B------:R-:W-:Y:S02]  /*b160*/  FMUL.FTZ R151, R234, R233 ;  /* 0x000000e9ea977220 */ /* 0x000fe40000410000 */
[----:B------:R-:W-:Y:S02]  /*b170*/  FFMA.FTZ R233, R233, R148, R232 ;  /* 0x00000094e9e97223 */ /* 0x000fe400000100e8 */
[----:B------:R-:W-:Y:S01]  /*b180*/  FMUL.FTZ R151, R151, R235 ;  /* 0x000000eb97977220 */ /* 0x000fe20000410000 */
[----:B------:R-:W0:Y:S02]  /*b190*/  SHFL.DOWN PT, R148, R149, 0x2, 0x1f ;  /* 0x08401f0095947f89 */ /* 0x000e2400000e0000 */
[----:B0-----:R-:W-:Y:S01]  /*b1a0*/  FADD.FTZ R149, R148, R149 ;  /* 0x0000009594957221 */ /* 0x001fe20000010000 */
[----:B------:R-:W-:-:S04]  /*b1b0*/  I2FP.F32.S32 R148, R150 ;  /* 0x0000009600947245 */ /* 0x000fc80000201400 */
[----:B------:R-:W0:Y:S02]  /*b1c0*/  MUFU.RCP R232, R148 ;  /* 0x0000009400e87308 */ /* 0x000e240000001000 */
[C---:B0-----:R-:W-:Y:S01]  /*b1d0*/  FFMA.FTZ R149, R232.reuse, R151, R149 ;  /* 0x00000097e8957223 */ /* 0x041fe20000010095 */
[----:B------:R-:W-:Y:S02]  /*b1e0*/  FMUL.FTZ R151, R232, R233 ;  /* 0x000000e9e8977220 */ /* 0x000fe40000410000 */
[----:B------:R-:W0:Y:S04]  /*b1f0*/  SHFL.DOWN PT, R233, R150, 0x1, 0x1f ;  /* 0x08201f0096e97f89 */ /* 0x000e2800000e0000 */
[----:B------:R-:W1:Y:S01]  /*b200*/  SHFL.DOWN PT, R232, R151, 0x1, 0x1f ;  /* 0x08201f0097e87f89 */ /* 0x000e6200000e0000 */
[----:B0-----:R-:W-:Y:S01]  /*b210*/  IMAD.IADD R150, R150, 0x1, R233 ;  /* 0x0000000196967824 */ /* 0x001fe200078e02e9 */
[----:B------:R-:W-:Y:S01]  /*b220*/  I2FP.F32.S32 R233, R233 ;  /* 0x000000e900e97245 */ /* 0x000fe20000201400 */
[----:B-1----:R-:W-:-:S03]  /*b230*/  FADD.FTZ R234, R151, -R232 ;  /* 0x800000e897ea7221 */ /* 0x002fc60000010000 */
[----:B------:R-:W-:Y:S01]  /*b240*/  I2FP.F32.S32 R150, R150 ;  /* 0x0000009600967245 */ /* 0x000fe20000201400 */
[----:B------:R-:W-:Y:S01]  /*b250*/  FMUL.FTZ R232, R232, R233 ;  /* 0x000000e9e8e87220 */ /* 0x000fe20000410000 */
[----:B------:R-:W-:-:S04]  /*b260*/  FMUL.FTZ R234, R234, R234 ;  /* 0x000000eaeaea7220 */ /* 0x000fc80000410000 */
[----:B------:R-:W0:Y:S01]  /*b270*/  MUFU.RCP R150, R150 ;  /* 0x0000009600967308 */ /* 0x000e220000001000 */
[C---:B------:R-:W-:Y:S01]  /*b280*/  FMUL.FTZ R234, R148.reuse, R234 ;  /* 0x000000ea94ea7220 */ /* 0x040fe20000410000 */
[----:B------:R-:W-:Y:S02]  /*b290*/  FFMA.FTZ R148, R148, R151, R232 ;  /* 0x0000009794947223 */ /* 0x000fe400000100e8 */
[----:B------:R-:W1:Y:S01]  /*b2a0*/  SHFL.DOWN PT, R151, R149, 0x1, 0x1f ;  /* 0x08201f0095977f89 */ /* 0x000e6200000e0000 */
[----:B------:R-:W-:Y:S01]  /*b2b0*/  FMUL.FTZ R234, R234, R233 ;  /* 0x000000e9eaea7220 */ /* 0x000fe20000410000 */
[----:B-1----:R-:W-:Y:S02]  /*b2c0*/  FADD.FTZ R149, R149, R151 ;  /* 0x0000009795957221 */ /* 0x002fe40000010000 */
[----:B------:R-:W1:Y:S02]  /*b2d0*/  LDC R151, c[0x0][0x448] ;  /* 0x00011200ff977b82 */ /* 0x000e640000000800 */
[C---:B0-----:R-:W-:Y:S01]  /*b2e0*/  FFMA.FTZ R149, R150.reuse, R234, R149 ;  /* 0x000000ea96957223 */ /* 0x041fe20000010095 */
[----:B------:R-:W-:-:S04]  /*b2f0*/  FMUL.FTZ R150, R150, R148 ;  /* 0x0000009496967220 */ /* 0x000fc80000410000 */
[----:B------:R-:W1:Y:S04]  /*b300*/  SHFL.IDX PT, R148, R149, RZ, 0x1f ;  /* 0x00001fff95947589 */ /* 0x000e6800000e0000 */
[----:B------:R-:W0:Y:S01]  /*b310*/  SHFL.IDX PT, R150, R150, RZ, 0x1f ;  /* 0x00001fff96967589 */ /* 0x000e2200000e0000 */
[----:B-1----:R-:W-:Y:S01]  /*b320*/  FFMA.FTZ R148, R148, UR15, R151 ;  /* 0x0000000f94947c23 */ /* 0x002fe20008010097 */
[----:B0-----:R-:W-:-:S05]  /*b330*/  FMUL.FTZ R149, R150, R150 ;  /* 0x0000009696957220 */ /* 0x001fca0000410000 */
        /* <DEDUP_REMOVED lines=10> */
[----:B0-----:R-:W-:Y:S01]  /*b3e0*/  @!P6 IMAD.WIDE R148, R151, 0x4, R148 ;  /* 0x000000049794e825 */ /* 0x001fe200078e0294 */
[----:B------:R-:W-:-:S05]  /*b3f0*/  MOV R151, UR4 ;  /* 0x0000000400977c02 */ /* 0x000fca0008000f00 */
[----:B------:R0:W-:Y:S01]  /*b400*/  @!P6 STG.E desc[UR8][R148.64], R151 ;  /* 0x000000979400e986 */ /* 0x0001e2000c101908 */
[----:B------:R-:W-:-:S04]  /*b410*/  ISETP.NE.AND P6, PT, RZ, UR14, PT ;  /* 0x0000000eff007c0c */ /* 0x000fc8000bfc5270 */
[----:B------:R-:W-:-:S04]  /*b420*/  FSEL R150, R150, RZ, !P6 ;  /* 0x000000ff96967208 */ /* 0x000fc80007000000 */
[----:B------:R-:W-:Y:S01]  /*b430*/  R2UR UR6, R150 ;  /* 0x00000000960672ca */ /* 0x000fe200000e0000 */
[----:B------:R-:W-:-:S14]  /*b440*/  @!P0 BRA `(.L_x_6172) ;  /* 0x0000000000fc8947 */ /* 0x000fdc0003800000 */
[----:B------:R-:W3:Y:S04]  /*b450*/  LDL R245, [R1+0xe0] ;  /* 0x0000e00001f57983 */ /* 0x000ee80000100800 */
[----:B------:R-:W4:Y:S01]  /*b460*/  LDL R244, [R1+0xe4] ;  /* 0x0000e40001f47983 */ /* 0x000f220000100800 */
[----:B0-----:R-:W-:Y:S01]  /*b470*/  FADD.FTZ R149, R30, -UR6 ;  /* 0x800000061e957e21 */ /* 0x001fe20008010000 */
[----:B------:R-:W-:Y:S01]  /*b480*/  FADD.FTZ R148, R15, -UR6 ;  /* 0x800000060f947e21 */ /* 0x000fe20008010000 */
[----:B------:R-:W-:Y:S01]  /*b490*/  FADD.FTZ R151, R14, -UR6 ;  /* 0x800000060e977e21 */ /* 0x000fe20008010000 */
[----:B------:R-:W2:Y:S01]  /*b4a0*/  LDL R232, [R1+0xec] ;  /* 0x0000ec0001e87983 */ /* 0x000ea20000100800 */
[----:B------:R-:W-:Y:S01]  /*b4b0*/  FMUL.FTZ R234, R149, UR4 ;  /* 0x0000000495ea7c20 */ /* 0x000fe20008410000 */
[----:B------:R-:W-:-:S02]  /*b4c0*/  FMUL.FTZ R235, R148, UR4 ;  /* 0x0000000494eb7c20 */ /* 0x000fc40008410000 */
[----:B------:R-:W2:Y:S04]  /*b4d0*/  LDL R249, [R1+0xd0] ;  /* 0x0000d00001f97983 */ /* 0x000ea80000100800 */
[----:B------:R-:W2:Y:S04]  /*b4e0*/  LDL R248, [R1+0xd4] ;  /* 0x0000d40001f87983 */ /* 0x000ea80000100800 */
[----:B------:R-:W2:Y:S01]  /*b4f0*/  LDL R233, [R1+0xdc] ;  /* 0x0000dc0001e97983 */ /* 0x000ea20000100800 */
[----:B------:R-:W-:Y:S01]  /*b500*/  FADD.FTZ R150, R155, -UR6 ;  /* 0x800000069b967e21 */ /* 0x000fe20008010000 */
[----:B---3-5:R-:W-:Y:S01]  /*b510*/  FFMA.FTZ R148, R234, R245, R100 ;  /* 0x000000f5ea947223 */ /* 0x028fe20000010064 */
[----:B------:R-:W-:-:S02]  /*b520*/  FMUL.FTZ R245, R151, UR4 ;  /* 0x0000000497f57c20 */ /* 0x000fc40008410000 */
[----:B------:R-:W3:Y:S01]  /*b530*/  LDL R151, [R1+0xe8] ;  /* 0x0000e80001977983 */ /* 0x000ee20000100800 */
[----:B----4-:R-:W-:-:S05]  /*b540*/  FFMA.FTZ R149, R235, R244, R101 ;  /* 0x000000f4eb957223 */ /* 0x010fca0000010065 */
[----:B------:R-:W-:Y:S01]  /*b550*/  F2FP.BF16.F32.PACK_AB R148, R149, R148 ;  /* 0x000000949594723e */ /* 0x000fe200000010ff */
[----:B------:R-:W-:-:S04]  /*b560*/  FADD.FTZ R149, R154, -UR6 ;  /* 0x800000069a957e21 */ /* 0x000fc80008010000 */
[----:B------:R-:W-:Y:S01]  /*b570*/  FMUL.FTZ R244, R149, UR4 ;  /* 0x0000000495f47c20 */ /* 0x000fe20008410000 */
[----:B------:R-:W-:Y:S01]  /*b580*/  FADD.FTZ R149, R13, -UR6 ;  /* 0x800000060d957e21 */ /* 0x000fe20008010000 */
[----:B------:R-:W-:-:S03]  /*b590*/  FMUL.FTZ R246, R150, UR4 ;  /* 0x0000000496f67c20 */ /* 0x000fc60008410000 */
[----:B------:R-:W-:Y:S01]  /*b5a0*/  FMUL.FTZ R247, R149, UR4 ;  /* 0x0000000495f77c20 */ /* 0x000fe20008410000 */
[----:B--2---:R-:W-:Y:S01]  /*b5b0*/  FFMA.FTZ R150, R245, R232, R103 ;  /* 0x000000e8f5967223 */ /* 0x004fe20000010067 */
[----:B------:R-:W-:Y:S01]  /*b5c0*/  FFMA.FTZ R232, R246, R249, R104 ;  /* 0x000000f9f6e87223 */ /* 0x000fe20000010068 */
[----:B---3--:R-:W-:Y:S01]  /*b5d0*/  FFMA.FTZ R149, R244, R151, R102 ;  /* 0x00000097f4957223 */ /* 0x008fe20000010066 */
[----:B------:R-:W-:-:S04]  /*b5e0*/  FFMA.FTZ R151, R247, R248, R105 ;  /* 0x000000f8f7977223 */ /* 0x000fc80000010069 */
[----:B------:R-:W-:Y:S02]  /*b5f0*/  F2FP.BF16.F32.PACK_AB R149, R150, R149 ;  /* 0x000000959695723e */ /* 0x000fe400000010ff */
[----:B------:R-:W-:Y:S01]  /*b600*/  F2FP.BF16.F32.PACK_AB R150, R151, R232 ;  /* 0x000000e89796723e */ /* 0x000fe200000010ff */
[----:B------:R-:W-:-:S04]  /*b610*/  FADD.FTZ R151, R156, -UR6 ;  /* 0x800000069c977e21 */ /* 0x000fc80008010000 */
[----:B------:R-:W-:Y:S02]  /*b620*/  FMUL.FTZ R248, R151, UR4 ;  /* 0x0000000497f87c20 */ /* 0x000fe40008410000 */
[----:B------:R-:W2:Y:S01]  /*b630*/  LDL R151, [R1+0xd8] ;  /* 0x0000d80001977983 */ /* 0x000ea20000100800 */
[----:B------:R-:W-:-:S04]  /*b640*/  FADD.FTZ R232, R169, -UR6 ;  /* 0x80000006a9e87e21 */ /* 0x000fc80008010000 */
[----:B------:R-:W-:Y:S01]  /*b650*/  FMUL.FTZ R249, R232, UR4 ;  /* 0x00000004e8f97c20 */ /* 0x000fe20008410000 */
[----:B--2---:R-:W-:-:S03]  /*b660*/  FFMA.FTZ R232, R248, R151, R106 ;  /* 0x00000097f8e87223 */ /* 0x004fc6000001006a */
[----:B------:R-:W-:-:S05]  /*b670*/  FFMA.FTZ R151, R249, R233, R107 ;  /* 0x000000e9f9977223 */ /* 0x000fca000001006b */
[----:B------:R-:W-:Y:S02]  /*b680*/  F2FP.BF16.F32.PACK_AB R151, R151, R232 ;  /* 0x000000e89797723e */ /* 0x000fe400000010ff */
[----:B------:R-:W0:Y:S02]  /*b690*/  LDC.64 R232, c[0x0][0x428] ;  /* 0x00010a00ffe87b82 */ /* 0x000e240000000a00 */
[----:B0-----:R-:W-:-:S05]  /*b6a0*/  IMAD.WIDE.U32 R232, R16, 0x10, R232 ;  /* 0x0000001010e87825 */ /* 0x001fca00078e00e8 */
[----:B------:R0:W-:Y:S04]  /*b6b0*/  STG.E.128 desc[UR8][R232.64], R148 ;  /* 0x00000094e8007986 */ /* 0x0001e8000c101d08 */
[----:B0-----:R-:W2:Y:S04]  /*b6c0*/  LDL R151, [R1+0xb8] ;  /* 0x0000b80001977983 */ /* 0x001ea80000100800 */
[----:B------:R-:W3:Y:S04]  /*b6d0*/  LDL R148, [R1+0xbc] ;  /* 0x0000bc0001947983 */ /* 0x000ee80000100800 */
[----:B------:R-:W4:Y:S04]  /*b6e0*/  LDL R149, [R1+0xc8] ;  /* 0x0000c80001957983 */ /* 0x000f280000100800 */
[----:B------:R-:W4:Y:S04]  /*b6f0*/  LDL R150, [R1+0xb0] ;  /* 0x0000b00001967983 */ /* 0x000f280000100800 */
[----:B------:R-:W4:Y:S04]  /*b700*/  LDL R232, [R1+0xb4] ;  /* 0x0000b40001e87983 */ /* 0x000f280000100800 */
[----:B------:R-:W4:Y:S01]  /*b710*/  LDL R233, [R1+0xcc] ;  /* 0x0000cc0001e97983 */ /* 0x000f220000100800 */
[----:B--2---:R-:W-:-:S03]  /*b720*/  FFMA.FTZ R151, R248, R151, R58 ;  /* 0x00000097f8977223 */ /* 0x004fc6000001003a */
[----:B------:R-:W2:Y:S01]  /*b730*/  LDL R248, [R1+0xc4] ;  /* 0x0000c40001f87983 */ /* 0x000ea20000100800 */
[----:B---3--:R-:W-:-:S03]  /*b740*/  FFMA.FTZ R148, R249, R148, R59 ;  /* 0x00000094f9947223 */ /* 0x008fc6000001003b */
[----:B------:R-:W3:Y:S02]  /*b750*/  LDL R249, [R1+0xc0] ;  /* 0x0000c00001f97983 */ /* 0x000ee40000100800 */
[----:B------:R-:W-:Y:S01]  /*b760*/  F2FP.BF16.F32.PACK_AB R151, R148, R151 ;  /* 0x000000979497723e */ /* 0x000fe200000010ff */
[----:B----4-:R-:W-:Y:S01]  /*b770*/  FFMA.FTZ R149, R244, R149, R54 ;  /* 0x00000095f4957223 */ /* 0x010fe20000010036 */
[----:B------:R-:W-:Y:S01]  /*b780*/  FFMA.FTZ R150, R246, R150, R56 ;  /* 0x00000096f6967223 */ /* 0x000fe20000010038 */
[----:B------:R-:W-:Y:S01]  /*b790*/  FFMA.FTZ R232, R247, R232, R57 ;  /* 0x000000e8f7e87223 */ /* 0x000fe20000010039 */
[----:B------:R-:W-:-:S04]  /*b7a0*/  FFMA.FTZ R233, R245, R233, R55 ;  /* 0x000000e9f5e97223 */ /* 0x000fc80000010037 */
[----:B------:R-:W-:Y:S02]  /*b7b0*/  F2FP.BF16.F32.PACK_AB R150, R232, R150 ;  /* 0x00000096e896723e */ /* 0x000fe400000010ff */
[----:B------:R-:W-:Y:S01]  /*b7c0*/  F2FP.BF16.F32.PACK_AB R149, R233, R149 ;  /* 0x00000095e995723e */ /* 0x000fe200000010ff */
[----:B--2---:R-:W-:Y:S01]  /*b7d0*/  FFMA.FTZ R235, R235, R248, R53 ;  /* 0x000000f8ebeb7223 */ /* 0x004fe20000010035 */
[----:B---3--:R-:W-:Y:S02]  /*b7e0*/  FFMA.FTZ R148, R234, R249, R52 ;  /* 0x000000f9ea947223 */ /* 0x008fe40000010034 */
[----:B------:R-:W0:Y:S03]  /*b7f0*/  LDC.64 R248, c[0x0][0x430] ;  /* 0x00010c00fff87b82 */ /* 0x000e260000000a00 */
[----:B------:R-:W-:Y:S01]  /*b800*/  F2FP.BF16.F32.PACK_AB R148, R235, R148 ;  /* 0x00000094eb94723e */ /* 0x000fe200000010ff */
[----:B0-----:R-:W-:-:S05]  /*b810*/  IMAD.WIDE.U32 R232, R16, 0x10, R248 ;  /* 0x0000001010e87825 */ /* 0x001fca00078e00f8 */
[----:B------:R1:W-:Y:S01]  /*b820*/  STG.E.128 desc[UR8][R232.64], R148 ;  /* 0x00000094e8007986 */ /* 0x0003e2000c101d08 */
[----:B------:R-:W-:-:S07]  /*b830*/  VIADD R16, R16, 0x80 ;  /* 0x0000008010107836 */ /* 0x000fce0000000000 */
.L_x_6172:
[----:B------:R-:W-:Y:S05]  /*b840*/  BSYNC.RECONVERGENT B0 ;  /* 0x0000000000007941 */ /* 0x000fea0003800200 */
.L_x_6171:
[----:B------:R-:W-:Y:S01]  /*b850*/  ISETP.GE.U32.AND P6, PT, R17, 0x100, PT ;  /* 0x000001001100780c */ /* 0x000fe20003fc6070 */
[----:B------:R-:W-:-:S12]  /*b860*/  BSSY.RECONVERGENT B0, `(.L_x_6173) ;  /* 0x0000041000007945 */ /* 0x000fd80003800200 */
[----:B------:R-:W-:Y:S05]  /*b870*/  @!P6 BRA `(.L_x_6174) ;  /* 0x0000000000fce947 */ /* 0x000fea0003800000 */
[----:B01----:R-:W3:Y:S01]  /*b880*/  LDL R151, [R1+0xa0] ;  /* 0x0000a00001977983 */ /* 0x003ee20000100800 */
[----:B------:R-:W-:-:S03]  /*b890*/  FADD.FTZ R149, R29, -UR6 ;  /* 0x800000061d957e21 */ /* 0x000fc60008010000 */
[----:B------:R-:W4:Y:S01]  /*b8a0*/  LDL R150, [R1+0xa4] ;  /* 0x0000a40001967983 */ /* 0x000f220000100800 */
[----:B------:R-:W-:Y:S01]  /*b8b0*/  FADD.FTZ R148, R12, -UR6 ;  /* 0x800000060c947e21 */ /* 0x000fe20008010000 */
[----:B------:R-:W-:Y:S02]  /*b8c0*/  FMUL.FTZ R234, R149, UR4 ;  /* 0x0000000495ea7c20 */ /* 0x000fe40008410000 */
[----:B------:R-:W2:Y:S01]  /*b8d0*/  LDL R249, [R1+0xac] ;  /* 0x0000ac0001f97983 */ /* 0x000ea20000100800 */
[----:B------:R-:W-:-:S03]  /*b8e0*/  FMUL.FTZ R235, R148, UR4 ;  /* 0x0000000494eb7c20 */ /* 0x000fc60008410000 */
[----:B------:R-:W2:Y:S04]  /*b8f0*/  LDL R232, [R1+0x90] ;  /* 0x0000900001e87983 */ /* 0x000ea80000100800 */
[----:B------:R-:W2:Y:S04]  /*b900*/  LDL R248, [R1+0x94] ;  /* 0x0000940001f87983 */ /* 0x000ea80000100800 */
[----:B------:R-:W2:Y:S01]  /*b910*/  LDL R233, [R1+0x9c] ;  /* 0x00009c0001e97983 */ /* 0x000ea20000100800 */
[----:B---3-5:R-:W-:Y:S01]  /*b920*/  FFMA.FTZ R148, R234, R151, R108 ;  /* 0x00000097ea947223 */ /* 0x028fe2000001006c */
[----:B------:R-:W-:Y:S01]  /*b930*/  FADD.FTZ R151, R11, -UR6 ;  /* 0x800000060b977e21 */ /* 0x000fe20008010000 */
[----:B----4-:R-:W-:-:S03]  /*b940*/  FFMA.FTZ R149, R235, R150, R109 ;  /* 0x00000096eb957223 */ /* 0x010fc6000001006d */
[----:B------:R-:W-:Y:S01]  /*b950*/  FMUL.FTZ R245, R151, UR4 ;  /* 0x0000000497f57c20 */ /* 0x000fe20008410000 */
[----:B------:R-:W-:Y:S01]  /*b960*/  FADD.FTZ R150, R157, -UR6 ;  /* 0x800000069d967e21 */ /* 0x000fe20008010000 */
[----:B------:R-:W3:Y:S01]  /*b970*/  LDL R151, [R1+0xa8] ;  /* 0x0000a80001977983 */ /* 0x000ee20000100800 */
        /* <DEDUP_REMOVED lines=46> */
[----:B------:R-:W-:-:S07]  /*bc60*/  IADD3 R16, PT, PT, R16, 0x80, RZ ;  /* 0x0000008010107810 */ /* 0x000fce0007ffe0ff */
.L_x_6174:
[----:B------:R-:W-:Y:S05]  /*bc70*/  BSYNC.RECONVERGENT B0 ;  /* 0x0000000000007941 */ /* 0x000fea0003800200 */
.L_x_6173:
[----:B------:R-:W-:Y:S04]  /*bc80*/  BSSY.RECONVERGENT B0, `(.L_x_6175) ;  /* 0x0000041000007945 */ /* 0x000fe80003800200 */
[----:B------:R-:W-:Y:S05]  /*bc90*/  @!P1 BRA `(.L_x_6176) ;  /* 0x0000000000fc9947 */ /* 0x000fea0003800000 */
[----:B01-3--:R-:W3:Y:S01]  /*bca0*/  LDL R151, [R1+0x60] ;  /* 0x0000600001977983 */ /* 0x00bee20000100800 */
        /* <DEDUP_REMOVED lines=62> */
.L_x_6176:
[----:B------:R-:W-:Y:S05]  /*c090*/  BSYNC.RECONVERGENT B0 ;  /* 0x0000000000007941 */ /* 0x000fea0003800200 */
.L_x_6175:
[----:B------:R-:W-:Y:S04]  /*c0a0*/  BSSY.RECONVERGENT B0, `(.L_x_6177) ;  /* 0x000003d000007945 */ /* 0x000fe80003800200 */
[----:B------:R-:W-:Y:S05]  /*c0b0*/  @!P2 BRA `(.L_x_6178) ;  /* 0x0000000000eca947 */ /* 0x000fea0003800000 */
[----:B01-34-:R-:W3:Y:S01]  /*c0c0*/  LDL R151, [R1+0x20] ;  /* 0x0000200001977983 */ /* 0x01bee20000100800 */
        /* <DEDUP_REMOVED lines=37> */
[----:B------:R0:W-:Y:S02]  /*c320*/  STG.E.128 desc[UR8][R232.64], R148 ;  /* 0x00000094e8007986 */ /* 0x0001e4000c101d08 */
[----:B0-----:R-:W-:Y:S02]  /*c330*/  FFMA.FTZ R151, R248, R242, R82 ;  /* 0x000000f2f8977223 */ /* 0x001fe40000010052 */
[----:B------:R-:W2:Y:S04]  /*c340*/  LDL R150, [R1] ;  /* 0x0000000001967983 */ /* 0x000ea80000100800 */
[----:B------:R-:W3:Y:S04]  /*c350*/  LDL R248, [R1+0x4] ;  /* 0x0000040001f87983 */ /* 0x000ee80000100800 */
[----:B------:R-:W4:Y:S04]  /*c360*/  LDL R232, [R1+0x8] ;  /* 0x0000080001e87983 */ /* 0x000f280000100800 */
[----:B------:R-:W4:Y:S01]  /*c370*/  LDL R233, [R1+0xc] ;  /* 0x00000c0001e97983 */ /* 0x000f220000100800 */
[----:B------:R-:W-:-:S05]  /*c380*/  FFMA.FTZ R148, R249, R243, R83 ;  /* 0x000000f3f9947223 */ /* 0x000fca0000010053 */
[----:B------:R-:W-:Y:S01]  /*c390*/  F2FP.BF16.F32.PACK_AB R151, R148, R151 ;  /* 0x000000979497723e */ /* 0x000fe200000010ff */
[----:B---3--:R-:W-:Y:S02]  /*c3a0*/  FFMA.FTZ R235, R235, R248, R77 ;  /* 0x000000f8ebeb7223 */ /* 0x008fe4000001004d */
[----:B------:R-:W0:Y:S01]  /*c3b0*/  LDC.64 R248, c[0x0][0x430] ;  /* 0x00010c00fff87b82 */ /* 0x000e220000000a00 */
[----:B--2---:R-:W-:Y:S01]  /*c3c0*/  FFMA.FTZ R148, R234, R150, R76 ;  /* 0x00000096ea947223 */ /* 0x004fe2000001004c */
[----:B----4-:R-:W-:Y:S01]  /*c3d0*/  FFMA.FTZ R149, R244, R232, R78 ;  /* 0x000000e8f4957223 */ /* 0x010fe2000001004e */
[----:B------:R-:W-:Y:S01]  /*c3e0*/  FFMA.FTZ R150, R246, R240, R80 ;  /* 0x000000f0f6967223 */ /* 0x000fe20000010050 */
[----:B------:R-:W-:Y:S01]  /*c3f0*/  FFMA.FTZ R232, R247, R241, R81 ;  /* 0x000000f1f7e87223 */ /* 0x000fe20000010051 */
[----:B------:R-:W-:Y:S01]  /*c400*/  FFMA.FTZ R233, R245, R233, R79 ;  /* 0x000000e9f5e97223 */ /* 0x000fe2000001004f */
[----:B------:R-:W-:-:S03]  /*c410*/  F2FP.BF16.F32.PACK_AB R148, R235, R148 ;  /* 0x00000094eb94723e */ /* 0x000fc600000010ff */
[----:B------:R-:W-:Y:S02]  /*c420*/  F2FP.BF16.F32.PACK_AB R150, R232, R150 ;  /* 0x00000096e896723e */ /* 0x000fe400000010ff */
[----:B------:R-:W-:Y:S01]  /*c430*/  F2FP.BF16.F32.PACK_AB R149, R233, R149 ;  /* 0x00000095e995723e */ /* 0x000fe200000010ff */
[----:B0-----:R-:W-:-:S05]  /*c440*/  IMAD.WIDE.U32 R232, R16, 0x10, R248 ;  /* 0x0000001010e87825 */ /* 0x001fca00078e00f8 */
[----:B------:R0:W-:Y:S01]  /*c450*/  STG.E.128 desc[UR8][R232.64], R148 ;  /* 0x00000094e8007986 */ /* 0x0001e2000c101d08 */
[----:B------:R-:W-:-:S07]  /*c460*/  VIADD R16, R16, 0x80 ;  /* 0x0000008010107836 */ /* 0x000fce0000000000 */
.L_x_6178:
[----:B------:R-:W-:Y:S05]  /*c470*/  BSYNC.RECONVERGENT B0 ;  /* 0x0000000000007941 */ /* 0x000fea0003800200 */
.L_x_6177:
[----:B------:R-:W-:Y:S04]  /*c480*/  BSSY.RECONVERGENT B0, `(.L_x_6179) ;  /* 0x0000031000007945 */ /* 0x000fe80003800200 */
[----:B------:R-:W-:Y:S05]  /*c490*/  @!P3 BRA `(.L_x_6180) ;  /* 0x0000000000bcb947 */ /* 0x000fea0003800000 */
[----:B01-34-:R-:W-:Y:S01]  /*c4a0*/  FADD.FTZ R149, R26, -UR6 ;  /* 0x800000061a957e21 */ /* 0x01bfe20008010000 */
[----:B------:R-:W-:Y:S01]  /*c4b0*/  FADD.FTZ R148, R3, -UR6 ;  /* 0x8000000603947e21 */ /* 0x000fe20008010000 */
[----:B------:R-:W-:Y:S01]  /*c4c0*/  FADD.FTZ R151, R2, -UR6 ;  /* 0x8000000602977e21 */ /* 0x000fe20008010000 */
[----:B------:R-:W-:Y:S01]  /*c4d0*/  FADD.FTZ R150, R163, -UR6 ;  /* 0x80000006a3967e21 */ /* 0x000fe20008010000 */
[----:B------:R-:W-:Y:S01]  /*c4e0*/  FMUL.FTZ R234, R149, UR4 ;  /* 0x0000000495ea7c20 */ /* 0x000fe20008410000 */
[----:B------:R-:W-:Y:S01]  /*c4f0*/  FMUL.FTZ R235, R148, UR4 ;  /* 0x0000000494eb7c20 */ /* 0x000fe20008410000 */
[----:B------:R-:W-:Y:S01]  /*c500*/  FMUL.FTZ R245, R151, UR4 ;  /* 0x0000000497f57c20 */ /* 0x000fe20008410000 */
[----:B------:R-:W-:Y:S01]  /*c510*/  FMUL.FTZ R246, R150, UR4 ;  /* 0x0000000496f67c20 */ /* 0x000fe20008410000 */
[----:B-----5:R-:W-:Y:S01]  /*c520*/  FFMA.FTZ R148, R234, R236, R132 ;  /* 0x000000ecea947223 */ /* 0x020fe20000010084 */
[----:B------:R-:W-:Y:S01]  /*c530*/  FFMA.FTZ R149, R235, R237, R133 ;  /* 0x000000edeb957223 */ /* 0x000fe20000010085 */
[----:B------:R-:W-:Y:S01]  /*c540*/  FFMA.FTZ R150, R245, R239, R135 ;  /* 0x000000eff5967223 */ /* 0x000fe20000010087 */
[----:B------:R-:W-:Y:S01]  /*c550*/  FFMA.FTZ R232, R246, R228, R136 ;  /* 0x000000e4f6e87223 */ /* 0x000fe20000010088 */
[----:B------:R-:W-:-:S02]  /*c560*/  FFMA.FTZ R235, R235, R225, R85 ;  /* 0x000000e1ebeb7223 */ /* 0x000fc40000010055 */
[----:B------:R-:W-:Y:S01]  /*c570*/  F2FP.BF16.F32.PACK_AB R148, R149, R148 ;  /* 0x000000949594723e */ /* 0x000fe200000010ff */
[----:B------:R-:W-:-:S04]  /*c580*/  FADD.FTZ R149, R34, -UR6 ;  /* 0x8000000622957e21 */ /* 0x000fc80008010000 */
[----:B------:R-:W-:Y:S01]  /*c590*/  FMUL.FTZ R244, R149, UR4 ;  /* 0x0000000495f47c20 */ /* 0x000fe20008410000 */
[----:B------:R-:W-:-:S04]  /*c5a0*/  FADD.FTZ R149, R0, -UR6 ;  /* 0x8000000600957e21 */ /* 0x000fc80008010000 */
[----:B------:R-:W-:Y:S01]  /*c5b0*/  FMUL.FTZ R247, R149, UR4 ;  /* 0x0000000495f77c20 */ /* 0x000fe20008410000 */
[----:B------:R-:W-:-:S03]  /*c5c0*/  FFMA.FTZ R149, R244, R238, R134 ;  /* 0x000000eef4957223 */ /* 0x000fc60000010086 */
[----:B------:R-:W-:Y:S02]  /*c5d0*/  FFMA.FTZ R151, R247, R229, R137 ;  /* 0x000000e5f7977223 */ /* 0x000fe40000010089 */
[----:B------:R-:W-:-:S03]  /*c5e0*/  F2FP.BF16.F32.PACK_AB R149, R150, R149 ;  /* 0x000000959695723e */ /* 0x000fc600000010ff */
[----:B------:R-:W-:Y:S01]  /*c5f0*/  F2FP.BF16.F32.PACK_AB R150, R151, R232 ;  /* 0x000000e89796723e */ /* 0x000fe200000010ff */
[----:B------:R-:W-:Y:S01]  /*c600*/  FADD.FTZ R151, R164, -UR6 ;  /* 0x80000006a4977e21 */ /* 0x000fe20008010000 */
[----:B------:R-:W-:-:S03]  /*c610*/  FADD.FTZ R232, R173, -UR6 ;  /* 0x80000006ade87e21 */ /* 0x000fc60008010000 */
[----:B------:R-:W-:Y:S01]  /*c620*/  FMUL.FTZ R248, R151, UR4 ;  /* 0x0000000497f87c20 */ /* 0x000fe20008410000 */
[----:B------:R-:W-:-:S03]  /*c630*/  FMUL.FTZ R249, R232, UR4 ;  /* 0x00000004e8f97c20 */ /* 0x000fc60008410000 */
[----:B------:R-:W-:Y:S01]  /*c640*/  FFMA.FTZ R232, R248, R230, R138 ;  /* 0x000000e6f8e87223 */ /* 0x000fe2000001008a */
[----:B------:R-:W-:-:S05]  /*c650*/  FFMA.FTZ R151, R249, R231, R139 ;  /* 0x000000e7f9977223 */ /* 0x000fca000001008b */
[----:B------:R-:W-:Y:S02]  /*c660*/  F2FP.BF16.F32.PACK_AB R151, R151, R232 ;  /* 0x000000e89797723e */ /* 0x000fe400000010ff */
[----:B------:R-:W0:Y:S02]  /*c670*/  LDC.64 R232, c[0x0][0x428] ;  /* 0x00010a00ffe87b82 */ /* 0x000e240000000a00 */
[----:B0-----:R-:W-:-:S05]  /*c680*/  IMAD.WIDE.U32 R232, R16, 0x10, R232 ;  /* 0x0000001010e87825 */ /* 0x001fca00078e00e8 */
[----:B------:R0:W-:Y:S02]  /*c690*/  STG.E.128 desc[UR8][R232.64], R148 ;  /* 0x00000094e8007986 */ /* 0x0001e4000c101d08 */
[----:B0-----:R-:W-:Y:S01]  /*c6a0*/  FFMA.FTZ R151, R248, R222, R90 ;  /* 0x000000def8977223 */ /* 0x001fe2000001005a */
[----:B------:R-:W-:Y:S01]  /*c6b0*/  FFMA.FTZ R148, R249, R223, R91 ;  /* 0x000000dff9947223 */ /* 0x000fe2000001005b */
[----:B------:R-:W-:Y:S01]  /*c6c0*/  FFMA.FTZ R149, R244, R226, R86 ;  /* 0x000000e2f4957223 */ /* 0x000fe20000010056 */
[----:B------:R-:W0:Y:S01]  /*c6d0*/  LDC.64 R248, c[0x0][0x430] ;  /* 0x00010c00fff87b82 */ /* 0x000e220000000a00 */
[----:B------:R-:W-:Y:S01]  /*c6e0*/  FFMA.FTZ R150, R246, R220, R88 ;  /* 0x000000dcf6967223 */ /* 0x000fe20000010058 */
[----:B------:R-:W-:Y:S01]  /*c6f0*/  FFMA.FTZ R232, R247, R221, R89 ;  /* 0x000000ddf7e87223 */ /* 0x000fe20000010059 */
[----:B------:R-:W-:Y:S01]  /*c700*/  F2FP.BF16.F32.PACK_AB R151, R148, R151 ;  /* 0x000000979497723e */ /* 0x000fe200000010ff */
[----:B------:R-:W-:Y:S01]  /*c710*/  FFMA.FTZ R233, R245, R227, R87 ;  /* 0x000000e3f5e97223 */ /* 0x000fe20000010057 */
[----:B------:R-:W-:-:S02]  /*c720*/  FFMA.FTZ R148, R234, R224, R84 ;  /* 0x000000e0ea947223 */ /* 0x000fc40000010054 */
[----:B------:R-:W-:Y:S02]  /*c730*/  F2FP.BF16.F32.PACK_AB R150, R232, R150 ;  /* 0x00000096e896723e */ /* 0x000fe400000010ff */
[----:B------:R-:W-:Y:S02]  /*c740*/  F2FP.BF16.F32.PACK_AB R149, R233, R149 ;  /* 0x00000095e995723e */ /* 0x000fe400000010ff */
[----:B------:R-:W-:Y:S01]  /*c750*/  F2FP.BF16.F32.PACK_AB R148, R235, R148 ;  /* 0x00000094eb94723e */ /* 0x000fe200000010ff */
[C---:B0-----:R-:W-:Y:S01]  /*c760*/  IMAD.WIDE.U32 R232, R16.reuse, 0x10, R248 ;  /* 0x0000001010e87825 */ /* 0x041fe200078e00f8 */
[----:B------:R-:W-:-:S04]  /*c770*/  IADD3 R16, PT, PT, R16, 0x80, RZ ;  /* 0x0000008010107810 */ /* 0x000fc80007ffe0ff */
[----:B------:R0:W-:Y:S03]  /*c780*/  STG.E.128 desc[UR8][R232.64], R148 ;  /* 0x00000094e8007986 */ /* 0x0001e6000c101d08 */
.L_x_6180:
[----:B------:R-:W-:Y:S05]  /*c790*/  BSYNC.RECONVERGENT B0 ;  /* 0x0000000000007941 */ /* 0x000fea0003800200 */
.L_x_6179:
        /* <DEDUP_REMOVED lines=49> */
.L_x_6182:
[----:B------:R-:W-:Y:S05]  /*cab0*/  BSYNC.RECONVERGENT B0 ;  /* 0x0000000000007941 */ /* 0x000fea0003800200 */
.L_x_6181:
        /* <DEDUP_REMOVED lines=46> */
[----:B0-----:R-:W-:-:S05]  /*cda0*/  IMAD.WIDE.U32 R232, R16, 0x10, R248 ;  /* 0x0000001010e87825 */ /* 0x001fca00078e00f8 */
[----:B------:R0:W-:Y:S02]  /*cdb0*/  STG.E.128 desc[UR8][R232.64], R148 ;  /* 0x00000094e8007986 */ /* 0x0001e4000c101d08 */
.L_x_6184:
[----:B------:R-:W-:Y:S05]  /*cdc0*/  BSYNC.RECONVERGENT B0 ;  /* 0x0000000000007941 */ /* 0x000fea0003800200 */
.L_x_6183:
[----:B------:R-:W-:Y:S02]  /*cdd0*/  UIADD3 UR5, UPT, UPT, UR5, UR16, URZ ;  /* 0x0000001005057290 */ /* 0x000fe4000fffe0ff */
[----:B------:R-:W-:Y:S02]  /*cde0*/  UPLOP3.LUT UP2, UPT, UPT, UPT, UP2, 0x40, 0x4 ;  /* 0x000000000004789c */ /* 0x000fe40003f4e820 */
[----:B------:R-:W-:-:S09]  /*cdf0*/  UISETP.GE.AND UP1, UPT, UR5, UR17, UPT ;  /* 0x000000110500728c */ /* 0x000fd2000bf26270 */
[----:B------:R-:W-:Y:S05]  /*ce00*/  BRA.U !UP1, `(.L_x_6185) ;  /* 0xffffff8509c47547 */ /* 0x000fea000b83ffff */
[----:B------:R-:W-:Y:S05]  /*ce10*/  EXIT ;  /* 0x000000000000794d */ /* 0x000fea0003800000 */
.L_x_6186:
        /* <DEDUP_REMOVED lines=14> */
.L_x_27860:


//--------------------- .text._ZN10layer_norm31ln_parallel_residual_fwd_kernelINS_13Kernel_traitsIf13__nv_bfloat16S2_S2_fjLj7168ELj1ELj1ELj4ELj16ENS_18Kernel_traits_baseILj7168EfS2_S2_S2_fjLj128EEEEELb0ELb0ELb1EEEvNS_9FwdParamsE --------------------------
	.section	.text._ZN10layer_norm31ln_parallel_residual_fwd_kernelINS_13Kernel_traitsIf13__nv_bfloat16S2_S2_fjLj7168ELj1ELj1ELj4ELj16ENS_18Kernel_traits_baseILj7168EfS2_S2_S2_fjLj128EEEEELb0ELb0ELb1EEEvNS_9FwdParamsE,"ax",@progbits
	.align	128
        .global         _ZN10layer_norm31ln_parallel_residual_fwd_kernelINS_13Kernel_traitsIf13__nv_bfloat16S2_S2_fjLj7168ELj1ELj1ELj4ELj16ENS_18Kernel_traits_baseILj7168EfS2_S2_S2_fjLj128EEEEELb0ELb0ELb1EEEvNS_9FwdParamsE
        .type           _ZN10layer_norm31ln_parallel_residual_fwd_kernelINS_13Kernel_traitsIf13__nv_bfloat16S2_S2_fjLj7168ELj1ELj1ELj4ELj16ENS_18Kernel_traits_baseILj7168EfS2_S2_S2_fjLj128EEEEELb0ELb0ELb1EEEvNS_9FwdParamsE,@function
        .size           _ZN10layer_norm31ln_parallel_residual_fwd_kernelINS_13Kernel_traitsIf13__nv_bfloat16S2_S2_fjLj7168ELj1ELj1ELj4ELj16ENS_18Kernel_traits_baseILj7168EfS2_S2_S2_fjLj128EEEEELb0ELb0ELb1EEEvNS_9FwdParamsE,(.L_x_27861 - _ZN10layer_norm31ln_parallel_residual_fwd_kernelINS_13Kernel_traitsIf13__nv_bfloat16S2_S2_fjLj7168ELj1ELj1ELj4ELj16ENS_18Kernel_traits_baseILj7168EfS2_S2_S2_fjLj128EEEEELb0ELb0ELb1EEEvNS_9FwdParamsE)
        .other          _ZN10layer_norm31ln_parallel_residual_fwd_kernelINS_13Kernel_traitsIf13__nv_bfloat16S2_S2_fjLj7168ELj1ELj1ELj4ELj16ENS_18Kernel_traits_baseILj7168EfS2_S2_S2_fjLj128EEEEELb0ELb0ELb1EEEvNS_9FwdParamsE,@"STO_CUDA_ENTRY STV_DEFAULT"
_ZN10layer_norm31ln_parallel_residual_fwd_kernelINS_13Kernel_traitsIf13__nv_bfloat16S2_S2_fjLj7168ELj1ELj1ELj4ELj16ENS_18Kernel_traits_baseILj7168EfS2_S2_S2_fjLj128EEEEELb0ELb0ELb1EEEvNS_9FwdParamsE:
.text._ZN10layer_norm31ln_parallel_residual_fwd_kernelINS_13Kernel_traitsIf13__nv_bfloat16S2_S2_fjLj7168ELj1ELj1ELj4ELj16ENS_18Kernel_traits_baseILj7168EfS2_S2_S2_fjLj128EEEEELb0ELb0ELb1EEEvNS_9FwdParamsE:
[----:B------:R-:W0:Y:S01]  /*0000*/  LDC R1, c[0x0][0x37c] ;  /* 0x0000df00ff017b82 */ /* 0x000e220000000800 */
[----:B------:R-:W1:Y:S07]  /*0010*/  LDCU.64 UR10, c[0x0][0x438] ;  /* 0x00008700ff0a77ac */ /* 0x000e6e0008000a00 */
[----:B------:R-:W2:Y:S01]  /*0020*/  LDC.64 R8, c[0x0][0x398] ;  /* 0x0000e600ff087b82 */ /* 0x000ea20000000a00 */
[----:B------:R-:W3:Y:S01]  /*0030*/  S2R R0, SR_TID.X ;  /* 0x0000000000007919 */ /* 0x000ee20000002100 */
[----:B0-----:R-:W-:Y:S01]  /*0040*/  IADD3 R1, PT, PT, R1, -0xe0, RZ ;  /* 0xffffff2001017810 */ /* 0x001fe20007ffe0ff */
[----:B------:R-:W2:Y:S01]  /*0050*/  LDCU.64 UR8, c[0x0][0x3a0] ;  /* 0x00007400ff0877ac */ /* 0x000ea20008000a00 */
[----:B------:R-:W0:Y:S04]  /*0060*/  LDCU.64 UR6, c[0x0][0x358] ;  /* 0x00006b00ff0677ac */ /* 0x000e280008000a00 */
[----:B------:R-:W4:Y:S01]  /*0070*/  S2UR UR4, SR_CTAID.X ;  /* 0x00000000000479c3 */ /* 0x000f220000002500 */
[----:B-1----:R-:W-:-:S04]  /*0080*/  UISETP.NE.U32.AND UP0, UPT, UR10, URZ, UPT ;  /* 0x000000ff0a00728c */ /* 0x002fc8000bf05070 */
[----:B------:R-:W-:Y:S01]  /*0090*/  UISETP.NE.AND.EX UP0, UPT, UR11, URZ, UPT, UP0 ;  /* 0x000000ff0b00728c */ /* 0x000fe2000bf05300 */
[----:B--2---:R-:W-:-:S04]  /*00a0*/  LOP3.LUT P0, RZ, R8, UR8, RZ, 0xfc, !PT ;  /* 0x0000000808ff7c12 */ /* 0x004fc8000f80fcff */
[----:B------:R-:W-:Y:S02]  /*00b0*/  LOP3.LUT P0, RZ, R9, UR9, RZ, 0xfc, P0 ;  /* 0x0000000909ff7c12 */ /* 0x000fe4000800fcff */
[----:B----4-:R-:W-:Y:S02]  /*00c0*/  MOV R6, UR4 ;  /* 0x0000000400067c02 */ /* 0x010fe40008000f00 */
[----:B0--3--:R-:W-:Y:S09]  /*00d0*/  BRA.U UP0, `(.L_x_6187) ;  /* 0x0000000900a87547 */ /* 0x009ff2000b800000 */
[----:B------:R0:W-:Y:S01]  /*00e0*/  STL [R1+0xdc], RZ ;  /* 0x0000dcff01007387 */ /* 0x0001e20000100800 */
[----:B------:R-:W1:Y:S03]  /*00f0*/  LDCU.64 UR4, c[0x0][0x440] ;  /* 0x00008800ff0477ac */ /* 0x000e660008000a00 */
[----:B------:R0:W-:Y:S04]  /*0100*/  STL [R1+0xd8], RZ ;  /* 0x0000d8ff01007387 */ /* 0x0001e80000100800 */
[----:B------:R0:W-:Y:S04]  /*0110*/  STL [R1+0xd4], RZ ;  /* 0x0000d4ff01007387 */ /* 0x0001e80000100800 */
[----:B------:R0:W-:Y:S04]  /*0120*/  STL [R1+0xd0], RZ ;  /* 0x0000d0ff01007387 */ /* 0x0001e80000100800 */
[----:B------:R0:W-:Y:S01]  /*0130*/  STL [R1+0xcc], RZ ;  /* 0x0000ccff01007387 */ /* 0x0001e20000100800 */
[----:B-1----:R-:W-:-:S03]  /*0140*/  UISETP.NE.U32.AND UP0, UPT, UR4, URZ, UPT ;  /* 0x000000ff0400728c */ /* 0x002fc6000bf05070 */
[----:B------:R0:W-:Y:S01]  /*0150*/  STL [R1+0xc8], RZ ;  /* 0x0000c8ff01007387 */ /* 0x0001e20000100800 */
[----:B------:R-:W-:-:S03]  /*0160*/  UISETP.NE.AND.EX UP0, UPT, UR5, URZ, UPT, UP0 ;  /* 0x000000ff0500728c */ /* 0x000fc6000bf05300 */
[----:B------:R0:W-:Y:S04]  /*0170*/  STL [R1+0xc4], RZ ;  /* 0x0000c4ff01007387 */ /* 0x0001e80000100800 */
        /* <DEDUP_REMOVED lines=48> */
[----:B------:R0:W-:Y:S01]  /*0480*/  STL [R1], RZ ;  /* 0x000000ff01007387 */ /* 0x0001e20000100800 */
[----:B------:R-:W-:Y:S05]  /*0490*/  BRA.U UP0, `(.L_x_6188) ;  /* 0x0000000100f47547 */ /* 0x000fea000b800000 */
[----:B------:R-:W1:Y:S08]  /*04a0*/  LDC.64 R2, c[0x0][0x3d0] ;  /* 0x0000f400ff027b82 */ /* 0x000e700000000a00 */
[----:B------:R-:W2:Y:S01]  /*04b0*/  LDC.64 R4, c[0x0][0x3d8] ;  /* 0x0000f600ff047b82 */ /* 0x000ea20000000a00 */
[----:B-1----:R-:W-:-:S05]  /*04c0*/  IMAD.WIDE.U32 R2, R0, 0x20, R2 ;  /* 0x0000002000027825 */ /* 0x002fca00078e0002 */
        /* <DEDUP_REMOVED lines=57> */
[----:B-1----:R-:W-:Y:S06]  /*0860*/  BRA `(.L_x_6189) ;  /* 0x0000000c00e87947 */ /* 0x002fec0003800000 */
.L_x_6188:
[----:B------:R-:W1:Y:S08]  /*0870*/  LDC.64 R4, c[0x0][0x3d0] ;  /* 0x0000f400ff047b82 */ /* 0x000e700000000a00 */
[----:B------:R-:W2:Y:S08]  /*0880*/  LDC.64 R10, c[0x0][0x3d8] ;  /* 0x0000f600ff0a7b82 */ /* 0x000eb00000000a00 */
[----:B------:R-:W3:Y:S01]  /*0890*/  LDC.64 R2, c[0x0][0x440] ;  /* 0x00011000ff027b82 */ /* 0x000ee20000000a00 */
[----:B-1----:R-:W-:-:S05]  /*08a0*/  IMAD.WIDE.U32 R4, R0, 0x20, R4 ;  /* 0x0000002000047825 */ /* 0x002fca00078e0004 */
        /* <DEDUP_REMOVED lines=45> */
.L_x_6187:
[----:B------:R-:W0:Y:S02]  /*0b80*/  LDCU.64 UR4, c[0x0][0x440] ;  /* 0x00008800ff0477ac */ /* 0x000e240008000a00 */
[----:B0-----:R-:W-:-:S04]  /*0b90*/  UISETP.NE.U32.AND UP0, UPT, UR4, URZ, UPT ;  /* 0x000000ff0400728c */ /* 0x001fc8000bf05070 */
[----:B------:R-:W-:-:S09]  /*0ba0*/  UISETP.NE.AND.EX UP0, UPT, UR5, URZ, UPT, UP0 ;  /* 0x000000ff0500728c */ /* 0x000fd2000bf05300 */
[----:B------:R-:W-:Y:S05]  /*0bb0*/  BRA.U !UP0, `(.L_x_6190) ;  /* 0x0000000508747547 */ /* 0x000fea000b800000 */
[----:B------:R-:W0:Y:S08]  /*0bc0*/  LDC.64 R2, c[0x0][0x438] ;  /* 0x00010e00ff027b82 */ /* 0x000e300000000a00 */
[----:B------:R-:W1:Y:S08]  /*0bd0*/  LDC.64 R4, c[0x0][0x3d0] ;  /* 0x0000f400ff047b82 */ /* 0x000e700000000a00 */
[----:B------:R-:W2:Y:S01]  /*0be0*/  LDC.64 R10, c[0x0][0x3d8] ;  /* 0x0000f600ff0a7b82 */ /* 0x000ea20000000a00 */
[----:B0-----:R-:W-:-:S07]  /*0bf0*/  IMAD.WIDE.U32 R2, R0, 0x20, R2 ;  /* 0x0000002000027825 */ /* 0x001fce00078e0002 */
[----:B------:R-:W0:Y:S01]  /*0c00*/  LDC.64 R12, c[0x0][0x440] ;  /* 0x00011000ff0c7b82 */ /* 0x000e220000000a00 */
[----:B------:R-:W3:Y:S01]  /*0c10*/  LDG.E.128 R48, desc[UR6][R2.64] ;  /* 0x0000000602307981 */ /* 0x000ee2000c1e1d00 */
[----:B-1----:R-:W-:-:S03]  /*0c20*/  IMAD.WIDE.U32 R4, R0, 0x20, R4 ;  /* 0x0000002000047825 */ /* 0x002fc600078e0004 */
[----:B------:R-:W4:Y:S04]  /*0c30*/  LDG.E.128 R52, desc[UR6][R2.64+0x10] ;  /* 0x0000100602347981 */ /* 0x000f28000c1e1d00 */
[----:B------:R-:W4:Y:S01]  /*0c40*/  LDG.E.128 R56, desc[UR6][R2.64+0x1000] ;  /* 0x0010000602387981 */ /* 0x000f22000c1e1d00 */
[----:B--2---:R-:W-:-:S03]  /*0c50*/  IMAD.WIDE.U32 R10, R0, 0x20, R10 ;  /* 0x00000020000a7825 */ /* 0x004fc600078e000a */
[----:B------:R-:W2:Y:S04]  /*0c60*/  LDG.E.128 R60, desc[UR6][R2.64+0x1010] ;  /* 0x00101006023c7981 */ /* 0x000ea8000c1e1d00 */
[----:B------:R-:W2:Y:S04]  /*0c70*/  LDG.E.128 R64, desc[UR6][R2.64+0x2000] ;  /* 0x0020000602407981 */ /* 0x000ea8000c1e1d00 */
[----:B------:R-:W2:Y:S01]  /*0c80*/  LDG.E.128 R68, desc[UR6][R2.64+0x2010] ;  /* 0x0020100602447981 */ /* 0x000ea2000c1e1d00 */
[----:B0-----:R-:W-:-:S03]  /*0c90*/  IMAD.WIDE.U32 R12, R0, 0x20, R12 ;  /* 0x00000020000c7825 */ /* 0x001fc600078e000c */
[----:B------:R-:W2:Y:S04]  /*0ca0*/  LDG.E.128 R72, desc[UR6][R2.64+0x3000] ;  /* 0x0030000602487981 */ /* 0x000ea8000c1e1d00 */
[----:B------:R-:W2:Y:S04]  /*0cb0*/  LDG.E.128 R76, desc[UR6][R2.64+0x3010] ;  /* 0x00301006024c7981 */ /* 0x000ea8000c1e1d00 */
[----:B------:R-:W2:Y:S04]  /*0cc0*/  LDG.E.128 R80, desc[UR6][R2.64+0x4000] ;  /* 0x0040000602507981 */ /* 0x000ea8000c1e1d00 */
[----:B------:R-:W2:Y:S04]  /*0cd0*/  LDG.E.128 R32, desc[UR6][R2.64+0x4010] ;  /* 0x0040100602207981 */ /* 0x000ea8000c1e1d00 */
[----:B------:R-:W2:Y:S04]  /*0ce0*/  LDG.E.128 R28, desc[UR6][R2.64+0x5000] ;  /* 0x00500006021c7981 */ /* 0x000ea8000c1e1d00 */
[----:B------:R-:W2:Y:S04]  /*0cf0*/  LDG.E.128 R24, desc[UR6][R2.64+0x5010] ;  /* 0x0050100602187981 */ /* 0x000ea8000c1e1d00 */
[----:B------:R-:W2:Y:S04]  /*0d00*/  LDG.E.128 R16, desc[UR6][R2.64+0x6010] ;  /* 0x0060100602107981 */ /* 0x000ea8000c1e1d00 */
[----:B------:R-:W2:Y:S04]  /*0d10*/  LDG.E.128 R20, desc[UR6][R2.64+0x6000] ;  /* 0x0060000602147981 */ /* 0x000ea8000c1e1d00 */
        /* <DEDUP_REMOVED lines=33> */
[----:B---3--:R-:W-:Y:S04]  /*0f30*/  STL.64 [R1], R48 ;  /* 0x0000003001007387 */ /* 0x008fe80000100a00 */
[----:B------:R1:W-:Y:S04]  /*0f40*/  STL.64 [R1+0x8], R50 ;  /* 0x0000083201007387 */ /* 0x0003e80000100a00 */
[----:B----4-:R-:W-:Y:S04]  /*0f50*/  STL.64 [R1+0x10], R52 ;  /* 0x0000103401007387 */ /* 0x010fe80000100a00 */
[----:B------:R3:W-:Y:S04]  /*0f60*/  STL.64 [R1+0x18], R54 ;  /* 0x0000183601007387 */ /* 0x0007e80000100a00 */
[----:B------:R-:W-:Y:S04]  /*0f70*/  STL.64 [R1+0x20], R56 ;  /* 0x0000203801007387 */ /* 0x000fe80000100a00 */
[----:B------:R4:W-:Y:S04]  /*0f80*/  STL.64 [R1+0x28], R58 ;  /* 0x0000283a01007387 */ /* 0x0009e80000100a00 */
[----:B--2---:R-:W-:Y:S04]  /*0f90*/  STL.64 [R1+0x30], R60 ;  /* 0x0000303c01007387 */ /* 0x004fe80000100a00 */
[----:B------:R2:W-:Y:S04]  /*0fa0*/  STL.64 [R1+0x38], R62 ;  /* 0x0000383e01007387 */ /* 0x0005e80000100a00 */
[----:B------:R-:W-:Y:S04]  /*0fb0*/  STL.64 [R1+0x40], R64 ;  /* 0x0000404001007387 */ /* 0x000fe80000100a00 */
        /* <DEDUP_REMOVED lines=9> */
[----:B-1----:R1:W5:Y:S04]  /*1050*/  LDG.E.128 R48, desc[UR6][R12.64+0x1010] ;  /* 0x001010060c307981 */ /* 0x002368000c1e1d00 */
[----:B---3--:R1:W5:Y:S04]  /*1060*/  LDG.E.128 R52, desc[UR6][R12.64+0x2000] ;  /* 0x002000060c347981 */ /* 0x008368000c1e1d00 */
[----:B----4-:R1:W5:Y:S04]  /*1070*/  LDG.E.128 R56, desc[UR6][R12.64+0x2010] ;  /* 0x002010060c387981 */ /* 0x010368000c1e1d00 */
[----:B--2---:R1:W5:Y:S04]  /*1080*/  LDG.E.128 R60, desc[UR6][R12.64+0x3000] ;  /* 0x003000060c3c7981 */ /* 0x004368000c1e1d00 */
[----:B0-----:R1:W5:Y:S04]  /*1090*/  LDG.E.128 R64, desc[UR6][R12.64+0x3010] ;  /* 0x003010060c407981 */ /* 0x001368000c1e1d00 */
[----:B------:R1:W5:Y:S04]  /*10a0*/  LDG.E.128 R68, desc[UR6][R12.64+0x4000] ;  /* 0x004000060c447981 */ /* 0x000368000c1e1d00 */
[----:B------:R1:W5:Y:S04]  /*10b0*/  LDG.E.128 R72, desc[UR6][R12.64+0x4010] ;  /* 0x004010060c487981 */ /* 0x000368000c1e1d00 */
[----:B------:R1:W5:Y:S04]  /*10c0*/  LDG.E.128 R76, desc[UR6][R12.64+0x5000] ;  /* 0x005000060c4c7981 */ /* 0x000368000c1e1d00 */
[----:B------:R1:W5:Y:S04]  /*10d0*/  LDG.E.128 R80, desc[UR6][R12.64+0x5010] ;  /* 0x005010060c507981 */ /* 0x000368000c1e1d00 */
[----:B------:R1:W-:Y:S04]  /*10e0*/  STL.64 [R1+0x90], R32 ;  /* 0x0000902001007387 */ /* 0x0003e80000100a00 */
        /* <DEDUP_REMOVED lines=8> */
[----:B------:R1:W-:Y:S01]  /*1170*/  STL.64 [R1+0xd8], R18 ;  /* 0x0000d81201007387 */ /* 0x0003e20000100a00 */
[----:B------:R-:W-:Y:S05]  /*1180*/  BRA `(.L_x_6189) ;  /* 0x0000000400a07947 */ /* 0x000fea0003800000 */
.L_x_6190:
[----:B------:R-:W0:Y:S08]  /*1190*/  LDC.64 R4, c[0x0][0x438] ;  /* 0x00010e00ff047b82 */ /* 0x000e300000000a00 */
[----:B------:R-:W1:Y:S08]  /*11a0*/  LDC.64 R2, c[0x0][0x3d0] ;  /* 0x0000f400ff027b82 */ /* 0x000e700000000a00 */
[----:B------:R-:W2:Y:S01]  /*11b0*/  LDC.64 R10, c[0x0][0x3d8] ;  /* 0x0000f600ff0a7b82 */ /* 0x000ea20000000a00 */
[----:B0-----:R-:W-:-:S05]  /*11c0*/  IMAD.WIDE.U32 R4, R0, 0x20, R4 ;  /* 0x0000002000047825 */ /* 0x001fca00078e0004 */
[----:B------:R-:W3:Y:S01]  /*11d0*/  LDG.E.128 R64, desc[UR6][R4.64] ;  /* 0x0000000604407981 */ /* 0x000ee2000c1e1d00 */
[----:B-1----:R-:W-:-:S03]  /*11e0*/  IMAD.WIDE.U32 R2, R0, 0x20, R2 ;  /* 0x0000002000027825 */ /* 0x002fc600078e0002 */
[----:B------:R-:W4:Y:S04]  /*11f0*/  LDG.E.128 R60, desc[UR6][R4.64+0x10] ;  /* 0x00001006043c7981 */ /* 0x000f28000c1e1d00 */
[----:B------:R-:W4:Y:S01]  /*1200*/  LDG.E.128 R56, desc[UR6][R4.64+0x1000] ;  /* 0x0010000604387981 */ /* 0x000f22000c1e1d00 */
[----:B--2---:R-:W-:-:S03]  /*1210*/  IMAD.WIDE.U32 R10, R0, 0x20, R10 ;  /* 0x00000020000a7825 */ /* 0x004fc600078e000a */
        /* <DEDUP_REMOVED lines=79> */
[----:B-1----:R-:W-:-:S02]  /*1710*/  CS2R R66, SRZ ;  /* 0x0000000000427805 */ /* 0x002fc4000001ff00 */
[----:B------:R-:W-:Y:S02]  /*1720*/  CS2R R64, SRZ ;  /* 0x0000000000407805 */ /* 0x000fe4000001ff00 */
[----:B---3--:R-:W-:Y:S02]  /*1730*/  CS2R R62, SRZ ;  /* 0x00000000003e7805 */ /* 0x008fe4000001ff00 */
[----:B------:R-:W-:Y:S02]  /*1740*/  CS2R R60, SRZ ;  /* 0x00000000003c7805 */ /* 0x000fe4000001ff00 */
[----:B----4-:R-:W-:Y:S02]  /*1750*/  CS2R R58, SRZ ;  /* 0x00000000003a7805 */ /* 0x010fe4000001ff00 */
[----:B------:R-:W-:Y:S02]  /*1760*/  CS2R R56, SRZ ;  /* 0x0000000000387805 */ /* 0x000fe4000001ff00 */
[----:B--2---:R-:W-:-:S02]  /*1770*/  CS2R R54, SRZ ;  /* 0x0000000000367805 */ /* 0x004fc4000001ff00 */
[----:B------:R-:W-:Y:S02]  /*1780*/  CS2R R52, SRZ ;  /* 0x0000000000347805 */ /* 0x000fe4000001ff00 */
[----:B0-----:R-:W-:Y:S02]  /*1790*/  CS2R R50, SRZ ;  /* 0x0000000000327805 */ /* 0x001fe4000001ff00 */
[----:B------:R-:W-:Y:S02]  /*17a0*/  CS2R R48, SRZ ;  /* 0x0000000000307805 */ /* 0x000fe4000001ff00 */
[----:B------:R-:W-:Y:S02]  /*17b0*/  CS2R R46, SRZ ;  /* 0x00000000002e7805 */ /* 0x000fe4000001ff00 */
[----:B------:R-:W-:Y:S02]  /*17c0*/  CS2R R44, SRZ ;  /* 0x00000000002c7805 */ /* 0x000fe4000001ff00 */
[----:B------:R-:W-:-:S02]  /*17d0*/  CS2R R42, SRZ ;  /* 0x00000000002a7805 */ /* 0x000fc4000001ff00 */
[----:B------:R-:W-:Y:S02]  /*17e0*/  CS2R R40, SRZ ;  /* 0x0000000000287805 */ /* 0x000fe4000001ff00 */
[----:B------:R-:W-:Y:S02]  /*17f0*/  CS2R R38, SRZ ;  /* 0x0000000000267805 */ /* 0x000fe4000001ff00 */
[----:B------:R-:W-:-:S07]  /*1800*/  CS2R R36, SRZ ;  /* 0x0000000000247805 */ /* 0x000fce000001ff00 */
.L_x_6189:
[----:B------:R-:W2:Y:S02]  /*1810*/  LDCU UR4, c[0x0][0x384] ;  /* 0x00007080ff0477ac */ /* 0x000ea40008000800 */
[----:B--2---:R-:W-:-:S13]  /*1820*/  ISETP.GE.AND P1, PT, R6, UR4, PT ;  /* 0x0000000406007c0c */ /* 0x004fda000bf26270 */
[----:B------:R-:W-:Y:S05]  /*1830*/  @P1 EXIT ;  /* 0x000000000000194d */ /* 0x000fea0003800000 */
[----:B------:R-:W-:Y:S01]  /*1840*/  ISETP.NE.U32.AND P1, PT, R8, RZ, PT ;  /* 0x000000ff0800720c */ /* 0x000fe20003f25070 */
[----:B------:R-:W2:Y:S03]  /*1850*/  LDCU UR8, c[0x0][0x388] ;  /* 0x00007100ff0877ac */ /* 0x000ea60008000800 */
[----:B------:R-:W-:Y:S01]  /*1860*/  ISETP.NE.AND.EX P1, PT, R9, RZ, PT, P1 ;  /* 0x000000ff0900720c */ /* 0x000fe20003f25310 */
[----:B------:R-:W3:Y:S01]  /*1870*/  LDCU.U8 UR12, c[0x0][0x410] ;  /* 0x00008200ff0c77ac */ /* 0x000ee20008000000 */
[----:B------:R-:W4:Y:S01]  /*1880*/  LDCU UR9, c[0x0][0x400] ;  /* 0x00008000ff0977ac */ /* 0x000f220008000800 */
[----:B------:R-:W0:Y:S01]  /*1890*/  LDCU.64 UR10, c[0x0][0x3a0] ;  /* 0x00007400ff0a77ac */ /* 0x000e220008000a00 */
[----:B------:R-:W-:-:S11]  /*18a0*/  UPLOP3.LUT UP1, UPT, UPT, UPT, UPT, 0x40, 0x4 ;  /* 0x000000000004789c */ /* 0x000fd60003f2e870 */
.L_x_6223:
[----:B0-----:R-:W-:Y:S01]  /*18b0*/  ISETP.NE.U32.AND P2, PT, RZ, UR10, PT ;  /* 0x0000000aff007c0c */ /* 0x001fe2000bf45070 */
[----:B------:R-:W0:Y:S01]  /*18c0*/  S2R R8, SR_TID.X ;  /* 0x0000000000087919 */ /* 0x000e220000002100 */
[----:B--2---:R-:W-:Y:S01]  /*18d0*/  IMAD R0, R6, UR8, RZ ;  /* 0x0000000806007c24 */ /* 0x004fe2000f8e02ff */
[----:B------:R-:W2:Y:S01]  /*18e0*/  LDC.64 R204, c[0x0][0x390] ;  /* 0x0000e400ffcc7b82 */ /* 0x000ea20000000a00 */
[----:B------:R-:W-:-:S03]  /*18f0*/  ISETP.NE.AND.EX P2, PT, RZ, UR11, PT, P2 ;  /* 0x0000000bff007c0c */ /* 0x000fc6000bf45320 */
[----:B-1----:R-:W-:-:S04]  /*1900*/  SHF.R.S32.HI R3, RZ, 0x1f, R0 ;  /* 0x0000001fff037819 */ /* 0x002fc80000011400 */
[----:B------:R-:W-:Y:S01]  /*1910*/  LEA.HI R215, R3, R0, RZ, 0x3 ;  /* 0x0000000003d77211 */ /* 0x000fe200078f18ff */
[----:B------:R-:W1:Y:S08]  /*1920*/  @P1 LDC.64 R4, c[0x0][0x398] ;  /* 0x0000e600ff041b82 */ /* 0x000e700000000a00 */
[----:B------:R-:W3:Y:S01]  /*1930*/  @P2 LDC.64 R2, c[0x0][0x3a0] ;  /* 0x0000e800ff022b82 */ /* 0x000ee20000000a00 */
[----:B0-----:R-:W-:-:S05]  /*1940*/  LEA.HI.SX32 R215, R215, R8, 0x1d ;  /* 0x00000008d7d77211 */ /* 0x001fca00078feaff */
[----:B--2---:R-:W-:-:S04]  /*1950*/  IMAD.WIDE.U32 R228, R215, 0x10, R204 ;  /* 0x00000010d7e47825 */ /* 0x004fc800078e00cc */
[C---:B-1----:R-:W-:Y:S02]  /*1960*/  @P1 IMAD.WIDE.U32 R4, R215.reuse, 0x10, R4 ;  /* 0x00000010d7041825 */ /* 0x042fe400078e0004 */
[----:B-----5:R-:W5:Y:S02]  /*1970*/  LDG.E.128 R228, desc[UR6][R228.64] ;  /* 0x00000006e4e47981 */ /* 0x020f64000c1e1d00 */
[----:B---3--:R-:W-:Y:S02]  /*1980*/  @P2 IMAD.WIDE.U32 R8, R215, 0x10, R2 ;  /* 0x00000010d7082825 */ /* 0x008fe400078e0002 */
[----:B------:R-:W0:Y:S01]  /*1990*/  LDC.64 R2, c[0x0][0x398] ;  /* 0x0000e600ff027b82 */ /* 0x000e220000000a00 */
[----:B------:R1:W5:Y:S04]  /*19a0*/  @P1 LDG.E.128 R32, desc[UR6][R4.64] ;  /* 0x0000000604201981 */ /* 0x000368000c1e1d00 */
[----:B------:R1:W5:Y:S01]  /*19b0*/  @P2 LDG.E.128 R28, desc[UR6][R8.64] ;  /* 0x00000006081c2981 */ /* 0x000362000c1e1d00 */
[----:B0-----:R-:W-:-:S04]  /*19c0*/  ISETP.NE.U32.AND P1, PT, R2, RZ, PT ;  /* 0x000000ff0200720c */ /* 0x001fc80003f25070 */
[----:B------:R-:W-:-:S13]  /*19d0*/  ISETP.NE.AND.EX P1, PT, R3, RZ, PT, P1 ;  /* 0x000000ff0300720c */ /* 0x000fda0003f25310 */
[----:B-1----:R-:W-:Y:S05]  /*19e0*/  @!P1 BRA `(.L_x_6191) ;  /* 0x00000004007c9947 */ /* 0x002fea0003800000 */
[----:B------:R-:W-:Y:S05]  /*19f0*/  @!P2 BRA `(.L_x_6192) ;  /* 0x0000000000e4a947 */ /* 0x000fea0003800000 */
[----:B-----5:R-:W-:Y:S01]  /*1a00*/  PRMT R0, R228, 0x7632, R0 ;  /* 0x00007632e4007816 */ /* 0x020fe20000000000 */
[C---:B------:R-:W-:Y:S01]  /*1a10*/  IMAD.U32 R227, R229.reuse, 0x10000, RZ ;  /* 0x00010000e5e37824 */ /* 0x040fe200078e00ff */
[----:B------:R-:W-:Y:S02]  /*1a20*/  PRMT R4, R229, 0x7632, R4 ;  /* 0x00007632e5047816 */ /* 0x000fe40000000004 */
[----:B------:R-:W-:Y:S02]  /*1a30*/  SHF.L.U32 R225, R0, 0x10, RZ ;  /* 0x0000001000e17819 */ /* 0x000fe400000006ff */
[----:B------:R-:W-:Y:S02]  /*1a40*/  PRMT R0, R32, 0x7632, R0 ;  /* 0x0000763220007816 */ /* 0x000fe40000000000 */
        /* <DEDUP_REMOVED lines=8> */
[C---:B------:R-:W-:Y:S01]  /*1ad0*/  PRMT R5, R231.reuse, 0x7632, R5 ;  /* 0x00007632e7057816 */ /* 0x040fe20000000005 */
[----:B------:R-:W-:Y:S01]  /*1ae0*/  IMAD.U32 R231, R231, 0x10000, RZ ;  /* 0x00010000e7e77824 */ /* 0x000fe200078e00ff */
[----:B------:R-:W-:Y:S01]  /*1af0*/  SHF.L.U32 R8, R7, 0x10, RZ ;  /* 0x0000001007087819 */ /* 0x000fe200000006ff */
[----:B------:R-:W-:Y:S01]  /*1b00*/  IMAD.U32 R4, R0, 0x10000, RZ ;  /* 0x0001000000047824 */ /* 0x000fe200078e00ff */
[----:B------:R-:W-:Y:S02]  /*1b10*/  PRMT R0, R28, 0x7632, R0 ;  /* 0x000076321c007816 */ /* 0x000fe40000000000 */
[----:B------:R-:W-:-:S02]  /*1b20*/  SHF.L.U32 R5, R5, 0x10, RZ ;  /* 0x0000001005057819 */ /* 0x000fc400000006ff */
[----:B------:R-:W-:Y:S02]  /*1b30*/  SHF.L.U32 R0, R0, 0x10, RZ ;  /* 0x0000001000007819 */ /* 0x000fe400000006ff */
[----:B------:R-:W-:Y:S01]  /*1b40*/  PRMT R7, R31, 0x7632, R7 ;  /* 0x000076321f077816 */ /* 0x000fe20000000007 */
[----:B------:R-:W-:Y:S01]  /*1b50*/  FADD.FTZ R221, R5, R8 ;  /* 0x0000000805dd7221 */ /* 0x000fe20000010000 */
[----:B------:R-:W-:Y:S01]  /*1b60*/  SHF.L.U32 R228, R228, 0x10, RZ ;  /* 0x00000010e4e47819 */ /* 0x000fe200000006ff */
[--C-:B------:R-:W-:Y:S01]  /*1b70*/  FADD.FTZ R225, R225, R0.reuse ;  /* 0x00000000e1e17221 */ /* 0x100fe20000010000 */
[----:B------:R-:W-:Y:S02]  /*1b80*/  PRMT R0, R29, 0x7632, R0 ;  /* 0x000076321d007816 */ /* 0x000fe40000000000 */
[C---:B------:R-:W-:Y:S02]  /*1b90*/  PRMT R223, R230.reuse, 0x7632, R223 ;  /* 0x00007632e6df7816 */ /* 0x040fe400000000df */
        /* <DEDUP_REMOVED lines=14> */
[----:B------:R-:W-:-:S02]  /*1c80*/  SHF.L.U32 R0, R35, 0x10, RZ ;  /* 0x0000001023007819 */ /* 0x000fc400000006ff */
[----:B------:R-:W-:Y:S01]  /*1c90*/  PRMT R4, R30, 0x7632, R4 ;  /* 0x000076321e047816 */ /* 0x000fe20000000004 */
[----:B------:R-:W-:Y:S02]  /*1ca0*/  FADD.FTZ R5, R230, R5 ;  /* 0x00000005e6057221 */ /* 0x000fe40000010000 */
[----:B------:R-:W-:Y:S01]  /*1cb0*/  FADD.FTZ R0, R231, R0 ;  /* 0x00000000e7007221 */ /* 0x000fe20000010000 */
        /* <DEDUP_REMOVED lines=13> */
.L_x_6192:
        /* <DEDUP_REMOVED lines=13> */
[----:B------:R-:W-:Y:S01]  /*1e60*/  FADD.FTZ R226, R226, R5 ;  /* 0x00000005e2e27221 */ /* 0x000fe20000010000 */
[----:B------:R-:W-:Y:S02]  /*1e70*/  PRMT R7, R231, 0x7632, R7 ;  /* 0x00007632e7077816 */ /* 0x000fe40000000007 */
[----:B------:R-:W-:Y:S01]  /*1e80*/  PRMT R4, R35, 0x7632, R4 ;  /* 0x0000763223047816 */ /* 0x000fe20000000004 */
[----:B------:R-:W-:Y:S01]  /*1e90*/  IMAD.U32 R0, R0, 0x10000, RZ ;  /* 0x0001000000007824 */ /* 0x000fe200078e00ff */
[----:B------:R-:W-:Y:S02]  /*1ea0*/  SHF.L.U32 R223, R223, 0x10, RZ ;  /* 0x00000010dfdf7819 */ /* 0x000fe400000006ff */
[----:B------:R-:W-:-:S02]  /*1eb0*/  SHF.L.U32 R7, R7, 0x10, RZ ;  /* 0x0000001007077819 */ /* 0x000fc400000006ff */
[----:B------:R-:W-:Y:S01]  /*1ec0*/  SHF.L.U32 R4, R4, 0x10, RZ ;  /* 0x0000001004047819 */ /* 0x000fe200000006ff */
[----:B------:R-:W-:Y:S01]  /*1ed0*/  FADD.FTZ R223, R223, R0 ;  /* 0x00000000dfdf7221 */ /* 0x000fe20000010000 */
        /* <DEDUP_REMOVED lines=9> */
[----:B------:R-:W-:Y:S01]  /*1f70*/  F2FP.BF16.F32.PACK_AB R26, R223, R224 ;  /* 0x000000e0df1a723e */ /* 0x000fe200000010ff */
[----:B------:R-:W-:Y:S01]  /*1f80*/  FADD.FTZ R227, R227, R0 ;  /* 0x00000000e3e37221 */ /* 0x000fe20000010000 */
[----:B------:R-:W-:Y:S01]  /*1f90*/  F2FP.BF16.F32.PACK_AB R27, R221, R222 ;  /* 0x000000dedd1b723e */ /* 0x000fe200000010ff */
[----:B------:R-:W-:-:S03]  /*1fa0*/  FADD.FTZ R228, R228, R5 ;  /* 0x00000005e4e47221 */ /* 0x000fc60000010000 */
[----:B------:R-:W-:Y:S02]  /*1fb0*/  F2FP.BF16.F32.PACK_AB R25, R226, R227 ;  /* 0x000000e3e219723e */ /* 0x000fe400000010ff */
[----:B------:R-:W-:Y:S01]  /*1fc0*/  F2FP.BF16.F32.PACK_AB R24, R225, R228 ;  /* 0x000000e4e118723e */ /* 0x000fe200000010ff */
[----:B------:R-:W-:Y:S06]  /*1fd0*/  BRA `(.L_x_6193) ;  /* 0x0000000000c87947 */ /* 0x000fec0003800000 */
.L_x_6191:
[----:B------:R-:W-:Y:S05]  /*1fe0*/  @!P2 BRA `(.L_x_6194) ;  /* 0x000000000094a947 */ /* 0x000fea0003800000 */
        /* <DEDUP_REMOVED lines=37> */
.L_x_6194:
[C---:B-----5:R-:W-:Y:S01]  /*2240*/  PRMT R226, R229.reuse, 0x7632, R226 ;  /* 0x00007632e5e27816 */ /* 0x060fe200000000e2 */
        /* <DEDUP_REMOVED lines=11> */
.L_x_6193:
[----:B------:R-:W0:Y:S01]  /*2300*/  @P0 LDC.64 R4, c[0x0][0x3a8] ;  /* 0x0000ea00ff040b82 */ /* 0x000e220000000a00 */
[C---:B------:R-:W-:Y:S01]  /*2310*/  IADD3 R197, PT, PT, R215.reuse, 0x80, RZ ;  /* 0x00000080d7c57810 */ /* 0x040fe20007ffe0ff */
[----:B0-----:R-:W-:-:S05]  /*2320*/  @P0 IMAD.WIDE.U32 R4, R215, 0x10, R4 ;  /* 0x00000010d7040825 */ /* 0x001fca00078e0004 */
[----:B------:R0:W-:Y:S02]  /*2330*/  @P0 STG.E.128 desc[UR6][R4.64], R24 ;  /* 0x0000001804000986 */ /* 0x0001e4000c101d06 */
[----:B0-----:R-:W0:Y:S02]  /*2340*/  @P1 LDC.64 R4, c[0x0][0x398] ;  /* 0x0000e600ff041b82 */ /* 0x001e240000000a00 */
[----:B0-----:R-:W-:-:S05]  /*2350*/  @P1 IMAD.WIDE.U32 R4, R197, 0x10, R4 ;  /* 0x00000010c5041825 */ /* 0x001fca00078e0004 */
[----:B------:R0:W5:Y:S01]  /*2360*/  @P1 LDG.E.128 R32, desc[UR6][R4.64] ;  /* 0x0000000604201981 */ /* 0x000162000c1e1d00 */
[----:B------:R-:W-:Y:S01]  /*2370*/  ISETP.NE.U32.AND P3, PT, R2, RZ, PT ;  /* 0x000000ff0200720c */ /* 0x000fe20003f65070 */
[----:B0-----:R-:W0:Y:S03]  /*2380*/  @P2 LDC.64 R4, c[0x0][0x3a0] ;  /* 0x0000e800ff042b82 */ /* 0x001e260000000a00 */
[----:B------:R-:W-:Y:S01]  /*2390*/  ISETP.NE.AND.EX P3, PT, R3, RZ, PT, P3 ;  /* 0x000000ff0300720c */ /* 0x000fe20003f65330 */
[----:B------:R-:W-:-:S05]  /*23a0*/  IMAD.WIDE.U32 R2, R197, 0x10, R204 ;  /* 0x00000010c5027825 */ /* 0x000fca00078e00cc */
[----:B------:R1:W5:Y:S01]  /*23b0*/  LDG.E.128 R8, desc[UR6][R2.64] ;  /* 0x0000000602087981 */ /* 0x000362000c1e1d00 */
[----:B0-----:R-:W-:-:S05]  /*23c0*/  @P2 IMAD.WIDE.U32 R4, R197, 0x10, R4 ;  /* 0x00000010c5042825 */ /* 0x001fca00078e0004 */
[----:B------:R1:W5:Y:S01]  /*23d0*/  @P2 LDG.E.128 R28, desc[UR6][R4.64] ;  /* 0x00000006041c2981 */ /* 0x000362000c1e1d00 */
[----:B------:R-:W-:Y:S05]  /*23e0*/  @P3 BRA `(.L_x_6195) ;  /* 0x0000000000d43947 */ /* 0x000fea0003800000 */
[----:B------:R-:W-:-:S04]  /*23f0*/  UISETP.NE.U32.AND UP0, UPT, UR10, URZ, UPT ;  /* 0x000000ff0a00728c */ /* 0x000fc8000bf05070 */
[----:B------:R-:W-:-:S09]  /*2400*/  UISETP.NE.AND.EX UP0, UPT, UR11, URZ, UPT, UP0 ;  /* 0x000000ff0b00728c */ /* 0x000fd2000bf05300 */
[----:B------:R-:W-:Y:S05]  /*2410*/  BRA.U UP0, `(.L_x_6196) ;  /* 0x0000000100347547 */ /* 0x000fea000b800000 */
[C---:B-----5:R-:W-:Y:S01]  /*2420*/  PRMT R0, R8.reuse, 0x7632, R0 ;  /* 0x0000763208007816 */ /* 0x060fe20000000000 */
        /* <DEDUP_REMOVED lines=12> */
.L_x_6196:
[----:B-1---5:R-:W-:Y:S01]  /*24f0*/  PRMT R2, R8, 0x7632, R2 ;  /* 0x0000763208027816 */ /* 0x022fe20000000002 */
        /* <DEDUP_REMOVED lines=9> */
[----:B------:R-:W-:Y:S01]  /*2590*/  PRMT R0, R30, 0x7632, R0 ;  /* 0x000076321e007816 */ /* 0x000fe20000000000 */
[----:B------:R-:W-:Y:S01]  /*25a0*/  IMAD.U32 R9, R9, 0x10000, RZ ;  /* 0x0001000009097824 */ /* 0x000fe200078e00ff */
[----:B------:R-:W-:-:S02]  /*25b0*/  PRMT R211, R11, 0x7632, R211 ;  /* 0x000076320bd37816 */ /* 0x000fc400000000d3 */
        /* <DEDUP_REMOVED lines=9> */
[----:B------:R-:W-:-:S02]  /*2650*/  PRMT R0, R31, 0x7632, R0 ;  /* 0x000076321f007816 */ /* 0x000fc40000000000 */
        /* <DEDUP_REMOVED lines=8> */
[----:B------:R-:W-:-:S02]  /*26e0*/  F2FP.BF16.F32.PACK_AB R25, R219, R217 ;  /* 0x000000d9db19723e */ /* 0x000fc400000010ff */
[----:B------:R-:W-:Y:S01]  /*26f0*/  F2FP.BF16.F32.PACK_AB R24, R218, R216 ;  /* 0x000000d8da18723e */ /* 0x000fe200000010ff */
[----:B------:R-:W-:Y:S01]  /*2700*/  FADD.FTZ R211, R211, R0 ;  /* 0x00000000d3d37221 */ /* 0x000fe20000010000 */
[----:B------:R-:W-:-:S04]  /*2710*/  F2FP.BF16.F32.PACK_AB R26, R210, R208 ;  /* 0x000000d0d21a723e */ /* 0x000fc800000010ff */
[----:B------:R-:W-:Y:S01]  /*2720*/  F2FP.BF16.F32.PACK_AB R27, R211, R209 ;  /* 0x000000d1d31b723e */ /* 0x000fe200000010ff */
[----:B------:R-:W-:Y:S06]  /*2730*/  BRA `(.L_x_6197) ;  /* 0x0000000400807947 */ /* 0x000fec0003800000 */
.L_x_6195:
[----:B------:R-:W-:-:S04]  /*2740*/  UISETP.NE.U32.AND UP0, UPT, UR10, URZ, UPT ;  /* 0x000000ff0a00728c */ /* 0x000fc8000bf05070 */
[----:B------:R-:W-:-:S09]  /*2750*/  UISETP.NE.AND.EX UP0, UPT, UR11, URZ, UPT, UP0 ;  /* 0x000000ff0b00728c */ /* 0x000fd2000bf05300 */
[----:B------:R-:W-:Y:S05]  /*2760*/  BRA.U UP0, `(.L_x_6198) ;  /* 0x0000000100947547 */ /* 0x000fea000b800000 */
        /* <DEDUP_REMOVED lines=37> */
.L_x_6198:
[----:B-----5:R-:W-:Y:S01]  /*29c0*/  PRMT R219, R9, 0x7632, R219 ;  /* 0x0000763209db7816 */ /* 0x020fe200000000db */
[----:B------:R-:W-:Y:S01]  /*29d0*/  IMAD.U32 R209, R31, 0x10000, RZ ;  /* 0x000100001fd17824 */ /* 0x000fe200078e00ff */
[----:B------:R-:W-:Y:S02]  /*29e0*/  PRMT R0, R33, 0x7632, R0 ;  /* 0x0000763221007816 */ /* 0x000fe40000000000 */
[----:B------:R-:W-:Y:S02]  /*29f0*/  SHF.L.U32 R219, R219, 0x10, RZ ;  /* 0x00000010dbdb7819 */ /* 0x000fe400000006ff */
[----:B------:R-:W-:Y:S02]  /*2a00*/  SHF.L.U32 R0, R0, 0x10, RZ ;  /* 0x0000001000007819 */ /* 0x000fe400000006ff */
[----:B------:R-:W-:Y:S02]  /*2a10*/  PRMT R218, R8, 0x7632, R218 ;  /* 0x0000763208da7816 */ /* 0x000fe400000000da */
[----:B-1----:R-:W-:Y:S01]  /*2a20*/  PRMT R2, R32, 0x7632, R2 ;  /* 0x0000763220027816 */ /* 0x002fe20000000002 */
[--C-:B------:R-:W-:Y:S01]  /*2a30*/  FADD.FTZ R219, R219, R0.reuse ;  /* 0x00000000dbdb7221 */ /* 0x100fe20000010000 */
[----:B------:R-:W-:Y:S01]  /*2a40*/  PRMT R0, R28, 0x7632, R0 ;  /* 0x000076321c007816 */ /* 0x000fe20000000000 */
[----:B------:R-:W-:Y:S01]  /*2a50*/  IMAD.U32 R218, R218, 0x10000, RZ ;  /* 0x00010000dada7824 */ /* 0x000fe200078e00ff */
[----:B------:R-:W-:-:S02]  /*2a60*/  SHF.L.U32 R2, R2, 0x10, RZ ;  /* 0x0000001002027819 */ /* 0x000fc400000006ff */
[----:B------:R-:W-:Y:S02]  /*2a70*/  SHF.L.U32 R0, R0, 0x10, RZ ;  /* 0x0000001000007819 */ /* 0x000fe400000006ff */
[----:B------:R-:W-:Y:S01]  /*2a80*/  PRMT R210, R10, 0x7632, R210 ;  /* 0x000076320ad27816 */ /* 0x000fe200000000d2 */
[--C-:B------:R-:W-:Y:S01]  /*2a90*/  FADD.FTZ R218, R218, R2.reuse ;  /* 0x00000002dada7221 */ /* 0x100fe20000010000 */
[----:B------:R-:W-:Y:S02]  /*2aa0*/  PRMT R2, R34, 0x7632, R2 ;  /* 0x0000763222027816 */ /* 0x000fe40000000002 */
[----:B------:R-:W-:Y:S01]  /*2ab0*/  SHF.L.U32 R216, R8, 0x10, RZ ;  /* 0x0000001008d87819 */ /* 0x000fe200000006ff */
[--C-:B------:R-:W-:Y:S01]  /*2ac0*/  FADD.FTZ R218, R218, R0.reuse ;  /* 0x00000000dada7221 */ /* 0x100fe20000010000 */
[----:B------:R-:W-:Y:S01]  /*2ad0*/  SHF.L.U32 R2, R2, 0x10, RZ ;  /* 0x0000001002027819 */ /* 0x000fe200000006ff */
[----:B------:R-:W-:Y:S01]  /*2ae0*/  IMAD.U32 R210, R210, 0x10000, RZ ;  /* 0x00010000d2d27824 */ /* 0x000fe200078e00ff */
[----:B------:R-:W-:-:S02]  /*2af0*/  PRMT R0, R30, 0x7632, R0 ;  /* 0x000076321e007816 */ /* 0x000fc40000000000 */
[----:B------:R-:W-:Y:S01]  /*2b00*/  SHF.L.U32 R217, R9, 0x10, RZ ;  /* 0x0000001009d97819 */ /* 0x000fe200000006ff */
[--C-:B------:R-:W-:Y:S01]  /*2b10*/  FADD.FTZ R210, R210, R2.reuse ;  /* 0x00000002d2d27221 */ /* 0x100fe20000010000 */
[----:B------:R-:W-:Y:S01]  /*2b20*/  SHF.L.U32 R208, R10, 0x10, RZ ;  /* 0x000000100ad07819 */ /* 0x000fe200000006ff */
[----:B------:R-:W-:Y:S01]  /*2b30*/  IMAD.U32 R0, R0, 0x10000, RZ ;  /* 0x0001000000007824 */ /* 0x000fe200078e00ff */
[----:B------:R-:W-:-:S03]  /*2b40*/  PRMT R2, R29, 0x7632, R2 ;  /* 0x000076321d027816 */ /* 0x000fc60000000002 */
        /* <DEDUP_REMOVED lines=27> */
[----:B------:R-:W-:-:S04]  /*2d00*/  PRMT R2, R31, 0x7632, R2 ;  /* 0x000076321f027816 */ /* 0x000fc80000000002 */
[----:B------:R-:W-:-:S05]  /*2d10*/  SHF.L.U32 R2, R2, 0x10, RZ ;  /* 0x0000001002027819 */ /* 0x000fca00000006ff */
[----:B------:R-:W-:-:S05]  /*2d20*/  FADD.FTZ R211, R0, R2 ;  /* 0x0000000200d37221 */ /* 0x000fca0000010000 */
[----:B------:R-:W-:-:S07]  /*2d30*/  F2FP.BF16.F32.PACK_AB R27, R211, R209 ;  /* 0x000000d1d31b723e */ /* 0x000fce00000010ff */
.L_x_6197:
[----:B------:R-:W0:Y:S01]  /*2d40*/  @P0 LDC.64 R2, c[0x0][0x3a8] ;  /* 0x0000ea00ff020b82 */ /* 0x000e220000000a00 */
[----:B------:R-:W-:-:S07]  /*2d50*/  VIADD R5, R215, 0x100 ;  /* 0x00000100d7057836 */ /* 0x000fce0000000000 */
[----:B------:R-:W1:Y:S01]  /*2d60*/  @P1 LDC.64 R8, c[0x0][0x398] ;  /* 0x0000e600ff081b82 */ /* 0x000e620000000a00 */
[----:B0-----:R-:W-:-:S05]  /*2d70*/  @P0 IMAD.WIDE.U32 R2, R197, 0x10, R2 ;  /* 0x00000010c5020825 */ /* 0x001fca00078e0002 */
[----:B------:R0:W-:Y:S01]  /*2d80*/  @P0 STG.E.128 desc[UR6][R2.64], R24 ;  /* 0x0000001802000986 */ /* 0x0001e2000c101d06 */
[----:B-1----:R-:W-:-:S05]  /*2d90*/  @P1 IMAD.WIDE.U32 R8, R5, 0x10, R8 ;  /* 0x0000001005081825 */ /* 0x002fca00078e0008 */
[----:B------:R-:W5:Y:S01]  /*2da0*/  @P1 LDG.E.128 R32, desc[UR6][R8.64] ;  /* 0x0000000608201981 */ /* 0x000f62000c1e1d00 */
[----:B0-----:R-:W0:Y:S02]  /*2db0*/  @P2 LDC.64 R2, c[0x0][0x3a0] ;  /* 0x0000e800ff022b82 */ /* 0x001e240000000a00 */
[----:B0-----:R-:W-:-:S05]  /*2dc0*/  @P2 IMAD.WIDE.U32 R2, R5, 0x10, R2 ;  /* 0x0000001005022825 */ /* 0x001fca00078e0002 */
[----:B------:R0:W5:Y:S02]  /*2dd0*/  @P2 LDG.E.128 R28, desc[UR6][R2.64] ;  /* 0x00000006021c2981 */ /* 0x000164000c1e1d00 */
[----:B0-----:R-:W-:-:S05]  /*2de0*/  IMAD.WIDE.U32 R2, R5, 0x10, R204 ;  /* 0x0000001005027825 */ /* 0x001fca00078e00cc */
[----:B------:R0:W5:Y:S01]  /*2df0*/  LDG.E.128 R8, desc[UR6][R2.64] ;  /* 0x0000000602087981 */ /* 0x000162000c1e1d00 */
[----:B------:R-:W-:Y:S05]  /*2e00*/  @P3 BRA `(.L_x_6199) ;  /* 0x0000000000cc3947 */ /* 0x000fea0003800000 */
[----:B------:R-:W-:Y:S05]  /*2e10*/  BRA.U UP0, `(.L_x_6200) ;  /* 0x0000000100347547 */ /* 0x000fea000b800000 */
[C---:B-----5:R-:W-:Y:S01]  /*2e20*/  PRMT R4, R11.reuse, 0x7632, R4 ;  /* 0x000076320b047816 */ /* 0x060fe20000000004 */
[----:B------:R-:W-:Y:S01]  /*2e30*/  IMAD.U32 R191, R11, 0x10000, RZ ;  /* 0x000100000bbf7824 */ /* 0x000fe200078e00ff */
[----:B------:R-:W-:Y:S02]  /*2e40*/  PRMT R0, R8, 0x7632, R0 ;  /* 0x0000763208007816 */ /* 0x000fe40000000000 */
[C---:B0-----:R-:W-:Y:S01]  /*2e50*/  PRMT R2, R9.reuse, 0x7632, R2 ;  /* 0x0000763209027816 */ /* 0x041fe20000000002 */
        /* <DEDUP_REMOVED lines=9> */
.L_x_6200:
[----:B0----5:R-:W-:Y:S02]  /*2ef0*/  PRMT R2, R8, 0x7632, R2 ;  /* 0x0000763208027816 */ /* 0x021fe40000000002 */
[----:B------:R-:W-:Y:S02]  /*2f00*/  PRMT R0, R28, 0x7632, R0 ;  /* 0x000076321c007816 */ /* 0x000fe40000000000 */
[----:B------:R-:W-:Y:S02]  /*2f10*/  SHF.L.U32 R2, R2, 0x10, RZ ;  /* 0x0000001002027819 */ /* 0x000fe400000006ff */
[----:B------:R-:W-:Y:S02]  /*2f20*/  SHF.L.U32 R0, R0, 0x10, RZ ;  /* 0x0000001000007819 */ /* 0x000fe400000006ff */
[----:B------:R-:W-:Y:S02]  /*2f30*/  PRMT R3, R9, 0x7632, R3 ;  /* 0x0000763209037816 */ /* 0x000fe40000000003 */
[----:B------:R-:W-:Y:S01]  /*2f40*/  PRMT R4, R29, 0x7632, R4 ;  /* 0x000076321d047816 */ /* 0x000fe20000000004 */
[--C-:B------:R-:W-:Y:S01]  /*2f50*/  FADD.FTZ R200, R2, R0.reuse ;  /* 0x0000000002c87221 */ /* 0x100fe20000010000 */
[----:B------:R-:W-:-:S02]  /*2f60*/  PRMT R0, R10, 0x7632, R0 ;  /* 0x000076320a007816 */ /* 0x000fc40000000000 */
[----:B------:R-:W-:Y:S01]  /*2f70*/  PRMT R2, R30, 0x7632, R2 ;  /* 0x000076321e027816 */ /* 0x000fe20000000002 */
[----:B------:R-:W-:Y:S01]  /*2f80*/  IMAD.U32 R4, R4, 0x10000, RZ ;  /* 0x0001000004047824 */ /* 0x000fe200078e00ff */
[----:B------:R-:W-:Y:S02]  /*2f90*/  SHF.L.U32 R0, R0, 0x10, RZ ;  /* 0x0000001000007819 */ /* 0x000fe400000006ff */
[----:B------:R-:W-:Y:S02]  /*2fa0*/  SHF.L.U32 R2, R2, 0x10, RZ ;  /* 0x0000001002027819 */ /* 0x000fe400000006ff */
[----:B------:R-:W-:-:S03]  /*2fb0*/  SHF.L.U32 R3, R3, 0x10, RZ ;  /* 0x0000001003037819 */ /* 0x000fc600000006ff */
[----:B------:R-:W-:Y:S01]  /*2fc0*/  FADD.FTZ R192, R0, R2 ;  /* 0x0000000200c07221 */ /* 0x000fe20000010000 */
[----:B------:R-:W-:Y:S01]  /*2fd0*/  SHF.L.U32 R0, R8, 0x10, RZ ;  /* 0x0000001008007819 */ /* 0x000fe200000006ff */
[----:B------:R-:W-:Y:S02]  /*2fe0*/  IMAD.U32 R2, R28, 0x10000, RZ ;  /* 0x000100001c027824 */ /* 0x000fe400078e00ff */
[----:B------:R-:W-:Y:S02]  /*2ff0*/  FADD.FTZ R201, R3, R4 ;  /* 0x0000000403c97221 */ /* 0x000fe40000010000 */
[----:B------:R-:W-:Y:S01]  /*3000*/  FADD.FTZ R198, R2, R0 ;  /* 0x0000000002c67221 */ /* 0x000fe20000010000 */
[----:B------:R-:W-:Y:S02]  /*3010*/  SHF.L.U32 R0, R9, 0x10, RZ ;  /* 0x0000001009007819 */ /* 0x000fe400000006ff */
[----:B------:R-:W-:Y:S02]  /*3020*/  SHF.L.U32 R2, R29, 0x10, RZ ;  /* 0x000000101d027819 */ /* 0x000fe400000006ff */
[----:B------:R-:W-:-:S03]  /*3030*/  F2FP.BF16.F32.PACK_AB R24, R200, R198 ;  /* 0x000000c6c818723e */ /* 0x000fc600000010ff */
[----:B------:R-:W-:Y:S01]  /*3040*/  FADD.FTZ R199, R2, R0 ;  /* 0x0000000002c77221 */ /* 0x000fe20000010000 */
[----:B------:R-:W-:Y:S01]  /*3050*/  SHF.L.U32 R0, R10, 0x10, RZ ;  /* 0x000000100a007819 */ /* 0x000fe200000006ff */
[----:B------:R-:W-:-:S03]  /*3060*/  IMAD.U32 R2, R30, 0x10000, RZ ;  /* 0x000100001e027824 */ /* 0x000fc600078e00ff */
[----:B------:R-:W-:Y:S01]  /*3070*/  F2FP.BF16.F32.PACK_AB R25, R201, R199 ;  /* 0x000000c7c919723e */ /* 0x000fe200000010ff */
[----:B------:R-:W-:Y:S01]  /*3080*/  FADD.FTZ R190, R2, R0 ;  /* 0x0000000002be7221 */ /* 0x000fe20000010000 */
[----:B------:R-:W-:Y:S02]  /*3090*/  SHF.L.U32 R0, R11, 0x10, RZ ;  /* 0x000000100b007819 */ /* 0x000fe400000006ff */
[----:B------:R-:W-:Y:S02]  /*30a0*/  SHF.L.U32 R2, R31, 0x10, RZ ;  /* 0x000000101f027819 */ /* 0x000fe400000006ff */
[----:B------:R-:W-:-:S03]  /*30b0*/  F2FP.BF16.F32.PACK_AB R26, R192, R190 ;  /* 0x000000bec01a723e */ /* 0x000fc600000010ff */
[----:B------:R-:W-:Y:S01]  /*30c0*/  FADD.FTZ R191, R2, R0 ;  /* 0x0000000002bf7221 */ /* 0x000fe20000010000 */
[----:B------:R-:W-:Y:S02]  /*30d0*/  PRMT R2, R11, 0x7632, R2 ;  /* 0x000076320b027816 */ /* 0x000fe40000000002 */
[----:B------:R-:W-:Y:S02]  /*30e0*/  PRMT R0, R31, 0x7632, R0 ;  /* 0x000076321f007816 */ /* 0x000fe40000000000 */
[----:B------:R-:W-:-:S03]  /*30f0*/  SHF.L.U32 R2, R2, 0x10, RZ ;  /* 0x0000001002027819 */ /* 0x000fc600000006ff */
[----:B------:R-:W-:-:S04]  /*3100*/  IMAD.U32 R0, R0, 0x10000, RZ ;  /* 0x0001000000007824 */ /* 0x000fc800078e00ff */
[----:B------:R-:W-:-:S05]  /*3110*/  FADD.FTZ R193, R2, R0 ;  /* 0x0000000002c17221 */ /* 0x000fca0000010000 */
[----:B------:R-:W-:Y:S01]  /*3120*/  F2FP.BF16.F32.PACK_AB R27, R193, R191 ;  /* 0x000000bfc11b723e */ /* 0x000fe200000010ff */
[----:B------:R-:W-:Y:S06]  /*3130*/  BRA `(.L_x_6201) ;  /* 0x0000000400787947 */ /* 0x000fec0003800000 */
.L_x_6199:
[----:B------:R-:W-:Y:S05]  /*3140*/  BRA.U UP0, `(.L_x_6202) ;  /* 0x0000000100947547 */ /* 0x000fea000b800000 */
        /* <DEDUP_REMOVED lines=37> */
.L_x_6202:
[----:B0----5:R-:W-:Y:S02]  /*33a0*/  PRMT R3, R8, 0x7632, R3 ;  /* 0x0000763208037816 */ /* 0x021fe40000000003 */
        /* <DEDUP_REMOVED lines=11> */
[--C-:B------:R-:W-:Y:S01]  /*3460*/  FADD.FTZ R2, R2, R0.reuse ;  /* 0x0000000002027221 */ /* 0x100fe20000010000 */
[----:B------:R-:W-:Y:S02]  /*3470*/  PRMT R0, R10, 0x7632, R0 ;  /* 0x000076320a007816 */ /* 0x000fe40000000000 */
[----:B------:R-:W-:Y:S01]  /*3480*/  SHF.L.U32 R7, R7, 0x10, RZ ;  /* 0x0000001007077819 */ /* 0x000fe200000006ff */
[----:B------:R-:W-:Y:S01]  /*3490*/  FADD.FTZ R200, R3, R4 ;  /* 0x0000000403c87221 */ /* 0x000fe20000010000 */
[----:B------:R-:W-:-:S02]  /*34a0*/  SHF.L.U32 R0, R0, 0x10, RZ ;  /* 0x0000001000007819 */ /* 0x000fc400000006ff */
[----:B------:R-:W-:Y:S02]  /*34b0*/  PRMT R4, R29, 0x7632, R4 ;  /* 0x000076321d047816 */ /* 0x000fe40000000004 */
[----:B------:R-:W-:Y:S01]  /*34c0*/  PRMT R3, R30, 0x7632, R3 ;  /* 0x000076321e037816 */ /* 0x000fe20000000003 */
[----:B------:R-:W-:Y:S02]  /*34d0*/  FADD.FTZ R0, R0, R7 ;  /* 0x0000000700007221 */ /* 0x000fe40000010000 */
[----:B------:R-:W-:Y:S01]  /*34e0*/  IMAD.U32 R4, R4, 0x10000, RZ ;  /* 0x0001000004047824 */ /* 0x000fe200078e00ff */
[----:B------:R-:W-:-:S03]  /*34f0*/  SHF.L.U32 R3, R3, 0x10, RZ ;  /* 0x0000001003037819 */ /* 0x000fc600000006ff */
[----:B------:R-:W-:Y:S01]  /*3500*/  FADD.FTZ R201, R2, R4 ;  /* 0x0000000402c97221 */ /* 0x000fe20000010000 */
[----:B------:R-:W-:Y:S01]  /*3510*/  SHF.L.U32 R2, R32, 0x10, RZ ;  /* 0x0000001020027819 */ /* 0x000fe200000006ff */
[----:B------:R-:W-:Y:S01]  /*3520*/  FADD.FTZ R192, R0, R3 ;  /* 0x0000000300c07221 */ /* 0x000fe20000010000 */
[----:B------:R-:W-:Y:S02]  /*3530*/  SHF.L.U32 R0, R8, 0x10, RZ ;  /* 0x0000001008007819 */ /* 0x000fe400000006ff */
[----:B------:R-:W-:Y:S02]  /*3540*/  SHF.L.U32 R3, R33, 0x10, RZ ;  /* 0x0000001021037819 */ /* 0x000fe400000006ff */
[----:B------:R-:W-:Y:S01]  /*3550*/  SHF.L.U32 R4, R34, 0x10, RZ ;  /* 0x0000001022047819 */ /* 0x000fe200000006ff */
        /* <DEDUP_REMOVED lines=17> */
[----:B------:R-:W-:-:S05]  /*3670*/  SHF.L.U32 R2, R31, 0x10, RZ ;  /* 0x000000101f027819 */ /* 0x000fca00000006ff */
[----:B------:R-:W-:Y:S01]  /*3680*/  FADD.FTZ R191, R2, R0 ;  /* 0x0000000002bf7221 */ /* 0x000fe20000010000 */
[----:B------:R-:W-:Y:S02]  /*3690*/  PRMT R2, R11, 0x7632, R2 ;  /* 0x000076320b027816 */ /* 0x000fe40000000002 */
[----:B------:R-:W-:Y:S02]  /*36a0*/  PRMT R0, R35, 0x7632, R0 ;  /* 0x0000763223007816 */ /* 0x000fe40000000000 */
[----:B------:R-:W-:Y:S02]  /*36b0*/  SHF.L.U32 R2, R2, 0x10, RZ ;  /* 0x0000001002027819 */ /* 0x000fe400000006ff */
[----:B------:R-:W-:-:S05]  /*36c0*/  SHF.L.U32 R0, R0, 0x10, RZ ;  /* 0x0000001000007819 */ /* 0x000fca00000006ff */
[----:B------:R-:W-:Y:S01]  /*36d0*/  FADD.FTZ R0, R2, R0 ;  /* 0x0000000002007221 */ /* 0x000fe20000010000 */
[----:B------:R-:W-:-:S05]  /*36e0*/  PRMT R2, R31, 0x7632, R2 ;  /* 0x000076321f027816 */ /* 0x000fca0000000002 */
[----:B------:R-:W-:-:S04]  /*36f0*/  IMAD.U32 R2, R2, 0x10000, RZ ;  /* 0x0001000002027824 */ /* 0x000fc800078e00ff */
[----:B------:R-:W-:-:S05]  /*3700*/  FADD.FTZ R193, R0, R2 ;  /* 0x0000000200c17221 */ /* 0x000fca0000010000 */
[----:B------:R-:W-:-:S07]  /*3710*/  F2FP.BF16.F32.PACK_AB R27, R193, R191 ;  /* 0x000000bfc11b723e */ /* 0x000fce00000010ff */
.L_x_6201:
[----:B------:R-:W0:Y:S01]  /*3720*/  @P0 LDC.64 R2, c[0x0][0x3a8] ;  /* 0x0000ea00ff020b82 */ /* 0x000e220000000a00 */
[----:B------:R-:W-:-:S07]  /*3730*/  IADD3 R4, PT, PT, R215, 0x180, RZ ;  /* 0x00000180d7047810 */ /* 0x000fce0007ffe0ff */
        /* <DEDUP_REMOVED lines=12> */
[----:B-----5:R-:W-:Y:S02]  /*3800*/  PRMT R0, R10, 0x7632, R0 ;  /* 0x000076320a007816 */ /* 0x020fe40000000000 */
[C---:B0-----:R-:W-:Y:S02]  /*3810*/  PRMT R3, R8.reuse, 0x7632, R3 ;  /* 0x0000763208037816 */ /* 0x041fe40000000003 */
[----:B------:R-:W-:Y:S01]  /*3820*/  SHF.L.U32 R7, R8, 0x10, RZ ;  /* 0x0000001008077819 */ /* 0x000fe200000006ff */
[----:B------:R-:W-:Y:S01]  /*3830*/  IMAD.U32 R0, R0, 0x10000, RZ ;  /* 0x0001000000007824 */ /* 0x000fe200078e00ff */
[----:B------:R-:W-:Y:S02]  /*3840*/  PRMT R2, R9, 0x7632, R2 ;  /* 0x0000763209027816 */ /* 0x000fe40000000002 */
[----:B------:R-:W-:Y:S02]  /*3850*/  PRMT R12, R11, 0x7632, R12 ;  /* 0x000076320b0c7816 */ /* 0x000fe4000000000c */
[----:B------:R-:W-:Y:S01]  /*3860*/  SHF.L.U32 R8, R9, 0x10, RZ ;  /* 0x0000001009087819 */ /* 0x000fe200000006ff */
[----:B------:R-:W-:Y:S01]  /*3870*/  IMAD.U32 R9, R10, 0x10000, RZ ;  /* 0x000100000a097824 */ /* 0x000fe200078e00ff */
[----:B------:R-:W-:-:S02]  /*3880*/  SHF.L.U32 R10, R11, 0x10, RZ ;  /* 0x000000100b0a7819 */ /* 0x000fc400000006ff */
[----:B------:R-:W-:Y:S02]  /*3890*/  SHF.L.U32 R3, R3, 0x10, RZ ;  /* 0x0000001003037819 */ /* 0x000fe400000006ff */
[----:B------:R-:W-:Y:S02]  /*38a0*/  SHF.L.U32 R2, R2, 0x10, RZ ;  /* 0x0000001002027819 */ /* 0x000fe400000006ff */
[----:B------:R-:W-:Y:S01]  /*38b0*/  SHF.L.U32 R11, R12, 0x10, RZ ;  /* 0x000000100c0b7819 */ /* 0x000fe200000006ff */
[----:B------:R-:W-:Y:S06]  /*38c0*/  BRA `(.L_x_6205) ;  /* 0x00000008000c7947 */ /* 0x000fec0003800000 */
.L_x_6204:
        /* <DEDUP_REMOVED lines=8> */
[----:B------:R-:W-:Y:S01]  /*3950*/  SHF.L.U32 R7, R7, 0x10, RZ ;  /* 0x0000001007077819 */ /* 0x000fe200000006ff */
[----:B------:R-:W-:Y:S01]  /*3960*/  IMAD.U32 R2, R2, 0x10000, RZ ;  /* 0x0001000002027824 */ /* 0x000fe200078e00ff */
[----:B------:R-:W-:Y:S02]  /*3970*/  SHF.L.U32 R0, R0, 0x10, RZ ;  /* 0x0000001000007819 */ /* 0x000fe400000006ff */
[----:B------:R-:W-:-:S03]  /*3980*/  PRMT R12, R29, 0x7632, R12 ;  /* 0x000076321d0c7816 */ /* 0x000fc6000000000c */
[----:B------:R-:W-:Y:S01]  /*3990*/  FADD.FTZ R0, R0, R7 ;  /* 0x0000000700007221 */ /* 0x000fe20000010000 */
[----:B------:R-:W-:Y:S01]  /*39a0*/  IMAD.U32 R7, R8, 0x10000, RZ ;  /* 0x0001000008077824 */ /* 0x000fe200078e00ff */
[----:B------:R-:W-:Y:S02]  /*39b0*/  SHF.L.U32 R8, R28, 0x10, RZ ;  /* 0x000000101c087819 */ /* 0x000fe400000006ff */
[----:B------:R-:W-:-:S03]  /*39c0*/  SHF.L.U32 R12, R12, 0x10, RZ ;  /* 0x000000100c0c7819 */ /* 0x000fc600000006ff */
[----:B------:R-:W-:Y:S01]  /*39d0*/  FADD.FTZ R7, R8, R7 ;  /* 0x0000000708077221 */ /* 0x000fe20000010000 */
[----:B------:R-:W-:Y:S01]  /*39e0*/  SHF.L.U32 R8, R9, 0x10, RZ ;  /* 0x0000001009087819 */ /* 0x000fe200000006ff */
[----:B------:R-:W-:Y:S01]  /*39f0*/  FADD.FTZ R2, R2, R12 ;  /* 0x0000000c02027221 */ /* 0x000fe20000010000 */
[----:B------:R-:W-:Y:S02]  /*3a00*/  SHF.L.U32 R9, R29, 0x10, RZ ;  /* 0x000000101d097819 */ /* 0x000fe400000006ff */
[----:B------:R-:W-:Y:S02]  /*3a10*/  SHF.L.U32 R12, R31, 0x10, RZ ;  /* 0x000000101f0c7819 */ /* 0x000fe400000006ff */
[----:B------:R-:W-:Y:S01]  /*3a20*/  F2FP.BF16.F32.PACK_AB R24, R3, R7 ;  /* 0x000000070318723e */ /* 0x000fe200000010ff */
[----:B------:R-:W-:Y:S01]  /*3a30*/  FADD.FTZ R8, R9, R8 ;  /* 0x0000000809087221 */ /* 0x000fe20000010000 */
[----:B------:R-:W-:Y:S01]  /*3a40*/  IMAD.U32 R9, R10, 0x10000, RZ ;  /* 0x000100000a097824 */ /* 0x000fe200078e00ff */
[----:B------:R-:W-:-:S03]  /*3a50*/  SHF.L.U32 R10, R30, 0x10, RZ ;  /* 0x000000101e0a7819 */ /* 0x000fc600000006ff */
[----:B------:R-:W-:Y:S02]  /*3a60*/  F2FP.BF16.F32.PACK_AB R25, R2, R8 ;  /* 0x000000080219723e */ /* 0x000fe400000010ff */
[----:B------:R-:W-:Y:S01]  /*3a70*/  FADD.FTZ R9, R10, R9 ;  /* 0x000000090a097221 */ /* 0x000fe20000010000 */
[----:B------:R-:W-:-:S04]  /*3a80*/  SHF.L.U32 R10, R11, 0x10, RZ ;  /* 0x000000100b0a7819 */ /* 0x000fc800000006ff */
[----:B------:R-:W-:Y:S01]  /*3a90*/  F2FP.BF16.F32.PACK_AB R26, R0, R9 ;  /* 0x00000009001a723e */ /* 0x000fe200000010ff */
[----:B------:R-:W-:Y:S01]  /*3aa0*/  FADD.FTZ R10, R12, R10 ;  /* 0x0000000a0c0a7221 */ /* 0x000fe20000010000 */
[----:B------:R-:W-:Y:S02]  /*3ab0*/  PRMT R12, R11, 0x7632, R12 ;  /* 0x000076320b0c7816 */ /* 0x000fe4000000000c */
[----:B------:R-:W-:-:S03]  /*3ac0*/  PRMT R11, R31, 0x7632, R11 ;  /* 0x000076321f0b7816 */ /* 0x000fc6000000000b */
[----:B------:R-:W-:Y:S01]  /*3ad0*/  IMAD.U32 R12, R12, 0x10000, RZ ;  /* 0x000100000c0c7824 */ /* 0x000fe200078e00ff */
[----:B------:R-:W-:-:S05]  /*3ae0*/  SHF.L.U32 R11, R11, 0x10, RZ ;  /* 0x000000100b0b7819 */ /* 0x000fca00000006ff */
[----:B------:R-:W-:-:S05]  /*3af0*/  FADD.FTZ R11, R12, R11 ;  /* 0x0000000b0c0b7221 */ /* 0x000fca0000010000 */
[----:B------:R-:W-:Y:S01]  /*3b00*/  F2FP.BF16.F32.PACK_AB R27, R11, R10 ;  /* 0x0000000a0b1b723e */ /* 0x000fe200000010ff */
[----:B------:R-:W-:Y:S06]  /*3b10*/  BRA `(.L_x_6205) ;  /* 0x0000000400787947 */ /* 0x000fec0003800000 */
.L_x_6203:
        /* <DEDUP_REMOVED lines=38> */
.L_x_6206:
[----:B0----5:R-:W-:Y:S02]  /*3d80*/  PRMT R3, R8, 0x7632, R3 ;  /* 0x0000763208037816 */ /* 0x021fe40000000003 */
[----:B------:R-:W-:Y:S02]  /*3d90*/  PRMT R7, R32, 0x7632, R7 ;  /* 0x0000763220077816 */ /* 0x000fe40000000007 */
[----:B------:R-:W-:Y:S02]  /*3da0*/  SHF.L.U32 R3, R3, 0x10, RZ ;  /* 0x0000001003037819 */ /* 0x000fe400000006ff */
[----:B------:R-:W-:Y:S02]  /*3db0*/  SHF.L.U32 R7, R7, 0x10, RZ ;  /* 0x0000001007077819 */ /* 0x000fe400000006ff */
[----:B------:R-:W-:Y:S02]  /*3dc0*/  PRMT R2, R9, 0x7632, R2 ;  /* 0x0000763209027816 */ /* 0x000fe40000000002 */
[----:B------:R-:W-:Y:S01]  /*3dd0*/  PRMT R0, R33, 0x7632, R0 ;  /* 0x0000763221007816 */ /* 0x000fe20000000000 */
[--C-:B------:R-:W-:Y:S01]  /*3de0*/  FADD.FTZ R3, R3, R7.reuse ;  /* 0x0000000703037221 */ /* 0x100fe20000010000 */
[----:B------:R-:W-:Y:S01]  /*3df0*/  PRMT R7, R28, 0x7632, R7 ;  /* 0x000076321c077816 */ /* 0x000fe20000000007 */
[----:B------:R-:W-:Y:S01]  /*3e00*/  IMAD.U32 R2, R2, 0x10000, RZ ;  /* 0x0001000002027824 */ /* 0x000fe200078e00ff */
[----:B------:R-:W-:-:S02]  /*3e10*/  SHF.L.U32 R0, R0, 0x10, RZ ;  /* 0x0000001000007819 */ /* 0x000fc400000006ff */
[----:B------:R-:W-:Y:S01]  /*3e20*/  PRMT R12, R34, 0x7632, R12 ;  /* 0x00007632220c7816 */ /* 0x000fe2000000000c */
[----:B------:R-:W-:Y:S02]  /*3e30*/  IMAD.U32 R7, R7, 0x10000, RZ ;  /* 0x0001000007077824 */ /* 0x000fe400078e00ff */
[--C-:B------:R-:W-:Y:S01]  /*3e40*/  FADD.FTZ R2, R2, R0.reuse ;  /* 0x0000000002027221 */ /* 0x100fe20000010000 */
[----:B------:R-:W-:Y:S01]  /*3e50*/  PRMT R0, R10, 0x7632, R0 ;  /* 0x000076320a007816 */ /* 0x000fe20000000000 */
[--C-:B------:R-:W-:Y:S01]  /*3e60*/  FADD.FTZ R3, R3, R7.reuse ;  /* 0x0000000703037221 */ /* 0x100fe20000010000 */
[----:B------:R-:W-:Y:S02]  /*3e70*/  SHF.L.U32 R12, R12, 0x10, RZ ;  /* 0x000000100c0c7819 */ /* 0x000fe400000006ff */
[----:B------:R-:W-:Y:S02]  /*3e80*/  SHF.L.U32 R0, R0, 0x10, RZ ;  /* 0x0000001000007819 */ /* 0x000fe400000006ff */
[----:B------:R-:W-:-:S03]  /*3e90*/  PRMT R7, R30, 0x7632, R7 ;  /* 0x000076321e077816 */ /* 0x000fc60000000007 */
[--C-:B------:R-:W-:Y:S01]  /*3ea0*/  FADD.FTZ R0, R0, R12.reuse ;  /* 0x0000000c00007221 */ /* 0x100fe20000010000 */
[----:B------:R-:W-:Y:S02]  /*3eb0*/  SHF.L.U32 R7, R7, 0x10, RZ ;  /* 0x0000001007077819 */ /* 0x000fe400000006ff */
[----:B------:R-:W-:-:S03]  /*3ec0*/  PRMT R12, R29, 0x7632, R12 ;  /* 0x000076321d0c7816 */ /* 0x000fc6000000000c */
[----:B------:R-:W-:Y:S01]  /*3ed0*/  FADD.FTZ R0, R0, R7 ;  /* 0x0000000700007221 */ /* 0x000fe20000010000 */
[----:B------:R-:W-:Y:S01]  /*3ee0*/  SHF.L.U32 R7, R8, 0x10, RZ ;  /* 0x0000001008077819 */ /* 0x000fe200000006ff */
[----:B------:R-:W-:Y:S01]  /*3ef0*/  IMAD.U32 R8, R32, 0x10000, RZ ;  /* 0x0001000020087824 */ /* 0x000fe200078e00ff */
[----:B------:R-:W-:-:S03]  /*3f00*/  SHF.L.U32 R12, R12, 0x10, RZ ;  /* 0x000000100c0c7819 */ /* 0x000fc600000006ff */
[----:B------:R-:W-:Y:S01]  /*3f10*/  FADD.FTZ R7, R8, R7 ;  /* 0x0000000708077221 */ /* 0x000fe20000010000 */
[----:B------:R-:W-:Y:S01]  /*3f20*/  SHF.L.U32 R8, R9, 0x10, RZ ;  /* 0x0000001009087819 */ /* 0x000fe200000006ff */
[----:B------:R-:W-:Y:S01]  /*3f30*/  FADD.FTZ R2, R2, R12 ;  /* 0x0000000c02027221 */ /* 0x000fe20000010000 */
[----:B------:R-:W-:Y:S02]  /*3f40*/  SHF.L.U32 R9, R33, 0x10, RZ ;  /* 0x0000001021097819 */ /* 0x000fe400000006ff */
[----:B------:R-:W-:-:S03]  /*3f50*/  SHF.L.U32 R12, R35, 0x10, RZ ;  /* 0x00000010230c7819 */ /* 0x000fc600000006ff */
[----:B------:R-:W-:Y:S01]  /*3f60*/  FADD.FTZ R8, R9, R8 ;  /* 0x0000000809087221 */ /* 0x000fe20000010000 */
[----:B------:R-:W-:Y:S02]  /*3f70*/  SHF.L.U32 R9, R10, 0x10, RZ ;  /* 0x000000100a097819 */ /* 0x000fe400000006ff */
[----:B------:R-:W-:-:S05]  /*3f80*/  SHF.L.U32 R10, R34, 0x10, RZ ;  /* 0x00000010220a7819 */ /* 0x000fca00000006ff */
[----:B------:R-:W-:Y:S01]  /*3f90*/  FADD.FTZ R9, R10, R9 ;  /* 0x000000090a097221 */ /* 0x000fe20000010000 */
[----:B------:R-:W-:-:S04]  /*3fa0*/  IMAD.U32 R10, R28, 0x10000, RZ ;  /* 0x000100001c0a7824 */ /* 0x000fc800078e00ff */
[----:B------:R-:W-:Y:S01]  /*3fb0*/  FADD.FTZ R7, R10, R7 ;  /* 0x000000070a077221 */ /* 0x000fe20000010000 */
[----:B------:R-:W-:-:S04]  /*3fc0*/  SHF.L.U32 R10, R29, 0x10, RZ ;  /* 0x000000101d0a7819 */ /* 0x000fc800000006ff */
[----:B------:R-:W-:Y:S01]  /*3fd0*/  F2FP.BF16.F32.PACK_AB R24, R3, R7 ;  /* 0x000000070318723e */ /* 0x000fe200000010ff */
[----:B------:R-:W-:Y:S01]  /*3fe0*/  FADD.FTZ R8, R10, R8 ;  /* 0x000000080a087221 */ /* 0x000fe20000010000 */
[----:B------:R-:W-:-:S04]  /*3ff0*/  SHF.L.U32 R10, R30, 0x10, RZ ;  /* 0x000000101e0a7819 */ /* 0x000fc800000006ff */
[----:B------:R-:W-:Y:S01]  /*4000*/  F2FP.BF16.F32.PACK_AB R25, R2, R8 ;  /* 0x000000080219723e */ /* 0x000fe200000010ff */
[----:B------:R-:W-:Y:S01]  /*4010*/  FADD.FTZ R9, R10, R9 ;  /* 0x000000090a097221 */ /* 0x000fe20000010000 */
[----:B------:R-:W-:-:S04]  /*4020*/  SHF.L.U32 R10, R11, 0x10, RZ ;  /* 0x000000100b0a7819 */ /* 0x000fc800000006ff */
[----:B------:R-:W-:Y:S01]  /*4030*/  F2FP.BF16.F32.PACK_AB R26, R0, R9 ;  /* 0x00000009001a723e */ /* 0x000fe200000010ff */
[----:B------:R-:W-:Y:S01]  /*4040*/  FADD.FTZ R10, R12, R10 ;  /* 0x0000000a0c0a7221 */ /* 0x000fe20000010000 */
[----:B------:R-:W-:-:S04]  /*4050*/  IMAD.U32 R12, R31, 0x10000, RZ ;  /* 0x000100001f0c7824 */ /* 0x000fc800078e00ff */
[----:B------:R-:W-:Y:S01]  /*4060*/  FADD.FTZ R10, R12, R10 ;  /* 0x0000000a0c0a7221 */ /* 0x000fe20000010000 */
[----:B------:R-:W-:Y:S02]  /*4070*/  PRMT R12, R11, 0x7632, R12 ;  /* 0x000076320b0c7816 */ /* 0x000fe4000000000c */
        /* <DEDUP_REMOVED lines=8> */
.L_x_6205:
[----:B------:R-:W0:Y:S08]  /*4100*/  @P0 LDC.64 R12, c[0x0][0x3a8] ;  /* 0x0000ea00ff0c0b82 */ /* 0x000e300000000a00 */
[----:B------:R-:W1:Y:S08]  /*4110*/  @P1 LDC.64 R14, c[0x0][0x398] ;  /* 0x0000e600ff0e1b82 */ /* 0x000e700000000a00 */
[----:B------:R-:W2:Y:S01]  /*4120*/  @P2 LDC.64 R16, c[0x0][0x3a0] ;  /* 0x0000e800ff102b82 */ /* 0x000ea20000000a00 */
[----:B0-----:R-:W-:-:S05]  /*4130*/  @P0 IMAD.WIDE.U32 R12, R4, 0x10, R12 ;  /* 0x00000010040c0825 */ /* 0x001fca00078e000c */
[----:B------:R0:W-:Y:S02]  /*4140*/  @P0 STG.E.128 desc[UR6][R12.64], R24 ;  /* 0x000000180c000986 */ /* 0x0001e4000c101d06 */
[----:B0-----:R-:W-:-:S05]  /*4150*/  IADD3 R12, PT, PT, R215, 0x200, RZ ;  /* 0x00000200d70c7810 */ /* 0x001fca0007ffe0ff */
[----:B-1----:R-:W-:-:S05]  /*4160*/  @P1 IMAD.WIDE.U32 R14, R12, 0x10, R14 ;  /* 0x000000100c0e1825 */ /* 0x002fca00078e000e */
[----:B------:R2:W5:Y:S02]  /*4170*/  @P1 LDG.E.128 R32, desc[UR6][R14.64] ;  /* 0x000000060e201981 */ /* 0x000564000c1e1d00 */
[----:B--2---:R-:W-:-:S05]  /*4180*/  @P2 IMAD.WIDE.U32 R14, R12, 0x10, R16 ;  /* 0x000000100c0e2825 */ /* 0x004fca00078e0010 */
[----:B------:R0:W5:Y:S02]  /*4190*/  @P2 LDG.E.128 R28, desc[UR6][R14.64] ;  /* 0x000000060e1c2981 */ /* 0x000164000c1e1d00 */
[----:B0-----:R-:W-:-:S05]  /*41a0*/  IMAD.WIDE.U32 R14, R12, 0x10, R204 ;  /* 0x000000100c0e7825 */ /* 0x001fca00078e00cc */
[----:B------:R0:W5:Y:S01]  /*41b0*/  LDG.E.128 R20, desc[UR6][R14.64] ;  /* 0x000000060e147981 */ /* 0x000162000c1e1d00 */
[----:B------:R-:W-:Y:S05]  /*41c0*/  @P3 BRA `(.L_x_6207) ;  /* 0x0000000000cc3947 */ /* 0x000fea0003800000 */
[----:B------:R-:W-:Y:S05]  /*41d0*/  BRA.U UP0, `(.L_x_6208) ;  /* 0x0000000100347547 */ /* 0x000fea000b800000 */
[C---:B-----5:R-:W-:Y:S01]  /*41e0*/  PRMT R13, R20.reuse, 0x7632, R13 ;  /* 0x00007632140d7816 */ /* 0x060fe2000000000d */
[----:B------:R-:W-:Y:S01]  /*41f0*/  IMAD.U32 R16, R20, 0x10000, RZ ;  /* 0x0001000014107824 */ /* 0x000fe200078e00ff */
[----:B0-----:R-:W-:Y:S02]  /*4200*/  PRMT R14, R21, 0x7632, R14 ;  /* 0x00007632150e7816 */ /* 0x001fe4000000000e */
[----:B------:R-:W-:Y:S02]  /*4210*/  PRMT R15, R22, 0x7632, R15 ;  /* 0x00007632160f7816 */ /* 0x000fe4000000000f */
[----:B------:R-:W-:Y:S01]  /*4220*/  PRMT R20, R23, 0x7632, R20 ;  /* 0x0000763217147816 */ /* 0x000fe20000000014 */
[----:B------:R-:W-:Y:S01]  /*4230*/  IMAD.U32 R14, R14, 0x10000, RZ ;  /* 0x000100000e0e7824 */ /* 0x000fe200078e00ff */
[----:B------:R-:W-:Y:S02]  /*4240*/  SHF.L.U32 R17, R21, 0x10, RZ ;  /* 0x0000001015117819 */ /* 0x000fe400000006ff */
[----:B------:R-:W-:-:S02]  /*4250*/  SHF.L.U32 R19, R22, 0x10, RZ ;  /* 0x0000001016137819 */ /* 0x000fc400000006ff */
[----:B------:R-:W-:Y:S02]  /*4260*/  SHF.L.U32 R18, R23, 0x10, RZ ;  /* 0x0000001017127819 */ /* 0x000fe400000006ff */
[----:B------:R-:W-:Y:S02]  /*4270*/  SHF.L.U32 R13, R13, 0x10, RZ ;  /* 0x000000100d0d7819 */ /* 0x000fe400000006ff */
[----:B------:R-:W-:Y:S02]  /*4280*/  SHF.L.U32 R15, R15, 0x10, RZ ;  /* 0x000000100f0f7819 */ /* 0x000fe400000006ff */
[----:B------:R-:W-:Y:S01]  /*4290*/  SHF.L.U32 R20, R20, 0x10, RZ ;  /* 0x0000001014147819 */ /* 0x000fe200000006ff */
[----:B------:R-:W-:Y:S06]  /*42a0*/  BRA `(.L_x_6209) ;  /* 0x00000008000c7947 */ /* 0x000fec0003800000 */
.L_x_6208:
[----:B0----5:R-:W-:Y:S02]  /*42b0*/  PRMT R14, R20, 0x7632, R14 ;  /* 0x00007632140e7816 */ /* 0x021fe4000000000e */
        /* <DEDUP_REMOVED lines=10> */
[----:B------:R-:W-:Y:S02]  /*4360*/  SHF.L.U32 R16, R16, 0x10, RZ ;  /* 0x0000001010107819 */ /* 0x000fe400000006ff */
[----:B------:R-:W-:Y:S02]  /*4370*/  SHF.L.U32 R17, R17, 0x10, RZ ;  /* 0x0000001011117819 */ /* 0x000fe400000006ff */
[----:B------:R-:W-:Y:S01]  /*4380*/  SHF.L.U32 R18, R29, 0x10, RZ ;  /* 0x000000101d127819 */ /* 0x000fe200000006ff */
        /* <DEDUP_REMOVED lines=8> */
[----:B------:R-:W-:Y:S02]  /*4410*/  PRMT R21, R23, 0x7632, R21 ;  /* 0x0000763217157816 */ /* 0x000fe40000000015 */
[----:B------:R-:W-:Y:S01]  /*4420*/  F2FP.BF16.F32.PACK_AB R24, R13, R16 ;  /* 0x000000100d18723e */ /* 0x000fe200000010ff */
[----:B------:R-:W-:Y:S01]  /*4430*/  FADD.FTZ R17, R18, R17 ;  /* 0x0000001112117221 */ /* 0x000fe20000010000 */
[----:B------:R-:W-:Y:S02]  /*4440*/  SHF.L.U32 R18, R30, 0x10, RZ ;  /* 0x000000101e127819 */ /* 0x000fe400000006ff */
[----:B------:R-:W-:-:S02]  /*4450*/  SHF.L.U32 R21, R21, 0x10, RZ ;  /* 0x0000001015157819 */ /* 0x000fc400000006ff */
[----:B------:R-:W-:Y:S01]  /*4460*/  F2FP.BF16.F32.PACK_AB R25, R14, R17 ;  /* 0x000000110e19723e */ /* 0x000fe200000010ff */
[----:B------:R-:W-:Y:S01]  /*4470*/  FADD.FTZ R19, R18, R19 ;  /* 0x0000001312137221 */ /* 0x000fe20000010000 */
[----:B------:R-:W-:-:S04]  /*4480*/  IMAD.U32 R18, R23, 0x10000, RZ ;  /* 0x0001000017127824 */ /* 0x000fc800078e00ff */
[----:B------:R-:W-:Y:S01]  /*4490*/  FADD.FTZ R18, R20, R18 ;  /* 0x0000001214127221 */ /* 0x000fe20000010000 */
[----:B------:R-:W-:Y:S02]  /*44a0*/  PRMT R20, R31, 0x7632, R20 ;  /* 0x000076321f147816 */ /* 0x000fe40000000014 */
[----:B------:R-:W-:Y:S02]  /*44b0*/  F2FP.BF16.F32.PACK_AB R26, R15, R19 ;  /* 0x000000130f1a723e */ /* 0x000fe400000010ff */
[----:B------:R-:W-:-:S05]  /*44c0*/  SHF.L.U32 R20, R20, 0x10, RZ ;  /* 0x0000001014147819 */ /* 0x000fca00000006ff */
[----:B------:R-:W-:-:S05]  /*44d0*/  FADD.FTZ R20, R21, R20 ;  /* 0x0000001415147221 */ /* 0x000fca0000010000 */
[----:B------:R-:W-:Y:S01]  /*44e0*/  F2FP.BF16.F32.PACK_AB R27, R20, R18 ;  /* 0x00000012141b723e */ /* 0x000fe200000010ff */
[----:B------:R-:W-:Y:S06]  /*44f0*/  BRA `(.L_x_6209) ;  /* 0x0000000400787947 */ /* 0x000fec0003800000 */
.L_x_6207:
[----:B------:R-:W-:Y:S05]  /*4500*/  BRA.U UP0, `(.L_x_6210) ;  /* 0x0000000100947547 */ /* 0x000fea000b800000 */
[----:B0----5:R-:W-:Y:S02]  /*4510*/  PRMT R14, R20, 0x7632, R14 ;  /* 0x00007632140e7816 */ /* 0x021fe4000000000e */
[----:B------:R-:W-:Y:S02]  /*4520*/  PRMT R13, R32, 0x7632, R13 ;  /* 0x00007632200d7816 */ /* 0x000fe4000000000d */
[----:B------:R-:W-:Y:S02]  /*4530*/  SHF.L.U32 R14, R14, 0x10, RZ ;  /* 0x000000100e0e7819 */ /* 0x000fe400000006ff */
[----:B------:R-:W-:Y:S01]  /*4540*/  PRMT R17, R33, 0x7632, R17 ;  /* 0x0000763221117816 */ /* 0x000fe20000000011 */
[----:B------:R-:W-:Y:S01]  /*4550*/  IMAD.U32 R13, R13, 0x10000, RZ ;  /* 0x000100000d0d7824 */ /* 0x000fe200078e00ff */
[----:B------:R-:W-:Y:S02]  /*4560*/  PRMT R15, R22, 0x7632, R15 ;  /* 0x00007632160f7816 */ /* 0x000fe4000000000f */
        /* <DEDUP_REMOVED lines=8> */
[----:B------:R-:W-:Y:S02]  /*45f0*/  SHF.L.U32 R17, R32, 0x10, RZ ;  /* 0x0000001020117819 */ /* 0x000fe400000006ff */
        /* <DEDUP_REMOVED lines=10> */
[----:B------:R-:W-:Y:S01]  /*46a0*/  IMAD.U32 R18, R34, 0x10000, RZ ;  /* 0x0001000022127824 */ /* 0x000fe200078e00ff */
[----:B------:R-:W-:-:S03]  /*46b0*/  SHF.L.U32 R21, R21, 0x10, RZ ;  /* 0x0000001015157819 */ /* 0x000fc600000006ff */
[----:B------:R-:W-:Y:S01]  /*46c0*/  FADD.FTZ R19, R18, R19 ;  /* 0x0000001312137221 */ /* 0x000fe20000010000 */
[----:B------:R-:W-:Y:S02]  /*46d0*/  SHF.L.U32 R18, R23, 0x10, RZ ;  /* 0x0000001017127819 */ /* 0x000fe400000006ff */
[----:B------:R-:W-:Y:S02]  /*46e0*/  F2FP.BF16.F32.PACK_AB R25, R14, R17 ;  /* 0x000000110e19723e */ /* 0x000fe400000010ff */
[----:B------:R-:W-:Y:S01]  /*46f0*/  F2FP.BF16.F32.PACK_AB R26, R15, R19 ;  /* 0x000000130f1a723e */ /* 0x000fe200000010ff */
[----:B------:R-:W-:Y:S01]  /*4700*/  FADD.FTZ R18, R20, R18 ;  /* 0x0000001214127221 */ /* 0x000fe20000010000 */
[----:B------:R-:W-:-:S04]  /*4710*/  PRMT R20, R35, 0x7632, R20 ;  /* 0x0000763223147816 */ /* 0x000fc80000000014 */
[----:B------:R-:W-:-:S05]  /*4720*/  SHF.L.U32 R20, R20, 0x10, RZ ;  /* 0x0000001014147819 */ /* 0x000fca00000006ff */
[----:B------:R-:W-:-:S05]  /*4730*/  FADD.FTZ R20, R21, R20 ;  /* 0x0000001415147221 */ /* 0x000fca0000010000 */
[----:B------:R-:W-:Y:S01]  /*4740*/  F2FP.BF16.F32.PACK_AB R27, R20, R18 ;  /* 0x00000012141b723e */ /* 0x000fe200000010ff */
[----:B------:R-:W-:Y:S06]  /*4750*/  BRA `(.L_x_6209) ;  /* 0x0000000000e07947 */ /* 0x000fec0003800000 */
.L_x_6210:
[----:B-----5:R-:W-:Y:S02]  /*4760*/  PRMT R13, R20, 0x7632, R13 ;  /* 0x00007632140d7816 */ /* 0x020fe4000000000d */
[----:B------:R-:W-:Y:S02]  /*4770*/  PRMT R16, R32, 0x7632, R16 ;  /* 0x0000763220107816 */ /* 0x000fe40000000010 */
[----:B0-----:R-:W-:Y:S01]  /*4780*/  PRMT R14, R21, 0x7632, R14 ;  /* 0x00007632150e7816 */ /* 0x001fe2000000000e */
        /* <DEDUP_REMOVED lines=10> */
[----:B------:R-:W-:Y:S01]  /*4830*/  SHF.L.U32 R16, R16, 0x10, RZ ;  /* 0x0000001010107819 */ /* 0x000fe200000006ff */
[----:B------:R-:W-:Y:S01]  /*4840*/  IMAD.U32 R17, R17, 0x10000, RZ ;  /* 0x0001000011117824 */ /* 0x000fe200078e00ff */
[----:B------:R-:W-:-:S02]  /*4850*/  SHF.L.U32 R15, R15, 0x10, RZ ;  /* 0x000000100f0f7819 */ /* 0x000fc400000006ff */
[----:B------:R-:W-:Y:S01]  /*4860*/  SHF.L.U32 R18, R33, 0x10, RZ ;  /* 0x0000001021127819 */ /* 0x000fe200000006ff */
[--C-:B------:R-:W-:Y:S01]  /*4870*/  FADD.FTZ R13, R13, R16.reuse ;  /* 0x000000100d0d7221 */ /* 0x100fe20000010000 */
[----:B------:R-:W-:Y:S01]  /*4880*/  PRMT R16, R30, 0x7632, R16 ;  /* 0x000076321e107816 */ /* 0x000fe20000000010 */
[--C-:B------:R-:W-:Y:S01]  /*4890*/  FADD.FTZ R15, R15, R17.reuse ;  /* 0x000000110f0f7221 */ /* 0x100fe20000010000 */
[----:B------:R-:W-:Y:S02]  /*48a0*/  PRMT R17, R29, 0x7632, R17 ;  /* 0x000076321d117816 */ /* 0x000fe40000000011 */
[----:B------:R-:W-:Y:S02]  /*48b0*/  SHF.L.U32 R16, R16, 0x10, RZ ;  /* 0x0000001010107819 */ /* 0x000fe400000006ff */
        /* <DEDUP_REMOVED lines=8> */
[----:B------:R-:W-:Y:S02]  /*4940*/  SHF.L.U32 R17, R21, 0x10, RZ ;  /* 0x0000001015117819 */ /* 0x000fe400000006ff */
[----:B------:R-:W-:-:S03]  /*4950*/  PRMT R21, R23, 0x7632, R21 ;  /* 0x0000763217157816 */ /* 0x000fc60000000015 */
[----:B------:R-:W-:Y:S01]  /*4960*/  FADD.FTZ R17, R18, R17 ;  /* 0x0000001112117221 */ /* 0x000fe20000010000 */
[----:B------:R-:W-:Y:S02]  /*4970*/  SHF.L.U32 R18, R34, 0x10, RZ ;  /* 0x0000001022127819 */ /* 0x000fe400000006ff */
[----:B------:R-:W-:-:S03]  /*4980*/  SHF.L.U32 R21, R21, 0x10, RZ ;  /* 0x0000001015157819 */ /* 0x000fc600000006ff */
        /* <DEDUP_REMOVED lines=14> */
[----:B------:R-:W-:-:S04]  /*4a70*/  PRMT R20, R35, 0x7632, R20 ;  /* 0x0000763223147816 */ /* 0x000fc80000000014 */
[----:B------:R-:W-:-:S05]  /*4a80*/  SHF.L.U32 R20, R20, 0x10, RZ ;  /* 0x0000001014147819 */ /* 0x000fca00000006ff */
[----:B------:R-:W-:Y:S01]  /*4a90*/  FADD.FTZ R20, R21, R20 ;  /* 0x0000001415147221 */ /* 0x000fe20000010000 */
[----:B------:R-:W-:-:S04]  /*4aa0*/  PRMT R21, R31, 0x7632, R21 ;  /* 0x000076321f157816 */ /* 0x000fc80000000015 */
[----:B------:R-:W-:-:S05]  /*4ab0*/  SHF.L.U32 R21, R21, 0x10, RZ ;  /* 0x0000001015157819 */ /* 0x000fca00000006ff */
[----:B------:R-:W-:-:S05]  /*4ac0*/  FADD.FTZ R20, R20, R21 ;  /* 0x0000001514147221 */ /* 0x000fca0000010000 */
[----:B------:R-:W-:-:S07]  /*4ad0*/  F2FP.BF16.F32.PACK_AB R27, R20, R18 ;  /* 0x00000012141b723e */ /* 0x000fce00000010ff */
.L_x_6209:
[----:B------:R-:W0:Y:S01]  /*4ae0*/  @P0 LDC.64 R22, c[0x0][0x3a8] ;  /* 0x0000ea00ff160b82 */ /* 0x000e220000000a00 */
[----:B------:R-:W-:-:S07]  /*4af0*/  IADD3 R21, PT, PT, R215, 0x280, RZ ;  /* 0x00000280d7157810 */ /* 0x000fce0007ffe0ff */
[----:B------:R-:W1:Y:S01]  /*4b00*/  @P2 LDC.64 R184, c[0x0][0x3a0] ;  /* 0x0000e800ffb82b82 */ /* 0x000e620000000a00 */
[----:B0-----:R-:W-:-:S05]  /*4b10*/  @P0 IMAD.WIDE.U32 R22, R12, 0x10, R22 ;  /* 0x000000100c160825 */ /* 0x001fca00078e0016 */
[----:B------:R0:W-:Y:S02]  /*4b20*/  @P0 STG.E.128 desc[UR6][R22.64], R24 ;  /* 0x0000001816000986 */ /* 0x0001e4000c101d06 */
[----:B0-----:R-:W0:Y:S02]  /*4b30*/  @P1 LDC.64 R22, c[0x0][0x398] ;  /* 0x0000e600ff161b82 */ /* 0x001e240000000a00 */
[----:B0-----:R-:W-:-:S05]  /*4b40*/  @P1 IMAD.WIDE.U32 R22, R21, 0x10, R22 ;  /* 0x0000001015161825 */ /* 0x001fca00078e0016 */
[----:B------:R1:W5:Y:S02]  /*4b50*/  @P1 LDG.E.128 R32, desc[UR6][R22.64] ;  /* 0x0000000616201981 */ /* 0x000364000c1e1d00 */
[----:B-1----:R-:W-:-:S05]  /*4b60*/  @P2 IMAD.WIDE.U32 R22, R21, 0x10, R184 ;  /* 0x0000001015162825 */ /* 0x002fca00078e00b8 */
[----:B------:R0:W5:Y:S02]  /*4b70*/  @P2 LDG.E.128 R28, desc[UR6][R22.64] ;  /* 0x00000006161c2981 */ /* 0x000164000c1e1d00 */
[----:B0-----:R-:W-:-:S05]  /*4b80*/  IMAD.WIDE.U32 R22, R21, 0x10, R204 ;  /* 0x0000001015167825 */ /* 0x001fca00078e00cc */
[----:B------:R0:W5:Y:S01]  /*4b90*/  LDG.E.128 R184, desc[UR6][R22.64] ;  /* 0x0000000616b87981 */ /* 0x000162000c1e1d00 */
[----:B------:R-:W-:Y:S05]  /*4ba0*/  @P3 BRA `(.L_x_6211) ;  /* 0x0000000000cc3947 */ /* 0x000fea0003800000 */
[----:B------:R-:W-:Y:S05]  /*4bb0*/  BRA.U UP0, `(.L_x_6212) ;  /* 0x0000000100347547 */ /* 0x000fea000b800000 */
[C---:B0----5:R-:W-:Y:S01]  /*4bc0*/  PRMT R22, R184.reuse, 0x7632, R22 ;  /* 0x00007632b8167816 */ /* 0x061fe20000000016 */
[----:B------:R-:W-:Y:S01]  /*4bd0*/  IMAD.U32 R189, R184, 0x10000, RZ ;  /* 0x00010000b8bd7824 */ /* 0x000fe200078e00ff */
[C---:B------:R-:W-:Y:S02]  /*4be0*/  PRMT R23, R185.reuse, 0x7632, R23 ;  /* 0x00007632b9177816 */ /* 0x040fe40000000017 */
[----:B------:R-:W-:Y:S02]  /*4bf0*/  SHF.L.U32 R194, R185, 0x10, RZ ;  /* 0x00000010b9c27819 */ /* 0x000fe400000006ff */
[C---:B------:R-:W-:Y:S01]  /*4c00*/  PRMT R184, R186.reuse, 0x7632, R184 ;  /* 0x00007632bab87816 */ /* 0x040fe200000000b8 */
[----:B------:R-:W-:Y:S01]  /*4c10*/  IMAD.U32 R23, R23, 0x10000, RZ ;  /* 0x0001000017177824 */ /* 0x000fe200078e00ff */
[----:B------:R-:W-:Y:S02]  /*4c20*/  PRMT R185, R187, 0x7632, R185 ;  /* 0x00007632bbb97816 */ /* 0x000fe400000000b9 */
[----:B------:R-:W-:-:S02]  /*4c30*/  SHF.L.U32 R195, R186, 0x10, RZ ;  /* 0x00000010bac37819 */ /* 0x000fc400000006ff */
[----:B------:R-:W-:Y:S02]  /*4c40*/  SHF.L.U32 R196, R187, 0x10, RZ ;  /* 0x00000010bbc47819 */ /* 0x000fe400000006ff */
[----:B------:R-:W-:Y:S02]  /*4c50*/  SHF.L.U32 R22, R22, 0x10, RZ ;  /* 0x0000001016167819 */ /* 0x000fe400000006ff */
[----:B------:R-:W-:Y:S02]  /*4c60*/  SHF.L.U32 R188, R184, 0x10, RZ ;  /* 0x00000010b8bc7819 */ /* 0x000fe400000006ff */
[----:B------:R-:W-:Y:S01]  /*4c70*/  SHF.L.U32 R202, R185, 0x10, RZ ;  /* 0x00000010b9ca7819 */ /* 0x000fe200000006ff */
[----:B------:R-:W-:Y:S06]  /*4c80*/  BRA `(.L_x_6213) ;  /* 0x00000008000c7947 */ /* 0x000fec0003800000 */
.L_x_6212:
[----:B-----5:R-:W-:Y:S02]  /*4c90*/  PRMT R24, R186, 0x7632, R24 ;  /* 0x00007632ba187816 */ /* 0x020fe40000000018 */
[----:B------:R-:W-:Y:S02]  /*4ca0*/  PRMT R25, R30, 0x7632, R25 ;  /* 0x000076321e197816 */ /* 0x000fe40000000019 */
[----:B------:R-:W-:Y:S02]  /*4cb0*/  SHF.L.U32 R24, R24, 0x10, RZ ;  /* 0x0000001018187819 */ /* 0x000fe400000006ff */
[----:B------:R-:W-:Y:S02]  /*4cc0*/  SHF.L.U32 R25, R25, 0x10, RZ ;  /* 0x0000001019197819 */ /* 0x000fe400000006ff */
[----:B0-----:R-:W-:Y:S02]  /*4cd0*/  PRMT R23, R184, 0x7632, R23 ;  /* 0x00007632b8177816 */ /* 0x001fe40000000017 */
[----:B------:R-:W-:Y:S01]  /*4ce0*/  PRMT R22, R28, 0x7632, R22 ;  /* 0x000076321c167816 */ /* 0x000fe20000000016 */
[----:B------:R-:W-:Y:S01]  /*4cf0*/  FADD.FTZ R188, R24, R25 ;  /* 0x0000001918bc7221 */ /* 0x000fe20000010000 */
[----:B------:R-:W-:Y:S01]  /*4d00*/  SHF.L.U32 R24, R184, 0x10, RZ ;  /* 0x00000010b8187819 */ /* 0x000fe200000006ff */
[----:B------:R-:W-:Y:S01]  /*4d10*/  IMAD.U32 R25, R28, 0x10000, RZ ;  /* 0x000100001c197824 */ /* 0x000fe200078e00ff */
[----:B------:R-:W-:-:S02]  /*4d20*/  SHF.L.U32 R23, R23, 0x10, RZ ;  /* 0x0000001017177819 */ /* 0x000fc400000006ff */
[----:B------:R-:W-:Y:S01]  /*4d30*/  SHF.L.U32 R22, R22, 0x10, RZ ;  /* 0x0000001016167819 */ /* 0x000fe200000006ff */
[----:B------:R-:W-:Y:S01]  /*4d40*/  FADD.FTZ R189, R25, R24 ;  /* 0x0000001819bd7221 */ /* 0x000fe20000010000 */
[----:B------:R-:W-:Y:S02]  /*4d50*/  SHF.L.U32 R24, R185, 0x10, RZ ;  /* 0x00000010b9187819 */ /* 0x000fe400000006ff */
[----:B------:R-:W-:Y:S01]  /*4d60*/  SHF.L.U32 R25, R29, 0x10, RZ ;  /* 0x000000101d197819 */ /* 0x000fe200000006ff */
[----:B------:R-:W-:Y:S01]  /*4d70*/  FADD.FTZ R22, R23, R22 ;  /* 0x0000001617167221 */ /* 0x000fe20000010000 */
[----:B------:R-:W-:Y:S02]  /*4d80*/  PRMT R23, R185, 0x7632, R23 ;  /* 0x00007632b9177816 */ /* 0x000fe40000000017 */
[----:B------:R-:W-:Y:S01]  /*4d90*/  PRMT R26, R29, 0x7632, R26 ;  /* 0x000076321d1a7816 */ /* 0x000fe2000000001a */
[----:B------:R-:W-:Y:S01]  /*4da0*/  FADD.FTZ R194, R25, R24 ;  /* 0x0000001819c27221 */ /* 0x000fe20000010000 */
[----:B------:R-:W-:Y:S01]  /*4db0*/  SHF.L.U32 R24, R186, 0x10, RZ ;  /* 0x00000010ba187819 */ /* 0x000fe200000006ff */
[----:B------:R-:W-:Y:S01]  /*4dc0*/  IMAD.U32 R23, R23, 0x10000, RZ ;  /* 0x0001000017177824 */ /* 0x000fe200078e00ff */
[----:B------:R-:W-:-:S02]  /*4dd0*/  SHF.L.U32 R25, R30, 0x10, RZ ;  /* 0x000000101e197819 */ /* 0x000fc400000006ff */
[----:B------:R-:W-:-:S03]  /*4de0*/  SHF.L.U32 R26, R26, 0x10, RZ ;  /* 0x000000101a1a7819 */ /* 0x000fc600000006ff */
[----:B------:R-:W-:Y:S01]  /*4df0*/  FADD.FTZ R195, R25, R24 ;  /* 0x0000001819c37221 */ /* 0x000fe20000010000 */
[----:B------:R-:W-:Y:S01]  /*4e00*/  SHF.L.U32 R25, R31, 0x10, RZ ;  /* 0x000000101f197819 */ /* 0x000fe200000006ff */
[----:B------:R-:W-:Y:S02]  /*4e10*/  IMAD.U32 R24, R187, 0x10000, RZ ;  /* 0x00010000bb187824 */ /* 0x000fe400078e00ff */
[----:B------:R-:W-:Y:S01]  /*4e20*/  FADD.FTZ R23, R23, R26 ;  /* 0x0000001a17177221 */ /* 0x000fe20000010000 */
[----:B------:R-:W-:Y:S01]  /*4e30*/  F2FP.BF16.F32.PACK_AB R26, R188, R195 ;  /* 0x000000c3bc1a723e */ /* 0x000fe200000010ff */
[--C-:B------:R-:W-:Y:S01]  /*4e40*/  FADD.FTZ R196, R25, R24.reuse ;  /* 0x0000001819c47221 */ /* 0x100fe20000010000 */
[----:B------:R-:W-:Y:S02]  /*4e50*/  PRMT R25, R187, 0x7632, R25 ;  /* 0x00007632bb197816 */ /* 0x000fe40000000019 */
[----:B------:R-:W-:Y:S02]  /*4e60*/  PRMT R24, R31, 0x7632, R24 ;  /* 0x000076321f187816 */ /* 0x000fe40000000018 */
[----:B------:R-:W-:-:S02]  /*4e70*/  SHF.L.U32 R25, R25, 0x10, RZ ;  /* 0x0000001019197819 */ /* 0x000fc400000006ff */
[----:B------:R-:W-:-:S05]  /*4e80*/  SHF.L.U32 R24, R24, 0x10, RZ ;  /* 0x0000001018187819 */ /* 0x000fca00000006ff */
[----:B------:R-:W-:Y:S01]  /*4e90*/  FADD.FTZ R202, R25, R24 ;  /* 0x0000001819ca7221 */ /* 0x000fe20000010000 */
[----:B------:R-:W-:Y:S02]  /*4ea0*/  F2FP.BF16.F32.PACK_AB R25, R23, R194 ;  /* 0x000000c21719723e */ /* 0x000fe400000010ff */
[----:B------:R-:W-:Y:S02]  /*4eb0*/  F2FP.BF16.F32.PACK_AB R24, R22, R189 ;  /* 0x000000bd1618723e */ /* 0x000fe400000010ff */
[----:B------:R-:W-:Y:S01]  /*4ec0*/  F2FP.BF16.F32.PACK_AB R27, R202, R196 ;  /* 0x000000c4ca1b723e */ /* 0x000fe200000010ff */
[----:B------:R-:W-:Y:S06]  /*4ed0*/  BRA `(.L_x_6213) ;  /* 0x0000000400787947 */ /* 0x000fec0003800000 */
.L_x_6211:
[----:B------:R-:W-:Y:S05]  /*4ee0*/  BRA.U UP0, `(.L_x_6214) ;  /* 0x0000000100947547 */ /* 0x000fea000b800000 */
        /* <DEDUP_REMOVED lines=9> */
[----:B------:R-:W-:Y:S01]  /*4f80*/  SHF.L.U32 R23, R23, 0x10, RZ ;  /* 0x0000001017177819 */ /* 0x000fe200000006ff */
[----:B------:R-:W-:Y:S01]  /*4f90*/  IMAD.U32 R22, R22, 0x10000, RZ ;  /* 0x0001000016167824 */ /* 0x000fe200078e00ff */
[----:B------:R-:W-:Y:S01]  /*4fa0*/  PRMT R26, R33, 0x7632, R26 ;  /* 0x00007632211a7816 */ /* 0x000fe2000000001a */
[----:B------:R-:W-:Y:S01]  /*4fb0*/  FADD.FTZ R189, R25, R24 ;  /* 0x0000001819bd7221 */ /* 0x000fe20000010000 */
[----:B------:R-:W-:Y:S01]  /*4fc0*/  SHF.L.U32 R24, R185, 0x10, RZ ;  /* 0x00000010b9187819 */ /* 0x000fe200000006ff */
[----:B------:R-:W-:Y:S01]  /*4fd0*/  FADD.FTZ R22, R23, R22 ;  /* 0x0000001617167221 */ /* 0x000fe20000010000 */
[----:B------:R-:W-:-:S02]  /*4fe0*/  SHF.L.U32 R25, R33, 0x10, RZ ;  /* 0x0000001021197819 */ /* 0x000fc400000006ff */
[----:B------:R-:W-:Y:S02]  /*4ff0*/  PRMT R23, R185, 0x7632, R23 ;  /* 0x00007632b9177816 */ /* 0x000fe40000000017 */
[----:B------:R-:W-:Y:S01]  /*5000*/  SHF.L.U32 R26, R26, 0x10, RZ ;  /* 0x000000101a1a7819 */ /* 0x000fe200000006ff */
        /* <DEDUP_REMOVED lines=8> */
[----:B------:R-:W-:-:S03]  /*5090*/  F2FP.BF16.F32.PACK_AB R26, R188, R195 ;  /* 0x000000c3bc1a723e */ /* 0x000fc600000010ff */
        /* <DEDUP_REMOVED lines=10> */
.L_x_6214:
[----:B0----5:R-:W-:Y:S02]  /*5140*/  PRMT R22, R184, 0x7632, R22 ;  /* 0x00007632b8167816 */ /* 0x021fe40000000016 */
[----:B------:R-:W-:Y:S02]  /*5150*/  PRMT R25, R32, 0x7632, R25 ;  /* 0x0000763220197816 */ /* 0x000fe40000000019 */
        /* <DEDUP_REMOVED lines=11> */
[----:B------:R-:W-:Y:S01]  /*5210*/  PRMT R24, R186, 0x7632, R24 ;  /* 0x00007632ba187816 */ /* 0x000fe20000000018 */
[----:B------:R-:W-:Y:S01]  /*5220*/  IMAD.U32 R26, R26, 0x10000, RZ ;  /* 0x000100001a1a7824 */ /* 0x000fe200078e00ff */
[----:B------:R-:W-:Y:S01]  /*5230*/  SHF.L.U32 R27, R34, 0x10, RZ ;  /* 0x00000010221b7819 */ /* 0x000fe200000006ff */
[----:B------:R-:W-:Y:S01]  /*5240*/  FADD.FTZ R22, R22, R25 ;  /* 0x0000001916167221 */ /* 0x000fe20000010000 */
[----:B------:R-:W-:-:S02]  /*5250*/  SHF.L.U32 R24, R24, 0x10, RZ ;  /* 0x0000001018187819 */ /* 0x000fc400000006ff */
        /* <DEDUP_REMOVED lines=19> */
[----:B------:R-:W-:Y:S02]  /*5390*/  SHF.L.U32 R24, R30, 0x10, RZ ;  /* 0x000000101e187819 */ /* 0x000fe400000006ff */
[----:B------:R-:W-:-:S03]  /*53a0*/  SHF.L.U32 R25, R35, 0x10, RZ ;  /* 0x0000001023197819 */ /* 0x000fc600000006ff */
[----:B------:R-:W-:Y:S01]  /*53b0*/  FADD.FTZ R195, R24, R26 ;  /* 0x0000001a18c37221 */ /* 0x000fe20000010000 */
[----:B------:R-:W-:-:S04]  /*53c0*/  SHF.L.U32 R24, R187, 0x10, RZ ;  /* 0x00000010bb187819 */ /* 0x000fc800000006ff */
        /* <DEDUP_REMOVED lines=15> */
.L_x_6213:
[----:B------:R-:W0:Y:S01]  /*54c0*/  @P0 LDC.64 R184, c[0x0][0x3a8] ;  /* 0x0000ea00ffb80b82 */ /* 0x000e220000000a00 */
[----:B------:R-:W-:Y:S01]  /*54d0*/  IADD3 R203, PT, PT, R215, 0x300, RZ ;  /* 0x00000300d7cb7810 */ /* 0x000fe20007ffe0ff */
[----:B0-----:R-:W-:-:S05]  /*54e0*/  @P0 IMAD.WIDE.U32 R184, R21, 0x10, R184 ;  /* 0x0000001015b80825 */ /* 0x001fca00078e00b8 */
[----:B------:R0:W-:Y:S02]  /*54f0*/  @P0 STG.E.128 desc[UR6][R184.64], R24 ;  /* 0x00000018b8000986 */ /* 0x0001e4000c101d06 */
[----:B0-----:R-:W0:Y:S02]  /*5500*/  @P1 LDC.64 R184, c[0x0][0x398] ;  /* 0x0000e600ffb81b82 */ /* 0x001e240000000a00 */
[----:B0-----:R-:W-:-:S05]  /*5510*/  @P1 IMAD.WIDE.U32 R184, R203, 0x10, R184 ;  /* 0x00000010cbb81825 */ /* 0x001fca00078e00b8 */
[----:B------:R0:W5:Y:S02]  /*5520*/  @P1 LDG.E.128 R32, desc[UR6][R184.64] ;  /* 0x00000006b8201981 */ /* 0x000164000c1e1d00 */
[----:B0-----:R-:W0:Y:S02]  /*5530*/  @P2 LDC.64 R184, c[0x0][0x3a0] ;  /* 0x0000e800ffb82b82 */ /* 0x001e240000000a00 */
[----:B0-----:R-:W-:-:S05]  /*5540*/  @P2 IMAD.WIDE.U32 R184, R203, 0x10, R184 ;  /* 0x00000010cbb82825 */ /* 0x001fca00078e00b8 */
[----:B------:R0:W5:Y:S02]  /*5550*/  @P2 LDG.E.128 R28, desc[UR6][R184.64] ;  /* 0x00000006b81c2981 */ /* 0x000164000c1e1d00 */
[----:B0-----:R-:W-:-:S06]  /*5560*/  IMAD.WIDE.U32 R184, R203, 0x10, R204 ;  /* 0x00000010cbb87825 */ /* 0x001fcc00078e00cc */
[----:B------:R-:W5:Y:S01]  /*5570*/  LDG.E.128 R184, desc[UR6][R184.64] ;  /* 0x00000006b8b87981 */ /* 0x000f62000c1e1d00 */
[----:B------:R-:W-:Y:S05]  /*5580*/  @P3 BRA `(.L_x_6215) ;  /* 0x0000000000cc3947 */ /* 0x000fea0003800000 */
[----:B------:R-:W-:Y:S05]  /*5590*/  BRA.U UP0, `(.L_x_6216) ;  /* 0x0000000100347547 */ /* 0x000fea000b800000 */
[C---:B-----5:R-:W-:Y:S01]  /*55a0*/  PRMT R204, R184.reuse, 0x7632, R204 ;  /* 0x00007632b8cc7816 */ /* 0x060fe200000000cc */
[----:B------:R-:W-:Y:S01]  /*55b0*/  IMAD.U32 R207, R184, 0x10000, RZ ;  /* 0x00010000b8cf7824 */ /* 0x000fe200078e00ff */
[C---:B------:R-:W-:Y:S02]  /*55c0*/  PRMT R184, R185.reuse, 0x7632, R184 ;  /* 0x00007632b9b87816 */ /* 0x040fe400000000b8 */
[----:B------:R-:W-:Y:S02]  /*55d0*/  SHF.L.U32 R212, R185, 0x10, RZ ;  /* 0x00000010b9d47819 */ /* 0x000fe400000006ff */
[----:B------:R-:W-:Y:S01]  /*55e0*/  PRMT R185, R186, 0x7632, R185 ;  /* 0x00007632bab97816 */ /* 0x000fe200000000b9 */
[----:B------:R-:W-:Y:S01]  /*55f0*/  IMAD.U32 R205, R184, 0x10000, RZ ;  /* 0x00010000b8cd7824 */ /* 0x000fe200078e00ff */
[----:B------:R-:W-:Y:S02]  /*5600*/  SHF.L.U32 R213, R186, 0x10, RZ ;  /* 0x00000010bad57819 */ /* 0x000fe400000006ff */
[----:B------:R-:W-:-:S02]  /*5610*/  PRMT R186, R187, 0x7632, R186 ;  /* 0x00007632bbba7816 */ /* 0x000fc400000000ba */
[----:B------:R-:W-:Y:S02]  /*5620*/  SHF.L.U32 R214, R187, 0x10, RZ ;  /* 0x00000010bbd67819 */ /* 0x000fe400000006ff */
[----:B------:R-:W-:Y:S02]  /*5630*/  SHF.L.U32 R204, R204, 0x10, RZ ;  /* 0x00000010cccc7819 */ /* 0x000fe400000006ff */
[----:B------:R-:W-:Y:S02]  /*5640*/  SHF.L.U32 R206, R185, 0x10, RZ ;  /* 0x00000010b9ce7819 */ /* 0x000fe400000006ff */
[----:B------:R-:W-:Y:S01]  /*5650*/  SHF.L.U32 R220, R186, 0x10, RZ ;  /* 0x00000010badc7819 */ /* 0x000fe200000006ff */
[----:B------:R-:W-:Y:S06]  /*5660*/  BRA `(.L_x_6217) ;  /* 0x00000008000c7947 */ /* 0x000fec0003800000 */
.L_x_6216:
[----:B-----5:R-:W-:Y:S02]  /*5670*/  PRMT R25, R184, 0x7632, R25 ;  /* 0x00007632b8197816 */ /* 0x020fe40000000019 */
        /* <DEDUP_REMOVED lines=8> */
[----:B------:R-:W-:-:S02]  /*5700*/  PRMT R25, R30, 0x7632, R25 ;  /* 0x000076321e197816 */ /* 0x000fc40000000019 */
        /* <DEDUP_REMOVED lines=9> */
[----:B------:R-:W-:-:S05]  /*57a0*/  SHF.L.U32 R25, R29, 0x10, RZ ;  /* 0x000000101d197819 */ /* 0x000fca00000006ff */
[----:B------:R-:W-:Y:S01]  /*57b0*/  FADD.FTZ R212, R25, R24 ;  /* 0x0000001819d47221 */ /* 0x000fe20000010000 */
[----:B------:R-:W-:Y:S02]  /*57c0*/  SHF.L.U32 R24, R186, 0x10, RZ ;  /* 0x00000010ba187819 */ /* 0x000fe400000006ff */
        /* <DEDUP_REMOVED lines=15> */
.L_x_6215:
[----:B------:R-:W-:Y:S05]  /*58c0*/  BRA.U UP0, `(.L_x_6218) ;  /* 0x0000000100947547 */ /* 0x000fea000b800000 */
[----:B-----5:R-:W-:Y:S02]  /*58d0*/  PRMT R25, R184, 0x7632, R25 ;  /* 0x00007632b8197816 */ /* 0x020fe40000000019 */
[----:B------:R-:W-:Y:S02]  /*58e0*/  PRMT R24, R32, 0x7632, R24 ;  /* 0x0000763220187816 */ /* 0x000fe40000000018 */
[----:B------:R-:W-:Y:S02]  /*58f0*/  SHF.L.U32 R25, R25, 0x10, RZ ;  /* 0x0000001019197819 */ /* 0x000fe400000006ff */
[----:B------:R-:W-:Y:S01]  /*5900*/  PRMT R26, R185, 0x7632, R26 ;  /* 0x00007632b91a7816 */ /* 0x000fe2000000001a */
[----:B------:R-:W-:Y:S01]  /*5910*/  IMAD.U32 R24, R24, 0x10000, RZ ;  /* 0x0001000018187824 */ /* 0x000fe200078e00ff */
[----:B------:R-:W-:Y:S02]  /*5920*/  PRMT R27, R33, 0x7632, R27 ;  /* 0x00007632211b7816 */ /* 0x000fe4000000001b */
[----:B------:R-:W-:Y:S01]  /*5930*/  SHF.L.U32 R26, R26, 0x10, RZ ;  /* 0x000000101a1a7819 */ /* 0x000fe200000006ff */
[--C-:B------:R-:W-:Y:S01]  /*5940*/  FADD.FTZ R204, R25, R24.reuse ;  /* 0x0000001819cc7221 */ /* 0x100fe20000010000 */
[----:B------:R-:W-:-:S02]  /*5950*/  PRMT R24, R186, 0x7632, R24 ;  /* 0x00007632ba187816 */ /* 0x000fc40000000018 */
[----:B------:R-:W-:Y:S02]  /*5960*/  PRMT R25, R34, 0x7632, R25 ;  /* 0x0000763222197816 */ /* 0x000fe40000000019 */
        /* <DEDUP_REMOVED lines=11> */
[----:B------:R-:W-:Y:S01]  /*5a20*/  SHF.L.U32 R24, R186, 0x10, RZ ;  /* 0x00000010ba187819 */ /* 0x000fe200000006ff */
[----:B------:R-:W-:-:S04]  /*5a30*/  IMAD.U32 R25, R34, 0x10000, RZ ;  /* 0x0001000022197824 */ /* 0x000fc800078e00ff */
[----:B------:R-:W-:Y:S01]  /*5a40*/  FADD.FTZ R213, R25, R24 ;  /* 0x0000001819d57221 */ /* 0x000fe20000010000 */
[----:B------:R-:W-:Y:S02]  /*5a50*/  SHF.L.U32 R24, R187, 0x10, RZ ;  /* 0x00000010bb187819 */ /* 0x000fe400000006ff */
        /* <DEDUP_REMOVED lines=12> */
.L_x_6218:
[----:B-----5:R-:W-:Y:S02]  /*5b20*/  PRMT R25, R185, 0x7632, R25 ;  /* 0x00007632b9197816 */ /* 0x020fe40000000019 */
        /* <DEDUP_REMOVED lines=14> */
[----:B------:R-:W-:-:S03]  /*5c10*/  SHF.L.U32 R27, R27, 0x10, RZ ;  /* 0x000000101b1b7819 */ /* 0x000fc600000006ff */
[----:B------:R-:W-:Y:S02]  /*5c20*/  FADD.FTZ R24, R24, R204 ;  /* 0x000000cc18187221 */ /* 0x000fe40000010000 */
[--C-:B------:R-:W-:Y:S01]  /*5c30*/  FADD.FTZ R204, R26, R27.reuse ;  /* 0x0000001b1acc7221 */ /* 0x100fe20000010000 */
[----:B------:R-:W-:Y:S02]  /*5c40*/  PRMT R26, R30, 0x7632, R26 ;  /* 0x000076321e1a7816 */ /* 0x000fe4000000001a */
[----:B------:R-:W-:Y:S02]  /*5c50*/  PRMT R27, R29, 0x7632, R27 ;  /* 0x000076321d1b7816 */ /* 0x000fe4000000001b */
[----:B------:R-:W-:Y:S02]  /*5c60*/  SHF.L.U32 R26, R26, 0x10, RZ ;  /* 0x000000101a1a7819 */ /* 0x000fe400000006ff */
[----:B------:R-:W-:-:S03]  /*5c70*/  SHF.L.U32 R27, R27, 0x10, RZ ;  /* 0x000000101b1b7819 */ /* 0x000fc600000006ff */
[----:B------:R-:W-:Y:S01]  /*5c80*/  FADD.FTZ R206, R24, R26 ;  /* 0x0000001a18ce7221 */ /* 0x000fe20000010000 */
[----:B------:R-:W-:Y:S01]  /*5c90*/  SHF.L.U32 R24, R184, 0x10, RZ ;  /* 0x00000010b8187819 */ /* 0x000fe200000006ff */
[----:B------:R-:W-:Y:S01]  /*5ca0*/  FADD.FTZ R205, R25, R27 ;  /* 0x0000001b19cd7221 */ /* 0x000fe20000010000 */
[----:B------:R-:W-:Y:S01]  /*5cb0*/  IMAD.U32 R25, R32, 0x10000, RZ ;  /* 0x0001000020197824 */ /* 0x000fe200078e00ff */
[----:B------:R-:W-:Y:S02]  /*5cc0*/  SHF.L.U32 R26, R33, 0x10, RZ ;  /* 0x00000010211a7819 */ /* 0x000fe400000006ff */
        /* <DEDUP_REMOVED lines=29> */
.L_x_6217:
[----:B------:R-:W0:Y:S01]  /*5ea0*/  @P0 LDC.64 R184, c[0x0][0x3a8] ;  /* 0x0000ea00ffb80b82 */ /* 0x000e220000000a00 */
[----:B------:R-:W1:Y:S01]  /*5eb0*/  S2R R187, SR_TID.X ;  /* 0x0000000000bb7919 */ /* 0x000e620000002100 */
[----:B------:R-:W-:Y:S01]  /*5ec0*/  BSSY.RECONVERGENT B0, `(.L_x_6219) ;  /* 0x00000c9000007945 */ /* 0x000fe20003800200 */
[----:B0-----:R-:W-:-:S05]  /*5ed0*/  @P0 IMAD.WIDE.U32 R184, R203, 0x10, R184 ;  /* 0x00000010cbb80825 */ /* 0x001fca00078e00b8 */
[----:B------:R0:W-:Y:S01]  /*5ee0*/  @P0 STG.E.128 desc[UR6][R184.64], R24 ;  /* 0x00000018b8000986 */ /* 0x0001e2000c101d06 */
[----:B-1----:R-:W-:Y:S01]  /*5ef0*/  LOP3.LUT P2, RZ, R187, 0x1f, RZ, 0xc0, !PT ;  /* 0x0000001fbbff7812 */ /* 0x002fe2000784c0ff */
[----:B0-----:R-:W-:-:S04]  /*5f00*/  FADD.FTZ R184, RZ, R228 ;  /* 0x000000e4ffb87221 */ /* 0x001fc80000010000 */
        /* <DEDUP_REMOVED lines=196> */
.L_x_6220:
[----:B----4-:R-:W-:Y:S05]  /*6b50*/  BSYNC.RECONVERGENT B0 ;  /* 0x0000000000007941 */ /* 0x010fea0003800200 */
.L_x_6219:
        /* <DEDUP_REMOVED lines=15> */
.L_x_6222:
[----:B------:R-:W-:Y:S05]  /*6c50*/  BSYNC.RECONVERGENT B0 ;  /* 0x0000000000007941 */ /* 0x000fea0003800200 */
.L_x_6221:
[----:B------:R-:W1:Y:S04]  /*6c60*/  SHFL.DOWN PT, R229, R186, 0x2, 0x1f ;  /* 0x08401f00bae57f89 */ /* 0x000e6800000e0000 */
[----:B0-----:R-:W0:Y:S01]  /*6c70*/  SHFL.DOWN PT, R187, R184, 0x2, 0x1f ;  /* 0x08401f00b8bb7f89 */ /* 0x001e2200000e0000 */
[----:B-1----:R-:W-:Y:S02]  /*6c80*/  I2FP.F32.S32 R252, R229 ;  /* 0x000000e500fc7245 */ /* 0x002fe40000201400 */
[-C--:B------:R-:W-:Y:S02]  /*6c90*/  IADD3 R230, PT, PT, R229, R186.reuse, RZ ;  /* 0x000000bae5e67210 */ /* 0x080fe40007ffe0ff */
[----:B------:R-:W-:Y:S01]  /*6ca0*/  I2FP.F32.U32 R186, R186 ;  /* 0x000000ba00ba7245 */ /* 0x000fe20000201000 */
[C---:B0-----:R-:W-:Y:S01]  /*6cb0*/  FMUL.FTZ R231, R187.reuse, R252 ;  /* 0x000000fcbbe77220 */ /* 0x041fe20000410000 */
[----:B------:R-:W-:-:S03]  /*6cc0*/  FADD.FTZ R229, -R187, R184 ;  /* 0x000000b8bbe57221 */ /* 0x000fc60000010100 */
[----:B------:R-:W-:Y:S01]  /*6cd0*/  FFMA.FTZ R231, R186, R184, R231 ;  /* 0x000000b8bae77223 */ /* 0x000fe200000100e7 */
[----:B------:R-:W-:Y:S01]  /*6ce0*/  FMUL.FTZ R187, R229, R229 ;  /* 0x000000e5e5bb7220 */ /* 0x000fe20000410000 */
[----:B------:R-:W0:Y:S01]  /*6cf0*/  SHFL.DOWN PT, R184, R185, 0x2, 0x1f ;  /* 0x08401f00b9b87f89 */ /* 0x000e2200000e0000 */
[----:B------:R-:W-:Y:S02]  /*6d00*/  I2FP.F32.S32 R229, R230 ;  /* 0x000000e600e57245 */ /* 0x000fe40000201400 */
[----:B------:R-:W-:Y:S02]  /*6d10*/  FMUL.FTZ R187, R187, R186 ;  /* 0x000000babbbb7220 */ /* 0x000fe40000410000 */
[----:B------:R-:W1:Y:S02]  /*6d20*/  MUFU.RCP R186, R229 ;  /* 0x000000e500ba7308 */ /* 0x000e640000001000 */
[----:B------:R-:W-:Y:S01]  /*6d30*/  FMUL.FTZ R187, R187, R252 ;  /* 0x000000fcbbbb7220 */ /* 0x000fe20000410000 */
[----:B0-----:R-:W-:Y:S01]  /*6d40*/  FADD.FTZ R184, R184, R185 ;  /* 0x000000b9b8b87221 */ /* 0x001fe20000010000 */
[----:B-1----:R-:W-:-:S03]  /*6d50*/  FMUL.FTZ R185, R186, R231 ;  /* 0x000000e7bab97220 */ /* 0x002fc60000410000 */
[----:B------:R-:W-:Y:S02]  /*6d60*/  FFMA.FTZ R184, R186, R187, R184 ;  /* 0x000000bbbab87223 */ /* 0x000fe400000100b8 */
[----:B------:R-:W0:Y:S04]  /*6d70*/  SHFL.DOWN PT, R186, R230, 0x1, 0x1f ;  /* 0x08201f00e6ba7f89 */ /* 0x000e2800000e0000 */
[----:B------:R-:W1:Y:S04]  /*6d80*/  SHFL.DOWN PT, R231, R184, 0x1, 0x1f ;  /* 0x08201f00b8e77f89 */ /* 0x000e6800000e0000 */
[----:B------:R-:W2:Y:S01]  /*6d90*/  SHFL.DOWN PT, R187, R185, 0x1, 0x1f ;  /* 0x08201f00b9bb7f89 */ /* 0x000ea200000e0000 */
[----:B0-----:R-:W-:-:S02]  /*6da0*/  IADD3 R230, PT, PT, R230, R186, RZ ;  /* 0x000000bae6e67210 */ /* 0x001fc40007ffe0ff */
[----:B------:R-:W-:Y:S02]  /*6db0*/  I2FP.F32.S32 R252, R186 ;  /* 0x000000ba00fc7245 */ /* 0x000fe40000201400 */
[----:B------:R-:W-:Y:S01]  /*6dc0*/  I2FP.F32.S32 R230, R230 ;  /* 0x000000e600e67245 */ /* 0x000fe20000201400 */
[----:B-1----:R-:W-:-:S03]  /*6dd0*/  FADD.FTZ R231, R184, R231 ;  /* 0x000000e7b8e77221 */ /* 0x002fc60000010000 */
[----:B------:R2:W0:Y:S02]  /*6de0*/  MUFU.RCP R184, R230 ;  /* 0x000000e600b87308 */ /* 0x0004240000001000 */
[----:B--2---:R-:W-:Y:S01]  /*6df0*/  FADD.FTZ R230, R185, -R187 ;  /* 0x800000bbb9e67221 */ /* 0x004fe20000010000 */
[----:B------:R-:W-:-:S03]  /*6e00*/  FMUL.FTZ R187, R187, R252 ;  /* 0x000000fcbbbb7220 */ /* 0x000fc60000410000 */
[----:B------:R-:W-:Y:S01]  /*6e10*/  FMUL.FTZ R230, R230, R230 ;  /* 0x000000e6e6e67220 */ /* 0x000fe20000410000 */
[C---:B------:R-:W-:Y:S02]  /*6e20*/  FFMA.FTZ R187, R229.reuse, R185, R187 ;  /* 0x000000b9e5bb7223 */ /* 0x040fe400000100bb */
[----:B------:R-:W1:Y:S01]  /*6e30*/  LDC R185, c[0x0][0x448] ;  /* 0x00011200ffb97b82 */ /* 0x000e620000000800 */
[----:B------:R-:W-:Y:S01]  /*6e40*/  FMUL.FTZ R186, R229, R230 ;  /* 0x000000e6e5ba7220 */ /* 0x000fe20000410000 */
[----:B0-----:R-:W-:Y:S01]  /*6e50*/  FMUL.FTZ R187, R184, R187 ;  /* 0x000000bbb8bb7220 */ /* 0x001fe20000410000 */
[----:B------:R-:W0:Y:S02]  /*6e60*/  S2R R230, SR_TID.X ;  /* 0x0000000000e67919 */ /* 0x000e240000002100 */
[----:B------:R-:W-:-:S04]  /*6e70*/  FMUL.FTZ R186, R186, R252 ;  /* 0x000000fcbaba7220 */ /* 0x000fc80000410000 */
[----:B------:R-:W-:-:S05]  /*6e80*/  FFMA.FTZ R186, R184, R186, R231 ;  /* 0x000000bab8ba7223 */ /* 0x000fca00000100e7 */
[----:B------:R-:W1:Y:S04]  /*6e90*/  SHFL.IDX PT, R184, R186, RZ, 0x1f ;  /* 0x00001fffbab87589 */ /* 0x000e6800000e0000 */
[----:B------:R2:W3:Y:S01]  /*6ea0*/  SHFL.IDX PT, R186, R187, RZ, 0x1f ;  /* 0x00001fffbbba7589 */ /* 0x0004e200000e0000 */
[----:B------:R-:W-:-:S03]  /*6eb0*/  ISETP.NE.AND P3, PT, RZ, UR12, PT ;  /* 0x0000000cff007c0c */ /* 0x000fc6000bf65270 */
[----:B--2---:R-:W2:Y:S01]  /*6ec0*/  LDL R187, [R1] ;  /* 0x0000000001bb7983 */ /* 0x004ea20000100800 */
[----:B0-----:R-:W-:Y:S01]  /*6ed0*/  ISETP.NE.AND P2, PT, R230, RZ, PT ;  /* 0x000000ffe600720c */ /* 0x001fe20003f45270 */
[----:B-1----:R-:W-:Y:S01]  /*6ee0*/  FFMA.FTZ R184, R184, UR9, R185 ;  /* 0x00000009b8b87c23 */ /* 0x002fe200080100b9 */
[----:B---3--:R-:W-:-:S05]  /*6ef0*/  FMUL.FTZ R185, R186, R186 ;  /* 0x000000babab97220 */ /* 0x008fca0000410000 */
[----:B------:R-:W-:-:S06]  /*6f00*/  FSEL R185, R185, RZ, P3 ;  /* 0x000000ffb9b97208 */ /* 0x000fcc0001800000 */
[----:B------:R-:W0:Y:S01]  /*6f10*/  @!P2 LDC.64 R230, c[0x0][0x3c8] ;  /* 0x0000f200ffe6ab82 */ /* 0x000e220000000a00 */
[----:B------:R-:W-:-:S04]  /*6f20*/  FADD.FTZ R184, R184, R185 ;  /* 0x000000b9b8b87221 */ /* 0x000fc80000010000 */
[----:B------:R1:W3:Y:S03]  /*6f30*/  MUFU.RSQ R229, R184 ;  /* 0x000000b800e57308 */ /* 0x0002e60000001400 */
[----:B-1----:R-:W1:Y:S02]  /*6f40*/  @!P2 LDC.64 R184, c[0x0][0x3c0] ;  /* 0x0000f000ffb8ab82 */ /* 0x002e640000000a00 */
[----:B-1----:R-:W-:-:S05]  /*6f50*/  @!P2 IMAD.WIDE R184, R6, 0x4, R184 ;  /* 0x0000000406b8a825 */ /* 0x002fca00078e02b8 */
[----:B------:R0:W-:Y:S02]  /*6f60*/  @!P2 STG.E desc[UR6][R184.64], R186 ;  /* 0x000000bab800a986 */ /* 0x0001e4000c101906 */
[----:B0-----:R-:W-:Y:S01]  /*6f70*/  @!P2 IMAD.WIDE R184, R6, 0x4, R230 ;  /* 0x0000000406b8a825 */ /* 0x001fe200078e02e6 */
[----:B------:R-:W-:-:S04]  /*6f80*/  FSEL R230, R186, RZ, !P3 ;  /* 0x000000ffbae67208 */ /* 0x000fc80005800000 */
[----:B---3--:R0:W-:Y:S02]  /*6f90*/  @!P2 STG.E desc[UR6][R184.64], R229 ;  /* 0x000000e5b800a986 */ /* 0x0081e4000c101906 */
[C---:B0-----:R-:W-:Y:S02]  /*6fa0*/  FADD.FTZ R184, -R230.reuse, R228 ;  /* 0x000000e4e6b87221 */ /* 0x041fe40000010100 */
[----:B------:R-:W3:Y:S01]  /*6fb0*/  LDL R228, [R1+0x4] ;  /* 0x0000040001e47983 */ /* 0x000ee20000100800 */
[C---:B------:R-:W-:Y:S01]  /*6fc0*/  FADD.FTZ R185, -R230.reuse, R225 ;  /* 0x000000e1e6b97221 */ /* 0x040fe20000010100 */
[C---:B------:R-:W-:Y:S02]  /*6fd0*/  FMUL.FTZ R252, R229.reuse, R184 ;  /* 0x000000b8e5fc7220 */ /* 0x040fe40000410000 */
[----:B------:R-:W4:Y:S01]  /*6fe0*/  LDL R225, [R1+0x8] ;  /* 0x0000080001e17983 */ /* 0x000f220000100800 */
[----:B------:R-:W-:Y:S01]  /*6ff0*/  FMUL.FTZ R231, R229, R185 ;  /* 0x000000b9e5e77220 */ /* 0x000fe20000410000 */
[C---:B------:R-:W-:Y:S01]  /*7000*/  FADD.FTZ R185, -R230.reuse, R227 ;  /* 0x000000e3e6b97221 */ /* 0x040fe20000010100 */
[----:B------:R-:W-:-:S02]  /*7010*/  FADD.FTZ R186, -R230, R226 ;  /* 0x000000e2e6ba7221 */ /* 0x000fc40000010100 */
[----:B------:R-:W5:Y:S02]  /*7020*/  LDL R226, [R1+0x14] ;  /* 0x0000140001e27983 */ /* 0x000f640000100800 */
[----:B------:R-:W-:Y:S01]  /*7030*/  FMUL.FTZ R227, R229, R186 ;  /* 0x000000bae5e37220 */ /* 0x000fe20000410000 */
[----:B------:R-:W-:Y:S02]  /*7040*/  FADD.FTZ R186, -R230, R223 ;  /* 0x000000dfe6ba7221 */ /* 0x000fe40000010100 */
[----:B------:R-:W5:Y:S01]  /*7050*/  LDL R223, [R1+0x10] ;  /* 0x0000100001df7983 */ /* 0x000f620000100800 */
[----:B---3--:R-:W-:Y:S01]  /*7060*/  FFMA.FTZ R184, R231, R249, R228 ;  /* 0x000000f9e7b87223 */ /* 0x008fe200000100e4 */
[----:B------:R-:W-:Y:S02]  /*7070*/  FMUL.FTZ R228, R229, R185 ;  /* 0x000000b9e5e47220 */ /* 0x000fe40000410000 */
[----:B------:R-:W3:Y:S01]  /*7080*/  LDL R185, [R1+0xc] ;  /* 0x00000c0001b97983 */ /* 0x000ee20000100800 */
[----:B--2---:R-:W-:Y:S01]  /*7090*/  FFMA.FTZ R187, R252, R248, R187 ;  /* 0x000000f8fcbb7223 */ /* 0x004fe200000100bb */
[----:B----4-:R-:W-:-:S04]  /*70a0*/  FFMA.FTZ R225, R228, R250, R225 ;  /* 0x000000fae4e17223 */ /* 0x010fc800000100e1 */
[----:B------:R-:W-:Y:S01]  /*70b0*/  F2FP.BF16.F32.PACK_AB R184, R184, R187 ;  /* 0x000000bbb8b8723e */ /* 0x000fe200000010ff */
[C---:B------:R-:W-:Y:S01]  /*70c0*/  FADD.FTZ R187, -R230.reuse, R224 ;  /* 0x000000e0e6bb7221 */ /* 0x040fe20000010100 */
[----:B------:R-:W-:Y:S01]  /*70d0*/  FMUL.FTZ R224, R229, R186 ;  /* 0x000000bae5e07220 */ /* 0x000fe20000410000 */
[----:B------:R-:W-:Y:S01]  /*70e0*/  FADD.FTZ R186, -R230, R221 ;  /* 0x000000dde6ba7221 */ /* 0x000fe20000010100 */
[----:B---3--:R-:W-:-:S05]  /*70f0*/  FFMA.FTZ R185, R227, R251, R185 ;  /* 0x000000fbe3b97223 */ /* 0x008fca00000100b9 */
[----:B------:R-:W-:Y:S01]  /*7100*/  F2FP.BF16.F32.PACK_AB R185, R185, R225 ;  /* 0x000000e1b9b9723e */ /* 0x000fe200000010ff */
[----:B------:R-:W-:Y:S01]  /*7110*/  FMUL.FTZ R225, R229, R187 ;  /* 0x000000bbe5e17220 */ /* 0x000fe20000410000 */
[----:B------:R-:W-:Y:S01]  /*7120*/  FADD.FTZ R187, -R230, R222 ;  /* 0x000000dee6bb7221 */ /* 0x000fe20000010100 */
[----:B-----5:R-:W-:Y:S02]  /*7130*/  FFMA.FTZ R222, R224, R245, R226 ;  /* 0x000000f5e0de7223 */ /* 0x020fe400000100e2 */
[----:B------:R-:W-:Y:S01]  /*7140*/  FFMA.FTZ R223, R225, R244, R223 ;  /* 0x000000f4e1df7223 */ /* 0x000fe200000100df */
[C---:B------:R-:W-:Y:S01]  /*7150*/  FMUL.FTZ R226, R229.reuse, R186 ;  /* 0x000000bae5e27220 */ /* 0x040fe20000410000 */
[----:B------:R-:W-:Y:S02]  /*7160*/  FMUL.FTZ R221, R229, R187 ;  /* 0x000000bbe5dd7220 */ /* 0x000fe40000410000 */
[----:B------:R-:W2:Y:S01]  /*7170*/  LDL R187, [R1+0x1c] ;  /* 0x00001c0001bb7983 */ /* 0x000ea20000100800 */
[----:B------:R-:W-:-:S03]  /*7180*/  F2FP.BF16.F32.PACK_AB R186, R222, R223 ;  /* 0x000000dfdeba723e */ /* 0x000fc600000010ff */
[----:B------:R-:W3:Y:S01]  /*7190*/  LDL R222, [R1+0x18] ;  /* 0x0000180001de7983 */ /* 0x000ee20000100800 */
[----:B--2---:R-:W-:Y:S01]  /*71a0*/  FFMA.FTZ R187, R226, R247, R187 ;  /* 0x000000f7e2bb7223 */ /* 0x004fe200000100bb */
[----:B---3--:R-:W-:-:S05]  /*71b0*/  FFMA.FTZ R222, R221, R246, R222 ;  /* 0x000000f6ddde7223 */ /* 0x008fca00000100de */
[----:B------:R-:W-:Y:S02]  /*71c0*/  F2FP.BF16.F32.PACK_AB R187, R187, R222 ;  /* 0x000000debbbb723e */ /* 0x000fe400000010ff */
[----:B------:R-:W0:Y:S02]  /*71d0*/  LDC.64 R222, c[0x0][0x428] ;  /* 0x00010a00ffde7b82 */ /* 0x000e240000000a00 */
[----:B0-----:R-:W-:-:S05]  /*71e0*/  IMAD.WIDE.U32 R222, R215, 0x10, R222 ;  /* 0x00000010d7de7825 */ /* 0x001fca00078e00de */
[----:B------:R0:W-:Y:S02]  /*71f0*/  STG.E.128 desc[UR6][R222.64], R184 ;  /* 0x000000b8de007986 */ /* 0x0001e4000c101d06 */
[----:B0-----:R-:W-:Y:S01]  /*7200*/  FFMA.FTZ R187, R221, R238, R42 ;  /* 0x000000eeddbb7223 */ /* 0x001fe2000001002a */
[----:B------:R-:W-:Y:S01]  /*7210*/  FFMA.FTZ R186, R225, R236, R40 ;  /* 0x000000ece1ba7223 */ /* 0x000fe20000010028 */
[----:B------:R-:W-:Y:S01]  /*7220*/  FFMA.FTZ R221, R224, R237, R41 ;  /* 0x000000ede0dd7223 */ /* 0x000fe20000010029 */
[----:B------:R-:W-:Y:S01]  /*7230*/  FFMA.FTZ R222, R227, R243, R39 ;  /* 0x000000f3e3de7223 */ /* 0x000fe20000010027 */
[----:B------:R-:W2:Y:S01]  /*7240*/  LDL R224, [R1+0x2c] ;  /* 0x00002c0001e07983 */ /* 0x000ea20000100800 */
[----:B------:R-:W-:-:S03]  /*7250*/  FFMA.FTZ R223, R231, R241, R37 ;  /* 0x000000f1e7df7223 */ /* 0x000fc60000010025 */
[----:B------:R-:W3:Y:S01]  /*7260*/  LDL R227, [R1+0x28] ;  /* 0x0000280001e37983 */ /* 0x000ee20000100800 */
[----:B------:R-:W-:-:S03]  /*7270*/  F2FP.BF16.F32.PACK_AB R186, R221, R186 ;  /* 0x000000baddba723e */ /* 0x000fc600000010ff */
[----:B------:R-:W4:Y:S04]  /*7280*/  LDL R231, [R1+0x24] ;  /* 0x0000240001e77983 */ /* 0x000f280000100800 */
[----:B------:R-:W5:Y:S04]  /*7290*/  LDL R221, [R1+0x20] ;  /* 0x0000200001dd7983 */ /* 0x000f680000100800 */
[----:B------:R-:W5:Y:S01]  /*72a0*/  LDL R225, [R1+0x30] ;  /* 0x0000300001e17983 */ /* 0x000f620000100800 */
[----:B------:R-:W-:Y:S01]  /*72b0*/  FFMA.FTZ R184, R226, R239, R43 ;  /* 0x000000efe2b87223 */ /* 0x000fe2000001002b */
[----:B------:R-:W-:-:S02]  /*72c0*/  FFMA.FTZ R185, R228, R242, R38 ;  /* 0x000000f2e4b97223 */ /* 0x000fc40000010026 */
[----:B------:R-:W5:Y:S02]  /*72d0*/  LDL R226, [R1+0x3c] ;  /* 0x00003c0001e27983 */ /* 0x000f640000100800 */
[----:B------:R-:W-:Y:S01]  /*72e0*/  F2FP.BF16.F32.PACK_AB R187, R184, R187 ;  /* 0x000000bbb8bb723e */ /* 0x000fe200000010ff */
[----:B------:R-:W-:Y:S01]  /*72f0*/  FFMA.FTZ R184, R252, R240, R36 ;  /* 0x000000f0fcb87223 */ /* 0x000fe20000010024 */
[----:B------:R-:W5:Y:S04]  /*7300*/  LDL R228, [R1+0x34] ;  /* 0x0000340001e47983 */ /* 0x000f680000100800 */
[----:B------:R-:W5:Y:S01]  /*7310*/  LDL R252, [R1+0x38] ;  /* 0x0000380001fc7983 */ /* 0x000f620000100800 */
[----:B------:R-:W-:Y:S02]  /*7320*/  F2FP.BF16.F32.PACK_AB R185, R222, R185 ;  /* 0x000000b9deb9723e */ /* 0x000fe400000010ff */
[----:B------:R-:W-:-:S02]  /*7330*/  F2FP.BF16.F32.PACK_AB R184, R223, R184 ;  /* 0x000000b8dfb8723e */ /* 0x000fc400000010ff */
[----:B------:R-:W0:Y:S02]  /*7340*/  LDC.64 R222, c[0x0][0x430] ;  /* 0x00010c00ffde7b82 */ /* 0x000e240000000a00 */
[----:B0-----:R-:W-:-:S05]  /*7350*/  IMAD.WIDE.U32 R222, R215, 0x10, R222 ;  /* 0x00000010d7de7825 */ /* 0x001fca00078e00de */
[----:B------:R0:W-:Y:S02]  /*7360*/  STG.E.128 desc[UR6][R222.64], R184 ;  /* 0x000000b8de007986 */ /* 0x0001e4000c101d06 */
[C---:B0-----:R-:W-:Y:S01]  /*7370*/  FADD.FTZ R186, -R230.reuse, R217 ;  /* 0x000000d9e6ba7221 */ /* 0x041fe20000010100 */
[C---:B------:R-:W-:Y:S01]  /*7380*/  FADD.FTZ R187, -R230.reuse, R219 ;  /* 0x000000dbe6bb7221 */ /* 0x040fe20000010100 */
[C---:B------:R-:W-:Y:S01]  /*7390*/  FADD.FTZ R184, -R230.reuse, R216 ;  /* 0x000000d8e6b87221 */ /* 0x040fe20000010100 */
[C---:B------:R-:W-:Y:S01]  /*73a0*/  FADD.FTZ R185, -R230.reuse, R218 ;  /* 0x000000dae6b97221 */ /* 0x040fe20000010100 */
[C---:B------:R-:W-:Y:S01]  /*73b0*/  FMUL.FTZ R218, R229.reuse, R186 ;  /* 0x000000bae5da7220 */ /* 0x040fe20000410000 */
[C---:B------:R-:W-:Y:S01]  /*73c0*/  FMUL.FTZ R215, R229.reuse, R187 ;  /* 0x000000bbe5d77220 */ /* 0x040fe20000410000 */
[C---:B------:R-:W-:Y:S01]  /*73d0*/  FMUL.FTZ R217, R229.reuse, R184 ;  /* 0x000000b8e5d97220 */ /* 0x040fe20000410000 */
[----:B------:R-:W-:Y:S01]  /*73e0*/  FMUL.FTZ R216, R229, R185 ;  /* 0x000000b9e5d87220 */ /* 0x000fe20000410000 */
[----:B------:R-:W-:Y:S01]  /*73f0*/  FADD.FTZ R209, -R230, R209 ;  /* 0x000000d1e6d17221 */ /* 0x000fe20000010100 */
[----:B------:R-:W0:Y:S01]  /*7400*/  LDC.64 R222, c[0x0][0x430] ;  /* 0x00010c00ffde7b82 */ /* 0x000e220000000a00 */
[----:B--2---:R-:W-:Y:S01]  /*7410*/  FFMA.FTZ R186, R215, R235, R224 ;  /* 0x000000ebd7ba7223 */ /* 0x004fe200000100e0 */
[----:B---3--:R-:W-:-:S02]  /*7420*/  FFMA.FTZ R185, R218, R234, R227 ;  /* 0x000000eadab97223 */ /* 0x008fc400000100e3 */
[----:B------:R-:W2:Y:S01]  /*7430*/  LDL R227, [R1+0x50] ;  /* 0x0000500001e37983 */ /* 0x000ea20000100800 */
[----:B----4-:R-:W-:Y:S02]  /*7440*/  FFMA.FTZ R187, R216, R233, R231 ;  /* 0x000000e9d8bb7223 */ /* 0x010fe400000100e7 */
[----:B------:R-:W-:Y:S01]  /*7450*/  F2FP.BF16.F32.PACK_AB R185, R186, R185 ;  /* 0x000000b9bab9723e */ /* 0x000fe200000010ff */
[----:B-----5:R-:W-:Y:S01]  /*7460*/  FFMA.FTZ R184, R217, R232, R221 ;  /* 0x000000e8d9b87223 */ /* 0x020fe200000100dd */
[C---:B------:R-:W-:Y:S01]  /*7470*/  FADD.FTZ R186, -R230.reuse, R208 ;  /* 0x000000d0e6ba7221 */ /* 0x040fe20000010100 */
[----:B------:R-:W3:Y:S03]  /*7480*/  LDL R231, [R1+0x48] ;  /* 0x0000480001e77983 */ /* 0x000ee60000100800 */
[----:B------:R-:W-:Y:S01]  /*7490*/  F2FP.BF16.F32.PACK_AB R184, R187, R184 ;  /* 0x000000b8bbb8723e */ /* 0x000fe200000010ff */
[----:B------:R-:W-:Y:S01]  /*74a0*/  FADD.FTZ R187, -R230, R210 ;  /* 0x000000d2e6bb7221 */ /* 0x000fe20000010100 */
[----:B------:R-:W-:-:S04]  /*74b0*/  FMUL.FTZ R210, R229, R186 ;  /* 0x000000bae5d27220 */ /* 0x000fc80000410000 */
[----:B------:R-:W-:Y:S02]  /*74c0*/  FFMA.FTZ R186, R210, R180, R225 ;  /* 0x000000b4d2ba7223 */ /* 0x000fe400000100e1 */
[----:B------:R-:W1:Y:S01]  /*74d0*/  LDC.64 R224, c[0x0][0x428] ;  /* 0x00010a00ffe07b82 */ /* 0x000e620000000a00 */
[----:B------:R-:W-:Y:S01]  /*74e0*/  FADD.FTZ R208, -R230, R211 ;  /* 0x000000d3e6d07221 */ /* 0x000fe20000010100 */
[C---:B------:R-:W-:Y:S01]  /*74f0*/  FMUL.FTZ R211, R229.reuse, R187 ;  /* 0x000000bbe5d37220 */ /* 0x040fe20000410000 */
[C---:B------:R-:W-:Y:S02]  /*7500*/  FMUL.FTZ R221, R229.reuse, R209 ;  /* 0x000000d1e5dd7220 */ /* 0x040fe40000410000 */
[----:B------:R-:W-:Y:S01]  /*7510*/  FMUL.FTZ R219, R229, R208 ;  /* 0x000000d0e5db7220 */ /* 0x000fe20000410000 */
[----:B------:R-:W-:Y:S01]  /*7520*/  FFMA.FTZ R209, R211, R181, R228 ;  /* 0x000000b5d3d17223 */ /* 0x000fe200000100e4 */
[----:B------:R-:W-:Y:S01]  /*7530*/  FFMA.FTZ R187, R221, R182, R252 ;  /* 0x000000b6ddbb7223 */ /* 0x000fe200000100fc */
[----:B------:R-:W4:Y:S01]  /*7540*/  LDL R228, [R1+0x4c] ;  /* 0x00004c0001e47983 */ /* 0x000f220000100800 */
[----:B------:R-:W-:-:S02]  /*7550*/  FFMA.FTZ R208, R219, R183, R226 ;  /* 0x000000b7dbd07223 */ /* 0x000fc400000100e2 */
[----:B------:R-:W-:Y:S01]  /*7560*/  F2FP.BF16.F32.PACK_AB R186, R209, R186 ;  /* 0x000000bad1ba723e */ /* 0x000fe200000010ff */
[----:B------:R-:W5:Y:S02]  /*7570*/  LDL R252, [R1+0x44] ;  /* 0x0000440001fc7983 */ /* 0x000f640000100800 */
[----:B------:R-:W-:Y:S01]  /*7580*/  F2FP.BF16.F32.PACK_AB R187, R208, R187 ;  /* 0x000000bbd0bb723e */ /* 0x000fe200000010ff */
[----:B------:R-:W-:Y:S01]  /*7590*/  FFMA.FTZ R211, R211, R133, R49 ;  /* 0x00000085d3d37223 */ /* 0x000fe20000010031 */
[----:B------:R-:W2:Y:S01]  /*75a0*/  LDL R226, [R1+0x54] ;  /* 0x0000540001e27983 */ /* 0x000ea20000100800 */
[----:B-1----:R-:W-:-:S03]  /*75b0*/  IMAD.WIDE.U32 R208, R197, 0x10, R224 ;  /* 0x00000010c5d07825 */ /* 0x002fc600078e00e0 */
[----:B------:R-:W2:Y:S04]  /*75c0*/  LDL R225, [R1+0x58] ;  /* 0x0000580001e17983 */ /* 0x000ea80000100800 */
[----:B------:R1:W-:Y:S04]  /*75d0*/  STG.E.128 desc[UR6][R208.64], R184 ;  /* 0x000000b8d0007986 */ /* 0x0003e8000c101d06 */
[----:B------:R-:W2:Y:S01]  /*75e0*/  LDL R224, [R1+0x5c] ;  /* 0x00005c0001e07983 */ /* 0x000ea20000100800 */
[----:B-1----:R-:W-:-:S03]  /*75f0*/  FFMA.FTZ R187, R221, R134, R50 ;  /* 0x00000086ddbb7223 */ /* 0x002fc60000010032 */
[----:B------:R-:W2:Y:S01]  /*7600*/  LDL R221, [R1+0x40] ;  /* 0x0000400001dd7983 */ /* 0x000ea20000100800 */
[----:B------:R-:W-:Y:S01]  /*7610*/  FFMA.FTZ R184, R219, R135, R51 ;  /* 0x00000087dbb87223 */ /* 0x000fe20000010033 */
[----:B------:R-:W-:Y:S01]  /*7620*/  FFMA.FTZ R185, R218, R138, R46 ;  /* 0x0000008adab97223 */ /* 0x000fe2000001002e */
[----:B------:R-:W-:Y:S01]  /*7630*/  FFMA.FTZ R208, R215, R139, R47 ;  /* 0x0000008bd7d07223 */ /* 0x000fe2000001002f */
[----:B------:R-:W-:Y:S01]  /*7640*/  FFMA.FTZ R209, R216, R137, R45 ;  /* 0x00000089d8d17223 */ /* 0x000fe2000001002d */
[----:B------:R-:W-:Y:S01]  /*7650*/  FFMA.FTZ R186, R210, R132, R48 ;  /* 0x00000084d2ba7223 */ /* 0x000fe20000010030 */
[----:B------:R-:W-:Y:S01]  /*7660*/  F2FP.BF16.F32.PACK_AB R187, R184, R187 ;  /* 0x000000bbb8bb723e */ /* 0x000fe200000010ff */
[----:B------:R-:W-:Y:S01]  /*7670*/  FFMA.FTZ R184, R217, R136, R44 ;  /* 0x00000088d9b87223 */ /* 0x000fe2000001002c */
[----:B------:R-:W-:Y:S01]  /*7680*/  F2FP.BF16.F32.PACK_AB R185, R208, R185 ;  /* 0x000000b9d0b9723e */ /* 0x000fe200000010ff */
[C---:B------:R-:W-:Y:S01]  /*7690*/  FADD.FTZ R191, -R230.reuse, R191 ;  /* 0x000000bfe6bf7221 */ /* 0x040fe20000010100 */
[----:B------:R-:W-:Y:S01]  /*76a0*/  F2FP.BF16.F32.PACK_AB R186, R211, R186 ;  /* 0x000000bad3ba723e */ /* 0x000fe200000010ff */
[----:B------:R-:W2:Y:S01]  /*76b0*/  LDL R217, [R1+0x6c] ;  /* 0x00006c0001d97983 */ /* 0x000ea20000100800 */
[----:B------:R-:W-:Y:S01]  /*76c0*/  F2FP.BF16.F32.PACK_AB R184, R209, R184 ;  /* 0x000000b8d1b8723e */ /* 0x000fe200000010ff */
[----:B0-----:R-:W-:Y:S01]  /*76d0*/  IMAD.WIDE.U32 R208, R197, 0x10, R222 ;  /* 0x00000010c5d07825 */ /* 0x001fe200078e00de */
[----:B------:R-:W0:Y:S01]  /*76e0*/  LDC.64 R218, c[0x0][0x428] ;  /* 0x00010a00ffda7b82 */ /* 0x000e220000000a00 */
[----:B------:R-:W2:Y:S04]  /*76f0*/  LDL R216, [R1+0x70] ;  /* 0x0000700001d87983 */ /* 0x000ea80000100800 */
[----:B------:R1:W-:Y:S04]  /*7700*/  STG.E.128 desc[UR6][R208.64], R184 ;  /* 0x000000b8d0007986 */ /* 0x0003e8000c101d06 */
[----:B------:R-:W2:Y:S01]  /*7710*/  LDL R215, [R1+0x74] ;  /* 0x0000740001d77983 */ /* 0x000ea20000100800 */
[----:B------:R-:W-:-:S03]  /*7720*/  FADD.FTZ R7, -R230, R7 ;  /* 0x00000007e6077221 */ /* 0x000fc60000010100 */
[----:B------:R-:W2:Y:S04]  /*7730*/  LDL R211, [R1+0x78] ;  /* 0x0000780001d37983 */ /* 0x000ea80000100800 */
[----:B------:R-:W2:Y:S01]  /*7740*/  LDL R210, [R1+0x7c] ;  /* 0x00007c0001d27983 */ /* 0x000ea20000100800 */
[C---:B-1----:R-:W-:Y:S01]  /*7750*/  FADD.FTZ R186, -R230.reuse, R199 ;  /* 0x000000c7e6ba7221 */ /* 0x042fe20000010100 */
[C---:B------:R-:W-:Y:S01]  /*7760*/  FADD.FTZ R187, -R230.reuse, R201 ;  /* 0x000000c9e6bb7221 */ /* 0x040fe20000010100 */
[C---:B------:R-:W-:Y:S01]  /*7770*/  FADD.FTZ R184, -R230.reuse, R198 ;  /* 0x000000c6e6b87221 */ /* 0x040fe20000010100 */
[----:B------:R-:W-:Y:S01]  /*7780*/  FADD.FTZ R185, -R230, R200 ;  /* 0x000000c8e6b97221 */ /* 0x000fe20000010100 */
[C---:B------:R-:W-:Y:S01]  /*7790*/  FMUL.FTZ R199, R229.reuse, R186 ;  /* 0x000000bae5c77220 */ /* 0x040fe20000410000 */
[C---:B------:R-:W-:Y:S01]  /*77a0*/  FMUL.FTZ R198, R229.reuse, R187 ;  /* 0x000000bbe5c67220 */ /* 0x040fe20000410000 */
[C---:B------:R-:W-:Y:S01]  /*77b0*/  FMUL.FTZ R200, R229.reuse, R184 ;  /* 0x000000b8e5c87220 */ /* 0x040fe20000410000 */
[C---:B------:R-:W-:Y:S01]  /*77c0*/  FMUL.FTZ R197, R229.reuse, R185 ;  /* 0x000000b9e5c57220 */ /* 0x040fe20000410000 */
[----:B------:R-:W-:Y:S01]  /*77d0*/  FMUL.FTZ R201, R229, R191 ;  /* 0x000000bfe5c97220 */ /* 0x000fe20000410000 */
[----:B---3--:R-:W-:Y:S01]  /*77e0*/  FFMA.FTZ R185, R199, R178, R231 ;  /* 0x000000b2c7b97223 */ /* 0x008fe200000100e7 */
[----:B----4-:R-:W-:Y:S01]  /*77f0*/  FFMA.FTZ R186, R198, R179, R228 ;  /* 0x000000b3c6ba7223 */ /* 0x010fe200000100e4 */
[----:B-----5:R-:W-:-:S04]  /*7800*/  FFMA.FTZ R187, R197, R177, R252 ;  /* 0x000000b1c5bb7223 */ /* 0x020fc800000100fc */
[----:B------:R-:W-:Y:S01]  /*7810*/  F2FP.BF16.F32.PACK_AB R185, R186, R185 ;  /* 0x000000b9bab9723e */ /* 0x000fe200000010ff */
[C---:B------:R-:W-:Y:S01]  /*7820*/  FADD.FTZ R186, -R230.reuse, R190 ;  /* 0x000000bee6ba7221 */ /* 0x040fe20000010100 */
[----:B------:R-:W-:-:S04]  /*7830*/  FADD.FTZ R190, -R230, R193 ;  /* 0x000000c1e6be7221 */ /* 0x000fc80000010100 */
[----:B------:R-:W-:-:S04]  /*7840*/  FMUL.FTZ R208, R229, R190 ;  /* 0x000000bee5d07220 */ /* 0x000fc80000410000 */
[----:B--2---:R-:W-:Y:S02]  /*7850*/  FFMA.FTZ R190, R208, R175, R224 ;  /* 0x000000afd0be7223 */ /* 0x004fe400000100e0 */
[----:B------:R-:W2:Y:S01]  /*7860*/  LDL R224, [R1+0x64] ;  /* 0x0000640001e07983 */ /* 0x000ea20000100800 */
[----:B------:R-:W-:-:S03]  /*7870*/  FFMA.FTZ R184, R200, R176, R221 ;  /* 0x000000b0c8b87223 */ /* 0x000fc600000100dd */
[----:B------:R-:W3:Y:S02]  /*7880*/  LDL R221, [R1+0x68] ;  /* 0x0000680001dd7983 */ /* 0x000ee40000100800 */
[----:B------:R-:W-:Y:S01]  /*7890*/  F2FP.BF16.F32.PACK_AB R184, R187, R184 ;  /* 0x000000b8bbb8723e */ /* 0x000fe200000010ff */
[----:B------:R-:W-:-:S04]  /*78a0*/  FADD.FTZ R187, -R230, R192 ;  /* 0x000000c0e6bb7221 */ /* 0x000fc80000010100 */
[----:B------:R-:W-:Y:S01]  /*78b0*/  FMUL.FTZ R192, R229, R187 ;  /* 0x000000bbe5c07220 */ /* 0x000fe20000410000 */
[----:B------:R-:W-:Y:S02]  /*78c0*/  FFMA.FTZ R187, R201, R174, R225 ;  /* 0x000000aec9bb7223 */ /* 0x000fe400000100e1 */
[----:B------:R-:W4:Y:S01]  /*78d0*/  LDL R225, [R1+0x60] ;  /* 0x0000600001e17983 */ /* 0x000f220000100800 */
[----:B------:R-:W-:Y:S01]  /*78e0*/  FMUL.FTZ R193, R229, R186 ;  /* 0x000000bae5c17220 */ /* 0x000fe20000410000 */
[----:B------:R-:W-:Y:S01]  /*78f0*/  FFMA.FTZ R191, R192, R173, R226 ;  /* 0x000000adc0bf7223 */ /* 0x000fe200000100e2 */
[----:B------:R-:W-:Y:S01]  /*7900*/  F2FP.BF16.F32.PACK_AB R187, R190, R187 ;  /* 0x000000bbbebb723e */ /* 0x000fe200000010ff */
[C---:B------:R-:W-:Y:S01]  /*7910*/  FADD.FTZ R3, -R230.reuse, R3 ;  /* 0x00000003e6037221 */ /* 0x040fe20000010100 */
[----:B------:R-:W-:Y:S01]  /*7920*/  FFMA.FTZ R186, R193, R172, R227 ;  /* 0x000000acc1ba7223 */ /* 0x000fe200000100e3 */
[----:B------:R-:W-:Y:S01]  /*7930*/  FADD.FTZ R209, -R230, R11 ;  /* 0x0000000be6d17221 */ /* 0x000fe20000010100 */
[----:B------:R-:W5:Y:S03]  /*7940*/  LDL R226, [R1+0x80] ;  /* 0x0000800001e27983 */ /* 0x000f660000100800 */
[----:B------:R-:W-:Y:S01]  /*7950*/  F2FP.BF16.F32.PACK_AB R186, R191, R186 ;  /* 0x000000babfba723e */ /* 0x000fe200000010ff */
[----:B0-----:R-:W-:-:S05]  /*7960*/  IMAD.WIDE.U32 R190, R5, 0x10, R218 ;  /* 0x0000001005be7825 */ /* 0x001fca00078e00da */
[----:B------:R0:W-:Y:S02]  /*7970*/  STG.E.128 desc[UR6][R190.64], R184 ;  /* 0x000000b8be007986 */ /* 0x0001e4000c101d06 */
[----:B0-----:R-:W-:Y:S01]  /*7980*/  FFMA.FTZ R186, R193, R124, R56 ;  /* 0x0000007cc1ba7223 */ /* 0x001fe20000010038 */
[----:B------:R-:W-:Y:S01]  /*7990*/  FFMA.FTZ R187, R201, R126, R58 ;  /* 0x0000007ec9bb7223 */ /* 0x000fe2000001003a */
[----:B------:R-:W-:Y:S01]  /*79a0*/  FFMA.FTZ R190, R208, R127, R59 ;  /* 0x0000007fd0be7223 */ /* 0x000fe2000001003b */
[----:B------:R-:W-:Y:S01]  /*79b0*/  FFMA.FTZ R191, R192, R125, R57 ;  /* 0x0000007dc0bf7223 */ /* 0x000fe20000010039 */
[----:B------:R-:W-:Y:S01]  /*79c0*/  FFMA.FTZ R184, R200, R128, R52 ;  /* 0x00000080c8b87223 */ /* 0x000fe20000010034 */
[----:B------:R-:W-:Y:S01]  /*79d0*/  FFMA.FTZ R185, R199, R130, R54 ;  /* 0x00000082c7b97223 */ /* 0x000fe20000010036 */
[----:B------:R-:W-:Y:S01]  /*79e0*/  FFMA.FTZ R192, R198, R131, R55 ;  /* 0x00000083c6c07223 */ /* 0x000fe20000010037 */
[----:B------:R-:W-:Y:S01]  /*79f0*/  FFMA.FTZ R193, R197, R129, R53 ;  /* 0x00000081c5c17223 */ /* 0x000fe20000010035 */
[----:B------:R-:W-:-:S02]  /*7a00*/  F2FP.BF16.F32.PACK_AB R187, R190, R187 ;  /* 0x000000bbbebb723e */ /* 0x000fc400000010ff */
[----:B------:R-:W-:Y:S01]  /*7a10*/  F2FP.BF16.F32.PACK_AB R186, R191, R186 ;  /* 0x000000babfba723e */ /* 0x000fe200000010ff */
[----:B------:R-:W-:Y:S01]  /*7a20*/  IMAD.WIDE.U32 R190, R5, 0x10, R222 ;  /* 0x0000001005be7825 */ /* 0x000fe200078e00de */
[----:B------:R-:W-:Y:S02]  /*7a30*/  F2FP.BF16.F32.PACK_AB R185, R192, R185 ;  /* 0x000000b9c0b9723e */ /* 0x000fe400000010ff */
[----:B------:R-:W-:Y:S01]  /*7a40*/  F2FP.BF16.F32.PACK_AB R184, R193, R184 ;  /* 0x000000b8c1b8723e */ /* 0x000fe200000010ff */
[C---:B------:R-:W-:Y:S01]  /*7a50*/  FADD.FTZ R208, -R230.reuse, R10 ;  /* 0x0000000ae6d07221 */ /* 0x040fe20000010100 */
[C---:B------:R-:W-:Y:S01]  /*7a60*/  FADD.FTZ R10, -R230.reuse, R15 ;  /* 0x0000000fe60a7221 */ /* 0x040fe20000010100 */
[C---:B------:R-:W-:Y:S02]  /*7a70*/  FADD.FTZ R15, -R230.reuse, R22 ;  /* 0x00000016e60f7221 */ /* 0x040fe40000010100 */
[----:B------:R0:W-:Y:S01]  /*7a80*/  STG.E.128 desc[UR6][R190.64], R184 ;  /* 0x000000b8be007986 */ /* 0x0001e2000c101d06 */
[C---:B------:R-:W-:Y:S01]  /*7a90*/  FADD.FTZ R22, -R230.reuse, R195 ;  /* 0x000000c3e6167221 */ /* 0x040fe20000010100 */
[C---:B------:R-:W-:Y:S01]  /*7aa0*/  FADD.FTZ R195, -R230.reuse, R204 ;  /* 0x000000cce6c37221 */ /* 0x040fe20000010100 */
[C---:B------:R-:W-:Y:S01]  /*7ab0*/  FADD.FTZ R197, -R230.reuse, R205 ;  /* 0x000000cde6c57221 */ /* 0x040fe20000010100 */
[C---:B------:R-:W-:Y:S01]  /*7ac0*/  FADD.FTZ R199, -R230.reuse, R206 ;  /* 0x000000cee6c77221 */ /* 0x040fe20000010100 */
[C---:B------:R-:W-:Y:S01]  /*7ad0*/  FADD.FTZ R5, -R230.reuse, R17 ;  /* 0x00000011e6057221 */ /* 0x040fe20000010100 */
[C---:B------:R-:W-:Y:S01]  /*7ae0*/  FADD.FTZ R11, -R230.reuse, R18 ;  /* 0x00000012e60b7221 */ /* 0x040fe20000010100 */
[----:B------:R-:W-:-:S02]  /*7af0*/  FADD.FTZ R200, -R230, R214 ;  /* 0x000000d6e6c87221 */ /* 0x000fc40000010100 */
[----:B------:R-:W5:Y:S01]  /*7b00*/  LDL R214, [R1+0x9c] ;  /* 0x00009c0001d67983 */ /* 0x000f620000100800 */
[C---:B0-----:R-:W-:Y:S01]  /*7b10*/  FADD.FTZ R184, -R230.reuse, R8 ;  /* 0x00000008e6b87221 */ /* 0x041fe20000010100 */
[C---:B------:R-:W-:Y:S01]  /*7b20*/  FADD.FTZ R185, -R230.reuse, R2 ;  /* 0x00000002e6b97221 */ /* 0x040fe20000010100 */
[C---:B------:R-:W-:Y:S01]  /*7b30*/  FADD.FTZ R190, -R230.reuse, R9 ;  /* 0x00000009e6be7221 */ /* 0x040fe20000010100 */
[C---:B------:R-:W-:Y:S01]  /*7b40*/  FADD.FTZ R191, -R230.reuse, R0 ;  /* 0x00000000e6bf7221 */ /* 0x040fe20000010100 */
[C---:B------:R-:W-:Y:S01]  /*7b50*/  FMUL.FTZ R186, R229.reuse, R7 ;  /* 0x00000007e5ba7220 */ /* 0x040fe20000410000 */
[C---:B------:R-:W-:Y:S01]  /*7b60*/  FMUL.FTZ R187, R229.reuse, R3 ;  /* 0x00000003e5bb7220 */ /* 0x040fe20000410000 */
[C---:B------:R-:W-:Y:S01]  /*7b70*/  FMUL.FTZ R201, R229.reuse, R184 ;  /* 0x000000b8e5c97220 */ /* 0x040fe20000410000 */
[C---:B------:R-:W-:Y:S01]  /*7b80*/  FMUL.FTZ R204, R229.reuse, R185 ;  /* 0x000000b9e5cc7220 */ /* 0x040fe20000410000 */
[C---:B------:R-:W-:Y:S01]  /*7b90*/  FMUL.FTZ R205, R229.reuse, R190 ;  /* 0x000000bee5cd7220 */ /* 0x040fe20000410000 */
[----:B------:R-:W-:Y:S01]  /*7ba0*/  FMUL.FTZ R206, R229, R191 ;  /* 0x000000bfe5ce7220 */ /* 0x000fe20000410000 */
[C---:B------:R-:W-:Y:S01]  /*7bb0*/  FADD.FTZ R0, -R230.reuse, R16 ;  /* 0x00000010e6007221 */ /* 0x040fe20000010100 */
[----:B------:R-:W-:Y:S01]  /*7bc0*/  FADD.FTZ R9, -R230, R19 ;  /* 0x00000013e6097221 */ /* 0x000fe20000010100 */
[----:B------:R-:W-:Y:S01]  /*7bd0*/  FFMA.FTZ R184, R204, R171, R217 ;  /* 0x000000abccb87223 */ /* 0x000fe200000100d9 */
[----:B------:R-:W-:Y:S01]  /*7be0*/  FFMA.FTZ R18, R205, R164, R216 ;  /* 0x000000a4cd127223 */ /* 0x000fe200000100d8 */
[----:B------:R-:W-:Y:S01]  /*7bf0*/  FFMA.FTZ R19, R206, R165, R215 ;  /* 0x000000a5ce137223 */ /* 0x000fe200000100d7 */
[----:B------:R-:W5:Y:S04]  /*7c00*/  LDL R217, [R1+0x90] ;  /* 0x0000900001d97983 */ /* 0x000f680000100800 */
[----:B------:R-:W5:Y:S04]  /*7c10*/  LDL R216, [R1+0x94] ;  /* 0x0000940001d87983 */ /* 0x000f680000100800 */
[----:B------:R-:W5:Y:S01]  /*7c20*/  LDL R215, [R1+0x98] ;  /* 0x0000980001d77983 */ /* 0x000f620000100800 */
[----:B--2---:R-:W-:-:S03]  /*7c30*/  FFMA.FTZ R185, R187, R169, R224 ;  /* 0x000000a9bbb97223 */ /* 0x004fc600000100e0 */
[----:B------:R-:W2:Y:S01]  /*7c40*/  LDL R224, [R1+0x88] ;  /* 0x0000880001e07983 */ /* 0x000ea20000100800 */
[----:B---3--:R-:W-:-:S03]  /*7c50*/  FFMA.FTZ R17, R201, R170, R221 ;  /* 0x000000aac9117223 */ /* 0x008fc600000100dd */
[----:B------:R-:W3:Y:S01]  /*7c60*/  LDL R221, [R1+0x8c] ;  /* 0x00008c0001dd7983 */ /* 0x000ee20000100800 */
[----:B----4-:R-:W-:-:S03]  /*7c70*/  FFMA.FTZ R16, R186, R168, R225 ;  /* 0x000000a8ba107223 */ /* 0x010fc600000100e1 */
[----:B------:R-:W4:Y:S01]  /*7c80*/  LDL R225, [R1+0x84] ;  /* 0x0000840001e17983 */ /* 0x000f220000100800 */
[C---:B------:R-:W-:Y:S01]  /*7c90*/  FADD.FTZ R2, -R230.reuse, R13 ;  /* 0x0000000de6027221 */ /* 0x040fe20000010100 */
[C---:B------:R-:W-:Y:S01]  /*7ca0*/  FADD.FTZ R13, -R230.reuse, R20 ;  /* 0x00000014e60d7221 */ /* 0x040fe20000010100 */
[C---:B------:R-:W-:Y:S01]  /*7cb0*/  FADD.FTZ R20, -R230.reuse, R194 ;  /* 0x000000c2e6147221 */ /* 0x040fe20000010100 */
[C---:B------:R-:W-:Y:S01]  /*7cc0*/  FADD.FTZ R192, -R230.reuse, R196 ;  /* 0x000000c4e6c07221 */ /* 0x040fe20000010100 */
[C---:B------:R-:W-:Y:S01]  /*7cd0*/  FADD.FTZ R194, -R230.reuse, R207 ;  /* 0x000000cfe6c27221 */ /* 0x040fe20000010100 */
[C---:B------:R-:W-:Y:S01]  /*7ce0*/  FADD.FTZ R196, -R230.reuse, R212 ;  /* 0x000000d4e6c47221 */ /* 0x040fe20000010100 */
[C---:B------:R-:W-:Y:S01]  /*7cf0*/  FMUL.FTZ R207, R229.reuse, R208 ;  /* 0x000000d0e5cf7220 */ /* 0x040fe20000410000 */
[----:B------:R-:W-:Y:S01]  /*7d00*/  FMUL.FTZ R212, R229, R209 ;  /* 0x000000d1e5d47220 */ /* 0x000fe20000410000 */
[C---:B------:R-:W-:Y:S01]  /*7d10*/  FADD.FTZ R8, -R230.reuse, R14 ;  /* 0x0000000ee6087221 */ /* 0x040fe20000010100 */
[----:B------:R-:W-:Y:S01]  /*7d20*/  FADD.FTZ R14, -R230, R189 ;  /* 0x000000bde60e7221 */ /* 0x000fe20000010100 */
[----:B------:R-:W-:Y:S01]  /*7d30*/  FFMA.FTZ R3, R207, R166, R211 ;  /* 0x000000a6cf037223 */ /* 0x000fe200000100d3 */
[----:B------:R-:W-:Y:S01]  /*7d40*/  FFMA.FTZ R7, R212, R167, R210 ;  /* 0x000000a7d4077223 */ /* 0x000fe200000100d2 */
[C---:B------:R-:W-:Y:S01]  /*7d50*/  FADD.FTZ R188, -R230.reuse, R188 ;  /* 0x000000bce6bc7221 */ /* 0x040fe20000010100 */
[C---:B------:R-:W-:Y:S01]  /*7d60*/  FADD.FTZ R23, -R230.reuse, R23 ;  /* 0x00000017e6177221 */ /* 0x040fe20000010100 */
[----:B------:R-:W-:Y:S01]  /*7d70*/  FADD.FTZ R193, -R230, R202 ;  /* 0x000000cae6c17221 */ /* 0x000fe20000010100 */
[C---:B------:R-:W-:Y:S01]  /*7d80*/  FMUL.FTZ R210, R229.reuse, R11 ;  /* 0x0000000be5d27220 */ /* 0x040fe20000410000 */
[----:B------:R-:W-:Y:S01]  /*7d90*/  FMUL.FTZ R11, R229, R15 ;  /* 0x0000000fe50b7220 */ /* 0x000fe20000410000 */
[----:B------:R-:W-:Y:S01]  /*7da0*/  F2FP.BF16.F32.PACK_AB R16, R185, R16 ;  /* 0x00000010b910723e */ /* 0x000fe200000010ff */
[C---:B------:R-:W-:Y:S01]  /*7db0*/  FMUL.FTZ R189, R229.reuse, R0 ;  /* 0x00000000e5bd7220 */ /* 0x040fe20000410000 */
[----:B------:R-:W-:Y:S01]  /*7dc0*/  F2FP.BF16.F32.PACK_AB R17, R184, R17 ;  /* 0x00000011b811723e */ /* 0x000fe200000010ff */
[----:B------:R-:W-:Y:S01]  /*7dd0*/  FMUL.FTZ R190, R229, R2 ;  /* 0x00000002e5be7220 */ /* 0x000fe20000410000 */
[----:B------:R-:W-:Y:S01]  /*7de0*/  F2FP.BF16.F32.PACK_AB R18, R19, R18 ;  /* 0x000000121312723e */ /* 0x000fe200000010ff */
[C---:B------:R-:W-:Y:S01]  /*7df0*/  FMUL.FTZ R209, R229.reuse, R10 ;  /* 0x0000000ae5d17220 */ /* 0x040fe20000410000 */
[----:B------:R-:W-:Y:S01]  /*7e00*/  FMUL.FTZ R15, R229, R22 ;  /* 0x00000016e50f7220 */ /* 0x000fe20000410000 */
[----:B------:R-:W-:Y:S01]  /*7e10*/  F2FP.BF16.F32.PACK_AB R19, R7, R3 ;  /* 0x000000030713723e */ /* 0x000fe200000010ff */
[----:B------:R-:W-:-:S04]  /*7e20*/  IMAD.WIDE.U32 R184, R4, 0x10, R218 ;  /* 0x0000001004b87825 */ /* 0x000fc800078e00da */
[C---:B------:R-:W-:Y:S01]  /*7e30*/  FMUL.FTZ R10, R229.reuse, R14 ;  /* 0x0000000ee50a7220 */ /* 0x040fe20000410000 */
[C---:B------:R-:W-:Y:S01]  /*7e40*/  FMUL.FTZ R22, R229.reuse, R188 ;  /* 0x000000bce5167220 */ /* 0x040fe20000410000 */
[C---:B------:R-:W-:Y:S01]  /*7e50*/  FMUL.FTZ R0, R229.reuse, R194 ;  /* 0x000000c2e5007220 */ /* 0x040fe20000410000 */
[C---:B------:R-:W-:Y:S01]  /*7e60*/  FMUL.FTZ R2, R229.reuse, R195 ;  /* 0x000000c3e5027220 */ /* 0x040fe20000410000 */
[C---:B------:R-:W-:Y:S01]  /*7e70*/  FMUL.FTZ R191, R229.reuse, R5 ;  /* 0x00000005e5bf7220 */ /* 0x040fe20000410000 */
[C---:B------:R-:W-:Y:S01]  /*7e80*/  FMUL.FTZ R14, R229.reuse, R23 ;  /* 0x00000017e50e7220 */ /* 0x040fe20000410000 */
[C---:B------:R-:W-:Y:S01]  /*7e90*/  FMUL.FTZ R188, R229.reuse, R193 ;  /* 0x000000c1e5bc7220 */ /* 0x040fe20000410000 */
[----:B------:R-:W-:Y:S01]  /*7ea0*/  FMUL.FTZ R3, R229, R196 ;  /* 0x000000c4e5037220 */ /* 0x000fe20000410000 */
[----:B------:R-:W-:Y:S01]  /*7eb0*/  FFMA.FTZ R194, R207, R118, R66 ;  /* 0x00000076cfc27223 */ /* 0x000fe20000010042 */
[----:B------:R-:W-:Y:S01]  /*7ec0*/  FFMA.FTZ R195, R212, R119, R67 ;  /* 0x00000077d4c37223 */ /* 0x000fe20000010043 */
[C---:B------:R-:W-:Y:S01]  /*7ed0*/  FMUL.FTZ R23, R229.reuse, R192 ;  /* 0x000000c0e5177220 */ /* 0x040fe20000410000 */
[----:B------:R-:W-:Y:S01]  /*7ee0*/  FMUL.FTZ R5, R229, R197 ;  /* 0x000000c5e5057220 */ /* 0x000fe20000410000 */
[----:B------:R-:W-:Y:S01]  /*7ef0*/  FFMA.FTZ R193, R205, R116, R64 ;  /* 0x00000074cdc17223 */ /* 0x000fe20000010040 */
[----:B------:R-:W-:Y:S01]  /*7f00*/  FFMA.FTZ R196, R206, R117, R65 ;  /* 0x00000075cec47223 */ /* 0x000fe20000010041 */
[----:B------:R-:W-:Y:S01]  /*7f10*/  FFMA.FTZ R192, R201, R122, R62 ;  /* 0x0000007ac9c07223 */ /* 0x000fe2000001003e */
[----:B------:R-:W-:Y:S01]  /*7f20*/  FFMA.FTZ R197, R204, R123, R63 ;  /* 0x0000007bccc57223 */ /* 0x000fe2000001003f */
[C---:B------:R-:W-:Y:S01]  /*7f30*/  FMUL.FTZ R202, R229.reuse, R8 ;  /* 0x00000008e5ca7220 */ /* 0x040fe20000410000 */
[C---:B------:R-:W-:Y:S01]  /*7f40*/  FMUL.FTZ R208, R229.reuse, R9 ;  /* 0x00000009e5d07220 */ /* 0x040fe20000410000 */
[C---:B------:R-:W-:Y:S01]  /*7f50*/  FMUL.FTZ R211, R229.reuse, R13 ;  /* 0x0000000de5d37220 */ /* 0x040fe20000410000 */
[----:B------:R0:W-:Y:S01]  /*7f60*/  STG.E.128 desc[UR6][R184.64], R16 ;  /* 0x00000010b8007986 */ /* 0x0001e2000c101d06 */
[C---:B------:R-:W-:Y:S01]  /*7f70*/  FADD.FTZ R198, -R230.reuse, R213 ;  /* 0x000000d5e6c67221 */ /* 0x040fe20000010100 */
[C---:B------:R-:W-:Y:S01]  /*7f80*/  FMUL.FTZ R8, R229.reuse, R199 ;  /* 0x000000c7e5087220 */ /* 0x040fe20000410000 */
[C---:B------:R-:W-:Y:S01]  /*7f90*/  FMUL.FTZ R9, R229.reuse, R200 ;  /* 0x000000c8e5097220 */ /* 0x040fe20000410000 */
[----:B------:R-:W-:Y:S01]  /*7fa0*/  FADD.FTZ R213, -R230, R220 ;  /* 0x000000dce6d57221 */ /* 0x000fe20000010100 */
[----:B------:R-:W-:Y:S01]  /*7fb0*/  FMUL.FTZ R7, R229, R198 ;  /* 0x000000c6e5077220 */ /* 0x000fe20000410000 */
[--C-:B------:R-:W-:Y:S01]  /*7fc0*/  IMAD.WIDE.U32 R206, R4, 0x10, R222.reuse ;  /* 0x0000001004ce7825 */ /* 0x100fe200078e00de */
[----:B------:R-:W4:Y:S03]  /*7fd0*/  LDL R220, [R1+0xb4] ;  /* 0x0000b40001dc7983 */ /* 0x000f260000100800 */
[----:B------:R-:W-:Y:S01]  /*7fe0*/  IMAD.WIDE.U32 R198, R21, 0x10, R222 ;  /* 0x0000001015c67825 */ /* 0x000fe200078e00de */
[----:B------:R-:W4:Y:S01]  /*7ff0*/  LDL R212, [R1+0xd8] ;  /* 0x0000d80001d47983 */ /* 0x000f220000100800 */
[----:B0-----:R-:W-:-:S02]  /*8000*/  F2FP.BF16.F32.PACK_AB R19, R195, R194 ;  /* 0x000000c2c313723e */ /* 0x001fc400000010ff */
[----:B-----5:R-:W-:Y:S01]  /*8010*/  FFMA.FTZ R184, R189, R160, R226 ;  /* 0x000000a0bdb87223 */ /* 0x020fe200000100e2 */
[----:B------:R-:W-:Y:S01]  /*8020*/  F2FP.BF16.F32.PACK_AB R18, R196, R193 ;  /* 0x000000c1c412723e */ /* 0x000fe200000010ff */
[----:B------:R-:W-:Y:S01]  /*8030*/  FFMA.FTZ R16, R186, R120, R60 ;  /* 0x00000078ba107223 */ /* 0x000fe2000001003c */
[----:B------:R-:W-:Y:S01]  /*8040*/  F2FP.BF16.F32.PACK_AB R17, R197, R192 ;  /* 0x000000c0c511723e */ /* 0x000fe200000010ff */
[----:B------:R-:W-:Y:S01]  /*8050*/  FFMA.FTZ R196, R187, R121, R61 ;  /* 0x00000079bbc47223 */ /* 0x000fe2000001003d */
[----:B------:R-:W5:Y:S01]  /*8060*/  LDL R226, [R1+0xa0] ;  /* 0x0000a00001e27983 */ /* 0x000f620000100800 */
[----:B------:R-:W-:Y:S01]  /*8070*/  FFMA.FTZ R192, R211, R159, R214 ;  /* 0x0000009fd3c07223 */ /* 0x000fe200000100d6 */
[----:B------:R-:W-:Y:S02]  /*8080*/  IMAD.WIDE.U32 R200, R203, 0x10, R222 ;  /* 0x00000010cbc87825 */ /* 0x000fe400078e00de */
[----:B------:R-:W-:Y:S02]  /*8090*/  F2FP.BF16.F32.PACK_AB R16, R196, R16 ;  /* 0x00000010c410723e */ /* 0x000fe400000010ff */
[----:B------:R-:W-:-:S04]  /*80a0*/  IMAD.WIDE.U32 R204, R12, 0x10, R218 ;  /* 0x000000100ccc7825 */ /* 0x000fc800078e00da */
[----:B------:R-:W-:Y:S01]  /*80b0*/  FMUL.FTZ R13, R229, R20 ;  /* 0x00000014e50d7220 */ /* 0x000fe20000410000 */
[----:B------:R-:W5:Y:S01]  /*80c0*/  LDL R214, [R1+0xd0] ;  /* 0x0000d00001d67983 */ /* 0x000f620000100800 */
[----:B------:R-:W-:Y:S01]  /*80d0*/  FFMA.FTZ R186, R208, R156, R217 ;  /* 0x0000009cd0ba7223 */ /* 0x000fe200000100d9 */
[----:B------:R-:W-:Y:S01]  /*80e0*/  FFMA.FTZ R193, R209, R157, R216 ;  /* 0x0000009dd1c17223 */ /* 0x000fe200000100d8 */
[----:B------:R-:W-:-:S04]  /*80f0*/  FFMA.FTZ R187, R210, R158, R215 ;  /* 0x0000009ed2bb7223 */ /* 0x000fc800000100d7 */
[----:B------:R-:W-:Y:S01]  /*8100*/  F2FP.BF16.F32.PACK_AB R186, R193, R186 ;  /* 0x000000bac1ba723e */ /* 0x000fe200000010ff */
[----:B------:R-:W-:-:S04]  /*8110*/  IMAD.WIDE.U32 R196, R12, 0x10, R222 ;  /* 0x000000100cc47825 */ /* 0x000fc800078e00de */
[----:B------:R-:W-:Y:S01]  /*8120*/  FMUL.FTZ R20, R229, R213 ;  /* 0x000000d5e5147220 */ /* 0x000fe20000410000 */
[----:B------:R-:W5:Y:S01]  /*8130*/  LDL R223, [R1+0xb8] ;  /* 0x0000b80001df7983 */ /* 0x000f620000100800 */
[----:B------:R-:W-:Y:S01]  /*8140*/  F2FP.BF16.F32.PACK_AB R187, R192, R187 ;  /* 0x000000bbc0bb723e */ /* 0x000fe200000010ff */
[----:B------:R-:W-:Y:S02]  /*8150*/  IMAD.WIDE.U32 R192, R21, 0x10, R218 ;  /* 0x0000001015c07825 */ /* 0x000fe400078e00da */
[----:B------:R-:W5:Y:S04]  /*8160*/  LDL R222, [R1+0xa8] ;  /* 0x0000a80001de7983 */ /* 0x000f680000100800 */
[----:B------:R-:W5:Y:S04]  /*8170*/  LDL R216, [R1+0xc8] ;  /* 0x0000c80001d87983 */ /* 0x000f680000100800 */
[----:B------:R-:W5:Y:S04]  /*8180*/  LDL R215, [R1+0xcc] ;  /* 0x0000cc0001d77983 */ /* 0x000f680000100800 */
[----:B------:R-:W5:Y:S04]  /*8190*/  LDL R213, [R1+0xd4] ;  /* 0x0000d40001d57983 */ /* 0x000f680000100800 */
[----:B------:R-:W5:Y:S04]  /*81a0*/  LDL R217, [R1+0xc4] ;  /* 0x0000c40001d97983 */ /* 0x000f680000100800 */
[----:B------:R-:W-:Y:S01]  /*81b0*/  STG.E.128 desc[UR6][R206.64], R16 ;  /* 0x00000010ce007986 */ /* 0x000fe2000c101d06 */
[----:B--2---:R-:W-:-:S03]  /*81c0*/  FFMA.FTZ R185, R191, R162, R224 ;  /* 0x000000a2bfb97223 */ /* 0x004fc600000100e0 */
[----:B------:R-:W2:Y:S01]  /*81d0*/  LDL R224, [R1+0xb0] ;  /* 0x0000b00001e07983 */ /* 0x000ea20000100800 */
[----:B---3--:R-:W-:-:S03]  /*81e0*/  FFMA.FTZ R194, R202, R163, R221 ;  /* 0x000000a3cac27223 */ /* 0x008fc600000100dd */
[----:B------:R-:W3:Y:S01]  /*81f0*/  LDL R221, [R1+0xac] ;  /* 0x0000ac0001dd7983 */ /* 0x000ee20000100800 */
[----:B----4-:R-:W-:-:S03]  /*8200*/  FFMA.FTZ R195, R190, R161, R225 ;  /* 0x000000a1bec37223 */ /* 0x010fc600000100e1 */
[----:B------:R-:W4:Y:S01]  /*8210*/  LDL R225, [R1+0xa4] ;  /* 0x0000a40001e17983 */ /* 0x000f220000100800 */
[----:B------:R-:W-:Y:S02]  /*8220*/  F2FP.BF16.F32.PACK_AB R185, R194, R185 ;  /* 0x000000b9c2b9723e */ /* 0x000fe400000010ff */
[----:B------:R-:W-:Y:S01]  /*8230*/  F2FP.BF16.F32.PACK_AB R184, R195, R184 ;  /* 0x000000b8c3b8723e */ /* 0x000fe200000010ff */
[----:B------:R-:W-:Y:S02]  /*8240*/  IMAD.WIDE.U32 R194, R203, 0x10, R218 ;  /* 0x00000010cbc27825 */ /* 0x000fe400078e00da */
[----:B------:R-:W2:Y:S04]  /*8250*/  LDL R219, [R1+0xbc] ;  /* 0x0000bc0001db7983 */ /* 0x000ea80000100800 */
[----:B------:R-:W2:Y:S04]  /*8260*/  LDL R218, [R1+0xc0] ;  /* 0x0000c00001da7983 */ /* 0x000ea80000100800 */
[----:B------:R0:W-:Y:S02]  /*8270*/  STG.E.128 desc[UR6][R204.64], R184 ;  /* 0x000000b8cc007986 */ /* 0x0001e4000c101d06 */
[----:B0-----:R-:W-:-:S02]  /*8280*/  FFMA.FTZ R186, R202, R115, R71 ;  /* 0x00000073caba7223 */ /* 0x001fc40000010047 */
[----:B------:R-:W2:Y:S01]  /*8290*/  LDL R202, [R1+0xdc] ;  /* 0x0000dc0001ca7983 */ /* 0x000ea20000100800 */
[----:B------:R-:W-:Y:S01]  /*82a0*/  FFMA.FTZ R19, R210, R110, R74 ;  /* 0x0000006ed2137223 */ /* 0x000fe2000001004a */
[----:B------:R-:W-:Y:S01]  /*82b0*/  FFMA.FTZ R16, R211, R111, R75 ;  /* 0x0000006fd3107223 */ /* 0x000fe2000001004b */
[----:B------:R-:W-:Y:S01]  /*82c0*/  FFMA.FTZ R4, R189, R112, R68 ;  /* 0x00000070bd047223 */ /* 0x000fe20000010044 */
[----:B------:R-:W-:Y:S01]  /*82d0*/  FFMA.FTZ R12, R190, R113, R69 ;  /* 0x00000071be0c7223 */ /* 0x000fe20000010045 */
[----:B------:R-:W-:Y:S01]  /*82e0*/  FFMA.FTZ R17, R191, R114, R70 ;  /* 0x00000072bf117223 */ /* 0x000fe20000010046 */
[----:B------:R-:W-:Y:S01]  /*82f0*/  FFMA.FTZ R18, R208, R108, R72 ;  /* 0x0000006cd0127223 */ /* 0x000fe20000010048 */
[----:B------:R-:W-:Y:S01]  /*8300*/  FFMA.FTZ R185, R209, R109, R73 ;  /* 0x0000006dd1b97223 */ /* 0x000fe20000010049 */
[----:B------:R-:W-:Y:S02]  /*8310*/  F2FP.BF16.F32.PACK_AB R19, R16, R19 ;  /* 0x000000131013723e */ /* 0x000fe400000010ff */
[----:B------:R-:W-:Y:S01]  /*8320*/  F2FP.BF16.F32.PACK_AB R16, R12, R4 ;  /* 0x000000040c10723e */ /* 0x000fe200000010ff */
[----:B------:R-:W-:Y:S01]  /*8330*/  FFMA.FTZ R4, R15, R100, R80 ;  /* 0x000000640f047223 */ /* 0x000fe20000010050 */
[----:B------:R-:W-:Y:S01]  /*8340*/  F2FP.BF16.F32.PACK_AB R18, R185, R18 ;  /* 0x00000012b912723e */ /* 0x000fe200000010ff */
[----:B------:R-:W-:Y:S01]  /*8350*/  FFMA.FTZ R12, R23, R102, R82 ;  /* 0x00000066170c7223 */ /* 0x000fe20000010052 */
[----:B------:R-:W-:Y:S01]  /*8360*/  F2FP.BF16.F32.PACK_AB R17, R186, R17 ;  /* 0x00000011ba11723e */ /* 0x000fe200000010ff */
[----:B------:R-:W-:Y:S01]  /*8370*/  FFMA.FTZ R191, R188, R103, R83 ;  /* 0x00000067bcbf7223 */ /* 0x000fe20000010053 */
[C---:B------:R-:W-:Y:S01]  /*8380*/  FFMA.FTZ R186, R22.reuse, R149, R220 ;  /* 0x0000009516ba7223 */ /* 0x040fe200000100dc */
[----:B------:R-:W-:-:S03]  /*8390*/  FFMA.FTZ R22, R22, R101, R81 ;  /* 0x0000006516167223 */ /* 0x000fc60000010051 */
[----:B------:R-:W-:Y:S01]  /*83a0*/  F2FP.BF16.F32.PACK_AB R191, R191, R12 ;  /* 0x0000000cbfbf723e */ /* 0x000fe200000010ff */
[----:B-----5:R-:W-:Y:S01]  /*83b0*/  FFMA.FTZ R21, R10, R152, R226 ;  /* 0x000000980a157223 */ /* 0x020fe200000100e2 */
[----:B------:R-:W-:Y:S01]  /*83c0*/  F2FP.BF16.F32.PACK_AB R190, R22, R4 ;  /* 0x0000000416be723e */ /* 0x000fe200000010ff */
[----:B------:R-:W-:Y:S01]  /*83d0*/  FFMA.FTZ R22, R13, R106, R78 ;  /* 0x0000006a0d167223 */ /* 0x000fe2000001004e */
[----:B------:R-:W-:Y:S01]  /*83e0*/  FFMA.FTZ R4, R10, R104, R76 ;  /* 0x000000680a047223 */ /* 0x000fe2000001004c */
[----:B------:R-:W-:Y:S01]  /*83f0*/  FFMA.FTZ R12, R11, R105, R77 ;  /* 0x000000690b0c7223 */ /* 0x000fe2000001004d */
[----:B------:R-:W-:Y:S01]  /*8400*/  FFMA.FTZ R10, R7, R140, R214 ;  /* 0x0000008c070a7223 */ /* 0x000fe200000100d6 */
[----:B------:R-:W-:Y:S01]  /*8410*/  FFMA.FTZ R185, R13, R154, R222 ;  /* 0x0000009a0db97223 */ /* 0x000fe200000100de */
[C---:B------:R-:W-:Y:S01]  /*8420*/  FFMA.FTZ R13, R3.reuse, R146, R216 ;  /* 0x00000092030d7223 */ /* 0x040fe200000100d8 */
[----:B------:R-:W-:Y:S01]  /*8430*/  FFMA.FTZ R3, R3, R98, R86 ;  /* 0x0000006203037223 */ /* 0x000fe20000010056 */
[----:B------:R-:W-:Y:S01]  /*8440*/  FFMA.FTZ R7, R7, R92, R88 ;  /* 0x0000005c07077223 */ /* 0x000fe20000010058 */
[----:B------:R0:W-:Y:S01]  /*8450*/  STG.E.128 desc[UR6][R196.64], R16 ;  /* 0x00000010c4007986 */ /* 0x0001e2000c101d06 */
[----:B------:R-:W-:Y:S01]  /*8460*/  UPLOP3.LUT UP1, UPT, UPT, UPT, UP1, 0x40, 0x4 ;  /* 0x000000000004789c */ /* 0x000fe20003f2e810 */
[----:B---3--:R-:W-:Y:S01]  /*8470*/  FFMA.FTZ R187, R14, R155, R221 ;  /* 0x0000009b0ebb7223 */ /* 0x008fe200000100dd */
[----:B----4-:R-:W-:-:S05]  /*8480*/  FFMA.FTZ R184, R11, R153, R225 ;  /* 0x000000990bb87223 */ /* 0x010fca00000100e1 */
[----:B------:R-:W-:Y:S01]  /*8490*/  F2FP.BF16.F32.PACK_AB R184, R184, R21 ;  /* 0x00000015b8b8723e */ /* 0x000fe200000010ff */
[----:B--2---:R-:W-:Y:S01]  /*84a0*/  FFMA.FTZ R21, R15, R148, R224 ;  /* 0x000000940f157223 */ /* 0x004fe200000100e0 */
[----:B------:R-:W-:Y:S01]  /*84b0*/  FFMA.FTZ R15, R23, R150, R223 ;  /* 0x00000096170f7223 */ /* 0x000fe200000100df */
[----:B------:R-:W-:Y:S01]  /*84c0*/  FFMA.FTZ R23, R188, R151, R219 ;  /* 0x00000097bc177223 */ /* 0x000fe200000100db */
[----:B------:R-:W-:Y:S01]  /*84d0*/  F2FP.BF16.F32.PACK_AB R185, R187, R185 ;  /* 0x000000b9bbb9723e */ /* 0x000fe200000010ff */
[----:B------:R-:W-:-:S03]  /*84e0*/  FFMA.FTZ R11, R8, R141, R213 ;  /* 0x0000008d080b7223 */ /* 0x000fc600000100d5 */
[----:B------:R-:W-:Y:S01]  /*84f0*/  F2FP.BF16.F32.PACK_AB R187, R23, R15 ;  /* 0x0000000f17bb723e */ /* 0x000fe200000010ff */
[----:B------:R-:W-:Y:S01]  /*8500*/  FFMA.FTZ R23, R14, R107, R79 ;  /* 0x0000006b0e177223 */ /* 0x000fe2000001004f */
[----:B------:R-:W-:-:S05]  /*8510*/  FFMA.FTZ R14, R5, R147, R215 ;  /* 0x00000093050e7223 */ /* 0x000fca00000100d7 */
[----:B------:R-:W-:Y:S02]  /*8520*/  F2FP.BF16.F32.PACK_AB R13, R14, R13 ;  /* 0x0000000d0e0d723e */ /* 0x000fe400000010ff */
[----:B------:R-:W-:Y:S02]  /*8530*/  F2FP.BF16.F32.PACK_AB R14, R11, R10 ;  /* 0x0000000a0b0e723e */ /* 0x000fe400000010ff */
[----:B------:R-:W1:Y:S01]  /*8540*/  LDC.64 R10, c[0x0][0x380] ;  /* 0x0000e000ff0a7b82 */ /* 0x000e620000000a00 */
[----:B------:R-:W-:Y:S01]  /*8550*/  F2FP.BF16.F32.PACK_AB R186, R186, R21 ;  /* 0x00000015baba723e */ /* 0x000fe200000010ff */
[----:B------:R-:W-:Y:S01]  /*8560*/  FFMA.FTZ R15, R0, R144, R218 ;  /* 0x00000090000f7223 */ /* 0x000fe200000100da */
[----:B------:R-:W-:Y:S01]  /*8570*/  FFMA.FTZ R21, R2, R145, R217 ;  /* 0x0000009102157223 */ /* 0x000fe200000100d9 */
[----:B------:R-:W-:Y:S01]  /*8580*/  F2FP.BF16.F32.PACK_AB R188, R12, R4 ;  /* 0x000000040cbc723e */ /* 0x000fe200000010ff */
[----:B------:R-:W-:Y:S01]  /*8590*/  FFMA.FTZ R4, R9, R142, R212 ;  /* 0x0000008e09047223 */ /* 0x000fe200000100d4 */
[----:B------:R-:W-:-:S02]  /*85a0*/  F2FP.BF16.F32.PACK_AB R189, R23, R22 ;  /* 0x0000001617bd723e */ /* 0x000fc400000010ff */
[----:B------:R-:W-:Y:S01]  /*85b0*/  F2FP.BF16.F32.PACK_AB R12, R21, R15 ;  /* 0x0000000f150c723e */ /* 0x000fe200000010ff */
[----:B------:R-:W-:Y:S01]  /*85c0*/  FFMA.FTZ R0, R0, R96, R84 ;  /* 0x0000006000007223 */ /* 0x000fe20000010054 */
[C---:B------:R-:W-:Y:S01]  /*85d0*/  FFMA.FTZ R15, R20.reuse, R143, R202 ;  /* 0x0000008f140f7223 */ /* 0x040fe200000100ca */
[----:B------:R-:W-:Y:S01]  /*85e0*/  FFMA.FTZ R9, R9, R94, R90 ;  /* 0x0000005e09097223 */ /* 0x000fe2000001005a */
[----:B------:R-:W-:Y:S01]  /*85f0*/  FFMA.FTZ R23, R20, R95, R91 ;  /* 0x0000005f14177223 */ /* 0x000fe2000001005b */
[----:B------:R-:W-:Y:S01]  /*8600*/  FFMA.FTZ R8, R8, R93, R89 ;  /* 0x0000005d08087223 */ /* 0x000fe20000010059 */
[----:B------:R-:W-:Y:S01]  /*8610*/  FFMA.FTZ R5, R5, R99, R87 ;  /* 0x0000006305057223 */ /* 0x000fe20000010057 */
[----:B------:R-:W-:Y:S01]  /*8620*/  FFMA.FTZ R2, R2, R97, R85 ;  /* 0x0000006102027223 */ /* 0x000fe20000010055 */
[----:B------:R-:W-:Y:S02]  /*8630*/  F2FP.BF16.F32.PACK_AB R15, R15, R4 ;  /* 0x000000040f0f723e */ /* 0x000fe400000010ff */
[----:B------:R-:W-:-:S02]  /*8640*/  F2FP.BF16.F32.PACK_AB R23, R23, R9 ;  /* 0x000000091717723e */ /* 0x000fc400000010ff */
[----:B------:R-:W-:Y:S02]  /*8650*/  F2FP.BF16.F32.PACK_AB R22, R8, R7 ;  /* 0x000000070816723e */ /* 0x000fe400000010ff */
[----:B------:R-:W-:Y:S02]  /*8660*/  F2FP.BF16.F32.PACK_AB R21, R5, R3 ;  /* 0x000000030515723e */ /* 0x000fe400000010ff */
[----:B------:R-:W-:Y:S01]  /*8670*/  F2FP.BF16.F32.PACK_AB R20, R2, R0 ;  /* 0x000000000214723e */ /* 0x000fe200000010ff */
[----:B------:R0:W-:Y:S01]  /*8680*/  STG.E.128 desc[UR6][R192.64], R184 ;  /* 0x000000b8c0007986 */ /* 0x0001e2000c101d06 */
[----:B-1----:R-:W-:-:S03]  /*8690*/  IADD3 R6, PT, PT, R6, R10, RZ ;  /* 0x0000000a06067210 */ /* 0x002fc60007ffe0ff */
[----:B------:R0:W-:Y:S04]  /*86a0*/  STG.E.128 desc[UR6][R198.64], R188 ;  /* 0x000000bcc6007986 */ /* 0x0001e8000c101d06 */
[----:B------:R0:W-:Y:S04]  /*86b0*/  STG.E.128 desc[UR6][R194.64], R12 ;  /* 0x0000000cc2007986 */ /* 0x0001e8000c101d06 */
[----:B------:R0:W-:Y:S01]  /*86c0*/  STG.E.128 desc[UR6][R200.64], R20 ;  /* 0x00000014c8007986 */ /* 0x0001e2000c101d06 */
[----:B------:R-:W-:-:S13]  /*86d0*/  ISETP.GE.AND P2, PT, R6, R11, PT ;  /* 0x0000000b0600720c */ /* 0x000fda0003f46270 */
[----:B------:R-:W-:Y:S05]  /*86e0*/  @!P2 BRA `(.L_x_6223) ;  /* 0xffffff900070a947 */ /* 0x000fea000383ffff */
[----:B------:R-:W-:Y:S05]  /*86f0*/  EXIT ;  /* 0x000000000000794d */ /* 0x000fea0003800000 */
.L_x_6224:
        /* <DEDUP_REMOVED lines=16> */
.L_x_27861:


//--------------------- .text._ZN10layer_norm31ln_parallel_residual_fwd_kernelINS_13Kernel_traitsIf13__nv_bfloat16S2_S2_fjLj7168ELj1ELj1ELj4ELj16ENS_18Kernel_traits_baseILj7168EfS2_S2_S2_fjLj128EEEEELb0ELb1ELb0EEEvNS_9FwdParamsE --------------------------
	.section	.text._ZN10layer_norm31ln_parallel_residual_fwd_kernelINS_13Kernel_traitsIf13__nv_bfloat16S2_S2_fjLj7168ELj1ELj1ELj4ELj16ENS_18Kernel_traits_baseILj7168EfS2_S2_S2_fjLj128EEEEELb0ELb1ELb0EEEvNS_9FwdParamsE,"ax",@progbits
	.align	128
        .global         _ZN10layer_norm31ln_parallel_residual_fwd_kernelINS_13Kernel_traitsIf13__nv_bfloat16S2_S2_fjLj7168ELj1ELj1ELj4ELj16ENS_18Kernel_traits_baseILj7168EfS2_S2_S2_fjLj128EEEEELb0ELb1ELb0EEEvNS_9FwdParamsE
        .type           _ZN10layer_norm31ln_parallel_residual_fwd_kernelINS_13Kernel_traitsIf13__nv_bfloat16S2_S2_fjLj7168ELj1ELj1ELj4ELj16ENS_18Kernel_traits_baseILj7168EfS2_S2_S2_fjLj128EEEEELb0ELb1ELb0EEEvNS_9FwdParamsE,@function
        .size           _ZN10layer_norm31ln_parallel_residual_fwd_kernelINS_13Kernel_traitsIf13__nv_bfloat16S2_S2_fjLj7168ELj1ELj1ELj4ELj16ENS_18Kernel_traits_baseILj7168EfS2_S2_S2_fjLj128EEEEELb0ELb1ELb0EEEvNS_9FwdParamsE,(.L_x_27862 - _ZN10layer_norm31ln_parallel_residual_fwd_kernelINS_13Kernel_traitsIf13__nv_bfloat16S2_S2_fjLj7168ELj1ELj1ELj4ELj16ENS_18Kernel_traits_baseILj7168EfS2_S2_S2_fjLj128EEEEELb0ELb1ELb0EEEvNS_9FwdParamsE)
        .other          _ZN10layer_norm31ln_parallel_residual_fwd_kernelINS_13Kernel_traitsIf13__nv_bfloat16S2_S2_fjLj7168ELj1ELj1ELj4ELj16ENS_18Kernel_traits_baseILj7168EfS2_S2_S2_fjLj128EEEEELb0ELb1ELb0EEEvNS_9FwdParamsE,@"STO_CUDA_ENTRY STV_DEFAULT"
_ZN10layer_norm31ln_parallel_residual_fwd_kernelINS_13Kernel_traitsIf13__nv_bfloat16S2_S2_fjLj7168ELj1ELj1ELj4ELj16ENS_18Kernel_traits_baseILj7168EfS2_S2_S2_fjLj128EEEEELb0ELb1ELb0EEEvNS_9FwdParamsE:
.text._ZN10layer_norm31ln_parallel_residual_fwd_kernelINS_13Kernel_traitsIf13__nv_bfloat16S2_S2_fjLj7168ELj1ELj1ELj4ELj16ENS_18Kernel_traits_baseILj7168EfS2_S2_S2_fjLj128EEEEELb0ELb1ELb0EEEvNS_9FwdParamsE:
        /* <DEDUP_REMOVED lines=32> */
[----:B------:R-:W-:Y:S01]  /*0200*/  @P0 LOP3.LUT R31, R31, 0x80, RZ, 0xfc, !PT ;  /* 0x000000801f1f0812 */ /* 0x000fe200078efcff */
[----:B------:R0:W5:Y:S04]  /*0210*/  @P0 LDG.E.128 R156, desc[UR6][R4.64+0x10] ;  /* 0x00001006049c0981 */ /* 0x000168000c1e1d00 */
[----:B------:R0:W5:Y:S01]  /*0220*/  @P0 LD.E.128 R152, desc[UR6][R6.64] ;  /* 0x0000000606980980 */ /* 0x000162000c101d00 */
[----:B------:R-:W1:Y:S08]  /*0230*/  @P2 LDC.64 R14, c[0x0][0x438] ;  /* 0x00010e00ff0e2b82 */ /* 0x000e700000000a00 */
[----:B------:R-:W0:Y:S08]  /*0240*/  @P3 LDC.64 R16, c[0x0][0x3d0] ;  /* 0x0000f400ff103b82 */ /* 0x000e300000000a00 */
[----:B------:R-:W0:Y:S01]  /*0250*/  @P3 LDC.64 R18, c[0x0][0x438] ;  /* 0x00010e00ff123b82 */ /* 0x000e220000000a00 */
[C---:B--2---:R-:W-:Y:S01]  /*0260*/  @P1 IMAD.WIDE.U32 R8, R31.reuse, 0x20, R8 ;  /* 0x000000201f081825 */ /* 0x044fe200078e0008 */
[----:B------:R2:W5:Y:S06]  /*0270*/  @P0 LD.E.128 R148, desc[UR6][R6.64+0x10] ;  /* 0x0000100606940980 */ /* 0x00056c000c101d00 */
[----:B------:R-:W2:Y:S01]  /*0280*/  @P4 LDC.64 R20, c[0x0][0x3d0] ;  /* 0x0000f400ff144b82 */ /* 0x000ea20000000a00 */
[----:B---3--:R-:W-:-:S07]  /*0290*/  @P1 IMAD.WIDE.U32 R10, R31, 0x20, R10 ;  /* 0x000000201f0a1825 */ /* 0x008fce00078e000a */
[----:B------:R-:W3:Y:S01]  /*02a0*/  @P4 LDC.64 R22, c[0x0][0x438] ;  /* 0x00010e00ff164b82 */ /* 0x000ee20000000a00 */
[----:B------:R-:W-:Y:S01]  /*02b0*/  @P1 IADD3 R31, PT, PT, R31, 0x80, RZ ;  /* 0x000000801f1f1810 */ /* 0x000fe20007ffe0ff */
[----:B------:R0:W5:Y:S06]  /*02c0*/  @P1 LDG.E.128 R144, desc[UR6][R8.64] ;  /* 0x0000000608901981 */ /* 0x00016c000c1e1d00 */
[----:B------:R-:W3:Y:S01]  /*02d0*/  @P5 LDC.64 R24, c[0x0][0x3d0] ;  /* 0x0000f400ff185b82 */ /* 0x000ee20000000a00 */
[C---:B----4-:R-:W-:Y:S01]  /*02e0*/  @P2 IMAD.WIDE.U32 R12, R31.reuse, 0x20, R12 ;  /* 0x000000201f0c2825 */ /* 0x050fe200078e000c */
[----:B------:R4:W5:Y:S06]  /*02f0*/  @P1 LDG.E.128 R140, desc[UR6][R8.64+0x10] ;  /* 0x00001006088c1981 */ /* 0x00096c000c1e1d00 */
[----:B------:R-:W4:Y:S01]  /*0300*/  @P5 LDC.64 R26, c[0x0][0x438] ;  /* 0x00010e00ff1a5b82 */ /* 0x000f220000000a00 */
[C---:B-1----:R-:W-:Y:S01]  /*0310*/  @P2 IMAD.WIDE.U32 R14, R31.reuse, 0x20, R14 ;  /* 0x000000201f0e2825 */ /* 0x042fe200078e000e */
[----:B------:R1:W5:Y:S03]  /*0320*/  @P2 LDG.E.128 R128, desc[UR6][R12.64] ;  /* 0x000000060c802981 */ /* 0x000366000c1e1d00 */
[----:B------:R-:W-:Y:S01]  /*0330*/  @P2 VIADD R31, R31, 0x80 ;  /* 0x000000801f1f2836 */ /* 0x000fe20000000000 */
[----:B------:R1:W5:Y:S03]  /*0340*/  @P2 LDG.E.128 R124, desc[UR6][R12.64+0x10] ;  /* 0x000010060c7c2981 */ /* 0x000366000c1e1d00 */
[C---:B0-----:R-:W-:Y:S01]  /*0350*/  @P3 IMAD.WIDE.U32 R16, R31.reuse, 0x20, R16 ;  /* 0x000000201f103825 */ /* 0x041fe200078e0010 */
[----:B------:R1:W5:Y:S03]  /*0360*/  @P2 LD.E.128 R120, desc[UR6][R14.64] ;  /* 0x000000060e782980 */ /* 0x000366000c101d00 */
[C---:B------:R-:W-:Y:S01]  /*0370*/  @P3 IMAD.WIDE.U32 R18, R31.reuse, 0x20, R18 ;  /* 0x000000201f123825 */ /* 0x040fe200078e0012 */
[----:B------:R-:W-:Y:S01]  /*0380*/  @P3 IADD3 R31, PT, PT, R31, 0x80, RZ ;  /* 0x000000801f1f3810 */ /* 0x000fe20007ffe0ff */
[----:B------:R1:W5:Y:S04]  /*0390*/  @P2 LD.E.128 R116, desc[UR6][R14.64+0x10] ;  /* 0x000010060e742980 */ /* 0x000368000c101d00 */
[C---:B--2---:R-:W-:Y:S01]  /*03a0*/  @P4 IMAD.WIDE.U32 R20, R31.reuse, 0x20, R20 ;  /* 0x000000201f144825 */ /* 0x044fe200078e0014 */
[----:B------:R1:W5:Y:S03]  /*03b0*/  @P3 LDG.E.128 R112, desc[UR6][R16.64] ;  /* 0x0000000610703981 */ /* 0x000366000c1e1d00 */
[C---:B---3--:R-:W-:Y:S01]  /*03c0*/  @P4 IMAD.WIDE.U32 R22, R31.reuse, 0x20, R22 ;  /* 0x000000201f164825 */ /* 0x048fe200078e0016 */
[----:B------:R-:W-:Y:S01]  /*03d0*/  @P4 IADD3 R31, PT, PT, R31, 0x80, RZ ;  /* 0x000000801f1f4810 */ /* 0x000fe20007ffe0ff */
[----:B------:R1:W5:Y:S04]  /*03e0*/  @P3 LDG.E.128 R108, desc[UR6][R16.64+0x10] ;  /* 0x00001006106c3981 */ /* 0x000368000c1e1d00 */
[C---:B------:R-:W-:Y:S01]  /*03f0*/  @P5 IMAD.WIDE.U32 R24, R31.reuse, 0x20, R24 ;  /* 0x000000201f185825 */ /* 0x040fe200078e0018 */
[----:B------:R1:W5:Y:S03]  /*0400*/  @P3 LD.E.128 R104, desc[UR6][R18.64] ;  /* 0x0000000612683980 */ /* 0x000366000c101d00 */
[C---:B----4-:R-:W-:Y:S01]  /*0410*/  @P5 IMAD.WIDE.U32 R26, R31.reuse, 0x20, R26 ;  /* 0x000000201f1a5825 */ /* 0x050fe200078e001a */
[----:B------:R1:W5:Y:S04]  /*0420*/  @P3 LD.E.128 R100, desc[UR6][R18.64+0x10] ;  /* 0x0000100612643980 */ /* 0x000368000c101d00 */
[----:B------:R1:W5:Y:S04]  /*0430*/  @P4 LDG.E.128 R96, desc[UR6][R20.64] ;  /* 0x0000000614604981 */ /* 0x000368000c1e1d00 */
[----:B------:R1:W5:Y:S04]  /*0440*/  @P4 LDG.E.128 R92, desc[UR6][R20.64+0x10] ;  /* 0x00001006145c4981 */ /* 0x000368000c1e1d00 */
[----:B------:R1:W5:Y:S04]  /*0450*/  @P4 LD.E.128 R88, desc[UR6][R22.64] ;  /* 0x0000000616584980 */ /* 0x000368000c101d00 */
[----:B------:R1:W5:Y:S04]  /*0460*/  @P4 LD.E.128 R84, desc[UR6][R22.64+0x10] ;  /* 0x0000100616544980 */ /* 0x000368000c101d00 */
[----:B------:R1:W5:Y:S04]  /*0470*/  @P5 LDG.E.128 R80, desc[UR6][R24.64] ;  /* 0x0000000618505981 */ /* 0x000368000c1e1d00 */
[----:B------:R1:W5:Y:S04]  /*0480*/  @P5 LDG.E.128 R76, desc[UR6][R24.64+0x10] ;  /* 0x00001006184c5981 */ /* 0x000368000c1e1d00 */
[----:B------:R1:W5:Y:S04]  /*0490*/  @P5 LD.E.128 R72, desc[UR6][R26.64] ;  /* 0x000000061a485980 */ /* 0x000368000c101d00 */
[----:B------:R1:W5:Y:S04]  /*04a0*/  @P5 LD.E.128 R68, desc[UR6][R26.64+0x10] ;  /* 0x000010061a445980 */ /* 0x000368000c101d00 */
[----:B------:R1:W5:Y:S04]  /*04b0*/  @P1 LD.E.128 R136, desc[UR6][R10.64] ;  /* 0x000000060a881980 */ /* 0x000368000c101d00 */
[----:B------:R1:W5:Y:S01]  /*04c0*/  @P1 LD.E.128 R132, desc[UR6][R10.64+0x10] ;  /* 0x000010060a841980 */ /* 0x000362000c101d00 */
[----:B------:R-:W-:Y:S01]  /*04d0*/  ISETP.GE.U32.AND P1, PT, R2, 0x380, PT ;  /* 0x000003800200780c */ /* 0x000fe20003f26070 */
[----:B------:R-:W-:-:S12]  /*04e0*/  @P5 VIADD R31, R31, 0x80 ;  /* 0x000000801f1f5836 */ /* 0x000fd80000000000 */
[----:B-1----:R-:W-:Y:S05]  /*04f0*/  @!P1 BRA `(.L_x_6227) ;  /* 0x0000000400389947 */ /* 0x002fea0003800000 */
[----:B------:R-:W0:Y:S08]  /*0500*/  LDC.64 R4, c[0x0][0x3d0] ;  /* 0x0000f400ff047b82 */ /* 0x000e300000000a00 */
[----:B------:R-:W1:Y:S01]  /*0510*/  LDC.64 R6, c[0x0][0x438] ;  /* 0x00010e00ff067b82 */ /* 0x000e620000000a00 */
[----:B0-----:R-:W-:-:S05]  /*0520*/  IMAD.WIDE.U32 R4, R31, 0x20, R4 ;  /* 0x000000201f047825 */ /* 0x001fca00078e0004 */
[----:B------:R0:W5:Y:S01]  /*0530*/  LDG.E.128 R64, desc[UR6][R4.64] ;  /* 0x0000000604407981 */ /* 0x000162000c1e1d00 */
[----:B-1----:R-:W-:-:S03]  /*0540*/  IMAD.WIDE.U32 R6, R31, 0x20, R6 ;  /* 0x000000201f067825 */ /* 0x002fc600078e0006 */
[----:B------:R0:W5:Y:S04]  /*0550*/  LDG.E.128 R60, desc[UR6][R4.64+0x10] ;  /* 0x00001006043c7981 */ /* 0x000168000c1e1d00 */
[----:B------:R0:W5:Y:S04]  /*0560*/  LD.E.128 R56, desc[UR6][R6.64] ;  /* 0x0000000606387980 */ /* 0x000168000c101d00 */
[----:B------:R0:W5:Y:S01]  /*0570*/  LD.E.128 R52, desc[UR6][R6.64+0x10] ;  /* 0x0000100606347980 */ /* 0x000162000c101d00 */
[----:B------:R-:W-:Y:S05]  /*0580*/  BRA `(.L_x_6227) ;  /* 0x0000000400147947 */ /* 0x000fea0003800000 */
.L_x_6226:
[C---:B------:R-:W-:Y:S02]  /*0590*/  ISETP.GE.U32.AND P0, PT, R2.reuse, 0x80, PT ;  /* 0x000000800200780c */ /* 0x040fe40003f06070 */
[C---:B------:R-:W-:Y:S02]  /*05a0*/  ISETP.GE.U32.AND P1, PT, R2.reuse, 0x100, PT ;  /* 0x000001000200780c */ /* 0x040fe40003f26070 */
[C---:B------:R-:W-:Y:S02]  /*05b0*/  ISETP.GE.U32.AND P2, PT, R2.reuse, 0x180, PT ;  /* 0x000001800200780c */ /* 0x040fe40003f46070 */
[C---:B------:R-:W-:Y:S02]  /*05c0*/  ISETP.GE.U32.AND P3, PT, R2.reuse, 0x200, PT ;  /* 0x000002000200780c */ /* 0x040fe40003f66070 */
[C---:B------:R-:W-:Y:S02]  /*05d0*/  ISETP.GE.U32.AND P4, PT, R2.reuse, 0x280, PT ;  /* 0x000002800200780c */ /* 0x040fe40003f86070 */
[----:B------:R-:W-:-:S02]  /*05e0*/  ISETP.GE.U32.AND P5, PT, R2, 0x300, PT ;  /* 0x000003000200780c */ /* 0x000fc40003fa6070 */
[----:B------:R-:W-:Y:S01]  /*05f0*/  ISETP.GE.U32.AND P6, PT, R2, 0x380, PT ;  /* 0x000003800200780c */ /* 0x000fe20003fc6070 */
        /* <DEDUP_REMOVED lines=9> */
[----:B------:R-:W-:Y:S01]  /*0690*/  @P1 IADD3 R31, PT, PT, R31, 0x80, RZ ;  /* 0x000000801f1f1810 */ /* 0x000fe20007ffe0ff */
[----:B------:R0:W5:Y:S04]  /*06a0*/  @P0 LDG.E.128 R156, desc[UR6][R6.64+0x10] ;  /* 0x00001006069c0981 */ /* 0x000168000c1e1d00 */
[----:B------:R0:W5:Y:S01]  /*06b0*/  @P1 LDG.E.128 R144, desc[UR6][R8.64] ;  /* 0x0000000608901981 */ /* 0x000162000c1e1d00 */
[----:B------:R-:W1:Y:S01]  /*06c0*/  @P5 LDC.64 R4, c[0x0][0x3d0] ;  /* 0x0000f400ff045b82 */ /* 0x000e620000000a00 */
[C---:B--2---:R-:W-:Y:S01]  /*06d0*/  @P2 IMAD.WIDE.U32 R10, R31.reuse, 0x20, R10 ;  /* 0x000000201f0a2825 */ /* 0x044fe200078e000a */
[----:B------:R-:W-:Y:S01]  /*06e0*/  @P2 IADD3 R31, PT, PT, R31, 0x80, RZ ;  /* 0x000000801f1f2810 */ /* 0x000fe20007ffe0ff */
[----:B------:R0:W5:Y:S04]  /*06f0*/  @P1 LDG.E.128 R140, desc[UR6][R8.64+0x10] ;  /* 0x00001006088c1981 */ /* 0x000168000c1e1d00 */
[----:B------:R0:W5:Y:S01]  /*0700*/  @P2 LDG.E.128 R128, desc[UR6][R10.64] ;  /* 0x000000060a802981 */ /* 0x000162000c1e1d00 */
[----:B------:R-:W2:Y:S01]  /*0710*/  @P6 LDC.64 R18, c[0x0][0x3d0] ;  /* 0x0000f400ff126b82 */ /* 0x000ea20000000a00 */
[----:B---3--:R-:W-:-:S02]  /*0720*/  @P3 IMAD.WIDE.U32 R12, R31, 0x20, R12 ;  /* 0x000000201f0c3825 */ /* 0x008fc400078e000c */
[----:B------:R0:W5:Y:S02]  /*0730*/  @P2 LDG.E.128 R124, desc[UR6][R10.64+0x10] ;  /* 0x000010060a7c2981 */ /* 0x000164000c1e1d00 */
[----:B------:R-:W-:Y:S02]  /*0740*/  @P3 VIADD R31, R31, 0x80 ;  /* 0x000000801f1f3836 */ /* 0x000fe40000000000 */
[----:B------:R0:W5:Y:S02]  /*0750*/  @P3 LDG.E.128 R112, desc[UR6][R12.64] ;  /* 0x000000060c703981 */ /* 0x000164000c1e1d00 */
[C---:B----4-:R-:W-:Y:S01]  /*0760*/  @P4 IMAD.WIDE.U32 R14, R31.reuse, 0x20, R14 ;  /* 0x000000201f0e4825 */ /* 0x050fe200078e000e */
[----:B------:R-:W-:Y:S01]  /*0770*/  @P4 IADD3 R31, PT, PT, R31, 0x80, RZ ;  /* 0x000000801f1f4810 */ /* 0x000fe20007ffe0ff */
[----:B------:R0:W5:Y:S04]  /*0780*/  @P3 LDG.E.128 R108, desc[UR6][R12.64+0x10] ;  /* 0x000010060c6c3981 */ /* 0x000168000c1e1d00 */
[----:B------:R0:W5:Y:S01]  /*0790*/  @P4 LDG.E.128 R96, desc[UR6][R14.64] ;  /* 0x000000060e604981 */ /* 0x000162000c1e1d00 */
[C---:B-1----:R-:W-:Y:S01]  /*07a0*/  @P5 IMAD.WIDE.U32 R16, R31.reuse, 0x20, R4 ;  /* 0x000000201f105825 */ /* 0x042fe200078e0004 */
[----:B------:R-:W-:-:S02]  /*07b0*/  @P5 IADD3 R31, PT, PT, R31, 0x80, RZ ;  /* 0x000000801f1f5810 */ /* 0x000fc40007ffe0ff */
[----:B------:R0:W5:Y:S04]  /*07c0*/  @P4 LDG.E.128 R92, desc[UR6][R14.64+0x10] ;  /* 0x000010060e5c4981 */ /* 0x000168000c1e1d00 */
[----:B------:R0:W5:Y:S01]  /*07d0*/  @P5 LDG.E.128 R80, desc[UR6][R16.64] ;  /* 0x0000000610505981 */ /* 0x000162000c1e1d00 */
[----:B--2---:R-:W-:-:S03]  /*07e0*/  @P6 IMAD.WIDE.U32 R4, R31, 0x20, R18 ;  /* 0x000000201f046825 */ /* 0x004fc600078e0012 */
[----:B------:R0:W5:Y:S04]  /*07f0*/  @P5 LDG.E.128 R76, desc[UR6][R16.64+0x10] ;  /* 0x00001006104c5981 */ /* 0x000168000c1e1d00 */
[----:B------:R0:W5:Y:S04]  /*0800*/  @P6 LDG.E.128 R64, desc[UR6][R4.64] ;  /* 0x0000000604406981 */ /* 0x000168000c1e1d00 */
[----:B------:R0:W5:Y:S01]  /*0810*/  @P6 LDG.E.128 R60, desc[UR6][R4.64+0x10] ;  /* 0x00001006043c6981 */ /* 0x000162000c1e1d00 */
        /* <DEDUP_REMOVED lines=24> */
[----:B------:R-:W-:Y:S02]  /*09a0*/  @P6 CS2R R54, SRZ ;  /* 0x0000000000366805 */ /* 0x000fe4000001ff00 */
[----:B------:R-:W-:-:S02]  /*09b0*/  @P6 CS2R R52, SRZ ;  /* 0x0000000000346805 */ /* 0x000fc4000001ff00 */
[----:B------:R-:W-:Y:S02]  /*09c0*/  @P6 CS2R R58, SRZ ;  /* 0x00000000003a6805 */ /* 0x000fe4000001ff00 */
[----:B0-----:R-:W-:-:S07]  /*09d0*/  @P6 CS2R R56, SRZ ;  /* 0x0000000000386805 */ /* 0x001fce000001ff00 */
.L_x_6227:
[----:B------:R-:W-:Y:S05]  /*09e0*/  BSYNC.RECONVERGENT B0 ;  /* 0x0000000000007941 */ /* 0x000fea0003800200 */
.L_x_6225:
[----:B------:R-:W1:Y:S02]  /*09f0*/  LDCU UR4, c[0x0][0x384] ;  /* 0x00007080ff0477ac */ /* 0x000e640008000800 */
[----:B-1----:R-:W-:-:S13]  /*0a00*/  ISETP.GE.AND P1, PT, R0, UR4, PT ;  /* 0x0000000400007c0c */ /* 0x002fda000bf26270 */
[----:B------:R-:W-:Y:S05]  /*0a10*/  @P1 EXIT ;  /* 0x000000000000194d */ /* 0x000fea0003800000 */
[----:B------:R-:W-:Y:S01]  /*0a20*/  SHF.R.S32.HI R29, RZ, 0x3, R29 ;  /* 0x00000003ff1d7819 */ /* 0x000fe2000001141d */
[----:B0-----:R-:W0:Y:S01]  /*0a30*/  LDC.64 R6, c[0x0][0x398] ;  /* 0x0000e600ff067b82 */ /* 0x001e220000000a00 */
[----:B------:R-:W0:Y:S02]  /*0a40*/  LDCU.64 UR4, c[0x0][0x3a0] ;  /* 0x00007400ff0477ac */ /* 0x000e240008000a00 */
[C---:B------:R-:W-:Y:S01]  /*0a50*/  LOP3.LUT R4, R29.reuse, 0x7f, RZ, 0xc0, !PT ;  /* 0x0000007f1d047812 */ /* 0x040fe200078ec0ff */
[----:B------:R-:W-:Y:S01]  /*0a60*/  IMAD.SHL.U32 R29, R29, 0x2, RZ ;  /* 0x000000021d1d7824 */ /* 0x000fe200078e00ff */
[----:B------:R-:W1:Y:S02]  /*0a70*/  LDCU UR10, c[0x0][0x388] ;  /* 0x00007100ff0a77ac */ /* 0x000e640008000800 */
        /* <DEDUP_REMOVED lines=17> */
.L_x_6288:
[----:B------:R-:W-:Y:S01]  /*0b90*/  IMAD R34, R0, UR10, RZ ;  /* 0x0000000a00227c24 */ /* 0x000fe2000f8e02ff */
[----:B------:R-:W-:Y:S04]  /*0ba0*/  BSSY.RECONVERGENT B0, `(.L_x_6228) ;  /* 0x00000a9000007945 */ /* 0x000fe80003800200 */
[----:B------:R-:W-:-:S04]  /*0bb0*/  SHF.R.S32.HI R165, RZ, 0x1f, R34 ;  /* 0x0000001fffa57819 */ /* 0x000fc80000011422 */
[----:B------:R-:W-:-:S04]  /*0bc0*/  LEA.HI R165, R165, R34, RZ, 0x3 ;  /* 0x00000022a5a57211 */ /* 0x000fc800078f18ff */
        /* <DEDUP_REMOVED lines=18> */
[----:B-----5:R-:W-:Y:S01]  /*0cf0*/  PRMT R5, R32, 0x7632, R5 ;  /* 0x0000763220057816 */ /* 0x020fe20000000005 */
[----:B------:R-:W-:Y:S01]  /*0d00*/  IMAD.U32 R19, R48, 0x10000, RZ ;  /* 0x0001000030137824 */ /* 0x000fe200078e00ff */
[----:B------:R-:W-:Y:S01]  /*0d10*/  SHF.L.U32 R32, R32, 0x10, RZ ;  /* 0x0000001020207819 */ /* 0x000fe200000006ff */
[----:B------:R-:W-:Y:S01]  /*0d20*/  IMAD.U32 R8, R44, 0x10000, RZ ;  /* 0x000100002c087824 */ /* 0x000fe200078e00ff */
[----:B------:R-:W-:Y:S01]  /*0d30*/  PRMT R6, R48, 0x7632, R6 ;  /* 0x0000763230067816 */ /* 0x000fe20000000006 */
[----:B------:R-:W-:Y:S01]  /*0d40*/  IMAD.U32 R43, R51, 0x10000, RZ ;  /* 0x00010000332b7824 */ /* 0x000fe200078e00ff */
[C---:B------:R-:W-:Y:S01]  /*0d50*/  PRMT R40, R35.reuse, 0x7632, R40 ;  /* 0x0000763223287816 */ /* 0x040fe20000000028 */
[----:B------:R-:W-:Y:S01]  /*0d60*/  FADD.FTZ R19, R32, R19 ;  /* 0x0000001320137221 */ /* 0x000fe20000010000 */
[----:B------:R-:W-:Y:S02]  /*0d70*/  SHF.L.U32 R42, R35, 0x10, RZ ;  /* 0x00000010232a7819 */ /* 0x000fe400000006ff */
[C---:B------:R-:W-:Y:S01]  /*0d80*/  PRMT R36, R33.reuse, 0x7632, R36 ;  /* 0x0000763221247816 */ /* 0x040fe20000000024 */
        /* <DEDUP_REMOVED lines=8> */
[C---:B------:R-:W-:Y:S01]  /*0e10*/  PRMT R38, R34.reuse, 0x7632, R38 ;  /* 0x0000763222267816 */ /* 0x040fe20000000026 */
[----:B------:R-:W-:Y:S01]  /*0e20*/  IMAD.U32 R8, R45, 0x10000, RZ ;  /* 0x000100002d087824 */ /* 0x000fe200078e00ff */
[----:B------:R-:W-:Y:S01]  /*0e30*/  SHF.L.U32 R34, R34, 0x10, RZ ;  /* 0x0000001022227819 */ /* 0x000fe200000006ff */
[----:B------:R-:W-:Y:S01]  /*0e40*/  FADD.FTZ R12, R10, R33 ;  /* 0x000000210a0c7221 */ /* 0x000fe20000010000 */
[----:B------:R-:W-:Y:S02]  /*0e50*/  SHF.L.U32 R41, R50, 0x10, RZ ;  /* 0x0000001032297819 */ /* 0x000fe400000006ff */
[----:B------:R-:W-:-:S02]  /*0e60*/  PRMT R6, R49, 0x7632, R6 ;  /* 0x0000763231067816 */ /* 0x000fc40000000006 */
[----:B------:R-:W-:Y:S01]  /*0e70*/  PRMT R10, R50, 0x7632, R10 ;  /* 0x00007632320a7816 */ /* 0x000fe2000000000a */
[----:B------:R-:W-:Y:S01]  /*0e80*/  FADD.FTZ R34, R34, R41 ;  /* 0x0000002922227221 */ /* 0x000fe20000010000 */
[----:B------:R-:W-:Y:S01]  /*0e90*/  PRMT R19, R51, 0x7632, R19 ;  /* 0x0000763233137816 */ /* 0x000fe20000000013 */
[----:B------:R-:W-:Y:S01]  /*0ea0*/  IMAD.U32 R33, R6, 0x10000, RZ ;  /* 0x0001000006217824 */ /* 0x000fe200078e00ff */
[----:B------:R-:W-:Y:S02]  /*0eb0*/  SHF.L.U32 R36, R36, 0x10, RZ ;  /* 0x0000001024247819 */ /* 0x000fe400000006ff */
[----:B------:R-:W-:Y:S02]  /*0ec0*/  SHF.L.U32 R38, R38, 0x10, RZ ;  /* 0x0000001026267819 */ /* 0x000fe400000006ff */
[----:B------:R-:W-:Y:S01]  /*0ed0*/  SHF.L.U32 R43, R10, 0x10, RZ ;  /* 0x000000100a2b7819 */ /* 0x000fe200000006ff */
[----:B------:R-:W-:Y:S01]  /*0ee0*/  FADD.FTZ R36, R36, R33 ;  /* 0x0000002124247221 */ /* 0x000fe20000010000 */
[----:B0-----:R-:W-:Y:S01]  /*0ef0*/  SHF.L.U32 R165, R19, 0x10, RZ ;  /* 0x0000001013a57819 */ /* 0x001fe200000006ff */
        /* <DEDUP_REMOVED lines=11> */
[----:B------:R-:W-:Y:S01]  /*0fb0*/  SHF.L.U32 R35, R47, 0x10, RZ ;  /* 0x000000102f237819 */ /* 0x000fe200000006ff */
[----:B------:R-:W-:Y:S01]  /*0fc0*/  FADD.FTZ R12, R12, R41 ;  /* 0x000000290c0c7221 */ /* 0x000fe20000010000 */
        /* <DEDUP_REMOVED lines=11> */
.L_x_6231:
[----:B-----5:R-:W-:Y:S01]  /*1080*/  PRMT R36, R32, 0x7632, R36 ;  /* 0x0000763220247816 */ /* 0x020fe20000000024 */
[----:B------:R-:W-:Y:S01]  /*1090*/  IMAD.U32 R10, R50, 0x10000, RZ ;  /* 0x00010000320a7824 */ /* 0x000fe200078e00ff */
[----:B------:R-:W-:Y:S02]  /*10a0*/  SHF.L.U32 R5, R32, 0x10, RZ ;  /* 0x0000001020057819 */ /* 0x000fe400000006ff */
[C---:B------:R-:W-:Y:S01]  /*10b0*/  PRMT R32, R33.reuse, 0x7632, R32 ;  /* 0x0000763221207816 */ /* 0x040fe20000000020 */
[----:B------:R-:W-:Y:S01]  /*10c0*/  IMAD.U32 R41, R36, 0x10000, RZ ;  /* 0x0001000024297824 */ /* 0x000fe200078e00ff */
[----:B------:R-:W-:Y:S01]  /*10d0*/  SHF.L.U32 R19, R33, 0x10, RZ ;  /* 0x0000001021137819 */ /* 0x000fe200000006ff */
[----:B------:R-:W-:Y:S01]  /*10e0*/  IMAD.U32 R33, R34, 0x10000, RZ ;  /* 0x0001000022217824 */ /* 0x000fe200078e00ff */
[----:B------:R-:W-:Y:S02]  /*10f0*/  SHF.L.U32 R6, R48, 0x10, RZ ;  /* 0x0000001030067819 */ /* 0x000fe400000006ff */
        /* <DEDUP_REMOVED lines=8> */
[----:B0-----:R-:W-:Y:S01]  /*1180*/  IMAD.U32 R167, R34, 0x10000, RZ ;  /* 0x0001000022a77824 */ /* 0x001fe200078e00ff */
[----:B------:R-:W-:Y:S02]  /*1190*/  PRMT R8, R49, 0x7632, R8 ;  /* 0x0000763231087816 */ /* 0x000fe40000000008 */
[----:B------:R-:W-:Y:S02]  /*11a0*/  PRMT R10, R50, 0x7632, R10 ;  /* 0x00007632320a7816 */ /* 0x000fe4000000000a */
[----:B------:R-:W-:Y:S02]  /*11b0*/  SHF.L.U32 R43, R32, 0x10, RZ ;  /* 0x00000010202b7819 */ /* 0x000fe400000006ff */
[----:B------:R-:W-:Y:S02]  /*11c0*/  SHF.L.U32 R34, R12, 0x10, RZ ;  /* 0x000000100c227819 */ /* 0x000fe400000006ff */
[----:B------:R-:W-:-:S02]  /*11d0*/  SHF.L.U32 R35, R35, 0x10, RZ ;  /* 0x0000001023237819 */ /* 0x000fc400000006ff */
[----:B------:R-:W-:Y:S02]  /*11e0*/  SHF.L.U32 R40, R51, 0x10, RZ ;  /* 0x0000001033287819 */ /* 0x000fe400000006ff */
        /* <DEDUP_REMOVED lines=12> */
[----:B------:R-:W-:Y:S01]  /*12b0*/  F2FP.BF16.F32.PACK_AB R40, R12, R5 ;  /* 0x000000050c28723e */ /* 0x000fe200000010ff */
[----:B------:R-:W-:Y:S06]  /*12c0*/  BRA `(.L_x_6232) ;  /* 0x0000000000c87947 */ /* 0x000fec0003800000 */
.L_x_6230:
[----:B------:R-:W-:Y:S05]  /*12d0*/  @!P2 BRA `(.L_x_6233) ;  /* 0x000000000094a947 */ /* 0x000fea0003800000 */
        /* <DEDUP_REMOVED lines=9> */
[----:B------:R-:W-:-:S02]  /*1370*/  SHF.L.U32 R6, R44, 0x10, RZ ;  /* 0x000000102c067819 */ /* 0x000fc400000006ff */
[----:B------:R-:W-:Y:S01]  /*1380*/  PRMT R38, R34, 0x7632, R38 ;  /* 0x0000763222267816 */ /* 0x000fe20000000026 */
[----:B------:R-:W-:Y:S01]  /*1390*/  FADD.FTZ R33, R33, R10 ;  /* 0x0000000a21217221 */ /* 0x000fe20000010000 */
[----:B------:R-:W-:Y:S01]  /*13a0*/  PRMT R34, R35, 0x7632, R34 ;  /* 0x0000763223227816 */ /* 0x000fe20000000022 */
[----:B------:R-:W-:Y:S01]  /*13b0*/  FADD.FTZ R5, R5, R6 ;  /* 0x0000000605057221 */ /* 0x000fe20000010000 */
[----:B------:R-:W-:Y:S01]  /*13c0*/  PRMT R10, R46, 0x7632, R10 ;  /* 0x000076322e0a7816 */ /* 0x000fe2000000000a */
[----:B0-----:R-:W-:Y:S01]  /*13d0*/  IMAD.U32 R165, R38, 0x10000, RZ ;  /* 0x0001000026a57824 */ /* 0x001fe200078e00ff */
[----:B------:R-:W-:Y:S02]  /*13e0*/  PRMT R12, R47, 0x7632, R12 ;  /* 0x000076322f0c7816 */ /* 0x000fe4000000000c */
[----:B------:R-:W-:Y:S02]  /*13f0*/  PRMT R6, R44, 0x7632, R6 ;  /* 0x000076322c067816 */ /* 0x000fe40000000006 */
[----:B------:R-:W-:-:S02]  /*1400*/  PRMT R8, R45, 0x7632, R8 ;  /* 0x000076322d087816 */ /* 0x000fc40000000008 */
[----:B------:R-:W-:Y:S01]  /*1410*/  SHF.L.U32 R43, R32, 0x10, RZ ;  /* 0x00000010202b7819 */ /* 0x000fe200000006ff */
[----:B------:R-:W-:Y:S01]  /*1420*/  IMAD.U32 R32, R10, 0x10000, RZ ;  /* 0x000100000a207824 */ /* 0x000fe200078e00ff */
[----:B------:R-:W-:Y:S02]  /*1430*/  SHF.L.U32 R167, R34, 0x10, RZ ;  /* 0x0000001022a77819 */ /* 0x000fe400000006ff */
[----:B------:R-:W-:Y:S02]  /*1440*/  SHF.L.U32 R34, R12, 0x10, RZ ;  /* 0x000000100c227819 */ /* 0x000fe400000006ff */
[----:B------:R-:W-:Y:S02]  /*1450*/  SHF.L.U32 R35, R35, 0x10, RZ ;  /* 0x0000001023237819 */ /* 0x000fe400000006ff */
[----:B------:R-:W-:Y:S02]  /*1460*/  SHF.L.U32 R41, R36, 0x10, RZ ;  /* 0x0000001024297819 */ /* 0x000fe400000006ff */
        /* <DEDUP_REMOVED lines=10> */
[----:B------:R-:W-:Y:S01]  /*1510*/  F2FP.BF16.F32.PACK_AB R40, R12, R5 ;  /* 0x000000050c28723e */ /* 0x000fe200000010ff */
[----:B------:R-:W-:Y:S06]  /*1520*/  BRA `(.L_x_6232) ;  /* 0x0000000000307947 */ /* 0x000fec0003800000 */
.L_x_6233:
[----:B-----5:R-:W-:Y:S01]  /*1530*/  PRMT R8, R34, 0x7632, R8 ;  /* 0x0000763222087816 */ /* 0x020fe20000000008 */
[C---:B------:R-:W-:Y:S01]  /*1540*/  IMAD.U32 R5, R32.reuse, 0x10000, RZ ;  /* 0x0001000020057824 */ /* 0x040fe200078e00ff */
[----:B------:R-:W-:Y:S02]  /*1550*/  PRMT R12, R32, 0x7632, R12 ;  /* 0x00007632200c7816 */ /* 0x000fe4000000000c */
[----:B------:R-:W-:Y:S01]  /*1560*/  PRMT R10, R33, 0x7632, R10 ;  /* 0x00007632210a7816 */ /* 0x000fe2000000000a */
[----:B------:R-:W-:Y:S01]  /*1570*/  IMAD.U32 R8, R8, 0x10000, RZ ;  /* 0x0001000008087824 */ /* 0x000fe200078e00ff */
[C---:B------:R-:W-:Y:S01]  /*1580*/  PRMT R6, R35.reuse, 0x7632, R6 ;  /* 0x0000763223067816 */ /* 0x040fe20000000006 */
[----:B------:R-:W-:Y:S01]  /*1590*/  IMAD.U32 R35, R35, 0x10000, RZ ;  /* 0x0001000023237824 */ /* 0x000fe200078e00ff */
[----:B------:R-:W-:Y:S02]  /*15a0*/  SHF.L.U32 R19, R33, 0x10, RZ ;  /* 0x0000001021137819 */ /* 0x000fe400000006ff */
[----:B------:R-:W-:-:S02]  /*15b0*/  SHF.L.U32 R33, R34, 0x10, RZ ;  /* 0x0000001022217819 */ /* 0x000fc400000006ff */
[----:B------:R-:W-:Y:S02]  /*15c0*/  SHF.L.U32 R12, R12, 0x10, RZ ;  /* 0x000000100c0c7819 */ /* 0x000fe400000006ff */
[----:B------:R-:W-:Y:S02]  /*15d0*/  SHF.L.U32 R10, R10, 0x10, RZ ;  /* 0x000000100a0a7819 */ /* 0x000fe400000006ff */
[----:B------:R-:W-:-:S07]  /*15e0*/  SHF.L.U32 R6, R6, 0x10, RZ ;  /* 0x0000001006067819 */ /* 0x000fce00000006ff */
.L_x_6232:
[----:B0-----:R-:W0:Y:S01]  /*15f0*/  @P1 LDC.64 R164, c[0x0][0x3a8] ;  /* 0x0000ea00ffa41b82 */ /* 0x001e220000000a00 */
[C---:B------:R-:W-:Y:S01]  /*1600*/  IADD3 R32, PT, PT, R189.reuse, 0x80, RZ ;  /* 0x00000080bd207810 */ /* 0x040fe20007ffe0ff */
[----:B0-----:R-:W-:-:S05]  /*1610*/  @P1 IMAD.WIDE.U32 R164, R189, 0x10, R164 ;  /* 0x00000010bda41825 */ /* 0x001fca00078e00a4 */
[----:B------:R0:W-:Y:S02]  /*1620*/  @P1 STG.E.128 desc[UR6][R164.64], R40 ;  /* 0x00000028a4001986 */ /* 0x0001e4000c101d06 */
.L_x_6229:
[----:B------:R-:W-:Y:S05]  /*1630*/  BSYNC.RECONVERGENT B0 ;  /* 0x0000000000007941 */ /* 0x000fea0003800200 */
.L_x_6228:
[----:B------:R-:W-:Y:S01]  /*1640*/  ISETP.GE.U32.AND P0, PT, R2, 0x100, PT ;  /* 0x000001000200780c */ /* 0x000fe20003f06070 */
[----:B------:R-:W-:Y:S03]  /*1650*/  BSSY.RECONVERGENT B0, `(.L_x_6234) ;  /* 0x00000ac000007945 */ /* 0x000fe60003800200 */
[----:B------:R-:W-:-:S09]  /*1660*/  P2R R34, PR, RZ, 0x1 ;  /* 0x00000001ff227803 */ /* 0x000fd20000000000 */
[----:B------:R-:W-:Y:S05]  /*1670*/  @!P0 BRA `(.L_x_6235) ;  /* 0x0000000800a48947 */ /* 0x000fea0003800000 */
[----:B------:R-:W-:Y:S01]  /*1680*/  ISETP.NE.U32.AND P0, PT, RZ, UR12, PT ;  /* 0x0000000cff007c0c */ /* 0x000fe2000bf05070 */
[----:B------:R-:W1:Y:S01]  /*1690*/  LDC.64 R36, c[0x0][0x390] ;  /* 0x0000e400ff247b82 */ /* 0x000e620000000a00 */
[----:B------:R-:W-:Y:S02]  /*16a0*/  ISETP.NE.U32.AND P2, PT, RZ, UR14, PT ;  /* 0x0000000eff007c0c */ /* 0x000fe4000bf45070 */
[----:B------:R-:W-:Y:S02]  /*16b0*/  ISETP.NE.AND.EX P0, PT, RZ, UR13, PT, P0 ;  /* 0x0000000dff007c0c */ /* 0x000fe4000bf05300 */
[----:B------:R-:W-:-:S11]  /*16c0*/  ISETP.NE.AND.EX P2, PT, RZ, UR15, PT, P2 ;  /* 0x0000000fff007c0c */ /* 0x000fd6000bf45320 */
[----:B------:R-:W2:Y:S08]  /*16d0*/  @P0 LDC.64 R20, c[0x0][0x398] ;  /* 0x0000e600ff140b82 */ /* 0x000eb00000000a00 */
[----:B0-----:R-:W0:Y:S01]  /*16e0*/  @P2 LDC.64 R164, c[0x0][0x3a0] ;  /* 0x0000e800ffa42b82 */ /* 0x001e220000000a00 */
[----:B-1----:R-:W-:-:S06]  /*16f0*/  IMAD.WIDE.U32 R36, R32, 0x10, R36 ;  /* 0x0000001020247825 */ /* 0x002fcc00078e0024 */
[----:B------:R-:W5:Y:S01]  /*1700*/  LDG.E.128 R36, desc[UR6][R36.64] ;  /* 0x0000000624247981 */ /* 0x000f62000c1e1d00 */
[----:B--2---:R-:W-:-:S05]  /*1710*/  @P0 IMAD.WIDE.U32 R20, R32, 0x10, R20 ;  /* 0x0000001020140825 */ /* 0x004fca00078e0014 */
[----:B------:R1:W5:Y:S01]  /*1720*/  @P0 LDG.E.128 R48, desc[UR6][R20.64] ;  /* 0x0000000614300981 */ /* 0x000362000c1e1d00 */
[----:B0-----:R-:W-:-:S05]  /*1730*/  @P2 IMAD.WIDE.U32 R164, R32, 0x10, R164 ;  /* 0x0000001020a42825 */ /* 0x001fca00078e00a4 */
[----:B------:R1:W5:Y:S01]  /*1740*/  @P2 LDG.E.128 R44, desc[UR6][R164.64] ;  /* 0x00000006a42c2981 */ /* 0x000362000c1e1d00 */
[----:B------:R-:W-:-:S04]  /*1750*/  UISETP.NE.U32.AND UP0, UPT, UR12, URZ, UPT ;  /* 0x000000ff0c00728c */ /* 0x000fc8000bf05070 */
[----:B------:R-:W-:-:S09]  /*1760*/  UISETP.NE.AND.EX UP0, UPT, UR13, URZ, UPT, UP0 ;  /* 0x000000ff0d00728c */ /* 0x000fd2000bf05300 */
[----:B-1----:R-:W-:Y:S05]  /*1770*/  BRA.U UP0, `(.L_x_6236) ;  /* 0x0000000100d47547 */ /* 0x002fea000b800000 */
        /* <DEDUP_REMOVED lines=14> */
[----:B------:R-:W-:Y:S01]  /*1860*/  SHF.L.U32 R20, R20, 0x10, RZ ;  /* 0x0000001014147819 */ /* 0x000fe200000006ff */
[----:B------:R-:W-:Y:S06]  /*1870*/  BRA `(.L_x_6238) ;  /* 0x0000000800147947 */ /* 0x000fec0003800000 */
.L_x_6237:
        /* <DEDUP_REMOVED lines=15> */
[----:B------:R-:W-:Y:S01]  /*1970*/  IMAD.U32 R165, R40, 0x10000, RZ ;  /* 0x0001000028a57824 */ /* 0x000fe200078e00ff */
[----:B------:R-:W-:Y:S02]  /*1980*/  PRMT R16, R45, 0x7632, R16 ;  /* 0x000076322d107816 */ /* 0x000fe40000000010 */
[----:B------:R-:W-:Y:S02]  /*1990*/  PRMT R18, R46, 0x7632, R18 ;  /* 0x000076322e127816 */ /* 0x000fe40000000012 */
        /* <DEDUP_REMOVED lines=19> */
.L_x_6236:
        /* <DEDUP_REMOVED lines=10> */
[----:B------:R-:W-:Y:S01]  /*1b70*/  SHF.L.U32 R16, R49, 0x10, RZ ;  /* 0x0000001031107819 */ /* 0x000fe200000006ff */
[----:B------:R-:W-:Y:S01]  /*1b80*/  IMAD.U32 R43, R36, 0x10000, RZ ;  /* 0x00010000242b7824 */ /* 0x000fe200078e00ff */
[----:B------:R-:W-:-:S02]  /*1b90*/  SHF.L.U32 R18, R50, 0x10, RZ ;  /* 0x0000001032127819 */ /* 0x000fc400000006ff */
[----:B------:R-:W-:Y:S01]  /*1ba0*/  PRMT R40, R38, 0x7632, R40 ;  /* 0x0000763226287816 */ /* 0x000fe20000000028 */
[----:B------:R-:W-:Y:S01]  /*1bb0*/  FADD.FTZ R21, R16, R21 ;  /* 0x0000001510157221 */ /* 0x000fe20000010000 */
[C---:B------:R-:W-:Y:S01]  /*1bc0*/  PRMT R38, R39.reuse, 0x7632, R38 ;  /* 0x0000763227267816 */ /* 0x040fe20000000026 */
[----:B------:R-:W-:Y:S01]  /*1bd0*/  FADD.FTZ R37, R18, R37 ;  /* 0x0000002512257221 */ /* 0x000fe20000010000 */
[----:B------:R-:W-:Y:S01]  /*1be0*/  PRMT R14, R48, 0x7632, R14 ;  /* 0x00007632300e7816 */ /* 0x000fe2000000000e */
[----:B------:R-:W-:Y:S01]  /*1bf0*/  IMAD.U32 R39, R39, 0x10000, RZ ;  /* 0x0001000027277824 */ /* 0x000fe200078e00ff */
[----:B------:R-:W-:Y:S02]  /*1c00*/  PRMT R16, R49, 0x7632, R16 ;  /* 0x0000763231107816 */ /* 0x000fe40000000010 */
[----:B------:R-:W-:Y:S01]  /*1c10*/  PRMT R18, R50, 0x7632, R18 ;  /* 0x0000763232127816 */ /* 0x000fe20000000012 */
[----:B------:R-:W-:Y:S01]  /*1c20*/  IMAD.U32 R14, R14, 0x10000, RZ ;  /* 0x000100000e0e7824 */ /* 0x000fe200078e00ff */
        /* <DEDUP_REMOVED lines=18> */
.L_x_6239:
[----:B-----5:R-:W-:Y:S01]  /*1d50*/  PRMT R14, R36, 0x7632, R14 ;  /* 0x00007632240e7816 */ /* 0x020fe2000000000e */
[----:B------:R-:W-:Y:S01]  /*1d60*/  IMAD.U32 R7, R48, 0x10000, RZ ;  /* 0x0001000030077824 */ /* 0x000fe200078e00ff */
[----:B------:R-:W-:Y:S01]  /*1d70*/  SHF.L.U32 R36, R36, 0x10, RZ ;  /* 0x0000001024247819 */ /* 0x000fe200000006ff */
[----:B------:R-:W-:Y:S01]  /*1d80*/  IMAD.U32 R43, R51, 0x10000, RZ ;  /* 0x00010000332b7824 */ /* 0x000fe200078e00ff */
[C---:B------:R-:W-:Y:S01]  /*1d90*/  PRMT R20, R37.reuse, 0x7632, R20 ;  /* 0x0000763225147816 */ /* 0x040fe20000000014 */
[----:B------:R-:W-:Y:S01]  /*1da0*/  IMAD.U32 R21, R44, 0x10000, RZ ;  /* 0x000100002c157824 */ /* 0x000fe200078e00ff */
[----:B------:R-:W-:Y:S01]  /*1db0*/  SHF.L.U32 R16, R37, 0x10, RZ ;  /* 0x0000001025107819 */ /* 0x000fe200000006ff */
[----:B------:R-:W-:Y:S01]  /*1dc0*/  FADD.FTZ R36, R7, R36 ;  /* 0x0000002407247221 */ /* 0x000fe20000010000 */
[----:B------:R-:W-:Y:S02]  /*1dd0*/  PRMT R7, R48, 0x7632, R7 ;  /* 0x0000763230077816 */ /* 0x000fe40000000007 */
[----:B------:R-:W-:-:S02]  /*1de0*/  SHF.L.U32 R37, R14, 0x10, RZ ;  /* 0x000000100e257819 */ /* 0x000fc400000006ff */
[----:B------:R-:W-:Y:S01]  /*1df0*/  SHF.L.U32 R14, R7, 0x10, RZ ;  /* 0x00000010070e7819 */ /* 0x000fe200000006ff */
[----:B------:R-:W-:Y:S01]  /*1e00*/  FADD.FTZ R7, R21, R36 ;  /* 0x0000002415077221 */ /* 0x000fe20000010000 */
[----:B------:R-:W-:Y:S01]  /*1e10*/  PRMT R42, R39, 0x7632, R42 ;  /* 0x00007632272a7816 */ /* 0x000fe2000000002a */
[----:B------:R-:W-:Y:S01]  /*1e20*/  IMAD.U32 R36, R45, 0x10000, RZ ;  /* 0x000100002d247824 */ /* 0x000fe200078e00ff */
[----:B------:R-:W-:Y:S01]  /*1e30*/  SHF.L.U32 R18, R39, 0x10, RZ ;  /* 0x0000001027127819 */ /* 0x000fe200000006ff */
[----:B------:R-:W-:Y:S01]  /*1e40*/  FADD.FTZ R34, R37, R14 ;  /* 0x0000000e25227221 */ /* 0x000fe20000010000 */
[----:B------:R-:W-:Y:S01]  /*1e50*/  SHF.L.U32 R39, R49, 0x10, RZ ;  /* 0x0000001031277819 */ /* 0x000fe200000006ff */
[----:B------:R-:W-:Y:S01]  /*1e60*/  IMAD.U32 R165, R42, 0x10000, RZ ;  /* 0x000100002aa57824 */ /* 0x000fe200078e00ff */
[C---:B------:R-:W-:Y:S01]  /*1e70*/  PRMT R40, R38.reuse, 0x7632, R40 ;  /* 0x0000763226287816 */ /* 0x040fe20000000028 */
        /* <DEDUP_REMOVED lines=14> */
[----:B------:R-:W-:Y:S01]  /*1f60*/  SHF.L.U32 R16, R16, 0x10, RZ ;  /* 0x0000001010107819 */ /* 0x000fe200000006ff */
[----:B------:R-:W-:Y:S01]  /*1f70*/  FADD.FTZ R37, R41, R38 ;  /* 0x0000002629257221 */ /* 0x000fe20000010000 */
[----:B------:R-:W-:-:S02]  /*1f80*/  SHF.L.U32 R18, R18, 0x10, RZ ;  /* 0x0000001012127819 */ /* 0x000fc400000006ff */
[----:B------:R-:W-:Y:S01]  /*1f90*/  PRMT R14, R44, 0x7632, R14 ;  /* 0x000076322c0e7816 */ /* 0x000fe2000000000e */
[----:B------:R-:W-:Y:S01]  /*1fa0*/  FADD.FTZ R38, R43, R16 ;  /* 0x000000102b267221 */ /* 0x000fe20000010000 */
[----:B------:R-:W-:Y:S01]  /*1fb0*/  PRMT R20, R47, 0x7632, R20 ;  /* 0x000076322f147816 */ /* 0x000fe20000000014 */
[--C-:B------:R-:W-:Y:S01]  /*1fc0*/  FADD.FTZ R40, R165, R18.reuse ;  /* 0x00000012a5287221 */ /* 0x100fe20000010000 */
        /* <DEDUP_REMOVED lines=15> */
[----:B------:R-:W-:-:S07]  /*20c0*/  F2FP.BF16.F32.PACK_AB R41, R16, R21 ;  /* 0x000000151029723e */ /* 0x000fce00000010ff */
.L_x_6238:
[----:B------:R-:W0:Y:S02]  /*20d0*/  @P1 LDC.64 R164, c[0x0][0x3a8] ;  /* 0x0000ea00ffa41b82 */ /* 0x000e240000000a00 */
[C---:B0-----:R-:W-:Y:S01]  /*20e0*/  @P1 IMAD.WIDE.U32 R164, R32.reuse, 0x10, R164 ;  /* 0x0000001020a41825 */ /* 0x041fe200078e00a4 */
[----:B------:R-:W-:-:S04]  /*20f0*/  IADD3 R32, PT, PT, R32, 0x80, RZ ;  /* 0x0000008020207810 */ /* 0x000fc80007ffe0ff */
[----:B------:R1:W-:Y:S03]  /*2100*/  @P1 STG.E.128 desc[UR6][R164.64], R40 ;  /* 0x00000028a4001986 */ /* 0x0003e6000c101d06 */
.L_x_6235:
[----:B------:R-:W-:Y:S05]  /*2110*/  BSYNC.RECONVERGENT B0 ;  /* 0x0000000000007941 */ /* 0x000fea0003800200 */
.L_x_6234:
[----:B------:R-:W-:Y:S01]  /*2120*/  ISETP.GE.U32.AND P0, PT, R2, 0x180, PT ;  /* 0x000001800200780c */ /* 0x000fe20003f06070 */
[----:B------:R-:W-:Y:S03]  /*2130*/  BSSY.RECONVERGENT B0, `(.L_x_6240) ;  /* 0x00000ac000007945 */ /* 0x000fe60003800200 */
[----:B------:R-:W-:-:S09]  /*2140*/  P2R R34, PR, RZ, 0x1 ;  /* 0x00000001ff227803 */ /* 0x000fd20000000000 */
[----:B------:R-:W-:Y:S05]  /*2150*/  @!P0 BRA `(.L_x_6241) ;  /* 0x0000000800a48947 */ /* 0x000fea0003800000 */
[----:B------:R-:W-:Y:S01]  /*2160*/  ISETP.NE.U32.AND P0, PT, RZ, UR12, PT ;  /* 0x0000000cff007c0c */ /* 0x000fe2000bf05070 */
[----:B------:R-:W2:Y:S01]  /*2170*/  LDC.64 R22, c[0x0][0x390] ;  /* 0x0000e400ff167b82 */ /* 0x000ea20000000a00 */
[----:B------:R-:W-:Y:S02]  /*2180*/  ISETP.NE.U32.AND P2, PT, RZ, UR14, PT ;  /* 0x0000000eff007c0c */ /* 0x000fe4000bf45070 */
[----:B------:R-:W-:Y:S02]  /*2190*/  ISETP.NE.AND.EX P0, PT, RZ, UR13, PT, P0 ;  /* 0x0000000dff007c0c */ /* 0x000fe4000bf05300 */
[----:B------:R-:W-:-:S11]  /*21a0*/  ISETP.NE.AND.EX P2, PT, RZ, UR15, PT, P2 ;  /* 0x0000000fff007c0c */ /* 0x000fd6000bf45320 */
[----:B01----:R-:W0:Y:S08]  /*21b0*/  @P0 LDC.64 R164, c[0x0][0x398] ;  /* 0x0000e600ffa40b82 */ /* 0x003e300000000a00 */
[----:B------:R-:W1:Y:S01]  /*21c0*/  @P2 LDC.64 R166, c[0x0][0x3a0] ;  /* 0x0000e800ffa62b82 */ /* 0x000e620000000a00 */
[----:B--2---:R-:W-:-:S04]  /*21d0*/  IMAD.WIDE.U32 R22, R32, 0x10, R22 ;  /* 0x0000001020167825 */ /* 0x004fc800078e0016 */
[----:B0-----:R-:W-:-:S05]  /*21e0*/  @P0 IMAD.WIDE.U32 R198, R32, 0x10, R164 ;  /* 0x0000001020c60825 */ /* 0x001fca00078e00a4 */
[----:B------:R0:W5:Y:S01]  /*21f0*/  @P0 LDG.E.128 R48, desc[UR6][R198.64] ;  /* 0x00000006c6300981 */ /* 0x000162000c1e1d00 */
[----:B-1----:R-:W-:-:S03]  /*2200*/  @P2 IMAD.WIDE.U32 R200, R32, 0x10, R166 ;  /* 0x0000001020c82825 */ /* 0x002fc600078e00a6 */
[----:B------:R0:W5:Y:S04]  /*2210*/  LDG.E.128 R164, desc[UR6][R22.64] ;  /* 0x0000000616a47981 */ /* 0x000168000c1e1d00 */
        /* <DEDUP_REMOVED lines=20> */
.L_x_6243:
[----:B-----5:R-:W-:Y:S01]  /*2360*/  SHF.L.U32 R9, R164, 0x10, RZ ;  /* 0x00000010a4097819 */ /* 0x020fe200000006ff */
[----:B------:R-:W-:Y:S01]  /*2370*/  IMAD.U32 R169, R46, 0x10000, RZ ;  /* 0x000100002ea97824 */ /* 0x000fe200078e00ff */
[----:B------:R-:W-:Y:S02]  /*2380*/  SHF.L.U32 R23, R165, 0x10, RZ ;  /* 0x00000010a5177819 */ /* 0x000fe400000006ff */
[----:B------:R-:W-:Y:S02]  /*2390*/  SHF.L.U32 R22, R44, 0x10, RZ ;  /* 0x000000102c167819 */ /* 0x000fe400000006ff */
[----:B------:R-:W-:Y:S02]  /*23a0*/  SHF.L.U32 R24, R45, 0x10, RZ ;  /* 0x000000102d187819 */ /* 0x000fe400000006ff */
[----:B------:R-:W-:Y:S01]  /*23b0*/  PRMT R34, R164, 0x7632, R34 ;  /* 0x00007632a4227816 */ /* 0x000fe20000000022 */
[----:B------:R-:W-:Y:S01]  /*23c0*/  FADD.FTZ R9, R22, R9 ;  /* 0x0000000916097221 */ /* 0x000fe20000010000 */
        /* <DEDUP_REMOVED lines=30> */
.L_x_6242:
[----:B------:R-:W-:-:S04]  /*25b0*/  UISETP.NE.U32.AND UP0, UPT, UR14, URZ, UPT ;  /* 0x000000ff0e00728c */ /* 0x000fc8000bf05070 */
[----:B------:R-:W-:-:S09]  /*25c0*/  UISETP.NE.AND.EX UP0, UPT, UR15, URZ, UPT, UP0 ;  /* 0x000000ff0f00728c */ /* 0x000fd2000bf05300 */
[----:B------:R-:W-:Y:S05]  /*25d0*/  BRA.U UP0, `(.L_x_6245) ;  /* 0x0000000100947547 */ /* 0x000fea000b800000 */
[----:B-----5:R-:W-:Y:S01]  /*25e0*/  SHF.L.U32 R9, R164, 0x10, RZ ;  /* 0x00000010a4097819 */ /* 0x020fe200000006ff */
[----:B------:R-:W-:Y:S01]  /*25f0*/  IMAD.U32 R23, R165, 0x10000, RZ ;  /* 0x00010000a5177824 */ /* 0x000fe200078e00ff */
[----:B------:R-:W-:Y:S01]  /*2600*/  SHF.L.U32 R22, R48, 0x10, RZ ;  /* 0x0000001030167819 */ /* 0x000fe200000006ff */
[----:B------:R-:W-:Y:S01]  /*2610*/  IMAD.U32 R24, R49, 0x10000, RZ ;  /* 0x0001000031187824 */ /* 0x000fe200078e00ff */
[----:B------:R-:W-:Y:S01]  /*2620*/  PRMT R34, R164, 0x7632, R34 ;  /* 0x00007632a4227816 */ /* 0x000fe20000000022 */
[----:B------:R-:W-:Y:S01]  /*2630*/  IMAD.U32 R42, R51, 0x10000, RZ ;  /* 0x00010000332a7824 */ /* 0x000fe200078e00ff */
[----:B------:R-:W-:Y:S01]  /*2640*/  PRMT R36, R165, 0x7632, R36 ;  /* 0x00007632a5247816 */ /* 0x000fe20000000024 */
[----:B------:R-:W-:Y:S01]  /*2650*/  FADD.FTZ R9, R22, R9 ;  /* 0x0000000916097221 */ /* 0x000fe20000010000 */
[----:B------:R-:W-:Y:S01]  /*2660*/  FADD.FTZ R23, R24, R23 ;  /* 0x0000001718177221 */ /* 0x000fe20000010000 */
[----:B------:R-:W-:Y:S02]  /*2670*/  PRMT R38, R166, 0x7632, R38 ;  /* 0x00007632a6267816 */ /* 0x000fe40000000026 */
[----:B------:R-:W-:-:S02]  /*2680*/  PRMT R40, R167, 0x7632, R40 ;  /* 0x00007632a7287816 */ /* 0x000fc40000000028 */
[----:B------:R-:W-:Y:S01]  /*2690*/  PRMT R22, R48, 0x7632, R22 ;  /* 0x0000763230167816 */ /* 0x000fe20000000016 */
[----:B------:R-:W-:Y:S01]  /*26a0*/  IMAD.U32 R165, R38, 0x10000, RZ ;  /* 0x0001000026a57824 */ /* 0x000fe200078e00ff */
[----:B------:R-:W-:Y:S02]  /*26b0*/  PRMT R24, R49, 0x7632, R24 ;  /* 0x0000763231187816 */ /* 0x000fe40000000018 */
[----:B------:R-:W-:Y:S02]  /*26c0*/  PRMT R26, R50, 0x7632, R26 ;  /* 0x00007632321a7816 */ /* 0x000fe4000000001a */
[----:B------:R-:W-:Y:S02]  /*26d0*/  PRMT R28, R51, 0x7632, R28 ;  /* 0x00007632331c7816 */ /* 0x000fe4000000001c */
        /* <DEDUP_REMOVED lines=21> */
.L_x_6245:
[C---:B-----5:R-:W-:Y:S01]  /*2830*/  PRMT R22, R164.reuse, 0x7632, R22 ;  /* 0x00007632a4167816 */ /* 0x060fe20000000016 */
[----:B------:R-:W-:Y:S01]  /*2840*/  IMAD.U32 R164, R164, 0x10000, RZ ;  /* 0x00010000a4a47824 */ /* 0x000fe200078e00ff */
[----:B------:R-:W-:Y:S01]  /*2850*/  SHF.L.U32 R9, R48, 0x10, RZ ;  /* 0x0000001030097819 */ /* 0x000fe200000006ff */
[----:B------:R-:W-:Y:S01]  /*2860*/  IMAD.U32 R26, R49, 0x10000, RZ ;  /* 0x00010000311a7824 */ /* 0x000fe200078e00ff */
[C---:B------:R-:W-:Y:S01]  /*2870*/  PRMT R24, R165.reuse, 0x7632, R24 ;  /* 0x00007632a5187816 */ /* 0x040fe20000000018 */
[----:B------:R-:W-:Y:S01]  /*2880*/  IMAD.U32 R41, R22, 0x10000, RZ ;  /* 0x0001000016297824 */ /* 0x000fe200078e00ff */
[----:B------:R-:W-:Y:S01]  /*2890*/  SHF.L.U32 R165, R165, 0x10, RZ ;  /* 0x00000010a5a57819 */ /* 0x000fe200000006ff */
[----:B------:R-:W-:Y:S01]  /*28a0*/  FADD.FTZ R164, R9, R164 ;  /* 0x000000a409a47221 */ /* 0x000fe20000010000 */
[----:B------:R-:W-:Y:S01]  /*28b0*/  PRMT R9, R48, 0x7632, R9 ;  /* 0x0000763230097816 */ /* 0x000fe20000000009 */
[----:B------:R-:W-:Y:S01]  /*28c0*/  IMAD.U32 R38, R46, 0x10000, RZ ;  /* 0x000100002e267824 */ /* 0x000fe200078e00ff */
[----:B------:R-:W-:Y:S01]  /*28d0*/  SHF.L.U32 R23, R44, 0x10, RZ ;  /* 0x000000102c177819 */ /* 0x000fe200000006ff */
[----:B------:R-:W-:Y:S01]  /*28e0*/  FADD.FTZ R165, R26, R165 ;  /* 0x000000a51aa57221 */ /* 0x000fe20000010000 */
[----:B------:R-:W-:-:S02]  /*28f0*/  SHF.L.U32 R22, R9, 0x10, RZ ;  /* 0x0000001009167819 */ /* 0x000fc400000006ff */
[----:B------:R-:W-:Y:S01]  /*2900*/  PRMT R40, R167, 0x7632, R40 ;  /* 0x00007632a7287816 */ /* 0x000fe20000000028 */
[----:B------:R-:W-:Y:S01]  /*2910*/  FADD.FTZ R9, R23, R164 ;  /* 0x000000a417097221 */ /* 0x000fe20000010000 */
[----:B------:R-:W-:Y:S01]  /*2920*/  SHF.L.U32 R167, R167, 0x10, RZ ;  /* 0x00000010a7a77819 */ /* 0x000fe200000006ff */
[----:B------:R-:W-:Y:S01]  /*2930*/  FADD.FTZ R34, R41, R22 ;  /* 0x0000001629227221 */ /* 0x000fe20000010000 */
[----:B------:R-:W-:Y:S02]  /*2940*/  SHF.L.U32 R28, R51, 0x10, RZ ;  /* 0x00000010331c7819 */ /* 0x000fe400000006ff */
[C---:B------:R-:W-:Y:S01]  /*2950*/  PRMT R36, R166.reuse, 0x7632, R36 ;  /* 0x00007632a6247816 */ /* 0x040fe20000000024 */
[----:B------:R-:W-:Y:S01]  /*2960*/  IMAD.U32 R166, R166, 0x10000, RZ ;  /* 0x00010000a6a67824 */ /* 0x000fe200078e00ff */
[----:B------:R-:W-:Y:S01]  /*2970*/  SHF.L.U32 R43, R50, 0x10, RZ ;  /* 0x00000010322b7819 */ /* 0x000fe200000006ff */
[----:B------:R-:W-:Y:S01]  /*2980*/  FADD.FTZ R179, R28, R167 ;  /* 0x000000a71cb37221 */ /* 0x000fe20000010000 */
[----:B------:R-:W-:Y:S01]  /*2990*/  PRMT R22, R49, 0x7632, R22 ;  /* 0x0000763231167816 */ /* 0x000fe20000000016 */
[----:B------:R-:W-:Y:S01]  /*29a0*/  IMAD.U32 R167, R36, 0x10000, RZ ;  /* 0x0001000024a77824 */ /* 0x000fe200078e00ff */
[----:B------:R-:W-:Y:S01]  /*29b0*/  PRMT R23, R50, 0x7632, R23 ;  /* 0x0000763232177816 */ /* 0x000fe20000000017 */
[----:B------:R-:W-:Y:S01]  /*29c0*/  FADD.FTZ R43, R43, R166 ;  /* 0x000000a62b2b7221 */ /* 0x000fe20000010000 */
[----:B------:R-:W-:-:S02]  /*29d0*/  PRMT R26, R51, 0x7632, R26 ;  /* 0x00007632331a7816 */ /* 0x000fc4000000001a */
        /* <DEDUP_REMOVED lines=8> */
[--C-:B------:R-:W-:Y:S01]  /*2a60*/  FADD.FTZ R36, R41, R22.reuse ;  /* 0x0000001629247221 */ /* 0x100fe20000010000 */
[----:B------:R-:W-:Y:S01]  /*2a70*/  PRMT R22, R44, 0x7632, R22 ;  /* 0x000076322c167816 */ /* 0x000fe20000000016 */
[----:B------:R-:W-:Y:S01]  /*2a80*/  FADD.FTZ R38, R167, R24 ;  /* 0x00000018a7267221 */ /* 0x000fe20000010000 */
[----:B------:R-:W-:Y:S01]  /*2a90*/  PRMT R28, R47, 0x7632, R28 ;  /* 0x000076322f1c7816 */ /* 0x000fe2000000001c */
[--C-:B------:R-:W-:Y:S01]  /*2aa0*/  FADD.FTZ R40, R191, R26.reuse ;  /* 0x0000001abf287221 */ /* 0x100fe20000010000 */
[----:B------:R-:W-:-:S02]  /*2ab0*/  PRMT R26, R46, 0x7632, R26 ;  /* 0x000076322e1a7816 */ /* 0x000fc4000000001a */
[----:B------:R-:W-:Y:S02]  /*2ac0*/  PRMT R24, R45, 0x7632, R24 ;  /* 0x000076322d187816 */ /* 0x000fe40000000018 */
        /* <DEDUP_REMOVED lines=14> */
.L_x_6244:
[----:B------:R-:W0:Y:S02]  /*2bb0*/  @P1 LDC.64 R164, c[0x0][0x3a8] ;  /* 0x0000ea00ffa41b82 */ /* 0x000e240000000a00 */
[----:B0-----:R-:W-:-:S04]  /*2bc0*/  @P1 IMAD.WIDE.U32 R164, R32, 0x10, R164 ;  /* 0x0000001020a41825 */ /* 0x001fc800078e00a4 */
[----:B------:R-:W-:Y:S01]  /*2bd0*/  VIADD R32, R32, 0x80 ;  /* 0x0000008020207836 */ /* 0x000fe20000000000 */
[----:B------:R2:W-:Y:S06]  /*2be0*/  @P1 STG.E.128 desc[UR6][R164.64], R40 ;  /* 0x00000028a4001986 */ /* 0x0005ec000c101d06 */
.L_x_6241:
[----:B------:R-:W-:Y:S05]  /*2bf0*/  BSYNC.RECONVERGENT B0 ;  /* 0x0000000000007941 */ /* 0x000fea0003800200 */
.L_x_6240:
        /* <DEDUP_REMOVED lines=35> */
.L_x_6249:
[----:B-----5:R-:W-:Y:S01]  /*2e30*/  SHF.L.U32 R25, R165, 0x10, RZ ;  /* 0x00000010a5197819 */ /* 0x020fe200000006ff */
[----:B------:R-:W-:Y:S01]  /*2e40*/  IMAD.U32 R11, R164, 0x10000, RZ ;  /* 0x00010000a40b7824 */ /* 0x000fe200078e00ff */
[----:B------:R-:W-:Y:S01]  /*2e50*/  SHF.L.U32 R34, R45, 0x10, RZ ;  /* 0x000000102d227819 */ /* 0x000fe200000006ff */
[----:B------:R-:W-:Y:S01]  /*2e60*/  IMAD.U32 R30, R44, 0x10000, RZ ;  /* 0x000100002c1e7824 */ /* 0x000fe200078e00ff */
[----:B------:R-:W-:Y:S02]  /*2e70*/  PRMT R40, R164, 0x7632, R40 ;  /* 0x00007632a4287816 */ /* 0x000fe40000000028 */
[----:B------:R-:W-:Y:S01]  /*2e80*/  PRMT R164, R166, 0x7632, R164 ;  /* 0x00007632a6a47816 */ /* 0x000fe200000000a4 */
[----:B------:R-:W-:Y:S01]  /*2e90*/  FADD.FTZ R11, R30, R11 ;  /* 0x0000000b1e0b7221 */ /* 0x000fe20000010000 */
[----:B------:R-:W-:Y:S01]  /*2ea0*/  SHF.L.U32 R166, R166, 0x10, RZ ;  /* 0x00000010a6a67819 */ /* 0x000fe200000006ff */
[----:B------:R-:W-:Y:S01]  /*2eb0*/  FADD.FTZ R25, R34, R25 ;  /* 0x0000001922197221 */ /* 0x000fe20000010000 */
[----:B------:R-:W-:-:S02]  /*2ec0*/  SHF.L.U32 R171, R46, 0x10, RZ ;  /* 0x000000102eab7819 */ /* 0x000fc400000006ff */
        /* <DEDUP_REMOVED lines=27> */
.L_x_6248:
[----:B------:R-:W-:-:S04]  /*3080*/  UISETP.NE.U32.AND UP0, UPT, UR14, URZ, UPT ;  /* 0x000000ff0e00728c */ /* 0x000fc8000bf05070 */
[----:B------:R-:W-:-:S09]  /*3090*/  UISETP.NE.AND.EX UP0, UPT, UR15, URZ, UPT, UP0 ;  /* 0x000000ff0f00728c */ /* 0x000fd2000bf05300 */
[----:B------:R-:W-:Y:S05]  /*30a0*/  BRA.U UP0, `(.L_x_6251) ;  /* 0x0000000100947547 */ /* 0x000fea000b800000 */
[----:B-----5:R-:W-:Y:S01]  /*30b0*/  SHF.L.U32 R11, R164, 0x10, RZ ;  /* 0x00000010a40b7819 */ /* 0x020fe200000006ff */
[----:B------:R-:W-:Y:S01]  /*30c0*/  IMAD.U32 R171, R50, 0x10000, RZ ;  /* 0x0001000032ab7824 */ /* 0x000fe200078e00ff */
[----:B------:R-:W-:Y:S02]  /*30d0*/  SHF.L.U32 R25, R165, 0x10, RZ ;  /* 0x00000010a5197819 */ /* 0x000fe400000006ff */
[----:B------:R-:W-:Y:S02]  /*30e0*/  SHF.L.U32 R30, R48, 0x10, RZ ;  /* 0x00000010301e7819 */ /* 0x000fe400000006ff */
[----:B------:R-:W-:Y:S02]  /*30f0*/  SHF.L.U32 R34, R49, 0x10, RZ ;  /* 0x0000001031227819 */ /* 0x000fe400000006ff */
[----:B------:R-:W-:Y:S01]  /*3100*/  PRMT R40, R164, 0x7632, R40 ;  /* 0x00007632a4287816 */ /* 0x000fe20000000028 */
[----:B------:R-:W-:Y:S01]  /*3110*/  FADD.FTZ R11, R30, R11 ;  /* 0x0000000b1e0b7221 */ /* 0x000fe20000010000 */
[C---:B------:R-:W-:Y:S01]  /*3120*/  PRMT R164, R166.reuse, 0x7632, R164 ;  /* 0x00007632a6a47816 */ /* 0x040fe200000000a4 */
[----:B------:R-:W-:-:S02]  /*3130*/  IMAD.U32 R166, R166, 0x10000, RZ ;  /* 0x00010000a6a67824 */ /* 0x000fc400078e00ff */
[----:B------:R-:W-:Y:S01]  /*3140*/  FADD.FTZ R25, R34, R25 ;  /* 0x0000001922197221 */ /* 0x000fe20000010000 */
[----:B------:R-:W-:Y:S01]  /*3150*/  PRMT R42, R165, 0x7632, R42 ;  /* 0x00007632a52a7816 */ /* 0x000fe2000000002a */
[----:B------:R-:W-:Y:S01]  /*3160*/  IMAD.U32 R41, R40, 0x10000, RZ ;  /* 0x0001000028297824 */ /* 0x000fe200078e00ff */
[----:B------:R-:W-:Y:S01]  /*3170*/  PRMT R168, R167, 0x7632, R168 ;  /* 0x00007632a7a87816 */ /* 0x000fe200000000a8 */
[----:B------:R-:W-:Y:S01]  /*3180*/  FADD.FTZ R171, R171, R166 ;  /* 0x000000a6abab7221 */ /* 0x000fe20000010000 */
[----:B------:R-:W-:Y:S02]  /*3190*/  PRMT R30, R48, 0x7632, R30 ;  /* 0x00007632301e7816 */ /* 0x000fe4000000001e */
[----:B------:R-:W-:Y:S01]  /*31a0*/  PRMT R34, R49, 0x7632, R34 ;  /* 0x0000763231227816 */ /* 0x000fe20000000022 */
[----:B------:R-:W-:Y:S01]  /*31b0*/  IMAD.U32 R191, R168, 0x10000, RZ ;  /* 0x00010000a8bf7824 */ /* 0x000fe200078e00ff */
[----:B------:R-:W-:Y:S02]  /*31c0*/  PRMT R36, R50, 0x7632, R36 ;  /* 0x0000763232247816 */ /* 0x000fe40000000024 */
[----:B------:R-:W-:Y:S01]  /*31d0*/  PRMT R38, R51, 0x7632, R38 ;  /* 0x0000763233267816 */ /* 0x000fe20000000026 */
[----:B------:R-:W-:Y:S01]  /*31e0*/  IMAD.U32 R34, R34, 0x10000, RZ ;  /* 0x0001000022227824 */ /* 0x000fe200078e00ff */
[----:B------:R-:W-:-:S02]  /*31f0*/  SHF.L.U32 R167, R167, 0x10, RZ ;  /* 0x00000010a7a77819 */ /* 0x000fc400000006ff */
[----:B------:R-:W-:Y:S02]  /*3200*/  SHF.L.U32 R166, R51, 0x10, RZ ;  /* 0x0000001033a67819 */ /* 0x000fe400000006ff */
[----:B------:R-:W-:Y:S02]  /*3210*/  SHF.L.U32 R43, R42, 0x10, RZ ;  /* 0x000000102a2b7819 */ /* 0x000fe400000006ff */
[----:B------:R-:W-:Y:S01]  /*3220*/  SHF.L.U32 R165, R164, 0x10, RZ ;  /* 0x00000010a4a57819 */ /* 0x000fe200000006ff */
[----:B------:R-:W-:Y:S01]  /*3230*/  FADD.FTZ R181, R166, R167 ;  /* 0x000000a7a6b57221 */ /* 0x000fe20000010000 */
[----:B------:R-:W-:Y:S01]  /*3240*/  SHF.L.U32 R38, R38, 0x10, RZ ;  /* 0x0000001026267819 */ /* 0x000fe200000006ff */
[----:B------:R-:W-:Y:S01]  /*3250*/  FADD.FTZ R168, R43, R34 ;  /* 0x000000222ba87221 */ /* 0x000fe20000010000 */
[----:B------:R-:W-:Y:S02]  /*3260*/  SHF.L.U32 R36, R36, 0x10, RZ ;  /* 0x0000001024247819 */ /* 0x000fe400000006ff */
        /* <DEDUP_REMOVED lines=9> */
.L_x_6251:
[----:B-----5:R-:W-:Y:S01]  /*3300*/  PRMT R25, R164, 0x7632, R25 ;  /* 0x00007632a4197816 */ /* 0x020fe20000000019 */
[----:B------:R-:W-:Y:S01]  /*3310*/  IMAD.U32 R43, R50, 0x10000, RZ ;  /* 0x00010000322b7824 */ /* 0x000fe200078e00ff */
[----:B------:R-:W-:Y:S02]  /*3320*/  SHF.L.U32 R164, R164, 0x10, RZ ;  /* 0x00000010a4a47819 */ /* 0x000fe400000006ff */
[C---:B------:R-:W-:Y:S02]  /*3330*/  SHF.L.U32 R11, R48.reuse, 0x10, RZ ;  /* 0x00000010300b7819 */ /* 0x040fe400000006ff */
[C---:B------:R-:W-:Y:S01]  /*3340*/  PRMT R30, R165.reuse, 0x7632, R30 ;  /* 0x00007632a51e7816 */ /* 0x040fe2000000001e */
[----:B------:R-:W-:Y:S01]  /*3350*/  IMAD.U32 R165, R165, 0x10000, RZ ;  /* 0x00010000a5a57824 */ /* 0x000fe200078e00ff */
[----:B------:R-:W-:Y:S01]  /*3360*/  PRMT R168, R167, 0x7632, R168 ;  /* 0x00007632a7a87816 */ /* 0x000fe200000000a8 */
[----:B------:R-:W-:Y:S01]  /*3370*/  FADD.FTZ R164, R11, R164 ;  /* 0x000000a40ba47221 */ /* 0x000fe20000010000 */
[----:B------:R-:W-:Y:S01]  /*3380*/  PRMT R11, R48, 0x7632, R11 ;  /* 0x00007632300b7816 */ /* 0x000fe2000000000b */
[----:B------:R-:W-:Y:S01]  /*3390*/  IMAD.U32 R167, R167, 0x10000, RZ ;  /* 0x00010000a7a77824 */ /* 0x000fe200078e00ff */
[----:B------:R-:W-:-:S02]  /*33a0*/  SHF.L.U32 R36, R49, 0x10, RZ ;  /* 0x0000001031247819 */ /* 0x000fc400000006ff */
[----:B------:R-:W-:Y:S02]  /*33b0*/  SHF.L.U32 R38, R51, 0x10, RZ ;  /* 0x0000001033267819 */ /* 0x000fe400000006ff */
[----:B------:R-:W-:Y:S01]  /*33c0*/  SHF.L.U32 R34, R25, 0x10, RZ ;  /* 0x0000001019227819 */ /* 0x000fe200000006ff */
[----:B------:R-:W-:Y:S01]  /*33d0*/  IMAD.U32 R25, R11, 0x10000, RZ ;  /* 0x000100000b197824 */ /* 0x000fe200078e00ff */
[----:B------:R-:W-:Y:S01]  /*33e0*/  SHF.L.U32 R41, R44, 0x10, RZ ;  /* 0x000000102c297819 */ /* 0x000fe200000006ff */
[----:B------:R-:W-:Y:S01]  /*33f0*/  FADD.FTZ R165, R36, R165 ;  /* 0x000000a524a57221 */ /* 0x000fe20000010000 */
[----:B------:R-:W-:Y:S01]  /*3400*/  FADD.FTZ R181, R38, R167 ;  /* 0x000000a726b57221 */ /* 0x000fe20000010000 */
[--C-:B------:R-:W-:Y:S01]  /*3410*/  FADD.FTZ R34, R34, R25.reuse ;  /* 0x0000001922227221 */ /* 0x100fe20000010000 */
[----:B------:R-:W-:Y:S01]  /*3420*/  PRMT R42, R166, 0x7632, R42 ;  /* 0x00007632a62a7816 */ /* 0x000fe2000000002a */
[----:B------:R-:W-:Y:S01]  /*3430*/  FADD.FTZ R11, R41, R164 ;  /* 0x000000a4290b7221 */ /* 0x000fe20000010000 */
[----:B------:R-:W-:Y:S01]  /*3440*/  PRMT R25, R49, 0x7632, R25 ;  /* 0x0000763231197816 */ /* 0x000fe20000000019 */
[----:B------:R-:W-:Y:S01]  /*3450*/  IMAD.U32 R41, R30, 0x10000, RZ ;  /* 0x000100001e297824 */ /* 0x000fe200078e00ff */
        /* <DEDUP_REMOVED lines=26> */
[----:B------:R-:W-:Y:S02]  /*3600*/  FADD.FTZ R172, R172, R167 ;  /* 0x000000a7acac7221 */ /* 0x000fe40000010000 */
[----:B------:R-:W-:Y:S01]  /*3610*/  FADD.FTZ R170, R170, R165 ;  /* 0x000000a5aaaa7221 */ /* 0x000fe20000010000 */
[----:B------:R-:W-:Y:S01]  /*3620*/  FADD.FTZ R168, R168, R43 ;  /* 0x0000002ba8a87221 */ /* 0x000fe20000010000 */
[----:B------:R-:W-:Y:S01]  /*3630*/  FADD.FTZ R30, R34, R41 ;  /* 0x00000029221e7221 */ /* 0x000fe20000010000 */
[----:B------:R-:W-:-:S02]  /*3640*/  F2FP.BF16.F32.PACK_AB R43, R172, R181 ;  /* 0x000000b5ac2b723e */ /* 0x000fc400000010ff */
[----:B------:R-:W-:Y:S02]  /*3650*/  F2FP.BF16.F32.PACK_AB R42, R170, R171 ;  /* 0x000000abaa2a723e */ /* 0x000fe400000010ff */
[----:B------:R-:W-:Y:S02]  /*3660*/  F2FP.BF16.F32.PACK_AB R41, R168, R25 ;  /* 0x00000019a829723e */ /* 0x000fe400000010ff */
[----:B------:R-:W-:-:S07]  /*3670*/  F2FP.BF16.F32.PACK_AB R40, R30, R11 ;  /* 0x0000000b1e28723e */ /* 0x000fce00000010ff */
.L_x_6250:
[----:B------:R-:W0:Y:S02]  /*3680*/  @P1 LDC.64 R164, c[0x0][0x3a8] ;  /* 0x0000ea00ffa41b82 */ /* 0x000e240000000a00 */
[C---:B0-----:R-:W-:Y:S01]  /*3690*/  @P1 IMAD.WIDE.U32 R164, R32.reuse, 0x10, R164 ;  /* 0x0000001020a41825 */ /* 0x041fe200078e00a4 */
[----:B------:R-:W-:-:S04]  /*36a0*/  IADD3 R32, PT, PT, R32, 0x80, RZ ;  /* 0x0000008020207810 */ /* 0x000fc80007ffe0ff */
[----:B------:R3:W-:Y:S03]  /*36b0*/  @P1 STG.E.128 desc[UR6][R164.64], R40 ;  /* 0x00000028a4001986 */ /* 0x0007e6000c101d06 */
.L_x_6247:
[----:B------:R-:W-:Y:S05]  /*36c0*/  BSYNC.RECONVERGENT B0 ;  /* 0x0000000000007941 */ /* 0x000fea0003800200 */
.L_x_6246:
        /* <DEDUP_REMOVED lines=35> */
.L_x_6255:
        /* <DEDUP_REMOVED lines=10> */
[----:B------:R-:W-:Y:S01]  /*39a0*/  PRMT R42, R165, 0x7632, R42 ;  /* 0x00007632a52a7816 */ /* 0x000fe2000000002a */
[----:B------:R-:W-:Y:S01]  /*39b0*/  IMAD.U32 R165, R164, 0x10000, RZ ;  /* 0x00010000a4a57824 */ /* 0x000fe200078e00ff */
        /* <DEDUP_REMOVED lines=25> */
.L_x_6254:
[----:B------:R-:W-:-:S04]  /*3b50*/  UISETP.NE.U32.AND UP0, UPT, UR14, URZ, UPT ;  /* 0x000000ff0e00728c */ /* 0x000fc8000bf05070 */
[----:B------:R-:W-:-:S09]  /*3b60*/  UISETP.NE.AND.EX UP0, UPT, UR15, URZ, UPT, UP0 ;  /* 0x000000ff0f00728c */ /* 0x000fd2000bf05300 */
[----:B------:R-:W-:Y:S05]  /*3b70*/  BRA.U UP0, `(.L_x_6257) ;  /* 0x0000000100947547 */ /* 0x000fea000b800000 */
        /* <DEDUP_REMOVED lines=37> */
.L_x_6257:
[----:B-----5:R-:W-:Y:S01]  /*3dd0*/  PRMT R27, R164, 0x7632, R27 ;  /* 0x00007632a41b7816 */ /* 0x020fe2000000001b */
[----:B------:R-:W-:Y:S01]  /*3de0*/  IMAD.U32 R13, R48, 0x10000, RZ ;  /* 0x00010000300d7824 */ /* 0x000fe200078e00ff */
[----:B------:R-:W-:Y:S01]  /*3df0*/  SHF.L.U32 R164, R164, 0x10, RZ ;  /* 0x00000010a4a47819 */ /* 0x000fe200000006ff */
[----:B------:R-:W-:Y:S01]  /*3e00*/  IMAD.U32 R38, R51, 0x10000, RZ ;  /* 0x0001000033267824 */ /* 0x000fe200078e00ff */
[----:B------:R-:W-:Y:S01]  /*3e10*/  PRMT R34, R165, 0x7632, R34 ;  /* 0x00007632a5227816 */ /* 0x000fe20000000022 */
[----:B------:R-:W-:Y:S01]  /*3e20*/  IMAD.U32 R41, R44, 0x10000, RZ ;  /* 0x000100002c297824 */ /* 0x000fe200078e00ff */
[----:B------:R-:W-:Y:S01]  /*3e30*/  PRMT R173, R167, 0x7632, R173 ;  /* 0x00007632a7ad7816 */ /* 0x000fe200000000ad */
[----:B------:R-:W-:Y:S01]  /*3e40*/  FADD.FTZ R164, R13, R164 ;  /* 0x000000a40da47221 */ /* 0x000fe20000010000 */
[----:B------:R-:W-:Y:S01]  /*3e50*/  PRMT R13, R48, 0x7632, R13 ;  /* 0x00007632300d7816 */ /* 0x000fe2000000000d */
[----:B------:R-:W-:Y:S01]  /*3e60*/  IMAD.U32 R40, R45, 0x10000, RZ ;  /* 0x000100002d287824 */ /* 0x000fe200078e00ff */
[----:B------:R-:W-:Y:S01]  /*3e70*/  SHF.L.U32 R174, R27, 0x10, RZ ;  /* 0x000000101bae7819 */ /* 0x000fe200000006ff */
[----:B------:R-:W-:Y:S01]  /*3e80*/  IMAD.U32 R191, R173, 0x10000, RZ ;  /* 0x00010000adbf7824 */ /* 0x000fe200078e00ff */
[----:B------:R-:W-:-:S02]  /*3e90*/  SHF.L.U32 R165, R165, 0x10, RZ ;  /* 0x00000010a5a57819 */ /* 0x000fc400000006ff */
[----:B------:R-:W-:Y:S02]  /*3ea0*/  SHF.L.U32 R167, R167, 0x10, RZ ;  /* 0x00000010a7a77819 */ /* 0x000fe400000006ff */
[----:B------:R-:W-:Y:S02]  /*3eb0*/  SHF.L.U32 R36, R49, 0x10, RZ ;  /* 0x0000001031247819 */ /* 0x000fe400000006ff */
[----:B------:R-:W-:Y:S01]  /*3ec0*/  SHF.L.U32 R27, R13, 0x10, RZ ;  /* 0x000000100d1b7819 */ /* 0x000fe200000006ff */
[----:B------:R-:W-:Y:S01]  /*3ed0*/  FADD.FTZ R183, R38, R167 ;  /* 0x000000a726b77221 */ /* 0x000fe20000010000 */
[----:B------:R-:W-:Y:S01]  /*3ee0*/  PRMT R42, R166, 0x7632, R42 ;  /* 0x00007632a62a7816 */ /* 0x000fe2000000002a */
[----:B------:R-:W-:Y:S01]  /*3ef0*/  FADD.FTZ R165, R36, R165 ;  /* 0x000000a524a57221 */ /* 0x000fe20000010000 */
[----:B------:R-:W-:Y:S01]  /*3f00*/  PRMT R36, R50, 0x7632, R36 ;  /* 0x0000763232247816 */ /* 0x000fe20000000024 */
[--C-:B------:R-:W-:Y:S01]  /*3f10*/  FADD.FTZ R174, R174, R27.reuse ;  /* 0x0000001baeae7221 */ /* 0x100fe20000010000 */
[----:B------:R-:W-:Y:S01]  /*3f20*/  PRMT R27, R49, 0x7632, R27 ;  /* 0x00007632311b7816 */ /* 0x000fe2000000001b */
[----:B------:R-:W-:Y:S01]  /*3f30*/  FADD.FTZ R13, R41, R164 ;  /* 0x000000a4290d7221 */ /* 0x000fe20000010000 */
[----:B------:R-:W-:-:S02]  /*3f40*/  PRMT R38, R51, 0x7632, R38 ;  /* 0x0000763233267816 */ /* 0x000fc40000000026 */
[----:B------:R-:W-:Y:S02]  /*3f50*/  SHF.L.U32 R166, R166, 0x10, RZ ;  /* 0x00000010a6a67819 */ /* 0x000fe400000006ff */
        /* <DEDUP_REMOVED lines=31> */
.L_x_6256:
[----:B------:R-:W0:Y:S02]  /*4150*/  @P1 LDC.64 R164, c[0x0][0x3a8] ;  /* 0x0000ea00ffa41b82 */ /* 0x000e240000000a00 */
[C---:B0-----:R-:W-:Y:S01]  /*4160*/  @P1 IMAD.WIDE.U32 R164, R32.reuse, 0x10, R164 ;  /* 0x0000001020a41825 */ /* 0x041fe200078e00a4 */
[----:B------:R-:W-:-:S04]  /*4170*/  IADD3 R32, PT, PT, R32, 0x80, RZ ;  /* 0x0000008020207810 */ /* 0x000fc80007ffe0ff */
[----:B------:R4:W-:Y:S03]  /*4180*/  @P1 STG.E.128 desc[UR6][R164.64], R40 ;  /* 0x00000028a4001986 */ /* 0x0009e6000c101d06 */
.L_x_6253:
[----:B------:R-:W-:Y:S05]  /*4190*/  BSYNC.RECONVERGENT B0 ;  /* 0x0000000000007941 */ /* 0x000fea0003800200 */
.L_x_6252:
        /* <DEDUP_REMOVED lines=35> */
.L_x_6261:
        /* <DEDUP_REMOVED lines=37> */
.L_x_6260:
[----:B------:R-:W-:-:S04]  /*4620*/  UISETP.NE.U32.AND UP0, UPT, UR14, URZ, UPT ;  /* 0x000000ff0e00728c */ /* 0x000fc8000bf05070 */
[----:B------:R-:W-:-:S09]  /*4630*/  UISETP.NE.AND.EX UP0, UPT, UR15, URZ, UPT, UP0 ;  /* 0x000000ff0f00728c */ /* 0x000fd2000bf05300 */
[----:B------:R-:W-:Y:S05]  /*4640*/  BRA.U UP0, `(.L_x_6263) ;  /* 0x0000000100947547 */ /* 0x000fea000b800000 */
[----:B-----5:R-:W-:Y:S01]  /*4650*/  SHF.L.U32 R15, R164, 0x10, RZ ;  /* 0x00000010a40f7819 */ /* 0x020fe200000006ff */
[----:B------:R-:W-:Y:S01]  /*4660*/  IMAD.U32 R29, R165, 0x10000, RZ ;  /* 0x00010000a51d7824 */ /* 0x000fe200078e00ff */
[----:B------:R-:W-:Y:S01]  /*4670*/  SHF.L.U32 R34, R48, 0x10, RZ ;  /* 0x0000001030227819 */ /* 0x000fe200000006ff */
[----:B------:R-:W-:Y:S01]  /*4680*/  IMAD.U32 R175, R50, 0x10000, RZ ;  /* 0x0001000032af7824 */ /* 0x000fe200078e00ff */
[----:B------:R-:W-:Y:S02]  /*4690*/  SHF.L.U32 R36, R49, 0x10, RZ ;  /* 0x0000001031247819 */ /* 0x000fe400000006ff */
[----:B------:R-:W-:Y:S01]  /*46a0*/  PRMT R41, R164, 0x7632, R41 ;  /* 0x00007632a4297816 */ /* 0x000fe20000000029 */
[----:B------:R-:W-:Y:S01]  /*46b0*/  FADD.FTZ R15, R34, R15 ;  /* 0x0000000f220f7221 */ /* 0x000fe20000010000 */
[----:B------:R-:W-:Y:S01]  /*46c0*/  PRMT R164, R166, 0x7632, R164 ;  /* 0x00007632a6a47816 */ /* 0x000fe200000000a4 */
[----:B------:R-:W-:Y:S01]  /*46d0*/  FADD.FTZ R29, R36, R29 ;  /* 0x0000001d241d7221 */ /* 0x000fe20000010000 */
[----:B------:R-:W-:-:S02]  /*46e0*/  SHF.L.U32 R166, R166, 0x10, RZ ;  /* 0x00000010a6a67819 */ /* 0x000fc400000006ff */
[----:B------:R-:W-:Y:S02]  /*46f0*/  PRMT R42, R165, 0x7632, R42 ;  /* 0x00007632a52a7816 */ /* 0x000fe4000000002a */
        /* <DEDUP_REMOVED lines=10> */
[----:B------:R-:W-:Y:S02]  /*47a0*/  SHF.L.U32 R41, R41, 0x10, RZ ;  /* 0x0000001029297819 */ /* 0x000fe400000006ff */
[----:B------:R-:W-:Y:S01]  /*47b0*/  SHF.L.U32 R165, R164, 0x10, RZ ;  /* 0x00000010a4a57819 */ /* 0x000fe200000006ff */
[----:B------:R-:W-:Y:S01]  /*47c0*/  FADD.FTZ R185, R166, R167 ;  /* 0x000000a7a6b97221 */ /* 0x000fe20000010000 */
[----:B------:R-:W-:Y:S02]  /*47d0*/  SHF.L.U32 R191, R182, 0x10, RZ ;  /* 0x00000010b6bf7819 */ /* 0x000fe400000006ff */
        /* <DEDUP_REMOVED lines=12> */
.L_x_6263:
[----:B-----5:R-:W-:Y:S01]  /*48a0*/  PRMT R29, R164, 0x7632, R29 ;  /* 0x00007632a41d7816 */ /* 0x020fe2000000001d */
[----:B------:R-:W-:Y:S01]  /*48b0*/  IMAD.U32 R41, R44, 0x10000, RZ ;  /* 0x000100002c297824 */ /* 0x000fe200078e00ff */
[----:B------:R-:W-:Y:S02]  /*48c0*/  SHF.L.U32 R164, R164, 0x10, RZ ;  /* 0x00000010a4a47819 */ /* 0x000fe400000006ff */
[C---:B------:R-:W-:Y:S01]  /*48d0*/  SHF.L.U32 R15, R48.reuse, 0x10, RZ ;  /* 0x00000010300f7819 */ /* 0x040fe200000006ff */
        /* <DEDUP_REMOVED lines=32> */
[----:B------:R-:W-:Y:S01]  /*4ae0*/  PRMT R34, R44, 0x7632, R34 ;  /* 0x000076322c227816 */ /* 0x000fe20000000022 */
[----:B------:R-:W-:Y:S01]  /*4af0*/  FADD.FTZ R188, R191, R38 ;  /* 0x00000026bfbc7221 */ /* 0x000fe20000010000 */
[----:B------:R-:W-:Y:S01]  /*4b00*/  PRMT R40, R47, 0x7632, R40 ;  /* 0x000076322f287816 */ /* 0x000fe20000000028 */
[----:B------:R-:W-:Y:S01]  /*4b10*/  FADD.FTZ R175, R164, R43 ;  /* 0x0000002ba4af7221 */ /* 0x000fe20000010000 */
        /* <DEDUP_REMOVED lines=9> */
[----:B------:R-:W-:Y:S01]  /*4bb0*/  FADD.FTZ R186, R186, R165 ;  /* 0x000000a5baba7221 */ /* 0x000fe20000010000 */
[----:B------:R-:W-:Y:S02]  /*4bc0*/  FADD.FTZ R184, R184, R43 ;  /* 0x0000002bb8b87221 */ /* 0x000fe40000010000 */
[----:B------:R-:W-:Y:S01]  /*4bd0*/  FADD.FTZ R182, R182, R41 ;  /* 0x00000029b6b67221 */ /* 0x000fe20000010000 */
[----:B------:R-:W-:Y:S02]  /*4be0*/  F2FP.BF16.F32.PACK_AB R43, R188, R185 ;  /* 0x000000b9bc2b723e */ /* 0x000fe400000010ff */
[----:B------:R-:W-:-:S02]  /*4bf0*/  F2FP.BF16.F32.PACK_AB R42, R186, R175 ;  /* 0x000000afba2a723e */ /* 0x000fc400000010ff */
[----:B------:R-:W-:Y:S02]  /*4c00*/  F2FP.BF16.F32.PACK_AB R41, R184, R29 ;  /* 0x0000001db829723e */ /* 0x000fe400000010ff */
[----:B------:R-:W-:-:S07]  /*4c10*/  F2FP.BF16.F32.PACK_AB R40, R182, R15 ;  /* 0x0000000fb628723e */ /* 0x000fce00000010ff */
.L_x_6262:
[----:B------:R-:W0:Y:S02]  /*4c20*/  @P1 LDC.64 R164, c[0x0][0x3a8] ;  /* 0x0000ea00ffa41b82 */ /* 0x000e240000000a00 */
[C---:B0-----:R-:W-:Y:S01]  /*4c30*/  @P1 IMAD.WIDE.U32 R164, R32.reuse, 0x10, R164 ;  /* 0x0000001020a41825 */ /* 0x041fe200078e00a4 */
[----:B------:R-:W-:-:S04]  /*4c40*/  IADD3 R32, PT, PT, R32, 0x80, RZ ;  /* 0x0000008020207810 */ /* 0x000fc80007ffe0ff */
[----:B------:R0:W-:Y:S03]  /*4c50*/  @P1 STG.E.128 desc[UR6][R164.64], R40 ;  /* 0x00000028a4001986 */ /* 0x0001e6000c101d06 */
.L_x_6259:
[----:B------:R-:W-:Y:S05]  /*4c60*/  BSYNC.RECONVERGENT B0 ;  /* 0x0000000000007941 */ /* 0x000fea0003800200 */
.L_x_6258:
        /* <DEDUP_REMOVED lines=35> */
.L_x_6267:
        /* <DEDUP_REMOVED lines=16> */
[----:B------:R-:W-:Y:S02]  /*4fa0*/  PRMT R38, R46, 0x7632, R38 ;  /* 0x000076322e267816 */ /* 0x000fe40000000026 */
[----:B------:R-:W-:Y:S02]  /*4fb0*/  PRMT R40, R47, 0x7632, R40 ;  /* 0x000076322f287816 */ /* 0x000fe40000000028 */
[----:B------:R-:W-:-:S02]  /*4fc0*/  SHF.L.U32 R167, R167, 0x10, RZ ;  /* 0x00000010a7a77819 */ /* 0x000fc400000006ff */
        /* <DEDUP_REMOVED lines=18> */
.L_x_6266:
        /* <DEDUP_REMOVED lines=40> */
.L_x_6269:
[C---:B-----5:R-:W-:Y:S01]  /*5370*/  PRMT R31, R164.reuse, 0x7632, R31 ;  /* 0x00007632a41f7816 */ /* 0x060fe2000000001f */
[----:B------:R-:W-:Y:S01]  /*5380*/  IMAD.U32 R164, R164, 0x10000, RZ ;  /* 0x00010000a4a47824 */ /* 0x000fe200078e00ff */
[C---:B------:R-:W-:Y:S01]  /*5390*/  SHF.L.U32 R17, R48.reuse, 0x10, RZ ;  /* 0x0000001030117819 */ /* 0x040fe200000006ff */
[----:B------:R-:W-:Y:S01]  /*53a0*/  IMAD.U32 R38, R51, 0x10000, RZ ;  /* 0x0001000033267824 */ /* 0x000fe200078e00ff */
[----:B------:R-:W-:Y:S02]  /*53b0*/  PRMT R34, R165, 0x7632, R34 ;  /* 0x00007632a5227816 */ /* 0x000fe40000000022 */
[----:B------:R-:W-:Y:S01]  /*53c0*/  SHF.L.U32 R190, R31, 0x10, RZ ;  /* 0x000000101fbe7819 */ /* 0x000fe200000006ff */
[----:B------:R-:W-:Y:S01]  /*53d0*/  FADD.FTZ R164, R17, R164 ;  /* 0x000000a411a47221 */ /* 0x000fe20000010000 */
[----:B------:R-:W-:Y:S02]  /*53e0*/  PRMT R17, R48, 0x7632, R17 ;  /* 0x0000763230117816 */ /* 0x000fe40000000011 */
[----:B------:R-:W-:-:S02]  /*53f0*/  SHF.L.U32 R165, R165, 0x10, RZ ;  /* 0x00000010a5a57819 */ /* 0x000fc400000006ff */
[C---:B------:R-:W-:Y:S01]  /*5400*/  PRMT R177, R167.reuse, 0x7632, R177 ;  /* 0x00007632a7b17816 */ /* 0x040fe200000000b1 */
[----:B------:R-:W-:Y:S01]  /*5410*/  IMAD.U32 R167, R167, 0x10000, RZ ;  /* 0x00010000a7a77824 */ /* 0x000fe200078e00ff */
[----:B------:R-:W-:Y:S02]  /*5420*/  SHF.L.U32 R36, R49, 0x10, RZ ;  /* 0x0000001031247819 */ /* 0x000fe400000006ff */
[----:B------:R-:W-:Y:S01]  /*5430*/  SHF.L.U32 R31, R17, 0x10, RZ ;  /* 0x00000010111f7819 */ /* 0x000fe200000006ff */
[----:B------:R-:W-:Y:S01]  /*5440*/  FADD.FTZ R187, R38, R167 ;  /* 0x000000a726bb7221 */ /* 0x000fe20000010000 */
[----:B------:R-:W-:Y:S01]  /*5450*/  SHF.L.U32 R41, R44, 0x10, RZ ;  /* 0x000000102c297819 */ /* 0x000fe200000006ff */
[----:B------:R-:W-:Y:S01]  /*5460*/  FADD.FTZ R165, R36, R165 ;  /* 0x000000a524a57221 */ /* 0x000fe20000010000 */
[----:B------:R-:W-:Y:S01]  /*5470*/  PRMT R42, R166, 0x7632, R42 ;  /* 0x00007632a62a7816 */ /* 0x000fe2000000002a */
[--C-:B------:R-:W-:Y:S01]  /*5480*/  FADD.FTZ R190, R190, R31.reuse ;  /* 0x0000001fbebe7221 */ /* 0x100fe20000010000 */
[----:B------:R-:W-:Y:S01]  /*5490*/  PRMT R31, R49, 0x7632, R31 ;  /* 0x00007632311f7816 */ /* 0x000fe2000000001f */
[----:B------:R-:W-:Y:S01]  /*54a0*/  FADD.FTZ R17, R41, R164 ;  /* 0x000000a429117221 */ /* 0x000fe20000010000 */
[----:B------:R-:W-:Y:S01]  /*54b0*/  PRMT R36, R50, 0x7632, R36 ;  /* 0x0000763232247816 */ /* 0x000fe20000000024 */
[----:B------:R-:W-:Y:S01]  /*54c0*/  IMAD.U32 R164, R46, 0x10000, RZ ;  /* 0x000100002ea47824 */ /* 0x000fe200078e00ff */
[----:B------:R-:W-:-:S02]  /*54d0*/  PRMT R38, R51, 0x7632, R38 ;  /* 0x0000763233267816 */ /* 0x000fc40000000026 */
[----:B------:R-:W-:Y:S01]  /*54e0*/  SHF.L.U32 R41, R34, 0x10, RZ ;  /* 0x0000001022297819 */ /* 0x000fe200000006ff */
        /* <DEDUP_REMOVED lines=15> */
[--C-:B------:R-:W-:Y:S01]  /*55e0*/  FADD.FTZ R196, R191, R38.reuse ;  /* 0x00000026bfc47221 */ /* 0x100fe20000010000 */
[----:B------:R-:W-:-:S02]  /*55f0*/  PRMT R38, R46, 0x7632, R38 ;  /* 0x000076322e267816 */ /* 0x000fc40000000026 */
[----:B------:R-:W-:Y:S01]  /*5600*/  PRMT R36, R45, 0x7632, R36 ;  /* 0x000076322d247816 */ /* 0x000fe20000000024 */
[----:B------:R-:W-:Y:S01]  /*5610*/  IMAD.U32 R167, R40, 0x10000, RZ ;  /* 0x0001000028a77824 */ /* 0x000fe200078e00ff */
[----:B------:R-:W-:Y:S02]  /*5620*/  SHF.L.U32 R42, R47, 0x10, RZ ;  /* 0x000000102f2a7819 */ /* 0x000fe400000006ff */
        /* <DEDUP_REMOVED lines=11> */
[----:B------:R-:W-:-:S07]  /*56e0*/  F2FP.BF16.F32.PACK_AB R40, R190, R17 ;  /* 0x00000011be28723e */ /* 0x000fce00000010ff */
.L_x_6268:
[----:B------:R-:W0:Y:S02]  /*56f0*/  @P1 LDC.64 R164, c[0x0][0x3a8] ;  /* 0x0000ea00ffa41b82 */ /* 0x000e240000000a00 */
[----:B0-----:R-:W-:-:S05]  /*5700*/  @P1 IMAD.WIDE.U32 R164, R32, 0x10, R164 ;  /* 0x0000001020a41825 */ /* 0x001fca00078e00a4 */
[----:B------:R0:W-:Y:S02]  /*5710*/  @P1 STG.E.128 desc[UR6][R164.64], R40 ;  /* 0x00000028a4001986 */ /* 0x0001e4000c101d06 */
.L_x_6265:
[----:B------:R-:W-:Y:S05]  /*5720*/  BSYNC.RECONVERGENT B0 ;  /* 0x0000000000007941 */ /* 0x000fea0003800200 */
.L_x_6264:
[----:B01234-:R-:W-:Y:S01]  /*5730*/  FADD.FTZ R165, RZ, R5 ;  /* 0x00000005ffa57221 */ /* 0x01ffe20000010000 */
[C---:B------:R-:W-:Y:S01]  /*5740*/  ISETP.GE.U32.AND P0, PT, R2.reuse, 0x80, PT ;  /* 0x000000800200780c */ /* 0x040fe20003f06070 */
[----:B------:R-:W-:Y:S01]  /*5750*/  BSSY.RECONVERGENT B0, `(.L_x_6270) ;  /* 0x00000d8000007945 */ /* 0x000fe20003800200 */
[----:B------:R-:W-:Y:S01]  /*5760*/  ISETP.GT.U32.AND P6, PT, R2, 0xff, PT ;  /* 0x000000ff0200780c */ /* 0x000fe20003fc4070 */
[----:B------:R-:W-:Y:S01]  /*5770*/  FADD.FTZ R32, R12, R165 ;  /* 0x000000a50c207221 */ /* 0x000fe20000010000 */
[----:B------:R-:W-:Y:S02]  /*5780*/  P2R R36, PR, RZ, 0x2 ;  /* 0x00000002ff247803 */ /* 0x000fe40000000000 */
        /* <DEDUP_REMOVED lines=77> */
[----:B------:R-:W-:-:S03]  /*5c60*/  FADD.FTZ R36, R21, -R164 ;  /* 0x800000a415247221 */ /* 0x000fc60000010000 */
[----:B------:R-:W-:Y:S01]  /*5c70*/  FFMA.FTZ R32, R191, R191, R32 ;  /* 0x000000bfbf207223 */ /* 0x000fe20000010020 */
[----:B------:R-:W-:-:S03]  /*5c80*/  FADD.FTZ R191, R10, -R164 ;  /* 0x800000a40abf7221 */ /* 0x000fc60000010000 */
[----:B------:R-:W-:Y:S01]  /*5c90*/  FFMA.FTZ R32, R165, R165, R32 ;  /* 0x000000a5a5207223 */ /* 0x000fe20000010020 */
[----:B------:R-:W-:-:S03]  /*5ca0*/  FADD.FTZ R165, R33, -R164 ;  /* 0x800000a421a57221 */ /* 0x000fc60000010000 */
[----:B------:R-:W-:Y:S01]  /*5cb0*/  FFMA.FTZ R32, R191, R191, R32 ;  /* 0x000000bfbf207223 */ /* 0x000fe20000010020 */
[----:B------:R-:W-:-:S03]  /*5cc0*/  IMAD.MOV.U32 R191, RZ, RZ, RZ ;  /* 0x000000ffffbf7224 */ /* 0x000fc600078e00ff */
[----:B------:R-:W-:Y:S01]  /*5cd0*/  FFMA.FTZ R32, R165, R165, R32 ;  /* 0x000000a5a5207223 */ /* 0x000fe20000010020 */
[----:B------:R-:W-:-:S03]  /*5ce0*/  FADD.FTZ R165, R35, -R164 ;  /* 0x800000a423a57221 */ /* 0x000fc60000010000 */
[----:B------:R-:W-:Y:S01]  /*5cf0*/  FFMA.FTZ R32, R167, R167, R32 ;  /* 0x000000a7a7207223 */ /* 0x000fe20000010020 */
[----:B------:R-:W-:-:S03]  /*5d00*/  FADD.FTZ R167, R6, -R164 ;  /* 0x800000a406a77221 */ /* 0x000fc60000010000 */
[----:B------:R-:W-:Y:S01]  /*5d10*/  FFMA.FTZ R32, R165, R165, R32 ;  /* 0x000000a5a5207223 */ /* 0x000fe20000010020 */
[----:B------:R-:W-:-:S03]  /*5d20*/  FADD.FTZ R165, R7, -R164 ;  /* 0x800000a407a57221 */ /* 0x000fc60000010000 */
[----:B------:R-:W-:-:S05]  /*5d30*/  FFMA.FTZ R32, R167, R167, R32 ;  /* 0x000000a7a7207223 */ /* 0x000fca0000010020 */
[----:B------:R-:W-:Y:S01]  /*5d40*/  FSEL R34, R32, RZ, P0 ;  /* 0x000000ff20227208 */ /* 0x000fe20000000000 */
[----:B------:R-:W-:-:S04]  /*5d50*/  FADD.FTZ R32, R14, -R164 ;  /* 0x800000a40e207221 */ /* 0x000fc80000010000 */
        /* <DEDUP_REMOVED lines=97> */
[----:B------:R-:W-:Y:S02]  /*6370*/  @P6 FFMA.FTZ R34, R32, R32, R165 ;  /* 0x0000002020226223 */ /* 0x000fe400000100a5 */
[----:B------:R-:W0:Y:S03]  /*6380*/  S2R R32, SR_TID.X ;  /* 0x0000000000207919 */ /* 0x000e260000002100 */
[----:B------:R-:W1:Y:S02]  /*6390*/  SHFL.BFLY PT, R165, R34, 0x1, 0x1f ;  /* 0x0c201f0022a57f89 */ /* 0x000e6400000e0000 */
[----:B-1----:R-:W-:Y:S01]  /*63a0*/  FADD.FTZ R36, R34, R165 ;  /* 0x000000a522247221 */ /* 0x002fe20000010000 */
[----:B0-----:R-:W-:-:S04]  /*63b0*/  LOP3.LUT P6, RZ, R32, 0x1f, RZ, 0xc0, !PT ;  /* 0x0000001f20ff7812 */ /* 0x001fc800078cc0ff */
[----:B------:R-:W0:Y:S01]  /*63c0*/  SHFL.BFLY PT, R165, R36, 0x2, 0x1f ;  /* 0x0c401f0024a57f89 */ /* 0x000e2200000e0000 */
[----:B------:R-:W-:Y:S01]  /*63d0*/  LOP3.LUT R193, R32, 0x1f, RZ, 0xc0, !PT ;  /* 0x0000001f20c17812 */ /* 0x000fe200078ec0ff */
        /* <DEDUP_REMOVED lines=15> */
.L_x_6271:
[----:B------:R-:W-:Y:S05]  /*64d0*/  BSYNC.RECONVERGENT B0 ;  /* 0x0000000000007941 */ /* 0x000fea0003800200 */
.L_x_6270:
        /* <DEDUP_REMOVED lines=12> */
[----:B------:R0:W1:Y:S03]  /*65a0*/  LDS.64 R164, [R34+UR4] ;  /* 0x0000000422a47984 */ /* 0x0000660008000a00 */
.L_x_6273:
[----:B------:R-:W-:Y:S05]  /*65b0*/  BSYNC.RECONVERGENT B0 ;  /* 0x0000000000007941 */ /* 0x000fea0003800200 */
.L_x_6272:
[----:B0-----:R-:W0:Y:S01]  /*65c0*/  SHFL.DOWN PT, R34, R191, 0x2, 0x1f ;  /* 0x08401f00bf227f89 */ /* 0x001e2200000e0000 */
[-C--:B------:R-:W-:Y:S01]  /*65d0*/  I2FP.F32.S32 R193, R191.reuse ;  /* 0x000000bf00c17245 */ /* 0x080fe20000201400 */
[----:B------:R-:W-:Y:S01]  /*65e0*/  BSSY.RECONVERGENT B0, `(.L_x_6274) ;  /* 0x0000052000007945 */ /* 0x000fe20003800200 */
[----:B------:R-:W-:Y:S01]  /*65f0*/  ISETP.NE.AND P6, PT, RZ, UR8, PT ;  /* 0x00000008ff007c0c */ /* 0x000fe2000bfc5270 */
[----:B-1----:R-:W1:Y:S01]  /*6600*/  SHFL.DOWN PT, R167, R164, 0x2, 0x1f ;  /* 0x08401f00a4a77f89 */ /* 0x002e6200000e0000 */
[----:B0-----:R-:W-:Y:S02]  /*6610*/  IADD3 R36, PT, PT, R34, R191, RZ ;  /* 0x000000bf22247210 */ /* 0x001fe40007ffe0ff */
[----:B------:R-:W-:Y:S02]  /*6620*/  I2FP.F32.S32 R195, R34 ;  /* 0x0000002200c37245 */ /* 0x000fe40000201400 */
[----:B------:R-:W-:Y:S01]  /*6630*/  I2FP.F32.S32 R38, R36 ;  /* 0x0000002400267245 */ /* 0x000fe20000201400 */
[----:B------:R-:W0:Y:S02]  /*6640*/  SHFL.DOWN PT, R199, R36, 0x1, 0x1f ;  /* 0x08201f0024c77f89 */ /* 0x000e2400000e0000 */
[----:B-1----:R-:W-:Y:S01]  /*6650*/  FMUL.FTZ R34, R167, R195 ;  /* 0x000000c3a7227220 */ /* 0x002fe20000410000 */
[----:B------:R-:W1:Y:S03]  /*6660*/  MUFU.RCP R166, R38 ;  /* 0x0000002600a67308 */ /* 0x000e660000001000 */
[----:B------:R-:W-:Y:S01]  /*6670*/  FFMA.FTZ R197, R193, R164, R34 ;  /* 0x000000a4c1c57223 */ /* 0x000fe20000010022 */
[----:B------:R-:W-:-:S04]  /*6680*/  FADD.FTZ R164, -R167, R164 ;  /* 0x000000a4a7a47221 */ /* 0x000fc80000010100 */
[----:B------:R-:W-:-:S04]  /*6690*/  FMUL.FTZ R164, R164, R164 ;  /* 0x000000a4a4a47220 */ /* 0x000fc80000410000 */
[----:B------:R-:W-:-:S04]  /*66a0*/  FMUL.FTZ R164, R164, R193 ;  /* 0x000000c1a4a47220 */ /* 0x000fc80000410000 */
[----:B------:R-:W-:Y:S01]  /*66b0*/  FMUL.FTZ R164, R164, R195 ;  /* 0x000000c3a4a47220 */ /* 0x000fe20000410000 */
[----:B-1----:R-:W-:Y:S01]  /*66c0*/  FMUL.FTZ R197, R166, R197 ;  /* 0x000000c5a6c57220 */ /* 0x002fe20000410000 */
[----:B0-----:R-:W-:-:S04]  /*66d0*/  IMAD.IADD R34, R36, 0x1, R199 ;  /* 0x0000000124227824 */ /* 0x001fc800078e02c7 */
        /* <DEDUP_REMOVED lines=9> */
[----:B------:R-:W0:Y:S01]  /*6770*/  SHFL.IDX PT, R203, R200, RZ, 0x1f ;  /* 0x00001fffc8cb7589 */ /* 0x000e2200000e0000 */
[----:B------:R-:W-:Y:S02]  /*6780*/  FMUL.FTZ R197, R38, R197 ;  /* 0x000000c526c57220 */ /* 0x000fe40000410000 */
[----:B------:R-:W1:Y:S02]  /*6790*/  LDC R38, c[0x0][0x448] ;  /* 0x00011200ff267b82 */ /* 0x000e640000000800 */
[----:B------:R-:W-:Y:S01]  /*67a0*/  FMUL.FTZ R197, R197, R199 ;  /* 0x000000c7c5c57220 */ /* 0x000fe20000410000 */
[C---:B0-----:R-:W-:Y:S01]  /*67b0*/  FMUL.FTZ R36, R203.reuse, R203 ;  /* 0x000000cbcb247220 */ /* 0x041fe20000410000 */
[----:B------:R-:W-:-:S04]  /*67c0*/  FSEL R34, R203, RZ, !P6 ;  /* 0x000000ffcb227208 */ /* 0x000fc80007000000 */
[----:B------:R-:W-:Y:S02]  /*67d0*/  FSEL R201, R36, RZ, P6 ;  /* 0x000000ff24c97208 */ /* 0x000fe40003000000 */
[----:B------:R-:W0:Y:S01]  /*67e0*/  SHFL.DOWN PT, R36, R165, 0x2, 0x1f ;  /* 0x08401f00a5247f89 */ /* 0x000e2200000e0000 */
[----:B------:R-:W-:Y:S01]  /*67f0*/  ISETP.NE.AND P6, PT, R32, RZ, PT ;  /* 0x000000ff2000720c */ /* 0x000fe20003fc5270 */
[----:B0-----:R-:W-:-:S04]  /*6800*/  FADD.FTZ R167, R36, R165 ;  /* 0x000000a524a77221 */ /* 0x001fc80000010000 */
[----:B------:R-:W-:-:S05]  /*6810*/  FFMA.FTZ R164, R166, R164, R167 ;  /* 0x000000a4a6a47223 */ /* 0x000fca00000100a7 */
[----:B------:R-:W0:Y:S02]  /*6820*/  SHFL.DOWN PT, R167, R164, 0x1, 0x1f ;  /* 0x08201f00a4a77f89 */ /* 0x000e2400000e0000 */
[----:B0-----:R-:W-:Y:S02]  /*6830*/  FADD.FTZ R36, R164, R167 ;  /* 0x000000a7a4247221 */ /* 0x001fe40000010000 */
[----:B------:R-:W0:Y:S02]  /*6840*/  @!P6 LDC.64 R166, c[0x0][0x3c0] ;  /* 0x0000f000ffa6eb82 */ /* 0x000e240000000a00 */
[----:B------:R-:W-:-:S05]  /*6850*/  FFMA.FTZ R36, R191, R197, R36 ;  /* 0x000000c5bf247223 */ /* 0x000fca0000010024 */
[----:B------:R-:W1:Y:S01]  /*6860*/  SHFL.IDX PT, R191, R36, RZ, 0x1f ;  /* 0x00001fff24bf7589 */ /* 0x000e6200000e0000 */
[----:B------:R-:W2:Y:S01]  /*6870*/  @!P6 LDC.64 R164, c[0x0][0x3c8] ;  /* 0x0000f200ffa4eb82 */ /* 0x000ea20000000a00 */
[----:B0-----:R-:W-:-:S05]  /*6880*/  @!P6 IMAD.WIDE R166, R0, 0x4, R166 ;  /* 0x0000000400a6e825 */ /* 0x001fca00078e02a6 */
[----:B------:R0:W-:Y:S01]  /*6890*/  @!P6 STG.E desc[UR6][R166.64], R203 ;  /* 0x000000cba600e986 */ /* 0x0001e2000c101906 */
[----:B-1----:R-:W-:Y:S01]  /*68a0*/  FFMA.FTZ R38, R191, UR9, R38 ;  /* 0x00000009bf267c23 */ /* 0x002fe20008010026 */
[----:B--2---:R-:W-:-:S04]  /*68b0*/  @!P6 IMAD.WIDE R164, R0, 0x4, R164 ;  /* 0x0000000400a4e825 */ /* 0x004fc800078e02a4 */
[----:B------:R-:W-:-:S04]  /*68c0*/  FADD.FTZ R38, R38, R201 ;  /* 0x000000c926267221 */ /* 0x000fc80000010000 */
[----:B------:R-:W1:Y:S02]  /*68d0*/  MUFU.RSQ R191, R38 ;  /* 0x0000002600bf7308 */ /* 0x000e640000001400 */
[----:B-1----:R0:W-:Y:S01]  /*68e0*/  @!P6 STG.E desc[UR6][R164.64], R191 ;  /* 0x000000bfa400e986 */ /* 0x0021e2000c101906 */
[----:B------:R-:W-:Y:S05]  /*68f0*/  @!P0 BRA `(.L_x_6275) ;  /* 0x0000000000808947 */ /* 0x000fea0003800000 */
[----:B------:R-:W1:Y:S01]  /*6900*/  LDC.64 R198, c[0x0][0x428] ;  /* 0x00010a00ffc67b82 */ /* 0x000e620000000a00 */
[--C-:B------:R-:W-:Y:S01]  /*6910*/  FADD.FTZ R36, R5, -R34.reuse ;  /* 0x8000002205247221 */ /* 0x100fe20000010000 */
[--C-:B------:R-:W-:Y:S01]  /*6920*/  FADD.FTZ R38, R12, -R34.reuse ;  /* 0x800000220c267221 */ /* 0x100fe20000010000 */
[--C-:B0-----:R-:W-:Y:S01]  /*6930*/  FADD.FTZ R164, R19, -R34.reuse ;  /* 0x8000002213a47221 */ /* 0x101fe20000010000 */
[--C-:B------:R-:W-:Y:S01]  /*6940*/  FADD.FTZ R166, R10, -R34.reuse ;  /* 0x800000220aa67221 */ /* 0x100fe20000010000 */
[--C-:B------:R-:W-:Y:S01]  /*6950*/  FADD.FTZ R200, R33, -R34.reuse ;  /* 0x8000002221c87221 */ /* 0x100fe20000010000 */
[--C-:B------:R-:W-:Y:S01]  /*6960*/  FADD.FTZ R202, R8, -R34.reuse ;  /* 0x8000002208ca7221 */ /* 0x100fe20000010000 */
[--C-:B------:R-:W-:Y:S01]  /*6970*/  FADD.FTZ R204, R35, -R34.reuse ;  /* 0x8000002223cc7221 */ /* 0x100fe20000010000 */
[----:B------:R-:W-:Y:S01]  /*6980*/  FADD.FTZ R206, R6, -R34 ;  /* 0x8000002206ce7221 */ /* 0x000fe20000010000 */
        /* <DEDUP_REMOVED lines=8> */
[----:B-----5:R-:W-:Y:S01]  /*6a10*/  FFMA.FTZ R164, R165, R160, R152 ;  /* 0x000000a0a5a47223 */ /* 0x020fe20000010098 */
[----:B------:R-:W-:Y:S01]  /*6a20*/  FFMA.FTZ R165, R38, R161, R153 ;  /* 0x000000a126a57223 */ /* 0x000fe20000010099 */
[----:B------:R-:W-:Y:S01]  /*6a30*/  FFMA.FTZ R167, R167, R162, R154 ;  /* 0x000000a2a7a77223 */ /* 0x000fe2000001009a */
[----:B------:R-:W-:Y:S01]  /*6a40*/  FFMA.FTZ R166, R166, R163, R155 ;  /* 0x000000a3a6a67223 */ /* 0x000fe2000001009b */
[----:B------:R-:W-:Y:S01]  /*6a50*/  FFMA.FTZ R193, R193, R156, R148 ;  /* 0x0000009cc1c17223 */ /* 0x000fe20000010094 */
[----:B------:R-:W-:Y:S01]  /*6a60*/  FFMA.FTZ R202, R202, R157, R149 ;  /* 0x0000009dcaca7223 */ /* 0x000fe20000010095 */
[----:B------:R-:W-:Y:S01]  /*6a70*/  FFMA.FTZ R195, R195, R158, R150 ;  /* 0x0000009ec3c37223 */ /* 0x000fe20000010096 */
[----:B------:R-:W-:Y:S01]  /*6a80*/  FFMA.FTZ R206, R206, R159, R151 ;  /* 0x0000009fcece7223 */ /* 0x000fe20000010097 */
[----:B------:R-:W-:Y:S01]  /*6a90*/  F2FP.BF16.F32.PACK_AB R164, R165, R164 ;  /* 0x000000a4a5a4723e */ /* 0x000fe200000010ff */
[----:B-1----:R-:W-:Y:S01]  /*6aa0*/  IMAD.WIDE.U32 R198, R189, 0x10, R198 ;  /* 0x00000010bdc67825 */ /* 0x002fe200078e00c6 */
[----:B------:R-:W-:-:S02]  /*6ab0*/  F2FP.BF16.F32.PACK_AB R165, R166, R167 ;  /* 0x000000a7a6a5723e */ /* 0x000fc400000010ff */
[----:B------:R-:W-:Y:S02]  /*6ac0*/  F2FP.BF16.F32.PACK_AB R166, R202, R193 ;  /* 0x000000c1caa6723e */ /* 0x000fe400000010ff */
[----:B------:R-:W-:Y:S02]  /*6ad0*/  F2FP.BF16.F32.PACK_AB R167, R206, R195 ;  /* 0x000000c3cea7723e */ /* 0x000fe400000010ff */
[----:B------:R-:W-:-:S03]  /*6ae0*/  IADD3 R189, PT, PT, R189, 0x80, RZ ;  /* 0x00000080bdbd7810 */ /* 0x000fc60007ffe0ff */
[----:B------:R1:W-:Y:S04]  /*6af0*/  STG.E.128 desc[UR6][R198.64], R164 ;  /* 0x000000a4c6007986 */ /* 0x0003e8000c101d06 */
.L_x_6275:
[----:B------:R-:W-:Y:S05]  /*6b00*/  BSYNC.RECONVERGENT B0 ;  /* 0x0000000000007941 */ /* 0x000fea0003800200 */
.L_x_6274:
[----:B------:R-:W-:Y:S01]  /*6b10*/  ISETP.GE.U32.AND P6, PT, R2, 0x100, PT ;  /* 0x000001000200780c */ /* 0x000fe20003fc6070 */
[----:B------:R-:W-:-:S12]  /*6b20*/  BSSY.RECONVERGENT B0, `(.L_x_6276) ;  /* 0x0000022000007945 */ /* 0x000fd80003800200 */
[----:B------:R-:W-:Y:S05]  /*6b30*/  @!P6 BRA `(.L_x_6277) ;  /* 0x000000000080e947 */ /* 0x000fea0003800000 */
[----:B-1----:R-:W1:Y:S01]  /*6b40*/  LDC.64 R198, c[0x0][0x428] ;  /* 0x00010a00ffc67b82 */ /* 0x002e620000000a00 */
        /* <DEDUP_REMOVED lines=31> */
.L_x_6277:
[----:B------:R-:W-:Y:S05]  /*6d40*/  BSYNC.RECONVERGENT B0 ;  /* 0x0000000000007941 */ /* 0x000fea0003800200 */
.L_x_6276:
[----:B------:R-:W-:Y:S01]  /*6d50*/  ISETP.GE.U32.AND P6, PT, R2, 0x180, PT ;  /* 0x000001800200780c */ /* 0x000fe20003fc6070 */
[----:B------:R-:W-:-:S12]  /*6d60*/  BSSY.RECONVERGENT B0, `(.L_x_6278) ;  /* 0x0000022000007945 */ /* 0x000fd80003800200 */
[----:B------:R-:W-:Y:S05]  /*6d70*/  @!P6 BRA `(.L_x_6279) ;  /* 0x000000000080e947 */ /* 0x000fea0003800000 */
[----:B-12---:R-:W1:Y:S01]  /*6d80*/  LDC.64 R198, c[0x0][0x428] ;  /* 0x00010a00ffc67b82 */ /* 0x006e620000000a00 */
        /* <DEDUP_REMOVED lines=31> */
.L_x_6279:
[----:B------:R-:W-:Y:S05]  /*6f80*/  BSYNC.RECONVERGENT B0 ;  /* 0x0000000000007941 */ /* 0x000fea0003800200 */
.L_x_6278:
[----:B------:R-:W-:Y:S04]  /*6f90*/  BSSY.RECONVERGENT B0, `(.L_x_6280) ;  /* 0x0000022000007945 */ /* 0x000fe80003800200 */
[----:B------:R-:W-:Y:S05]  /*6fa0*/  @!P2 BRA `(.L_x_6281) ;  /* 0x000000000080a947 */ /* 0x000fea0003800000 */
[----:B-123--:R-:W1:Y:S01]  /*6fb0*/  LDC.64 R198, c[0x0][0x428] ;  /* 0x00010a00ffc67b82 */ /* 0x00ee620000000a00 */
        /* <DEDUP_REMOVED lines=27> */
[----:B------:R-:W-:Y:S01]  /*7170*/  F2FP.BF16.F32.PACK_AB R166, R202, R193 ;  /* 0x000000c1caa6723e */ /* 0x000fe200000010ff */
[----:B------:R-:W-:Y:S01]  /*7180*/  VIADD R189, R189, 0x80 ;  /* 0x00000080bdbd7836 */ /* 0x000fe20000000000 */
[----:B------:R-:W-:-:S05]  /*7190*/  F2FP.BF16.F32.PACK_AB R167, R206, R195 ;  /* 0x000000c3cea7723e */ /* 0x000fca00000010ff */
[----:B------:R4:W-:Y:S02]  /*71a0*/  STG.E.128 desc[UR6][R198.64], R164 ;  /* 0x000000a4c6007986 */ /* 0x0009e4000c101d06 */
.L_x_6281:
[----:B------:R-:W-:Y:S05]  /*71b0*/  BSYNC.RECONVERGENT B0 ;  /* 0x0000000000007941 */ /* 0x000fea0003800200 */
.L_x_6280:
[----:B------:R-:W-:Y:S04]  /*71c0*/  BSSY.RECONVERGENT B0, `(.L_x_6282) ;  /* 0x0000022000007945 */ /* 0x000fe80003800200 */
[----:B------:R-:W-:Y:S05]  /*71d0*/  @!P3 BRA `(.L_x_6283) ;  /* 0x000000000080b947 */ /* 0x000fea0003800000 */
[----:B-1234-:R-:W1:Y:S01]  /*71e0*/  LDC.64 R198, c[0x0][0x428] ;  /* 0x00010a00ffc67b82 */ /* 0x01ee620000000a00 */
        /* <DEDUP_REMOVED lines=31> */
.L_x_6283:
[----:B------:R-:W-:Y:S05]  /*73e0*/  BSYNC.RECONVERGENT B0 ;  /* 0x0000000000007941 */ /* 0x000fea0003800200 */
.L_x_6282:
        /* <DEDUP_REMOVED lines=28> */
[----:B0-----:R-:W-:Y:S01]  /*75b0*/  IMAD.WIDE.U32 R198, R189, 0x10, R198 ;  /* 0x00000010bdc67825 */ /* 0x001fe200078e00c6 */
[----:B------:R-:W-:-:S02]  /*75c0*/  F2FP.BF16.F32.PACK_AB R165, R166, R167 ;  /* 0x000000a7a6a5723e */ /* 0x000fc400000010ff */
[----:B------:R-:W-:Y:S02]  /*75d0*/  F2FP.BF16.F32.PACK_AB R166, R202, R193 ;  /* 0x000000c1caa6723e */ /* 0x000fe400000010ff */
[----:B------:R-:W-:Y:S02]  /*75e0*/  F2FP.BF16.F32.PACK_AB R167, R206, R195 ;  /* 0x000000c3cea7723e */ /* 0x000fe400000010ff */
[----:B------:R-:W-:-:S03]  /*75f0*/  IADD3 R189, PT, PT, R189, 0x80, RZ ;  /* 0x00000080bdbd7810 */ /* 0x000fc60007ffe0ff */
[----:B------:R0:W-:Y:S04]  /*7600*/  STG.E.128 desc[UR6][R198.64], R164 ;  /* 0x000000a4c6007986 */ /* 0x0001e8000c101d06 */
.L_x_6285:
[----:B------:R-:W-:Y:S05]  /*7610*/  BSYNC.RECONVERGENT B0 ;  /* 0x0000000000007941 */ /* 0x000fea0003800200 */
.L_x_6284:
        /* <DEDUP_REMOVED lines=31> */
[----:B------:R-:W-:-:S05]  /*7810*/  F2FP.BF16.F32.PACK_AB R164, R191, R164 ;  /* 0x000000a4bfa4723e */ /* 0x000fca00000010ff */
[----:B------:R0:W-:Y:S02]  /*7820*/  STG.E.128 desc[UR6][R198.64], R164 ;  /* 0x000000a4c6007986 */ /* 0x0001e4000c101d06 */
.L_x_6287:
[----:B------:R-:W-:Y:S05]  /*7830*/  BSYNC.RECONVERGENT B0 ;  /* 0x0000000000007941 */ /* 0x000fea0003800200 */
.L_x_6286:
[----:B01234-:R-:W0:Y:S01]  /*7840*/  LDC.64 R164, c[0x0][0x380] ;  /* 0x0000e000ffa47b82 */ /* 0x01fe220000000a00 */
[----:B------:R-:W-:Y:S01]  /*7850*/  UPLOP3.LUT UP1, UPT, UPT, UPT, UP1, 0x40, 0x4 ;  /* 0x000000000004789c */ /* 0x000fe20003f2e810 */
[----:B0-----:R-:W-:-:S04]  /*7860*/  IADD3 R0, PT, PT, R0, R164, RZ ;  /* 0x000000a400007210 */ /* 0x001fc80007ffe0ff */
[----:B------:R-:W-:-:S13]  /*7870*/  ISETP.GE.AND P2, PT, R0, R165, PT ;  /* 0x000000a50000720c */ /* 0x000fda0003f46270 */
[----:B------:R-:W-:Y:S05]  /*7880*/  @!P2 BRA `(.L_x_6288) ;  /* 0xffffff9000c0a947 */ /* 0x000fea000383ffff */
[----:B------:R-:W-:Y:S05]  /*7890*/  EXIT ;  /* 0x000000000000794d */ /* 0x000fea0003800000 */
.L_x_6289:
        /* <DEDUP_REMOVED lines=14> */
.L_x_27862:


//--------------------- .text._ZN10layer_norm31ln_parallel_residual_fwd_kernelINS_13Kernel_traitsIf13__nv_bfloat16S2_S2_fjLj7168ELj1ELj1ELj4ELj16ENS_18Kernel_traits_baseILj7168EfS2_S2_S2_fjLj128EEEEELb0ELb1ELb1EEEvNS_9FwdParamsE --------------------------
	.section	.text._ZN10layer_norm31ln_parallel_residual_fwd_kernelINS_13Kernel_traitsIf13__nv_bfloat16S2_S2_fjLj7168ELj1ELj1ELj4ELj16ENS_18Kernel_traits_baseILj7168EfS2_S2_S2_fjLj128EEEEELb0ELb1ELb1EEEvNS_9FwdParamsE,"ax",@progbits
	.align	128
        .global         _ZN10layer_norm31ln_parallel_residual_fwd_kernelINS_13Kernel_traitsIf13__nv_bfloat16S2_S2_fjLj7168ELj1ELj1ELj4ELj16ENS_18Kernel_traits_baseILj7168EfS2_S2_S2_fjLj128EEEEELb0ELb1ELb1EEEvNS_9FwdParamsE
        .type           _ZN10layer_norm31ln_parallel_residual_fwd_kernelINS_13Kernel_traitsIf13__nv_bfloat16S2_S2_fjLj7168ELj1ELj1ELj4ELj16ENS_18Kernel_traits_baseILj7168EfS2_S2_S2_fjLj128EEEEELb0ELb1ELb1EEEvNS_9FwdParamsE,@function
        .size           _ZN10layer_norm31ln_parallel_residual_fwd_kernelINS_13Kernel_traitsIf13__nv_bfloat16S2_S2_fjLj7168ELj1ELj1ELj4ELj16ENS_18Kernel_traits_baseILj7168EfS2_S2_S2_fjLj128EEEEELb0ELb1ELb1EEEvNS_9FwdParamsE,(.L_x_27863 - _ZN10layer_norm31ln_parallel_residual_fwd_kernelINS_13Kernel_traitsIf13__nv_bfloat16S2_S2_fjLj7168ELj1ELj1ELj4ELj16ENS_18Kernel_traits_baseILj7168EfS2_S2_S2_fjLj128EEEEELb0ELb1ELb1EEEvNS_9FwdParamsE)
        .other          _ZN10layer_norm31ln_parallel_residual_fwd_kernelINS_13Kernel_traitsIf13__nv_bfloat16S2_S2_fjLj7168ELj1ELj1ELj4ELj16ENS_18Kernel_traits_baseILj7168EfS2_S2_S2_fjLj128EEEEELb0ELb1ELb1EEEvNS_9FwdParamsE,@"STO_CUDA_ENTRY STV_DEFAULT"
_ZN10layer_norm31ln_parallel_residual_fwd_kernelINS_13Kernel_traitsIf13__nv_bfloat16S2_S2_fjLj7168ELj1ELj1ELj4ELj16ENS_18Kernel_traits_baseILj7168EfS2_S2_S2_fjLj128EEEEELb0ELb1ELb1EEEvNS_9FwdParamsE:
.text._ZN10layer_norm31ln_parallel_residual_fwd_kernelINS_13Kernel_traitsIf13__nv_bfloat16S2_S2_fjLj7168ELj1ELj1ELj4ELj16ENS_18Kernel_traits_baseILj7168EfS2_S2_S2_fjLj128EEEEELb0ELb1ELb1EEEvNS_9FwdParamsE:
        /* <DEDUP_REMOVED lines=12> */
[----:B--23--:R-:W-:Y:S09]  /*00c0*/  BRA.U !UP0, `(.L_x_6290) ;  /* 0x0000000108847547 */ /* 0x00cff2000b800000 */
        /* <DEDUP_REMOVED lines=33> */
.L_x_6290:
[----:B------:R-:W0:Y:S02]  /*02e0*/  LDC.64 R2, c[0x0][0x3d0] ;  /* 0x0000f400ff027b82 */ /* 0x000e240000000a00 */
[----:B0-----:R-:W-:-:S05]  /*02f0*/  IMAD.WIDE.U32 R2, R0, 0x20, R2 ;  /* 0x0000002000027825 */ /* 0x001fca00078e0002 */
        /* <DEDUP_REMOVED lines=41> */
[----:B0-----:R-:W-:-:S07]  /*0590*/  CS2R R68, SRZ ;  /* 0x0000000000447805 */ /* 0x001fce000001ff00 */
.L_x_6291:
        /* <DEDUP_REMOVED lines=10> */
.L_x_6324:
[----:B----4-:R-:W-:Y:S01]  /*0640*/  ISETP.NE.U32.AND P2, PT, RZ, UR10, PT ;  /* 0x0000000aff007c0c */ /* 0x010fe2000bf45070 */
[----:B01----:R-:W0:Y:S01]  /*0650*/  LDC.64 R2, c[0x0][0x390] ;  /* 0x0000e400ff027b82 */ /* 0x003e220000000a00 */
[----:B-1----:R-:W-:Y:S02]  /*0660*/  IMAD R128, R133, UR8, RZ ;  /* 0x0000000885807c24 */ /* 0x002fe4000f8e02ff */
[----:B------:R-:W-:-:S03]  /*0670*/  ISETP.NE.AND.EX P2, PT, RZ, UR11, PT, P2 ;  /* 0x0000000bff007c0c */ /* 0x000fc6000bf45320 */
[----:B------:R-:W-:Y:S02]  /*0680*/  SHF.R.S32.HI R129, RZ, 0x1f, R128 ;  /* 0x0000001fff817819 */ /* 0x000fe40000011480 */
[----:B------:R-:W1:Y:S02]  /*0690*/  @P1 LDC.64 R134, c[0x0][0x398] ;  /* 0x0000e600ff861b82 */ /* 0x000e640000000a00 */
[----:B------:R-:W-:-:S04]  /*06a0*/  LEA.HI R129, R129, R128, RZ, 0x3 ;  /* 0x0000008081817211 */ /* 0x000fc800078f18ff */
[----:B------:R-:W-:Y:S02]  /*06b0*/  LEA.HI.SX32 R141, R129, R0, 0x1d ;  /* 0x00000000818d7211 */ /* 0x000fe400078feaff */
[----:B------:R-:W4:Y:S03]  /*06c0*/  @P2 LDC.64 R136, c[0x0][0x3a0] ;  /* 0x0000e800ff882b82 */ /* 0x000f260000000a00 */
[----:B0-----:R-:W-:-:S06]  /*06d0*/  IMAD.WIDE.U32 R128, R141, 0x10, R2 ;  /* 0x000000108d807825 */ /* 0x001fcc00078e0002 */
[----:B-----5:R-:W5:Y:S01]  /*06e0*/  LDG.E.128 R128, desc[UR6][R128.64] ;  /* 0x0000000680807981 */ /* 0x020f62000c1e1d00 */
[----:B-1----:R-:W-:-:S05]  /*06f0*/  @P1 IMAD.WIDE.U32 R134, R141, 0x10, R134 ;  /* 0x000000108d861825 */ /* 0x002fca00078e0086 */
[----:B------:R0:W5:Y:S01]  /*0700*/  @P1 LDG.E.128 R8, desc[UR6][R134.64] ;  /* 0x0000000686081981 */ /* 0x000162000c1e1d00 */
[----:B----4-:R-:W-:-:S05]  /*0710*/  @P2 IMAD.WIDE.U32 R136, R141, 0x10, R136 ;  /* 0x000000108d882825 */ /* 0x010fca00078e0088 */
[----:B------:R-:W4:Y:S02]  /*0720*/  @P2 LDG.E.128 R12, desc[UR6][R136.64] ;  /* 0x00000006880c2981 */ /* 0x000f24000c1e1d00 */
[----:B----4-:R-:W-:Y:S02]  /*0730*/  PRMT R0, R15, 0x7632, R0 ;  /* 0x000076320f007816 */ /* 0x010fe40000000000 */
        /* <DEDUP_REMOVED lines=56> */
[----:B------:R-:W-:Y:S01]  /*0ac0*/  F2FP.BF16.F32.PACK_AB R4, R154, R173 ;  /* 0x000000ad9a04723e */ /* 0x000fe200000010ff */
[----:B------:R-:W-:Y:S06]  /*0ad0*/  BRA `(.L_x_6294) ;  /* 0x00000004004c7947 */ /* 0x000fec0003800000 */
.L_x_6293:
[C---:B-----5:R-:W-:Y:S02]  /*0ae0*/  PRMT R132, R129.reuse, 0x7632, R132 ;  /* 0x0000763281847816 */ /* 0x060fe40000000084 */
[----:B------:R-:W-:Y:S02]  /*0af0*/  SHF.L.U32 R129, R129, 0x10, RZ ;  /* 0x0000001081817819 */ /* 0x000fe400000006ff */
[----:B------:R-:W-:Y:S02]  /*0b00*/  SHF.L.U32 R0, R9, 0x10, RZ ;  /* 0x0000001009007819 */ /* 0x000fe400000006ff */
[----:B------:R-:W-:Y:S02]  /*0b10*/  PRMT R7, R128, 0x7632, R7 ;  /* 0x0000763280077816 */ /* 0x000fe40000000007 */
[C---:B------:R-:W-:Y:S01]  /*0b20*/  PRMT R134, R130.reuse, 0x7632, R134 ;  /* 0x0000763282867816 */ /* 0x040fe20000000086 */
[--C-:B------:R-:W-:Y:S01]  /*0b30*/  FADD.FTZ R175, R129, R0.reuse ;  /* 0x0000000081af7221 */ /* 0x100fe20000010000 */
[C---:B------:R-:W-:Y:S01]  /*0b40*/  PRMT R135, R131.reuse, 0x7632, R135 ;  /* 0x0000763283877816 */ /* 0x040fe20000000087 */
[----:B------:R-:W-:Y:S01]  /*0b50*/  IMAD.U32 R130, R130, 0x10000, RZ ;  /* 0x0001000082827824 */ /* 0x000fe200078e00ff */
[----:B------:R-:W-:Y:S01]  /*0b60*/  PRMT R0, R8, 0x7632, R0 ;  /* 0x0000763208007816 */ /* 0x000fe20000000000 */
[----:B------:R-:W-:Y:S01]  /*0b70*/  IMAD.U32 R131, R131, 0x10000, RZ ;  /* 0x0001000083837824 */ /* 0x000fe200078e00ff */
[----:B------:R-:W-:Y:S01]  /*0b80*/  PRMT R4, R9, 0x7632, R4 ;  /* 0x0000763209047816 */ /* 0x000fe20000000004 */
[----:B------:R-:W-:Y:S01]  /*0b90*/  IMAD.U32 R134, R134, 0x10000, RZ ;  /* 0x0001000086867824 */ /* 0x000fe200078e00ff */
[----:B------:R-:W-:-:S02]  /*0ba0*/  PRMT R5, R10, 0x7632, R5 ;  /* 0x000076320a057816 */ /* 0x000fc40000000005 */
[C---:B------:R-:W-:Y:S01]  /*0bb0*/  PRMT R6, R11.reuse, 0x7632, R6 ;  /* 0x000076320b067816 */ /* 0x040fe20000000006 */
        /* <DEDUP_REMOVED lines=23> */
.L_x_6292:
[----:B------:R-:W-:Y:S05]  /*0d30*/  @!P2 BRA `(.L_x_6295) ;  /* 0x000000000084a947 */ /* 0x000fea0003800000 */
[----:B-----5:R-:W-:Y:S01]  /*0d40*/  PRMT R4, R128, 0x7632, R4 ;  /* 0x0000763280047816 */ /* 0x020fe20000000004 */
[----:B------:R-:W-:Y:S01]  /*0d50*/  IMAD.U32 R169, R0, 0x10000, RZ ;  /* 0x0001000000a97824 */ /* 0x000fe200078e00ff */
[----:B------:R-:W-:Y:S02]  /*0d60*/  PRMT R5, R129, 0x7632, R5 ;  /* 0x0000763281057816 */ /* 0x000fe40000000005 */
[C---:B------:R-:W-:Y:S01]  /*0d70*/  PRMT R7, R130.reuse, 0x7632, R7 ;  /* 0x0000763282077816 */ /* 0x040fe20000000007 */
[----:B------:R-:W-:Y:S01]  /*0d80*/  IMAD.U32 R130, R130, 0x10000, RZ ;  /* 0x0001000082827824 */ /* 0x000fe200078e00ff */
[C---:B------:R-:W-:Y:S01]  /*0d90*/  PRMT R134, R131.reuse, 0x7632, R134 ;  /* 0x0000763283867816 */ /* 0x040fe20000000086 */
        /* <DEDUP_REMOVED lines=25> */
[----:B------:R-:W-:Y:S01]  /*0f30*/  F2FP.BF16.F32.PACK_AB R4, R154, R173 ;  /* 0x000000ad9a04723e */ /* 0x000fe200000010ff */
[----:B------:R-:W-:Y:S06]  /*0f40*/  BRA `(.L_x_6294) ;  /* 0x0000000000307947 */ /* 0x000fec0003800000 */
.L_x_6295:
        /* <DEDUP_REMOVED lines=12> */
.L_x_6294:
[----:B------:R-:W0:Y:S01]  /*1010*/  LDC.64 R144, c[0x0][0x398] ;  /* 0x0000e600ff907b82 */ /* 0x000e220000000a00 */
        /* <DEDUP_REMOVED lines=33> */
.L_x_6297:
[C---:B-----5:R-:W-:Y:S01]  /*1230*/  PRMT R132, R129.reuse, 0x7632, R132 ;  /* 0x0000763281847816 */ /* 0x060fe20000000084 */
[----:B------:R-:W-:Y:S01]  /*1240*/  IMAD.U32 R129, R129, 0x10000, RZ ;  /* 0x0001000081817824 */ /* 0x000fe200078e00ff */
[----:B------:R-:W-:Y:S01]  /*1250*/  SHF.L.U32 R0, R13, 0x10, RZ ;  /* 0x000000100d007819 */ /* 0x000fe200000006ff */
[----:B------:R-:W-:Y:S01]  /*1260*/  IMAD.U32 R179, R14, 0x10000, RZ ;  /* 0x000100000eb37824 */ /* 0x000fe200078e00ff */
        /* <DEDUP_REMOVED lines=8> */
[----:B------:R-:W-:Y:S02]  /*12f0*/  PRMT R6, R15, 0x7632, R6 ;  /* 0x000076320f067816 */ /* 0x000fe40000000006 */
[----:B------:R-:W-:Y:S01]  /*1300*/  SHF.L.U32 R128, R128, 0x10, RZ ;  /* 0x0000001080807819 */ /* 0x000fe200000006ff */
[----:B------:R-:W-:Y:S01]  /*1310*/  IMAD.U32 R5, R5, 0x10000, RZ ;  /* 0x0001000005057824 */ /* 0x000fe200078e00ff */
[----:B------:R-:W-:Y:S02]  /*1320*/  SHF.L.U32 R130, R130, 0x10, RZ ;  /* 0x0000001082827819 */ /* 0x000fe400000006ff */
        /* <DEDUP_REMOVED lines=21> */
.L_x_6296:
[----:B------:R-:W-:-:S04]  /*1480*/  UISETP.NE.U32.AND UP0, UPT, UR10, URZ, UPT ;  /* 0x000000ff0a00728c */ /* 0x000fc8000bf05070 */
[----:B------:R-:W-:-:S09]  /*1490*/  UISETP.NE.AND.EX UP0, UPT, UR11, URZ, UPT, UP0 ;  /* 0x000000ff0b00728c */ /* 0x000fd2000bf05300 */
[----:B------:R-:W-:Y:S05]  /*14a0*/  BRA.U UP0, `(.L_x_6299) ;  /* 0x0000000100947547 */ /* 0x000fea000b800000 */
        /* <DEDUP_REMOVED lines=37> */
.L_x_6299:
[----:B-----5:R-:W-:Y:S01]  /*1700*/  PRMT R4, R128, 0x7632, R4 ;  /* 0x0000763280047816 */ /* 0x020fe20000000004 */
[----:B------:R-:W-:Y:S01]  /*1710*/  IMAD.U32 R6, R12, 0x10000, RZ ;  /* 0x000100000c067824 */ /* 0x000fe200078e00ff */
[----:B------:R-:W-:Y:S02]  /*1720*/  SHF.L.U32 R128, R128, 0x10, RZ ;  /* 0x0000001080807819 */ /* 0x000fe400000006ff */
[----:B------:R-:W-:Y:S01]  /*1730*/  SHF.L.U32 R5, R8, 0x10, RZ ;  /* 0x0000001008057819 */ /* 0x000fe200000006ff */
[----:B------:R-:W-:Y:S01]  /*1740*/  IMAD.U32 R7, R4, 0x10000, RZ ;  /* 0x0001000004077824 */ /* 0x000fe200078e00ff */
[----:B------:R-:W-:Y:S02]  /*1750*/  PRMT R0, R8, 0x7632, R0 ;  /* 0x0000763208007816 */ /* 0x000fe40000000000 */
[----:B------:R-:W-:Y:S01]  /*1760*/  PRMT R132, R129, 0x7632, R132 ;  /* 0x0000763281847816 */ /* 0x000fe20000000084 */
[----:B------:R-:W-:Y:S01]  /*1770*/  FADD.FTZ R5, R5, R128 ;  /* 0x0000008005057221 */ /* 0x000fe20000010000 */
[----:B------:R-:W-:Y:S01]  /*1780*/  SHF.L.U32 R0, R0, 0x10, RZ ;  /* 0x0000001000007819 */ /* 0x000fe200000006ff */
[----:B------:R-:W-:Y:S01]  /*1790*/  IMAD.U32 R129, R129, 0x10000, RZ ;  /* 0x0001000081817824 */ /* 0x000fe200078e00ff */
[----:B------:R-:W-:Y:S01]  /*17a0*/  PRMT R135, R131, 0x7632, R135 ;  /* 0x0000763283877816 */ /* 0x000fe20000000087 */
[--C-:B------:R-:W-:Y:S01]  /*17b0*/  FADD.FTZ R181, R6, R5.reuse ;  /* 0x0000000506b57221 */ /* 0x100fe20000010000 */
        /* <DEDUP_REMOVED lines=17> */
[----:B------:R-:W-:Y:S01]  /*18d0*/  FADD.FTZ R168, R129, R4 ;  /* 0x0000000481a87221 */ /* 0x000fe20000010000 */
[----:B------:R-:W-:-:S02]  /*18e0*/  SHF.L.U32 R131, R10, 0x10, RZ ;  /* 0x000000100a837819 */ /* 0x000fc400000006ff */
[----:B------:R-:W-:Y:S02]  /*18f0*/  PRMT R5, R14, 0x7632, R5 ;  /* 0x000076320e057816 */ /* 0x000fe40000000005 */
[----:B------:R-:W-:Y:S01]  /*1900*/  SHF.L.U32 R139, R11, 0x10, RZ ;  /* 0x000000100b8b7819 */ /* 0x000fe200000006ff */
[----:B------:R-:W-:Y:S01]  /*1910*/  FADD.FTZ R130, R131, R130 ;  /* 0x0000008283827221 */ /* 0x000fe20000010000 */
[----:B------:R-:W-:Y:S01]  /*1920*/  PRMT R0, R12, 0x7632, R0 ;  /* 0x000076320c007816 */ /* 0x000fe20000000000 */
[----:B------:R-:W-:Y:S01]  /*1930*/  IMAD.U32 R129, R5, 0x10000, RZ ;  /* 0x0001000005817824 */ /* 0x000fe200078e00ff */
[----:B------:R-:W-:Y:S01]  /*1940*/  PRMT R6, R15, 0x7632, R6 ;  /* 0x000076320f067816 */ /* 0x000fe20000000006 */
[----:B------:R-:W-:Y:S01]  /*1950*/  FADD.FTZ R136, R139, R136 ;  /* 0x000000888b887221 */ /* 0x000fe20000010000 */
[C---:B------:R-:W-:Y:S01]  /*1960*/  PRMT R4, R13.reuse, 0x7632, R4 ;  /* 0x000076320d047816 */ /* 0x040fe20000000004 */
[----:B------:R-:W-:Y:S01]  /*1970*/  FADD.FTZ R168, R168, R129 ;  /* 0x00000081a8a87221 */ /* 0x000fe20000010000 */
        /* <DEDUP_REMOVED lines=16> */
.L_x_6298:
        /* <DEDUP_REMOVED lines=27> */
.L_x_6301:
[----:B-----5:R-:W-:Y:S01]  /*1c30*/  PRMT R132, R129, 0x7632, R132 ;  /* 0x0000763281847816 */ /* 0x020fe20000000084 */
[----:B------:R-:W-:Y:S01]  /*1c40*/  IMAD.U32 R0, R13, 0x10000, RZ ;  /* 0x000100000d007824 */ /* 0x000fe200078e00ff */
[----:B------:R-:W-:Y:S02]  /*1c50*/  SHF.L.U32 R129, R129, 0x10, RZ ;  /* 0x0000001081817819 */ /* 0x000fe400000006ff */
[C---:B0-----:R-:W-:Y:S01]  /*1c60*/  PRMT R7, R128.reuse, 0x7632, R7 ;  /* 0x0000763280077816 */ /* 0x041fe20000000007 */
        /* <DEDUP_REMOVED lines=21> */
[----:B------:R-:W-:-:S02]  /*1dc0*/  SHF.L.U32 R5, R5, 0x10, RZ ;  /* 0x0000001005057819 */ /* 0x000fc400000006ff */
[----:B------:R-:W-:Y:S01]  /*1dd0*/  SHF.L.U32 R4, R4, 0x10, RZ ;  /* 0x0000001004047819 */ /* 0x000fe200000006ff */
[----:B------:R-:W-:Y:S01]  /*1de0*/  FADD.FTZ R185, R135, R6 ;  /* 0x0000000687b97221 */ /* 0x000fe20000010000 */
[----:B------:R-:W-:Y:S01]  /*1df0*/  SHF.L.U32 R0, R0, 0x10, RZ ;  /* 0x0000001000007819 */ /* 0x000fe200000006ff */
[----:B------:R-:W-:Y:S02]  /*1e00*/  FADD.FTZ R176, R134, R5 ;  /* 0x0000000586b07221 */ /* 0x000fe40000010000 */
[----:B------:R-:W-:Y:S02]  /*1e10*/  FADD.FTZ R178, R129, R4 ;  /* 0x0000000481b27221 */ /* 0x000fe40000010000 */
[----:B------:R-:W-:Y:S01]  /*1e20*/  FADD.FTZ R180, R7, R0 ;  /* 0x0000000007b47221 */ /* 0x000fe20000010000 */
[----:B------:R-:W-:Y:S02]  /*1e30*/  F2FP.BF16.F32.PACK_AB R7, R185, R174 ;  /* 0x000000aeb907723e */ /* 0x000fe400000010ff */
[----:B------:R-:W-:-:S02]  /*1e40*/  F2FP.BF16.F32.PACK_AB R6, R176, R187 ;  /* 0x000000bbb006723e */ /* 0x000fc400000010ff */
[----:B------:R-:W-:Y:S02]  /*1e50*/  F2FP.BF16.F32.PACK_AB R5, R178, R191 ;  /* 0x000000bfb205723e */ /* 0x000fe400000010ff */
[----:B------:R-:W-:Y:S01]  /*1e60*/  F2FP.BF16.F32.PACK_AB R4, R180, R189 ;  /* 0x000000bdb404723e */ /* 0x000fe200000010ff */
[----:B------:R-:W-:Y:S06]  /*1e70*/  BRA `(.L_x_6302) ;  /* 0x0000000400787947 */ /* 0x000fec0003800000 */
.L_x_6300:
[----:B------:R-:W-:Y:S05]  /*1e80*/  BRA.U UP0, `(.L_x_6303) ;  /* 0x0000000100947547 */ /* 0x000fea000b800000 */
        /* <DEDUP_REMOVED lines=37> */
.L_x_6303:
[C---:B0----5:R-:W-:Y:S01]  /*20e0*/  PRMT R4, R128.reuse, 0x7632, R4 ;  /* 0x0000763280047816 */ /* 0x061fe20000000004 */
[----:B------:R-:W-:Y:S01]  /*20f0*/  IMAD.U32 R128, R128, 0x10000, RZ ;  /* 0x0001000080807824 */ /* 0x000fe200078e00ff */
[C---:B------:R-:W-:Y:S01]  /*2100*/  SHF.L.U32 R5, R8.reuse, 0x10, RZ ;  /* 0x0000001008057819 */ /* 0x040fe200000006ff */
        /* <DEDUP_REMOVED lines=13> */
[----:B------:R-:W-:-:S02]  /*21e0*/  SHF.L.U32 R128, R9, 0x10, RZ ;  /* 0x0000001009807819 */ /* 0x000fc400000006ff */
[----:B------:R-:W-:Y:S02]  /*21f0*/  PRMT R135, R131, 0x7632, R135 ;  /* 0x0000763283877816 */ /* 0x000fe40000000087 */
[----:B------:R-:W-:Y:S01]  /*2200*/  PRMT R5, R11, 0x7632, R5 ;  /* 0x000076320b057816 */ /* 0x000fe20000000005 */
[----:B------:R-:W-:Y:S01]  /*2210*/  FADD.FTZ R128, R128, R129 ;  /* 0x0000008180807221 */ /* 0x000fe20000010000 */
[----:B------:R-:W-:Y:S02]  /*2220*/  PRMT R134, R130, 0x7632, R134 ;  /* 0x0000763282867816 */ /* 0x000fe40000000086 */
[----:B------:R-:W-:Y:S02]  /*2230*/  PRMT R0, R9, 0x7632, R0 ;  /* 0x0000763209007816 */ /* 0x000fe40000000000 */
[----:B------:R-:W-:Y:S02]  /*2240*/  PRMT R4, R10, 0x7632, R4 ;  /* 0x000076320a047816 */ /* 0x000fe40000000004 */
[----:B------:R-:W-:-:S02]  /*2250*/  SHF.L.U32 R6, R135, 0x10, RZ ;  /* 0x0000001087067819 */ /* 0x000fc400000006ff */
[----:B------:R-:W-:Y:S01]  /*2260*/  SHF.L.U32 R5, R5, 0x10, RZ ;  /* 0x0000001005057819 */ /* 0x000fe200000006ff */
[----:B------:R-:W-:Y:S01]  /*2270*/  IMAD.U32 R4, R4, 0x10000, RZ ;  /* 0x0001000004047824 */ /* 0x000fe200078e00ff */
[----:B------:R-:W-:Y:S02]  /*2280*/  SHF.L.U32 R7, R132, 0x10, RZ ;  /* 0x0000001084077819 */ /* 0x000fe400000006ff */
[----:B------:R-:W-:Y:S01]  /*2290*/  SHF.L.U32 R0, R0, 0x10, RZ ;  /* 0x0000001000007819 */ /* 0x000fe200000006ff */
[--C-:B------:R-:W-:Y:S01]  /*22a0*/  FADD.FTZ R185, R6, R5.reuse ;  /* 0x0000000506b97221 */ /* 0x100fe20000010000 */
        /* <DEDUP_REMOVED lines=8> */
[----:B------:R-:W-:Y:S02]  /*2330*/  PRMT R6, R15, 0x7632, R6 ;  /* 0x000076320f067816 */ /* 0x000fe40000000006 */
[----:B------:R-:W-:Y:S01]  /*2340*/  PRMT R4, R13, 0x7632, R4 ;  /* 0x000076320d047816 */ /* 0x000fe20000000004 */
        /* <DEDUP_REMOVED lines=17> */
.L_x_6302:
[----:B0-----:R-:W0:Y:S01]  /*2460*/  @P0 LDC.64 R138, c[0x0][0x3a8] ;  /* 0x0000ea00ff8a0b82 */ /* 0x001e220000000a00 */
[----:B------:R-:W-:-:S04]  /*2470*/  VIADD R135, R141, 0x180 ;  /* 0x000001808d877836 */ /* 0x000fc80000000000 */
[----:B------:R-:W-:-:S03]  /*2480*/  IMAD.WIDE.U32 R128, R135, 0x10, R2 ;  /* 0x0000001087807825 */ /* 0x000fc600078e0002 */
        /* <DEDUP_REMOVED lines=24> */
.L_x_6305:
[C---:B-----5:R-:W-:Y:S01]  /*2610*/  PRMT R132, R129.reuse, 0x7632, R132 ;  /* 0x0000763281847816 */ /* 0x060fe20000000084 */
[----:B------:R-:W-:Y:S01]  /*2620*/  IMAD.U32 R197, R12, 0x10000, RZ ;  /* 0x000100000cc57824 */ /* 0x000fe200078e00ff */
[----:B------:R-:W-:Y:S01]  /*2630*/  SHF.L.U32 R129, R129, 0x10, RZ ;  /* 0x0000001081817819 */ /* 0x000fe200000006ff */
[----:B------:R-:W-:Y:S01]  /*2640*/  IMAD.U32 R182, R15, 0x10000, RZ ;  /* 0x000100000fb67824 */ /* 0x000fe200078e00ff */
[----:B------:R-:W-:Y:S02]  /*2650*/  SHF.L.U32 R0, R13, 0x10, RZ ;  /* 0x000000100d007819 */ /* 0x000fe400000006ff */
[----:B0-----:R-:W-:Y:S02]  /*2660*/  PRMT R7, R128, 0x7632, R7 ;  /* 0x0000763280077816 */ /* 0x001fe40000000007 */
        /* <DEDUP_REMOVED lines=8> */
[----:B------:R-:W-:Y:S02]  /*26f0*/  PRMT R6, R15, 0x7632, R6 ;  /* 0x000076320f067816 */ /* 0x000fe40000000006 */
[----:B------:R-:W-:Y:S02]  /*2700*/  SHF.L.U32 R128, R128, 0x10, RZ ;  /* 0x0000001080807819 */ /* 0x000fe400000006ff */
        /* <DEDUP_REMOVED lines=21> */
.L_x_6304:
[----:B------:R-:W-:Y:S05]  /*2860*/  BRA.U UP0, `(.L_x_6307) ;  /* 0x0000000100947547 */ /* 0x000fea000b800000 */
        /* <DEDUP_REMOVED lines=37> */
.L_x_6307:
[C---:B0----5:R-:W-:Y:S01]  /*2ac0*/  PRMT R4, R128.reuse, 0x7632, R4 ;  /* 0x0000763280047816 */ /* 0x061fe20000000004 */
[----:B------:R-:W-:Y:S01]  /*2ad0*/  IMAD.U32 R199, R13, 0x10000, RZ ;  /* 0x000100000dc77824 */ /* 0x000fe200078e00ff */
[----:B------:R-:W-:Y:S02]  /*2ae0*/  SHF.L.U32 R128, R128, 0x10, RZ ;  /* 0x0000001080807819 */ /* 0x000fe400000006ff */
[C---:B------:R-:W-:Y:S02]  /*2af0*/  SHF.L.U32 R5, R8.reuse, 0x10, RZ ;  /* 0x0000001008057819 */ /* 0x040fe400000006ff */
[----:B------:R-:W-:Y:S02]  /*2b00*/  PRMT R0, R8, 0x7632, R0 ;  /* 0x0000763208007816 */ /* 0x000fe40000000000 */
[----:B------:R-:W-:Y:S01]  /*2b10*/  SHF.L.U32 R6, R12, 0x10, RZ ;  /* 0x000000100c067819 */ /* 0x000fe200000006ff */
[----:B------:R-:W-:Y:S01]  /*2b20*/  FADD.FTZ R5, R5, R128 ;  /* 0x0000008005057221 */ /* 0x000fe20000010000 */
[----:B------:R-:W-:-:S02]  /*2b30*/  SHF.L.U32 R7, R4, 0x10, RZ ;  /* 0x0000001004077819 */ /* 0x000fc400000006ff */
[----:B------:R-:W-:Y:S01]  /*2b40*/  SHF.L.U32 R0, R0, 0x10, RZ ;  /* 0x0000001000007819 */ /* 0x000fe200000006ff */
[----:B------:R-:W-:Y:S01]  /*2b50*/  FADD.FTZ R197, R6, R5 ;  /* 0x0000000506c57221 */ /* 0x000fe20000010000 */
[C---:B------:R-:W-:Y:S02]  /*2b60*/  PRMT R132, R129.reuse, 0x7632, R132 ;  /* 0x0000763281847816 */ /* 0x040fe40000000084 */
[----:B------:R-:W-:Y:S01]  /*2b70*/  SHF.L.U32 R129, R129, 0x10, RZ ;  /* 0x0000001081817819 */ /* 0x000fe200000006ff */
[----:B------:R-:W-:Y:S01]  /*2b80*/  FADD.FTZ R188, R7, R0 ;  /* 0x0000000007bc7221 */ /* 0x000fe20000010000 */
[----:B------:R-:W-:Y:S02]  /*2b90*/  SHF.L.U32 R128, R9, 0x10, RZ ;  /* 0x0000001009807819 */ /* 0x000fe400000006ff */
[C---:B------:R-:W-:Y:S01]  /*2ba0*/  PRMT R134, R130.reuse, 0x7632, R134 ;  /* 0x0000763282867816 */ /* 0x040fe20000000086 */
[----:B------:R-:W-:Y:S01]  /*2bb0*/  IMAD.U32 R130, R130, 0x10000, RZ ;  /* 0x0001000082827824 */ /* 0x000fe200078e00ff */
[----:B------:R-:W-:Y:S01]  /*2bc0*/  PRMT R136, R131, 0x7632, R136 ;  /* 0x0000763283887816 */ /* 0x000fe20000000088 */
[----:B------:R-:W-:Y:S01]  /*2bd0*/  FADD.FTZ R128, R128, R129 ;  /* 0x0000008180807221 */ /* 0x000fe20000010000 */
        /* <DEDUP_REMOVED lines=38> */
.L_x_6306:
[----:B0-----:R-:W0:Y:S01]  /*2e40*/  @P0 LDC.64 R144, c[0x0][0x3a8] ;  /* 0x0000ea00ff900b82 */ /* 0x001e220000000a00 */
        /* <DEDUP_REMOVED lines=26> */
.L_x_6309:
[C---:B-----5:R-:W-:Y:S02]  /*2ff0*/  PRMT R132, R129.reuse, 0x7632, R132 ;  /* 0x0000763281847816 */ /* 0x060fe40000000084 */
[----:B------:R-:W-:Y:S02]  /*3000*/  SHF.L.U32 R129, R129, 0x10, RZ ;  /* 0x0000001081817819 */ /* 0x000fe400000006ff */
[----:B------:R-:W-:Y:S02]  /*3010*/  SHF.L.U32 R0, R13, 0x10, RZ ;  /* 0x000000100d007819 */ /* 0x000fe400000006ff */
[----:B0-----:R-:W-:Y:S02]  /*3020*/  PRMT R7, R128, 0x7632, R7 ;  /* 0x0000763280077816 */ /* 0x001fe40000000007 */
        /* <DEDUP_REMOVED lines=33> */
.L_x_6308:
[----:B------:R-:W-:Y:S05]  /*3240*/  BRA.U UP0, `(.L_x_6311) ;  /* 0x0000000100947547 */ /* 0x000fea000b800000 */
        /* <DEDUP_REMOVED lines=37> */
.L_x_6311:
[----:B0----5:R-:W-:Y:S01]  /*34a0*/  PRMT R4, R128, 0x7632, R4 ;  /* 0x0000763280047816 */ /* 0x021fe20000000004 */
[----:B------:R-:W-:Y:S01]  /*34b0*/  IMAD.U32 R5, R8, 0x10000, RZ ;  /* 0x0001000008057824 */ /* 0x000fe200078e00ff */
[----:B------:R-:W-:Y:S02]  /*34c0*/  SHF.L.U32 R128, R128, 0x10, RZ ;  /* 0x0000001080807819 */ /* 0x000fe400000006ff */
[----:B------:R-:W-:Y:S02]  /*34d0*/  PRMT R0, R8, 0x7632, R0 ;  /* 0x0000763208007816 */ /* 0x000fe40000000000 */
[----:B------:R-:W-:Y:S01]  /*34e0*/  SHF.L.U32 R6, R12, 0x10, RZ ;  /* 0x000000100c067819 */ /* 0x000fe200000006ff */
[----:B------:R-:W-:Y:S01]  /*34f0*/  FADD.FTZ R5, R5, R128 ;  /* 0x0000008005057221 */ /* 0x000fe20000010000 */
[----:B------:R-:W-:Y:S01]  /*3500*/  SHF.L.U32 R7, R4, 0x10, RZ ;  /* 0x0000001004077819 */ /* 0x000fe200000006ff */
[----:B------:R-:W-:Y:S01]  /*3510*/  IMAD.U32 R0, R0, 0x10000, RZ ;  /* 0x0001000000007824 */ /* 0x000fe200078e00ff */
[C---:B------:R-:W-:Y:S01]  /*3520*/  PRMT R132, R129.reuse, 0x7632, R132 ;  /* 0x0000763281847816 */ /* 0x040fe20000000084 */
[--C-:B------:R-:W-:Y:S01]  /*3530*/  FADD.FTZ R201, R6, R5.reuse ;  /* 0x0000000506c97221 */ /* 0x100fe20000010000 */
[----:B------:R-:W-:Y:S01]  /*3540*/  SHF.L.U32 R129, R129, 0x10, RZ ;  /* 0x0000001081817819 */ /* 0x000fe200000006ff */
        /* <DEDUP_REMOVED lines=20> */
[----:B------:R-:W-:Y:S02]  /*3690*/  PRMT R5, R14, 0x7632, R5 ;  /* 0x000076320e057816 */ /* 0x000fe40000000005 */
[----:B------:R-:W-:Y:S01]  /*36a0*/  SHF.L.U32 R145, R11, 0x10, RZ ;  /* 0x000000100b917819 */ /* 0x000fe200000006ff */
[----:B------:R-:W-:Y:S01]  /*36b0*/  FADD.FTZ R130, R131, R130 ;  /* 0x0000008283827221 */ /* 0x000fe20000010000 */
[----:B------:R-:W-:Y:S02]  /*36c0*/  PRMT R0, R12, 0x7632, R0 ;  /* 0x000076320c007816 */ /* 0x000fe40000000000 */
        /* <DEDUP_REMOVED lines=21> */
.L_x_6310:
        /* <DEDUP_REMOVED lines=15> */
[----:B0-----:R-:W-:Y:S01]  /*3910*/  IMAD.U32 R151, R129, 0x10000, RZ ;  /* 0x0001000081977824 */ /* 0x001fe200078e00ff */
        /* <DEDUP_REMOVED lines=11> */
.L_x_6313:
[C---:B-----5:R-:W-:Y:S01]  /*39d0*/  PRMT R132, R129.reuse, 0x7632, R132 ;  /* 0x0000763281847816 */ /* 0x060fe20000000084 */
[----:B------:R-:W-:Y:S01]  /*39e0*/  IMAD.U32 R129, R129, 0x10000, RZ ;  /* 0x0001000081817824 */ /* 0x000fe200078e00ff */
[----:B------:R-:W-:Y:S01]  /*39f0*/  SHF.L.U32 R0, R13, 0x10, RZ ;  /* 0x000000100d007819 */ /* 0x000fe200000006ff */
[----:B0-----:R-:W-:Y:S01]  /*3a00*/  IMAD.U32 R149, R14, 0x10000, RZ ;  /* 0x000100000e957824 */ /* 0x001fe200078e00ff */
        /* <DEDUP_REMOVED lines=33> */
.L_x_6312:
[----:B------:R-:W-:Y:S05]  /*3c20*/  BRA.U UP0, `(.L_x_6315) ;  /* 0x0000000100947547 */ /* 0x000fea000b800000 */
[C---:B-----5:R-:W-:Y:S01]  /*3c30*/  PRMT R132, R129.reuse, 0x7632, R132 ;  /* 0x0000763281847816 */ /* 0x060fe20000000084 */
[----:B------:R-:W-:Y:S01]  /*3c40*/  IMAD.U32 R129, R129, 0x10000, RZ ;  /* 0x0001000081817824 */ /* 0x000fe200078e00ff */
[----:B------:R-:W-:Y:S02]  /*3c50*/  SHF.L.U32 R0, R9, 0x10, RZ ;  /* 0x0000001009007819 */ /* 0x000fe400000006ff */
[C---:B0-----:R-:W-:Y:S02]  /*3c60*/  PRMT R7, R128.reuse, 0x7632, R7 ;  /* 0x0000763280077816 */ /* 0x041fe40000000007 */
        /* <DEDUP_REMOVED lines=11> */
[----:B------:R-:W-:Y:S02]  /*3d20*/  PRMT R6, R11, 0x7632, R6 ;  /* 0x000076320b067816 */ /* 0x000fe40000000006 */
[----:B------:R-:W-:-:S02]  /*3d30*/  SHF.L.U32 R129, R132, 0x10, RZ ;  /* 0x0000001084817819 */ /* 0x000fc400000006ff */
        /* <DEDUP_REMOVED lines=20> */
.L_x_6315:
[C---:B0----5:R-:W-:Y:S01]  /*3e80*/  PRMT R4, R128.reuse, 0x7632, R4 ;  /* 0x0000763280047816 */ /* 0x061fe20000000004 */
[----:B------:R-:W-:Y:S01]  /*3e90*/  IMAD.U32 R128, R128, 0x10000, RZ ;  /* 0x0001000080807824 */ /* 0x000fe200078e00ff */
[----:B------:R-:W-:Y:S01]  /*3ea0*/  SHF.L.U32 R5, R8, 0x10, RZ ;  /* 0x0000001008057819 */ /* 0x000fe200000006ff */
[----:B------:R-:W-:Y:S01]  /*3eb0*/  IMAD.U32 R6, R12, 0x10000, RZ ;  /* 0x000100000c067824 */ /* 0x000fe200078e00ff */
[----:B------:R-:W-:Y:S02]  /*3ec0*/  PRMT R0, R8, 0x7632, R0 ;  /* 0x0000763208007816 */ /* 0x000fe40000000000 */
        /* <DEDUP_REMOVED lines=10> */
[----:B------:R-:W-:-:S02]  /*3f70*/  PRMT R136, R131, 0x7632, R136 ;  /* 0x0000763283887816 */ /* 0x000fc40000000088 */
[----:B------:R-:W-:Y:S02]  /*3f80*/  SHF.L.U32 R128, R9, 0x10, RZ ;  /* 0x0000001009807819 */ /* 0x000fe400000006ff */
[----:B------:R-:W-:Y:S02]  /*3f90*/  PRMT R5, R11, 0x7632, R5 ;  /* 0x000076320b057816 */ /* 0x000fe40000000005 */
[----:B------:R-:W-:Y:S01]  /*3fa0*/  PRMT R134, R130, 0x7632, R134 ;  /* 0x0000763282867816 */ /* 0x000fe20000000086 */
[----:B------:R-:W-:Y:S01]  /*3fb0*/  FADD.FTZ R128, R128, R129 ;  /* 0x0000008180807221 */ /* 0x000fe20000010000 */
[----:B------:R-:W-:Y:S02]  /*3fc0*/  PRMT R0, R9, 0x7632, R0 ;  /* 0x0000763209007816 */ /* 0x000fe40000000000 */
[----:B------:R-:W-:Y:S01]  /*3fd0*/  PRMT R4, R10, 0x7632, R4 ;  /* 0x000076320a047816 */ /* 0x000fe20000000004 */
[----:B------:R-:W-:Y:S01]  /*3fe0*/  IMAD.U32 R129, R134, 0x10000, RZ ;  /* 0x0001000086817824 */ /* 0x000fe200078e00ff */
[----:B------:R-:W-:-:S02]  /*3ff0*/  SHF.L.U32 R6, R136, 0x10, RZ ;  /* 0x0000001088067819 */ /* 0x000fc400000006ff */
[----:B------:R-:W-:Y:S02]  /*4000*/  SHF.L.U32 R5, R5, 0x10, RZ ;  /* 0x0000001005057819 */ /* 0x000fe400000006ff */
[----:B------:R-:W-:Y:S02]  /*4010*/  SHF.L.U32 R7, R132, 0x10, RZ ;  /* 0x0000001084077819 */ /* 0x000fe400000006ff */
[----:B------:R-:W-:Y:S01]  /*4020*/  SHF.L.U32 R0, R0, 0x10, RZ ;  /* 0x0000001000007819 */ /* 0x000fe200000006ff */
[--C-:B------:R-:W-:Y:S01]  /*4030*/  FADD.FTZ R153, R6, R5.reuse ;  /* 0x0000000506997221 */ /* 0x100fe20000010000 */
[----:B------:R-:W-:Y:S02]  /*4040*/  SHF.L.U32 R4, R4, 0x10, RZ ;  /* 0x0000001004047819 */ /* 0x000fe400000006ff */
        /* <DEDUP_REMOVED lines=27> */
.L_x_6314:
        /* <DEDUP_REMOVED lines=14> */
[----:B-----5:R-:W-:Y:S01]  /*42e0*/  PRMT R146, R129, 0x7632, R146 ;  /* 0x0000763281927816 */ /* 0x020fe20000000092 */
[C---:B0-----:R-:W-:Y:S01]  /*42f0*/  IMAD.U32 R161, R128.reuse, 0x10000, RZ ;  /* 0x0001000080a17824 */ /* 0x041fe200078e00ff */
[----:B------:R-:W-:Y:S02]  /*4300*/  PRMT R148, R128, 0x7632, R148 ;  /* 0x0000763280947816 */ /* 0x000fe40000000094 */
[----:B------:R-:W-:Y:S01]  /*4310*/  PRMT R144, R130, 0x7632, R144 ;  /* 0x0000763282907816 */ /* 0x000fe20000000090 */
[----:B------:R-:W-:Y:S01]  /*4320*/  IMAD.U32 R146, R146, 0x10000, RZ ;  /* 0x0001000092927824 */ /* 0x000fe200078e00ff */
[C---:B------:R-:W-:Y:S02]  /*4330*/  PRMT R0, R131.reuse, 0x7632, R0 ;  /* 0x0000763283007816 */ /* 0x040fe40000000000 */
[----:B------:R-:W-:Y:S02]  /*4340*/  SHF.L.U32 R165, R130, 0x10, RZ ;  /* 0x0000001082a57819 */ /* 0x000fe400000006ff */
[----:B------:R-:W-:-:S02]  /*4350*/  SHF.L.U32 R130, R131, 0x10, RZ ;  /* 0x0000001083827819 */ /* 0x000fc400000006ff */
[----:B------:R-:W-:Y:S02]  /*4360*/  SHF.L.U32 R163, R129, 0x10, RZ ;  /* 0x0000001081a37819 */ /* 0x000fe400000006ff */
[----:B------:R-:W-:Y:S02]  /*4370*/  SHF.L.U32 R148, R148, 0x10, RZ ;  /* 0x0000001094947819 */ /* 0x000fe400000006ff */
[----:B------:R-:W-:Y:S02]  /*4380*/  SHF.L.U32 R144, R144, 0x10, RZ ;  /* 0x0000001090907819 */ /* 0x000fe400000006ff */
[----:B------:R-:W-:Y:S01]  /*4390*/  SHF.L.U32 R131, R0, 0x10, RZ ;  /* 0x0000001000837819 */ /* 0x000fe200000006ff */
[----:B------:R-:W-:Y:S06]  /*43a0*/  BRA `(.L_x_6318) ;  /* 0x00000008000c7947 */ /* 0x000fec0003800000 */
.L_x_6317:
[C---:B0----5:R-:W-:Y:S02]  /*43b0*/  PRMT R6, R129.reuse, 0x7632, R6 ;  /* 0x0000763281067816 */ /* 0x061fe40000000006 */
[----:B------:R-:W-:Y:S02]  /*43c0*/  SHF.L.U32 R129, R129, 0x10, RZ ;  /* 0x0000001081817819 */ /* 0x000fe400000006ff */
[----:B------:R-:W-:Y:S02]  /*43d0*/  SHF.L.U32 R0, R13, 0x10, RZ ;  /* 0x000000100d007819 */ /* 0x000fe400000006ff */
[C---:B------:R-:W-:Y:S01]  /*43e0*/  PRMT R144, R130.reuse, 0x7632, R144 ;  /* 0x0000763282907816 */ /* 0x040fe20000000090 */
[----:B------:R-:W-:Y:S01]  /*43f0*/  IMAD.U32 R130, R130, 0x10000, RZ ;  /* 0x0001000082827824 */ /* 0x000fe200078e00ff */
[----:B------:R-:W-:Y:S01]  /*4400*/  SHF.L.U32 R165, R14, 0x10, RZ ;  /* 0x000000100ea57819 */ /* 0x000fe200000006ff */
[----:B------:R-:W-:Y:S01]  /*4410*/  FADD.FTZ R163, R0, R129 ;  /* 0x0000008100a37221 */ /* 0x000fe20000010000 */
[----:B------:R-:W-:-:S02]  /*4420*/  PRMT R5, R128, 0x7632, R5 ;  /* 0x0000763280057816 */ /* 0x000fc40000000005 */
[----:B------:R-:W-:Y:S01]  /*4430*/  PRMT R146, R131, 0x7632, R146 ;  /* 0x0000763283927816 */ /* 0x000fe20000000092 */
[----:B------:R-:W-:Y:S01]  /*4440*/  FADD.FTZ R165, R165, R130 ;  /* 0x00000082a5a57221 */ /* 0x000fe20000010000 */
[----:B------:R-:W-:Y:S01]  /*4450*/  PRMT R0, R12, 0x7632, R0 ;  /* 0x000076320c007816 */ /* 0x000fe20000000000 */
[----:B------:R-:W-:Y:S01]  /*4460*/  IMAD.U32 R130, R15, 0x10000, RZ ;  /* 0x000100000f827824 */ /* 0x000fe200078e00ff */
[----:B------:R-:W-:Y:S02]  /*4470*/  PRMT R2, R13, 0x7632, R2 ;  /* 0x000076320d027816 */ /* 0x000fe40000000002 */
[----:B------:R-:W-:Y:S02]  /*4480*/  PRMT R3, R14, 0x7632, R3 ;  /* 0x000076320e037816 */ /* 0x000fe40000000003 */
[----:B------:R-:W-:Y:S02]  /*4490*/  PRMT R4, R15, 0x7632, R4 ;  /* 0x000076320f047816 */ /* 0x000fe40000000004 */
[----:B------:R-:W-:-:S02]  /*44a0*/  SHF.L.U32 R131, R131, 0x10, RZ ;  /* 0x0000001083837819 */ /* 0x000fc400000006ff */
[----:B------:R-:W-:Y:S01]  /*44b0*/  SHF.L.U32 R128, R128, 0x10, RZ ;  /* 0x0000001080807819 */ /* 0x000fe200000006ff */
[----:B------:R-:W-:Y:S01]  /*44c0*/  IMAD.U32 R4, R4, 0x10000, RZ ;  /* 0x0001000004047824 */ /* 0x000fe200078e00ff */
[----:B------:R-:W-:Y:S01]  /*44d0*/  SHF.L.U32 R161, R12, 0x10, RZ ;  /* 0x000000100ca17819 */ /* 0x000fe200000006ff */
[----:B------:R-:W-:Y:S01]  /*44e0*/  FADD.FTZ R130, R130, R131 ;  /* 0x0000008382827221 */ /* 0x000fe20000010000 */
[----:B------:R-:W-:Y:S02]  /*44f0*/  SHF.L.U32 R5, R5, 0x10, RZ ;  /* 0x0000001005057819 */ /* 0x000fe400000006ff */
[----:B------:R-:W-:Y:S01]  /*4500*/  SHF.L.U32 R7, R6, 0x10, RZ ;  /* 0x0000001006077819 */ /* 0x000fe200000006ff */
[----:B------:R-:W-:Y:S01]  /*4510*/  FADD.FTZ R161, R161, R128 ;  /* 0x00000080a1a17221 */ /* 0x000fe20000010000 */
[----:B------:R-:W-:Y:S02]  /*4520*/  SHF.L.U32 R144, R144, 0x10, RZ ;  /* 0x0000001090907819 */ /* 0x000fe400000006ff */
[----:B------:R-:W-:-:S02]  /*4530*/  SHF.L.U32 R129, R146, 0x10, RZ ;  /* 0x0000001092817819 */ /* 0x000fc400000006ff */
[----:B------:R-:W-:Y:S02]  /*4540*/  SHF.L.U32 R3, R3, 0x10, RZ ;  /* 0x0000001003037819 */ /* 0x000fe400000006ff */
        /* <DEDUP_REMOVED lines=11> */
.L_x_6316:
[----:B------:R-:W-:Y:S05]  /*4600*/  BRA.U UP0, `(.L_x_6319) ;  /* 0x0000000100947547 */ /* 0x000fea000b800000 */
[C---:B0----5:R-:W-:Y:S01]  /*4610*/  PRMT R6, R129.reuse, 0x7632, R6 ;  /* 0x0000763281067816 */ /* 0x061fe20000000006 */
[----:B------:R-:W-:Y:S01]  /*4620*/  IMAD.U32 R129, R129, 0x10000, RZ ;  /* 0x0001000081817824 */ /* 0x000fe200078e00ff */
[----:B------:R-:W-:Y:S02]  /*4630*/  SHF.L.U32 R0, R9, 0x10, RZ ;  /* 0x0000001009007819 */ /* 0x000fe400000006ff */
[C---:B------:R-:W-:Y:S02]  /*4640*/  PRMT R144, R130.reuse, 0x7632, R144 ;  /* 0x0000763282907816 */ /* 0x040fe40000000090 */
        /* <DEDUP_REMOVED lines=11> */
[C---:B------:R-:W-:Y:S02]  /*4700*/  PRMT R4, R11.reuse, 0x7632, R4 ;  /* 0x000076320b047816 */ /* 0x040fe40000000004 */
[----:B------:R-:W-:-:S02]  /*4710*/  SHF.L.U32 R130, R11, 0x10, RZ ;  /* 0x000000100b827819 */ /* 0x000fc400000006ff */
[----:B------:R-:W-:Y:S02]  /*4720*/  SHF.L.U32 R128, R128, 0x10, RZ ;  /* 0x0000001080807819 */ /* 0x000fe400000006ff */
        /* <DEDUP_REMOVED lines=19> */
.L_x_6319:
[C---:B-----5:R-:W-:Y:S01]  /*4860*/  PRMT R2, R128.reuse, 0x7632, R2 ;  /* 0x0000763280027816 */ /* 0x060fe20000000002 */
[----:B------:R-:W-:Y:S01]  /*4870*/  IMAD.U32 R128, R128, 0x10000, RZ ;  /* 0x0001000080807824 */ /* 0x000fe200078e00ff */
[----:B------:R-:W-:Y:S01]  /*4880*/  SHF.L.U32 R3, R8, 0x10, RZ ;  /* 0x0000001008037819 */ /* 0x000fe200000006ff */
[----:B0-----:R-:W-:Y:S01]  /*4890*/  IMAD.U32 R4, R12, 0x10000, RZ ;  /* 0x000100000c047824 */ /* 0x001fe200078e00ff */
[----:B------:R-:W-:Y:S02]  /*48a0*/  PRMT R6, R129, 0x7632, R6 ;  /* 0x0000763281067816 */ /* 0x000fe40000000006 */
[----:B------:R-:W-:Y:S01]  /*48b0*/  PRMT R0, R8, 0x7632, R0 ;  /* 0x0000763208007816 */ /* 0x000fe20000000000 */
[----:B------:R-:W-:Y:S01]  /*48c0*/  FADD.FTZ R3, R3, R128 ;  /* 0x0000008003037221 */ /* 0x000fe20000010000 */
[----:B------:R-:W-:Y:S02]  /*48d0*/  SHF.L.U32 R129, R129, 0x10, RZ ;  /* 0x0000001081817819 */ /* 0x000fe400000006ff */
[----:B------:R-:W-:Y:S01]  /*48e0*/  SHF.L.U32 R128, R9, 0x10, RZ ;  /* 0x0000001009807819 */ /* 0x000fe200000006ff */
[----:B------:R-:W-:Y:S01]  /*48f0*/  IMAD.U32 R0, R0, 0x10000, RZ ;  /* 0x0001000000007824 */ /* 0x000fe200078e00ff */
[----:B------:R-:W-:-:S02]  /*4900*/  SHF.L.U32 R146, R131, 0x10, RZ ;  /* 0x0000001083927819 */ /* 0x000fc400000006ff */
[----:B------:R-:W-:Y:S01]  /*4910*/  SHF.L.U32 R161, R11, 0x10, RZ ;  /* 0x000000100ba17819 */ /* 0x000fe200000006ff */
[----:B------:R-:W-:Y:S01]  /*4920*/  FADD.FTZ R128, R128, R129 ;  /* 0x0000008180807221 */ /* 0x000fe20000010000 */
[----:B------:R-:W-:Y:S02]  /*4930*/  SHF.L.U32 R5, R2, 0x10, RZ ;  /* 0x0000001002057819 */ /* 0x000fe400000006ff */
[----:B------:R-:W-:Y:S01]  /*4940*/  PRMT R144, R131, 0x7632, R144 ;  /* 0x0000763283907816 */ /* 0x000fe20000000090 */
[----:B------:R-:W-:Y:S01]  /*4950*/  FADD.FTZ R129, R161, R146 ;  /* 0x00000092a1817221 */ /* 0x000fe20000010000 */
[--C-:B------:R-:W-:Y:S01]  /*4960*/  FADD.FTZ R161, R4, R3.reuse ;  /* 0x0000000304a17221 */ /* 0x100fe20000010000 */
[----:B------:R-:W-:Y:S01]  /*4970*/  FADD.FTZ R148, R5, R0 ;  /* 0x0000000005947221 */ /* 0x000fe20000010000 */
[----:B------:R-:W-:Y:S02]  /*4980*/  PRMT R3, R11, 0x7632, R3 ;  /* 0x000076320b037816 */ /* 0x000fe40000000003 */
[----:B------:R-:W-:-:S02]  /*4990*/  PRMT R7, R130, 0x7632, R7 ;  /* 0x0000763282077816 */ /* 0x000fc40000000007 */
[----:B------:R-:W-:Y:S02]  /*49a0*/  PRMT R0, R9, 0x7632, R0 ;  /* 0x0000763209007816 */ /* 0x000fe40000000000 */
[----:B------:R-:W-:Y:S01]  /*49b0*/  PRMT R2, R10, 0x7632, R2 ;  /* 0x000076320a027816 */ /* 0x000fe20000000002 */
[----:B------:R-:W-:Y:S01]  /*49c0*/  IMAD.U32 R7, R7, 0x10000, RZ ;  /* 0x0001000007077824 */ /* 0x000fe200078e00ff */
[----:B------:R-:W-:Y:S02]  /*49d0*/  SHF.L.U32 R130, R130, 0x10, RZ ;  /* 0x0000001082827819 */ /* 0x000fe400000006ff */
[----:B------:R-:W-:Y:S02]  /*49e0*/  SHF.L.U32 R131, R10, 0x10, RZ ;  /* 0x000000100a837819 */ /* 0x000fe400000006ff */
[----:B------:R-:W-:Y:S02]  /*49f0*/  SHF.L.U32 R4, R144, 0x10, RZ ;  /* 0x0000001090047819 */ /* 0x000fe400000006ff */
[----:B------:R-:W-:Y:S01]  /*4a00*/  SHF.L.U32 R3, R3, 0x10, RZ ;  /* 0x0000001003037819 */ /* 0x000fe200000006ff */
[----:B------:R-:W-:Y:S01]  /*4a10*/  FADD.FTZ R130, R131, R130 ;  /* 0x0000008283827221 */ /* 0x000fe20000010000 */
[----:B------:R-:W-:-:S02]  /*4a20*/  SHF.L.U32 R5, R6, 0x10, RZ ;  /* 0x0000001006057819 */ /* 0x000fc400000006ff */
[----:B------:R-:W-:Y:S01]  /*4a30*/  SHF.L.U32 R0, R0, 0x10, RZ ;  /* 0x0000001000007819 */ /* 0x000fe200000006ff */
[--C-:B------:R-:W-:Y:S01]  /*4a40*/  FADD.FTZ R131, R4, R3.reuse ;  /* 0x0000000304837221 */ /* 0x100fe20000010000 */
[----:B------:R-:W-:Y:S02]  /*4a50*/  SHF.L.U32 R2, R2, 0x10, RZ ;  /* 0x0000001002027819 */ /* 0x000fe400000006ff */
[C---:B------:R-:W-:Y:S01]  /*4a60*/  SHF.L.U32 R165, R14.reuse, 0x10, RZ ;  /* 0x000000100ea57819 */ /* 0x040fe200000006ff */
[----:B------:R-:W-:Y:S01]  /*4a70*/  FADD.FTZ R146, R5, R0 ;  /* 0x0000000005927221 */ /* 0x000fe20000010000 */
[----:B------:R-:W-:Y:S01]  /*4a80*/  PRMT R3, R14, 0x7632, R3 ;  /* 0x000076320e037816 */ /* 0x000fe20000000003 */
[----:B------:R-:W-:Y:S01]  /*4a90*/  FADD.FTZ R144, R7, R2 ;  /* 0x0000000207907221 */ /* 0x000fe20000010000 */
[----:B------:R-:W-:Y:S01]  /*4aa0*/  PRMT R0, R12, 0x7632, R0 ;  /* 0x000076320c007816 */ /* 0x000fe20000000000 */
[----:B------:R-:W-:Y:S01]  /*4ab0*/  FADD.FTZ R165, R165, R130 ;  /* 0x00000082a5a57221 */ /* 0x000fe20000010000 */
        /* <DEDUP_REMOVED lines=18> */
.L_x_6318:
        /* <DEDUP_REMOVED lines=203> */
.L_x_6321:
[----:B--23--:R-:W-:Y:S05]  /*5890*/  BSYNC.RECONVERGENT B0 ;  /* 0x0000000000007941 */ /* 0x00cfea0003800200 */
.L_x_6320:
        /* <DEDUP_REMOVED lines=15> */
.L_x_6323:
[----:B------:R-:W-:Y:S05]  /*5990*/  BSYNC.RECONVERGENT B0 ;  /* 0x0000000000007941 */ /* 0x000fea0003800200 */
.L_x_6322:
[----:B------:R-:W1:Y:S01]  /*59a0*/  SHFL.DOWN PT, R129, R128, 0x2, 0x1f ;  /* 0x08401f0080817f89 */ /* 0x000e6200000e0000 */
[----:B------:R-:W-:Y:S01]  /*59b0*/  ISETP.NE.AND P2, PT, R0, RZ, PT ;  /* 0x000000ff0000720c */ /* 0x000fe20003f45270 */
[----:B------:R-:W-:Y:S01]  /*59c0*/  UPLOP3.LUT UP1, UPT, UPT, UPT, UP1, 0x40, 0x4 ;  /* 0x000000000004789c */ /* 0x000fe20003f2e810 */
[----:B------:R-:W-:Y:S01]  /*59d0*/  ISETP.NE.AND P3, PT, RZ, UR12, PT ;  /* 0x0000000cff007c0c */ /* 0x000fe2000bf65270 */
[----:B0-----:R-:W0:Y:S04]  /*59e0*/  SHFL.DOWN PT, R167, R2, 0x2, 0x1f ;  /* 0x08401f0002a77f89 */ /* 0x001e2800000e0000 */
[----:B------:R-:W2:Y:S01]  /*59f0*/  SHFL.DOWN PT, R150, R3, 0x2, 0x1f ;  /* 0x08401f0003967f89 */ /* 0x000ea200000e0000 */
[----:B-1----:R-:W-:Y:S02]  /*5a00*/  IADD3 R152, PT, PT, R129, R128, RZ ;  /* 0x0000008081987210 */ /* 0x002fe40007ffe0ff */
[----:B------:R-:W-:-:S02]  /*5a10*/  I2FP.F32.S32 R194, R129 ;  /* 0x0000008100c27245 */ /* 0x000fc40000201400 */
        /* <DEDUP_REMOVED lines=19> */
[----:B------:R-:W3:Y:S01]  /*5b50*/  MUFU.RCP R152, R152 ;  /* 0x0000009800987308 */ /* 0x000ee20000001000 */
[----:B0-----:R-:W-:Y:S01]  /*5b60*/  FADD.FTZ R129, R205, -R2 ;  /* 0x80000002cd817221 */ /* 0x001fe20000010000 */
[----:B------:R-:W-:-:S03]  /*5b70*/  FMUL.FTZ R167, R2, R207 ;  /* 0x000000cf02a77220 */ /* 0x000fc60000410000 */
[----:B------:R-:W-:Y:S01]  /*5b80*/  FMUL.FTZ R129, R129, R129 ;  /* 0x0000008181817220 */ /* 0x000fe20000410000 */
[----:B------:R-:W-:-:S03]  /*5b90*/  FFMA.FTZ R167, R156, R205, R167 ;  /* 0x000000cd9ca77223 */ /* 0x000fc600000100a7 */
[----:B------:R-:W-:Y:S01]  /*5ba0*/  FMUL.FTZ R156, R156, R129 ;  /* 0x000000819c9c7220 */ /* 0x000fe20000410000 */
[----:B---3--:R-:W-:Y:S01]  /*5bb0*/  FMUL.FTZ R167, R152, R167 ;  /* 0x000000a798a77220 */ /* 0x008fe20000410000 */
[----:B-1----:R-:W-:Y:S02]  /*5bc0*/  FADD.FTZ R129, R3, R128 ;  /* 0x0000008003817221 */ /* 0x002fe40000010000 */
[----:B------:R-:W-:-:S03]  /*5bd0*/  FMUL.FTZ R156, R156, R207 ;  /* 0x000000cf9c9c7220 */ /* 0x000fc60000410000 */
[----:B------:R-:W0:Y:S01]  /*5be0*/  SHFL.IDX PT, R167, R167, RZ, 0x1f ;  /* 0x00001fffa7a77589 */ /* 0x000e2200000e0000 */
[----:B------:R-:W-:Y:S02]  /*5bf0*/  FFMA.FTZ R156, R152, R156, R129 ;  /* 0x0000009c989c7223 */ /* 0x000fe40000010081 */
[----:B------:R-:W1:Y:S03]  /*5c00*/  @!P2 LDC.64 R128, c[0x0][0x3c0] ;  /* 0x0000f000ff80ab82 */ /* 0x000e660000000a00 */
[----:B------:R-:W2:Y:S01]  /*5c10*/  SHFL.IDX PT, R205, R156, RZ, 0x1f ;  /* 0x00001fff9ccd7589 */ /* 0x000ea200000e0000 */
[C---:B0-----:R-:W-:Y:S01]  /*5c20*/  FMUL.FTZ R2, R167.reuse, R167 ;  /* 0x000000a7a7027220 */ /* 0x041fe20000410000 */
[----:B------:R-:W-:Y:S01]  /*5c30*/  FSEL R152, R167, RZ, !P3 ;  /* 0x000000ffa7987208 */ /* 0x000fe20005800000 */
[----:B-1----:R-:W-:-:S03]  /*5c40*/  @!P2 IMAD.WIDE R128, R133, 0x4, R128 ;  /* 0x000000048580a825 */ /* 0x002fc600078e0280 */
[----:B------:R-:W-:Y:S01]  /*5c50*/  FSEL R3, R2, RZ, P3 ;  /* 0x000000ff02037208 */ /* 0x000fe20001800000 */
[----:B--2---:R-:W-:Y:S01]  /*5c60*/  FFMA.FTZ R2, R205, UR9, R150 ;  /* 0x00000009cd027c23 */ /* 0x004fe20008010096 */
[C---:B------:R-:W-:Y:S01]  /*5c70*/  FADD.FTZ R226, -R152.reuse, R176 ;  /* 0x000000b098e27221 */ /* 0x040fe20000010100 */
[C---:B------:R-:W-:Y:S01]  /*5c80*/  FADD.FTZ R176, -R152.reuse, R140 ;  /* 0x0000008c98b07221 */ /* 0x040fe20000010100 */
[----:B------:R-:W-:Y:S01]  /*5c90*/  FADD.FTZ R140, -R152, R151 ;  /* 0x00000097988c7221 */ /* 0x000fe20000010100 */
[----:B------:R-:W-:Y:S01]  /*5ca0*/  FADD.FTZ R205, R2, R3 ;  /* 0x0000000302cd7221 */ /* 0x000fe20000010000 */
[C---:B------:R-:W-:Y:S01]  /*5cb0*/  FADD.FTZ R232, -R152.reuse, R180 ;  /* 0x000000b498e87221 */ /* 0x040fe20000010100 */
[----:B------:R-:W0:Y:S01]  /*5cc0*/  @!P2 LDC.64 R2, c[0x0][0x3c8] ;  /* 0x0000f200ff02ab82 */ /* 0x000e220000000a00 */
        /* <DEDUP_REMOVED lines=53> */
[C---:B-1----:R-:W-:Y:S01]  /*6020*/  FMUL.FTZ R187, R151.reuse, R160 ;  /* 0x000000a097bb7220 */ /* 0x042fe20000410000 */
[----:B------:R-:W1:Y:S01]  /*6030*/  LDC.64 R152, c[0x0][0x428] ;  /* 0x00010a00ff987b82 */ /* 0x000e620000000a00 */
[----:B------:R-:W-:Y:S01]  /*6040*/  FMUL.FTZ R197, R151, R164 ;  /* 0x000000a497c57220 */ /* 0x000fe20000410000 */
[----:B------:R2:W-:Y:S01]  /*6050*/  @!P2 STG.E desc[UR6][R128.64], R167 ;  /* 0x000000a78000a986 */ /* 0x0005e2000c101906 */
[----:B------:R-:W-:Y:S01]  /*6060*/  FFMA.FTZ R187, R187, R120, R64 ;  /* 0x00000078bbbb7223 */ /* 0x000fe20000010040 */
        /* <DEDUP_REMOVED lines=8> */
[----:B0-----:R-:W-:-:S04]  /*60f0*/  @!P2 IMAD.WIDE R2, R133, 0x4, R2 ;  /* 0x000000048502a825 */ /* 0x001fc800078e0202 */
[----:B------:R-:W-:Y:S01]  /*6100*/  FFMA.FTZ R194, R194, R123, R67 ;  /* 0x0000007bc2c27223 */ /* 0x000fe20000010043 */
[----:B--2---:R-:W-:Y:S01]  /*6110*/  FFMA.FTZ R128, R197, R121, R65 ;  /* 0x00000079c5807223 */ /* 0x004fe20000010041 */
[----:B------:R-:W-:Y:S01]  /*6120*/  FFMA.FTZ R129, R131, R126, R70 ;  /* 0x0000007e83817223 */ /* 0x000fe20000010046 */
[----:B------:R-:W-:Y:S01]  /*6130*/  FFMA.FTZ R131, R199, R122, R66 ;  /* 0x0000007ac7837223 */ /* 0x000fe20000010042 */
[----:B------:R-:W-:Y:S01]  /*6140*/  FFMA.FTZ R150, R150, R127, R71 ;  /* 0x0000007f96967223 */ /* 0x000fe20000010047 */
[----:B------:R-:W-:Y:S01]  /*6150*/  FMUL.FTZ R201, R151, R196 ;  /* 0x000000c497c97220 */ /* 0x000fe20000410000 */
[----:B------:R-:W-:Y:S01]  /*6160*/  F2FP.BF16.F32.PACK_AB R130, R128, R187 ;  /* 0x000000bb8082723e */ /* 0x000fe200000010ff */
[----:B------:R-:W-:Y:S01]  /*6170*/  FFMA.FTZ R128, R149, R124, R68 ;  /* 0x0000007c95807223 */ /* 0x000fe20000010044 */
[----:B------:R-:W-:Y:S01]  /*6180*/  FFMA.FTZ R149, R154, R125, R69 ;  /* 0x0000007d9a957223 */ /* 0x000fe20000010045 */
[C---:B------:R-:W-:Y:S01]  /*6190*/  FMUL.FTZ R172, R151.reuse, R172 ;  /* 0x000000ac97ac7220 */ /* 0x040fe20000410000 */
[C---:B------:R-:W-:Y:S01]  /*61a0*/  FMUL.FTZ R157, R151.reuse, R224 ;  /* 0x000000e0979d7220 */ /* 0x040fe20000410000 */
[C---:B------:R-:W-:Y:S01]  /*61b0*/  FMUL.FTZ R136, R151.reuse, R204 ;  /* 0x000000cc97887220 */ /* 0x040fe20000410000 */
[----:B------:R-:W-:Y:S01]  /*61c0*/  FMUL.FTZ R164, R151, R148 ;  /* 0x0000009497a47220 */ /* 0x000fe20000410000 */
[----:B------:R0:W-:Y:S01]  /*61d0*/  @!P2 STG.E desc[UR6][R2.64], R151 ;  /* 0x000000970200a986 */ /* 0x0001e2000c101906 */
[----:B------:R-:W-:Y:S01]  /*61e0*/  F2FP.BF16.F32.PACK_AB R131, R194, R131 ;  /* 0x00000083c283723e */ /* 0x000fe200000010ff */
[----:B------:R-:W-:Y:S01]  /*61f0*/  FFMA.FTZ R148, R201, R116, R60 ;  /* 0x00000074c9947223 */ /* 0x000fe2000001003c */
[----:B------:R-:W-:Y:S01]  /*6200*/  F2FP.BF16.F32.PACK_AB R129, R150, R129 ;  /* 0x000000819681723e */ /* 0x000fe200000010ff */
[----:B-1----:R-:W-:Y:S01]  /*6210*/  IMAD.WIDE.U32 R196, R141, 0x10, R152 ;  /* 0x000000108dc47825 */ /* 0x002fe200078e0098 */
[----:B------:R-:W-:-:S03]  /*6220*/  F2FP.BF16.F32.PACK_AB R128, R149, R128 ;  /* 0x000000809580723e */ /* 0x000fc600000010ff */
[----:B------:R-:W-:Y:S01]  /*6230*/  FFMA.FTZ R157, R157, R110, R54 ;  /* 0x0000006e9d9d7223 */ /* 0x000fe20000010036 */
[----:B------:R-:W-:Y:S01]  /*6240*/  FFMA.FTZ R136, R136, R111, R55 ;  /* 0x0000006f88887223 */ /* 0x000fe20000010037 */
[C---:B------:R-:W-:Y:S01]  /*6250*/  FMUL.FTZ R159, R151.reuse, R230 ;  /* 0x000000e6979f7220 */ /* 0x040fe20000410000 */
[C---:B------:R-:W-:Y:S01]  /*6260*/  FMUL.FTZ R138, R151.reuse, R188 ;  /* 0x000000bc978a7220 */ /* 0x040fe20000410000 */
[C---:B------:R-:W-:Y:S01]  /*6270*/  FMUL.FTZ R155, R151.reuse, R234 ;  /* 0x000000ea979b7220 */ /* 0x040fe20000410000 */
[----:B------:R-:W-:Y:S01]  /*6280*/  FMUL.FTZ R132, R151, R232 ;  /* 0x000000e897847220 */ /* 0x000fe20000410000 */
[----:B0-----:R-:W-:Y:S01]  /*6290*/  FFMA.FTZ R3, R172, R117, R61 ;  /* 0x00000075ac037223 */ /* 0x001fe2000001003d */
[----:B------:R0:W-:Y:S01]  /*62a0*/  STG.E.128 desc[UR6][R196.64], R128 ;  /* 0x00000080c4007986 */ /* 0x0001e2000c101d06 */
[----:B------:R-:W-:Y:S01]  /*62b0*/  FFMA.FTZ R155, R155, R108, R52 ;  /* 0x0000006c9b9b7223 */ /* 0x000fe20000010034 */
[----:B------:R-:W-:Y:S01]  /*62c0*/  FFMA.FTZ R132, R132, R109, R53 ;  /* 0x0000006d84847223 */ /* 0x000fe20000010035 */
[----:B------:R-:W-:Y:S01]  /*62d0*/  FMUL.FTZ R146, R151, R192 ;  /* 0x000000c097927220 */ /* 0x000fe20000410000 */
[----:B------:R-:W-:Y:S01]  /*62e0*/  F2FP.BF16.F32.PACK_AB R148, R3, R148 ;  /* 0x000000940394723e */ /* 0x000fe200000010ff */
[----:B------:R-:W-:-:S04]  /*62f0*/  IMAD.WIDE.U32 R2, R143, 0x10, R152 ;  /* 0x000000108f027825 */ /* 0x000fc800078e0098 */
[----:B------:R-:W-:Y:S01]  /*6300*/  FFMA.FTZ R143, R138, R101, R45 ;  /* 0x000000658a8f7223 */ /* 0x000fe2000001002d */
        /* <DEDUP_REMOVED lines=9> */
[----:B------:R-:W-:Y:S01]  /*63a0*/  FFMA.FTZ R207, R207, R114, R58 ;  /* 0x00000072cfcf7223 */ /* 0x000fe2000001003a */
[----:B------:R-:W-:Y:S01]  /*63b0*/  FFMA.FTZ R202, R202, R115, R59 ;  /* 0x00000073caca7223 */ /* 0x000fe2000001003b */
[----:B0-----:R-:W-:Y:S01]  /*63c0*/  F2FP.BF16.F32.PACK_AB R129, R136, R157 ;  /* 0x0000009d8881723e */ /* 0x001fe200000010ff */
[----:B------:R-:W-:Y:S01]  /*63d0*/  FFMA.FTZ R136, R159, R100, R44 ;  /* 0x000000649f887223 */ /* 0x000fe2000001002c */
[----:B------:R-:W-:Y:S01]  /*63e0*/  F2FP.BF16.F32.PACK_AB R128, R132, R155 ;  /* 0x0000009b8480723e */ /* 0x000fe200000010ff */
[----:B------:R-:W-:Y:S01]  /*63f0*/  FFMA.FTZ R155, R250, R81, R25 ;  /* 0x00000051fa9b7223 */ /* 0x000fe20000010019 */
[----:B------:R-:W-:Y:S01]  /*6400*/  FFMA.FTZ R187, R168, R113, R57 ;  /* 0x00000071a8bb7223 */ /* 0x000fe20000010039 */
[----:B------:R-:W-:Y:S01]  /*6410*/  FFMA.FTZ R200, R200, R119, R63 ;  /* 0x00000077c8c87223 */ /* 0x000fe2000001003f */
[----:B------:R-:W-:Y:S01]  /*6420*/  F2FP.BF16.F32.PACK_AB R136, R143, R136 ;  /* 0x000000888f88723e */ /* 0x000fe200000010ff */
[----:B------:R-:W-:Y:S01]  /*6430*/  FFMA.FTZ R143, R146, R93, R37 ;  /* 0x0000005d928f7223 */ /* 0x000fe20000010025 */
        /* <DEDUP_REMOVED lines=30> */
[----:B------:R-:W-:Y:S01]  /*6620*/  F2FP.BF16.F32.PACK_AB R146, R155, R146 ;  /* 0x000000929b92723e */ /* 0x000fe200000010ff */
[--C-:B------:R-:W-:Y:S01]  /*6630*/  IMAD.WIDE.U32 R198, R137, 0x10, R152.reuse ;  /* 0x0000001089c67825 */ /* 0x100fe200078e0098 */
[----:B------:R-:W-:Y:S01]  /*6640*/  F2FP.BF16.F32.PACK_AB R151, R202, R207 ;  /* 0x000000cfca97723e */ /* 0x000fe200000010ff */
[----:B------:R-:W0:Y:S01]  /*6650*/  LDC.64 R154, c[0x0][0x380] ;  /* 0x0000e000ff9a7b82 */ /* 0x000e220000000a00 */
[----:B------:R-:W-:Y:S01]  /*6660*/  F2FP.BF16.F32.PACK_AB R150, R187, R150 ;  /* 0x00000096bb96723e */ /* 0x000fe200000010ff */
[----:B------:R-:W-:Y:S01]  /*6670*/  IMAD.WIDE.U32 R134, R135, 0x10, R152 ;  /* 0x0000001087867825 */ /* 0x000fe200078e0098 */
[----:B------:R-:W-:-:S03]  /*6680*/  F2FP.BF16.F32.PACK_AB R149, R200, R203 ;  /* 0x000000cbc895723e */ /* 0x000fc600000010ff */
[----:B------:R-:W-:Y:S01]  /*6690*/  FFMA.FTZ R137, R163, R102, R46 ;  /* 0x00000066a3897223 */ /* 0x000fe2000001002e */
[----:B------:R-:W-:Y:S01]  /*66a0*/  FFMA.FTZ R144, R144, R103, R47 ;  /* 0x0000006790907223 */ /* 0x000fe2000001002f */
[----:B------:R-:W-:-:S04]  /*66b0*/  IMAD.WIDE.U32 R140, R139, 0x10, R152 ;  /* 0x000000108b8c7825 */ /* 0x000fc800078e0098 */
[----:B------:R-:W-:Y:S01]  /*66c0*/  FFMA.FTZ R138, R169, R96, R40 ;  /* 0x00000060a98a7223 */ /* 0x000fe20000010028 */
[----:B------:R1:W-:Y:S01]  /*66d0*/  STG.E.128 desc[UR6][R198.64], R148 ;  /* 0x00000094c6007986 */ /* 0x0003e2000c101d06 */
[----:B------:R-:W-:Y:S01]  /*66e0*/  FFMA.FTZ R161, R161, R104, R48 ;  /* 0x00000068a1a17223 */ /* 0x000fe20000010030 */
[----:B------:R-:W-:-:S04]  /*66f0*/  IMAD.WIDE.U32 R186, R145, 0x10, R152 ;  /* 0x0000001091ba7825 */ /* 0x000fc800078e0098 */
[----:B------:R-:W-:Y:S01]  /*6700*/  FFMA.FTZ R145, R158, R97, R41 ;  /* 0x000000619e917223 */ /* 0x000fe20000010029 */
[----:B------:R-:W-:Y:S01]  /*6710*/  FFMA.FTZ R167, R167, R106, R50 ;  /* 0x0000006aa7a77223 */ /* 0x000fe20000010032 */
[----:B------:R-:W-:Y:S01]  /*6720*/  FFMA.FTZ R156, R156, R107, R51 ;  /* 0x0000006b9c9c7223 */ /* 0x000fe20000010033 */
[----:B------:R-:W-:-:S04]  /*6730*/  IMAD.WIDE.U32 R152, R147, 0x10, R152 ;  /* 0x0000001093987825 */ /* 0x000fc800078e0098 */
        /* <DEDUP_REMOVED lines=8> */
[----:B------:R-:W-:Y:S01]  /*67c0*/  FFMA.FTZ R145, R181, R86, R30 ;  /* 0x00000056b5917223 */ /* 0x000fe2000001001e */
[----:B------:R-:W-:Y:S01]  /*67d0*/  FFMA.FTZ R252, R252, R83, R27 ;  /* 0x00000053fcfc7223 */ /* 0x000fe2000001001b */
[----:B------:R-:W-:Y:S01]  /*67e0*/  FFMA.FTZ R240, R240, R87, R31 ;  /* 0x00000057f0f07223 */ /* 0x000fe2000001001f */
[----:B-1----:R-:W-:Y:S01]  /*67f0*/  FFMA.FTZ R150, R179, R88, R32 ;  /* 0x00000058b3967223 */ /* 0x002fe20000010020 */
        /* <DEDUP_REMOVED lines=17> */
[----:B------:R-:W-:Y:S02]  /*6910*/  F2FP.BF16.F32.PACK_AB R130, R142, R161 ;  /* 0x000000a18e82723e */ /* 0x000fe400000010ff */
[----:B------:R-:W-:Y:S02]  /*6920*/  F2FP.BF16.F32.PACK_AB R139, R182, R139 ;  /* 0x0000008bb68b723e */ /* 0x000fe400000010ff */
        /* <DEDUP_REMOVED lines=12> */
[----:B------:R-:W-:Y:S02]  /*69f0*/  F2FP.BF16.F32.PACK_AB R164, R164, R175 ;  /* 0x000000afa4a4723e */ /* 0x000fe400000010ff */
[----:B0-----:R-:W-:-:S03]  /*6a00*/  IADD3 R133, PT, PT, R133, R154, RZ ;  /* 0x0000009a85857210 */ /* 0x001fc60007ffe0ff */
[----:B------:R1:W-:Y:S01]  /*6a10*/  STG.E.128 desc[UR6][R152.64], R164 ;  /* 0x000000a498007986 */ /* 0x0003e2000c101d06 */
[----:B------:R-:W-:-:S13]  /*6a20*/  ISETP.GE.AND P2, PT, R133, R155, PT ;  /* 0x0000009b8500720c */ /* 0x000fda0003f46270 */
[----:B------:R-:W-:Y:S05]  /*6a30*/  @!P2 BRA `(.L_x_6324) ;  /* 0xffffff9c0000a947 */ /* 0x000fea000383ffff */
[----:B------:R-:W-:Y:S05]  /*6a40*/  EXIT ;  /* 0x000000000000794d */ /* 0x000fea0003800000 */
.L_x_6325:
        /* <DEDUP_REMOVED lines=11> */
.L_x_27863:


//--------------------- .text._ZN10layer_norm31ln_parallel_residual_fwd_kernelINS_13Kernel_traitsIf13__nv_bfloat16S2_S2_fjLj7168ELj1ELj1ELj4ELj16ENS_18Kernel_traits_baseILj7168EfS2_S2_S2_fjLj128EEEEELb1ELb0ELb0EEEvNS_9FwdParamsE --------------------------
	.section	.text._ZN10layer_norm31ln_parallel_residual_fwd_kernelINS_13Kernel_traitsIf13__nv_bfloat16S2_S2_fjLj7168ELj1ELj1ELj4ELj16ENS_18Kernel_traits_baseILj7168EfS2_S2_S2_fjLj128EEEEELb1ELb0ELb0EEEvNS_9FwdParamsE,"ax",@progbits
	.align	128
        .global         _ZN10layer_norm31ln_parallel_residual_fwd_kernelINS_13Kernel_traitsIf13__nv_bfloat16S2_S2_fjLj7168ELj1ELj1ELj4ELj16ENS_18Kernel_traits_baseILj7168EfS2_S2_S2_fjLj128EEEEELb1ELb0ELb0EEEvNS_9FwdParamsE
        .type           _ZN10layer_norm31ln_parallel_residual_fwd_kernelINS_13Kernel_traitsIf13__nv_bfloat16S2_S2_fjLj7168ELj1ELj1ELj4ELj16ENS_18Kernel_traits_baseILj7168EfS2_S2_S2_fjLj128EEEEELb1ELb0ELb0EEEvNS_9FwdParamsE,@function
        .size           _ZN10layer_norm31ln_parallel_residual_fwd_kernelINS_13Kernel_traitsIf13__nv_bfloat16S2_S2_fjLj7168ELj1ELj1ELj4ELj16ENS_18Kernel_traits_baseILj7168EfS2_S2_S2_fjLj128EEEEELb1ELb0ELb0EEEvNS_9FwdParamsE,(.L_x_27864 - _ZN10layer_norm31ln_parallel_residual_fwd_kernelINS_13Kernel_traitsIf13__nv_bfloat16S2_S2_fjLj7168ELj1ELj1ELj4ELj16ENS_18Kernel_traits_baseILj7168EfS2_S2_S2_fjLj128EEEEELb1ELb0ELb0EEEvNS_9FwdParamsE)
        .other          _ZN10layer_norm31ln_parallel_residual_fwd_kernelINS_13Kernel_traitsIf13__nv_bfloat16S2_S2_fjLj7168ELj1ELj1ELj4ELj16ENS_18Kernel_traits_baseILj7168EfS2_S2_S2_fjLj128EEEEELb1ELb0ELb0EEEvNS_9FwdParamsE,@"STO_CUDA_ENTRY STV_DEFAULT"
_ZN10layer_norm31ln_parallel_residual_fwd_kernelINS_13Kernel_traitsIf13__nv_bfloat16S2_S2_fjLj7168ELj1ELj1ELj4ELj16ENS_18Kernel_traits_baseILj7168EfS2_S2_S2_fjLj128EEEEELb1ELb0ELb0EEEvNS_9FwdParamsE:
.text._ZN10layer_norm31ln_parallel_residual_fwd_kernelINS_13Kernel_traitsIf13__nv_bfloat16S2_S2_fjLj7168ELj1ELj1ELj4ELj16ENS_18Kernel_traits_baseILj7168EfS2_S2_S2_fjLj128EEEEELb1ELb0ELb0EEEvNS_9FwdParamsE:
[----:B------:R-:W0:Y:S01]  /*0000*/  LDC R1, c[0x0][0x37c] ;  /* 0x0000df00ff017b82 */ /* 0x000e220000000800 */
[----:B------:R-:W1:Y:S07]  /*0010*/  LDCU.U8 UR4, c[0x0][0x464] ;  /* 0x00008c80ff0477ac */ /* 0x000e6e0008000000 */
[----:B------:R-:W2:Y:S01]  /*0020*/  LDC R18, c[0x0][0x458] ;  /* 0x00011600ff127b82 */ /* 0x000ea20000000800 */
[----:B0-----:R-:W-:Y:S01]  /*0030*/  VIADD R1, R1, 0xfffffed8 ;  /* 0xfffffed801017836 */ /* 0x001fe20000000000 */
[----:B------:R-:W0:Y:S01]  /*0040*/  LDCU.64 UR8, c[0x0][0x450] ;  /* 0x00008a00ff0877ac */ /* 0x000e220008000a00 */
[----:B------:R-:W3:Y:S05]  /*0050*/  LDCU.64 UR10, c[0x0][0x358] ;  /* 0x00006b00ff0a77ac */ /* 0x000eea0008000a00 */
[----:B------:R-:W4:Y:S01]  /*0060*/  LDC R19, c[0x0][0x45c] ;  /* 0x00011700ff137b82 */ /* 0x000f220000000800 */
[----:B------:R-:W5:Y:S01]  /*0070*/  S2R R179, SR_TID.X ;  /* 0x0000000000b37919 */ /* 0x000f620000002100 */
[----:B------:R-:W4:Y:S01]  /*0080*/  LDCU UR5, c[0x0][0x388] ;  /* 0x00007100ff0577ac */ /* 0x000f220008000800 */
[----:B------:R-:W4:Y:S01]  /*0090*/  LDCU.64 UR6, c[0x0][0x438] ;  /* 0x00008700ff0677ac */ /* 0x000f220008000a00 */
[----:B-1----:R-:W-:Y:S01]  /*00a0*/  ISETP.NE.AND P0, PT, RZ, UR4, PT ;  /* 0x00000004ff007c0c */ /* 0x002fe2000bf05270 */
[----:B0-----:R-:W-:-:S02]  /*00b0*/  IMAD.U32 R2, RZ, RZ, UR8 ;  /* 0x00000008ff027e24 */ /* 0x001fc4000f8e00ff */
[----:B------:R-:W-:-:S10]  /*00c0*/  IMAD.U32 R3, RZ, RZ, UR9 ;  /* 0x00000009ff037e24 */ /* 0x000fd4000f8e00ff */
[----:B--2---:R-:W-:Y:S01]  /*00d0*/  @P0 MOV R4, R18 ;  /* 0x0000001200040202 */ /* 0x004fe20000000f00 */
[----:B---3--:R-:W2:Y:S01]  /*00e0*/  @P0 LDG.E.64 R2, desc[UR10][R2.64] ;  /* 0x0000000a02020981 */ /* 0x008ea2000c1e1b00 */
[----:B----4-:R-:W-:Y:S01]  /*00f0*/  @P0 IMAD.MOV.U32 R5, RZ, RZ, R19 ;  /* 0x000000ffff050224 */ /* 0x010fe200078e0013 */
[----:B------:R-:W0:Y:S05]  /*0100*/  @P0 LDC R7, c[0x0][0x460] ;  /* 0x00011800ff070b82 */ /* 0x000e2a0000000800 */
[----:B------:R-:W0:Y:S01]  /*0110*/  @P0 LDG.E.64 R4, desc[UR10][R4.64] ;  /* 0x0000000a04040981 */ /* 0x000e22000c1e1b00 */
[----:B------:R-:W-:Y:S02]  /*0120*/  USHF.R.S32.HI UR4, URZ, 0x1f, UR5 ;  /* 0x0000001fff047899 */ /* 0x000fe40008011405 */
[----:B------:R-:W-:-:S02]  /*0130*/  UISETP.NE.U32.AND UP0, UPT, UR6, URZ, UPT ;  /* 0x000000ff0600728c */ /* 0x000fc4000bf05070 */
[----:B------:R-:W-:Y:S02]  /*0140*/  ULEA.HI UR5, UR4, UR5, URZ, 0x3 ;  /* 0x0000000504057291 */ /* 0x000fe4000f8f18ff */
[----:B------:R-:W-:Y:S01]  /*0150*/  UISETP.NE.AND.EX UP0, UPT, UR7, URZ, UPT, UP0 ;  /* 0x000000ff0700728c */ /* 0x000fe2000bf05300 */
[----:B-----5:R-:W-:Y:S01]  /*0160*/  IMAD.MOV.U32 R0, RZ, RZ, R179 ;  /* 0x000000ffff007224 */ /* 0x020fe200078e00b3 */
[----:B------:R-:W-:Y:S04]  /*0170*/  BSSY.RECONVERGENT B0, `(.L_x_6326) ;  /* 0x0000614000007945 */ /* 0x000fe80003800200 */
[----:B------:R-:W-:Y:S02]  /*0180*/  LOP3.LUT R24, R0, 0x7f, RZ, 0x3c, !PT ;  /* 0x0000007f00187812 */ /* 0x000fe400078e3cff */
[----:B--2---:R-:W-:-:S02]  /*0190*/  @P0 R2UR UR8, R2 ;  /* 0x00000000020802ca */ /* 0x004fc400000e0000 */
[----:B------:R-:W-:Y:S01]  /*01a0*/  @P0 R2UR UR9, R3 ;  /* 0x00000000030902ca */ /* 0x000fe200000e0000 */
[----:B------:R-:W-:Y:S01]  /*01b0*/  IMAD.U32 R3, RZ, RZ, UR5 ;  /* 0x00000005ff037e24 */ /* 0x000fe2000f8e00ff */
[----:B0-----:R-:W-:-:S04]  /*01c0*/  @P0 IADD3 R18, P1, PT, R4, R7, RZ ;  /* 0x0000000704120210 */ /* 0x001fc80007f3e0ff */
[----:B------:R-:W-:Y:S02]  /*01d0*/  @P0 IADD3.X R19, PT, PT, RZ, R5, RZ, P1, !PT ;  /* 0x00000005ff130210 */ /* 0x000fe40000ffe4ff */
        /* <DEDUP_REMOVED lines=15> */
[----:B------:R-:W4:Y:S04]  /*02d0*/  LDL.64 R34, [R1+0xf8] ;  /* 0x0000f80001227983 */ /* 0x000f280000100a00 */
[----:B------:R-:W4:Y:S04]  /*02e0*/  LDL.64 R28, [R1+0xe0] ;  /* 0x0000e000011c7983 */ /* 0x000f280000100a00 */
[----:B------:R-:W4:Y:S01]  /*02f0*/  LDL.64 R30, [R1+0xe8] ;  /* 0x0000e800011e7983 */ /* 0x000f220000100a00 */
[C---:B------:R-:W-:Y:S01]  /*0300*/  ISETP.GE.U32.AND P2, PT, R24.reuse, 0x80, PT ;  /* 0x000000801800780c */ /* 0x040fe20003f46070 */
[----:B------:R-:W4:Y:S01]  /*0310*/  LDC.64 R8, c[0x0][0x3d8] ;  /* 0x0000f600ff087b82 */ /* 0x000f220000000a00 */
[----:B------:R-:W-:Y:S01]  /*0320*/  ISETP.GE.U32.AND P0, PT, R24, 0x100, PT ;  /* 0x000001001800780c */ /* 0x000fe20003f06070 */
[----:B------:R-:W4:Y:S01]  /*0330*/  LDL.64 R72, [R1+0xa0] ;  /* 0x0000a00001487983 */ /* 0x000f220000100a00 */
[----:B------:R-:W-:-:S03]  /*0340*/  LOP3.LUT R22, R22, 0xfffffdff, RZ, 0xc0, !PT ;  /* 0xfffffdff16167812 */ /* 0x000fc600078ec0ff */
[----:B------:R-:W4:Y:S02]  /*0350*/  LDL.64 R74, [R1+0xa8] ;  /* 0x0000a800014a7983 */ /* 0x000f240000100a00 */
[----:B------:R-:W4:Y:S02]  /*0360*/  LDC.64 R6, c[0x0][0x3d0] ;  /* 0x0000f400ff067b82 */ /* 0x000f240000000a00 */
[----:B------:R-:W4:Y:S02]  /*0370*/  LDL.64 R76, [R1+0xb0] ;  /* 0x0000b000014c7983 */ /* 0x000f240000100a00 */
[----:B0-----:R-:W-:-:S04]  /*0380*/  @P2 IMAD.WIDE.U32 R2, R0, 0x20, R2 ;  /* 0x0000002000022825 */ /* 0x001fc800078e0002 */
[----:B------:R-:W0:Y:S01]  /*0390*/  LDC.64 R12, c[0x0][0x3d8] ;  /* 0x0000f600ff0c7b82 */ /* 0x000e220000000a00 */
[----:B-1----:R-:W-:Y:S01]  /*03a0*/  @P2 IMAD.WIDE.U32 R4, R0, 0x20, R4 ;  /* 0x0000002000042825 */ /* 0x002fe200078e0004 */
[----:B------:R-:W4:Y:S06]  /*03b0*/  LDL.64 R78, [R1+0xb8] ;  /* 0x0000b800014e7983 */ /* 0x000f2c0000100a00 */
[----:B------:R-:W1:Y:S01]  /*03c0*/  LDC.64 R10, c[0x0][0x3d0] ;  /* 0x0000f400ff0a7b82 */ /* 0x000e620000000a00 */
[----:B------:R-:W4:Y:S01]  /*03d0*/  LDL.64 R80, [R1+0xc0] ;  /* 0x0000c00001507983 */ /* 0x000f220000100a00 */
[----:B------:R-:W-:-:S02]  /*03e0*/  ISETP.GE.U32.AND P1, PT, R24, 0x180, PT ;  /* 0x000001801800780c */ /* 0x000fc40003f26070 */
[----:B------:R-:W-:Y:S01]  /*03f0*/  @P2 LOP3.LUT R22, R22, 0x200, RZ, 0xfc, !PT ;  /* 0x0000020016162812 */ /* 0x000fe200078efcff */
        /* <DEDUP_REMOVED lines=21> */
[----:B---3--:R3:W2:Y:S01]  /*0550*/  @P2 LDG.E.128 R36, desc[UR10][R2.64+0x10] ;  /* 0x0000100a02242981 */ /* 0x0086a2000c1e1d00 */
[----:B------:R-:W-:-:S03]  /*0560*/  @P2 LOP3.LUT R0, R0, 0x80, RZ, 0xfc, !PT ;  /* 0x0000008000002812 */ /* 0x000fc600078efcff */
[----:B----4-:R-:W4:Y:S04]  /*0570*/  @P2 LDG.E.128 R32, desc[UR10][R4.64] ;  /* 0x0000000a04202981 */ /* 0x010f28000c1e1d00 */
[----:B------:R0:W4:Y:S01]  /*0580*/  @P2 LDG.E.128 R28, desc[UR10][R4.64+0x10] ;  /* 0x0000100a041c2981 */ /* 0x000122000c1e1d00 */
[----:B------:R-:W-:Y:S01]  /*0590*/  @P0 IMAD.WIDE.U32 R8, R0, 0x20, R8 ;  /* 0x0000002000080825 */ /* 0x000fe200078e0008 */
[----:B------:R-:W-:Y:S01]  /*05a0*/  ISETP.GE.U32.AND P3, PT, R24, 0x280, PT ;  /* 0x000002801800780c */ /* 0x000fe20003f66070 */
[----:B---3--:R-:W3:Y:S02]  /*05b0*/  LDC.64 R2, c[0x0][0x3d0] ;  /* 0x0000f400ff027b82 */ /* 0x008ee40000000a00 */
[C---:B------:R-:W-:Y:S01]  /*05c0*/  @P0 IMAD.WIDE.U32 R6, R0.reuse, 0x20, R6 ;  /* 0x0000002000060825 */ /* 0x040fe200078e0006 */
[----:B------:R-:W3:Y:S05]  /*05d0*/  @P0 LDG.E.128 R72, desc[UR10][R8.64+0x10] ;  /* 0x0000100a08480981 */ /* 0x000eea000c1e1d00 */
[----:B0-----:R-:W0:Y:S01]  /*05e0*/  LDC.64 R4, c[0x0][0x3d8] ;  /* 0x0000f600ff047b82 */ /* 0x001e220000000a00 */
        /* <DEDUP_REMOVED lines=10> */
[----:B-1----:R0:W2:Y:S04]  /*0690*/  LDL.64 R38, [R1+0x18] ;  /* 0x0000180001267983 */ /* 0x0020a80000100a00 */
[----:B----4-:R1:W-:Y:S04]  /*06a0*/  @P2 STL.64 [R1+0xf0], R32 ;  /* 0x0000f02001002387 */ /* 0x0103e80000100a00 */
[----:B------:R4:W-:Y:S04]  /*06b0*/  @P2 STL.64 [R1+0xf8], R34 ;  /* 0x0000f82201002387 */ /* 0x0009e80000100a00 */
[----:B-1----:R0:W2:Y:S04]  /*06c0*/  LDL.64 R32, [R1] ;  /* 0x0000000001207983 */ /* 0x0020a80000100a00 */
[----:B----4-:R0:W4:Y:S01]  /*06d0*/  LDL.64 R34, [R1+0x8] ;  /* 0x0000080001227983 */ /* 0x0101220000100a00 */
[----:B------:R-:W-:-:S03]  /*06e0*/  @P0 VIADD R0, R0, 0x80 ;  /* 0x0000008000000836 */ /* 0x000fc60000000000 */
[----:B------:R1:W-:Y:S04]  /*06f0*/  @P2 STL.64 [R1+0xe0], R28 ;  /* 0x0000e01c01002387 */ /* 0x0003e80000100a00 */
[----:B------:R-:W-:Y:S01]  /*0700*/  @P2 STL.64 [R1+0xe8], R30 ;  /* 0x0000e81e01002387 */ /* 0x000fe20000100a00 */
[----:B------:R-:W-:Y:S01]  /*0710*/  ISETP.GE.U32.AND P2, PT, R24, 0x200, PT ;  /* 0x000002001800780c */ /* 0x000fe20003f46070 */
[----:B------:R-:W-:-:S04]  /*0720*/  @P1 IMAD.WIDE.U32 R12, R0, 0x20, R12 ;  /* 0x00000020000c1825 */ /* 0x000fc800078e000c */
[C---:B------:R-:W-:Y:S01]  /*0730*/  @P1 IMAD.WIDE.U32 R10, R0.reuse, 0x20, R10 ;  /* 0x00000020000a1825 */ /* 0x040fe200078e000a */
[----:B------:R-:W4:Y:S01]  /*0740*/  @P1 LDG.E.128 R56, desc[UR10][R12.64+0x10] ;  /* 0x0000100a0c381981 */ /* 0x000f22000c1e1d00 */
[----:B-1----:R-:W1:Y:S02]  /*0750*/  LDC.64 R28, c[0x0][0x3d8] ;  /* 0x0000f600ff1c7b82 */ /* 0x002e640000000a00 */
[----:B------:R-:W-:Y:S01]  /*0760*/  @P1 VIADD R0, R0, 0x80 ;  /* 0x0000008000001836 */ /* 0x000fe20000000000 */
[----:B------:R-:W4:Y:S03]  /*0770*/  @P1 LDG.E.128 R60, desc[UR10][R12.64] ;  /* 0x0000000a0c3c1981 */ /* 0x000f26000c1e1d00 */
[C---:B------:R-:W-:Y:S01]  /*0780*/  @P2 IMAD.WIDE.U32 R14, R0.reuse, 0x20, R14 ;  /* 0x00000020000e2825 */ /* 0x040fe200078e000e */
[----:B------:R-:W4:Y:S03]  /*0790*/  @P1 LDG.E.128 R64, desc[UR10][R10.64+0x10] ;  /* 0x0000100a0a401981 */ /* 0x000f26000c1e1d00 */
[C---:B------:R-:W-:Y:S01]  /*07a0*/  @P2 IMAD.WIDE.U32 R20, R0.reuse, 0x20, R20 ;  /* 0x0000002000142825 */ /* 0x040fe200078e0014 */
[----:B------:R-:W4:Y:S03]  /*07b0*/  @P1 LDG.E.128 R68, desc[UR10][R10.64] ;  /* 0x0000000a0a441981 */ /* 0x000f26000c1e1d00 */
[----:B------:R-:W-:Y:S01]  /*07c0*/  @P2 VIADD R0, R0, 0x80 ;  /* 0x0000008000002836 */ /* 0x000fe20000000000 */
[----:B------:R-:W4:Y:S03]  /*07d0*/  @P2 LDG.E.128 R52, desc[UR10][R14.64] ;  /* 0x0000000a0e342981 */ /* 0x000f26000c1e1d00 */
[----:B------:R-:W-:Y:S01]  /*07e0*/  @P3 IMAD.WIDE.U32 R26, R0, 0x20, R26 ;  /* 0x00000020001a3825 */ /* 0x000fe200078e001a */
[----:B------:R-:W4:Y:S04]  /*07f0*/  @P2 LDG.E.128 R48, desc[UR10][R14.64+0x10] ;  /* 0x0000100a0e302981 */ /* 0x000f28000c1e1d00 */
[----:B------:R-:W4:Y:S04]  /*0800*/  @P2 LDG.E.128 R44, desc[UR10][R20.64] ;  /* 0x0000000a142c2981 */ /* 0x000f28000c1e1d00 */
[----:B---3--:R-:W-:Y:S04]  /*0810*/  @P0 STL.64 [R1+0xa0], R72 ;  /* 0x0000a04801000387 */ /* 0x008fe80000100a00 */
        /* <DEDUP_REMOVED lines=8> */
[C---:B-1----:R-:W-:Y:S01]  /*08a0*/  @P3 IMAD.WIDE.U32 R28, R0.reuse, 0x20, R28 ;  /* 0x00000020001c3825 */ /* 0x042fe200078e001c */
[----:B------:R-:W-:-:S04]  /*08b0*/  @P3 IADD3 R0, PT, PT, R0, 0x80, RZ ;  /* 0x0000008000003810 */ /* 0x000fc80007ffe0ff */
[----:B------:R0:W5:Y:S04]  /*08c0*/  @P3 LDG.E.128 R248, desc[UR10][R28.64] ;  /* 0x0000000a1cf83981 */ /* 0x000168000c1e1d00 */
[----:B------:R0:W5:Y:S03]  /*08d0*/  @P3 LDG.E.128 R244, desc[UR10][R28.64+0x10] ;  /* 0x0000100a1cf43981 */ /* 0x000166000c1e1d00 */
[----:B------:R-:W-:-:S04]  /*08e0*/  @P0 IMAD.WIDE.U32 R2, R0, 0x20, R2 ;  /* 0x0000002000020825 */ /* 0x000fc800078e0002 */
[----:B------:R-:W-:Y:S01]  /*08f0*/  @P0 IMAD.WIDE.U32 R4, R0, 0x20, R4 ;  /* 0x0000002000040825 */ /* 0x000fe200078e0004 */
[----:B------:R0:W5:Y:S04]  /*0900*/  @P0 LDG.E.128 R240, desc[UR10][R2.64] ;  /* 0x0000000a02f00981 */ /* 0x000168000c1e1d00 */
[----:B------:R0:W5:Y:S04]  /*0910*/  @P0 LDG.E.128 R236, desc[UR10][R2.64+0x10] ;  /* 0x0000100a02ec0981 */ /* 0x000168000c1e1d00 */
[----:B------:R0:W5:Y:S04]  /*0920*/  @P0 LDG.E.128 R232, desc[UR10][R4.64] ;  /* 0x0000000a04e80981 */ /* 0x000168000c1e1d00 */
[----:B------:R0:W5:Y:S04]  /*0930*/  @P0 LDG.E.128 R228, desc[UR10][R4.64+0x10] ;  /* 0x0000100a04e40981 */ /* 0x000168000c1e1d00 */
[----:B--2---:R-:W2:Y:S04]  /*0940*/  @P2 LDG.E.128 R40, desc[UR10][R20.64+0x10] ;  /* 0x0000100a14282981 */ /* 0x004ea8000c1e1d00 */
[----:B------:R-:W2:Y:S04]  /*0950*/  @P3 LDG.E.128 R36, desc[UR10][R26.64] ;  /* 0x0000000a1a243981 */ /* 0x000ea8000c1e1d00 */
[----:B----4-:R-:W4:Y:S04]  /*0960*/  @P3 LDG.E.128 R32, desc[UR10][R26.64+0x10] ;  /* 0x0000100a1a203981 */ /* 0x010f28000c1e1d00 */
[----:B------:R-:W-:Y:S04]  /*0970*/  @P1 STL.64 [R1+0x60], R56 ;  /* 0x0000603801001387 */ /* 0x000fe80000100a00 */
[----:B------:R-:W-:Y:S04]  /*0980*/  @P1 STL.64 [R1+0x68], R58 ;  /* 0x0000683a01001387 */ /* 0x000fe80000100a00 */
[----:B------:R-:W-:Y:S04]  /*0990*/  @P1 STL.64 [R1+0x70], R60 ;  /* 0x0000703c01001387 */ /* 0x000fe80000100a00 */
[----:B------:R-:W-:Y:S04]  /*09a0*/  @P1 STL.64 [R1+0x78], R62 ;  /* 0x0000783e01001387 */ /* 0x000fe80000100a00 */
[----:B------:R-:W-:Y:S04]  /*09b0*/  @P1 STL.64 [R1+0x80], R64 ;  /* 0x0000804001001387 */ /* 0x000fe80000100a00 */
[----:B------:R-:W-:Y:S04]  /*09c0*/  @P1 STL.64 [R1+0x88], R66 ;  /* 0x0000884201001387 */ /* 0x000fe80000100a00 */
[----:B------:R-:W-:Y:S04]  /*09d0*/  @P1 STL.64 [R1+0x90], R68 ;  /* 0x0000904401001387 */ /* 0x000fe80000100a00 */
        /* <DEDUP_REMOVED lines=40> */
[----:B---3--:R-:W-:Y:S02]  /*0c60*/  CS2R R86, SRZ ;  /* 0x0000000000567805 */ /* 0x008fe4000001ff00 */
[----:B------:R-:W-:Y:S02]  /*0c70*/  CS2R R84, SRZ ;  /* 0x0000000000547805 */ /* 0x000fe4000001ff00 */
[----:B------:R-:W-:Y:S02]  /*0c80*/  CS2R R82, SRZ ;  /* 0x0000000000527805 */ /* 0x000fe4000001ff00 */
[----:B------:R-:W-:-:S02]  /*0c90*/  CS2R R80, SRZ ;  /* 0x0000000000507805 */ /* 0x000fc4000001ff00 */
[----:B------:R-:W-:Y:S02]  /*0ca0*/  CS2R R78, SRZ ;  /* 0x00000000004e7805 */ /* 0x000fe4000001ff00 */
[----:B------:R-:W-:Y:S02]  /*0cb0*/  CS2R R76, SRZ ;  /* 0x00000000004c7805 */ /* 0x000fe4000001ff00 */
[----:B------:R-:W-:Y:S02]  /*0cc0*/  CS2R R74, SRZ ;  /* 0x00000000004a7805 */ /* 0x000fe4000001ff00 */
[----:B------:R-:W-:Y:S02]  /*0cd0*/  CS2R R72, SRZ ;  /* 0x0000000000487805 */ /* 0x000fe4000001ff00 */
[----:B-1----:R-:W-:Y:S02]  /*0ce0*/  CS2R R70, SRZ ;  /* 0x0000000000467805 */ /* 0x002fe4000001ff00 */
        /* <DEDUP_REMOVED lines=10> */
[----:B------:R0:W-:Y:S04]  /*0d90*/  @P3 STL.64 [R1+0x10], R36 ;  /* 0x0000102401003387 */ /* 0x0001e80000100a00 */
[----:B------:R0:W-:Y:S04]  /*0da0*/  @P3 STL.64 [R1+0x18], R38 ;  /* 0x0000182601003387 */ /* 0x0001e80000100a00 */
[----:B----4-:R0:W-:Y:S04]  /*0db0*/  @P3 STL.64 [R1], R32 ;  /* 0x0000002001003387 */ /* 0x0101e80000100a00 */
        /* <DEDUP_REMOVED lines=67> */
.L_x_6328:
        /* <DEDUP_REMOVED lines=49> */
[----:B---3--:R-:W-:Y:S02]  /*1500*/  IMAD.MOV.U32 R52, RZ, RZ, R50 ;  /* 0x000000ffff347224 */ /* 0x008fe400078e0032 */
[----:B----4-:R-:W-:Y:S01]  /*1510*/  IMAD.MOV.U32 R53, RZ, RZ, R49 ;  /* 0x000000ffff357224 */ /* 0x010fe200078e0031 */
[----:B--2---:R-:W-:Y:S01]  /*1520*/  MOV R54, R48 ;  /* 0x0000003000367202 */ /* 0x004fe20000000f00 */
[----:B------:R-:W-:Y:S01]  /*1530*/  IMAD.MOV.U32 R55, RZ, RZ, R47 ;  /* 0x000000ffff377224 */ /* 0x000fe200078e002f */
[----:B------:R-:W-:Y:S01]  /*1540*/  MOV R48, R44 ;  /* 0x0000002c00307202 */ /* 0x000fe20000000f00 */
[----:B------:R-:W-:-:S02]  /*1550*/  IMAD.MOV.U32 R50, RZ, RZ, R46 ;  /* 0x000000ffff327224 */ /* 0x000fc400078e002e */
[----:B------:R-:W-:Y:S02]  /*1560*/  IMAD.MOV.U32 R49, RZ, RZ, R45 ;  /* 0x000000ffff317224 */ /* 0x000fe400078e002d */
[----:B------:R-:W-:Y:S01]  /*1570*/  IMAD.MOV.U32 R47, RZ, RZ, R43 ;  /* 0x000000ffff2f7224 */ /* 0x000fe200078e002b */
[----:B------:R-:W-:Y:S01]  /*1580*/  MOV R116, R50 ;  /* 0x0000003200747202 */ /* 0x000fe20000000f00 */
[----:B------:R-:W-:Y:S01]  /*1590*/  IMAD.MOV.U32 R46, RZ, RZ, R42 ;  /* 0x000000ffff2e7224 */ /* 0x000fe200078e002a */
[----:B------:R2:W3:Y:S01]  /*15a0*/  @P3 LDG.E.128 R52, desc[UR10][R4.64+0x10] ;  /* 0x0000100a04343981 */ /* 0x0004e2000c1e1d00 */
[----:B------:R-:W-:Y:S02]  /*15b0*/  IMAD.MOV.U32 R45, RZ, RZ, R41 ;  /* 0x000000ffff2d7224 */ /* 0x000fe400078e0029 */
[----:B------:R-:W-:Y:S02]  /*15c0*/  IMAD.MOV.U32 R117, RZ, RZ, R49 ;  /* 0x000000ffff757224 */ /* 0x000fe400078e0031 */
[----:B------:R-:W-:-:S02]  /*15d0*/  IMAD.MOV.U32 R118, RZ, RZ, R48 ;  /* 0x000000ffff767224 */ /* 0x000fc400078e0030 */
[----:B------:R-:W-:Y:S02]  /*15e0*/  IMAD.MOV.U32 R119, RZ, RZ, R47 ;  /* 0x000000ffff777224 */ /* 0x000fe400078e002f */
[----:B------:R-:W-:Y:S01]  /*15f0*/  IMAD.MOV.U32 R42, RZ, RZ, R38 ;  /* 0x000000ffff2a7224 */ /* 0x000fe200078e0026 */
[----:B------:R-:W-:Y:S01]  /*1600*/  MOV R44, R40 ;  /* 0x00000028002c7202 */ /* 0x000fe20000000f00 */
[----:B------:R-:W-:Y:S01]  /*1610*/  IMAD.MOV.U32 R41, RZ, RZ, R37 ;  /* 0x000000ffff297224 */ /* 0x000fe200078e0025 */
[----:B------:R-:W-:Y:S01]  /*1620*/  ISETP.GE.U32.AND P2, PT, R24, 0x200, PT ;  /* 0x000002001800780c */ /* 0x000fe20003f46070 */
[----:B------:R-:W-:Y:S01]  /*1630*/  IMAD.MOV.U32 R38, RZ, RZ, R34 ;  /* 0x000000ffff267224 */ /* 0x000fe200078e0022 */
[----:B------:R-:W-:Y:S01]  /*1640*/  MOV R34, R27 ;  /* 0x0000001b00227202 */ /* 0x000fe20000000f00 */
[----:B------:R-:W-:Y:S01]  /*1650*/  IMAD.MOV.U32 R37, RZ, RZ, R33 ;  /* 0x000000ffff257224 */ /* 0x000fe200078e0021 */
[----:B------:R-:W4:Y:S01]  /*1660*/  LDL R27, [R1+0xa4] ;  /* 0x0000a400011b7983 */ /* 0x000f220000100800 */
[----:B------:R-:W-:Y:S01]  /*1670*/  IMAD.MOV.U32 R33, RZ, RZ, R26 ;  /* 0x000000ffff217224 */ /* 0x000fe200078e001a */
[----:B--2---:R-:W2:Y:S02]  /*1680*/  LDC.64 R4, c[0x0][0x3d0] ;  /* 0x0000f400ff047b82 */ /* 0x004ea40000000a00 */
[----:B------:R-:W2:Y:S04]  /*1690*/  LDL R26, [R1+0xa8] ;  /* 0x0000a800011a7983 */ /* 0x000ea80000100800 */
[----:B------:R-:W2:Y:S01]  /*16a0*/  @P3 LDG.E.128 R116, desc[UR10][R6.64] ;  /* 0x0000000a06743981 */ /* 0x000ea2000c1e1d00 */
[----:B------:R-:W-:Y:S01]  /*16b0*/  IMAD.MOV.U32 R43, RZ, RZ, R39 ;  /* 0x000000ffff2b7224 */ /* 0x000fe200078e0027 */
[----:B------:R-:W-:Y:S01]  /*16c0*/  MOV R40, R36 ;  /* 0x0000002400287202 */ /* 0x000fe20000000f00 */
[----:B------:R-:W-:Y:S01]  /*16d0*/  IMAD.MOV.U32 R39, RZ, RZ, R35 ;  /* 0x000000ffff277224 */ /* 0x000fe200078e0023 */
[----:B------:R-:W-:Y:S01]  /*16e0*/  MOV R36, R32 ;  /* 0x0000002000247202 */ /* 0x000fe20000000f00 */
[----:B------:R-:W-:-:S02]  /*16f0*/  IMAD.MOV.U32 R35, RZ, RZ, R31 ;  /* 0x000000ffff237224 */ /* 0x000fc400078e001f */
[----:B------:R-:W-:Y:S02]  /*1700*/  IMAD.MOV.U32 R32, RZ, RZ, R29 ;  /* 0x000000ffff207224 */ /* 0x000fe400078e001d */
[----:B------:R-:W-:Y:S02]  /*1710*/  IMAD.MOV.U32 R31, RZ, RZ, R28 ;  /* 0x000000ffff1f7224 */ /* 0x000fe400078e001c */
[----:B------:R-:W-:Y:S02]  /*1720*/  IMAD.MOV.U32 R29, RZ, RZ, R21 ;  /* 0x000000ffff1d7224 */ /* 0x000fe400078e0015 */
[----:B------:R-:W-:Y:S01]  /*1730*/  IMAD.MOV.U32 R28, RZ, RZ, R20 ;  /* 0x000000ffff1c7224 */ /* 0x000fe200078e0014 */
[----:B------:R-:W2:Y:S01]  /*1740*/  LDL R21, [R1+0xac] ;  /* 0x0000ac0001157983 */ /* 0x000ea20000100800 */
[----:B------:R-:W-:Y:S01]  /*1750*/  IMAD.MOV.U32 R50, RZ, RZ, R44 ;  /* 0x000000ffff327224 */ /* 0x000fe200078e002c */
[----:B------:R-:W-:Y:S01]  /*1760*/  MOV R48, R42 ;  /* 0x0000002a00307202 */ /* 0x000fe20000000f00 */
[----:B------:R-:W-:Y:S01]  /*1770*/  IMAD.MOV.U32 R49, RZ, RZ, R43 ;  /* 0x000000ffff317224 */ /* 0x000fe200078e002b */
[----:B------:R-:W2:Y:S01]  /*1780*/  LDL R20, [R1+0xa0] ;  /* 0x0000a00001147983 */ /* 0x000ea20000100800 */
[----:B------:R-:W-:Y:S01]  /*1790*/  IMAD.MOV.U32 R47, RZ, RZ, R41 ;  /* 0x000000ffff2f7224 */ /* 0x000fe200078e0029 */
[----:B------:R-:W-:Y:S01]  /*17a0*/  MOV R44, R38 ;  /* 0x00000026002c7202 */ /* 0x000fe20000000f00 */
[----:B------:R-:W-:-:S02]  /*17b0*/  IMAD.MOV.U32 R43, RZ, RZ, R37 ;  /* 0x000000ffff2b7224 */ /* 0x000fc400078e0025 */
[----:B------:R-:W-:Y:S02]  /*17c0*/  IMAD.MOV.U32 R42, RZ, RZ, R36 ;  /* 0x000000ffff2a7224 */ /* 0x000fe400078e0024 */
[----:B------:R-:W-:Y:S02]  /*17d0*/  IMAD.MOV.U32 R41, RZ, RZ, R35 ;  /* 0x000000ffff297224 */ /* 0x000fe400078e0023 */
[----:B------:R-:W-:Y:S02]  /*17e0*/  IMAD.MOV.U32 R51, RZ, RZ, R45 ;  /* 0x000000ffff337224 */ /* 0x000fe400078e002d */
[----:B------:R-:W-:Y:S02]  /*17f0*/  IMAD.MOV.U32 R38, RZ, RZ, R29 ;  /* 0x000000ffff267224 */ /* 0x000fe400078e001d */
[----:B------:R-:W-:Y:S01]  /*1800*/  IMAD.MOV.U32 R37, RZ, RZ, R28 ;  /* 0x000000ffff257224 */ /* 0x000fe200078e001c */
[----:B---3--:R3:W-:Y:S04]  /*1810*/  @P3 STL.64 [R1+0x100], R52 ;  /* 0x0001003401003387 */ /* 0x0087e80000100a00 */
[----:B------:R-:W-:Y:S04]  /*1820*/  @P3 STL.64 [R1+0x108], R54 ;  /* 0x0001083601003387 */ /* 0x000fe80000100a00 */
[----:B------:R-:W2:Y:S01]  /*1830*/  LDL R29, [R1+0x4] ;  /* 0x00000400011d7983 */ /* 0x000ea20000100800 */
[----:B---3--:R-:W-:-:S03]  /*1840*/  MOV R52, R46 ;  /* 0x0000002e00347202 */ /* 0x008fc60000000f00 */
[----:B------:R-:W3:Y:S01]  /*1850*/  LDL R28, [R1+0x8] ;  /* 0x00000800011c7983 */ /* 0x000ee20000100800 */
[----:B----4-:R-:W-:-:S03]  /*1860*/  MOV R36, R27 ;  /* 0x0000001b00247202 */ /* 0x010fc60000000f00 */
[----:B------:R-:W4:Y:S01]  /*1870*/  LDL R27, [R1+0xc] ;  /* 0x00000c00011b7983 */ /* 0x000f220000100800 */
[----:B--2---:R-:W-:-:S03]  /*1880*/  IMAD.MOV.U32 R35, RZ, RZ, R26 ;  /* 0x000000ffff237224 */ /* 0x004fc600078e001a */
[----:B------:R-:W2:Y:S04]  /*1890*/  LDL R26, [R1] ;  /* 0x00000000011a7983 */ /* 0x000ea80000100800 */
[----:B------:R0:W-:Y:S04]  /*18a0*/  @P3 STL.64 [R1+0xf0], R116 ;  /* 0x0000f07401003387 */ /* 0x0001e80000100a00 */
[----:B------:R1:W-:Y:S01]  /*18b0*/  @P3 STL.64 [R1+0xf8], R118 ;  /* 0x0000f87601003387 */ /* 0x0003e20000100a00 */
[----:B0-----:R-:W-:Y:S01]  /*18c0*/  MOV R116, R52 ;  /* 0x0000003400747202 */ /* 0x001fe20000000f00 */
[----:B------:R-:W-:-:S02]  /*18d0*/  IMAD.MOV.U32 R117, RZ, RZ, R51 ;  /* 0x000000ffff757224 */ /* 0x000fc400078e0033 */
[----:B-1----:R-:W-:Y:S02]  /*18e0*/  IMAD.MOV.U32 R118, RZ, RZ, R50 ;  /* 0x000000ffff767224 */ /* 0x002fe400078e0032 */
[----:B------:R-:W-:-:S06]  /*18f0*/  IMAD.MOV.U32 R119, RZ, RZ, R49 ;  /* 0x000000ffff777224 */ /* 0x000fcc00078e0031 */
[----:B------:R0:W2:Y:S01]  /*1900*/  @P3 LDG.E.128 R116, desc[UR10][R6.64+0x10] ;  /* 0x0000100a06743981 */ /* 0x0000a2000c1e1d00 */
[----:B------:R-:W-:Y:S02]  /*1910*/  IMAD.MOV.U32 R46, RZ, RZ, R40 ;  /* 0x000000ffff2e7224 */ /* 0x000fe400078e0028 */
[----:B------:R-:W-:Y:S01]  /*1920*/  IMAD.MOV.U32 R45, RZ, RZ, R39 ;  /* 0x000000ffff2d7224 */ /* 0x000fe200078e0027 */
[----:B------:R-:W-:Y:S01]  /*1930*/  MOV R40, R34 ;  /* 0x0000002200287202 */ /* 0x000fe20000000f00 */
[----:B------:R-:W-:Y:S01]  /*1940*/  IMAD.MOV.U32 R39, RZ, RZ, R33 ;  /* 0x000000ffff277224 */ /* 0x000fe200078e0021 */
[----:B------:R-:W-:Y:S01]  /*1950*/  MOV R52, R48 ;  /* 0x0000003000347202 */ /* 0x000fe20000000f00 */
[----:B------:R-:W-:Y:S02]  /*1960*/  IMAD.MOV.U32 R34, RZ, RZ, R21 ;  /* 0x000000ffff227224 */ /* 0x000fe400078e0015 */
[----:B------:R-:W-:Y:S01]  /*1970*/  IMAD.MOV.U32 R33, RZ, RZ, R20 ;  /* 0x000000ffff217224 */ /* 0x000fe200078e0014 */
[----:B------:R-:W-:Y:S01]  /*1980*/  MOV R48, R44 ;  /* 0x0000002c00307202 */ /* 0x000fe20000000f00 */
[----:B------:R-:W-:Y:S01]  /*1990*/  IMAD.MOV.U32 R51, RZ, RZ, R47 ;  /* 0x000000ffff337224 */ /* 0x000fe200078e002f */
[----:B0-----:R-:W0:Y:S01]  /*19a0*/  @P2 LDC.64 R6, c[0x0][0x440] ;  /* 0x00011000ff062b82 */ /* 0x001e220000000a00 */
[----:B------:R-:W-:-:S02]  /*19b0*/  IMAD.MOV.U32 R50, RZ, RZ, R46 ;  /* 0x000000ffff327224 */ /* 0x000fc400078e002e */
[----:B------:R-:W-:Y:S01]  /*19c0*/  IMAD.MOV.U32 R49, RZ, RZ, R45 ;  /* 0x000000ffff317224 */ /* 0x000fe200078e002d */
[----:B------:R-:W-:Y:S01]  /*19d0*/  MOV R44, R40 ;  /* 0x00000028002c7202 */ /* 0x000fe20000000f00 */
[----:B------:R-:W-:Y:S02]  /*19e0*/  IMAD.MOV.U32 R47, RZ, RZ, R43 ;  /* 0x000000ffff2f7224 */ /* 0x000fe400078e002b */
[----:B------:R-:W-:Y:S01]  /*19f0*/  IMAD.MOV.U32 R46, RZ, RZ, R42 ;  /* 0x000000ffff2e7224 */ /* 0x000fe200078e002a */
[----:B------:R-:W1:Y:S01]  /*1a00*/  LDC.64 R20, c[0x0][0x3d8] ;  /* 0x0000f600ff147b82 */ /* 0x000e620000000a00 */
[----:B------:R-:W-:Y:S01]  /*1a10*/  IMAD.MOV.U32 R45, RZ, RZ, R41 ;  /* 0x000000ffff2d7224 */ /* 0x000fe200078e0029 */
[----:B------:R-:W-:Y:S01]  /*1a20*/  MOV R40, R36 ;  /* 0x0000002400287202 */ /* 0x000fe20000000f00 */
[----:B------:R-:W-:Y:S02]  /*1a30*/  IMAD.MOV.U32 R43, RZ, RZ, R39 ;  /* 0x000000ffff2b7224 */ /* 0x000fe400078e0027 */
[----:B------:R-:W-:-:S02]  /*1a40*/  IMAD.MOV.U32 R42, RZ, RZ, R38 ;  /* 0x000000ffff2a7224 */ /* 0x000fc400078e0026 */
[----:B------:R-:W-:Y:S02]  /*1a50*/  IMAD.MOV.U32 R41, RZ, RZ, R37 ;  /* 0x000000ffff297224 */ /* 0x000fe400078e0025 */
[C---:B------:R-:W-:Y:S01]  /*1a60*/  @P3 IMAD.WIDE.U32 R2, R0.reuse, 0x20, R2 ;  /* 0x0000002000023825 */ /* 0x040fe200078e0002 */
[----:B------:R-:W-:-:S03]  /*1a70*/  @P3 LOP3.LUT R0, R0, 0x80, RZ, 0xfc, !PT ;  /* 0x0000008000003812 */ /* 0x000fc600078efcff */
[----:B------:R-:W-:Y:S01]  /*1a80*/  IMAD.MOV.U32 R39, RZ, RZ, R35 ;  /* 0x000000ffff277224 */ /* 0x000fe200078e0023 */
[----:B------:R-:W-:Y:S01]  /*1a90*/  MOV R54, R48 ;  /* 0x0000003000367202 */ /* 0x000fe20000000f00 */
[----:B------:R-:W-:Y:S01]  /*1aa0*/  IMAD.MOV.U32 R38, RZ, RZ, R34 ;  /* 0x000000ffff267224 */ /* 0x000fe200078e0022 */
[----:B------:R-:W5:Y:S01]  /*1ab0*/  @P3 LD.E.128 R56, desc[UR10][R2.64] ;  /* 0x0000000a02383980 */ /* 0x000f62000c101d00 */
[----:B------:R-:W-:Y:S02]  /*1ac0*/  IMAD.MOV.U32 R37, RZ, RZ, R33 ;  /* 0x000000ffff257224 */ /* 0x000fe400078e0021 */
[----:B------:R-:W-:Y:S01]  /*1ad0*/  @P0 IMAD.WIDE.U32 R8, R0, 0x20, R8 ;  /* 0x0000002000080825 */ /* 0x000fe200078e0008 */
[----:B------:R3:W5:Y:S01]  /*1ae0*/  @P3 LD.E.128 R60, desc[UR10][R2.64+0x10] ;  /* 0x0000100a023c3980 */ /* 0x000762000c101d00 */
[----:B------:R-:W-:Y:S02]  /*1af0*/  MOV R36, R29 ;  /* 0x0000001d00247202 */ /* 0x000fe40000000f00 */
[----:B---3--:R-:W-:Y:S01]  /*1b00*/  IMAD.MOV.U32 R35, RZ, RZ, R28 ;  /* 0x000000ffff237224 */ /* 0x008fe200078e001c */
[----:B------:R-:W3:Y:S01]  /*1b10*/  LDL R29, [R1+0x34] ;  /* 0x00003400011d7983 */ /* 0x000ee20000100800 */
[----:B------:R-:W-:Y:S01]  /*1b20*/  IMAD.MOV.U32 R53, RZ, RZ, R47 ;  /* 0x000000ffff357224 */ /* 0x000fe200078e002f */
[----:B------:R-:W0:Y:S01]  /*1b30*/  LDC.64 R2, c[0x0][0x3d0] ;  /* 0x0000f400ff027b82 */ /* 0x000e220000000a00 */
[----:B----4-:R-:W-:Y:S01]  /*1b40*/  IMAD.MOV.U32 R34, RZ, RZ, R27 ;  /* 0x000000ffff227224 */ /* 0x010fe200078e001b */
[----:B------:R-:W4:Y:S01]  /*1b50*/  LDL R28, [R1+0x38] ;  /* 0x00003800011c7983 */ /* 0x000f220000100800 */
[----:B--2---:R-:W-:-:S03]  /*1b60*/  IMAD.MOV.U32 R33, RZ, RZ, R26 ;  /* 0x000000ffff217224 */ /* 0x004fc600078e001a */
[----:B------:R-:W2:Y:S04]  /*1b70*/  LDL R27, [R1+0x3c] ;  /* 0x00003c00011b7983 */ /* 0x000ea80000100800 */
[----:B------:R-:W2:Y:S04]  /*1b80*/  LDL R26, [R1+0x30] ;  /* 0x00003000011a7983 */ /* 0x000ea80000100800 */
[----:B------:R1:W-:Y:S04]  /*1b90*/  @P3 STL.64 [R1+0xe0], R116 ;  /* 0x0000e07401003387 */ /* 0x0003e80000100a00 */
[----:B------:R0:W-:Y:S01]  /*1ba0*/  @P3 STL.64 [R1+0xe8], R118 ;  /* 0x0000e87601003387 */ /* 0x0001e20000100a00 */
[----:B-1----:R-:W-:Y:S01]  /*1bb0*/  MOV R116, R52 ;  /* 0x0000003400747202 */ /* 0x002fe20000000f00 */
[----:B------:R-:W-:-:S02]  /*1bc0*/  IMAD.MOV.U32 R117, RZ, RZ, R51 ;  /* 0x000000ffff757224 */ /* 0x000fc400078e0033 */
[----:B0-----:R-:W-:Y:S02]  /*1bd0*/  IMAD.MOV.U32 R118, RZ, RZ, R50 ;  /* 0x000000ffff767224 */ /* 0x001fe400078e0032 */
[----:B------:R-:W-:-:S06]  /*1be0*/  IMAD.MOV.U32 R119, RZ, RZ, R49 ;  /* 0x000000ffff777224 */ /* 0x000fcc00078e0031 */
[----:B------:R-:W2:Y:S01]  /*1bf0*/  @P0 LDG.E.128 R116, desc[UR10][R8.64] ;  /* 0x0000000a08740981 */ /* 0x000ea2000c1e1d00 */
[----:B------:R-:W-:Y:S01]  /*1c00*/  IMAD.MOV.U32 R52, RZ, RZ, R46 ;  /* 0x000000ffff347224 */ /* 0x000fe200078e002e */
[----:B------:R-:W-:Y:S01]  /*1c10*/  MOV R49, R44 ;  /* 0x0000002c00317202 */ /* 0x000fe20000000f00 */
[----:B------:R-:W-:Y:S01]  /*1c20*/  IMAD.MOV.U32 R46, RZ, RZ, R37 ;  /* 0x000000ffff2e7224 */ /* 0x000fe200078e0025 */
[----:B------:R-:W-:Y:S01]  /*1c30*/  MOV R37, R36 ;  /* 0x0000002400257202 */ /* 0x000fe20000000f00 */
[----:B------:R-:W-:Y:S02]  /*1c40*/  IMAD.MOV.U32 R44, RZ, RZ, R39 ;  /* 0x000000ffff2c7224 */ /* 0x000fe400078e0027 */
[----:B------:R-:W-:Y:S02]  /*1c50*/  IMAD.MOV.U32 R39, RZ, RZ, R34 ;  /* 0x000000ffff277224 */ /* 0x000fe400078e0022 */
[----:B------:R-:W-:Y:S01]  /*1c60*/  IMAD.MOV.U32 R36, RZ, RZ, R33 ;  /* 0x000000ffff247224 */ /* 0x000fe200078e0021 */
[----:B------:R-:W2:Y:S04]  /*1c70*/  LDL R34, [R1+0x80] ;  /* 0x0000800001227983 */ /* 0x000ea80000100800 */
[----:B------:R-:W2:Y:S01]  /*1c80*/  LDL R33, [R1+0x84] ;  /* 0x0000840001217983 */ /* 0x000ea20000100800 */
[----:B------:R-:W-:Y:S01]  /*1c90*/  IMAD.MOV.U32 R51, RZ, RZ, R45 ;  /* 0x000000ffff337224 */ /* 0x000fe200078e002d */
[----:B------:R-:W-:Y:S01]  /*1ca0*/  MOV R45, R40 ;  /* 0x00000028002d7202 */ /* 0x000fe20000000f00 */
[----:B------:R-:W-:-:S02]  /*1cb0*/  IMAD.MOV.U32 R50, RZ, RZ, R41 ;  /* 0x000000ffff327224 */ /* 0x000fc400078e0029 */
[----:B------:R-:W-:Y:S02]  /*1cc0*/  IMAD.MOV.U32 R48, RZ, RZ, R43 ;  /* 0x000000ffff307224 */ /* 0x000fe400078e002b */
[----:B------:R-:W-:Y:S02]  /*1cd0*/  IMAD.MOV.U32 R47, RZ, RZ, R42 ;  /* 0x000000ffff2f7224 */ /* 0x000fe400078e002a */
[----:B------:R-:W-:Y:S01]  /*1ce0*/  @P0 IMAD.WIDE.U32 R10, R0, 0x20, R10 ;  /* 0x00000020000a0825 */ /* 0x000fe200078e000a */
[----:B---3--:R-:W-:Y:S02]  /*1cf0*/  MOV R41, R29 ;  /* 0x0000001d00297202 */ /* 0x008fe40000000f00 */
[----:B------:R-:W3:Y:S01]  /*1d00*/  LDL R29, [R1+0x88] ;  /* 0x00008800011d7983 */ /* 0x000ee20000100800 */
[----:B----4-:R-:W-:-:S03]  /*1d10*/  IMAD.MOV.U32 R40, RZ, RZ, R28 ;  /* 0x000000ffff287224 */ /* 0x010fc600078e001c */
[----:B------:R-:W4:Y:S01]  /*1d20*/  LDL R28, [R1+0x8c] ;  /* 0x00008c00011c7983 */ /* 0x000f220000100800 */
[----:B--2---:R-:W-:-:S03]  /*1d30*/  IMAD.MOV.U32 R42, RZ, RZ, R26 ;  /* 0x000000ffff2a7224 */ /* 0x004fc600078e001a */
[----:B------:R0:W-:Y:S04]  /*1d40*/  @P0 STL.64 [R1+0xd0], R116 ;  /* 0x0000d07401000387 */ /* 0x0001e80000100a00 */
[----:B------:R1:W-:Y:S01]  /*1d50*/  @P0 STL.64 [R1+0xd8], R118 ;  /* 0x0000d87601000387 */ /* 0x0003e20000100a00 */
[----:B0-----:R-:W-:Y:S01]  /*1d60*/  MOV R116, R54 ;  /* 0x0000003600747202 */ /* 0x001fe20000000f00 */
[----:B------:R-:W-:Y:S01]  /*1d70*/  IMAD.MOV.U32 R117, RZ, RZ, R53 ;  /* 0x000000ffff757224 */ /* 0x000fe200078e0035 */
[----:B------:R-:W-:Y:S01]  /*1d80*/  MOV R54, R50 ;  /* 0x0000003200367202 */ /* 0x000fe20000000f00 */
[----:B------:R-:W-:Y:S02]  /*1d90*/  IMAD.MOV.U32 R53, RZ, RZ, R49 ;  /* 0x000000ffff357224 */ /* 0x000fe400078e0031 */
[----:B-1----:R-:W-:-:S02]  /*1da0*/  IMAD.MOV.U32 R118, RZ, RZ, R52 ;  /* 0x000000ffff767224 */ /* 0x002fc400078e0034 */
[----:B------:R-:W-:Y:S02]  /*1db0*/  IMAD.MOV.U32 R119, RZ, RZ, R51 ;  /* 0x000000ffff777224 */ /* 0x000fe400078e0033 */
[----:B------:R-:W-:Y:S02]  /*1dc0*/  IMAD.MOV.U32 R52, RZ, RZ, R48 ;  /* 0x000000ffff347224 */ /* 0x000fe400078e0030 */
[----:B------:R-:W-:Y:S01]  /*1dd0*/  IMAD.MOV.U32 R51, RZ, RZ, R47 ;  /* 0x000000ffff337224 */ /* 0x000fe200078e002f */
[----:B------:R-:W-:Y:S01]  /*1de0*/  MOV R120, R54 ;  /* 0x0000003600787202 */ /* 0x000fe20000000f00 */
[----:B------:R-:W-:Y:S01]  /*1df0*/  IMAD.MOV.U32 R121, RZ, RZ, R53 ;  /* 0x000000ffff797224 */ /* 0x000fe200078e0035 */
[----:B------:R-:W-:Y:S01]  /*1e00*/  MOV R50, R46 ;  /* 0x0000002e00327202 */ /* 0x000fe20000000f00 */
[----:B------:R-:W-:Y:S01]  /*1e10*/  IMAD.MOV.U32 R122, RZ, RZ, R52 ;  /* 0x000000ffff7a7224 */ /* 0x000fe200078e0034 */
[----:B------:R0:W2:Y:S01]  /*1e20*/  @P0 LDG.E.128 R116, desc[UR10][R8.64+0x10] ;  /* 0x0000100a08740981 */ /* 0x0000a2000c1e1d00 */
[----:B------:R-:W-:Y:S01]  /*1e30*/  IMAD.MOV.U32 R123, RZ, RZ, R51 ;  /* 0x000000ffff7b7224 */ /* 0x000fe200078e0033 */
[----:B------:R-:W-:Y:S01]  /*1e40*/  MOV R46, R42 ;  /* 0x0000002a002e7202 */ /* 0x000fe20000000f00 */
[----:B------:R-:W-:Y:S01]  /*1e50*/  IMAD.MOV.U32 R49, RZ, RZ, R45 ;  /* 0x000000ffff317224 */ /* 0x000fe200078e002d */
[----:B------:R-:W-:Y:S01]  /*1e60*/  MOV R42, R34 ;  /* 0x00000022002a7202 */ /* 0x000fe20000000f00 */
[----:B------:R-:W-:Y:S01]  /*1e70*/  IMAD.MOV.U32 R45, RZ, RZ, R41 ;  /* 0x000000ffff2d7224 */ /* 0x000fe200078e0029 */
[----:B------:R-:W2:Y:S01]  /*1e80*/  LDL R34, [R1+0x90] ;  /* 0x0000900001227983 */ /* 0x000ea20000100800 */
[----:B------:R-:W-:-:S03]  /*1e90*/  IMAD.MOV.U32 R41, RZ, RZ, R33 ;  /* 0x000000ffff297224 */ /* 0x000fc600078e0021 */
[----:B------:R-:W2:Y:S01]  /*1ea0*/  LDL R33, [R1+0x94] ;  /* 0x0000940001217983 */ /* 0x000ea20000100800 */
[----:B------:R-:W-:Y:S01]  /*1eb0*/  IMAD.MOV.U32 R43, RZ, RZ, R38 ;  /* 0x000000ffff2b7224 */ /* 0x000fe200078e0026 */
[----:B------:R-:W-:Y:S01]  /*1ec0*/  LOP3.LUT R22, R22, 0xfffffdff, RZ, 0xc0, !PT ;  /* 0xfffffdff16167812 */ /* 0x000fe200078ec0ff */
[----:B------:R-:W-:Y:S01]  /*1ed0*/  IMAD.MOV.U32 R48, RZ, RZ, R44 ;  /* 0x000000ffff307224 */ /* 0x000fe200078e002c */
[----:B------:R-:W2:Y:S01]  /*1ee0*/  @P0 LDG.E.128 R120, desc[UR10][R10.64] ;  /* 0x0000000a0a780981 */ /* 0x000ea2000c1e1d00 */
[----:B------:R-:W-:Y:S01]  /*1ef0*/  IMAD.MOV.U32 R38, RZ, RZ, R35 ;  /* 0x000000ffff267224 */ /* 0x000fe200078e0023 */
[----:B0-----:R-:W0:Y:S01]  /*1f00*/  LDC.64 R8, c[0x0][0x3d8] ;  /* 0x0000f600ff087b82 */ /* 0x001e220000000a00 */
[----:B------:R-:W-:Y:S02]  /*1f10*/  IMAD.MOV.U32 R35, RZ, RZ, R27 ;  /* 0x000000ffff237224 */ /* 0x000fe400078e001b */
[----:B------:R-:W-:Y:S02]  /*1f20*/  IMAD.MOV.U32 R47, RZ, RZ, R43 ;  /* 0x000000ffff2f7224 */ /* 0x000fe400078e002b */
[----:B------:R-:W-:-:S02]  /*1f30*/  IMAD.MOV.U32 R44, RZ, RZ, R40 ;  /* 0x000000ffff2c7224 */ /* 0x000fc400078e0028 */
[----:B------:R-:W-:Y:S02]  /*1f40*/  IMAD.MOV.U32 R43, RZ, RZ, R35 ;  /* 0x000000ffff2b7224 */ /* 0x000fe400078e0023 */
[----:B------:R-:W-:Y:S01]  /*1f50*/  IMAD.MOV.U32 R55, RZ, RZ, R49 ;  /* 0x000000ffff377224 */ /* 0x000fe200078e0031 */
[----:B------:R-:W-:Y:S01]  /*1f60*/  MOV R52, R42 ;  /* 0x0000002a00347202 */ /* 0x000fe20000000f00 */
[----:B------:R-:W-:Y:S01]  /*1f70*/  IMAD.MOV.U32 R54, RZ, RZ, R48 ;  /* 0x000000ffff367224 */ /* 0x000fe200078e0030 */
[----:B------:R-:W-:Y:S01]  /*1f80*/  MOV R48, R46 ;  /* 0x0000002e00307202 */ /* 0x000fe20000000f00 */
[----:B------:R-:W-:Y:S01]  /*1f90*/  IMAD.MOV.U32 R53, RZ, RZ, R47 ;  /* 0x000000ffff357224 */ /* 0x000fe200078e002f */
[----:B------:R-:W1:Y:S01]  /*1fa0*/  @P1 LDC.64 R26, c[0x0][0x440] ;  /* 0x00011000ff1a1b82 */ /* 0x000e620000000a00 */
[----:B------:R-:W-:Y:S02]  /*1fb0*/  IMAD.MOV.U32 R49, RZ, RZ, R45 ;  /* 0x000000ffff317224 */ /* 0x000fe400078e002d */
[----:B------:R-:W-:-:S02]  /*1fc0*/  IMAD.MOV.U32 R51, RZ, RZ, R43 ;  /* 0x000000ffff337224 */ /* 0x000fc400078e002b */
[----:B---3--:R-:W-:Y:S02]  /*1fd0*/  IMAD.MOV.U32 R40, RZ, RZ, R29 ;  /* 0x000000ffff287224 */ /* 0x008fe400078e001d */
[----:B------:R-:W3:Y:S01]  /*1fe0*/  LDL R29, [R1+0x98] ;  /* 0x00009800011d7983 */ /* 0x000ee20000100800 */
[----:B----4-:R-:W-:-:S03]  /*1ff0*/  IMAD.MOV.U32 R35, RZ, RZ, R28 ;  /* 0x000000ffff237224 */ /* 0x010fc600078e001c */
[----:B------:R-:W4:Y:S01]  /*2000*/  LDL R28, [R1+0x9c] ;  /* 0x00009c00011c7983 */ /* 0x000f220000100800 */
[----:B------:R-:W-:Y:S02]  /*2010*/  IMAD.MOV.U32 R46, RZ, RZ, R40 ;  /* 0x000000ffff2e7224 */ /* 0x000fe400078e0028 */
[----:B------:R-:W-:Y:S01]  /*2020*/  IMAD.MOV.U32 R45, RZ, RZ, R35 ;  /* 0x000000ffff2d7224 */ /* 0x000fe200078e0023 */
[----:B--2---:R2:W-:Y:S04]  /*2030*/  @P0 STL.64 [R1+0xc0], R116 ;  /* 0x0000c07401000387 */ /* 0x0045e80000100a00 */
[----:B------:R-:W-:Y:S04]  /*2040*/  @P0 STL.64 [R1+0xc8], R118 ;  /* 0x0000c87601000387 */ /* 0x000fe80000100a00 */
[----:B------:R-:W4:Y:S01]  /*2050*/  LDL R40, [R1+0x70] ;  /* 0x0000700001287983 */ /* 0x000f220000100800 */
[----:B------:R-:W-:Y:S01]  /*2060*/  IMAD.MOV.U32 R43, RZ, RZ, R33 ;  /* 0x000000ffff2b7224 */ /* 0x000fe200078e0021 */
[----:B--2---:R-:W-:Y:S01]  /*2070*/  MOV R116, R50 ;  /* 0x0000003200747202 */ /* 0x004fe20000000f00 */
[----:B------:R-:W-:Y:S01]  /*2080*/  IMAD.MOV.U32 R50, RZ, RZ, R44 ;  /* 0x000000ffff327224 */ /* 0x000fe200078e002c */
[----:B------:R-:W-:Y:S01]  /*2090*/  MOV R44, R34 ;  /* 0x00000022002c7202 */ /* 0x000fe20000000f00 */
[----:B------:R-:W2:Y:S04]  /*20a0*/  LDL R35, [R1+0x74] ;  /* 0x0000740001237983 */ /* 0x000ea80000100800 */
[----:B------:R-:W2:Y:S04]  /*20b0*/  LDL R34, [R1+0x78] ;  /* 0x0000780001227983 */ /* 0x000ea80000100800 */
[----:B------:R-:W2:Y:S04]  /*20c0*/  LDL R33, [R1+0x7c] ;  /* 0x00007c0001217983 */ /* 0x000ea80000100800 */
[----:B------:R0:W-:Y:S04]  /*20d0*/  @P0 STL.64 [R1+0xb0], R120 ;  /* 0x0000b07801000387 */ /* 0x0001e80000100a00 */
[----:B------:R1:W-:Y:S01]  /*20e0*/  @P0 STL.64 [R1+0xb8], R122 ;  /* 0x0000b87a01000387 */ /* 0x0003e20000100a00 */
[----:B0-----:R-:W-:-:S02]  /*20f0*/  IMAD.MOV.U32 R120, RZ, RZ, R116 ;  /* 0x000000ffff787224 */ /* 0x001fc400078e0074 */
[----:B------:R-:W-:Y:S02]  /*2100*/  IMAD.MOV.U32 R121, RZ, RZ, R55 ;  /* 0x000000ffff797224 */ /* 0x000fe400078e0037 */
[----:B-1----:R-:W-:Y:S01]  /*2110*/  IMAD.MOV.U32 R122, RZ, RZ, R54 ;  /* 0x000000ffff7a7224 */ /* 0x002fe200078e0036 */
[----:B------:R-:W-:-:S06]  /*2120*/  MOV R123, R53 ;  /* 0x00000035007b7202 */ /* 0x000fcc0000000f00 */
[----:B------:R0:W2:Y:S01]  /*2130*/  @P0 LDG.E.128 R120, desc[UR10][R10.64+0x10] ;  /* 0x0000100a0a780981 */ /* 0x0000a2000c1e1d00 */
[----:B------:R-:W-:Y:S01]  /*2140*/  IMAD.MOV.U32 R47, RZ, RZ, R41 ;  /* 0x000000ffff2f7224 */ /* 0x000fe200078e0029 */
[----:B------:R-:W-:Y:S01]  /*2150*/  MOV R53, R45 ;  /* 0x0000002d00357202 */ /* 0x000fe20000000f00 */
[----:B------:R-:W-:Y:S02]  /*2160*/  IMAD.MOV.U32 R116, RZ, RZ, R52 ;  /* 0x000000ffff747224 */ /* 0x000fe400078e0034 */
[----:B------:R-:W-:Y:S02]  /*2170*/  IMAD.MOV.U32 R52, RZ, RZ, R44 ;  /* 0x000000ffff347224 */ /* 0x000fe400078e002c */
[----:B------:R-:W-:Y:S02]  /*2180*/  IMAD.MOV.U32 R55, RZ, RZ, R47 ;  /* 0x000000ffff377224 */ /* 0x000fe400078e002f */
[----:B------:R-:W-:Y:S02]  /*2190*/  IMAD.MOV.U32 R54, RZ, RZ, R46 ;  /* 0x000000ffff367224 */ /* 0x000fe400078e002e */
[C---:B------:R-:W-:Y:S01]  /*21a0*/  @P0 IMAD.WIDE.U32 R12, R0.reuse, 0x20, R12 ;  /* 0x00000020000c0825 */ /* 0x040fe200078e000c */
[----:B------:R-:W-:Y:S01]  /*21b0*/  @P0 IADD3 R0, PT, PT, R0, 0x80, RZ ;  /* 0x0000008000000810 */ /* 0x000fe20007ffe0ff */
[----:B0-----:R-:W0:Y:S02]  /*21c0*/  LDC.64 R10, c[0x0][0x3d0] ;  /* 0x0000f400ff0a7b82 */ /* 0x001e240000000a00 */
[----:B------:R-:W-:-:S02]  /*21d0*/  IMAD.MOV.U32 R47, RZ, RZ, R43 ;  /* 0x000000ffff2f7224 */ /* 0x000fc400078e002b */
[----:B------:R-:W-:Y:S02]  /*21e0*/  IMAD.MOV.U32 R128, RZ, RZ, R52 ;  /* 0x000000ffff807224 */ /* 0x000fe400078e0034 */
[----:B---3--:R-:W-:Y:S02]  /*21f0*/  IMAD.MOV.U32 R42, RZ, RZ, R29 ;  /* 0x000000ffff2a7224 */ /* 0x008fe400078e001d */
[----:B----4-:R-:W-:Y:S02]  /*2200*/  IMAD.MOV.U32 R41, RZ, RZ, R28 ;  /* 0x000000ffff297224 */ /* 0x010fe400078e001c */
[----:B------:R-:W-:-:S03]  /*2210*/  IMAD.MOV.U32 R44, RZ, RZ, R40 ;  /* 0x000000ffff2c7224 */ /* 0x000fc600078e0028 */
[----:B------:R-:W-:Y:S01]  /*2220*/  MOV R45, R41 ;  /* 0x00000029002d7202 */ /* 0x000fe20000000f00 */
[----:B------:R-:W-:Y:S01]  /*2230*/  IMAD.MOV.U32 R46, RZ, RZ, R42 ;  /* 0x000000ffff2e7224 */ /* 0x000fe200078e002a */
[----:B------:R-:W-:Y:S02]  /*2240*/  MOV R40, R19 ;  /* 0x0000001300287202 */ /* 0x000fe40000000f00 */
[----:B------:R-:W-:Y:S01]  /*2250*/  @P3 LOP3.LUT R22, R22, 0x200, RZ, 0xfc, !PT ;  /* 0x0000020016163812 */ /* 0x000fe200078efcff */
[----:B------:R-:W3:Y:S01]  /*2260*/  LDL R19, [R1+0x50] ;  /* 0x0000500001137983 */ /* 0x000ee20000100800 */
[----:B--2---:R-:W-:Y:S01]  /*2270*/  IMAD.MOV.U32 R43, RZ, RZ, R35 ;  /* 0x000000ffff2b7224 */ /* 0x004fe200078e0023 */
[----:B------:R-:W1:Y:S01]  /*2280*/  LDC.64 R28, c[0x0][0x3d8] ;  /* 0x0000f600ff1c7b82 */ /* 0x000e620000000a00 */
[----:B------:R-:W-:Y:S01]  /*2290*/  IMAD.MOV.U32 R35, RZ, RZ, R25 ;  /* 0x000000ffff237224 */ /* 0x000fe200078e0019 */
[----:B------:R-:W-:Y:S01]  /*22a0*/  MOV R126, R54 ;  /* 0x00000036007e7202 */ /* 0x000fe20000000f00 */
[----:B------:R-:W-:Y:S01]  /*22b0*/  IMAD.MOV.U32 R42, RZ, RZ, R34 ;  /* 0x000000ffff2a7224 */ /* 0x000fe200078e0022 */
[----:B------:R-:W2:Y:S01]  /*22c0*/  LDL R25, [R1+0x4c] ;  /* 0x00004c0001197983 */ /* 0x000ea20000100800 */
[----:B------:R-:W-:Y:S01]  /*22d0*/  MOV R41, R33 ;  /* 0x0000002100297202 */ /* 0x000fe20000000f00 */
[----:B------:R-:W-:-:S02]  /*22e0*/  IMAD.MOV.U32 R33, RZ, RZ, R31 ;  /* 0x000000ffff217224 */ /* 0x000fc400078e001f */
[----:B------:R-:W5:Y:S01]  /*22f0*/  @P0 LD.E.128 R64, desc[UR10][R12.64] ;  /* 0x0000000a0c400980 */ /* 0x000f62000c101d00 */
[----:B------:R-:W-:Y:S02]  /*2300*/  IMAD.MOV.U32 R31, RZ, RZ, R16 ;  /* 0x000000ffff1f7224 */ /* 0x000fe400078e0010 */
[----:B------:R-:W-:Y:S01]  /*2310*/  IMAD.MOV.U32 R34, RZ, RZ, R30 ;  /* 0x000000ffff227224 */ /* 0x000fe200078e001e */
[----:B------:R-:W4:Y:S04]  /*2320*/  LDL R16, [R1+0x54] ;  /* 0x0000540001107983 */ /* 0x000f280000100800 */
[----:B------:R-:W4:Y:S01]  /*2330*/  LDL R30, [R1+0x48] ;  /* 0x00004800011e7983 */ /* 0x000f220000100800 */
[----:B------:R-:W-:Y:S01]  /*2340*/  @P1 IMAD.WIDE.U32 R20, R0, 0x20, R20 ;  /* 0x0000002000141825 */ /* 0x000fe200078e0014 */
[----:B------:R-:W-:-:S02]  /*2350*/  MOV R130, R46 ;  /* 0x0000002e00827202 */ /* 0x000fc40000000f00 */
[----:B------:R0:W5:Y:S01]  /*2360*/  @P0 LD.E.128 R68, desc[UR10][R12.64+0x10] ;  /* 0x0000100a0c440980 */ /* 0x000162000c101d00 */
[----:B------:R-:W-:Y:S02]  /*2370*/  IMAD.MOV.U32 R129, RZ, RZ, R47 ;  /* 0x000000ffff817224 */ /* 0x000fe400078e002f */
[----:B------:R-:W-:Y:S01]  /*2380*/  IMAD.MOV.U32 R131, RZ, RZ, R45 ;  /* 0x000000ffff837224 */ /* 0x000fe200078e002d */
[----:B------:R-:W4:Y:S01]  /*2390*/  @P1 LDG.E.128 R32, desc[UR10][R20.64+0x10] ;  /* 0x0000100a14201981 */ /* 0x000f22000c1e1d00 */
[----:B------:R-:W-:Y:S01]  /*23a0*/  IMAD.MOV.U32 R52, RZ, RZ, R40 ;  /* 0x000000ffff347224 */ /* 0x000fe200078e0028 */
[----:B------:R-:W-:Y:S01]  /*23b0*/  ISETP.GE.U32.AND P3, PT, R24, 0x280, PT ;  /* 0x000002801800780c */ /* 0x000fe20003f66070 */
[C---:B------:R-:W-:Y:S01]  /*23c0*/  @P1 IMAD.WIDE.U32 R14, R0.reuse, 0x20, R14 ;  /* 0x00000020000e1825 */ /* 0x040fe200078e000e */
[----:B0-----:R-:W0:Y:S03]  /*23d0*/  LDC.64 R12, c[0x0][0x3d8] ;  /* 0x0000f600ff0c7b82 */ /* 0x001e260000000a00 */
[----:B------:R-:W-:Y:S01]  /*23e0*/  @P1 IMAD.WIDE.U32 R26, R0, 0x20, R26 ;  /* 0x00000020001a1825 */ /* 0x000fe200078e001a */
[----:B------:R1:W-:Y:S04]  /*23f0*/  @P0 STL.64 [R1+0xa0], R120 ;  /* 0x0000a07801000387 */ /* 0x0003e80000100a00 */
[----:B------:R1:W-:Y:S04]  /*2400*/  @P0 STL.64 [R1+0xa8], R122 ;  /* 0x0000a87a01000387 */ /* 0x0003e80000100a00 */
[----:B------:R0:W4:Y:S04]  /*2410*/  LDL R118, [R1+0x58] ;  /* 0x0000580001767983 */ /* 0x0001280000100800 */
[----:B------:R0:W4:Y:S01]  /*2420*/  LDL R119, [R1+0x5c] ;  /* 0x00005c0001777983 */ /* 0x0001220000100800 */
[----:B-1----:R-:W-:-:S02]  /*2430*/  IMAD.MOV.U32 R120, RZ, RZ, R44 ;  /* 0x000000ffff787224 */ /* 0x002fc400078e002c */
[----:B------:R-:W-:Y:S01]  /*2440*/  IMAD.MOV.U32 R121, RZ, RZ, R43 ;  /* 0x000000ffff797224 */ /* 0x000fe200078e002b */
[----:B------:R1:W4:Y:S01]  /*2450*/  LDL R44, [R1+0x20] ;  /* 0x00002000012c7983 */ /* 0x0003220000100800 */
[----:B------:R-:W-:Y:S01]  /*2460*/  MOV R122, R42 ;  /* 0x0000002a007a7202 */ /* 0x000fe20000000f00 */
[----:B------:R-:W-:Y:S02]  /*2470*/  IMAD.MOV.U32 R123, RZ, RZ, R41 ;  /* 0x000000ffff7b7224 */ /* 0x000fe400078e0029 */
[----:B------:R1:W4:Y:S04]  /*2480*/  LDL R45, [R1+0x24] ;  /* 0x00002400012d7983 */ /* 0x0003280000100800 */
[----:B------:R1:W4:Y:S04]  /*2490*/  LDL R46, [R1+0x28] ;  /* 0x00002800012e7983 */ /* 0x0003280000100800 */
[----:B------:R1:W4:Y:S04]  /*24a0*/  LDL R47, [R1+0x2c] ;  /* 0x00002c00012f7983 */ /* 0x0003280000100800 */
[----:B------:R1:W4:Y:S04]  /*24b0*/  LDL R40, [R1+0x10] ;  /* 0x0000100001287983 */ /* 0x0003280000100800 */
[----:B------:R1:W4:Y:S04]  /*24c0*/  LDL R41, [R1+0x14] ;  /* 0x0000140001297983 */ /* 0x0003280000100800 */
[----:B------:R1:W4:Y:S04]  /*24d0*/  LDL R42, [R1+0x18] ;  /* 0x00001800012a7983 */ /* 0x0003280000100800 */
[----:B------:R1:W4:Y:S01]  /*24e0*/  LDL R43, [R1+0x1c] ;  /* 0x00001c00012b7983 */ /* 0x0003220000100800 */
[----:B------:R-:W-:Y:S01]  /*24f0*/  IMAD.MOV.U32 R124, RZ, RZ, R116 ;  /* 0x000000ffff7c7224 */ /* 0x000fe200078e0074 */
[----:B------:R-:W-:Y:S01]  /*2500*/  @P1 IADD3 R0, PT, PT, R0, 0x80, RZ ;  /* 0x0000008000001810 */ /* 0x000fe20007ffe0ff */
[----:B------:R-:W-:-:S02]  /*2510*/  IMAD.MOV.U32 R125, RZ, RZ, R55 ;  /* 0x000000ffff7d7224 */ /* 0x000fc400078e0037 */
[----:B------:R-:W-:Y:S01]  /*2520*/  IMAD.MOV.U32 R127, RZ, RZ, R53 ;  /* 0x000000ffff7f7224 */ /* 0x000fe200078e0035 */
[----:B------:R-:W-:Y:S01]  /*2530*/  ISETP.GE.U32.AND P0, PT, R24, 0x300, PT ;  /* 0x000003001800780c */ /* 0x000fe20003f06070 */
[----:B------:R-:W4:Y:S01]  /*2540*/  @P1 LDG.E.128 R128, desc[UR10][R14.64] ;  /* 0x0000000a0e801981 */ /* 0x000f22000c1e1d00 */
[----:B------:R-:W-:-:S03]  /*2550*/  @P2 IMAD.WIDE.U32 R4, R0, 0x20, R4 ;  /* 0x0000002000042825 */ /* 0x000fc600078e0004 */
[----:B------:R-:W4:Y:S01]  /*2560*/  @P1 LDG.E.128 R124, desc[UR10][R14.64+0x10] ;  /* 0x0000100a0e7c1981 */ /* 0x000f22000c1e1d00 */
[----:B------:R-:W-:Y:S02]  /*2570*/  IMAD.MOV.U32 R53, RZ, RZ, R31 ;  /* 0x000000ffff357224 */ /* 0x000fe400078e001f */
[C---:B------:R-:W-:Y:S01]  /*2580*/  @P2 IMAD.WIDE.U32 R28, R0.reuse, 0x20, R28 ;  /* 0x00000020001c2825 */ /* 0x040fe200078e001c */
[----:B------:R-:W4:Y:S03]  /*2590*/  @P1 LDG.E.128 R120, desc[UR10][R20.64] ;  /* 0x0000000a14781981 */ /* 0x000f26000c1e1d00 */
[C---:B------:R-:W-:Y:S01]  /*25a0*/  @P2 IMAD.WIDE.U32 R6, R0.reuse, 0x20, R6 ;  /* 0x0000002000062825 */ /* 0x040fe200078e0006 */
[----:B------:R-:W4:Y:S03]  /*25b0*/  @P2 LDG.E.128 R48, desc[UR10][R28.64] ;  /* 0x0000000a1c302981 */ /* 0x000f26000c1e1d00 */
[----:B------:R-:W-:Y:S01]  /*25c0*/  @P2 VIADD R0, R0, 0x80 ;  /* 0x0000008000002836 */ /* 0x000fe20000000000 */
[----:B------:R1:W5:Y:S03]  /*25d0*/  @P2 LD.E.128 R80, desc[UR10][R6.64] ;  /* 0x0000000a06502980 */ /* 0x000366000c101d00 */
[C---:B------:R-:W-:Y:S01]  /*25e0*/  @P3 IMAD.WIDE.U32 R2, R0.reuse, 0x20, R2 ;  /* 0x0000002000023825 */ /* 0x040fe200078e0002 */
[----:B------:R1:W5:Y:S04]  /*25f0*/  @P2 LD.E.128 R84, desc[UR10][R6.64+0x10] ;  /* 0x0000100a06542980 */ /* 0x000368000c101d00 */
[----:B------:R-:W4:Y:S01]  /*2600*/  @P3 LDG.E.128 R36, desc[UR10][R2.64+0x10] ;  /* 0x0000100a02243981 */ /* 0x000f22000c1e1d00 */
[----:B------:R-:W-:-:S03]  /*2610*/  @P3 IMAD.WIDE.U32 R8, R0, 0x20, R8 ;  /* 0x0000002000083825 */ /* 0x000fc600078e0008 */
[----:B------:R1:W5:Y:S04]  /*2620*/  @P1 LD.E.128 R72, desc[UR10][R26.64] ;  /* 0x0000000a1a481980 */ /* 0x000368000c101d00 */
[----:B------:R1:W5:Y:S04]  /*2630*/  @P3 LDG.E.128 R248, desc[UR10][R8.64] ;  /* 0x0000000a08f83981 */ /* 0x000368000c1e1d00 */
[----:B------:R1:W5:Y:S04]  /*2640*/  @P3 LDG.E.128 R244, desc[UR10][R8.64+0x10] ;  /* 0x0000100a08f43981 */ /* 0x000368000c1e1d00 */
[----:B------:R1:W5:Y:S01]  /*2650*/  @P1 LD.E.128 R76, desc[UR10][R26.64+0x10] ;  /* 0x0000100a1a4c1980 */ /* 0x000362000c101d00 */
[----:B---3--:R-:W-:-:S02]  /*2660*/  IMAD.MOV.U32 R116, RZ, RZ, R19 ;  /* 0x000000ffff747224 */ /* 0x008fc400078e0013 */
[----:B--2---:R-:W-:Y:S02]  /*2670*/  IMAD.MOV.U32 R55, RZ, RZ, R25 ;  /* 0x000000ffff377224 */ /* 0x004fe400078e0019 */
[----:B----4-:R-:W-:Y:S01]  /*2680*/  IMAD.MOV.U32 R117, RZ, RZ, R16 ;  /* 0x000000ffff757224 */ /* 0x010fe200078e0010 */
[----:B------:R-:W-:Y:S02]  /*2690*/  MOV R54, R30 ;  /* 0x0000001e00367202 */ /* 0x000fe40000000f00 */
[----:B------:R-:W2:Y:S04]  /*26a0*/  @P3 LDC.64 R30, c[0x0][0x440] ;  /* 0x00011000ff1e3b82 */ /* 0x000ea80000000a00 */
[----:B------:R-:W3:Y:S04]  /*26b0*/  @P2 LDG.E.128 R52, desc[UR10][R4.64+0x10] ;  /* 0x0000100a04342981 */ /* 0x000ee8000c1e1d00 */
[----:B------:R4:W-:Y:S02]  /*26c0*/  @P1 STL.64 [R1+0x60], R32 ;  /* 0x0000602001001387 */ /* 0x0009e40000100a00 */
[----:B----4-:R-:W4:Y:S02]  /*26d0*/  @P0 LDC.64 R32, c[0x0][0x440] ;  /* 0x00011000ff200b82 */ /* 0x010f240000000a00 */
[----:B------:R-:W3:Y:S04]  /*26e0*/  @P2 LDG.E.128 R116, desc[UR10][R4.64] ;  /* 0x0000000a04742981 */ /* 0x000ee8000c1e1d00 */
[----:B------:R-:W3:Y:S04]  /*26f0*/  @P2 LDG.E.128 R44, desc[UR10][R28.64+0x10] ;  /* 0x0000100a1c2c2981 */ /* 0x000ee8000c1e1d00 */
[----:B------:R-:W3:Y:S01]  /*2700*/  @P3 LDG.E.128 R40, desc[UR10][R2.64] ;  /* 0x0000000a02283981 */ /* 0x000ee2000c1e1d00 */
[----:B--2---:R-:W-:-:S04]  /*2710*/  @P3 IMAD.WIDE.U32 R30, R0, 0x20, R30 ;  /* 0x00000020001e3825 */ /* 0x004fc800078e001e */
[----:B------:R-:W-:Y:S01]  /*2720*/  @P3 VIADD R0, R0, 0x80 ;  /* 0x0000008000003836 */ /* 0x000fe20000000000 */
[----:B------:R1:W5:Y:S03]  /*2730*/  @P3 LD.E.128 R88, desc[UR10][R30.64] ;  /* 0x0000000a1e583980 */ /* 0x000366000c101d00 */
[C---:B------:R-:W-:Y:S01]  /*2740*/  @P0 IMAD.WIDE.U32 R10, R0.reuse, 0x20, R10 ;  /* 0x00000020000a0825 */ /* 0x040fe200078e000a */
[----:B------:R1:W5:Y:S03]  /*2750*/  @P3 LD.E.128 R92, desc[UR10][R30.64+0x10] ;  /* 0x0000100a1e5c3980 */ /* 0x000366000c101d00 */
[C---:B0-----:R-:W-:Y:S01]  /*2760*/  @P0 IMAD.WIDE.U32 R12, R0.reuse, 0x20, R12 ;  /* 0x00000020000c0825 */ /* 0x041fe200078e000c */
[----:B------:R1:W5:Y:S03]  /*2770*/  @P0 LDG.E.128 R240, desc[UR10][R10.64] ;  /* 0x0000000a0af00981 */ /* 0x000366000c1e1d00 */
[----:B----4-:R-:W-:Y:S01]  /*2780*/  @P0 IMAD.WIDE.U32 R32, R0, 0x20, R32 ;  /* 0x0000002000200825 */ /* 0x010fe200078e0020 */
[----:B------:R1:W5:Y:S04]  /*2790*/  @P0 LDG.E.128 R236, desc[UR10][R10.64+0x10] ;  /* 0x0000100a0aec0981 */ /* 0x000368000c1e1d00 */
[----:B------:R1:W5:Y:S04]  /*27a0*/  @P0 LDG.E.128 R232, desc[UR10][R12.64] ;  /* 0x0000000a0ce80981 */ /* 0x000368000c1e1d00 */
[----:B------:R1:W5:Y:S04]  /*27b0*/  @P0 LDG.E.128 R228, desc[UR10][R12.64+0x10] ;  /* 0x0000100a0ce40981 */ /* 0x000368000c1e1d00 */
[----:B------:R1:W5:Y:S04]  /*27c0*/  @P0 LD.E.128 R96, desc[UR10][R32.64] ;  /* 0x0000000a20600980 */ /* 0x000368000c101d00 */
[----:B------:R1:W5:Y:S04]  /*27d0*/  @P0 LD.E.128 R100, desc[UR10][R32.64+0x10] ;  /* 0x0000100a20640980 */ /* 0x000368000c101d00 */
        /* <DEDUP_REMOVED lines=87> */
.L_x_6327:
        /* <DEDUP_REMOVED lines=45> */
[----:B------:R-:W-:Y:S01]  /*3020*/  ISETP.GE.U32.AND P0, PT, R24, 0x100, PT ;  /* 0x000001001800780c */ /* 0x000fe20003f06070 */
[----:B------:R-:W4:Y:S02]  /*3030*/  LDC.64 R14, c[0x0][0x3d8] ;  /* 0x0000f600ff0e7b82 */ /* 0x000f240000000a00 */
[----:B--2---:R-:W2:Y:S01]  /*3040*/  @P2 LDG.E.128 R116, desc[UR10][R4.64] ;  /* 0x0000000a04742981 */ /* 0x004ea2000c1e1d00 */
[----:B-1----:R-:W-:-:S09]  /*3050*/  @P2 IMAD.WIDE.U32 R6, R0, 0x20, R6 ;  /* 0x0000002000062825 */ /* 0x002fd200078e0006 */
[----:B------:R-:W1:Y:S01]  /*3060*/  @P0 LDC.64 R12, c[0x0][0x438] ;  /* 0x00010e00ff0c0b82 */ /* 0x000e620000000a00 */
[----:B0-----:R-:W-:-:S04]  /*3070*/  @P2 IMAD.WIDE.U32 R2, R0, 0x20, R2 ;  /* 0x0000002000022825 */ /* 0x001fc800078e0002 */
[----:B------:R-:W-:-:S03]  /*3080*/  @P2 IMAD.WIDE.U32 R8, R0, 0x20, R8 ;  /* 0x0000002000082825 */ /* 0x000fc600078e0008 */
[----:B------:R-:W0:Y:S01]  /*3090*/  @P0 LDC.64 R20, c[0x0][0x440] ;  /* 0x00011000ff140b82 */ /* 0x000e220000000a00 */
[----:B--2---:R3:W-:Y:S04]  /*30a0*/  @P2 STL.64 [R1+0x110], R116 ;  /* 0x0001107401002387 */ /* 0x0047e80000100a00 */
[----:B------:R2:W-:Y:S01]  /*30b0*/  @P2 STL.64 [R1+0x118], R118 ;  /* 0x0001187601002387 */ /* 0x0005e20000100a00 */
[----:B------:R-:W-:Y:S02]  /*30c0*/  @P2 LOP3.LUT R0, R0, 0x80, RZ, 0xfc, !PT ;  /* 0x0000008000002812 */ /* 0x000fe400078efcff */
[----:B------:R-:W-:Y:S01]  /*30d0*/  ISETP.GE.U32.AND P1, PT, R24, 0x180, PT ;  /* 0x000001801800780c */ /* 0x000fe20003f26070 */
[----:B------:R-:W5:Y:S01]  /*30e0*/  @P2 LD.E.128 R104, desc[UR10][R2.64] ;  /* 0x0000000a02682980 */ /* 0x000f62000c101d00 */
[----:B---3--:R-:W-:Y:S01]  /*30f0*/  MOV R116, R52 ;  /* 0x0000003400747202 */ /* 0x008fe20000000f00 */
[----:B----4-:R-:W-:Y:S01]  /*3100*/  IMAD.MOV.U32 R117, RZ, RZ, R51 ;  /* 0x000000ffff757224 */ /* 0x010fe200078e0033 */
[----:B------:R-:W-:Y:S01]  /*3110*/  MOV R52, R48 ;  /* 0x0000003000347202 */ /* 0x000fe20000000f00 */
[----:B------:R-:W-:Y:S01]  /*3120*/  IMAD.MOV.U32 R51, RZ, RZ, R47 ;  /* 0x000000ffff337224 */ /* 0x000fe200078e002f */
[----:B------:R3:W5:Y:S01]  /*3130*/  @P2 LD.E.128 R108, desc[UR10][R2.64+0x10] ;  /* 0x0000100a026c2980 */ /* 0x000762000c101d00 */
[----:B--2---:R-:W-:-:S02]  /*3140*/  IMAD.MOV.U32 R118, RZ, RZ, R50 ;  /* 0x000000ffff767224 */ /* 0x004fc400078e0032 */
[----:B------:R-:W-:Y:S01]  /*3150*/  IMAD.MOV.U32 R119, RZ, RZ, R49 ;  /* 0x000000ffff777224 */ /* 0x000fe200078e0031 */
[----:B------:R-:W-:Y:S01]  /*3160*/  LOP3.LUT R22, R22, 0xfffffdff, RZ, 0xc0, !PT ;  /* 0xfffffdff16167812 */ /* 0x000fe200078ec0ff */
[----:B------:R-:W-:Y:S01]  /*3170*/  IMAD.MOV.U32 R50, RZ, RZ, R46 ;  /* 0x000000ffff327224 */ /* 0x000fe200078e002e */
[----:B------:R-:W5:Y:S01]  /*3180*/  @P2 LD.E.128 R56, desc[UR10][R8.64] ;  /* 0x0000000a08382980 */ /* 0x000f62000c101d00 */
[----:B------:R-:W-:Y:S01]  /*3190*/  IMAD.MOV.U32 R49, RZ, RZ, R45 ;  /* 0x000000ffff317224 */ /* 0x000fe200078e002d */
[----:B------:R-:W-:Y:S01]  /*31a0*/  MOV R120, R52 ;  /* 0x0000003400787202 */ /* 0x000fe20000000f00 */
[----:B------:R-:W-:Y:S01]  /*31b0*/  IMAD.MOV.U32 R121, RZ, RZ, R51 ;  /* 0x000000ffff797224 */ /* 0x000fe200078e0033 */
[----:B------:R2:W4:Y:S01]  /*31c0*/  @P2 LDG.E.128 R116, desc[UR10][R4.64+0x10] ;  /* 0x0000100a04742981 */ /* 0x000522000c1e1d00 */
[----:B------:R-:W-:Y:S01]  /*31d0*/  IMAD.MOV.U32 R122, RZ, RZ, R50 ;  /* 0x000000ffff7a7224 */ /* 0x000fe200078e0032 */
[----:B------:R-:W-:Y:S01]  /*31e0*/  MOV R48, R39 ;  /* 0x0000002700307202 */ /* 0x000fe20000000f00 */
[----:B------:R-:W-:Y:S01]  /*31f0*/  IMAD.MOV.U32 R123, RZ, RZ, R49 ;  /* 0x000000ffff7b7224 */ /* 0x000fe200078e0031 */
[----:B---3--:R-:W3:Y:S01]  /*3200*/  LDC.64 R2, c[0x0][0x3d8] ;  /* 0x0000f600ff027b82 */ /* 0x008ee20000000a00 */
[----:B------:R-:W5:Y:S04]  /*3210*/  @P2 LD.E.128 R60, desc[UR10][R8.64+0x10] ;  /* 0x0000100a083c2980 */ /* 0x000f68000c101d00 */
[----:B------:R-:W3:Y:S01]  /*3220*/  @P2 LDG.E.128 R120, desc[UR10][R6.64] ;  /* 0x0000000a06782981 */ /* 0x000ee2000c1e1d00 */
[----:B------:R-:W-:Y:S01]  /*3230*/  IMAD.MOV.U32 R47, RZ, RZ, R38 ;  /* 0x000000ffff2f7224 */ /* 0x000fe200078e0026 */
[----:B------:R-:W-:Y:S01]  /*3240*/  MOV R39, R35 ;  /* 0x0000002300277202 */ /* 0x000fe20000000f00 */
[----:B------:R-:W-:Y:S01]  /*3250*/  IMAD.MOV.U32 R46, RZ, RZ, R37 ;  /* 0x000000ffff2e7224 */ /* 0x000fe200078e0025 */
[----:B--2---:R-:W2:Y:S01]  /*3260*/  @P1 LDC.64 R4, c[0x0][0x440] ;  /* 0x00011000ff041b82 */ /* 0x004ea20000000a00 */
[----:B------:R-:W-:-:S02]  /*3270*/  IMAD.MOV.U32 R45, RZ, RZ, R36 ;  /* 0x000000ffff2d7224 */ /* 0x000fc400078e0024 */
[----:B------:R-:W-:Y:S02]  /*3280*/  IMAD.MOV.U32 R38, RZ, RZ, R34 ;  /* 0x000000ffff267224 */ /* 0x000fe400078e0022 */
[----:B------:R-:W-:Y:S02]  /*3290*/  IMAD.MOV.U32 R37, RZ, RZ, R33 ;  /* 0x000000ffff257224 */ /* 0x000fe400078e0021 */
[----:B------:R-:W-:Y:S01]  /*32a0*/  IMAD.MOV.U32 R36, RZ, RZ, R32 ;  /* 0x000000ffff247224 */ /* 0x000fe200078e0020 */
[----:B------:R-:W-:Y:S01]  /*32b0*/  MOV R35, R29 ;  /* 0x0000001d00237202 */ /* 0x000fe20000000f00 */
[----:B------:R-:W-:Y:S01]  /*32c0*/  IMAD.MOV.U32 R34, RZ, RZ, R28 ;  /* 0x000000ffff227224 */ /* 0x000fe200078e001c */
[----:B------:R-:W2:Y:S01]  /*32d0*/  LDL R29, [R1+0x44] ;  /* 0x00004400011d7983 */ /* 0x000ea20000100800 */
[----:B------:R-:W-:Y:S02]  /*32e0*/  IMAD.MOV.U32 R33, RZ, RZ, R27 ;  /* 0x000000ffff217224 */ /* 0x000fe400078e001b */
[----:B------:R-:W-:Y:S01]  /*32f0*/  IMAD.MOV.U32 R32, RZ, RZ, R26 ;  /* 0x000000ffff207224 */ /* 0x000fe200078e001a */
[----:B------:R-:W2:Y:S01]  /*3300*/  LDL R28, [R1+0x48] ;  /* 0x00004800011c7983 */ /* 0x000ea20000100800 */
[----:B------:R-:W-:Y:S01]  /*3310*/  IMAD.MOV.U32 R55, RZ, RZ, R47 ;  /* 0x000000ffff377224 */ /* 0x000fe200078e002f */
[----:B------:R-:W-:-:S02]  /*3320*/  MOV R52, R39 ;  /* 0x0000002700347202 */ /* 0x000fc40000000f00 */
[----:B------:R-:W2:Y:S01]  /*3330*/  LDL R27, [R1+0x4c] ;  /* 0x00004c00011b7983 */ /* 0x000ea20000100800 */
[----:B------:R-:W-:-:S03]  /*3340*/  IMAD.MOV.U32 R54, RZ, RZ, R46 ;  /* 0x000000ffff367224 */ /* 0x000fc600078e002e */
[----:B------:R-:W2:Y:S01]  /*3350*/  LDL R26, [R1+0x40] ;  /* 0x00004000011a7983 */ /* 0x000ea20000100800 */
[----:B------:R-:W-:Y:S02]  /*3360*/  IMAD.MOV.U32 R53, RZ, RZ, R45 ;  /* 0x000000ffff357224 */ /* 0x000fe400078e002d */
[----:B------:R-:W-:Y:S02]  /*3370*/  IMAD.MOV.U32 R51, RZ, RZ, R38 ;  /* 0x000000ffff337224 */ /* 0x000fe400078e0026 */
[----:B------:R-:W-:Y:S02]  /*3380*/  IMAD.MOV.U32 R50, RZ, RZ, R37 ;  /* 0x000000ffff327224 */ /* 0x000fe400078e0025 */
[----:B------:R-:W-:Y:S01]  /*3390*/  IMAD.MOV.U32 R49, RZ, RZ, R36 ;  /* 0x000000ffff317224 */ /* 0x000fe200078e0024 */
[----:B----4-:R4:W-:Y:S04]  /*33a0*/  @P2 STL.64 [R1+0x100], R116 ;  /* 0x0001007401002387 */ /* 0x0109e80000100a00 */
[----:B------:R-:W-:Y:S04]  /*33b0*/  @P2 STL.64 [R1+0x108], R118 ;  /* 0x0001087601002387 */ /* 0x000fe80000100a00 */
[----:B------:R-:W2:Y:S01]  /*33c0*/  LDL R38, [R1+0x74] ;  /* 0x0000740001267983 */ /* 0x000ea20000100800 */
[----:B----4-:R-:W-:-:S03]  /*33d0*/  MOV R116, R48 ;  /* 0x0000003000747202 */ /* 0x010fc60000000f00 */
[----:B------:R-:W4:Y:S04]  /*33e0*/  LDL R37, [R1+0x78] ;  /* 0x0000780001257983 */ /* 0x000f280000100800 */
[----:B------:R-:W4:Y:S04]  /*33f0*/  LDL R36, [R1+0x7c] ;  /* 0x00007c0001247983 */ /* 0x000f280000100800 */
[----:B------:R-:W4:Y:S04]  /*3400*/  LDL R39, [R1+0x70] ;  /* 0x0000700001277983 */ /* 0x000f280000100800 */
[----:B---3--:R3:W-:Y:S04]  /*3410*/  @P2 STL.64 [R1+0xf0], R120 ;  /* 0x0000f07801002387 */ /* 0x0087e80000100a00 */
[----:B------:R1:W-:Y:S01]  /*3420*/  @P2 STL.64 [R1+0xf8], R122 ;  /* 0x0000f87a01002387 */ /* 0x0003e20000100a00 */
[----:B---3--:R-:W-:Y:S01]  /*3430*/  MOV R120, R116 ;  /* 0x0000007400787202 */ /* 0x008fe20000000f00 */
[----:B------:R-:W-:-:S02]  /*3440*/  IMAD.MOV.U32 R121, RZ, RZ, R55 ;  /* 0x000000ffff797224 */ /* 0x000fc400078e0037 */
[----:B-1----:R-:W-:Y:S02]  /*3450*/  IMAD.MOV.U32 R122, RZ, RZ, R54 ;  /* 0x000000ffff7a7224 */ /* 0x002fe400078e0036 */
[----:B------:R-:W-:-:S06]  /*3460*/  IMAD.MOV.U32 R123, RZ, RZ, R53 ;  /* 0x000000ffff7b7224 */ /* 0x000fcc00078e0035 */
[----:B------:R1:W3:Y:S01]  /*3470*/  @P2 LDG.E.128 R120, desc[UR10][R6.64+0x10] ;  /* 0x0000100a06782981 */ /* 0x0002e2000c1e1d00 */
[----:B------:R-:W-:Y:S01]  /*3480*/  MOV R48, R35 ;  /* 0x0000002300307202 */ /* 0x000fe20000000f00 */
[----:B------:R-:W-:Y:S02]  /*3490*/  IMAD.MOV.U32 R47, RZ, RZ, R34 ;  /* 0x000000ffff2f7224 */ /* 0x000fe400078e0022 */
[----:B------:R-:W-:Y:S02]  /*34a0*/  IMAD.MOV.U32 R46, RZ, RZ, R33 ;  /* 0x000000ffff2e7224 */ /* 0x000fe400078e0021 */
[----:B------:R-:W-:Y:S01]  /*34b0*/  IMAD.MOV.U32 R45, RZ, RZ, R32 ;  /* 0x000000ffff2d7224 */ /* 0x000fe200078e0020 */
[----:B------:R-:W-:Y:S01]  /*34c0*/  MOV R116, R52 ;  /* 0x0000003400747202 */ /* 0x000fe20000000f00 */
[----:B------:R-:W-:Y:S01]  /*34d0*/  IMAD.MOV.U32 R55, RZ, RZ, R51 ;  /* 0x000000ffff377224 */ /* 0x000fe200078e0033 */
[----:B------:R-:W-:Y:S01]  /*34e0*/  MOV R52, R48 ;  /* 0x0000003000347202 */ /* 0x000fe20000000f00 */
[----:B------:R-:W-:-:S02]  /*34f0*/  IMAD.MOV.U32 R54, RZ, RZ, R50 ;  /* 0x000000ffff367224 */ /* 0x000fc400078e0032 */
[----:B------:R-:W-:Y:S01]  /*3500*/  IMAD.MOV.U32 R53, RZ, RZ, R49 ;  /* 0x000000ffff357224 */ /* 0x000fe200078e0031 */
[----:B------:R-:W-:Y:S01]  /*3510*/  MOV R48, R44 ;  /* 0x0000002c00307202 */ /* 0x000fe20000000f00 */
[----:B------:R-:W-:Y:S01]  /*3520*/  IMAD.MOV.U32 R51, RZ, RZ, R47 ;  /* 0x000000ffff337224 */ /* 0x000fe200078e002f */
[----:B-1----:R-:W1:Y:S01]  /*3530*/  LDC.64 R6, c[0x0][0x3d0] ;  /* 0x0000f400ff067b82 */ /* 0x002e620000000a00 */
[----:B------:R-:W-:Y:S02]  /*3540*/  IMAD.MOV.U32 R50, RZ, RZ, R46 ;  /* 0x000000ffff327224 */ /* 0x000fe400078e002e */
[----:B------:R-:W-:Y:S01]  /*3550*/  IMAD.MOV.U32 R49, RZ, RZ, R45 ;  /* 0x000000ffff317224 */ /* 0x000fe200078e002d */
[----:B------:R-:W-:Y:S01]  /*3560*/  MOV R44, R40 ;  /* 0x00000028002c7202 */ /* 0x000fe20000000f00 */
[----:B------:R-:W-:Y:S01]  /*3570*/  IMAD.MOV.U32 R47, RZ, RZ, R43 ;  /* 0x000000ffff2f7224 */ /* 0x000fe200078e002b */
[----:B------:R-:W4:Y:S01]  /*3580*/  LDL R40, [R1+0x20] ;  /* 0x0000200001287983 */ /* 0x000f220000100800 */
[----:B------:R-:W-:-:S02]  /*3590*/  IMAD.MOV.U32 R46, RZ, RZ, R42 ;  /* 0x000000ffff2e7224 */ /* 0x000fc400078e002a */
[----:B------:R-:W-:Y:S02]  /*35a0*/  IMAD.MOV.U32 R45, RZ, RZ, R41 ;  /* 0x000000ffff2d7224 */ /* 0x000fe400078e0029 */
[----:B------:R-:W-:Y:S02]  /*35b0*/  IMAD.MOV.U32 R43, RZ, RZ, R31 ;  /* 0x000000ffff2b7224 */ /* 0x000fe400078e001f */
[----:B------:R-:W-:Y:S01]  /*35c0*/  IMAD.MOV.U32 R42, RZ, RZ, R30 ;  /* 0x000000ffff2a7224 */ /* 0x000fe200078e001e */
[----:B------:R-:W4:Y:S01]  /*35d0*/  LDL R31, [R1+0x24] ;  /* 0x00002400011f7983 */ /* 0x000f220000100800 */
[----:B------:R-:W-:-:S03]  /*35e0*/  IMAD.MOV.U32 R41, RZ, RZ, R25 ;  /* 0x000000ffff297224 */ /* 0x000fc600078e0019 */
[----:B------:R-:W4:Y:S04]  /*35f0*/  LDL R30, [R1+0x28] ;  /* 0x00002800011e7983 */ /* 0x000f280000100800 */
[----:B------:R-:W4:Y:S01]  /*3600*/  LDL R25, [R1+0x2c] ;  /* 0x00002c0001197983 */ /* 0x000f220000100800 */
[----:B------:R-:W-:-:S03]  /*3610*/  @P0 IMAD.WIDE.U32 R10, R0, 0x20, R10 ;  /* 0x00000020000a0825 */ /* 0x000fc600078e000a */
[----:B---3--:R3:W-:Y:S04]  /*3620*/  @P2 STL.64 [R1+0xe0], R120 ;  /* 0x0000e07801002387 */ /* 0x0087e80000100a00 */
[----:B------:R0:W-:Y:S01]  /*3630*/  @P2 STL.64 [R1+0xe8], R122 ;  /* 0x0000e87a01002387 */ /* 0x0001e20000100a00 */
[----:B---3--:R-:W-:Y:S01]  /*3640*/  MOV R120, R116 ;  /* 0x0000007400787202 */ /* 0x008fe20000000f00 */
[----:B------:R-:W-:Y:S02]  /*3650*/  IMAD.MOV.U32 R121, RZ, RZ, R55 ;  /* 0x000000ffff797224 */ /* 0x000fe400078e0037 */
[----:B0-----:R-:W-:Y:S02]  /*3660*/  IMAD.MOV.U32 R122, RZ, RZ, R54 ;  /* 0x000000ffff7a7224 */ /* 0x001fe400078e0036 */
[----:B------:R-:W-:-:S06]  /*3670*/  IMAD.MOV.U32 R123, RZ, RZ, R53 ;  /* 0x000000ffff7b7224 */ /* 0x000fcc00078e0035 */
[----:B------:R-:W3:Y:S01]  /*3680*/  @P0 LDG.E.128 R120, desc[UR10][R10.64] ;  /* 0x0000000a0a780981 */ /* 0x000ee2000c1e1d00 */
[----:B------:R-:W-:Y:S01]  /*3690*/  MOV R116, R52 ;  /* 0x0000003400747202 */ /* 0x000fe20000000f00 */
[----:B------:R-:W-:Y:S01]  /*36a0*/  IMAD.MOV.U32 R55, RZ, RZ, R51 ;  /* 0x000000ffff377224 */ /* 0x000fe200078e0033 */
[----:B------:R-:W-:Y:S01]  /*36b0*/  MOV R52, R48 ;  /* 0x0000003000347202 */ /* 0x000fe20000000f00 */
[----:B------:R-:W-:Y:S02]  /*36c0*/  IMAD.MOV.U32 R54, RZ, RZ, R50 ;  /* 0x000000ffff367224 */ /* 0x000fe400078e0032 */
[----:B------:R-:W-:Y:S01]  /*36d0*/  IMAD.MOV.U32 R53, RZ, RZ, R49 ;  /* 0x000000ffff357224 */ /* 0x000fe200078e0031 */
[----:B------:R-:W-:Y:S01]  /*36e0*/  MOV R48, R44 ;  /* 0x0000002c00307202 */ /* 0x000fe20000000f00 */
[----:B------:R-:W-:Y:S01]  /*36f0*/  IMAD.MOV.U32 R51, RZ, RZ, R47 ;  /* 0x000000ffff337224 */ /* 0x000fe200078e002f */
[----:B------:R-:W2:Y:S01]  /*3700*/  LDL R44, [R1+0x90] ;  /* 0x00009000012c7983 */ /* 0x000ea20000100800 */
[----:B------:R-:W-:-:S02]  /*3710*/  IMAD.MOV.U32 R50, RZ, RZ, R46 ;  /* 0x000000ffff327224 */ /* 0x000fc400078e002e */
[----:B------:R-:W-:Y:S02]  /*3720*/  IMAD.MOV.U32 R49, RZ, RZ, R45 ;  /* 0x000000ffff317224 */ /* 0x000fe400078e002d */
[----:B------:R-:W-:Y:S02]  /*3730*/  IMAD.MOV.U32 R47, RZ, RZ, R43 ;  /* 0x000000ffff2f7224 */ /* 0x000fe400078e002b */
[----:B------:R-:W-:Y:S01]  /*3740*/  IMAD.MOV.U32 R46, RZ, RZ, R42 ;  /* 0x000000ffff2e7224 */ /* 0x000fe200078e002a */
[----:B------:R-:W4:Y:S01]  /*3750*/  LDL R43, [R1+0x94] ;  /* 0x00009400012b7983 */ /* 0x000f220000100800 */
[----:B------:R-:W-:-:S03]  /*3760*/  IMAD.MOV.U32 R45, RZ, RZ, R41 ;  /* 0x000000ffff2d7224 */ /* 0x000fc600078e0029 */
[----:B------:R-:W4:Y:S04]  /*3770*/  LDL R42, [R1+0x98] ;  /* 0x00009800012a7983 */ /* 0x000f280000100800 */
[----:B------:R-:W4:Y:S04]  /*3780*/  LDL R41, [R1+0x9c] ;  /* 0x00009c0001297983 */ /* 0x000f280000100800 */
[----:B---3--:R0:W-:Y:S04]  /*3790*/  @P0 STL.64 [R1+0xd0], R120 ;  /* 0x0000d07801000387 */ /* 0x0081e80000100a00 */
[----:B------:R3:W-:Y:S01]  /*37a0*/  @P0 STL.64 [R1+0xd8], R122 ;  /* 0x0000d87a01000387 */ /* 0x0007e20000100a00 */
[----:B0-----:R-:W-:Y:S01]  /*37b0*/  MOV R120, R116 ;  /* 0x0000007400787202 */ /* 0x001fe20000000f00 */
[----:B------:R-:W-:-:S02]  /*37c0*/  IMAD.MOV.U32 R121, RZ, RZ, R55 ;  /* 0x000000ffff797224 */ /* 0x000fc400078e0037 */
[----:B---3--:R-:W-:Y:S02]  /*37d0*/  IMAD.MOV.U32 R122, RZ, RZ, R54 ;  /* 0x000000ffff7a7224 */ /* 0x008fe400078e0036 */
[----:B------:R-:W-:-:S06]  /*37e0*/  IMAD.MOV.U32 R123, RZ, RZ, R53 ;  /* 0x000000ffff7b7224 */ /* 0x000fcc00078e0035 */
[----:B------:R0:W3:Y:S01]  /*37f0*/  @P0 LDG.E.128 R120, desc[UR10][R10.64+0x10] ;  /* 0x0000100a0a780981 */ /* 0x0000e2000c1e1d00 */
[----:B------:R-:W-:Y:S01]  /*3800*/  MOV R116, R52 ;  /* 0x0000003400747202 */ /* 0x000fe20000000f00 */
[----:B------:R-:W-:Y:S01]  /*3810*/  IMAD.MOV.U32 R55, RZ, RZ, R51 ;  /* 0x000000ffff377224 */ /* 0x000fe200078e0033 */
[----:B------:R-:W-:Y:S01]  /*3820*/  MOV R52, R48 ;  /* 0x0000003000347202 */ /* 0x000fe20000000f00 */
[----:B------:R-:W-:Y:S02]  /*3830*/  IMAD.MOV.U32 R54, RZ, RZ, R50 ;  /* 0x000000ffff367224 */ /* 0x000fe400078e0032 */
[----:B------:R-:W-:Y:S01]  /*3840*/  IMAD.MOV.U32 R53, RZ, RZ, R49 ;  /* 0x000000ffff357224 */ /* 0x000fe200078e0031 */
[----:B--2---:R-:W-:Y:S01]  /*3850*/  MOV R48, R44 ;  /* 0x0000002c00307202 */ /* 0x004fe20000000f00 */
[----:B------:R-:W-:Y:S01]  /*3860*/  IMAD.MOV.U32 R51, RZ, RZ, R47 ;  /* 0x000000ffff337224 */ /* 0x000fe200078e002f */
[----:B------:R-:W2:Y:S01]  /*3870*/  LDL R44, [R1+0x80] ;  /* 0x00008000012c7983 */ /* 0x000ea20000100800 */
[----:B------:R-:W-:-:S02]  /*3880*/  IMAD.MOV.U32 R50, RZ, RZ, R46 ;  /* 0x000000ffff327224 */ /* 0x000fc400078e002e */
[----:B------:R-:W-:-:S04]  /*3890*/  @P0 IMAD.WIDE.U32 R14, R0, 0x20, R14 ;  /* 0x00000020000e0825 */ /* 0x000fc800078e000e */
[----:B------:R-:W-:Y:S02]  /*38a0*/  IMAD.MOV.U32 R35, RZ, RZ, R27 ;  /* 0x000000ffff237224 */ /* 0x000fe400078e001b */
[----:B------:R-:W-:-:S04]  /*38b0*/  @P0 IMAD.WIDE.U32 R12, R0, 0x20, R12 ;  /* 0x00000020000c0825 */ /* 0x000fc800078e000c */
[----:B------:R-:W-:Y:S01]  /*38c0*/  @P0 IMAD.WIDE.U32 R20, R0, 0x20, R20 ;  /* 0x0000002000140825 */ /* 0x000fe200078e0014 */
[----:B------:R-:W-:Y:S01]  /*38d0*/  MOV R33, R29 ;  /* 0x0000001d00217202 */ /* 0x000fe20000000f00 */
[----:B------:R-:W5:Y:S01]  /*38e0*/  @P0 LD.E.128 R112, desc[UR10][R12.64] ;  /* 0x0000000a0c700980 */ /* 0x000f62000c101d00 */
[----:B------:R-:W-:Y:S01]  /*38f0*/  @P2 LOP3.LUT R22, R22, 0x200, RZ, 0xfc, !PT ;  /* 0x0000020016162812 */ /* 0x000fe200078efcff */
[----:B------:R-:W-:Y:S01]  /*3900*/  IMAD.MOV.U32 R49, RZ, RZ, R45 ;  /* 0x000000ffff317224 */ /* 0x000fe200078e002d */
[----:B0-----:R-:W0:Y:S01]  /*3910*/  LDC.64 R10, c[0x0][0x3d8] ;  /* 0x0000f600ff0a7b82 */ /* 0x001e220000000a00 */
[----:B----4-:R-:W-:Y:S02]  /*3920*/  IMAD.MOV.U32 R47, RZ, RZ, R43 ;  /* 0x000000ffff2f7224 */ /* 0x010fe400078e002b */
[----:B------:R-:W-:Y:S01]  /*3930*/  IMAD.MOV.U32 R46, RZ, RZ, R42 ;  /* 0x000000ffff2e7224 */ /* 0x000fe200078e002a */
[----:B------:R-:W4:Y:S01]  /*3940*/  LDL R43, [R1+0x84] ;  /* 0x00008400012b7983 */ /* 0x000f220000100800 */
[----:B------:R-:W-:-:S03]  /*3950*/  IMAD.MOV.U32 R45, RZ, RZ, R41 ;  /* 0x000000ffff2d7224 */ /* 0x000fc600078e0029 */
[----:B------:R-:W4:Y:S04]  /*3960*/  LDL R42, [R1+0x88] ;  /* 0x00008800012a7983 */ /* 0x000f280000100800 */
[----:B------:R-:W4:Y:S01]  /*3970*/  LDL R41, [R1+0x8c] ;  /* 0x00008c0001297983 */ /* 0x000f220000100800 */
[----:B------:R-:W-:Y:S02]  /*3980*/  IMAD.MOV.U32 R32, RZ, RZ, R26 ;  /* 0x000000ffff207224 */ /* 0x000fe400078e001a */
[----:B------:R-:W1:Y:S01]  /*3990*/  LDC.64 R26, c[0x0][0x3d0] ;  /* 0x0000f400ff1a7b82 */ /* 0x000e620000000a00 */
[----:B------:R-:W-:Y:S01]  /*39a0*/  @P0 IADD3 R0, PT, PT, R0, 0x80, RZ ;  /* 0x0000008000000810 */ /* 0x000fe20007ffe0ff */
[----:B------:R-:W-:Y:S01]  /*39b0*/  IMAD.MOV.U32 R34, RZ, RZ, R28 ;  /* 0x000000ffff227224 */ /* 0x000fe200078e001c */
[----:B------:R-:W5:Y:S04]  /*39c0*/  @P0 LD.E.128 R148, desc[UR10][R12.64+0x10] ;  /* 0x0000100a0c940980 */ /* 0x000f68000c101d00 */
[----:B------:R-:W5:Y:S01]  /*39d0*/  @P0 LD.E.128 R64, desc[UR10][R20.64] ;  /* 0x0000000a14400980 */ /* 0x000f62000c101d00 */
[----:B------:R-:W0:Y:S03]  /*39e0*/  @P1 LDC.64 R28, c[0x0][0x438] ;  /* 0x00010e00ff1c1b82 */ /* 0x000e260000000a00 */
[----:B------:R-:W5:Y:S04]  /*39f0*/  @P0 LD.E.128 R68, desc[UR10][R20.64+0x10] ;  /* 0x0000100a14440980 */ /* 0x000f68000c101d00 */
[----:B---3--:R3:W-:Y:S04]  /*3a00*/  @P0 STL.64 [R1+0xc0], R120 ;  /* 0x0000c07801000387 */ /* 0x0087e80000100a00 */
[----:B------:R1:W-:Y:S01]  /*3a10*/  @P0 STL.64 [R1+0xc8], R122 ;  /* 0x0000c87a01000387 */ /* 0x0003e20000100a00 */
[----:B---3--:R-:W-:Y:S01]  /*3a20*/  MOV R120, R116 ;  /* 0x0000007400787202 */ /* 0x008fe20000000f00 */
[----:B------:R-:W-:-:S02]  /*3a30*/  IMAD.MOV.U32 R121, RZ, RZ, R55 ;  /* 0x000000ffff797224 */ /* 0x000fc400078e0037 */
[----:B-1----:R-:W-:Y:S02]  /*3a40*/  IMAD.MOV.U32 R122, RZ, RZ, R54 ;  /* 0x000000ffff7a7224 */ /* 0x002fe400078e0036 */
[----:B------:R-:W-:-:S06]  /*3a50*/  IMAD.MOV.U32 R123, RZ, RZ, R53 ;  /* 0x000000ffff7b7224 */ /* 0x000fcc00078e0035 */
[----:B------:R-:W3:Y:S01]  /*3a60*/  @P0 LDG.E.128 R120, desc[UR10][R14.64] ;  /* 0x0000000a0e780981 */ /* 0x000ee2000c1e1d00 */
        /* <DEDUP_REMOVED lines=9> */
[----:B------:R-:W-:Y:S02]  /*3b00*/  IMAD.MOV.U32 R49, RZ, RZ, R45 ;  /* 0x000000ffff317224 */ /* 0x000fe400078e002d */
[----:B----4-:R-:W-:Y:S02]  /*3b10*/  IMAD.MOV.U32 R47, RZ, RZ, R43 ;  /* 0x000000ffff2f7224 */ /* 0x010fe400078e002b */
[----:B------:R-:W-:Y:S01]  /*3b20*/  IMAD.MOV.U32 R46, RZ, RZ, R42 ;  /* 0x000000ffff2e7224 */ /* 0x000fe200078e002a */
[----:B------:R-:W4:Y:S01]  /*3b30*/  LDL R43, [R1+0x64] ;  /* 0x00006400012b7983 */ /* 0x000f220000100800 */
[----:B------:R-:W-:-:S03]  /*3b40*/  IMAD.MOV.U32 R45, RZ, RZ, R41 ;  /* 0x000000ffff2d7224 */ /* 0x000fc600078e0029 */
[----:B------:R-:W4:Y:S04]  /*3b50*/  LDL R42, [R1+0x68] ;  /* 0x00006800012a7983 */ /* 0x000f280000100800 */
[----:B------:R-:W2:Y:S04]  /*3b60*/  LDL R41, [R1+0x6c] ;  /* 0x00006c0001297983 */ /* 0x000ea80000100800 */
[----:B---3--:R1:W-:Y:S04]  /*3b70*/  @P0 STL.64 [R1+0xb0], R120 ;  /* 0x0000b07801000387 */ /* 0x0083e80000100a00 */
[----:B------:R3:W-:Y:S01]  /*3b80*/  @P0 STL.64 [R1+0xb8], R122 ;  /* 0x0000b87a01000387 */ /* 0x0007e20000100a00 */
[----:B-1----:R-:W-:-:S02]  /*3b90*/  IMAD.MOV.U32 R120, RZ, RZ, R116 ;  /* 0x000000ffff787224 */ /* 0x002fc400078e0074 */
[----:B------:R-:W-:Y:S02]  /*3ba0*/  IMAD.MOV.U32 R121, RZ, RZ, R55 ;  /* 0x000000ffff797224 */ /* 0x000fe400078e0037 */
[----:B---3--:R-:W-:Y:S01]  /*3bb0*/  IMAD.MOV.U32 R122, RZ, RZ, R54 ;  /* 0x000000ffff7a7224 */ /* 0x008fe200078e0036 */
[----:B------:R-:W-:-:S06]  /*3bc0*/  MOV R123, R53 ;  /* 0x00000035007b7202 */ /* 0x000fcc0000000f00 */
[----:B------:R1:W3:Y:S01]  /*3bd0*/  @P0 LDG.E.128 R120, desc[UR10][R14.64+0x10] ;  /* 0x0000100a0e780981 */ /* 0x0002e2000c1e1d00 */
[----:B------:R-:W-:Y:S01]  /*3be0*/  IMAD.MOV.U32 R116, RZ, RZ, R52 ;  /* 0x000000ffff747224 */ /* 0x000fe200078e0034 */
[----:B------:R-:W-:Y:S01]  /*3bf0*/  MOV R53, R49 ;  /* 0x0000003100357202 */ /* 0x000fe20000000f00 */
[----:B------:R-:W-:Y:S01]  /*3c00*/  IMAD.MOV.U32 R55, RZ, RZ, R51 ;  /* 0x000000ffff377224 */ /* 0x000fe200078e0033 */
[----:B------:R-:W-:Y:S01]  /*3c10*/  MOV R49, R45 ;  /* 0x0000002d00317202 */ /* 0x000fe20000000f00 */
[----:B------:R-:W-:Y:S01]  /*3c20*/  IMAD.MOV.U32 R54, RZ, RZ, R50 ;  /* 0x000000ffff367224 */ /* 0x000fe200078e0032 */
[----:B--2---:R-:W-:Y:S01]  /*3c30*/  MOV R45, R41 ;  /* 0x00000029002d7202 */ /* 0x004fe20000000f00 */
[----:B------:R-:W-:Y:S02]  /*3c40*/  IMAD.MOV.U32 R52, RZ, RZ, R48 ;  /* 0x000000ffff347224 */ /* 0x000fe400078e0030 */
[----:B------:R-:W-:Y:S01]  /*3c50*/  IMAD.MOV.U32 R51, RZ, RZ, R47 ;  /* 0x000000ffff337224 */ /* 0x000fe200078e002f */
[----:B------:R-:W-:Y:S01]  /*3c60*/  ISETP.GE.U32.AND P2, PT, R24, 0x200, PT ;  /* 0x000002001800780c */ /* 0x000fe20003f46070 */
[----:B------:R-:W-:Y:S01]  /*3c70*/  IMAD.MOV.U32 R50, RZ, RZ, R46 ;  /* 0x000000ffff327224 */ /* 0x000fe200078e002e */
[----:B------:R-:W-:Y:S01]  /*3c80*/  MOV R41, R36 ;  /* 0x0000002400297202 */ /* 0x000fe20000000f00 */
[----:B------:R-:W-:Y:S01]  /*3c90*/  IMAD.MOV.U32 R48, RZ, RZ, R44 ;  /* 0x000000ffff307224 */ /* 0x000fe200078e002c */
[----:B------:R-:W2:Y:S01]  /*3ca0*/  LDL R36, [R1+0x5c] ;  /* 0x00005c0001247983 */ /* 0x000ea20000100800 */
[----:B----4-:R-:W-:Y:S01]  /*3cb0*/  IMAD.MOV.U32 R47, RZ, RZ, R43 ;  /* 0x000000ffff2f7224 */ /* 0x010fe200078e002b */
[----:B-1----:R-:W1:Y:S01]  /*3cc0*/  LDC.64 R14, c[0x0][0x3d0] ;  /* 0x0000f400ff0e7b82 */ /* 0x002e620000000a00 */
[----:B------:R-:W-:-:S02]  /*3cd0*/  IMAD.MOV.U32 R46, RZ, RZ, R42 ;  /* 0x000000ffff2e7224 */ /* 0x000fc400078e002a */
[----:B------:R-:W-:Y:S02]  /*3ce0*/  IMAD.MOV.U32 R44, RZ, RZ, R39 ;  /* 0x000000ffff2c7224 */ /* 0x000fe400078e0027 */
[----:B------:R-:W-:Y:S01]  /*3cf0*/  IMAD.MOV.U32 R43, RZ, RZ, R38 ;  /* 0x000000ffff2b7224 */ /* 0x000fe200078e0026 */
[----:B------:R-:W4:Y:S01]  /*3d00*/  LDL R39, [R1+0x50] ;  /* 0x0000500001277983 */ /* 0x000f220000100800 */
[----:B------:R-:W-:Y:S01]  /*3d10*/  IMAD.MOV.U32 R42, RZ, RZ, R37 ;  /* 0x000000ffff2a7224 */ /* 0x000fe200078e0025 */
[----:B------:R-:W1:Y:S02]  /*3d20*/  @P2 LDC.64 R8, c[0x0][0x438] ;  /* 0x00010e00ff082b82 */ /* 0x000e640000000a00 */
[----:B------:R-:W4:Y:S04]  /*3d30*/  LDL R38, [R1+0x54] ;  /* 0x0000540001267983 */ /* 0x000f280000100800 */
[----:B------:R-:W4:Y:S01]  /*3d40*/  LDL R37, [R1+0x58] ;  /* 0x0000580001257983 */ /* 0x000f220000100800 */
[----:B------:R-:W-:Y:S01]  /*3d50*/  @P1 IMAD.WIDE.U32 R26, R0, 0x20, R26 ;  /* 0x00000020001a1825 */ /* 0x000fe200078e001a */
[----:B------:R-:W1:Y:S02]  /*3d60*/  @P2 LDC.64 R12, c[0x0][0x440] ;  /* 0x00011000ff0c2b82 */ /* 0x000e640000000a00 */
[----:B---3--:R3:W-:Y:S04]  /*3d70*/  @P0 STL.64 [R1+0xa0], R120 ;  /* 0x0000a07801000387 */ /* 0x0087e80000100a00 */
[----:B------:R0:W-:Y:S01]  /*3d80*/  @P0 STL.64 [R1+0xa8], R122 ;  /* 0x0000a87a01000387 */ /* 0x0001e20000100a00 */
[----:B---3--:R-:W-:-:S02]  /*3d90*/  IMAD.MOV.U32 R120, RZ, RZ, R116 ;  /* 0x000000ffff787224 */ /* 0x008fc400078e0074 */
[----:B------:R-:W-:Y:S02]  /*3da0*/  IMAD.MOV.U32 R121, RZ, RZ, R55 ;  /* 0x000000ffff797224 */ /* 0x000fe400078e0037 */
[----:B0-----:R-:W-:Y:S01]  /*3db0*/  IMAD.MOV.U32 R122, RZ, RZ, R54 ;  /* 0x000000ffff7a7224 */ /* 0x001fe200078e0036 */
[----:B------:R-:W-:-:S06]  /*3dc0*/  MOV R123, R53 ;  /* 0x00000035007b7202 */ /* 0x000fcc0000000f00 */
[----:B------:R-:W3:Y:S01]  /*3dd0*/  @P1 LDG.E.128 R120, desc[UR10][R26.64] ;  /* 0x0000000a1a781981 */ /* 0x000ee2000c1e1d00 */
[----:B------:R-:W-:Y:S01]  /*3de0*/  IMAD.MOV.U32 R116, RZ, RZ, R52 ;  /* 0x000000ffff747224 */ /* 0x000fe200078e0034 */
[----:B------:R-:W-:Y:S01]  /*3df0*/  MOV R53, R49 ;  /* 0x0000003100357202 */ /* 0x000fe20000000f00 */
[----:B------:R-:W-:Y:S01]  /*3e00*/  IMAD.MOV.U32 R55, RZ, RZ, R51 ;  /* 0x000000ffff377224 */ /* 0x000fe200078e0033 */
[----:B------:R-:W-:Y:S01]  /*3e10*/  MOV R49, R45 ;  /* 0x0000002d00317202 */ /* 0x000fe20000000f00 */
[----:B------:R-:W-:Y:S01]  /*3e20*/  IMAD.MOV.U32 R54, RZ, RZ, R50 ;  /* 0x000000ffff367224 */ /* 0x000fe200078e0032 */
[----:B------:R-:W-:Y:S01]  /*3e30*/  MOV R45, R41 ;  /* 0x00000029002d7202 */ /* 0x000fe20000000f00 */
[----:B------:R-:W-:Y:S02]  /*3e40*/  IMAD.MOV.U32 R52, RZ, RZ, R48 ;  /* 0x000000ffff347224 */ /* 0x000fe400078e0030 */
[----:B------:R-:W-:Y:S02]  /*3e50*/  IMAD.MOV.U32 R51, RZ, RZ, R47 ;  /* 0x000000ffff337224 */ /* 0x000fe400078e002f */
[----:B------:R-:W-:Y:S01]  /*3e60*/  IMAD.MOV.U32 R50, RZ, RZ, R46 ;  /* 0x000000ffff327224 */ /* 0x000fe200078e002e */
[----:B--2---:R-:W-:Y:S01]  /*3e70*/  MOV R41, R36 ;  /* 0x0000002400297202 */ /* 0x004fe20000000f00 */
[----:B------:R-:W-:Y:S01]  /*3e80*/  IMAD.MOV.U32 R48, RZ, RZ, R44 ;  /* 0x000000ffff307224 */ /* 0x000fe200078e002c */
[----:B------:R-:W2:Y:S01]  /*3e90*/  LDL R36, [R1] ;  /* 0x0000000001247983 */ /* 0x000ea20000100800 */
[----:B------:R-:W-:-:S02]  /*3ea0*/  IMAD.MOV.U32 R47, RZ, RZ, R43 ;  /* 0x000000ffff2f7224 */ /* 0x000fc400078e002b */
[----:B------:R-:W-:Y:S02]  /*3eb0*/  IMAD.MOV.U32 R46, RZ, RZ, R42 ;  /* 0x000000ffff2e7224 */ /* 0x000fe400078e002a */
[----:B----4-:R-:W-:Y:S02]  /*3ec0*/  IMAD.MOV.U32 R44, RZ, RZ, R39 ;  /* 0x000000ffff2c7224 */ /* 0x010fe400078e0027 */
[----:B------:R-:W-:Y:S01]  /*3ed0*/  IMAD.MOV.U32 R43, RZ, RZ, R38 ;  /* 0x000000ffff2b7224 */ /* 0x000fe200078e0026 */
[----:B------:R-:W2:Y:S01]  /*3ee0*/  LDL R39, [R1+0xc] ;  /* 0x00000c0001277983 */ /* 0x000ea20000100800 */
[----:B------:R-:W-:-:S03]  /*3ef0*/  IMAD.MOV.U32 R42, RZ, RZ, R37 ;  /* 0x000000ffff2a7224 */ /* 0x000fc600078e0025 */
[----:B------:R-:W2:Y:S04]  /*3f00*/  LDL R37, [R1+0x4] ;  /* 0x0000040001257983 */ /* 0x000ea80000100800 */
[----:B------:R-:W2:Y:S04]  /*3f10*/  LDL R38, [R1+0x8] ;  /* 0x0000080001267983 */ /* 0x000ea80000100800 */
[----:B---3--:R0:W-:Y:S04]  /*3f20*/  @P1 STL.64 [R1+0x90], R120 ;  /* 0x0000907801001387 */ /* 0x0081e80000100a00 */
[----:B------:R3:W-:Y:S01]  /*3f30*/  @P1 STL.64 [R1+0x98], R122 ;  /* 0x0000987a01001387 */ /* 0x0007e20000100a00 */
[----:B0-----:R-:W-:-:S02]  /*3f40*/  IMAD.MOV.U32 R120, RZ, RZ, R116 ;  /* 0x000000ffff787224 */ /* 0x001fc400078e0074 */
[----:B------:R-:W-:Y:S02]  /*3f50*/  IMAD.MOV.U32 R121, RZ, RZ, R55 ;  /* 0x000000ffff797224 */ /* 0x000fe400078e0037 */
[----:B---3--:R-:W-:Y:S01]  /*3f60*/  IMAD.MOV.U32 R122, RZ, RZ, R54 ;  /* 0x000000ffff7a7224 */ /* 0x008fe200078e0036 */
[----:B------:R-:W-:-:S06]  /*3f70*/  MOV R123, R53 ;  /* 0x00000035007b7202 */ /* 0x000fcc0000000f00 */
[----:B------:R0:W3:Y:S01]  /*3f80*/  @P1 LDG.E.128 R120, desc[UR10][R26.64+0x10] ;  /* 0x0000100a1a781981 */ /* 0x0000e2000c1e1d00 */
[----:B------:R-:W-:Y:S01]  /*3f90*/  @P1 IMAD.WIDE.U32 R28, R0, 0x20, R28 ;  /* 0x00000020001c1825 */ /* 0x000fe200078e001c */
[----:B------:R-:W-:-:S03]  /*3fa0*/  MOV R53, R49 ;  /* 0x0000003100357202 */ /* 0x000fc60000000f00 */
[----:B------:R-:W-:-:S04]  /*3fb0*/  @P1 IMAD.WIDE.U32 R2, R0, 0x20, R2 ;  /* 0x0000002000021825 */ /* 0x000fc800078e0002 */
[----:B------:R-:W-:Y:S01]  /*3fc0*/  @P1 IMAD.WIDE.U32 R4, R0, 0x20, R4 ;  /* 0x0000002000041825 */ /* 0x000fe200078e0004 */
[----:B------:R-:W-:Y:S01]  /*3fd0*/  MOV R49, R45 ;  /* 0x0000002d00317202 */ /* 0x000fe20000000f00 */
[----:B------:R-:W5:Y:S01]  /*3fe0*/  @P1 LD.E.128 R152, desc[UR10][R28.64] ;  /* 0x0000000a1c981980 */ /* 0x000f62000c101d00 */
[C---:B------:R-:W-:Y:S01]  /*3ff0*/  ISETP.GE.U32.AND P0, PT, R24.reuse, 0x280, PT ;  /* 0x000002801800780c */ /* 0x040fe20003f06070 */
[----:B------:R-:W-:Y:S01]  /*4000*/  IMAD.MOV.U32 R116, RZ, RZ, R52 ;  /* 0x000000ffff747224 */ /* 0x000fe200078e0034 */
[----:B------:R-:W-:Y:S01]  /*4010*/  ISETP.GE.U32.AND P3, PT, R24, 0x300, PT ;  /* 0x000003001800780c */ /* 0x000fe20003f66070 */
[----:B------:R-:W-:Y:S01]  /*4020*/  IMAD.MOV.U32 R55, RZ, RZ, R51 ;  /* 0x000000ffff377224 */ /* 0x000fe200078e0033 */
[----:B------:R4:W5:Y:S01]  /*4030*/  @P1 LD.E.128 R156, desc[UR10][R28.64+0x10] ;  /* 0x0000100a1c9c1980 */ /* 0x000962000c101d00 */
[----:B------:R-:W-:Y:S01]  /*4040*/  @P1 VIADD R0, R0, 0x80 ;  /* 0x0000008000001836 */ /* 0x000fe20000000000 */
[----:B0-----:R-:W0:Y:S01]  /*4050*/  LDC.64 R26, c[0x0][0x3d8] ;  /* 0x0000f600ff1a7b82 */ /* 0x001e220000000a00 */
[----:B------:R-:W-:Y:S01]  /*4060*/  IMAD.MOV.U32 R52, RZ, RZ, R48 ;  /* 0x000000ffff347224 */ /* 0x000fe200078e0030 */
[----:B------:R-:W5:Y:S01]  /*4070*/  @P1 LD.E.128 R72, desc[UR10][R4.64] ;  /* 0x0000000a04481980 */ /* 0x000f62000c101d00 */
[----:B------:R-:W-:-:S02]  /*4080*/  IMAD.MOV.U32 R51, RZ, RZ, R47 ;  /* 0x000000ffff337224 */ /* 0x000fc400078e002f */
[----:B------:R-:W-:Y:S01]  /*4090*/  IMAD.MOV.U32 R54, RZ, RZ, R50 ;  /* 0x000000ffff367224 */ /* 0x000fe200078e0032 */
[----:B------:R-:W5:Y:S01]  /*40a0*/  @P1 LD.E.128 R76, desc[UR10][R4.64+0x10] ;  /* 0x0000100a044c1980 */ /* 0x000f62000c101d00 */
[----:B------:R-:W-:Y:S01]  /*40b0*/  IMAD.MOV.U32 R48, RZ, RZ, R44 ;  /* 0x000000ffff307224 */ /* 0x000fe200078e002c */
[----:B------:R-:W-:Y:S01]  /*40c0*/  MOV R45, R41 ;  /* 0x00000029002d7202 */ /* 0x000fe20000000f00 */
[----:B------:R-:W-:Y:S01]  /*40d0*/  IMAD.MOV.U32 R47, RZ, RZ, R43 ;  /* 0x000000ffff2f7224 */ /* 0x000fe200078e002b */
[----:B------:R-:W0:Y:S01]  /*40e0*/  @P0 LDC.64 R20, c[0x0][0x438] ;  /* 0x00010e00ff140b82 */ /* 0x000e220000000a00 */
[----:B------:R-:W-:Y:S02]  /*40f0*/  IMAD.MOV.U32 R50, RZ, RZ, R46 ;  /* 0x000000ffff327224 */ /* 0x000fe400078e002e */
[----:B------:R-:W-:Y:S02]  /*4100*/  IMAD.MOV.U32 R44, RZ, RZ, R40 ;  /* 0x000000ffff2c7224 */ /* 0x000fe400078e0028 */
[----:B------:R-:W-:Y:S01]  /*4110*/  IMAD.MOV.U32 R43, RZ, RZ, R31 ;  /* 0x000000ffff2b7224 */ /* 0x000fe200078e001f */
[----:B------:R-:W-:Y:S01]  /*4120*/  MOV R41, R25 ;  /* 0x0000001900297202 */ /* 0x000fe20000000f00 */
[----:B------:R-:W-:Y:S01]  /*4130*/  IMAD.MOV.U32 R46, RZ, RZ, R42 ;  /* 0x000000ffff2e7224 */ /* 0x000fe200078e002a */
[----:B------:R-:W2:Y:S01]  /*4140*/  LDL R25, [R1+0x3c] ;  /* 0x00003c0001197983 */ /* 0x000ea20000100800 */
[----:B------:R-:W-:Y:S01]  /*4150*/  IMAD.MOV.U32 R40, RZ, RZ, R19 ;  /* 0x000000ffff287224 */ /* 0x000fe200078e0013 */
[----:B----4-:R-:W4:Y:S01]  /*4160*/  @P0 LDC.64 R28, c[0x0][0x440] ;  /* 0x00011000ff1c0b82 */ /* 0x010f220000000a00 */
[----:B------:R-:W-:Y:S01]  /*4170*/  IMAD.MOV.U32 R31, RZ, RZ, R16 ;  /* 0x000000ffff1f7224 */ /* 0x000fe200078e0010 */
[----:B------:R-:W4:Y:S01]  /*4180*/  LDL R19, [R1+0x10] ;  /* 0x0000100001137983 */ /* 0x000f220000100800 */
[----:B------:R-:W-:-:S03]  /*4190*/  @P2 IMAD.WIDE.U32 R6, R0, 0x20, R6 ;  /* 0x0000002000062825 */ /* 0x000fc600078e0006 */
[----:B------:R-:W4:Y:S01]  /*41a0*/  LDL R16, [R1+0x14] ;  /* 0x0000140001107983 */ /* 0x000f220000100800 */
[----:B------:R-:W-:Y:S01]  /*41b0*/  IMAD.MOV.U32 R42, RZ, RZ, R30 ;  /* 0x000000ffff2a7224 */ /* 0x000fe200078e001e */
[----:B------:R-:W-:Y:S02]  /*41c0*/  MOV R118, R54 ;  /* 0x0000003600767202 */ /* 0x000fe40000000f00 */
[----:B------:R-:W4:Y:S01]  /*41d0*/  LDL R30, [R1+0x38] ;  /* 0x00003800011e7983 */ /* 0x000f220000100800 */
[----:B------:R-:W-:Y:S01]  /*41e0*/  IMAD.MOV.U32 R117, RZ, RZ, R55 ;  /* 0x000000ffff757224 */ /* 0x000fe200078e0037 */
[----:B------:R-:W-:Y:S01]  /*41f0*/  MOV R54, R46 ;  /* 0x0000002e00367202 */ /* 0x000fe20000000f00 */
[----:B------:R-:W-:Y:S01]  /*4200*/  IMAD.MOV.U32 R55, RZ, RZ, R45 ;  /* 0x000000ffff377224 */ /* 0x000fe200078e002d */
[----:B------:R-:W4:Y:S01]  /*4210*/  @P2 LDG.E.128 R32, desc[UR10][R6.64+0x10] ;  /* 0x0000100a06202981 */ /* 0x000f22000c1e1d00 */
[----:B------:R-:W-:Y:S02]  /*4220*/  IMAD.MOV.U32 R45, RZ, RZ, R43 ;  /* 0x000000ffff2d7224 */ /* 0x000fe400078e002b */
[----:B------:R-:W-:Y:S01]  /*4230*/  IMAD.MOV.U32 R46, RZ, RZ, R42 ;  /* 0x000000ffff2e7224 */ /* 0x000fe200078e002a */
[----:B---3--:R3:W-:Y:S04]  /*4240*/  @P1 STL.64 [R1+0x80], R120 ;  /* 0x0000807801001387 */ /* 0x0087e80000100a00 */
[----:B------:R1:W-:Y:S04]  /*4250*/  @P1 STL.64 [R1+0x88], R122 ;  /* 0x0000887a01001387 */ /* 0x0003e80000100a00 */
[----:B------:R-:W4:Y:S04]  /*4260*/  LDL R42, [R1+0x18] ;  /* 0x00001800012a7983 */ /* 0x000f280000100800 */
[----:B------:R-:W4:Y:S01]  /*4270*/  LDL R43, [R1+0x1c] ;  /* 0x00001c00012b7983 */ /* 0x000f220000100800 */
[----:B---3--:R-:W-:-:S02]  /*4280*/  IMAD.MOV.U32 R120, RZ, RZ, R52 ;  /* 0x000000ffff787224 */ /* 0x008fc400078e0034 */
[----:B------:R-:W-:Y:S01]  /*4290*/  IMAD.MOV.U32 R121, RZ, RZ, R51 ;  /* 0x000000ffff797224 */ /* 0x000fe200078e0033 */
[----:B-1----:R-:W-:Y:S01]  /*42a0*/  MOV R122, R50 ;  /* 0x00000032007a7202 */ /* 0x002fe20000000f00 */
[----:B------:R-:W-:Y:S02]  /*42b0*/  IMAD.MOV.U32 R123, RZ, RZ, R49 ;  /* 0x000000ffff7b7224 */ /* 0x000fe400078e0031 */
[----:B------:R-:W-:-:S04]  /*42c0*/  @P2 IMAD.WIDE.U32 R8, R0, 0x20, R8 ;  /* 0x0000002000082825 */ /* 0x000fc800078e0008 */
[C---:B------:R-:W-:Y:S01]  /*42d0*/  @P2 IMAD.WIDE.U32 R10, R0.reuse, 0x20, R10 ;  /* 0x00000020000a2825 */ /* 0x040fe200078e000a */
[----:B------:R-:W3:Y:S03]  /*42e0*/  @P1 LDG.E.128 R120, desc[UR10][R2.64] ;  /* 0x0000000a02781981 */ /* 0x000ee6000c1e1d00 */
[C---:B------:R-:W-:Y:S01]  /*42f0*/  @P2 IMAD.WIDE.U32 R12, R0.reuse, 0x20, R12 ;  /* 0x00000020000c2825 */ /* 0x040fe200078e000c */
[----:B------:R-:W-:Y:S01]  /*4300*/  @P2 IADD3 R0, PT, PT, R0, 0x80, RZ ;  /* 0x0000008000002810 */ /* 0x000fe20007ffe0ff */
[----:B------:R-:W5:Y:S02]  /*4310*/  @P2 LD.E.128 R160, desc[UR10][R8.64] ;  /* 0x0000000a08a02980 */ /* 0x000f64000c101d00 */
[----:B------:R-:W-:Y:S02]  /*4320*/  IMAD.MOV.U32 R119, RZ, RZ, R53 ;  /* 0x000000ffff777224 */ /* 0x000fe400078e0035 */
[----:B------:R-:W-:Y:S01]  /*4330*/  IMAD.MOV.U32 R52, RZ, RZ, R48 ;  /* 0x000000ffff347224 */ /* 0x000fe200078e0030 */
[----:B------:R-:W5:Y:S01]  /*4340*/  @P2 LD.E.128 R164, desc[UR10][R8.64+0x10] ;  /* 0x0000100a08a42980 */ /* 0x000f62000c101d00 */
[----:B------:R-:W-:Y:S01]  /*4350*/  IMAD.MOV.U32 R53, RZ, RZ, R47 ;  /* 0x000000ffff357224 */ /* 0x000fe200078e002f */
[----:B------:R-:W-:Y:S01]  /*4360*/  MOV R47, R41 ;  /* 0x00000029002f7202 */ /* 0x000fe20000000f00 */
[----:B------:R-:W-:Y:S01]  /*4370*/  IMAD.MOV.U32 R48, RZ, RZ, R40 ;  /* 0x000000ffff307224 */ /* 0x000fe200078e0028 */
[----:B------:R1:W3:Y:S01]  /*4380*/  @P1 LDG.E.128 R116, desc[UR10][R2.64+0x10] ;  /* 0x0000100a02741981 */ /* 0x0002e2000c1e1d00 */
[----:B------:R-:W-:Y:S01]  /*4390*/  @P0 IMAD.WIDE.U32 R14, R0, 0x20, R14 ;  /* 0x00000020000e0825 */ /* 0x000fe200078e000e */
[----:B--2---:R-:W-:-:S02]  /*43a0*/  MOV R51, R25 ;  /* 0x0000001900337202 */ /* 0x004fc40000000f00 */
[----:B------:R-:W2:Y:S01]  /*43b0*/  @P2 LDG.E.128 R52, desc[UR10][R6.64] ;  /* 0x0000000a06342981 */ /* 0x000ea2000c1e1d00 */
[----:B----4-:R-:W-:Y:S02]  /*43c0*/  IMAD.MOV.U32 R40, RZ, RZ, R19 ;  /* 0x000000ffff287224 */ /* 0x010fe400078e0013 */
[----:B------:R-:W-:Y:S01]  /*43d0*/  IMAD.MOV.U32 R41, RZ, RZ, R16 ;  /* 0x000000ffff297224 */ /* 0x000fe200078e0010 */
[----:B------:R-:W4:Y:S01]  /*43e0*/  @P0 LDG.E.128 R36, desc[UR10][R14.64+0x10] ;  /* 0x0000100a0e240981 */ /* 0x000f22000c1e1d00 */
[----:B------:R-:W-:Y:S01]  /*43f0*/  IMAD.MOV.U32 R49, RZ, RZ, R31 ;  /* 0x000000ffff317224 */ /* 0x000fe200078e001f */
[----:B-1----:R-:W1:Y:S01]  /*4400*/  @P3 LDC.64 R2, c[0x0][0x440] ;  /* 0x00011000ff023b82 */ /* 0x002e620000000a00 */
[----:B------:R-:W-:Y:S01]  /*4410*/  IMAD.MOV.U32 R50, RZ, RZ, R30 ;  /* 0x000000ffff327224 */ /* 0x000fe200078e001e */
[----:B------:R-:W4:Y:S04]  /*4420*/  @P2 LDG.E.128 R44, desc[UR10][R10.64+0x10] ;  /* 0x0000100a0a2c2981 */ /* 0x000f28000c1e1d00 */
[----:B------:R0:W-:Y:S02]  /*4430*/  @P2 STL.64 [R1+0x40], R32 ;  /* 0x0000402001002387 */ /* 0x0001e40000100a00 */
[----:B------:R-:W1:Y:S02]  /*4440*/  LDC.64 R30, c[0x0][0x3d0] ;  /* 0x0000f400ff1e7b82 */ /* 0x000e640000000a00 */
[----:B------:R0:W-:Y:S04]  /*4450*/  @P2 STL.64 [R1+0x48], R34 ;  /* 0x0000482201002387 */ /* 0x0001e80000100a00 */
[----:B------:R-:W4:Y:S02]  /*4460*/  @P2 LDG.E.128 R48, desc[UR10][R10.64] ;  /* 0x0000000a0a302981 */ /* 0x000f24000c1e1d00 */
[----:B0-----:R-:W0:Y:S02]  /*4470*/  @P3 LDC.64 R32, c[0x0][0x438] ;  /* 0x00010e00ff203b82 */ /* 0x001e240000000a00 */
[----:B------:R0:W5:Y:S04]  /*4480*/  @P2 LD.E.128 R80, desc[UR10][R12.64] ;  /* 0x0000000a0c502980 */ /* 0x000168000c101d00 */
[----:B------:R0:W5:Y:S02]  /*4490*/  @P2 LD.E.128 R84, desc[UR10][R12.64+0x10] ;  /* 0x0000100a0c542980 */ /* 0x000164000c101d00 */
[----:B------:R-:W0:Y:S01]  /*44a0*/  LDC.64 R34, c[0x0][0x3d8] ;  /* 0x0000f600ff227b82 */ /* 0x000e220000000a00 */
[----:B------:R-:W-:-:S04]  /*44b0*/  @P0 IMAD.WIDE.U32 R20, R0, 0x20, R20 ;  /* 0x0000002000140825 */ /* 0x000fc800078e0014 */
[C---:B------:R-:W-:Y:S01]  /*44c0*/  @P0 IMAD.WIDE.U32 R26, R0.reuse, 0x20, R26 ;  /* 0x00000020001a0825 */ /* 0x040fe200078e001a */
[----:B------:R0:W5:Y:S03]  /*44d0*/  @P0 LD.E.128 R180, desc[UR10][R20.64] ;  /* 0x0000000a14b40980 */ /* 0x000166000c101d00 */
[C---:B------:R-:W-:Y:S01]  /*44e0*/  @P0 IMAD.WIDE.U32 R28, R0.reuse, 0x20, R28 ;  /* 0x00000020001c0825 */ /* 0x040fe200078e001c */
[----:B------:R0:W5:Y:S03]  /*44f0*/  @P0 LD.E.128 R184, desc[UR10][R20.64+0x10] ;  /* 0x0000100a14b80980 */ /* 0x000166000c101d00 */
[----:B------:R-:W-:Y:S01]  /*4500*/  @P0 VIADD R0, R0, 0x80 ;  /* 0x0000008000000836 */ /* 0x000fe20000000000 */
[----:B------:R0:W5:Y:S03]  /*4510*/  @P0 LDG.E.128 R248, desc[UR10][R26.64] ;  /* 0x0000000a1af80981 */ /* 0x000166000c1e1d00 */
[C---:B-1----:R-:W-:Y:S01]  /*4520*/  @P3 IMAD.WIDE.U32 R30, R0.reuse, 0x20, R30 ;  /* 0x00000020001e3825 */ /* 0x042fe200078e001e */
[----:B------:R1:W5:Y:S03]  /*4530*/  @P0 LDG.E.128 R244, desc[UR10][R26.64+0x10] ;  /* 0x0000100a1af40981 */ /* 0x000366000c1e1d00 */
[C---:B0-----:R-:W-:Y:S01]  /*4540*/  @P3 IMAD.WIDE.U32 R32, R0.reuse, 0x20, R32 ;  /* 0x0000002000203825 */ /* 0x041fe200078e0020 */
[----:B------:R1:W5:Y:S03]  /*4550*/  @P3 LDG.E.128 R240, desc[UR10][R30.64] ;  /* 0x0000000a1ef03981 */ /* 0x000366000c1e1d00 */
[C---:B------:R-:W-:Y:S01]  /*4560*/  @P3 IMAD.WIDE.U32 R34, R0.reuse, 0x20, R34 ;  /* 0x0000002000223825 */ /* 0x040fe200078e0022 */
[----:B------:R1:W5:Y:S03]  /*4570*/  @P3 LDG.E.128 R236, desc[UR10][R30.64+0x10] ;  /* 0x0000100a1eec3981 */ /* 0x000366000c1e1d00 */
[C---:B------:R-:W-:Y:S01]  /*4580*/  @P3 IMAD.WIDE.U32 R2, R0.reuse, 0x20, R2 ;  /* 0x0000002000023825 */ /* 0x040fe200078e0002 */
[----:B------:R1:W5:Y:S04]  /*4590*/  @P3 LD.E.128 R188, desc[UR10][R32.64] ;  /* 0x0000000a20bc3980 */ /* 0x000368000c101d00 */
[----:B------:R1:W5:Y:S04]  /*45a0*/  @P3 LD.E.128 R192, desc[UR10][R32.64+0x10] ;  /* 0x0000100a20c03980 */ /* 0x000368000c101d00 */
[----:B------:R1:W5:Y:S04]  /*45b0*/  @P3 LDG.E.128 R232, desc[UR10][R34.64] ;  /* 0x0000000a22e83981 */ /* 0x000368000c1e1d00 */
[----:B------:R1:W5:Y:S04]  /*45c0*/  @P3 LDG.E.128 R228, desc[UR10][R34.64+0x10] ;  /* 0x0000100a22e43981 */ /* 0x000368000c1e1d00 */
[----:B------:R1:W5:Y:S04]  /*45d0*/  @P3 LD.E.128 R96, desc[UR10][R2.64] ;  /* 0x0000000a02603980 */ /* 0x000368000c101d00 */
[----:B------:R1:W5:Y:S04]  /*45e0*/  @P3 LD.E.128 R100, desc[UR10][R2.64+0x10] ;  /* 0x0000100a02643980 */ /* 0x000368000c101d00 */
[----:B------:R1:W5:Y:S04]  /*45f0*/  @P0 LD.E.128 R88, desc[UR10][R28.64] ;  /* 0x0000000a1c580980 */ /* 0x000368000c101d00 */
[----:B------:R1:W5:Y:S04]  /*4600*/  @P0 LD.E.128 R92, desc[UR10][R28.64+0x10] ;  /* 0x0000100a1c5c0980 */ /* 0x000368000c101d00 */
[----:B------:R-:W4:Y:S04]  /*4610*/  @P0 LDG.E.128 R40, desc[UR10][R14.64] ;  /* 0x0000000a0e280981 */ /* 0x000f28000c1e1d00 */
[----:B---3--:R1:W-:Y:S04]  /*4620*/  @P1 STL.64 [R1+0x70], R120 ;  /* 0x0000707801001387 */ /* 0x0083e80000100a00 */
[----:B------:R1:W-:Y:S04]  /*4630*/  @P1 STL.64 [R1+0x78], R122 ;  /* 0x0000787a01001387 */ /* 0x0003e80000100a00 */
[----:B------:R1:W-:Y:S04]  /*4640*/  @P1 STL.64 [R1+0x60], R116 ;  /* 0x0000607401001387 */ /* 0x0003e80000100a00 */
[----:B------:R1:W-:Y:S04]  /*4650*/  @P1 STL.64 [R1+0x68], R118 ;  /* 0x0000687601001387 */ /* 0x0003e80000100a00 */
[----:B--2---:R1:W-:Y:S04]  /*4660*/  @P2 STL.64 [R1+0x50], R52 ;  /* 0x0000503401002387 */ /* 0x0043e80000100a00 */
[----:B------:R1:W-:Y:S04]  /*4670*/  @P2 STL.64 [R1+0x58], R54 ;  /* 0x0000583601002387 */ /* 0x0003e80000100a00 */
[----:B----4-:R1:W-:Y:S04]  /*4680*/  @P0 STL.64 [R1], R36 ;  /* 0x0000002401000387 */ /* 0x0103e80000100a00 */
[----:B------:R1:W-:Y:S01]  /*4690*/  @P0 STL.64 [R1+0x8], R38 ;  /* 0x0000082601000387 */ /* 0x0003e20000100a00 */
[----:B------:R-:W-:-:S03]  /*46a0*/  @P3 VIADD R0, R0, 0x80 ;  /* 0x0000008000003836 */ /* 0x000fc60000000000 */
[----:B------:R1:W-:Y:S04]  /*46b0*/  @P0 STL.64 [R1+0x10], R40 ;  /* 0x0000102801000387 */ /* 0x0003e80000100a00 */
[----:B------:R1:W-:Y:S04]  /*46c0*/  @P2 STL.64 [R1+0x30], R48 ;  /* 0x0000303001002387 */ /* 0x0003e80000100a00 */
[----:B------:R1:W-:Y:S04]  /*46d0*/  @P2 STL.64 [R1+0x38], R50 ;  /* 0x0000383201002387 */ /* 0x0003e80000100a00 */
[----:B------:R1:W-:Y:S04]  /*46e0*/  @P0 STL.64 [R1+0x18], R42 ;  /* 0x0000182a01000387 */ /* 0x0003e80000100a00 */
[----:B------:R1:W-:Y:S04]  /*46f0*/  @P2 STL.64 [R1+0x20], R44 ;  /* 0x0000202c01002387 */ /* 0x0003e80000100a00 */
[----:B------:R1:W-:Y:S01]  /*4700*/  @P2 STL.64 [R1+0x28], R46 ;  /* 0x0000282e01002387 */ /* 0x0003e20000100a00 */
[----:B------:R-:W-:-:S13]  /*4710*/  ISETP.GE.U32.AND P0, PT, R24, 0x380, PT ;  /* 0x000003801800780c */ /* 0x000fda0003f06070 */
        /* <DEDUP_REMOVED lines=18> */
.L_x_6330:
        /* <DEDUP_REMOVED lines=39> */
[----:B------:R-:W4:Y:S01]  /*4ab0*/  LDL R42, [R1+0xe0] ;  /* 0x0000e000012a7983 */ /* 0x000f220000100800 */
[----:B------:R-:W-:Y:S01]  /*4ac0*/  ISETP.GE.U32.AND P0, PT, R24, 0x100, PT ;  /* 0x000001001800780c */ /* 0x000fe20003f06070 */
[----:B------:R-:W0:Y:S08]  /*4ad0*/  LDC.64 R12, c[0x0][0x3d8] ;  /* 0x0000f600ff0c7b82 */ /* 0x000e300000000a00 */
        /* <DEDUP_REMOVED lines=8> */
[----:B------:R-:W-:Y:S01]  /*4b60*/  IMAD.MOV.U32 R50, RZ, RZ, R46 ;  /* 0x000000ffff327224 */ /* 0x000fe200078e002e */
[----:B------:R-:W-:Y:S01]  /*4b70*/  MOV R49, R45 ;  /* 0x0000002d00317202 */ /* 0x000fe20000000f00 */
[----:B--2---:R-:W-:-:S02]  /*4b80*/  IMAD.MOV.U32 R54, RZ, RZ, R48 ;  /* 0x000000ffff367224 */ /* 0x004fc400078e0030 */
[----:B------:R-:W-:Y:S02]  /*4b90*/  IMAD.MOV.U32 R55, RZ, RZ, R47 ;  /* 0x000000ffff377224 */ /* 0x000fe400078e002f */
[----:B------:R-:W-:Y:S02]  /*4ba0*/  IMAD.MOV.U32 R48, RZ, RZ, R44 ;  /* 0x000000ffff307224 */ /* 0x000fe400078e002c */
[----:B------:R-:W-:Y:S01]  /*4bb0*/  IMAD.MOV.U32 R47, RZ, RZ, R43 ;  /* 0x000000ffff2f7224 */ /* 0x000fe200078e002b */
[----:B------:R-:W-:Y:S01]  /*4bc0*/  MOV R117, R49 ;  /* 0x0000003100757202 */ /* 0x000fe20000000f00 */
[----:B------:R-:W-:Y:S01]  /*4bd0*/  IMAD.MOV.U32 R116, RZ, RZ, R50 ;  /* 0x000000ffff747224 */ /* 0x000fe200078e0032 */
[----:B------:R2:W3:Y:S01]  /*4be0*/  @P3 LDG.E.128 R52, desc[UR10][R2.64+0x10] ;  /* 0x0000100a02343981 */ /* 0x0004e2000c1e1d00 */
[----:B------:R-:W-:Y:S02]  /*4bf0*/  IMAD.MOV.U32 R118, RZ, RZ, R48 ;  /* 0x000000ffff767224 */ /* 0x000fe400078e0030 */
[----:B------:R-:W-:-:S06]  /*4c00*/  IMAD.MOV.U32 R119, RZ, RZ, R47 ;  /* 0x000000ffff777224 */ /* 0x000fcc00078e002f */
        /* <DEDUP_REMOVED lines=8> */
[C---:B------:R-:W-:Y:S01]  /*4c90*/  ISETP.GE.U32.AND P1, PT, R24.reuse, 0x180, PT ;  /* 0x000001801800780c */ /* 0x040fe20003f26070 */
[----:B------:R-:W-:Y:S01]  /*4ca0*/  IMAD.MOV.U32 R42, RZ, RZ, R38 ;  /* 0x000000ffff2a7224 */ /* 0x000fe200078e0026 */
[----:B------:R-:W-:Y:S01]  /*4cb0*/  ISETP.GE.U32.AND P2, PT, R24, 0x200, PT ;  /* 0x000002001800780c */ /* 0x000fe20003f46070 */
[----:B------:R-:W-:Y:S01]  /*4cc0*/  IMAD.MOV.U32 R36, RZ, RZ, R30 ;  /* 0x000000ffff247224 */ /* 0x000fe200078e001e */
[----:B------:R-:W-:Y:S01]  /*4cd0*/  MOV R30, R25 ;  /* 0x00000019001e7202 */ /* 0x000fe20000000f00 */
[----:B------:R-:W-:Y:S01]  /*4ce0*/  IMAD.MOV.U32 R39, RZ, RZ, R35 ;  /* 0x000000ffff277224 */ /* 0x000fe200078e0023 */
[----:B--2---:R-:W2:Y:S01]  /*4cf0*/  LDC.64 R2, c[0x0][0x3d0] ;  /* 0x0000f400ff027b82 */ /* 0x004ea20000000a00 */
[----:B------:R-:W-:-:S02]  /*4d00*/  IMAD.MOV.U32 R38, RZ, RZ, R34 ;  /* 0x000000ffff267224 */ /* 0x000fc400078e0022 */
[----:B------:R-:W-:Y:S02]  /*4d10*/  IMAD.MOV.U32 R35, RZ, RZ, R27 ;  /* 0x000000ffff237224 */ /* 0x000fe400078e001b */
[----:B------:R-:W-:Y:S01]  /*4d20*/  IMAD.MOV.U32 R31, RZ, RZ, R26 ;  /* 0x000000ffff1f7224 */ /* 0x000fe200078e001a */
[----:B------:R-:W2:Y:S01]  /*4d30*/  LDL R27, [R1+0xb0] ;  /* 0x0000b000011b7983 */ /* 0x000ea20000100800 */
[----:B------:R-:W-:Y:S02]  /*4d40*/  IMAD.MOV.U32 R25, RZ, RZ, R21 ;  /* 0x000000ffff197224 */ /* 0x000fe400078e0015 */
[----:B------:R-:W-:Y:S01]  /*4d50*/  IMAD.MOV.U32 R34, RZ, RZ, R20 ;  /* 0x000000ffff227224 */ /* 0x000fe200078e0014 */
[----:B------:R-:W2:Y:S01]  /*4d60*/  LDL R26, [R1+0xb4] ;  /* 0x0000b400011a7983 */ /* 0x000ea20000100800 */
[----:B------:R-:W-:-:S03]  /*4d70*/  IMAD.MOV.U32 R51, RZ, RZ, R43 ;  /* 0x000000ffff337224 */ /* 0x000fc600078e002b */
[----:B------:R-:W2:Y:S01]  /*4d80*/  LDL R21, [R1+0xb8] ;  /* 0x0000b80001157983 */ /* 0x000ea20000100800 */
[----:B------:R-:W-:-:S03]  /*4d90*/  IMAD.MOV.U32 R48, RZ, RZ, R40 ;  /* 0x000000ffff307224 */ /* 0x000fc600078e0028 */
[----:B------:R-:W2:Y:S01]  /*4da0*/  LDL R20, [R1+0xbc] ;  /* 0x0000bc0001147983 */ /* 0x000ea20000100800 */
[----:B------:R-:W-:Y:S02]  /*4db0*/  IMAD.MOV.U32 R43, RZ, RZ, R35 ;  /* 0x000000ffff2b7224 */ /* 0x000fe400078e0023 */
[----:B------:R-:W-:Y:S01]  /*4dc0*/  IMAD.MOV.U32 R40, RZ, RZ, R34 ;  /* 0x000000ffff287224 */ /* 0x000fe200078e0022 */
[----:B---3--:R3:W-:Y:S04]  /*4dd0*/  @P3 STL.64 [R1+0x100], R52 ;  /* 0x0001003401003387 */ /* 0x0087e80000100a00 */
[----:B------:R0:W-:Y:S04]  /*4de0*/  @P3 STL.64 [R1+0x108], R54 ;  /* 0x0001083601003387 */ /* 0x0001e80000100a00 */
[----:B------:R-:W2:Y:S01]  /*4df0*/  LDL R35, [R1+0xac] ;  /* 0x0000ac0001237983 */ /* 0x000ea20000100800 */
[----:B---3--:R-:W-:Y:S01]  /*4e00*/  MOV R53, R45 ;  /* 0x0000002d00357202 */ /* 0x008fe20000000f00 */
[----:B------:R-:W-:Y:S01]  /*4e10*/  IMAD.MOV.U32 R52, RZ, RZ, R44 ;  /* 0x000000ffff347224 */ /* 0x000fe200078e002c */
[----:B------:R-:W-:Y:S01]  /*4e20*/  MOV R45, R37 ;  /* 0x00000025002d7202 */ /* 0x000fe20000000f00 */
[----:B------:R-:W-:Y:S01]  /*4e30*/  IMAD.MOV.U32 R44, RZ, RZ, R36 ;  /* 0x000000ffff2c7224 */ /* 0x000fe200078e0024 */
[----:B------:R-:W3:Y:S01]  /*4e40*/  LDL R37, [R1+0xa4] ;  /* 0x0000a40001257983 */ /* 0x000ee20000100800 */
[----:B0-----:R-:W-:-:S03]  /*4e50*/  IMAD.MOV.U32 R54, RZ, RZ, R46 ;  /* 0x000000ffff367224 */ /* 0x001fc600078e002e */
[----:B------:R-:W3:Y:S04]  /*4e60*/  LDL R36, [R1+0xa8] ;  /* 0x0000a80001247983 */ /* 0x000ee80000100800 */
[----:B------:R-:W3:Y:S04]  /*4e70*/  LDL R34, [R1+0xa0] ;  /* 0x0000a00001227983 */ /* 0x000ee80000100800 */
[----:B----4-:R0:W-:Y:S04]  /*4e80*/  @P3 STL.64 [R1+0xf0], R116 ;  /* 0x0000f07401003387 */ /* 0x0101e80000100a00 */
[----:B------:R4:W-:Y:S01]  /*4e90*/  @P3 STL.64 [R1+0xf8], R118 ;  /* 0x0000f87601003387 */ /* 0x0009e20000100a00 */
[----:B0-----:R-:W-:Y:S01]  /*4ea0*/  MOV R116, R54 ;  /* 0x0000003600747202 */ /* 0x001fe20000000f00 */
[----:B------:R-:W-:-:S02]  /*4eb0*/  IMAD.MOV.U32 R117, RZ, RZ, R53 ;  /* 0x000000ffff757224 */ /* 0x000fc400078e0035 */
[----:B----4-:R-:W-:Y:S02]  /*4ec0*/  IMAD.MOV.U32 R118, RZ, RZ, R52 ;  /* 0x000000ffff767224 */ /* 0x010fe400078e0034 */
[----:B------:R-:W-:-:S06]  /*4ed0*/  IMAD.MOV.U32 R119, RZ, RZ, R51 ;  /* 0x000000ffff777224 */ /* 0x000fcc00078e0033 */
[----:B------:R0:W4:Y:S01]  /*4ee0*/  @P3 LDG.E.128 R116, desc[UR10][R6.64+0x10] ;  /* 0x0000100a06743981 */ /* 0x000122000c1e1d00 */
[----:B------:R-:W-:Y:S01]  /*4ef0*/  IMAD.MOV.U32 R50, RZ, RZ, R42 ;  /* 0x000000ffff327224 */ /* 0x000fe200078e002a */
[----:B------:R-:W-:Y:S01]  /*4f00*/  MOV R49, R41 ;  /* 0x0000002900317202 */ /* 0x000fe20000000f00 */
[----:B------:R-:W-:Y:S02]  /*4f10*/  IMAD.MOV.U32 R47, RZ, RZ, R39 ;  /* 0x000000ffff2f7224 */ /* 0x000fe400078e0027 */
[----:B------:R-:W-:Y:S01]  /*4f20*/  IMAD.MOV.U32 R46, RZ, RZ, R38 ;  /* 0x000000ffff2e7224 */ /* 0x000fe200078e0026 */
[----:B--2---:R-:W-:Y:S01]  /*4f30*/  MOV R42, R27 ;  /* 0x0000001b002a7202 */ /* 0x004fe20000000f00 */
[----:B------:R-:W-:Y:S02]  /*4f40*/  IMAD.MOV.U32 R41, RZ, RZ, R26 ;  /* 0x000000ffff297224 */ /* 0x000fe400078e001a */
[----:B------:R-:W-:Y:S01]  /*4f50*/  IMAD.MOV.U32 R39, RZ, RZ, R21 ;  /* 0x000000ffff277224 */ /* 0x000fe200078e0015 */
[----:B------:R-:W-:Y:S01]  /*4f60*/  MOV R54, R50 ;  /* 0x0000003200367202 */ /* 0x000fe20000000f00 */
[----:B------:R-:W-:Y:S01]  /*4f70*/  IMAD.MOV.U32 R38, RZ, RZ, R20 ;  /* 0x000000ffff267224 */ /* 0x000fe200078e0014 */
[----:B------:R-:W-:Y:S01]  /*4f80*/  MOV R50, R46 ;  /* 0x0000002e00327202 */ /* 0x000fe20000000f00 */
[----:B------:R-:W-:Y:S01]  /*4f90*/  IMAD.MOV.U32 R53, RZ, RZ, R49 ;  /* 0x000000ffff357224 */ /* 0x000fe200078e0031 */
[----:B0-----:R-:W0:Y:S01]  /*4fa0*/  LDC.64 R6, c[0x0][0x3d0] ;  /* 0x0000f400ff067b82 */ /* 0x001e220000000a00 */
[----:B------:R-:W-:-:S02]  /*4fb0*/  IMAD.MOV.U32 R52, RZ, RZ, R48 ;  /* 0x000000ffff347224 */ /* 0x000fc400078e0030 */
[----:B------:R-:W-:Y:S01]  /*4fc0*/  IMAD.MOV.U32 R51, RZ, RZ, R47 ;  /* 0x000000ffff337224 */ /* 0x000fe200078e002f */
[----:B------:R-:W-:Y:S01]  /*4fd0*/  MOV R46, R42 ;  /* 0x0000002a002e7202 */ /* 0x000fe20000000f00 */
[----:B------:R-:W-:Y:S02]  /*4fe0*/  IMAD.MOV.U32 R49, RZ, RZ, R45 ;  /* 0x000000ffff317224 */ /* 0x000fe400078e002d */
[----:B------:R-:W-:Y:S01]  /*4ff0*/  IMAD.MOV.U32 R48, RZ, RZ, R44 ;  /* 0x000000ffff307224 */ /* 0x000fe200078e002c */
[----:B------:R-:W2:Y:S01]  /*5000*/  @P1 LDC.64 R20, c[0x0][0x438] ;  /* 0x00010e00ff141b82 */ /* 0x000ea20000000a00 */
[----:B------:R-:W-:Y:S02]  /*5010*/  IMAD.MOV.U32 R47, RZ, RZ, R43 ;  /* 0x000000ffff2f7224 */ /* 0x000fe400078e002b */
[----:B------:R-:W-:Y:S02]  /*5020*/  IMAD.MOV.U32 R45, RZ, RZ, R41 ;  /* 0x000000ffff2d7224 */ /* 0x000fe400078e0029 */
[----:B------:R-:W-:-:S02]  /*5030*/  IMAD.MOV.U32 R44, RZ, RZ, R39 ;  /* 0x000000ffff2c7224 */ /* 0x000fc400078e0027 */
[----:B------:R-:W-:Y:S01]  /*5040*/  IMAD.MOV.U32 R43, RZ, RZ, R38 ;  /* 0x000000ffff2b7224 */ /* 0x000fe200078e0026 */
[----:B------:R-:W0:Y:S01]  /*5050*/  LDC.64 R26, c[0x0][0x3d8] ;  /* 0x0000f600ff1a7b82 */ /* 0x000e220000000a00 */
[C---:B------:R-:W-:Y:S01]  /*5060*/  @P3 IMAD.WIDE.U32 R4, R0.reuse, 0x20, R4 ;  /* 0x0000002000043825 */ /* 0x040fe200078e0004 */
[----:B------:R-:W-:-:S04]  /*5070*/  @P3 LOP3.LUT R0, R0, 0x80, RZ, 0xfc, !PT ;  /* 0x0000008000003812 */ /* 0x000fc800078efcff */
[----:B------:R-:W5:Y:S01]  /*5080*/  @P3 LD.E.128 R104, desc[UR10][R4.64] ;  /* 0x0000000a04683980 */ /* 0x000f62000c101d00 */
[----:B------:R-:W-:-:S03]  /*5090*/  @P0 IMAD.WIDE.U32 R8, R0, 0x20, R8 ;  /* 0x0000002000080825 */ /* 0x000fc600078e0008 */
[----:B------:R1:W5:Y:S01]  /*50a0*/  @P3 LD.E.128 R108, desc[UR10][R4.64+0x10] ;  /* 0x0000100a046c3980 */ /* 0x000362000c101d00 */
[----:B------:R-:W-:Y:S01]  /*50b0*/  IMAD.MOV.U32 R39, RZ, RZ, R35 ;  /* 0x000000ffff277224 */ /* 0x000fe200078e0023 */
[----:B-1----:R-:W1:Y:S01]  /*50c0*/  @P2 LDC.64 R4, c[0x0][0x438] ;  /* 0x00010e00ff042b82 */ /* 0x002e620000000a00 */
[----:B------:R-:W-:Y:S02]  /*50d0*/  IMAD.MOV.U32 R35, RZ, RZ, R29 ;  /* 0x000000ffff237224 */ /* 0x000fe400078e001d */
[----:B------:R-:W2:Y:S01]  /*50e0*/  LDL R29, [R1+0x3c] ;  /* 0x00003c00011d7983 */ /* 0x000ea20000100800 */
[----:B---3--:R-:W-:Y:S02]  /*50f0*/  MOV R42, R37 ;  /* 0x00000025002a7202 */ /* 0x008fe40000000f00 */
[----:B------:R-:W-:Y:S01]  /*5100*/  MOV R37, R33 ;  /* 0x0000002100257202 */ /* 0x000fe20000000f00 */
[----:B------:R-:W-:Y:S01]  /*5110*/  IMAD.MOV.U32 R41, RZ, RZ, R36 ;  /* 0x000000ffff297224 */ /* 0x000fe200078e0024 */
[----:B------:R-:W3:Y:S01]  /*5120*/  LDL R33, [R1+0x34] ;  /* 0x0000340001217983 */ /* 0x000ee20000100800 */
[----:B------:R-:W-:-:S02]  /*5130*/  IMAD.MOV.U32 R36, RZ, RZ, R32 ;  /* 0x000000ffff247224 */ /* 0x000fc400078e0020 */
[----:B------:R-:W-:Y:S01]  /*5140*/  IMAD.MOV.U32 R38, RZ, RZ, R34 ;  /* 0x000000ffff267224 */ /* 0x000fe200078e0022 */
[----:B------:R-:W3:Y:S01]  /*5150*/  LDL R32, [R1+0x38] ;  /* 0x0000380001207983 */ /* 0x000ee20000100800 */
[----:B------:R-:W-:-:S03]  /*5160*/  IMAD.MOV.U32 R34, RZ, RZ, R28 ;  /* 0x000000ffff227224 */ /* 0x000fc600078e001c */
[----:B------:R-:W3:Y:S04]  /*5170*/  LDL R28, [R1+0x30] ;  /* 0x00003000011c7983 */ /* 0x000ee80000100800 */
[----:B----4-:R4:W-:Y:S04]  /*5180*/  @P3 STL.64 [R1+0xe0], R116 ;  /* 0x0000e07401003387 */ /* 0x0109e80000100a00 */
[----:B------:R0:W-:Y:S01]  /*5190*/  @P3 STL.64 [R1+0xe8], R118 ;  /* 0x0000e87601003387 */ /* 0x0001e20000100a00 */
[----:B----4-:R-:W-:Y:S01]  /*51a0*/  MOV R116, R54 ;  /* 0x0000003600747202 */ /* 0x010fe20000000f00 */
[----:B------:R-:W-:-:S02]  /*51b0*/  IMAD.MOV.U32 R117, RZ, RZ, R53 ;  /* 0x000000ffff757224 */ /* 0x000fc400078e0035 */
[----:B0-----:R-:W-:Y:S02]  /*51c0*/  IMAD.MOV.U32 R118, RZ, RZ, R52 ;  /* 0x000000ffff767224 */ /* 0x001fe400078e0034 */
[----:B------:R-:W-:-:S06]  /*51d0*/  IMAD.MOV.U32 R119, RZ, RZ, R51 ;  /* 0x000000ffff777224 */ /* 0x000fcc00078e0033 */
[----:B------:R-:W4:Y:S01]  /*51e0*/  @P0 LDG.E.128 R116, desc[UR10][R8.64] ;  /* 0x0000000a08740981 */ /* 0x000f22000c1e1d00 */
[----:B------:R-:W-:Y:S01]  /*51f0*/  IMAD.MOV.U32 R51, RZ, RZ, R47 ;  /* 0x000000ffff337224 */ /* 0x000fe200078e002f */
[----:B------:R-:W-:Y:S01]  /*5200*/  MOV R54, R50 ;  /* 0x0000003200367202 */ /* 0x000fe20000000f00 */
[----:B------:R-:W-:Y:S02]  /*5210*/  IMAD.MOV.U32 R52, RZ, RZ, R48 ;  /* 0x000000ffff347224 */ /* 0x000fe400078e0030 */
[----:B------:R-:W-:Y:S01]  /*5220*/  IMAD.MOV.U32 R47, RZ, RZ, R43 ;  /* 0x000000ffff2f7224 */ /* 0x000fe200078e002b */
        /* <DEDUP_REMOVED lines=11> */
[----:B------:R-:W-:-:S04]  /*52e0*/  @P0 IMAD.WIDE.U32 R12, R0, 0x20, R12 ;  /* 0x00000020000c0825 */ /* 0x000fc800078e000c */
[----:B--2---:R-:W-:Y:S02]  /*52f0*/  IMAD.MOV.U32 R35, RZ, RZ, R29 ;  /* 0x000000ffff237224 */ /* 0x004fe400078e001d */
[----:B------:R-:W2:Y:S01]  /*5300*/  LDL R29, [R1+0x8c] ;  /* 0x00008c00011d7983 */ /* 0x000ea20000100800 */
[----:B---3--:R-:W-:-:S03]  /*5310*/  IMAD.MOV.U32 R42, RZ, RZ, R33 ;  /* 0x000000ffff2a7224 */ /* 0x008fc600078e0021 */
[----:B------:R-:W3:Y:S01]  /*5320*/  LDL R33, [R1+0x84] ;  /* 0x0000840001217983 */ /* 0x000ee20000100800 */
[----:B------:R-:W-:-:S03]  /*5330*/  MOV R41, R32 ;  /* 0x0000002000297202 */ /* 0x000fc60000000f00 */
[----:B------:R-:W3:Y:S01]  /*5340*/  LDL R32, [R1+0x88] ;  /* 0x0000880001207983 */ /* 0x000ee20000100800 */
[----:B------:R-:W-:-:S03]  /*5350*/  IMAD.MOV.U32 R34, RZ, RZ, R28 ;  /* 0x000000ffff227224 */ /* 0x000fc600078e001c */
[----:B------:R-:W3:Y:S04]  /*5360*/  LDL R28, [R1+0x80] ;  /* 0x00008000011c7983 */ /* 0x000ee80000100800 */
[----:B----4-:R0:W-:Y:S04]  /*5370*/  @P0 STL.64 [R1+0xd0], R116 ;  /* 0x0000d07401000387 */ /* 0x0101e80000100a00 */
[----:B------:R4:W-:Y:S01]  /*5380*/  @P0 STL.64 [R1+0xd8], R118 ;  /* 0x0000d87601000387 */ /* 0x0009e20000100a00 */
[----:B0-----:R-:W-:Y:S01]  /*5390*/  MOV R117, R53 ;  /* 0x0000003500757202 */ /* 0x001fe20000000f00 */
[----:B------:R-:W-:Y:S01]  /*53a0*/  IMAD.MOV.U32 R116, RZ, RZ, R54 ;  /* 0x000000ffff747224 */ /* 0x000fe200078e0036 */
[----:B------:R-:W-:Y:S01]  /*53b0*/  MOV R53, R49 ;  /* 0x0000003100357202 */ /* 0x000fe20000000f00 */
[----:B----4-:R-:W-:-:S02]  /*53c0*/  IMAD.MOV.U32 R118, RZ, RZ, R52 ;  /* 0x000000ffff767224 */ /* 0x010fc400078e0034 */
[----:B------:R-:W-:Y:S02]  /*53d0*/  IMAD.MOV.U32 R119, RZ, RZ, R51 ;  /* 0x000000ffff777224 */ /* 0x000fe400078e0033 */
[----:B------:R-:W-:Y:S02]  /*53e0*/  IMAD.MOV.U32 R52, RZ, RZ, R48 ;  /* 0x000000ffff347224 */ /* 0x000fe400078e0030 */
[----:B------:R-:W-:Y:S02]  /*53f0*/  IMAD.MOV.U32 R54, RZ, RZ, R50 ;  /* 0x000000ffff367224 */ /* 0x000fe400078e0032 */
[----:B------:R-:W-:Y:S01]  /*5400*/  IMAD.MOV.U32 R51, RZ, RZ, R47 ;  /* 0x000000ffff337224 */ /* 0x000fe200078e002f */
[----:B------:R-:W-:Y:S01]  /*5410*/  MOV R122, R52 ;  /* 0x00000034007a7202 */ /* 0x000fe20000000f00 */
[----:B------:R-:W-:Y:S01]  /*5420*/  IMAD.MOV.U32 R120, RZ, RZ, R54 ;  /* 0x000000ffff787224 */ /* 0x000fe200078e0036 */
[----:B------:R-:W-:Y:S01]  /*5430*/  MOV R49, R45 ;  /* 0x0000002d00317202 */ /* 0x000fe20000000f00 */
[----:B------:R-:W-:Y:S01]  /*5440*/  IMAD.MOV.U32 R121, RZ, RZ, R53 ;  /* 0x000000ffff797224 */ /* 0x000fe200078e0035 */
[----:B------:R-:W4:Y:S01]  /*5450*/  @P0 LDG.E.128 R116, desc[UR10][R8.64+0x10] ;  /* 0x0000100a08740981 */ /* 0x000f22000c1e1d00 */
[----:B------:R-:W-:Y:S01]  /*5460*/  IMAD.MOV.U32 R123, RZ, RZ, R51 ;  /* 0x000000ffff7b7224 */ /* 0x000fe200078e0033 */
[----:B------:R-:W-:Y:S01]  /*5470*/  MOV R45, R41 ;  /* 0x00000029002d7202 */ /* 0x000fe20000000f00 */
[----:B------:R-:W-:Y:S01]  /*5480*/  IMAD.MOV.U32 R50, RZ, RZ, R46 ;  /* 0x000000ffff327224 */ /* 0x000fe200078e002e */
[----:B------:R-:W4:Y:S01]  /*5490*/  LDL R41, [R1+0x98] ;  /* 0x0000980001297983 */ /* 0x000f220000100800 */
[----:B------:R-:W-:-:S03]  /*54a0*/  IMAD.MOV.U32 R46, RZ, RZ, R42 ;  /* 0x000000ffff2e7224 */ /* 0x000fc600078e002a */
[----:B------:R-:W4:Y:S04]  /*54b0*/  LDL R42, [R1+0x94] ;  /* 0x00009400012a7983 */ /* 0x000f280000100800 */
[----:B------:R-:W4:Y:S01]  /*54c0*/  @P0 LDG.E.128 R120, desc[UR10][R12.64] ;  /* 0x0000000a0c780981 */ /* 0x000f22000c1e1d00 */
[----:B------:R-:W-:Y:S02]  /*54d0*/  IMAD.MOV.U32 R48, RZ, RZ, R44 ;  /* 0x000000ffff307224 */ /* 0x000fe400078e002c */
        /* <DEDUP_REMOVED lines=8> */
[----:B------:R-:W-:Y:S01]  /*5560*/  IMAD.MOV.U32 R48, RZ, RZ, R43 ;  /* 0x000000ffff307224 */ /* 0x000fe200078e002b */
[----:B--2---:R-:W-:Y:S02]  /*5570*/  MOV R35, R29 ;  /* 0x0000001d00237202 */ /* 0x004fe40000000f00 */
[----:B------:R-:W2:Y:S01]  /*5580*/  LDL R29, [R1+0x9c] ;  /* 0x00009c00011d7983 */ /* 0x000ea20000100800 */
[----:B---3--:R-:W-:Y:S02]  /*5590*/  IMAD.MOV.U32 R34, RZ, RZ, R32 ;  /* 0x000000ffff227224 */ /* 0x008fe400078e0020 */
[----:B------:R-:W-:Y:S02]  /*55a0*/  IMAD.MOV.U32 R32, RZ, RZ, R28 ;  /* 0x000000ffff207224 */ /* 0x000fe400078e001c */
[----:B------:R-:W3:Y:S04]  /*55b0*/  LDL R28, [R1+0x90] ;  /* 0x00009000011c7983 */ /* 0x000ee80000100800 */
[----:B----4-:R0:W-:Y:S04]  /*55c0*/  @P0 STL.64 [R1+0xc0], R116 ;  /* 0x0000c07401000387 */ /* 0x0101e80000100a00 */
[----:B------:R-:W-:Y:S01]  /*55d0*/  @P0 STL.64 [R1+0xc8], R118 ;  /* 0x0000c87601000387 */ /* 0x000fe20000100a00 */
[----:B------:R-:W-:-:S03]  /*55e0*/  IMAD.MOV.U32 R46, RZ, RZ, R41 ;  /* 0x000000ffff2e7224 */ /* 0x000fc600078e0029 */
        /* <DEDUP_REMOVED lines=8> */
[----:B0-----:R-:W-:Y:S01]  /*5670*/  IMAD.MOV.U32 R120, RZ, RZ, R116 ;  /* 0x000000ffff787224 */ /* 0x001fe200078e0074 */
[----:B------:R-:W-:Y:S01]  /*5680*/  MOV R121, R55 ;  /* 0x0000003700797202 */ /* 0x000fe20000000f00 */
[----:B-1----:R-:W-:-:S02]  /*5690*/  IMAD.MOV.U32 R122, RZ, RZ, R54 ;  /* 0x000000ffff7a7224 */ /* 0x002fc400078e0036 */
[----:B------:R-:W-:-:S06]  /*56a0*/  IMAD.MOV.U32 R123, RZ, RZ, R53 ;  /* 0x000000ffff7b7224 */ /* 0x000fcc00078e0035 */
[----:B------:R-:W4:Y:S01]  /*56b0*/  @P0 LDG.E.128 R120, desc[UR10][R12.64+0x10] ;  /* 0x0000100a0c780981 */ /* 0x000f22000c1e1d00 */
[----:B------:R-:W-:Y:S01]  /*56c0*/  IMAD.MOV.U32 R50, RZ, RZ, R45 ;  /* 0x000000ffff327224 */ /* 0x000fe200078e002d */
[----:B------:R-:W-:Y:S01]  /*56d0*/  MOV R55, R47 ;  /* 0x0000002f00377202 */ /* 0x000fe20000000f00 */
[----:B------:R-:W-:Y:S02]  /*56e0*/  IMAD.MOV.U32 R54, RZ, RZ, R46 ;  /* 0x000000ffff367224 */ /* 0x000fe400078e002e */
[----:B------:R-:W-:-:S04]  /*56f0*/  @P0 IMAD.WIDE.U32 R10, R0, 0x20, R10 ;  /* 0x00000020000a0825 */ /* 0x000fc800078e000a */
[----:B------:R-:W-:Y:S01]  /*5700*/  @P0 VIADD R0, R0, 0x80 ;  /* 0x0000008000000836 */ /* 0x000fe20000000000 */
[----:B------:R-:W-:Y:S01]  /*5710*/  LOP3.LUT R22, R22, 0xfffffdff, RZ, 0xc0, !PT ;  /* 0xfffffdff16167812 */ /* 0x000fe200078ec0ff */
[----:B------:R-:W-:Y:S01]  /*5720*/  IMAD.MOV.U32 R129, RZ, RZ, R55 ;  /* 0x000000ffff817224 */ /* 0x000fe200078e0037 */
[----:B------:R-:W5:Y:S01]  /*5730*/  @P0 LD.E.128 R112, desc[UR10][R10.64] ;  /* 0x0000000a0a700980 */ /* 0x000f62000c101d00 */
[----:B------:R-:W-:-:S03]  /*5740*/  @P1 IMAD.WIDE.U32 R14, R0, 0x20, R14 ;  /* 0x00000020000e1825 */ /* 0x000fc600078e000e */
[----:B------:R0:W5:Y:S01]  /*5750*/  @P0 LD.E.128 R148, desc[UR10][R10.64+0x10] ;  /* 0x0000100a0a940980 */ /* 0x000162000c101d00 */
[----:B------:R-:W-:-:S03]  /*5760*/  IMAD.MOV.U32 R130, RZ, RZ, R54 ;  /* 0x000000ffff827224 */ /* 0x000fc600078e0036 */
[----:B------:R-:W4:Y:S01]  /*5770*/  @P1 LDG.E.128 R32, desc[UR10][R14.64+0x10] ;  /* 0x0000100a0e201981 */ /* 0x000f22000c1e1d00 */
[----:B--2---:R-:W-:Y:S01]  /*5780*/  MOV R45, R29 ;  /* 0x0000001d002d7202 */ /* 0x004fe20000000f00 */
[----:B---3--:R-:W-:Y:S01]  /*5790*/  IMAD.MOV.U32 R52, RZ, RZ, R28 ;  /* 0x000000ffff347224 */ /* 0x008fe200078e001c */
[----:B----4-:R-:W-:-:S03]  /*57a0*/  MOV R47, R43 ;  /* 0x0000002b002f7202 */ /* 0x010fc60000000f00 */
[----:B------:R-:W-:Y:S01]  /*57b0*/  IMAD.MOV.U32 R53, RZ, RZ, R45 ;  /* 0x000000ffff357224 */ /* 0x000fe200078e002d */
[----:B------:R-:W1:Y:S01]  /*57c0*/  LDC.64 R28, c[0x0][0x3d8] ;  /* 0x0000f600ff1c7b82 */ /* 0x000e620000000a00 */
[----:B------:R-:W-:Y:S02]  /*57d0*/  IMAD.MOV.U32 R116, RZ, RZ, R52 ;  /* 0x000000ffff747224 */ /* 0x000fe400078e0034 */
[----:B------:R-:W-:Y:S01]  /*57e0*/  IMAD.MOV.U32 R45, RZ, RZ, R41 ;  /* 0x000000ffff2d7224 */ /* 0x000fe200078e0029 */
[----:B------:R-:W-:Y:S01]  /*57f0*/  MOV R43, R31 ;  /* 0x0000001f002b7202 */ /* 0x000fe20000000f00 */
[----:B------:R-:W-:Y:S02]  /*5800*/  IMAD.MOV.U32 R41, RZ, RZ, R25 ;  /* 0x000000ffff297224 */ /* 0x000fe400078e0019 */
[----:B------:R-:W-:Y:S01]  /*5810*/  IMAD.MOV.U32 R46, RZ, RZ, R42 ;  /* 0x000000ffff2e7224 */ /* 0x000fe200078e002a */
[----:B------:R-:W2:Y:S01]  /*5820*/  LDL R25, [R1+0x5c] ;  /* 0x00005c0001197983 */ /* 0x000ea20000100800 */
[----:B------:R-:W-:Y:S01]  /*5830*/  IMAD.MOV.U32 R42, RZ, RZ, R30 ;  /* 0x000000ffff2a7224 */ /* 0x000fe200078e001e */
[----:B------:R-:W-:Y:S01]  /*5840*/  @P3 LOP3.LUT R22, R22, 0x200, RZ, 0xfc, !PT ;  /* 0x0000020016163812 */ /* 0x000fe200078efcff */
[----:B------:R-:W-:Y:S01]  /*5850*/  IMAD.MOV.U32 R52, RZ, RZ, R44 ;  /* 0x000000ffff347224 */ /* 0x000fe200078e002c */
[----:B------:R-:W3:Y:S01]  /*5860*/  LDL R30, [R1+0x58] ;  /* 0x00005800011e7983 */ /* 0x000ee20000100800 */
[----:B------:R-:W-:Y:S01]  /*5870*/  IMAD.MOV.U32 R44, RZ, RZ, R40 ;  /* 0x000000ffff2c7224 */ /* 0x000fe200078e0028 */
[----:B------:R-:W-:Y:S01]  /*5880*/  MOV R31, R16 ;  /* 0x00000010001f7202 */ /* 0x000fe20000000f00 */
[----:B------:R-:W-:Y:S01]  /*5890*/  IMAD.MOV.U32 R40, RZ, RZ, R19 ;  /* 0x000000ffff287224 */ /* 0x000fe200078e0013 */
[----:B------:R-:W4:Y:S01]  /*58a0*/  LDL R16, [R1+0x44] ;  /* 0x0000440001107983 */ /* 0x000f220000100800 */
[----:B------:R-:W-:Y:S01]  /*58b0*/  @P1 IMAD.WIDE.U32 R20, R0, 0x20, R20 ;  /* 0x0000002000141825 */ /* 0x000fe200078e0014 */
[----:B0-----:R-:W0:Y:S02]  /*58c0*/  LDC.64 R10, c[0x0][0x3d0] ;  /* 0x0000f400ff0a7b82 */ /* 0x001e240000000a00 */
[----:B------:R-:W4:Y:S01]  /*58d0*/  LDL R19, [R1+0x40] ;  /* 0x0000400001137983 */ /* 0x000f220000100800 */
[----:B------:R-:W-:Y:S01]  /*58e0*/  IMAD.MOV.U32 R124, RZ, RZ, R44 ;  /* 0x000000ffff7c7224 */ /* 0x000fe200078e002c */
[----:B------:R-:W-:Y:S01]  /*58f0*/  MOV R127, R41 ;  /* 0x00000029007f7202 */ /* 0x000fe20000000f00 */
[----:B------:R-:W-:-:S02]  /*5900*/  IMAD.MOV.U32 R128, RZ, RZ, R116 ;  /* 0x000000ffff807224 */ /* 0x000fc400078e0074 */
[----:B------:R-:W-:Y:S02]  /*5910*/  IMAD.MOV.U32 R125, RZ, RZ, R43 ;  /* 0x000000ffff7d7224 */ /* 0x000fe400078e002b */
[----:B------:R-:W-:Y:S01]  /*5920*/  IMAD.MOV.U32 R126, RZ, RZ, R42 ;  /* 0x000000ffff7e7224 */ /* 0x000fe200078e002a */
[----:B------:R-:W-:Y:S01]  /*5930*/  ISETP.GE.U32.AND P3, PT, R24, 0x280, PT ;  /* 0x000002801800780c */ /* 0x000fe20003f66070 */
[----:B------:R-:W-:Y:S01]  /*5940*/  IMAD.MOV.U32 R116, RZ, RZ, R40 ;  /* 0x000000ffff747224 */ /* 0x000fe200078e0028 */
[----:B------:R-:W-:Y:S01]  /*5950*/  MOV R131, R53 ;  /* 0x0000003500837202 */ /* 0x000fe20000000f00 */
[----:B------:R-:W-:Y:S01]  /*5960*/  @P1 IMAD.WIDE.U32 R26, R0, 0x20, R26 ;  /* 0x00000020001a1825 */ /* 0x000fe200078e001a */
[----:B------:R0:W5:Y:S03]  /*5970*/  @P1 LD.E.128 R152, desc[UR10][R20.64] ;  /* 0x0000000a14981980 */ /* 0x000166000c101d00 */
[----:B------:R-:W-:Y:S01]  /*5980*/  IMAD.MOV.U32 R117, RZ, RZ, R31 ;  /* 0x000000ffff757224 */ /* 0x000fe200078e001f */
[----:B------:R-:W4:Y:S04]  /*5990*/  @P1 LDG.E.128 R128, desc[UR10][R14.64] ;  /* 0x0000000a0e801981 */ /* 0x000f28000c1e1d00 */
[----:B------:R1:W-:Y:S01]  /*59a0*/  @P0 STL.64 [R1+0xa0], R120 ;  /* 0x0000a07801000387 */ /* 0x0003e20000100a00 */
[----:B------:R-:W0:Y:S03]  /*59b0*/  @P3 LDC.64 R8, c[0x0][0x438] ;  /* 0x00010e00ff083b82 */ /* 0x000e260000000a00 */
[----:B------:R1:W-:Y:S04]  /*59c0*/  @P0 STL.64 [R1+0xa8], R122 ;  /* 0x0000a87a01000387 */ /* 0x0003e80000100a00 */
[----:B------:R0:W4:Y:S04]  /*59d0*/  LDL R54, [R1+0x48] ;  /* 0x0000480001367983 */ /* 0x0001280000100800 */
[----:B------:R0:W4:Y:S01]  /*59e0*/  LDL R55, [R1+0x4c] ;  /* 0x00004c0001377983 */ /* 0x0001220000100800 */
[----:B-1----:R-:W-:-:S02]  /*59f0*/  IMAD.MOV.U32 R121, RZ, RZ, R47 ;  /* 0x000000ffff797224 */ /* 0x002fc400078e002f */
[----:B------:R-:W-:Y:S01]  /*5a00*/  IMAD.MOV.U32 R122, RZ, RZ, R46 ;  /* 0x000000ffff7a7224 */ /* 0x000fe200078e002e */
[----:B------:R-:W-:Y:S01]  /*5a10*/  MOV R123, R45 ;  /* 0x0000002d007b7202 */ /* 0x000fe20000000f00 */
[----:B------:R1:W4:Y:S04]  /*5a20*/  LDL R44, [R1+0x20] ;  /* 0x00002000012c7983 */ /* 0x0003280000100800 */
[----:B------:R1:W4:Y:S04]  /*5a30*/  LDL R45, [R1+0x24] ;  /* 0x00002400012d7983 */ /* 0x0003280000100800 */
[----:B------:R1:W4:Y:S04]  /*5a40*/  LDL R46, [R1+0x28] ;  /* 0x00002800012e7983 */ /* 0x0003280000100800 */
[----:B------:R1:W4:Y:S04]  /*5a50*/  LDL R47, [R1+0x2c] ;  /* 0x00002c00012f7983 */ /* 0x0003280000100800 */
[----:B------:R1:W4:Y:S04]  /*5a60*/  LDL R40, [R1+0x10] ;  /* 0x0000100001287983 */ /* 0x0003280000100800 */
[----:B------:R1:W4:Y:S04]  /*5a70*/  LDL R41, [R1+0x14] ;  /* 0x0000140001297983 */ /* 0x0003280000100800 */
[----:B------:R1:W4:Y:S04]  /*5a80*/  LDL R42, [R1+0x18] ;  /* 0x00001800012a7983 */ /* 0x0003280000100800 */
[----:B------:R1:W4:Y:S01]  /*5a90*/  LDL R43, [R1+0x1c] ;  /* 0x00001c00012b7983 */ /* 0x0003220000100800 */
[----:B------:R-:W-:-:S02]  /*5aa0*/  IMAD.MOV.U32 R120, RZ, RZ, R52 ;  /* 0x000000ffff787224 */ /* 0x000fc400078e0034 */
[----:B------:R-:W-:Y:S01]  /*5ab0*/  @P1 VIADD R0, R0, 0x80 ;  /* 0x0000008000001836 */ /* 0x000fe20000000000 */
[----:B------:R-:W-:Y:S01]  /*5ac0*/  ISETP.GE.U32.AND P0, PT, R24, 0x300, PT ;  /* 0x000003001800780c */ /* 0x000fe20003f06070 */
[----:B------:R-:W4:Y:S02]  /*5ad0*/  @P1 LDG.E.128 R124, desc[UR10][R26.64] ;  /* 0x0000000a1a7c1981 */ /* 0x000f24000c1e1d00 */
[C---:B------:R-:W-:Y:S02]  /*5ae0*/  @P2 IMAD.WIDE.U32 R2, R0.reuse, 0x20, R2 ;  /* 0x0000002000022825 */ /* 0x040fe400078e0002 */
[----:B------:R-:W4:Y:S02]  /*5af0*/  @P1 LDG.E.128 R120, desc[UR10][R26.64+0x10] ;  /* 0x0000100a1a781981 */ /* 0x000f24000c1e1d00 */
[C---:B------:R-:W-:Y:S02]  /*5b00*/  @P2 IMAD.WIDE.U32 R4, R0.reuse, 0x20, R4 ;  /* 0x0000002000042825 */ /* 0x040fe400078e0004 */
[----:B------:R1:W5:Y:S02]  /*5b10*/  @P1 LD.E.128 R156, desc[UR10][R20.64+0x10] ;  /* 0x0000100a149c1980 */ /* 0x000364000c101d00 */
[C---:B------:R-:W-:Y:S01]  /*5b20*/  @P2 IMAD.WIDE.U32 R28, R0.reuse, 0x20, R28 ;  /* 0x00000020001c2825 */ /* 0x040fe200078e001c */
[----:B------:R-:W-:Y:S01]  /*5b30*/  @P2 IADD3 R0, PT, PT, R0, 0x80, RZ ;  /* 0x0000008000002810 */ /* 0x000fe20007ffe0ff */
[----:B------:R0:W-:Y:S01]  /*5b40*/  @P1 STL.64 [R1+0x80], R32 ;  /* 0x0000802001001387 */ /* 0x0001e20000100a00 */
[----:B------:R-:W1:Y:S03]  /*5b50*/  @P0 LDC.64 R12, c[0x0][0x438] ;  /* 0x00010e00ff0c0b82 */ /* 0x000e660000000a00 */
[C---:B------:R-:W-:Y:S01]  /*5b60*/  @P3 IMAD.WIDE.U32 R6, R0.reuse, 0x20, R6 ;  /* 0x0000002000063825 */ /* 0x040fe200078e0006 */
[----:B------:R-:W4:Y:S04]  /*5b70*/  @P2 LDG.E.128 R48, desc[UR10][R28.64] ;  /* 0x0000000a1c302981 */ /* 0x000f28000c1e1d00 */
[----:B------:R-:W4:Y:S01]  /*5b80*/  @P3 LDG.E.128 R36, desc[UR10][R6.64+0x10] ;  /* 0x0000100a06243981 */ /* 0x000f22000c1e1d00 */
[----:B0-----:R-:W0:Y:S01]  /*5b90*/  LDC.64 R32, c[0x0][0x3d8] ;  /* 0x0000f600ff207b82 */ /* 0x001e220000000a00 */
[----:B------:R-:W-:-:S02]  /*5ba0*/  @P3 IMAD.WIDE.U32 R8, R0, 0x20, R8 ;  /* 0x0000002000083825 */ /* 0x000fc400078e0008 */
[----:B------:R0:W5:Y:S04]  /*5bb0*/  @P2 LD.E.128 R160, desc[UR10][R4.64] ;  /* 0x0000000a04a02980 */ /* 0x000168000c101d00 */
[----:B------:R0:W5:Y:S04]  /*5bc0*/  @P2 LD.E.128 R164, desc[UR10][R4.64+0x10] ;  /* 0x0000100a04a42980 */ /* 0x000168000c101d00 */
[----:B------:R0:W5:Y:S04]  /*5bd0*/  @P3 LD.E.128 R180, desc[UR10][R8.64] ;  /* 0x0000000a08b43980 */ /* 0x000168000c101d00 */
[----:B------:R0:W5:Y:S01]  /*5be0*/  @P3 LD.E.128 R184, desc[UR10][R8.64+0x10] ;  /* 0x0000100a08b83980 */ /* 0x000162000c101d00 */
[----:B--2---:R-:W-:Y:S01]  /*5bf0*/  MOV R119, R25 ;  /* 0x0000001900777202 */ /* 0x004fe20000000f00 */
[----:B---3--:R-:W-:-:S02]  /*5c00*/  IMAD.MOV.U32 R118, RZ, RZ, R30 ;  /* 0x000000ffff767224 */ /* 0x008fc400078e001e */
[----:B------:R-:W2:Y:S01]  /*5c10*/  LDC.64 R30, c[0x0][0x3d8] ;  /* 0x0000f600ff1e7b82 */ /* 0x000ea20000000a00 */
[----:B----4-:R-:W-:-:S03]  /*5c20*/  IMAD.MOV.U32 R53, RZ, RZ, R16 ;  /* 0x000000ffff357224 */ /* 0x010fc600078e0010 */
[----:B------:R-:W3:Y:S01]  /*5c30*/  @P2 LDG.E.128 R116, desc[UR10][R2.64] ;  /* 0x0000000a02742981 */ /* 0x000ee2000c1e1d00 */
[----:B------:R-:W-:-:S06]  /*5c40*/  IMAD.MOV.U32 R52, RZ, RZ, R19 ;  /* 0x000000ffff347224 */ /* 0x000fcc00078e0013 */
[----:B------:R-:W4:Y:S04]  /*5c50*/  @P2 LDG.E.128 R52, desc[UR10][R2.64+0x10] ;  /* 0x0000100a02342981 */ /* 0x000f28000c1e1d00 */
[----:B------:R-:W4:Y:S04]  /*5c60*/  @P2 LDG.E.128 R44, desc[UR10][R28.64+0x10] ;  /* 0x0000100a1c2c2981 */ /* 0x000f28000c1e1d00 */
[----:B------:R-:W4:Y:S01]  /*5c70*/  @P3 LDG.E.128 R40, desc[UR10][R6.64] ;  /* 0x0000000a06283981 */ /* 0x000f22000c1e1d00 */
[----:B--2---:R-:W-:-:S04]  /*5c80*/  @P3 IMAD.WIDE.U32 R30, R0, 0x20, R30 ;  /* 0x00000020001e3825 */ /* 0x004fc800078e001e */
[----:B------:R-:W-:Y:S01]  /*5c90*/  @P3 VIADD R0, R0, 0x80 ;  /* 0x0000008000003836 */ /* 0x000fe20000000000 */
[----:B------:R2:W5:Y:S03]  /*5ca0*/  @P3 LDG.E.128 R248, desc[UR10][R30.64] ;  /* 0x0000000a1ef83981 */ /* 0x000566000c1e1d00 */
[C---:B------:R-:W-:Y:S01]  /*5cb0*/  @P0 IMAD.WIDE.U32 R10, R0.reuse, 0x20, R10 ;  /* 0x00000020000a0825 */ /* 0x040fe200078e000a */
[----:B------:R2:W5:Y:S03]  /*5cc0*/  @P3 LDG.E.128 R244, desc[UR10][R30.64+0x10] ;  /* 0x0000100a1ef43981 */ /* 0x000566000c1e1d00 */
[C---:B-1----:R-:W-:Y:S01]  /*5cd0*/  @P0 IMAD.WIDE.U32 R12, R0.reuse, 0x20, R12 ;  /* 0x00000020000c0825 */ /* 0x042fe200078e000c */
[----:B------:R2:W5:Y:S03]  /*5ce0*/  @P0 LDG.E.128 R240, desc[UR10][R10.64] ;  /* 0x0000000a0af00981 */ /* 0x000566000c1e1d00 */
[----:B0-----:R-:W-:Y:S01]  /*5cf0*/  @P0 IMAD.WIDE.U32 R32, R0, 0x20, R32 ;  /* 0x0000002000200825 */ /* 0x001fe200078e0020 */
[----:B------:R2:W5:Y:S04]  /*5d00*/  @P0 LDG.E.128 R236, desc[UR10][R10.64+0x10] ;  /* 0x0000100a0aec0981 */ /* 0x000568000c1e1d00 */
[----:B------:R2:W5:Y:S04]  /*5d10*/  @P0 LD.E.128 R188, desc[UR10][R12.64] ;  /* 0x0000000a0cbc0980 */ /* 0x000568000c101d00 */
[----:B------:R2:W5:Y:S04]  /*5d20*/  @P0 LD.E.128 R192, desc[UR10][R12.64+0x10] ;  /* 0x0000100a0cc00980 */ /* 0x000568000c101d00 */
[----:B------:R2:W5:Y:S04]  /*5d30*/  @P0 LDG.E.128 R232, desc[UR10][R32.64] ;  /* 0x0000000a20e80981 */ /* 0x000568000c1e1d00 */
[----:B------:R2:W5:Y:S04]  /*5d40*/  @P0 LDG.E.128 R228, desc[UR10][R32.64+0x10] ;  /* 0x0000100a20e40981 */ /* 0x000568000c1e1d00 */
        /* <DEDUP_REMOVED lines=35> */
[----:B----4-:R2:W-:Y:S04]  /*5f80*/  @P2 STL.64 [R1+0x40], R52 ;  /* 0x0000403401002387 */ /* 0x0105e80000100a00 */
        /* <DEDUP_REMOVED lines=10> */
[----:B------:R-:W0:Y:S08]  /*6030*/  LDC.64 R6, c[0x0][0x3d8] ;  /* 0x0000f600ff067b82 */ /* 0x000e300000000a00 */
[----:B------:R-:W1:Y:S08]  /*6040*/  LDC.64 R2, c[0x0][0x3d0] ;  /* 0x0000f400ff027b82 */ /* 0x000e700000000a00 */
[----:B------:R-:W3:Y:S01]  /*6050*/  LDC.64 R4, c[0x0][0x438] ;  /* 0x00010e00ff047b82 */ /* 0x000ee20000000a00 */
[----:B0-----:R-:W-:-:S05]  /*6060*/  IMAD.WIDE.U32 R6, R0, 0x20, R6 ;  /* 0x0000002000067825 */ /* 0x001fca00078e0006 */
[----:B------:R4:W5:Y:S01]  /*6070*/  LDG.E.128 R216, desc[UR10][R6.64] ;  /* 0x0000000a06d87981 */ /* 0x000962000c1e1d00 */
[----:B-1----:R-:W-:-:S03]  /*6080*/  IMAD.WIDE.U32 R2, R0, 0x20, R2 ;  /* 0x0000002000027825 */ /* 0x002fc600078e0002 */
[----:B------:R4:W5:Y:S04]  /*6090*/  LDG.E.128 R212, desc[UR10][R6.64+0x10] ;  /* 0x0000100a06d47981 */ /* 0x000968000c1e1d00 */
[----:B------:R4:W5:Y:S01]  /*60a0*/  LDG.E.128 R224, desc[UR10][R2.64] ;  /* 0x0000000a02e07981 */ /* 0x000962000c1e1d00 */
[----:B---3--:R-:W-:-:S03]  /*60b0*/  IMAD.WIDE.U32 R4, R0, 0x20, R4 ;  /* 0x0000002000047825 */ /* 0x008fc600078e0004 */
        /* <DEDUP_REMOVED lines=30> */
[----:B----4-:R-:W-:-:S07]  /*62a0*/  CS2R R56, SRZ ;  /* 0x0000000000387805 */ /* 0x010fce000001ff00 */
.L_x_6329:
[----:B------:R-:W-:Y:S05]  /*62b0*/  BSYNC.RECONVERGENT B0 ;  /* 0x0000000000007941 */ /* 0x000fea0003800200 */
.L_x_6326:
[----:B------:R-:W3:Y:S08]  /*62c0*/  S2UR UR4, SR_CTAID.X ;  /* 0x00000000000479c3 */ /* 0x000ef00000002500 */
[----:B------:R-:W3:Y:S02]  /*62d0*/  LDC R0, c[0x0][0x384] ;  /* 0x0000e100ff007b82 */ /* 0x000ee40000000800 */
[----:B---3--:R-:W-:-:S13]  /*62e0*/  ISETP.LE.AND P0, PT, R0, UR4, PT ;  /* 0x0000000400007c0c */ /* 0x008fda000bf03270 */
[----:B------:R-:W-:Y:S05]  /*62f0*/  @P0 EXIT ;  /* 0x000000000000094d */ /* 0x000fea0003800000 */
[----:B------:R-:W3:Y:S01]  /*6300*/  LDC R0, c[0x0][0x360] ;  /* 0x0000d800ff007b82 */ /* 0x000ee20000000800 */
[C---:B0---4-:R-:W-:Y:S01]  /*6310*/  IMAD.HI.U32 R2, R23.reuse, -0x2daee0ad, RZ ;  /* 0xd2511f5317027827 */ /* 0x051fe200078e00ff */
[----:B------:R-:W-:Y:S01]  /*6320*/  UIADD3 UR6, UPT, UPT, UR8, -0x61c88647, URZ ;  /* 0x9e3779b908067890 */ /* 0x000fe2000fffe0ff */
[----:B------:R-:W-:Y:S01]  /*6330*/  LOP3.LUT R18, R18, 0x3, RZ, 0xc0, !PT ;  /* 0x0000000312127812 */ /* 0x000fe200078ec0ff */
[----:B------:R-:W-:Y:S01]  /*6340*/  UIADD3 UR7, UPT, UPT, UR9, -0x4498517b, URZ ;  /* 0xbb67ae8509077890 */ /* 0x000fe2000fffe0ff */
[----:B-1----:R-:W-:Y:S01]  /*6350*/  IMAD R6, R23, -0x2daee0ad, RZ ;  /* 0xd2511f5317067824 */ /* 0x002fe200078e02ff */
[----:B------:R-:W-:Y:S01]  /*6360*/  LOP3.LUT R2, R2, UR9, RZ, 0x3c, !PT ;  /* 0x0000000902027c12 */ /* 0x000fe2000f8e3cff */
[----:B------:R-:W-:Y:S01]  /*6370*/  UIADD3 UR12, UPT, UPT, UR9, -0x24c28bd8, URZ ;  /* 0xdb3d7428090c7890 */ /* 0x000fe2000fffe0ff */
[----:B------:R-:W-:Y:S01]  /*6380*/  IMAD.MOV.U32 R15, RZ, RZ, RZ ;  /* 0x000000ffff0f7224 */ /* 0x000fe200078e00ff */
[----:B------:R-:W-:Y:S02]  /*6390*/  UIADD3 UR13, UPT, UPT, UR8, -0x700cb87f, URZ ;  /* 0x8ff34781080d7890 */ /* 0x000fe4000fffe0ff */
[C---:B------:R-:W-:Y:S01]  /*63a0*/  IMAD.HI.U32 R3, R2.reuse, -0x326172a9, RZ ;  /* 0xcd9e8d5702037827 */ /* 0x040fe200078e00ff */
[----:B------:R-:W-:Y:S01]  /*63b0*/  UIADD3 UR21, UPT, UPT, UR9, -0x695add53, URZ ;  /* 0x96a522ad09157890 */ /* 0x000fe2000fffe0ff */
[----:B------:R-:W0:Y:S02]  /*63c0*/  LDCU.U8 UR18, c[0x0][0x410] ;  /* 0x00008200ff1277ac */ /* 0x000e240008000000 */
[----:B------:R-:W-:Y:S01]  /*63d0*/  IMAD R7, R2, -0x326172a9, RZ ;  /* 0xcd9e8d5702077824 */ /* 0x000fe200078e02ff */
[----:B------:R-:W1:Y:S01]  /*63e0*/  LDCU UR19, c[0x0][0x400] ;  /* 0x00008000ff1377ac */ /* 0x000e620008000800 */
[----:B------:R-:W4:Y:S01]  /*63f0*/  LDCU.64 UR14, c[0x0][0x3a0] ;  /* 0x00007400ff0e77ac */ /* 0x000f220008000a00 */
[----:B---3--:R-:W-:Y:S01]  /*6400*/  IMAD R21, R0, UR4, R179 ;  /* 0x0000000400157c24 */ /* 0x008fe2000f8e02b3 */
[----:B------:R-:W3:Y:S03]  /*6410*/  LDCU.64 UR16, c[0x0][0x380] ;  /* 0x00007000ff1077ac */ /* 0x000ee60008000a00 */
[----:B------:R-:W-:Y:S01]  /*6420*/  IMAD.HI.U32 R0, R21, -0x326172a9, RZ ;  /* 0xcd9e8d5715007827 */ /* 0x000fe200078e00ff */
[----:B------:R-:W-:-:S03]  /*6430*/  UPLOP3.LUT UP1, UPT, UPT, UPT, UPT, 0x40, 0x4 ;  /* 0x000000000004789c */ /* 0x000fc60003f2e870 */
[----:B------:R-:W-:Y:S01]  /*6440*/  IMAD R4, R21, -0x326172a9, RZ ;  /* 0xcd9e8d5715047824 */ /* 0x000fe200078e02ff */
[----:B------:R-:W-:-:S04]  /*6450*/  LOP3.LUT R0, R17, UR8, R0, 0x96, !PT ;  /* 0x0000000811007c12 */ /* 0x000fc8000f8e9600 */
[----:B------:R-:W-:Y:S01]  /*6460*/  LOP3.LUT R3, R4, UR6, R3, 0x96, !PT ;  /* 0x0000000604037c12 */ /* 0x000fe2000f8e9603 */
[----:B------:R-:W-:Y:S01]  /*6470*/  IMAD.HI.U32 R5, R0, -0x2daee0ad, RZ ;  /* 0xd2511f5300057827 */ /* 0x000fe200078e00ff */
[----:B------:R-:W-:-:S03]  /*6480*/  UIADD3 UR6, UPT, UPT, UR8, 0x3c6ef372, URZ ;  /* 0x3c6ef37208067890 */ /* 0x000fc6000fffe0ff */
[----:B------:R-:W-:Y:S01]  /*6490*/  IMAD R9, R0, -0x2daee0ad, RZ ;  /* 0xd2511f5300097824 */ /* 0x000fe200078e02ff */
[----:B------:R-:W-:Y:S01]  /*64a0*/  LOP3.LUT R5, R6, UR7, R5, 0x96, !PT ;  /* 0x0000000706057c12 */ /* 0x000fe2000f8e9605 */
[----:B------:R-:W-:Y:S01]  /*64b0*/  UIADD3 UR7, UPT, UPT, UR9, 0x76cf5d0a, URZ ;  /* 0x76cf5d0a09077890 */ /* 0x000fe2000fffe0ff */
[----:B------:R-:W-:-:S04]  /*64c0*/  IMAD.HI.U32 R2, R3, -0x2daee0ad, RZ ;  /* 0xd2511f5303027827 */ /* 0x000fc800078e00ff */
[----:B------:R-:W-:Y:S01]  /*64d0*/  IMAD.HI.U32 R0, R5, -0x326172a9, RZ ;  /* 0xcd9e8d5705007827 */ /* 0x000fe200078e00ff */
[----:B------:R-:W-:Y:S01]  /*64e0*/  LOP3.LUT R2, R9, UR7, R2, 0x96, !PT ;  /* 0x0000000709027c12 */ /* 0x000fe2000f8e9602 */
[----:B------:R-:W-:Y:S02]  /*64f0*/  UIADD3 UR7, UPT, UPT, UR9, 0x32370b8f, URZ ;  /* 0x32370b8f09077890 */ /* 0x000fe4000fffe0ff */
[----:B------:R-:W-:Y:S01]  /*6500*/  IMAD R6, R3, -0x2daee0ad, RZ ;  /* 0xd2511f5303067824 */ /* 0x000fe200078e02ff */
[----:B------:R-:W-:Y:S01]  /*6510*/  LOP3.LUT R0, R7, UR6, R0, 0x96, !PT ;  /* 0x0000000607007c12 */ /* 0x000fe2000f8e9600 */
[----:B------:R-:W-:Y:S01]  /*6520*/  UIADD3 UR6, UPT, UPT, UR8, -0x255992d5, URZ ;  /* 0xdaa66d2b08067890 */ /* 0x000fe2000fffe0ff */
[----:B------:R-:W-:Y:S02]  /*6530*/  IMAD R4, R5, -0x326172a9, RZ ;  /* 0xcd9e8d5705047824 */ /* 0x000fe400078e02ff */
        /* <DEDUP_REMOVED lines=11> */
[----:B------:R-:W-:Y:S02]  /*65f0*/  UIADD3 UR7, UPT, UPT, UR9, -0x56f99767, URZ ;  /* 0xa906689909077890 */ /* 0x000fe4000fffe0ff */
[----:B------:R-:W-:Y:S01]  /*6600*/  IMAD R6, R3, -0x2daee0ad, RZ ;  /* 0xd2511f5303067824 */ /* 0x000fe200078e02ff */
[----:B------:R-:W-:Y:S01]  /*6610*/  LOP3.LUT R0, R7, UR6, R0, 0x96, !PT ;  /* 0x0000000607007c12 */ /* 0x000fe2000f8e9600 */
[----:B------:R-:W-:Y:S01]  /*6620*/  UIADD3 UR6, UPT, UPT, UR8, 0x1715609d, URZ ;  /* 0x1715609d08067890 */ /* 0x000fe2000fffe0ff */
        /* <DEDUP_REMOVED lines=12> */
[----:B------:R-:W-:Y:S02]  /*66f0*/  UIADD3 UR7, UPT, UPT, UR9, 0x1fd5c5a3, URZ ;  /* 0x1fd5c5a309077890 */ /* 0x000fe4000fffe0ff */
[----:B------:R-:W-:Y:S01]  /*6700*/  IMAD R5, R5, -0x326172a9, RZ ;  /* 0xcd9e8d5705057824 */ /* 0x000fe200078e02ff */
[----:B------:R-:W-:Y:S01]  /*6710*/  LOP3.LUT R7, R7, UR6, R0, 0x96, !PT ;  /* 0x0000000607077c12 */ /* 0x000fe2000f8e9600 */
[----:B------:R-:W-:Y:S01]  /*6720*/  UIADD3 UR6, UPT, UPT, UR8, 0x5384540f, URZ ;  /* 0x5384540f08067890 */ /* 0x000fe2000fffe0ff */
[----:B------:R-:W-:-:S04]  /*6730*/  IMAD.HI.U32 R0, R2, -0x326172a9, RZ ;  /* 0xcd9e8d5702007827 */ /* 0x000fc800078e00ff */
[----:B------:R-:W-:Y:S01]  /*6740*/  IMAD R4, R3, -0x2daee0ad, RZ ;  /* 0xd2511f5303047824 */ /* 0x000fe200078e02ff */
[----:B------:R-:W-:Y:S01]  /*6750*/  LOP3.LUT R0, R5, UR6, R0, 0x96, !PT ;  /* 0x0000000605007c12 */ /* 0x000fe2000f8e9600 */
[----:B------:R-:W-:Y:S01]  /*6760*/  IMAD.HI.U32 R3, R7, -0x2daee0ad, RZ ;  /* 0xd2511f5307037827 */ /* 0x000fe200078e00ff */
[----:B------:R-:W-:-:S03]  /*6770*/  USHF.R.S32.HI UR6, URZ, 0x3, UR5 ;  /* 0x00000003ff067899 */ /* 0x000fc60008011405 */
[----:B------:R-:W-:Y:S01]  /*6780*/  IMAD R7, R7, -0x2daee0ad, RZ ;  /* 0xd2511f5307077824 */ /* 0x000fe200078e02ff */
[----:B------:R-:W-:Y:S01]  /*6790*/  LOP3.LUT R3, R4, UR7, R3, 0x96, !PT ;  /* 0x0000000704037c12 */ /* 0x000fe2000f8e9603 */
[----:B------:R-:W-:Y:S01]  /*67a0*/  IMAD.HI.U32 R16, R0, -0x2daee0ad, RZ ;  /* 0xd2511f5300107827 */ /* 0x000fe200078e00ff */
[----:B------:R-:W-:Y:S02]  /*67b0*/  ULOP3.LUT UR20, UR6, 0x7f, URZ, 0xc0, !UPT ;  /* 0x0000007f06147892 */ /* 0x000fe4000f8ec0ff */
[----:B------:R-:W-:Y:S01]  /*67c0*/  USHF.L.U32 UR6, UR6, 0x1, URZ ;  /* 0x0000000106067899 */ /* 0x000fe200080006ff */
[----:B------:R-:W-:Y:S01]  /*67d0*/  IMAD R5, R2, -0x326172a9, RZ ;  /* 0xcd9e8d5702057824 */ /* 0x000fe200078e02ff */
[----:B------:R-:W-:Y:S01]  /*67e0*/  LOP3.LUT R16, R7, UR12, R16, 0x96, !PT ;  /* 0x0000000c07107c12 */ /* 0x000fe2000f8e9610 */
[----:B------:R-:W-:Y:S01]  /*67f0*/  IMAD.HI.U32 R168, R3, -0x326172a9, RZ ;  /* 0xcd9e8d5703a87827 */ /* 0x000fe200078e00ff */
[----:B------:R-:W-:Y:S01]  /*6800*/  LOP3.LUT R2, R179, 0x60, RZ, 0xc0, !PT ;  /* 0x00000060b3027812 */ /* 0x000fe200078ec0ff */
[----:B------:R-:W-:-:S02]  /*6810*/  ULOP3.LUT UR6, UR6, 0xffffff00, URZ, 0xc0, !UPT ;  /* 0xffffff0006067892 */ /* 0x000fc4000f8ec0ff */
[----:B------:R-:W-:Y:S01]  /*6820*/  IMAD R3, R3, -0x326172a9, RZ ;  /* 0xcd9e8d5703037824 */ /* 0x000fe200078e02ff */
[----:B------:R-:W-:Y:S01]  /*6830*/  UIADD3 UR7, UPT, UPT, UR8, -0xe443238, URZ ;  /* 0xf1bbcdc808077890 */ /* 0x000fe2000fffe0ff */
[----:B------:R-:W-:-:S04]  /*6840*/  IMAD.HI.U32 R20, R16, -0x326172a9, RZ ;  /* 0xcd9e8d5710147827 */ /* 0x000fc800078e00ff */
[----:B------:R-:W-:Y:S01]  /*6850*/  IMAD.MOV R4, RZ, RZ, -R2 ;  /* 0x000000ffff047224 */ /* 0x000fe200078e0a02 */
[----:B------:R-:W-:Y:S01]  /*6860*/  SHF.L.U32 R2, R179, 0x5, RZ ;  /* 0x00000005b3027819 */ /* 0x000fe200000006ff */
[----:B------:R-:W-:Y:S01]  /*6870*/  IMAD R16, R16, -0x326172a9, RZ ;  /* 0xcd9e8d5710107824 */ /* 0x000fe200078e02ff */
[----:B------:R-:W-:Y:S01]  /*6880*/  LOP3.LUT R20, R3, UR13, R20, 0x96, !PT ;  /* 0x0000000d03147c12 */ /* 0x000fe2000f8e9614 */
[----:B------:R-:W0:Y:S01]  /*6890*/  LDCU.64 UR12, c[0x0][0x398] ;  /* 0x00007300ff0c77ac */ /* 0x000e220008000a00 */
[----:B------:R-:W-:Y:S02]  /*68a0*/  LOP3.LUT R3, R2, 0x3e0, RZ, 0xc0, !PT ;  /* 0x000003e002037812 */ /* 0x000fe400078ec0ff */
[----:B------:R-:W-:Y:S01]  /*68b0*/  VIADDMNMX R2, R4, UR20, RZ, !PT ;  /* 0x0000001404027c46 */ /* 0x000fe2000f8001ff */
[----:B------:R-:W-:Y:S01]  /*68c0*/  IMAD R4, R0, -0x2daee0ad, RZ ;  /* 0xd2511f5300047824 */ /* 0x000fe200078e02ff */
[----:B------:R-:W-:Y:S01]  /*68d0*/  LOP3.LUT R168, R5, UR7, R168, 0x96, !PT ;  /* 0x0000000705a87c12 */ /* 0x000fe2000f8e96a8 */
[----:B------:R-:W-:Y:S01]  /*68e0*/  IMAD.MOV R3, RZ, RZ, -R3 ;  /* 0x000000ffff037224 */ /* 0x000fe200078e0a03 */
[----:B------:R-:W-:Y:S01]  /*68f0*/  VIMNMX R2, PT, PT, R2, 0x20, PT ;  /* 0x0000002002027848 */ /* 0x000fe20003fe0100 */
[----:B------:R-:W0:Y:S02]  /*6900*/  LDCU UR7, c[0x0][0x388] ;  /* 0x00007100ff0777ac */ /* 0x000e240008000800 */
[----:B------:R-:W-:Y:S01]  /*6910*/  IMAD.HI.U32 R19, R168, -0x2daee0ad, RZ ;  /* 0xd2511f53a8137827 */ /* 0x000fe200078e00ff */
[----:B------:R-:W-:-:S02]  /*6920*/  LEA R2, R2, UR6, 0x3 ;  /* 0x0000000602027c11 */ /* 0x000fc4000f8e18ff */
[----:B------:R-:W-:Y:S01]  /*6930*/  VIADDMNMX R0, R3, UR20, RZ, !PT ;  /* 0x0000001403007c46 */ /* 0x000fe2000f8001ff */
[----:B------:R-:W-:Y:S01]  /*6940*/  IMAD R168, R168, -0x2daee0ad, RZ ;  /* 0xd2511f53a8a87824 */ /* 0x000fe200078e02ff */
[----:B------:R-:W-:Y:S02]  /*6950*/  I2FP.F32.U32 R2, R2 ;  /* 0x0000000200027245 */ /* 0x000fe40000201000 */
[----:B------:R-:W-:Y:S02]  /*6960*/  VIMNMX R0, PT, PT, R0, 0x20, PT ;  /* 0x0000002000007848 */ /* 0x000fe40003fe0100 */
[----:B------:R-:W-:Y:S02]  /*6970*/  LOP3.LUT R19, R4, UR21, R19, 0x96, !PT ;  /* 0x0000001504137c12 */ /* 0x000fe4000f8e9613 */
[----:B------:R-:W2:Y:S01]  /*6980*/  MUFU.RCP R2, R2 ;  /* 0x0000000200027308 */ /* 0x000ea20000001000 */
[----:B------:R-:W-:Y:S01]  /*6990*/  LEA R0, R0, UR6, 0x3 ;  /* 0x0000000600007c11 */ /* 0x000fe2000f8e18ff */
[----:B--2---:R2:W-:Y:S04]  /*69a0*/  STL [R1+0x124], R2 ;  /* 0x0001240201007387 */ /* 0x0045e80000100800 */
[----:B01-34-:R2:W-:Y:S02]  /*69b0*/  STL [R1+0x120], R0 ;  /* 0x0001200001007387 */ /* 0x01b5e40000100800 */
.L_x_7223:
[----:B------:R-:W-:Y:S01]  /*69c0*/  UIMAD UR5, UR4, UR7, URZ ;  /* 0x00000007040572a4 */ /* 0x000fe2000f8e02ff */
[----:B------:R-:W-:Y:S01]  /*69d0*/  LOP3.LUT P0, RZ, R22, 0x200, RZ, 0xc0, !PT ;  /* 0x0000020016ff7812 */ /* 0x000fe2000780c0ff */
[----:B------:R-:W-:Y:S02]  /*69e0*/  BSSY.RECONVERGENT B0, `(.L_x_6331) ;  /* 0x00009c6000007945 */ /* 0x000fe40003800200 */
[----:B------:R-:W-:-:S04]  /*69f0*/  USHF.R.S32.HI UR6, URZ, 0x1f, UR5 ;  /* 0x0000001fff067899 */ /* 0x000fc80008011405 */
[----:B------:R-:W-:-:S06]  /*6a00*/  ULEA.HI UR6, UR6, UR5, URZ, 0x3 ;  /* 0x0000000506067291 */ /* 0x000fcc000f8f18ff */
[----:B------:R-:W-:-:S05]  /*6a10*/  IMAD.U32 R14, RZ, RZ, UR6 ;  /* 0x00000006ff0e7e24 */ /* 0x000fca000f8e00ff */
[----:B------:R-:W-:-:S04]  /*6a20*/  LEA.HI.SX32 R14, R14, R179, 0x1d ;  /* 0x000000b30e0e7211 */ /* 0x000fc800078feaff */
[----:B------:R-:W-:Y:S01]  /*6a30*/  MOV R169, R14 ;  /* 0x0000000e00a97202 */ /* 0x000fe20000000f00 */
[----:B01-34-:R-:W-:Y:S06]  /*6a40*/  @!P0 BRA `(.L_x_6332) ;  /* 0x0000009800fc8947 */ /* 0x01bfec0003800000 */
        /* <DEDUP_REMOVED lines=32> */
.L_x_6336:
        /* <DEDUP_REMOVED lines=12> */
.L_x_6338:
[----:B------:R-:W-:Y:S05]  /*6d10*/  BSYNC.RECONVERGENT B2 ;  /* 0x0000000000027941 */ /* 0x000fea0003800200 */
.L_x_6337:
        /* <DEDUP_REMOVED lines=59> */
[----:B------:R-:W-:Y:S02]  /*70d0*/  HFMA2 R128, -RZ, RZ, 0, 0 ;  /* 0x00000000ff807431 */ /* 0x000fe400000001ff */
[----:B------:R-:W-:Y:S01]  /*70e0*/  IMAD.MOV.U32 R13, RZ, RZ, R168 ;  /* 0x000000ffff0d7224 */ /* 0x000fe200078e00a8 */
[----:B------:R-:W-:-:S07]  /*70f0*/  LOP3.LUT R20, R18, UR5, R129, 0x96, !PT ;  /* 0x0000000512147c12 */ /* 0x000fce000f8e9681 */
.L_x_6335:
[----:B------:R-:W-:Y:S05]  /*7100*/  BSYNC.RECONVERGENT B1 ;  /* 0x0000000000017941 */ /* 0x000fea0003800200 */
.L_x_6334:
        /* <DEDUP_REMOVED lines=9> */
[C---:B------:R-:W-:Y:S01]  /*71a0*/  PRMT R37, R116.reuse, 0x7632, R37 ;  /* 0x0000763274257816 */ /* 0x040fe20000000025 */
[----:B------:R-:W-:Y:S01]  /*71b0*/  IMAD.MOV.U32 R38, RZ, RZ, R16 ;  /* 0x000000ffff267224 */ /* 0x000fe200078e0010 */
[----:B0-----:R-:W-:Y:S01]  /*71c0*/  FSETP.GTU.FTZ.AND P2, PT, R13, R178, PT ;  /* 0x000000b20d00720b */ /* 0x001fe20003f5c000 */
[----:B------:R-:W-:-:S04]  /*71d0*/  IMAD.U32 R13, R116, 0x10000, RZ ;  /* 0x00010000740d7824 */ /* 0x000fc800078e00ff */
        /* <DEDUP_REMOVED lines=16> */
.L_x_6341:
        /* <DEDUP_REMOVED lines=12> */
.L_x_6343:
[----:B------:R-:W-:Y:S05]  /*73a0*/  BSYNC.RECONVERGENT B2 ;  /* 0x0000000000027941 */ /* 0x000fea0003800200 */
.L_x_6342:
        /* <DEDUP_REMOVED lines=62> */
.L_x_6340:
[----:B------:R-:W-:Y:S05]  /*7790*/  BSYNC.RECONVERGENT B1 ;  /* 0x0000000000017941 */ /* 0x000fea0003800200 */
.L_x_6339:
[----:B------:R-:W-:Y:S01]  /*77a0*/  I2FP.F32.U32 R38, R38 ;  /* 0x0000002600267245 */ /* 0x000fe20000201000 */
[----:B------:R-:W-:Y:S01]  /*77b0*/  IMAD.U32 R37, R37, 0x10000, RZ ;  /* 0x0001000025257824 */ /* 0x000fe200078e00ff */
[----:B------:R-:W-:Y:S01]  /*77c0*/  ISETP.NE.AND P3, PT, R18, 0x1, PT ;  /* 0x000000011200780c */ /* 0x000fe20003f65270 */
[----:B------:R-:W-:Y:S01]  /*77d0*/  BSSY.RECONVERGENT B1, `(.L_x_6344) ;  /* 0x0000062000017945 */ /* 0x000fe20003800200 */
[----:B------:R-:W-:Y:S01]  /*77e0*/  LOP3.LUT R22, R22, 0xfffffff7, RZ, 0xc0, !PT ;  /* 0xfffffff716167812 */ /* 0x000fe200078ec0ff */
[----:B------:R-:W-:Y:S01]  /*77f0*/  FFMA.FTZ R38, R38, R176, 1.1641532182693481445e-10 ;  /* 0x2f00000026267423 */ /* 0x000fe200000100b0 */
[----:B------:R-:W-:-:S04]  /*7800*/  IMAD.MOV.U32 R128, RZ, RZ, 0x2 ;  /* 0x00000002ff807424 */ /* 0x000fc800078e00ff */
[----:B------:R-:W-:Y:S01]  /*7810*/  FSETP.GTU.FTZ.AND P2, PT, R38, R178, PT ;  /* 0x000000b22600720b */ /* 0x000fe20003f5c000 */
[----:B------:R-:W-:Y:S01]  /*7820*/  FMUL.FTZ R38, R37, R177 ;  /* 0x000000b125267220 */ /* 0x000fe20000410000 */
[----:B------:R-:W-:-:S04]  /*7830*/  @P1 PRMT R37, R48, 0x7632, R37 ;  /* 0x0000763230251816 */ /* 0x000fc80000000025 */
[----:B------:R-:W-:Y:S01]  /*7840*/  FSEL R38, R38, RZ, !P2 ;  /* 0x000000ff26267208 */ /* 0x000fe20005000000 */
[----:B------:R-:W-:Y:S01]  /*7850*/  @P1 IMAD.U32 R37, R37, 0x10000, RZ ;  /* 0x0001000025251824 */ /* 0x000fe200078e00ff */
[----:B------:R-:W-:-:S03]  /*7860*/  PLOP3.LUT P2, PT, P2, PT, PT, 0x8, 0x80 ;  /* 0x000000000080781c */ /* 0x000fc6000174e170 */
[----:B------:R-:W-:Y:S01]  /*7870*/  @P1 FADD.FTZ R38, R37, R38 ;  /* 0x0000002625261221 */ /* 0x000fe20000010000 */
[----:B------:R-:W-:-:S04]  /*7880*/  MOV R37, R16 ;  /* 0x0000001000257202 */ /* 0x000fc80000000f00 */
        /* <DEDUP_REMOVED lines=11> */
.L_x_6346:
        /* <DEDUP_REMOVED lines=12> */
.L_x_6348:
[----:B------:R-:W-:Y:S05]  /*7a00*/  BSYNC.RECONVERGENT B2 ;  /* 0x0000000000027941 */ /* 0x000fea0003800200 */
.L_x_6347:
        /* <DEDUP_REMOVED lines=62> */
.L_x_6345:
[----:B------:R-:W-:Y:S05]  /*7df0*/  BSYNC.RECONVERGENT B1 ;  /* 0x0000000000017941 */ /* 0x000fea0003800200 */
.L_x_6344:
[----:B------:R-:W-:Y:S01]  /*7e00*/  I2FP.F32.U32 R18, R37 ;  /* 0x0000002500127245 */ /* 0x000fe20000201000 */
[----:B------:R-:W-:Y:S01]  /*7e10*/  BSSY.RECONVERGENT B1, `(.L_x_6349) ;  /* 0x0000064000017945 */ /* 0x000fe20003800200 */
[----:B------:R-:W-:Y:S01]  /*7e20*/  ISETP.NE.AND P2, PT, R128, 0x1, PT ;  /* 0x000000018000780c */ /* 0x000fe20003f45270 */
[----:B------:R-:W-:Y:S01]  /*7e30*/  IMAD.MOV.U32 R130, RZ, RZ, R16 ;  /* 0x000000ffff827224 */ /* 0x000fe200078e0010 */
[----:B------:R-:W-:Y:S01]  /*7e40*/  LOP3.LUT R22, R22, 0xfffffffb, RZ, 0xc0, !PT ;  /* 0xfffffffb16167812 */ /* 0x000fe200078ec0ff */
[----:B------:R-:W-:-:S05]  /*7e50*/  FFMA.FTZ R18, R18, R176, 1.1641532182693481445e-10 ;  /* 0x2f00000012127423 */ /* 0x000fca00000100b0 */
[----:B------:R-:W-:Y:S02]  /*7e60*/  FSETP.GTU.FTZ.AND P3, PT, R18, R178, PT ;  /* 0x000000b21200720b */ /* 0x000fe40003f7c000 */
[C---:B------:R-:W-:Y:S02]  /*7e70*/  SHF.L.U32 R18, R117.reuse, 0x10, RZ ;  /* 0x0000001075127819 */ /* 0x040fe400000006ff */
[----:B------:R-:W-:-:S03]  /*7e80*/  PRMT R117, R117, 0x7632, R117 ;  /* 0x0000763275757816 */ /* 0x000fc60000000075 */
[----:B------:R-:W-:-:S05]  /*7e90*/  FMUL.FTZ R18, R18, R177 ;  /* 0x000000b112127220 */ /* 0x000fca0000410000 */
[----:B------:R-:W-:Y:S01]  /*7ea0*/  FSEL R37, R18, RZ, !P3 ;  /* 0x000000ff12257208 */ /* 0x000fe20005800000 */
[----:B------:R-:W-:Y:S01]  /*7eb0*/  @P1 IMAD.U32 R18, R49, 0x10000, RZ ;  /* 0x0001000031121824 */ /* 0x000fe200078e00ff */
        /* <DEDUP_REMOVED lines=14> */
.L_x_6351:
        /* <DEDUP_REMOVED lines=12> */
.L_x_6353:
[----:B------:R-:W-:Y:S05]  /*8060*/  BSYNC.RECONVERGENT B2 ;  /* 0x0000000000027941 */ /* 0x000fea0003800200 */
.L_x_6352:
        /* <DEDUP_REMOVED lines=62> */
.L_x_6350:
[----:B------:R-:W-:Y:S05]  /*8450*/  BSYNC.RECONVERGENT B1 ;  /* 0x0000000000017941 */ /* 0x000fea0003800200 */
.L_x_6349:
        /* <DEDUP_REMOVED lines=26> */
.L_x_6356:
        /* <DEDUP_REMOVED lines=12> */
.L_x_6358:
[----:B------:R-:W-:Y:S05]  /*86c0*/  BSYNC.RECONVERGENT B2 ;  /* 0x0000000000027941 */ /* 0x000fea0003800200 */
.L_x_6357:
        /* <DEDUP_REMOVED lines=62> */
.L_x_6355:
[----:B------:R-:W-:Y:S05]  /*8ab0*/  BSYNC.RECONVERGENT B1 ;  /* 0x0000000000017941 */ /* 0x000fea0003800200 */
.L_x_6354:
        /* <DEDUP_REMOVED lines=24> */
.L_x_6361:
        /* <DEDUP_REMOVED lines=12> */
.L_x_6363:
[----:B------:R-:W-:Y:S05]  /*8d00*/  BSYNC.RECONVERGENT B2 ;  /* 0x0000000000027941 */ /* 0x000fea0003800200 */
.L_x_6362:
        /* <DEDUP_REMOVED lines=62> */
.L_x_6360:
[----:B------:R-:W-:Y:S05]  /*90f0*/  BSYNC.RECONVERGENT B1 ;  /* 0x0000000000017941 */ /* 0x000fea0003800200 */
.L_x_6359:
[----:B------:R-:W-:Y:S01]  /*9100*/  I2FP.F32.U32 R130, R171 ;  /* 0x000000ab00827245 */ /* 0x000fe20000201000 */
[----:B------:R-:W-:Y:S01]  /*9110*/  BSSY.RECONVERGENT B1, `(.L_x_6364) ;  /* 0x0000062000017945 */ /* 0x000fe20003800200 */
[----:B------:R-:W-:Y:S01]  /*9120*/  ISETP.NE.AND P4, PT, R18, 0x1, PT ;  /* 0x000000011200780c */ /* 0x000fe20003f85270 */
[----:B------:R-:W-:Y:S01]  /*9130*/  IMAD.MOV.U32 R172, RZ, RZ, 0x2 ;  /* 0x00000002ffac7424 */ /* 0x000fe200078e00ff */
[----:B------:R-:W-:Y:S01]  /*9140*/  @P1 PRMT R131, R50, 0x7632, R131 ;  /* 0x0000763232831816 */ /* 0x000fe20000000083 */
[----:B------:R-:W-:-:S04]  /*9150*/  FFMA.FTZ R130, R130, R176, 1.1641532182693481445e-10 ;  /* 0x2f00000082827423 */ /* 0x000fc800000100b0 */
[----:B------:R-:W-:Y:S01]  /*9160*/  @P1 IMAD.U32 R131, R131, 0x10000, RZ ;  /* 0x0001000083831824 */ /* 0x000fe200078e00ff */
[----:B------:R-:W-:Y:S01]  /*9170*/  FSETP.GTU.FTZ.AND P3, PT, R130, R178, PT ;  /* 0x000000b28200720b */ /* 0x000fe20003f7c000 */
[----:B------:R-:W-:-:S04]  /*9180*/  IMAD.U32 R130, R142, 0x10000, RZ ;  /* 0x000100008e827824 */ /* 0x000fc800078e00ff */
        /* <DEDUP_REMOVED lines=15> */
.L_x_6366:
        /* <DEDUP_REMOVED lines=12> */
.L_x_6368:
[----:B------:R-:W-:Y:S05]  /*9340*/  BSYNC.RECONVERGENT B2 ;  /* 0x0000000000027941 */ /* 0x000fea0003800200 */
.L_x_6367:
        /* <DEDUP_REMOVED lines=62> */
.L_x_6365:
[----:B------:R-:W-:Y:S05]  /*9730*/  BSYNC.RECONVERGENT B1 ;  /* 0x0000000000017941 */ /* 0x000fea0003800200 */
.L_x_6364:
        /* <DEDUP_REMOVED lines=24> */
.L_x_6371:
        /* <DEDUP_REMOVED lines=12> */
.L_x_6373:
[----:B------:R-:W-:Y:S05]  /*9980*/  BSYNC.RECONVERGENT B2 ;  /* 0x0000000000027941 */ /* 0x000fea0003800200 */
.L_x_6372:
        /* <DEDUP_REMOVED lines=62> */
.L_x_6370:
[----:B------:R-:W-:Y:S05]  /*9d70*/  BSYNC.RECONVERGENT B1 ;  /* 0x0000000000017941 */ /* 0x000fea0003800200 */
.L_x_6369:
        /* <DEDUP_REMOVED lines=10> */
[----:B------:R-:W-:Y:S02]  /*9e20*/  @P1 SHF.L.U32 R172, R172, 0x10, RZ ;  /* 0x00000010acac1819 */ /* 0x000fe400000006ff */
[----:B------:R-:W-:-:S03]  /*9e30*/  PLOP3.LUT P5, PT, P5, PT, PT, 0x8, 0x80 ;  /* 0x000000000080781c */ /* 0x000fc60002fae170 */
[----:B------:R-:W-:-:S05]  /*9e40*/  @P1 FADD.FTZ R142, R172, R142 ;  /* 0x0000008eac8e1221 */ /* 0x000fca0000010000 */
[----:B------:R-:W-:-:S04]  /*9e50*/  F2FP.BF16.F32.PACK_AB R172, RZ, R142 ;  /* 0x0000008effac723e */ /* 0x000fc800000010ff */
[----:B------:R-:W-:Y:S01]  /*9e60*/  PRMT R119, R119, 0x5410, R172 ;  /* 0x0000541077777816 */ /* 0x000fe200000000ac */
[----:B------:R-:W-:Y:S06]  /*9e70*/  BRA `(.L_x_6374) ;  /* 0x00000064003c7947 */ /* 0x000fec0003800000 */
.L_x_6333:
        /* <DEDUP_REMOVED lines=16> */
.L_x_6377:
        /* <DEDUP_REMOVED lines=12> */
.L_x_6379:
[----:B------:R-:W-:Y:S05]  /*a040*/  BSYNC.RECONVERGENT B2 ;  /* 0x0000000000027941 */ /* 0x000fea0003800200 */
.L_x_6378:
        /* <DEDUP_REMOVED lines=62> */
.L_x_6376:
[----:B------:R-:W-:Y:S05]  /*a430*/  BSYNC.RECONVERGENT B1 ;  /* 0x0000000000017941 */ /* 0x000fea0003800200 */
.L_x_6375:
        /* <DEDUP_REMOVED lines=9> */
[----:B------:R-:W-:Y:S02]  /*a4d0*/  MOV R9, R16 ;  /* 0x0000001000097202 */ /* 0x000fe40000000f00 */
[----:B0-----:R-:W-:-:S02]  /*a4e0*/  FSETP.GTU.FTZ.AND P2, PT, R5, R176, PT ;  /* 0x000000b00500720b */ /* 0x001fc40003f5c000 */
[----:B------:R-:W-:Y:S02]  /*a4f0*/  PRMT R5, R116, 0x7632, R5 ;  /* 0x0000763274057816 */ /* 0x000fe40000000005 */
[----:B------:R-:W-:Y:S01]  /*a500*/  PLOP3.LUT P4, PT, P2, PT, PT, 0x8, 0x80 ;  /* 0x000000000080781c */ /* 0x000fe2000178e170 */
[----:B-1----:R-:W-:-:S05]  /*a510*/  FMUL.FTZ R6, R6, R142 ;  /* 0x0000008e06067220 */ /* 0x002fca0000410000 */
[----:B------:R-:W-:Y:S01]  /*a520*/  FSEL R12, R6, RZ, !P2 ;  /* 0x000000ff060c7208 */ /* 0x000fe20005000000 */
[----:B------:R-:W-:-:S06]  /*a530*/  IMAD.MOV.U32 R6, RZ, RZ, 0x2 ;  /* 0x00000002ff067424 */ /* 0x000fcc00078e00ff */
        /* <DEDUP_REMOVED lines=10> */
.L_x_6382:
        /* <DEDUP_REMOVED lines=12> */
.L_x_6384:
[----:B------:R-:W-:Y:S05]  /*a6a0*/  BSYNC.RECONVERGENT B2 ;  /* 0x0000000000027941 */ /* 0x000fea0003800200 */
.L_x_6383:
        /* <DEDUP_REMOVED lines=62> */
.L_x_6381:
[----:B------:R-:W-:Y:S05]  /*aa90*/  BSYNC.RECONVERGENT B1 ;  /* 0x0000000000017941 */ /* 0x000fea0003800200 */
.L_x_6380:
[----:B------:R-:W-:Y:S01]  /*aaa0*/  I2FP.F32.U32 R7, R9 ;  /* 0x0000000900077245 */ /* 0x000fe20000201000 */
[----:B------:R-:W-:Y:S01]  /*aab0*/  @P1 IMAD.U32 R8, R48, 0x10000, RZ ;  /* 0x0001000030081824 */ /* 0x000fe200078e00ff */
[----:B------:R-:W-:Y:S01]  /*aac0*/  ISETP.NE.AND P3, PT, R6, 0x1, PT ;  /* 0x000000010600780c */ /* 0x000fe20003f65270 */
[----:B------:R-:W-:Y:S01]  /*aad0*/  BSSY.RECONVERGENT B1, `(.L_x_6385) ;  /* 0x0000062000017945 */ /* 0x000fe20003800200 */
[----:B------:R-:W-:Y:S01]  /*aae0*/  MOV R9, R16 ;  /* 0x0000001000097202 */ /* 0x000fe20000000f00 */
[----:B------:R-:W-:-:S05]  /*aaf0*/  FFMA.FTZ R7, R7, R177, 1.1641532182693481445e-10 ;  /* 0x2f00000007077423 */ /* 0x000fca00000100b1 */
[----:B------:R-:W-:Y:S02]  /*ab00*/  FSETP.GTU.FTZ.AND P2, PT, R7, R176, PT ;  /* 0x000000b00700720b */ /* 0x000fe40003f5c000 */
[----:B------:R-:W-:-:S05]  /*ab10*/  SHF.L.U32 R7, R52, 0x10, RZ ;  /* 0x0000001034077819 */ /* 0x000fca00000006ff */
[----:B------:R-:W-:-:S05]  /*ab20*/  FMUL.FTZ R7, R7, R142 ;  /* 0x0000008e07077220 */ /* 0x000fca0000410000 */
[----:B------:R-:W-:-:S05]  /*ab30*/  FSEL R7, R7, RZ, !P2 ;  /* 0x000000ff07077208 */ /* 0x000fca0005000000 */
[----:B------:R-:W-:-:S04]  /*ab40*/  FADD.FTZ R7, R12, R7 ;  /* 0x000000070c077221 */ /* 0x000fc80000010000 */
[--C-:B------:R-:W-:Y:S01]  /*ab50*/  @P1 FADD.FTZ R13, R8, R7.reuse ;  /* 0x00000007080d1221 */ /* 0x100fe20000010000 */
[----:B------:R-:W-:Y:S01]  /*ab60*/  @!P1 IMAD.MOV.U32 R13, RZ, RZ, R7 ;  /* 0x000000ffff0d9224 */ /* 0x000fe200078e0007 */
[----:B------:R-:W-:-:S04]  /*ab70*/  SEL R7, RZ, 0x1, P2 ;  /* 0x00000001ff077807 */ /* 0x000fc80001000000 */
[----:B------:R-:W-:Y:S01]  /*ab80*/  PRMT R12, R7, 0x7610, R12 ;  /* 0x00007610070c7816 */ /* 0x000fe2000000000c */
[----:B------:R-:W-:Y:S01]  /*ab90*/  IMAD.MOV.U32 R7, RZ, RZ, 0x2 ;  /* 0x00000002ff077424 */ /* 0x000fe200078e00ff */
        /* <DEDUP_REMOVED lines=10> */
.L_x_6387:
        /* <DEDUP_REMOVED lines=12> */
.L_x_6389:
[----:B------:R-:W-:Y:S05]  /*ad00*/  BSYNC.RECONVERGENT B2 ;  /* 0x0000000000027941 */ /* 0x000fea0003800200 */
.L_x_6388:
        /* <DEDUP_REMOVED lines=62> */
.L_x_6386:
[----:B------:R-:W-:Y:S05]  /*b0f0*/  BSYNC.RECONVERGENT B1 ;  /* 0x0000000000017941 */ /* 0x000fea0003800200 */
.L_x_6385:
[----:B------:R-:W-:Y:S01]  /*b100*/  I2FP.F32.U32 R6, R9 ;  /* 0x0000000900067245 */ /* 0x000fe20000201000 */
[----:B------:R-:W-:Y:S01]  /*b110*/  BSSY.RECONVERGENT B1, `(.L_x_6390) ;  /* 0x0000060000017945 */ /* 0x000fe20003800200 */
[----:B------:R-:W-:Y:S01]  /*b120*/  ISETP.NE.AND P3, PT, R7, 0x1, PT ;  /* 0x000000010700780c */ /* 0x000fe20003f65270 */
[----:B------:R-:W-:Y:S01]  /*b130*/  IMAD.MOV.U32 R9, RZ, RZ, R16 ;  /* 0x000000ffff097224 */ /* 0x000fe200078e0010 */
[----:B------:R-:W-:Y:S01]  /*b140*/  SHF.L.U32 R5, R5, 0x10, RZ ;  /* 0x0000001005057819 */ /* 0x000fe200000006ff */
[----:B------:R-:W-:Y:S01]  /*b150*/  FFMA.FTZ R6, R6, R177, 1.1641532182693481445e-10 ;  /* 0x2f00000006067423 */ /* 0x000fe200000100b1 */
[----:B------:R-:W-:-:S03]  /*b160*/  LOP3.LUT R22, R22, 0xfffffff7, RZ, 0xc0, !PT ;  /* 0xfffffff716167812 */ /* 0x000fc600078ec0ff */
[----:B------:R-:W-:Y:S01]  /*b170*/  FMUL.FTZ R5, R5, R142 ;  /* 0x0000008e05057220 */ /* 0x000fe20000410000 */
        /* <DEDUP_REMOVED lines=14> */
.L_x_6392:
        /* <DEDUP_REMOVED lines=12> */
.L_x_6394:
[----:B------:R-:W-:Y:S05]  /*b320*/  BSYNC.RECONVERGENT B2 ;  /* 0x0000000000027941 */ /* 0x000fea0003800200 */
.L_x_6393:
        /* <DEDUP_REMOVED lines=62> */
.L_x_6391:
[----:B------:R-:W-:Y:S05]  /*b710*/  BSYNC.RECONVERGENT B1 ;  /* 0x0000000000017941 */ /* 0x000fea0003800200 */
.L_x_6390:
[----:B------:R-:W-:Y:S01]  /*b720*/  I2FP.F32.U32 R7, R9 ;  /* 0x0000000900077245 */ /* 0x000fe20000201000 */
[----:B------:R-:W-:Y:S01]  /*b730*/  BSSY.RECONVERGENT B1, `(.L_x_6395) ;  /* 0x0000066000017945 */ /* 0x000fe20003800200 */
[----:B------:R-:W-:-:S03]  /*b740*/  ISETP.NE.AND P3, PT, R6, 0x1, PT ;  /* 0x000000010600780c */ /* 0x000fc60003f65270 */
[----:B------:R-:W-:-:S05]  /*b750*/  FFMA.FTZ R7, R7, R177, 1.1641532182693481445e-10 ;  /* 0x2f00000007077423 */ /* 0x000fca00000100b1 */
[----:B------:R-:W-:Y:S02]  /*b760*/  FSETP.GTU.FTZ.AND P2, PT, R7, R176, PT ;  /* 0x000000b00700720b */ /* 0x000fe40003f5c000 */
[----:B------:R-:W-:-:S05]  /*b770*/  PRMT R7, R52, 0x7632, R7 ;  /* 0x0000763234077816 */ /* 0x000fca0000000007 */
[----:B------:R-:W-:-:S04]  /*b780*/  IMAD.U32 R7, R7, 0x10000, RZ ;  /* 0x0001000007077824 */ /* 0x000fc800078e00ff */
[----:B------:R-:W-:-:S05]  /*b790*/  FMUL.FTZ R7, R7, R142 ;  /* 0x0000008e07077220 */ /* 0x000fca0000410000 */
[----:B------:R-:W-:-:S05]  /*b7a0*/  FSEL R7, R7, RZ, !P2 ;  /* 0x000000ff07077208 */ /* 0x000fca0005000000 */
[--C-:B------:R-:W-:Y:S01]  /*b7b0*/  FADD.FTZ R5, R5, R7.reuse ;  /* 0x0000000705057221 */ /* 0x100fe20000010000 */
[----:B------:R-:W-:-:S05]  /*b7c0*/  @P1 PRMT R7, R48, 0x7632, R7 ;  /* 0x0000763230071816 */ /* 0x000fca0000000007 */
[----:B------:R-:W-:-:S04]  /*b7d0*/  @P1 IMAD.U32 R7, R7, 0x10000, RZ ;  /* 0x0001000007071824 */ /* 0x000fc800078e00ff */
[----:B------:R-:W-:Y:S01]  /*b7e0*/  @P1 FADD.FTZ R38, R5, R7 ;  /* 0x0000000705261221 */ /* 0x000fe20000010000 */
[----:B------:R-:W-:Y:S01]  /*b7f0*/  @!P1 MOV R38, R5 ;  /* 0x0000000500269202 */ /* 0x000fe20000000f00 */
[----:B------:R-:W-:Y:S01]  /*b800*/  IMAD.MOV.U32 R7, RZ, RZ, 0x2 ;  /* 0x00000002ff077424 */ /* 0x000fe200078e00ff */
[----:B------:R-:W-:Y:S02]  /*b810*/  SEL R5, RZ, 0x1, P2 ;  /* 0x00000001ff057807 */ /* 0x000fe40001000000 */
[----:B------:R-:W-:Y:S02]  /*b820*/  F2FP.BF16.F32.PACK_AB R168, RZ, R38 ;  /* 0x00000026ffa8723e */ /* 0x000fe400000010ff */
[----:B------:R-:W-:Y:S01]  /*b830*/  PRMT R11, R5, 0x7610, R11 ;  /* 0x00007610050b7816 */ /* 0x000fe2000000000b */
[----:B------:R-:W-:Y:S01]  /*b840*/  IMAD.MOV.U32 R5, RZ, RZ, R16 ;  /* 0x000000ffff057224 */ /* 0x000fe200078e0010 */
        /* <DEDUP_REMOVED lines=9> */
.L_x_6397:
        /* <DEDUP_REMOVED lines=12> */
.L_x_6399:
[----:B------:R-:W-:Y:S05]  /*b9a0*/  BSYNC.RECONVERGENT B2 ;  /* 0x0000000000027941 */ /* 0x000fea0003800200 */
.L_x_6398:
        /* <DEDUP_REMOVED lines=62> */
.L_x_6396:
[----:B------:R-:W-:Y:S05]  /*bd90*/  BSYNC.RECONVERGENT B1 ;  /* 0x0000000000017941 */ /* 0x000fea0003800200 */
.L_x_6395:
[----:B------:R-:W-:Y:S01]  /*bda0*/  I2FP.F32.U32 R5, R5 ;  /* 0x0000000500057245 */ /* 0x000fe20000201000 */
[----:B------:R-:W-:Y:S01]  /*bdb0*/  BSSY.RECONVERGENT B1, `(.L_x_6400) ;  /* 0x0000061000017945 */ /* 0x000fe20003800200 */
[----:B------:R-:W-:Y:S01]  /*bdc0*/  ISETP.NE.AND P2, PT, R7, 0x1, PT ;  /* 0x000000010700780c */ /* 0x000fe20003f45270 */
[----:B------:R-:W-:Y:S01]  /*bdd0*/  IMAD.MOV.U32 R6, RZ, RZ, 0x2 ;  /* 0x00000002ff067424 */ /* 0x000fe200078e00ff */
[----:B------:R-:W-:Y:S01]  /*bde0*/  LOP3.LUT R22, R22, 0xfffffffb, RZ, 0xc0, !PT ;  /* 0xfffffffb16167812 */ /* 0x000fe200078ec0ff */
[----:B------:R-:W-:Y:S01]  /*bdf0*/  FFMA.FTZ R5, R5, R177, 1.1641532182693481445e-10 ;  /* 0x2f00000005057423 */ /* 0x000fe200000100b1 */
[----:B------:R-:W-:-:S04]  /*be00*/  MOV R9, R16 ;  /* 0x0000001000097202 */ /* 0x000fc80000000f00 */
        /* <DEDUP_REMOVED lines=16> */
.L_x_6402:
        /* <DEDUP_REMOVED lines=12> */
.L_x_6404:
[----:B------:R-:W-:Y:S05]  /*bfd0*/  BSYNC.RECONVERGENT B2 ;  /* 0x0000000000027941 */ /* 0x000fea0003800200 */
.L_x_6403:
        /* <DEDUP_REMOVED lines=62> */
.L_x_6401:
[----:B------:R-:W-:Y:S05]  /*c3c0*/  BSYNC.RECONVERGENT B1 ;  /* 0x0000000000017941 */ /* 0x000fea0003800200 */
.L_x_6400:
        /* <DEDUP_REMOVED lines=12> */
[----:B------:R-:W-:Y:S02]  /*c490*/  SEL R7, RZ, 0x1, P2 ;  /* 0x00000001ff077807 */ /* 0x000fe40001000000 */
[----:B------:R-:W-:Y:S02]  /*c4a0*/  ISETP.NE.AND P2, PT, R6, 0x1, PT ;  /* 0x000000010600780c */ /* 0x000fe40003f45270 */
[----:B------:R-:W-:Y:S01]  /*c4b0*/  PRMT R10, R7, 0x7610, R10 ;  /* 0x00007610070a7816 */ /* 0x000fe2000000000a */
[----:B------:R-:W-:Y:S01]  /*c4c0*/  IMAD.MOV.U32 R7, RZ, RZ, 0x2 ;  /* 0x00000002ff077424 */ /* 0x000fe200078e00ff */
[----:B------:R-:W-:-:S09]  /*c4d0*/  F2FP.BF16.F32.PACK_AB R117, RZ, R37 ;  /* 0x00000025ff75723e */ /* 0x000fd200000010ff */
        /* <DEDUP_REMOVED lines=9> */
.L_x_6407:
        /* <DEDUP_REMOVED lines=12> */
.L_x_6409:
[----:B------:R-:W-:Y:S05]  /*c630*/  BSYNC.RECONVERGENT B2 ;  /* 0x0000000000027941 */ /* 0x000fea0003800200 */
.L_x_6408:
        /* <DEDUP_REMOVED lines=62> */
.L_x_6406:
[----:B------:R-:W-:Y:S05]  /*ca20*/  BSYNC.RECONVERGENT B1 ;  /* 0x0000000000017941 */ /* 0x000fea0003800200 */
.L_x_6405:
        /* <DEDUP_REMOVED lines=22> */
.L_x_6412:
        /* <DEDUP_REMOVED lines=12> */
.L_x_6414:
[----:B------:R-:W-:Y:S05]  /*cc50*/  BSYNC.RECONVERGENT B2 ;  /* 0x0000000000027941 */ /* 0x000fea0003800200 */
.L_x_6413:
        /* <DEDUP_REMOVED lines=62> */
.L_x_6411:
[----:B------:R-:W-:Y:S05]  /*d040*/  BSYNC.RECONVERGENT B1 ;  /* 0x0000000000017941 */ /* 0x000fea0003800200 */
.L_x_6410:
[----:B------:R-:W-:Y:S01]  /*d050*/  I2FP.F32.U32 R7, R9 ;  /* 0x0000000900077245 */ /* 0x000fe20000201000 */
[----:B------:R-:W-:Y:S01]  /*d060*/  BSSY.RECONVERGENT B1, `(.L_x_6415) ;  /* 0x0000066000017945 */ /* 0x000fe20003800200 */
[----:B------:R-:W-:-:S03]  /*d070*/  IMAD.MOV.U32 R8, RZ, RZ, R16 ;  /* 0x000000ffff087224 */ /* 0x000fc600078e0010 */
        /* <DEDUP_REMOVED lines=13> */
[----:B------:R-:W-:Y:S02]  /*d150*/  ISETP.NE.AND P2, PT, R6, 0x1, PT ;  /* 0x000000010600780c */ /* 0x000fe40003f45270 */
[----:B------:R-:W-:Y:S02]  /*d160*/  F2FP.BF16.F32.PACK_AB R170, RZ, R129 ;  /* 0x00000081ffaa723e */ /* 0x000fe400000010ff */
[----:B------:R-:W-:-:S09]  /*d170*/  PRMT R9, R5, 0x7610, R9 ;  /* 0x0000761005097816 */ /* 0x000fd20000000009 */
        /* <DEDUP_REMOVED lines=9> */
.L_x_6417:
        /* <DEDUP_REMOVED lines=12> */
.L_x_6419:
[----:B------:R-:W-:Y:S05]  /*d2d0*/  BSYNC.RECONVERGENT B2 ;  /* 0x0000000000027941 */ /* 0x000fea0003800200 */
.L_x_6418:
        /* <DEDUP_REMOVED lines=62> */
.L_x_6416:
[----:B------:R-:W-:Y:S05]  /*d6c0*/  BSYNC.RECONVERGENT B1 ;  /* 0x0000000000017941 */ /* 0x000fea0003800200 */
.L_x_6415:
[----:B------:R-:W-:Y:S01]  /*d6d0*/  I2FP.F32.U32 R5, R8 ;  /* 0x0000000800057245 */ /* 0x000fe20000201000 */
[----:B------:R-:W-:Y:S01]  /*d6e0*/  IMAD.U32 R6, R118, 0x10000, RZ ;  /* 0x0001000076067824 */ /* 0x000fe200078e00ff */
[----:B------:R-:W-:Y:S01]  /*d6f0*/  ISETP.NE.AND P3, PT, R7, 0x1, PT ;  /* 0x000000010700780c */ /* 0x000fe20003f65270 */
[----:B------:R-:W-:Y:S02]  /*d700*/  BSSY.RECONVERGENT B1, `(.L_x_6420) ;  /* 0x000005d000017945 */ /* 0x000fe40003800200 */
[----:B------:R-:W-:Y:S01]  /*d710*/  FFMA.FTZ R5, R5, R177, 1.1641532182693481445e-10 ;  /* 0x2f00000005057423 */ /* 0x000fe200000100b1 */
[----:B------:R-:W-:-:S04]  /*d720*/  FMUL.FTZ R6, R6, R142 ;  /* 0x0000008e06067220 */ /* 0x000fc80000410000 */
[----:B------:R-:W-:Y:S02]  /*d730*/  FSETP.GTU.FTZ.AND P2, PT, R5, R176, PT ;  /* 0x000000b00500720b */ /* 0x000fe40003f5c000 */
[----:B------:R-:W-:Y:S02]  /*d740*/  PRMT R5, R118, 0x7632, R5 ;  /* 0x0000763276057816 */ /* 0x000fe40000000005 */
[----:B------:R-:W-:Y:S01]  /*d750*/  FSEL R8, R6, RZ, !P2 ;  /* 0x000000ff06087208 */ /* 0x000fe20005000000 */
[----:B------:R-:W-:Y:S01]  /*d760*/  IMAD.MOV.U32 R6, RZ, RZ, 0x2 ;  /* 0x00000002ff067424 */ /* 0x000fe200078e00ff */
[----:B------:R-:W-:Y:S02]  /*d770*/  PLOP3.LUT P2, PT, P2, PT, PT, 0x8, 0x80 ;  /* 0x000000000080781c */ /* 0x000fe4000174e170 */
[----:B------:R-:W-:Y:S01]  /*d780*/  MOV R118, R16 ;  /* 0x0000001000767202 */ /* 0x000fe20000000f00 */
        /* <DEDUP_REMOVED lines=9> */
.L_x_6422:
        /* <DEDUP_REMOVED lines=12> */
.L_x_6424:
[----:B------:R-:W-:Y:S05]  /*d8e0*/  BSYNC.RECONVERGENT B2 ;  /* 0x0000000000027941 */ /* 0x000fea0003800200 */
.L_x_6423:
        /* <DEDUP_REMOVED lines=62> */
.L_x_6421:
[----:B------:R-:W-:Y:S05]  /*dcd0*/  BSYNC.RECONVERGENT B1 ;  /* 0x0000000000017941 */ /* 0x000fea0003800200 */
.L_x_6420:
[----:B------:R-:W-:Y:S01]  /*dce0*/  I2FP.F32.U32 R7, R118 ;  /* 0x0000007600077245 */ /* 0x000fe20000201000 */
[----:B------:R-:W-:Y:S01]  /*dcf0*/  BSSY.RECONVERGENT B1, `(.L_x_6425) ;  /* 0x0000064000017945 */ /* 0x000fe20003800200 */
[----:B------:R-:W-:-:S03]  /*dd00*/  MOV R130, R16 ;  /* 0x0000001000827202 */ /* 0x000fc60000000f00 */
[----:B------:R-:W-:-:S05]  /*dd10*/  FFMA.FTZ R7, R7, R177, 1.1641532182693481445e-10 ;  /* 0x2f00000007077423 */ /* 0x000fca00000100b1 */
[----:B------:R-:W-:Y:S02]  /*dd20*/  FSETP.GTU.FTZ.AND P3, PT, R7, R176, PT ;  /* 0x000000b00700720b */ /* 0x000fe40003f7c000 */
[----:B------:R-:W-:-:S05]  /*dd30*/  SHF.L.U32 R7, R54, 0x10, RZ ;  /* 0x0000001036077819 */ /* 0x000fca00000006ff */
[----:B------:R-:W-:-:S05]  /*dd40*/  FMUL.FTZ R7, R7, R142 ;  /* 0x0000008e07077220 */ /* 0x000fca0000410000 */
[----:B------:R-:W-:-:S05]  /*dd50*/  FSEL R7, R7, RZ, !P3 ;  /* 0x000000ff07077208 */ /* 0x000fca0005800000 */
[----:B------:R-:W-:Y:S01]  /*dd60*/  FADD.FTZ R7, R8, R7 ;  /* 0x0000000708077221 */ /* 0x000fe20000010000 */
[----:B------:R-:W-:-:S04]  /*dd70*/  @P1 IMAD.U32 R8, R50, 0x10000, RZ ;  /* 0x0001000032081824 */ /* 0x000fc800078e00ff */
        /* <DEDUP_REMOVED lines=16> */
.L_x_6427:
        /* <DEDUP_REMOVED lines=12> */
.L_x_6429:
[----:B------:R-:W-:Y:S05]  /*df40*/  BSYNC.RECONVERGENT B2 ;  /* 0x0000000000027941 */ /* 0x000fea0003800200 */
.L_x_6428:
        /* <DEDUP_REMOVED lines=62> */
.L_x_6426:
[----:B------:R-:W-:Y:S05]  /*e330*/  BSYNC.RECONVERGENT B1 ;  /* 0x0000000000017941 */ /* 0x000fea0003800200 */
.L_x_6425:
        /* <DEDUP_REMOVED lines=20> */
.L_x_6432:
        /* <DEDUP_REMOVED lines=12> */
.L_x_6434:
[----:B------:R-:W-:Y:S05]  /*e540*/  BSYNC.RECONVERGENT B2 ;  /* 0x0000000000027941 */ /* 0x000fea0003800200 */
.L_x_6433:
        /* <DEDUP_REMOVED lines=62> */
.L_x_6431:
[----:B------:R-:W-:Y:S05]  /*e930*/  BSYNC.RECONVERGENT B1 ;  /* 0x0000000000017941 */ /* 0x000fea0003800200 */
.L_x_6430:
        /* <DEDUP_REMOVED lines=27> */
.L_x_6437:
        /* <DEDUP_REMOVED lines=12> */
.L_x_6439:
[----:B------:R-:W-:Y:S05]  /*ebb0*/  BSYNC.RECONVERGENT B2 ;  /* 0x0000000000027941 */ /* 0x000fea0003800200 */
.L_x_6438:
[----:B------:R-:W-:Y:S01]  /*ebc0*/  IMAD.WIDE.U32 R174, R23, -0x2daee0ad, RZ ;  /* 0xd2511f5317ae7825 */ /* 0x000fe200078e00ff */
[----:B------:R-:W-:-:S03]  /*ebd0*/  UIADD3 UR5, UPT, UPT, UR8, -0x61c88647, URZ ;  /* 0x9e3779b908057890 */ /* 0x000fc6000fffe0ff */
[----:B------:R-:W-:Y:S01]  /*ebe0*/  IMAD.WIDE.U32 R18, R21, -0x326172a9, RZ ;  /* 0xcd9e8d5715127825 */ /* 0x000fe200078e00ff */
[----:B------:R-:W-:-:S03]  /*ebf0*/  LOP3.LUT R5, R15, UR9, R175, 0x96, !PT ;  /* 0x000000090f057c12 */ /* 0x000fc6000f8e96af */
[----:B------:R-:W-:Y:S02]  /*ec00*/  IMAD.MOV.U32 R131, RZ, RZ, RZ ;  /* 0x000000ffff837224 */ /* 0x000fe400078e00ff */
[----:B------:R-:W-:Y:S01]  /*ec10*/  IMAD.WIDE.U32 R172, R5, -0x326172a9, RZ ;  /* 0xcd9e8d5705ac7825 */ /* 0x000fe200078e00ff */
[----:B------:R-:W-:-:S04]  /*ec20*/  LOP3.LUT R5, R17, UR8, R19, 0x96, !PT ;  /* 0x0000000811057c12 */ /* 0x000fc8000f8e9613 */
        /* <DEDUP_REMOVED lines=50> */
[----:B------:R-:W-:Y:S01]  /*ef50*/  IMAD.MOV.U32 R169, RZ, RZ, R172 ;  /* 0x000000ffffa97224 */ /* 0x000fe200078e00ac */
[----:B------:R-:W-:Y:S01]  /*ef60*/  UIADD3 UR5, UPT, UPT, UR8, -0x700cb87f, URZ ;  /* 0x8ff3478108057890 */ /* 0x000fe2000fffe0ff */
[----:B------:R-:W-:-:S05]  /*ef70*/  IMAD.WIDE.U32 R172, R6, -0x326172a9, RZ ;  /* 0xcd9e8d5706ac7825 */ /* 0x000fca00078e00ff */
[----:B------:R-:W-:Y:S02]  /*ef80*/  LOP3.LUT R20, R18, UR5, R173, 0x96, !PT ;  /* 0x0000000512147c12 */ /* 0x000fe4000f8e96ad */
[----:B------:R-:W-:-:S07]  /*ef90*/  MOV R16, R172 ;  /* 0x000000ac00107202 */ /* 0x000fce0000000f00 */
.L_x_6436:
[----:B------:R-:W-:Y:S05]  /*efa0*/  BSYNC.RECONVERGENT B1 ;  /* 0x0000000000017941 */ /* 0x000fea0003800200 */
.L_x_6435:
[----:B------:R-:W-:Y:S01]  /*efb0*/  I2FP.F32.U32 R5, R5 ;  /* 0x0000000500057245 */ /* 0x000fe20000201000 */
[----:B------:R-:W-:Y:S01]  /*efc0*/  IMAD.U32 R6, R119, 0x10000, RZ ;  /* 0x0001000077067824 */ /* 0x000fe200078e00ff */
[----:B------:R-:W-:Y:S01]  /*efd0*/  ISETP.NE.AND P5, PT, R131, 0x1, PT ;  /* 0x000000018300780c */ /* 0x000fe20003fa5270 */
[----:B------:R-:W-:Y:S01]  /*efe0*/  BSSY.RECONVERGENT B1, `(.L_x_6440) ;  /* 0x000005d000017945 */ /* 0x000fe20003800200 */
[----:B------:R-:W-:Y:S02]  /*eff0*/  IMAD.MOV.U32 R18, RZ, RZ, 0x2 ;  /* 0x00000002ff127424 */ /* 0x000fe400078e00ff */
[----:B------:R-:W-:Y:S01]  /*f000*/  FFMA.FTZ R5, R5, R177, 1.1641532182693481445e-10 ;  /* 0x2f00000005057423 */ /* 0x000fe200000100b1 */
[----:B------:R-:W-:-:S04]  /*f010*/  FMUL.FTZ R6, R6, R142 ;  /* 0x0000008e06067220 */ /* 0x000fc80000410000 */
[----:B------:R-:W-:Y:S02]  /*f020*/  FSETP.GTU.FTZ.AND P4, PT, R5, R176, PT ;  /* 0x000000b00500720b */ /* 0x000fe40003f9c000 */
[----:B------:R-:W-:Y:S02]  /*f030*/  PRMT R5, R119, 0x7632, R5 ;  /* 0x0000763277057816 */ /* 0x000fe40000000005 */
[----:B------:R-:W-:Y:S02]  /*f040*/  FSEL R6, R6, RZ, !P4 ;  /* 0x000000ff06067208 */ /* 0x000fe40006000000 */
        /* <DEDUP_REMOVED lines=11> */
.L_x_6442:
        /* <DEDUP_REMOVED lines=12> */
.L_x_6444:
[----:B------:R-:W-:Y:S05]  /*f1c0*/  BSYNC.RECONVERGENT B2 ;  /* 0x0000000000027941 */ /* 0x000fea0003800200 */
.L_x_6443:
        /* <DEDUP_REMOVED lines=62> */
.L_x_6441:
[----:B------:R-:W-:Y:S05]  /*f5b0*/  BSYNC.RECONVERGENT B1 ;  /* 0x0000000000017941 */ /* 0x000fea0003800200 */
.L_x_6440:
        /* <DEDUP_REMOVED lines=26> */
.L_x_6447:
        /* <DEDUP_REMOVED lines=12> */
.L_x_6449:
[----:B------:R-:W-:Y:S05]  /*f820*/  BSYNC.RECONVERGENT B2 ;  /* 0x0000000000027941 */ /* 0x000fea0003800200 */
.L_x_6448:
        /* <DEDUP_REMOVED lines=62> */
.L_x_6446:
[----:B------:R-:W-:Y:S05]  /*fc10*/  BSYNC.RECONVERGENT B1 ;  /* 0x0000000000017941 */ /* 0x000fea0003800200 */
.L_x_6445:
        /* <DEDUP_REMOVED lines=20> */
.L_x_6452:
        /* <DEDUP_REMOVED lines=15> */
.L_x_6454:
[----:B------:R-:W-:Y:S05]  /*fe50*/  BSYNC.RECONVERGENT B2 ;  /* 0x0000000000027941 */ /* 0x000fea0003800200 */
.L_x_6453:
        /* <DEDUP_REMOVED lines=62> */
.L_x_6451:
[----:B------:R-:W-:Y:S05]  /*10240*/  BSYNC.RECONVERGENT B1 ;  /* 0x0000000000017941 */ /* 0x000fea0003800200 */
.L_x_6450:
        /* <DEDUP_REMOVED lines=14> */
[----:B------:R-:W-:Y:S02]  /*10330*/  @!P1 MOV R142, R5 ;  /* 0x00000005008e9202 */ /* 0x000fe40000000f00 */
[----:B------:R-:W-:Y:S02]  /*10340*/  SEL R5, RZ, 0x1, P6 ;  /* 0x00000001ff057807 */ /* 0x000fe40003000000 */
[----:B------:R-:W-:-:S04]  /*10350*/  F2FP.BF16.F32.PACK_AB R172, RZ, R142 ;  /* 0x0000008effac723e */ /* 0x000fc800000010ff */
[----:B------:R-:W-:-:S07]  /*10360*/  PRMT R119, R119, 0x5410, R172 ;  /* 0x0000541077777816 */ /* 0x000fce00000000ac */
.L_x_6374:
        /* <DEDUP_REMOVED lines=25> */
[----:B------:R-:W-:Y:S02]  /*10500*/  LOP3.LUT R118, R10, 0xff, RZ, 0xc0, !PT ;  /* 0x000000ff0a767812 */ /* 0x000fe400078ec0ff */
[----:B------:R-:W-:Y:S02]  /*10510*/  LOP3.LUT R116, R116, 0xff0000, RZ, 0xc0, !PT ;  /* 0x00ff000074747812 */ /* 0x000fe400078ec0ff */
[----:B------:R-:W-:Y:S01]  /*10520*/  LOP3.LUT R170, R11, 0xff, RZ, 0xc0, !PT ;  /* 0x000000ff0baa7812 */ /* 0x000fe200078ec0ff */
[----:B------:R-:W-:Y:S01]  /*10530*/  IMAD.WIDE.U32 R118, R118, 0x10000, RZ ;  /* 0x0001000076767825 */ /* 0x000fe200078e00ff */
[----:B------:R-:W-:Y:S02]  /*10540*/  PRMT R117, R116, 0x4210, R117 ;  /* 0x0000421074757816 */ /* 0x000fe40000000075 */
[----:B------:R-:W-:Y:S01]  /*10550*/  PRMT R116, R7, 0x7104, RZ ;  /* 0x0000710407747816 */ /* 0x000fe200000000ff */
[----:B------:R-:W-:-:S03]  /*10560*/  IMAD.WIDE.U32 R170, R170, 0x100, RZ ;  /* 0x00000100aaaa7825 */ /* 0x000fc600078e00ff */
        /* <DEDUP_REMOVED lines=11> */
.L_x_6455:
[----:B------:R-:W-:Y:S02]  /*10620*/  IMAD.MOV.U32 R168, RZ, RZ, R169 ;  /* 0x000000ffffa87224 */ /* 0x000fe400078e00a9 */
[----:B------:R-:W-:-:S07]  /*10630*/  VIADD R169, R14, 0x80 ;  /* 0x000000800ea97836 */ /* 0x000fce0000000000 */
.L_x_6332:
[----:B------:R-:W-:Y:S05]  /*10640*/  BSYNC.RECONVERGENT B0 ;  /* 0x0000000000007941 */ /* 0x000fea0003800200 */
.L_x_6331:
        /* <DEDUP_REMOVED lines=35> */
.L_x_6461:
        /* <DEDUP_REMOVED lines=12> */
.L_x_6463:
[----:B------:R-:W-:Y:S05]  /*10940*/  BSYNC.RECONVERGENT B2 ;  /* 0x0000000000027941 */ /* 0x000fea0003800200 */
.L_x_6462:
        /* <DEDUP_REMOVED lines=53> */
[----:B------:R-:W-:-:S03]  /*10ca0*/  IMAD.MOV.U32 R7, RZ, RZ, RZ ;  /* 0x000000ffff077224 */ /* 0x000fc600078e00ff */
        /* <DEDUP_REMOVED lines=8> */
.L_x_6460:
[----:B------:R-:W-:Y:S05]  /*10d30*/  BSYNC.RECONVERGENT B1 ;  /* 0x0000000000017941 */ /* 0x000fea0003800200 */
.L_x_6459:
        /* <DEDUP_REMOVED lines=26> */
.L_x_6466:
        /* <DEDUP_REMOVED lines=12> */
.L_x_6468:
[----:B------:R-:W-:Y:S05]  /*10fa0*/  BSYNC.RECONVERGENT B2 ;  /* 0x0000000000027941 */ /* 0x000fea0003800200 */
.L_x_6467:
        /* <DEDUP_REMOVED lines=62> */
.L_x_6465:
[----:B------:R-:W-:Y:S05]  /*11390*/  BSYNC.RECONVERGENT B1 ;  /* 0x0000000000017941 */ /* 0x000fea0003800200 */
.L_x_6464:
[----:B------:R-:W-:Y:S01]  /*113a0*/  I2FP.F32.U32 R7, R9 ;  /* 0x0000000900077245 */ /* 0x000fe20000201000 */
[----:B------:R-:W-:Y:S01]  /*113b0*/  BSSY.RECONVERGENT B1, `(.L_x_6469) ;  /* 0x0000064000017945 */ /* 0x000fe20003800200 */
[----:B------:R-:W-:Y:S01]  /*113c0*/  ISETP.NE.AND P3, PT, R6, 0x1, PT ;  /* 0x000000010600780c */ /* 0x000fe20003f65270 */
[----:B------:R-:W-:Y:S02]  /*113d0*/  IMAD.MOV.U32 R9, RZ, RZ, R16 ;  /* 0x000000ffff097224 */ /* 0x000fe400078e0010 */
[----:B------:R-:W-:-:S05]  /*113e0*/  FFMA.FTZ R7, R7, R178, 1.1641532182693481445e-10 ;  /* 0x2f00000007077423 */ /* 0x000fca00000100b2 */
[----:B------:R-:W-:Y:S01]  /*113f0*/  FSETP.GTU.FTZ.AND P2, PT, R7, R177, PT ;  /* 0x000000b10700720b */ /* 0x000fe20003f5c000 */
[----:B------:R-:W-:-:S04]  /*11400*/  IMAD.U32 R7, R52, 0x10000, RZ ;  /* 0x0001000034077824 */ /* 0x000fc800078e00ff */
[----:B------:R-:W-:-:S05]  /*11410*/  FMUL.FTZ R7, R7, R176 ;  /* 0x000000b007077220 */ /* 0x000fca0000410000 */
[----:B------:R-:W-:-:S05]  /*11420*/  FSEL R7, R7, RZ, !P2 ;  /* 0x000000ff07077208 */ /* 0x000fca0005000000 */
[----:B------:R-:W-:Y:S01]  /*11430*/  FADD.FTZ R7, R4, R7 ;  /* 0x0000000704077221 */ /* 0x000fe20000010000 */
[----:B------:R-:W-:-:S05]  /*11440*/  @P1 SHF.L.U32 R4, R48, 0x10, RZ ;  /* 0x0000001030041819 */ /* 0x000fca00000006ff */
        /* <DEDUP_REMOVED lines=15> */
.L_x_6471:
        /* <DEDUP_REMOVED lines=12> */
.L_x_6473:
[----:B------:R-:W-:Y:S05]  /*11600*/  BSYNC.RECONVERGENT B2 ;  /* 0x0000000000027941 */ /* 0x000fea0003800200 */
.L_x_6472:
        /* <DEDUP_REMOVED lines=62> */
.L_x_6470:
[----:B------:R-:W-:Y:S05]  /*119f0*/  BSYNC.RECONVERGENT B1 ;  /* 0x0000000000017941 */ /* 0x000fea0003800200 */
.L_x_6469:
        /* <DEDUP_REMOVED lines=9> */
[----:B------:R-:W-:-:S03]  /*11a90*/  HFMA2 R6, -RZ, RZ, 0, 1.1920928955078125e-07 ;  /* 0x00000002ff067431 */ /* 0x000fc600000001ff */
        /* <DEDUP_REMOVED lines=12> */
.L_x_6476:
        /* <DEDUP_REMOVED lines=12> */
.L_x_6478:
[----:B------:R-:W-:Y:S05]  /*11c20*/  BSYNC.RECONVERGENT B2 ;  /* 0x0000000000027941 */ /* 0x000fea0003800200 */
.L_x_6477:
        /* <DEDUP_REMOVED lines=62> */
.L_x_6475:
[----:B------:R-:W-:Y:S05]  /*12010*/  BSYNC.RECONVERGENT B1 ;  /* 0x0000000000017941 */ /* 0x000fea0003800200 */
.L_x_6474:
        /* <DEDUP_REMOVED lines=13> */
[----:B------:R-:W-:Y:S01]  /*120f0*/  @!P1 IMAD.MOV.U32 R36, RZ, RZ, R5 ;  /* 0x000000ffff249224 */ /* 0x000fe200078e0005 */
[----:B------:R-:W-:Y:S02]  /*12100*/  SEL R5, RZ, 0x1, P2 ;  /* 0x00000001ff057807 */ /* 0x000fe40001000000 */
[----:B------:R-:W-:Y:S02]  /*12110*/  ISETP.NE.AND P2, PT, R6, 0x1, PT ;  /* 0x000000010600780c */ /* 0x000fe40003f45270 */
[----:B------:R-:W-:Y:S02]  /*12120*/  F2FP.BF16.F32.PACK_AB R168, RZ, R36 ;  /* 0x00000024ffa8723e */ /* 0x000fe400000010ff */
[----:B------:R-:W-:Y:S02]  /*12130*/  PRMT R11, R5, 0x7610, R11 ;  /* 0x00007610050b7816 */ /* 0x000fe4000000000b */
[----:B------:R-:W-:-:S07]  /*12140*/  MOV R7, 0x2 ;  /* 0x0000000200077802 */ /* 0x000fce0000000f00 */
        /* <DEDUP_REMOVED lines=9> */
.L_x_6481:
        /* <DEDUP_REMOVED lines=12> */
.L_x_6483:
[----:B------:R-:W-:Y:S05]  /*122a0*/  BSYNC.RECONVERGENT B2 ;  /* 0x0000000000027941 */ /* 0x000fea0003800200 */
.L_x_6482:
        /* <DEDUP_REMOVED lines=62> */
.L_x_6480:
[----:B------:R-:W-:Y:S05]  /*12690*/  BSYNC.RECONVERGENT B1 ;  /* 0x0000000000017941 */ /* 0x000fea0003800200 */
.L_x_6479:
        /* <DEDUP_REMOVED lines=23> */
.L_x_6486:
        /* <DEDUP_REMOVED lines=12> */
.L_x_6488:
[----:B------:R-:W-:Y:S05]  /*128d0*/  BSYNC.RECONVERGENT B2 ;  /* 0x0000000000027941 */ /* 0x000fea0003800200 */
.L_x_6487:
        /* <DEDUP_REMOVED lines=62> */
.L_x_6485:
[----:B------:R-:W-:Y:S05]  /*12cc0*/  BSYNC.RECONVERGENT B1 ;  /* 0x0000000000017941 */ /* 0x000fea0003800200 */
.L_x_6484:
[----:B------:R-:W-:Y:S01]  /*12cd0*/  I2FP.F32.U32 R7, R9 ;  /* 0x0000000900077245 */ /* 0x000fe20000201000 */
[----:B------:R-:W-:Y:S01]  /*12ce0*/  BSSY.RECONVERGENT B1, `(.L_x_6489) ;  /* 0x0000064000017945 */ /* 0x000fe20003800200 */
[----:B------:R-:W-:-:S03]  /*12cf0*/  IMAD.MOV.U32 R9, RZ, RZ, R16 ;  /* 0x000000ffff097224 */ /* 0x000fc600078e0010 */
        /* <DEDUP_REMOVED lines=8> */
[----:B------:R-:W-:Y:S01]  /*12d80*/  SEL R7, RZ, 0x1, P2 ;  /* 0x00000001ff077807 */ /* 0x000fe20001000000 */
[----:B------:R-:W-:Y:S01]  /*12d90*/  @!P1 IMAD.MOV.U32 R35, RZ, RZ, R5 ;  /* 0x000000ffff239224 */ /* 0x000fe200078e0005 */
        /* <DEDUP_REMOVED lines=13> */
.L_x_6491:
        /* <DEDUP_REMOVED lines=12> */
.L_x_6493:
[----:B------:R-:W-:Y:S05]  /*12f30*/  BSYNC.RECONVERGENT B2 ;  /* 0x0000000000027941 */ /* 0x000fea0003800200 */
.L_x_6492:
        /* <DEDUP_REMOVED lines=62> */
.L_x_6490:
[----:B------:R-:W-:Y:S05]  /*13320*/  BSYNC.RECONVERGENT B1 ;  /* 0x0000000000017941 */ /* 0x000fea0003800200 */
.L_x_6489:
[----:B------:R-:W-:Y:S01]  /*13330*/  I2FP.F32.U32 R6, R9 ;  /* 0x0000000900067245 */ /* 0x000fe20000201000 */
[----:B------:R-:W-:Y:S01]  /*13340*/  BSSY.RECONVERGENT B1, `(.L_x_6494) ;  /* 0x0000060000017945 */ /* 0x000fe20003800200 */
[----:B------:R-:W-:Y:S01]  /*13350*/  LOP3.LUT R22, R22, 0xfffffffd, RZ, 0xc0, !PT ;  /* 0xfffffffd16167812 */ /* 0x000fe200078ec0ff */
[----:B------:R-:W-:Y:S02]  /*13360*/  IMAD.MOV.U32 R9, RZ, RZ, R16 ;  /* 0x000000ffff097224 */ /* 0x000fe400078e0010 */
[----:B------:R-:W-:-:S05]  /*13370*/  FFMA.FTZ R6, R6, R178, 1.1641532182693481445e-10 ;  /* 0x2f00000006067423 */ /* 0x000fca00000100b2 */
[----:B------:R-:W-:Y:S01]  /*13380*/  FSETP.GTU.FTZ.AND P2, PT, R6, R177, PT ;  /* 0x000000b10600720b */ /* 0x000fe20003f5c000 */
[----:B------:R-:W-:-:S04]  /*13390*/  IMAD.U32 R6, R117, 0x10000, RZ ;  /* 0x0001000075067824 */ /* 0x000fc800078e00ff */
[----:B------:R-:W-:-:S05]  /*133a0*/  FMUL.FTZ R6, R6, R176 ;  /* 0x000000b006067220 */ /* 0x000fca0000410000 */
[----:B------:R-:W-:Y:S01]  /*133b0*/  FSEL R117, R6, RZ, !P2 ;  /* 0x000000ff06757208 */ /* 0x000fe20005000000 */
[----:B------:R-:W-:Y:S01]  /*133c0*/  HFMA2 R6, -RZ, RZ, 0, 1.1920928955078125e-07 ;  /* 0x00000002ff067431 */ /* 0x000fe200000001ff */
        /* <DEDUP_REMOVED lines=12> */
.L_x_6496:
        /* <DEDUP_REMOVED lines=12> */
.L_x_6498:
[----:B------:R-:W-:Y:S05]  /*13550*/  BSYNC.RECONVERGENT B2 ;  /* 0x0000000000027941 */ /* 0x000fea0003800200 */
.L_x_6497:
        /* <DEDUP_REMOVED lines=62> */
.L_x_6495:
[----:B------:R-:W-:Y:S05]  /*13940*/  BSYNC.RECONVERGENT B1 ;  /* 0x0000000000017941 */ /* 0x000fea0003800200 */
.L_x_6494:
[----:B------:R-:W-:Y:S01]  /*13950*/  I2FP.F32.U32 R7, R9 ;  /* 0x0000000900077245 */ /* 0x000fe20000201000 */
[----:B------:R-:W-:Y:S01]  /*13960*/  BSSY.RECONVERGENT B1, `(.L_x_6499) ;  /* 0x0000066000017945 */ /* 0x000fe20003800200 */
[----:B------:R-:W-:-:S03]  /*13970*/  @P1 PRMT R8, R49, 0x7632, R8 ;  /* 0x0000763231081816 */ /* 0x000fc60000000008 */
        /* <DEDUP_REMOVED lines=9> */
[----:B------:R-:W-:Y:S01]  /*13a10*/  @!P1 IMAD.MOV.U32 R127, RZ, RZ, R7 ;  /* 0x000000ffff7f9224 */ /* 0x000fe200078e0007 */
[----:B------:R-:W-:Y:S01]  /*13a20*/  SEL R7, RZ, 0x1, P2 ;  /* 0x00000001ff077807 */ /* 0x000fe20001000000 */
[----:B------:R-:W-:Y:S01]  /*13a30*/  IMAD.MOV.U32 R8, RZ, RZ, R16 ;  /* 0x000000ffff087224 */ /* 0x000fe200078e0010 */
[----:B------:R-:W-:Y:S02]  /*13a40*/  ISETP.NE.AND P2, PT, R6, 0x1, PT ;  /* 0x000000010600780c */ /* 0x000fe40003f45270 */
[----:B------:R-:W-:Y:S02]  /*13a50*/  PRMT R9, R7, 0x7610, R9 ;  /* 0x0000761007097816 */ /* 0x000fe40000000009 */
[----:B------:R-:W-:Y:S02]  /*13a60*/  F2FP.BF16.F32.PACK_AB R117, RZ, R127 ;  /* 0x0000007fff75723e */ /* 0x000fe400000010ff */
        /* <DEDUP_REMOVED lines=10> */
.L_x_6501:
        /* <DEDUP_REMOVED lines=12> */
.L_x_6503:
[----:B------:R-:W-:Y:S05]  /*13bd0*/  BSYNC.RECONVERGENT B2 ;  /* 0x0000000000027941 */ /* 0x000fea0003800200 */
.L_x_6502:
        /* <DEDUP_REMOVED lines=62> */
.L_x_6500:
[----:B------:R-:W-:Y:S05]  /*13fc0*/  BSYNC.RECONVERGENT B1 ;  /* 0x0000000000017941 */ /* 0x000fea0003800200 */
.L_x_6499:
[----:B------:R-:W-:Y:S01]  /*13fd0*/  I2FP.F32.U32 R6, R8 ;  /* 0x0000000800067245 */ /* 0x000fe20000201000 */
[----:B------:R-:W-:Y:S01]  /*13fe0*/  BSSY.RECONVERGENT B1, `(.L_x_6504) ;  /* 0x000005f000017945 */ /* 0x000fe20003800200 */
[----:B------:R-:W-:Y:S02]  /*13ff0*/  ISETP.NE.AND P3, PT, R7, 0x1, PT ;  /* 0x000000010700780c */ /* 0x000fe40003f65270 */
[----:B------:R-:W-:Y:S01]  /*14000*/  PRMT R143, R118, 0x7632, R143 ;  /* 0x00007632768f7816 */ /* 0x000fe2000000008f */
[----:B------:R-:W-:-:S05]  /*14010*/  FFMA.FTZ R6, R6, R178, 1.1641532182693481445e-10 ;  /* 0x2f00000006067423 */ /* 0x000fca00000100b2 */
[----:B------:R-:W-:Y:S01]  /*14020*/  FSETP.GTU.FTZ.AND P2, PT, R6, R177, PT ;  /* 0x000000b10600720b */ /* 0x000fe20003f5c000 */
[----:B------:R-:W-:Y:S02]  /*14030*/  IMAD.U32 R6, R118, 0x10000, RZ ;  /* 0x0001000076067824 */ /* 0x000fe400078e00ff */
[----:B------:R-:W-:Y:S02]  /*14040*/  IMAD.MOV.U32 R118, RZ, RZ, R16 ;  /* 0x000000ffff767224 */ /* 0x000fe400078e0010 */
[----:B------:R-:W-:-:S05]  /*14050*/  FMUL.FTZ R6, R6, R176 ;  /* 0x000000b006067220 */ /* 0x000fca0000410000 */
[----:B------:R-:W-:Y:S01]  /*14060*/  FSEL R8, R6, RZ, !P2 ;  /* 0x000000ff06087208 */ /* 0x000fe20005000000 */
[----:B------:R-:W-:Y:S01]  /*14070*/  IMAD.MOV.U32 R6, RZ, RZ, 0x2 ;  /* 0x00000002ff067424 */ /* 0x000fe200078e00ff */
        /* <DEDUP_REMOVED lines=10> */
.L_x_6506:
        /* <DEDUP_REMOVED lines=12> */
.L_x_6508:
[----:B------:R-:W-:Y:S05]  /*141e0*/  BSYNC.RECONVERGENT B2 ;  /* 0x0000000000027941 */ /* 0x000fea0003800200 */
.L_x_6507:
        /* <DEDUP_REMOVED lines=62> */
.L_x_6505:
[----:B------:R-:W-:Y:S05]  /*145d0*/  BSYNC.RECONVERGENT B1 ;  /* 0x0000000000017941 */ /* 0x000fea0003800200 */
.L_x_6504:
        /* <DEDUP_REMOVED lines=26> */
.L_x_6511:
        /* <DEDUP_REMOVED lines=12> */
.L_x_6513:
[----:B------:R-:W-:Y:S05]  /*14840*/  BSYNC.RECONVERGENT B2 ;  /* 0x0000000000027941 */ /* 0x000fea0003800200 */
.L_x_6512:
        /* <DEDUP_REMOVED lines=62> */
.L_x_6510:
[----:B------:R-:W-:Y:S05]  /*14c30*/  BSYNC.RECONVERGENT B1 ;  /* 0x0000000000017941 */ /* 0x000fea0003800200 */
.L_x_6509:
        /* <DEDUP_REMOVED lines=8> */
[----:B------:R-:W-:Y:S01]  /*14cc0*/  FSEL R143, R6, RZ, !P3 ;  /* 0x000000ff068f7208 */ /* 0x000fe20005800000 */
[----:B------:R-:W-:Y:S01]  /*14cd0*/  HFMA2 R6, -RZ, RZ, 0, 1.1920928955078125e-07 ;  /* 0x00000002ff067431 */ /* 0x000fe200000001ff */
        /* <DEDUP_REMOVED lines=10> */
.L_x_6516:
        /* <DEDUP_REMOVED lines=12> */
.L_x_6518:
[----:B------:R-:W-:Y:S05]  /*14e40*/  BSYNC.RECONVERGENT B2 ;  /* 0x0000000000027941 */ /* 0x000fea0003800200 */
.L_x_6517:
        /* <DEDUP_REMOVED lines=62> */
.L_x_6515:
[----:B------:R-:W-:Y:S05]  /*15230*/  BSYNC.RECONVERGENT B1 ;  /* 0x0000000000017941 */ /* 0x000fea0003800200 */
.L_x_6514:
[----:B------:R-:W-:Y:S01]  /*15240*/  I2FP.F32.U32 R7, R132 ;  /* 0x0000008400077245 */ /* 0x000fe20000201000 */
[----:B------:R-:W-:Y:S01]  /*15250*/  BSSY.RECONVERGENT B1, `(.L_x_6519) ;  /* 0x0000065000017945 */ /* 0x000fe20003800200 */
[----:B------:R-:W-:Y:S01]  /*15260*/  @P1 PRMT R18, R50, 0x7632, R18 ;  /* 0x0000763232121816 */ /* 0x000fe20000000012 */
[----:B------:R-:W-:Y:S01]  /*15270*/  IMAD.MOV.U32 R133, RZ, RZ, R16 ;  /* 0x000000ffff857224 */ /* 0x000fe200078e0010 */
[----:B------:R-:W-:Y:S01]  /*15280*/  MOV R172, 0x2 ;  /* 0x0000000200ac7802 */ /* 0x000fe20000000f00 */
        /* <DEDUP_REMOVED lines=22> */
.L_x_6521:
        /* <DEDUP_REMOVED lines=12> */
.L_x_6523:
[----:B------:R-:W-:Y:S05]  /*154b0*/  BSYNC.RECONVERGENT B2 ;  /* 0x0000000000027941 */ /* 0x000fea0003800200 */
.L_x_6522:
        /* <DEDUP_REMOVED lines=62> */
.L_x_6520:
[----:B------:R-:W-:Y:S05]  /*158a0*/  BSYNC.RECONVERGENT B1 ;  /* 0x0000000000017941 */ /* 0x000fea0003800200 */
.L_x_6519:
        /* <DEDUP_REMOVED lines=21> */
.L_x_6526:
        /* <DEDUP_REMOVED lines=12> */
.L_x_6528:
[----:B------:R-:W-:Y:S05]  /*15ac0*/  BSYNC.RECONVERGENT B2 ;  /* 0x0000000000027941 */ /* 0x000fea0003800200 */
.L_x_6527:
        /* <DEDUP_REMOVED lines=62> */
.L_x_6525:
[----:B------:R-:W-:Y:S05]  /*15eb0*/  BSYNC.RECONVERGENT B1 ;  /* 0x0000000000017941 */ /* 0x000fea0003800200 */
.L_x_6524:
        /* <DEDUP_REMOVED lines=26> */
.L_x_6531:
        /* <DEDUP_REMOVED lines=12> */
.L_x_6533:
[----:B------:R-:W-:Y:S05]  /*16120*/  BSYNC.RECONVERGENT B2 ;  /* 0x0000000000027941 */ /* 0x000fea0003800200 */
.L_x_6532:
        /* <DEDUP_REMOVED lines=62> */
.L_x_6530:
[----:B------:R-:W-:Y:S05]  /*16510*/  BSYNC.RECONVERGENT B1 ;  /* 0x0000000000017941 */ /* 0x000fea0003800200 */
.L_x_6529:
        /* <DEDUP_REMOVED lines=20> */
.L_x_6536:
        /* <DEDUP_REMOVED lines=15> */
.L_x_6538:
[----:B------:R-:W-:Y:S05]  /*16750*/  BSYNC.RECONVERGENT B2 ;  /* 0x0000000000027941 */ /* 0x000fea0003800200 */
.L_x_6537:
        /* <DEDUP_REMOVED lines=62> */
.L_x_6535:
[----:B------:R-:W-:Y:S05]  /*16b40*/  BSYNC.RECONVERGENT B1 ;  /* 0x0000000000017941 */ /* 0x000fea0003800200 */
.L_x_6534:
        /* <DEDUP_REMOVED lines=20> */
.L_x_6458:
        /* <DEDUP_REMOVED lines=16> */
.L_x_6542:
        /* <DEDUP_REMOVED lines=12> */
.L_x_6544:
[----:B------:R-:W-:Y:S05]  /*16e50*/  BSYNC.RECONVERGENT B2 ;  /* 0x0000000000027941 */ /* 0x000fea0003800200 */
.L_x_6543:
        /* <DEDUP_REMOVED lines=62> */
.L_x_6541:
[----:B------:R-:W-:Y:S05]  /*17240*/  BSYNC.RECONVERGENT B1 ;  /* 0x0000000000017941 */ /* 0x000fea0003800200 */
.L_x_6540:
        /* <DEDUP_REMOVED lines=8> */
[----:B------:R-:W-:Y:S01]  /*172d0*/  PRMT R35, R116, 0x7632, R35 ;  /* 0x0000763274237816 */ /* 0x000fe20000000023 */
[----:B------:R-:W-:Y:S01]  /*172e0*/  FFMA.FTZ R4, R4, R178, 1.1641532182693481445e-10 ;  /* 0x2f00000004047423 */ /* 0x000fe200000100b2 */
[----:B------:R-:W-:-:S04]  /*172f0*/  MOV R36, R16 ;  /* 0x0000001000247202 */ /* 0x000fc80000000f00 */
[----:B0-----:R-:W-:Y:S01]  /*17300*/  FSETP.GTU.FTZ.AND P2, PT, R4, R252, PT ;  /* 0x000000fc0400720b */ /* 0x001fe20003f5c000 */
[----:B------:R-:W-:-:S04]  /*17310*/  IMAD.U32 R4, R116, 0x10000, RZ ;  /* 0x0001000074047824 */ /* 0x000fc800078e00ff */
        /* <DEDUP_REMOVED lines=16> */
.L_x_6547:
        /* <DEDUP_REMOVED lines=12> */
.L_x_6549:
[----:B------:R-:W-:Y:S05]  /*174e0*/  BSYNC.RECONVERGENT B2 ;  /* 0x0000000000027941 */ /* 0x000fea0003800200 */
.L_x_6548:
        /* <DEDUP_REMOVED lines=62> */
.L_x_6546:
[----:B------:R-:W-:Y:S05]  /*178d0*/  BSYNC.RECONVERGENT B1 ;  /* 0x0000000000017941 */ /* 0x000fea0003800200 */
.L_x_6545:
[----:B------:R-:W-:Y:S01]  /*178e0*/  I2FP.F32.U32 R36, R36 ;  /* 0x0000002400247245 */ /* 0x000fe20000201000 */
[----:B------:R-:W-:Y:S01]  /*178f0*/  BSSY.RECONVERGENT B1, `(.L_x_6550) ;  /* 0x0000064000017945 */ /* 0x000fe20003800200 */
[----:B------:R-:W-:Y:S01]  /*17900*/  SHF.L.U32 R35, R35, 0x10, RZ ;  /* 0x0000001023237819 */ /* 0x000fe200000006ff */
[----:B------:R-:W-:Y:S01]  /*17910*/  IMAD.MOV.U32 R126, RZ, RZ, 0x2 ;  /* 0x00000002ff7e7424 */ /* 0x000fe200078e00ff */
[----:B------:R-:W-:Y:S01]  /*17920*/  ISETP.NE.AND P2, PT, R18, 0x1, PT ;  /* 0x000000011200780c */ /* 0x000fe20003f45270 */
[----:B------:R-:W-:Y:S01]  /*17930*/  FFMA.FTZ R36, R36, R178, 1.1641532182693481445e-10 ;  /* 0x2f00000024247423 */ /* 0x000fe200000100b2 */
[----:B------:R-:W-:-:S04]  /*17940*/  LOP3.LUT R22, R22, 0xfffffff7, RZ, 0xc0, !PT ;  /* 0xfffffff716167812 */ /* 0x000fc800078ec0ff */
        /* <DEDUP_REMOVED lines=19> */
.L_x_6552:
        /* <DEDUP_REMOVED lines=12> */
.L_x_6554:
[----:B------:R-:W-:Y:S05]  /*17b40*/  BSYNC.RECONVERGENT B2 ;  /* 0x0000000000027941 */ /* 0x000fea0003800200 */
.L_x_6553:
        /* <DEDUP_REMOVED lines=62> */
.L_x_6551:
[----:B------:R-:W-:Y:S05]  /*17f30*/  BSYNC.RECONVERGENT B1 ;  /* 0x0000000000017941 */ /* 0x000fea0003800200 */
.L_x_6550:
        /* <DEDUP_REMOVED lines=26> */
.L_x_6557:
        /* <DEDUP_REMOVED lines=12> */
.L_x_6559:
[----:B------:R-:W-:Y:S05]  /*181a0*/  BSYNC.RECONVERGENT B2 ;  /* 0x0000000000027941 */ /* 0x000fea0003800200 */
.L_x_6558:
        /* <DEDUP_REMOVED lines=62> */
.L_x_6556:
[----:B------:R-:W-:Y:S05]  /*18590*/  BSYNC.RECONVERGENT B1 ;  /* 0x0000000000017941 */ /* 0x000fea0003800200 */
.L_x_6555:
[----:B------:R-:W-:Y:S01]  /*185a0*/  I2FP.F32.U32 R126, R132 ;  /* 0x00000084007e7245 */ /* 0x000fe20000201000 */
[----:B------:R-:W-:Y:S01]  /*185b0*/  IMAD.U32 R127, R143, 0x10000, RZ ;  /* 0x000100008f7f7824 */ /* 0x000fe200078e00ff */
[----:B------:R-:W-:Y:S01]  /*185c0*/  LOP3.LUT R22, R22, 0xfffffffd, RZ, 0xc0, !PT ;  /* 0xfffffffd16167812 */ /* 0x000fe200078ec0ff */
[----:B------:R-:W-:Y:S01]  /*185d0*/  BSSY.RECONVERGENT B1, `(.L_x_6560) ;  /* 0x0000062000017945 */ /* 0x000fe20003800200 */
[----:B------:R-:W-:Y:S02]  /*185e0*/  HFMA2 R132, -RZ, RZ, 0, 1.1920928955078125e-07 ;  /* 0x00000002ff847431 */ /* 0x000fe400000001ff */
[----:B------:R-:W-:Y:S01]  /*185f0*/  FFMA.FTZ R126, R126, R178, 1.1641532182693481445e-10 ;  /* 0x2f0000007e7e7423 */ /* 0x000fe200000100b2 */
[----:B------:R-:W-:-:S04]  /*18600*/  FMUL.FTZ R127, R127, R179 ;  /* 0x000000b37f7f7220 */ /* 0x000fc80000410000 */
        /* <DEDUP_REMOVED lines=19> */
.L_x_6562:
        /* <DEDUP_REMOVED lines=12> */
.L_x_6564:
[----:B------:R-:W-:Y:S05]  /*18800*/  BSYNC.RECONVERGENT B2 ;  /* 0x0000000000027941 */ /* 0x000fea0003800200 */
.L_x_6563:
        /* <DEDUP_REMOVED lines=62> */
.L_x_6561:
[----:B------:R-:W-:Y:S05]  /*18bf0*/  BSYNC.RECONVERGENT B1 ;  /* 0x0000000000017941 */ /* 0x000fea0003800200 */
.L_x_6560:
        /* <DEDUP_REMOVED lines=24> */
.L_x_6567:
        /* <DEDUP_REMOVED lines=12> */
.L_x_6569:
[----:B------:R-:W-:Y:S05]  /*18e40*/  BSYNC.RECONVERGENT B2 ;  /* 0x0000000000027941 */ /* 0x000fea0003800200 */
.L_x_6568:
        /* <DEDUP_REMOVED lines=62> */
.L_x_6566:
[----:B------:R-:W-:Y:S05]  /*19230*/  BSYNC.RECONVERGENT B1 ;  /* 0x0000000000017941 */ /* 0x000fea0003800200 */
.L_x_6565:
[----:B------:R-:W-:Y:S01]  /*19240*/  I2FP.F32.U32 R132, R172 ;  /* 0x000000ac00847245 */ /* 0x000fe20000201000 */
[----:B------:R-:W-:Y:S01]  /*19250*/  BSSY.RECONVERGENT B1, `(.L_x_6570) ;  /* 0x0000062000017945 */ /* 0x000fe20003800200 */
[----:B------:R-:W-:Y:S01]  /*19260*/  ISETP.NE.AND P4, PT, R18, 0x1, PT ;  /* 0x000000011200780c */ /* 0x000fe20003f85270 */
[----:B------:R-:W-:Y:S01]  /*19270*/  IMAD.MOV.U32 R174, RZ, RZ, 0x2 ;  /* 0x00000002ffae7424 */ /* 0x000fe200078e00ff */
[----:B------:R-:W-:Y:S01]  /*19280*/  @P1 PRMT R133, R50, 0x7632, R133 ;  /* 0x0000763232851816 */ /* 0x000fe20000000085 */
[----:B------:R-:W-:-:S04]  /*19290*/  FFMA.FTZ R132, R132, R178, 1.1641532182693481445e-10 ;  /* 0x2f00000084847423 */ /* 0x000fc800000100b2 */
[----:B------:R-:W-:Y:S01]  /*192a0*/  @P1 IMAD.U32 R133, R133, 0x10000, RZ ;  /* 0x0001000085851824 */ /* 0x000fe200078e00ff */
[----:B------:R-:W-:Y:S02]  /*192b0*/  FSETP.GTU.FTZ.AND P3, PT, R132, R252, PT ;  /* 0x000000fc8400720b */ /* 0x000fe40003f7c000 */
[----:B------:R-:W-:-:S05]  /*192c0*/  SHF.L.U32 R132, R143, 0x10, RZ ;  /* 0x000000108f847819 */ /* 0x000fca00000006ff */
        /* <DEDUP_REMOVED lines=15> */
.L_x_6572:
        /* <DEDUP_REMOVED lines=12> */
.L_x_6574:
[----:B------:R-:W-:Y:S05]  /*19480*/  BSYNC.RECONVERGENT B2 ;  /* 0x0000000000027941 */ /* 0x000fea0003800200 */
.L_x_6573:
        /* <DEDUP_REMOVED lines=62> */
.L_x_6571:
[----:B------:R-:W-:Y:S05]  /*19870*/  BSYNC.RECONVERGENT B1 ;  /* 0x0000000000017941 */ /* 0x000fea0003800200 */
.L_x_6570:
        /* <DEDUP_REMOVED lines=24> */
.L_x_6577:
        /* <DEDUP_REMOVED lines=12> */
.L_x_6579:
[----:B------:R-:W-:Y:S05]  /*19ac0*/  BSYNC.RECONVERGENT B2 ;  /* 0x0000000000027941 */ /* 0x000fea0003800200 */
.L_x_6578:
        /* <DEDUP_REMOVED lines=62> */
.L_x_6576:
[----:B------:R-:W-:Y:S05]  /*19eb0*/  BSYNC.RECONVERGENT B1 ;  /* 0x0000000000017941 */ /* 0x000fea0003800200 */
.L_x_6575:
        /* <DEDUP_REMOVED lines=14> */
[----:B------:R-:W-:-:S07]  /*19fa0*/  PRMT R119, R119, 0x5410, R173 ;  /* 0x0000541077777816 */ /* 0x000fce00000000ad */
.L_x_6539:
        /* <DEDUP_REMOVED lines=26> */
[----:B------:R-:W-:Y:S02]  /*1a150*/  LOP3.LUT R118, R10, 0xff, RZ, 0xc0, !PT ;  /* 0x000000ff0a767812 */ /* 0x000fe400078ec0ff */
[----:B------:R-:W-:Y:S02]  /*1a160*/  PRMT R117, R116, 0x4210, R117 ;  /* 0x0000421074757816 */ /* 0x000fe40000000075 */
[----:B------:R-:W-:Y:S01]  /*1a170*/  PRMT R116, R7, 0x7104, RZ ;  /* 0x0000710407747816 */ /* 0x000fe200000000ff */
[----:B------:R-:W-:Y:S01]  /*1a180*/  IMAD.WIDE.U32 R118, R118, 0x10000, RZ ;  /* 0x0001000076767825 */ /* 0x000fe200078e00ff */
[----:B------:R-:W-:-:S02]  /*1a190*/  LOP3.LUT R171, R11, 0xff, RZ, 0xc0, !PT ;  /* 0x000000ff0bab7812 */ /* 0x000fc400078ec0ff */
[----:B------:R-:W-:Y:S02]  /*1a1a0*/  LOP3.LUT R117, R117, 0xff00, R116, 0xf8, !PT ;  /* 0x0000ff0075757812 */ /* 0x000fe400078ef874 */
        /* <DEDUP_REMOVED lines=11> */
.L_x_6580:
[----:B------:R-:W-:Y:S02]  /*1a260*/  IMAD.MOV.U32 R168, RZ, RZ, R170 ;  /* 0x000000ffffa87224 */ /* 0x000fe400078e00aa */
[----:B------:R-:W-:-:S07]  /*1a270*/  VIADD R169, R169, 0x80 ;  /* 0x00000080a9a97836 */ /* 0x000fce0000000000 */
.L_x_6457:
[----:B------:R-:W-:Y:S05]  /*1a280*/  BSYNC.RECONVERGENT B0 ;  /* 0x0000000000007941 */ /* 0x000fea0003800200 */
.L_x_6456:
        /* <DEDUP_REMOVED lines=35> */
.L_x_6586:
        /* <DEDUP_REMOVED lines=12> */
.L_x_6588:
[----:B------:R-:W-:Y:S05]  /*1a580*/  BSYNC.RECONVERGENT B2 ;  /* 0x0000000000027941 */ /* 0x000fea0003800200 */
.L_x_6587:
        /* <DEDUP_REMOVED lines=60> */
[----:B------:R-:W-:Y:S01]  /*1a950*/  IMAD.MOV.U32 R7, RZ, RZ, RZ ;  /* 0x000000ffff077224 */ /* 0x000fe200078e00ff */
[----:B------:R-:W-:-:S07]  /*1a960*/  MOV R16, R6 ;  /* 0x0000000600107202 */ /* 0x000fce0000000f00 */
.L_x_6585:
[----:B------:R-:W-:Y:S05]  /*1a970*/  BSYNC.RECONVERGENT B1 ;  /* 0x0000000000017941 */ /* 0x000fea0003800200 */
.L_x_6584:
        /* <DEDUP_REMOVED lines=9> */
[----:B------:R-:W-:Y:S02]  /*1aa10*/  IMAD.MOV.U32 R6, RZ, RZ, 0x2 ;  /* 0x00000002ff067424 */ /* 0x000fe400078e00ff */
[----:B------:R-:W-:Y:S01]  /*1aa20*/  IMAD.MOV.U32 R9, RZ, RZ, R16 ;  /* 0x000000ffff097224 */ /* 0x000fe200078e0010 */
[----:B0-----:R-:W-:-:S02]  /*1aa30*/  FSETP.GTU.FTZ.AND P3, PT, R3, R177, PT ;  /* 0x000000b10300720b */ /* 0x001fc40003f7c000 */
[----:B------:R-:W-:-:S05]  /*1aa40*/  SHF.L.U32 R3, R116, 0x10, RZ ;  /* 0x0000001074037819 */ /* 0x000fca00000006ff */
        /* <DEDUP_REMOVED lines=13> */
.L_x_6591:
        /* <DEDUP_REMOVED lines=12> */
.L_x_6593:
[----:B------:R-:W-:Y:S05]  /*1abe0*/  BSYNC.RECONVERGENT B2 ;  /* 0x0000000000027941 */ /* 0x000fea0003800200 */
.L_x_6592:
        /* <DEDUP_REMOVED lines=62> */
.L_x_6590:
[----:B------:R-:W-:Y:S05]  /*1afd0*/  BSYNC.RECONVERGENT B1 ;  /* 0x0000000000017941 */ /* 0x000fea0003800200 */
.L_x_6589:
        /* <DEDUP_REMOVED lines=9> */
[----:B------:R-:W-:-:S04]  /*1b070*/  @P1 IMAD.U32 R3, R48, 0x10000, RZ ;  /* 0x0001000030031824 */ /* 0x000fc800078e00ff */
[----:B------:R-:W-:Y:S01]  /*1b080*/  @P1 FADD.FTZ R3, R3, R7 ;  /* 0x0000000703031221 */ /* 0x000fe20000010000 */
[----:B------:R-:W-:Y:S02]  /*1b090*/  @!P1 MOV R3, R7 ;  /* 0x0000000700039202 */ /* 0x000fe40000000f00 */
        /* <DEDUP_REMOVED lines=14> */
.L_x_6596:
        /* <DEDUP_REMOVED lines=12> */
.L_x_6598:
[----:B------:R-:W-:Y:S05]  /*1b240*/  BSYNC.RECONVERGENT B2 ;  /* 0x0000000000027941 */ /* 0x000fea0003800200 */
.L_x_6597:
        /* <DEDUP_REMOVED lines=62> */
.L_x_6595:
[----:B------:R-:W-:Y:S05]  /*1b630*/  BSYNC.RECONVERGENT B1 ;  /* 0x0000000000017941 */ /* 0x000fea0003800200 */
.L_x_6594:
        /* <DEDUP_REMOVED lines=22> */
.L_x_6601:
        /* <DEDUP_REMOVED lines=12> */
.L_x_6603:
[----:B------:R-:W-:Y:S05]  /*1b860*/  BSYNC.RECONVERGENT B2 ;  /* 0x0000000000027941 */ /* 0x000fea0003800200 */
.L_x_6602:
        /* <DEDUP_REMOVED lines=62> */
.L_x_6600:
[----:B------:R-:W-:Y:S05]  /*1bc50*/  BSYNC.RECONVERGENT B1 ;  /* 0x0000000000017941 */ /* 0x000fea0003800200 */
.L_x_6599:
[----:B------:R-:W-:Y:S01]  /*1bc60*/  I2FP.F32.U32 R7, R9 ;  /* 0x0000000900077245 */ /* 0x000fe20000201000 */
[----:B------:R-:W-:Y:S01]  /*1bc70*/  BSSY.RECONVERGENT B1, `(.L_x_6604) ;  /* 0x0000066000017945 */ /* 0x000fe20003800200 */
[----:B------:R-:W-:-:S03]  /*1bc80*/  MOV R9, R16 ;  /* 0x0000001000097202 */ /* 0x000fc60000000f00 */
[----:B------:R-:W-:-:S05]  /*1bc90*/  FFMA.FTZ R7, R7, R178, 1.1641532182693481445e-10 ;  /* 0x2f00000007077423 */ /* 0x000fca00000100b2 */
[----:B------:R-:W-:Y:S02]  /*1bca0*/  FSETP.GTU.FTZ.AND P2, PT, R7, R177, PT ;  /* 0x000000b10700720b */ /* 0x000fe40003f5c000 */
[----:B------:R-:W-:-:S04]  /*1bcb0*/  PRMT R7, R52, 0x7632, R7 ;  /* 0x0000763234077816 */ /* 0x000fc80000000007 */
[----:B------:R-:W-:-:S05]  /*1bcc0*/  SHF.L.U32 R7, R7, 0x10, RZ ;  /* 0x0000001007077819 */ /* 0x000fca00000006ff */
[----:B------:R-:W-:-:S05]  /*1bcd0*/  FMUL.FTZ R7, R7, R176 ;  /* 0x000000b007077220 */ /* 0x000fca0000410000 */
[----:B------:R-:W-:-:S05]  /*1bce0*/  FSEL R7, R7, RZ, !P2 ;  /* 0x000000ff07077208 */ /* 0x000fca0005000000 */
[--C-:B------:R-:W-:Y:S01]  /*1bcf0*/  FADD.FTZ R5, R5, R7.reuse ;  /* 0x0000000705057221 */ /* 0x100fe20000010000 */
[----:B------:R-:W-:-:S05]  /*1bd00*/  @P1 PRMT R7, R48, 0x7632, R7 ;  /* 0x0000763230071816 */ /* 0x000fca0000000007 */
[----:B------:R-:W-:-:S04]  /*1bd10*/  @P1 IMAD.U32 R7, R7, 0x10000, RZ ;  /* 0x0001000007071824 */ /* 0x000fc800078e00ff */
[----:B------:R-:W-:Y:S01]  /*1bd20*/  @P1 FADD.FTZ R34, R5, R7 ;  /* 0x0000000705221221 */ /* 0x000fe20000010000 */
[----:B------:R-:W-:Y:S01]  /*1bd30*/  @!P1 IMAD.MOV.U32 R34, RZ, RZ, R5 ;  /* 0x000000ffff229224 */ /* 0x000fe200078e0005 */
[----:B------:R-:W-:Y:S01]  /*1bd40*/  SEL R5, RZ, 0x1, P2 ;  /* 0x00000001ff057807 */ /* 0x000fe20001000000 */
[----:B------:R-:W-:Y:S01]  /*1bd50*/  IMAD.MOV.U32 R7, RZ, RZ, 0x2 ;  /* 0x00000002ff077424 */ /* 0x000fe200078e00ff */
[----:B------:R-:W-:Y:S02]  /*1bd60*/  ISETP.NE.AND P2, PT, R6, 0x1, PT ;  /* 0x000000010600780c */ /* 0x000fe40003f45270 */
[----:B------:R-:W-:Y:S02]  /*1bd70*/  F2FP.BF16.F32.PACK_AB R168, RZ, R34 ;  /* 0x00000022ffa8723e */ /* 0x000fe400000010ff */
[----:B------:R-:W-:-:S09]  /*1bd80*/  PRMT R11, R5, 0x7610, R11 ;  /* 0x00007610050b7816 */ /* 0x000fd2000000000b */
        /* <DEDUP_REMOVED lines=9> */
.L_x_6606:
        /* <DEDUP_REMOVED lines=12> */
.L_x_6608:
[----:B------:R-:W-:Y:S05]  /*1bee0*/  BSYNC.RECONVERGENT B2 ;  /* 0x0000000000027941 */ /* 0x000fea0003800200 */
.L_x_6607:
        /* <DEDUP_REMOVED lines=62> */
.L_x_6605:
[----:B------:R-:W-:Y:S05]  /*1c2d0*/  BSYNC.RECONVERGENT B1 ;  /* 0x0000000000017941 */ /* 0x000fea0003800200 */
.L_x_6604:
        /* <DEDUP_REMOVED lines=23> */
.L_x_6611:
        /* <DEDUP_REMOVED lines=12> */
.L_x_6613:
[----:B------:R-:W-:Y:S05]  /*1c510*/  BSYNC.RECONVERGENT B2 ;  /* 0x0000000000027941 */ /* 0x000fea0003800200 */
.L_x_6612:
        /* <DEDUP_REMOVED lines=62> */
.L_x_6610:
[----:B------:R-:W-:Y:S05]  /*1c900*/  BSYNC.RECONVERGENT B1 ;  /* 0x0000000000017941 */ /* 0x000fea0003800200 */
.L_x_6609:
        /* <DEDUP_REMOVED lines=11> */
[----:B------:R-:W-:Y:S02]  /*1c9c0*/  SEL R7, RZ, 0x1, P2 ;  /* 0x00000001ff077807 */ /* 0x000fe40001000000 */
[----:B------:R-:W-:Y:S02]  /*1c9d0*/  ISETP.NE.AND P2, PT, R6, 0x1, PT ;  /* 0x000000010600780c */ /* 0x000fe40003f45270 */
[----:B------:R-:W-:Y:S02]  /*1c9e0*/  @!P1 MOV R33, R5 ;  /* 0x0000000500219202 */ /* 0x000fe40000000f00 */
[----:B------:R-:W-:Y:S01]  /*1c9f0*/  PRMT R10, R7, 0x7610, R10 ;  /* 0x00007610070a7816 */ /* 0x000fe2000000000a */
[----:B------:R-:W-:Y:S01]  /*1ca00*/  IMAD.MOV.U32 R7, RZ, RZ, 0x2 ;  /* 0x00000002ff077424 */ /* 0x000fe200078e00ff */
        /* <DEDUP_REMOVED lines=10> */
.L_x_6616:
        /* <DEDUP_REMOVED lines=12> */
.L_x_6618:
[----:B------:R-:W-:Y:S05]  /*1cb70*/  BSYNC.RECONVERGENT B2 ;  /* 0x0000000000027941 */ /* 0x000fea0003800200 */
.L_x_6617:
        /* <DEDUP_REMOVED lines=62> */
.L_x_6615:
[----:B------:R-:W-:Y:S05]  /*1cf60*/  BSYNC.RECONVERGENT B1 ;  /* 0x0000000000017941 */ /* 0x000fea0003800200 */
.L_x_6614:
[----:B------:R-:W-:Y:S01]  /*1cf70*/  I2FP.F32.U32 R6, R9 ;  /* 0x0000000900067245 */ /* 0x000fe20000201000 */
[----:B------:R-:W-:Y:S01]  /*1cf80*/  BSSY.RECONVERGENT B1, `(.L_x_6619) ;  /* 0x0000060000017945 */ /* 0x000fe20003800200 */
[----:B------:R-:W-:Y:S02]  /*1cf90*/  LOP3.LUT R22, R22, 0xfffffffd, RZ, 0xc0, !PT ;  /* 0xfffffffd16167812 */ /* 0x000fe400078ec0ff */
[----:B------:R-:W-:Y:S01]  /*1cfa0*/  MOV R9, R16 ;  /* 0x0000001000097202 */ /* 0x000fe20000000f00 */
[----:B------:R-:W-:-:S05]  /*1cfb0*/  FFMA.FTZ R6, R6, R178, 1.1641532182693481445e-10 ;  /* 0x2f00000006067423 */ /* 0x000fca00000100b2 */
[----:B------:R-:W-:Y:S01]  /*1cfc0*/  FSETP.GTU.FTZ.AND P2, PT, R6, R177, PT ;  /* 0x000000b10600720b */ /* 0x000fe20003f5c000 */
[----:B------:R-:W-:-:S04]  /*1cfd0*/  IMAD.U32 R6, R117, 0x10000, RZ ;  /* 0x0001000075067824 */ /* 0x000fc800078e00ff */
[----:B------:R-:W-:-:S05]  /*1cfe0*/  FMUL.FTZ R6, R6, R176 ;  /* 0x000000b006067220 */ /* 0x000fca0000410000 */
[----:B------:R-:W-:Y:S01]  /*1cff0*/  FSEL R117, R6, RZ, !P2 ;  /* 0x000000ff06757208 */ /* 0x000fe20005000000 */
[----:B------:R-:W-:Y:S01]  /*1d000*/  IMAD.MOV.U32 R6, RZ, RZ, 0x2 ;  /* 0x00000002ff067424 */ /* 0x000fe200078e00ff */
        /* <DEDUP_REMOVED lines=12> */
.L_x_6621:
        /* <DEDUP_REMOVED lines=12> */
.L_x_6623:
[----:B------:R-:W-:Y:S05]  /*1d190*/  BSYNC.RECONVERGENT B2 ;  /* 0x0000000000027941 */ /* 0x000fea0003800200 */
.L_x_6622:
        /* <DEDUP_REMOVED lines=62> */
.L_x_6620:
[----:B------:R-:W-:Y:S05]  /*1d580*/  BSYNC.RECONVERGENT B1 ;  /* 0x0000000000017941 */ /* 0x000fea0003800200 */
.L_x_6619:
[----:B------:R-:W-:Y:S01]  /*1d590*/  I2FP.F32.U32 R7, R9 ;  /* 0x0000000900077245 */ /* 0x000fe20000201000 */
[----:B------:R-:W-:Y:S01]  /*1d5a0*/  BSSY.RECONVERGENT B1, `(.L_x_6624) ;  /* 0x0000066000017945 */ /* 0x000fe20003800200 */
[----:B------:R-:W-:-:S03]  /*1d5b0*/  @P1 PRMT R8, R49, 0x7632, R8 ;  /* 0x0000763231081816 */ /* 0x000fc60000000008 */
[----:B------:R-:W-:Y:S02]  /*1d5c0*/  FFMA.FTZ R7, R7, R178, 1.1641532182693481445e-10 ;  /* 0x2f00000007077423 */ /* 0x000fe400000100b2 */
[----:B------:R-:W-:-:S03]  /*1d5d0*/  @P1 IMAD.U32 R8, R8, 0x10000, RZ ;  /* 0x0001000008081824 */ /* 0x000fc600078e00ff */
[----:B------:R-:W-:Y:S02]  /*1d5e0*/  FSETP.GTU.FTZ.AND P2, PT, R7, R177, PT ;  /* 0x000000b10700720b */ /* 0x000fe40003f5c000 */
[----:B------:R-:W-:-:S04]  /*1d5f0*/  PRMT R7, R53, 0x7632, R7 ;  /* 0x0000763235077816 */ /* 0x000fc80000000007 */
[----:B------:R-:W-:-:S05]  /*1d600*/  SHF.L.U32 R7, R7, 0x10, RZ ;  /* 0x0000001007077819 */ /* 0x000fca00000006ff */
[----:B------:R-:W-:-:S05]  /*1d610*/  FMUL.FTZ R7, R7, R176 ;  /* 0x000000b007077220 */ /* 0x000fca0000410000 */
[----:B------:R-:W-:-:S05]  /*1d620*/  FSEL R7, R7, RZ, !P2 ;  /* 0x000000ff07077208 */ /* 0x000fca0005000000 */
[----:B------:R-:W-:-:S04]  /*1d630*/  FADD.FTZ R7, R117, R7 ;  /* 0x0000000775077221 */ /* 0x000fc80000010000 */
[----:B------:R-:W-:Y:S01]  /*1d640*/  @P1 FADD.FTZ R125, R7, R8 ;  /* 0x00000008077d1221 */ /* 0x000fe20000010000 */
[----:B------:R-:W-:Y:S01]  /*1d650*/  @!P1 IMAD.MOV.U32 R125, RZ, RZ, R7 ;  /* 0x000000ffff7d9224 */ /* 0x000fe200078e0007 */
[----:B------:R-:W-:Y:S02]  /*1d660*/  SEL R7, RZ, 0x1, P2 ;  /* 0x00000001ff077807 */ /* 0x000fe40001000000 */
[----:B------:R-:W-:Y:S02]  /*1d670*/  ISETP.NE.AND P2, PT, R6, 0x1, PT ;  /* 0x000000010600780c */ /* 0x000fe40003f45270 */
[----:B------:R-:W-:Y:S01]  /*1d680*/  PRMT R9, R7, 0x7610, R9 ;  /* 0x0000761007097816 */ /* 0x000fe20000000009 */
[----:B------:R-:W-:Y:S01]  /*1d690*/  IMAD.MOV.U32 R7, RZ, RZ, 0x2 ;  /* 0x00000002ff077424 */ /* 0x000fe200078e00ff */
[----:B------:R-:W-:Y:S02]  /*1d6a0*/  F2FP.BF16.F32.PACK_AB R117, RZ, R125 ;  /* 0x0000007dff75723e */ /* 0x000fe400000010ff */
[----:B------:R-:W-:-:S07]  /*1d6b0*/  MOV R8, R16 ;  /* 0x0000001000087202 */ /* 0x000fce0000000f00 */
        /* <DEDUP_REMOVED lines=9> */
.L_x_6626:
        /* <DEDUP_REMOVED lines=12> */
.L_x_6628:
[----:B------:R-:W-:Y:S05]  /*1d810*/  BSYNC.RECONVERGENT B2 ;  /* 0x0000000000027941 */ /* 0x000fea0003800200 */
.L_x_6627:
        /* <DEDUP_REMOVED lines=50> */
[----:B------:R-:W-:Y:S01]  /*1db40*/  IMAD.WIDE.U32 R18, R8, -0x326172a9, RZ ;  /* 0xcd9e8d5708127825 */ /* 0x000fe200078e00ff */
[----:B------:R-:W-:-:S04]  /*1db50*/  MOV R8, R170 ;  /* 0x000000aa00087202 */ /* 0x000fc80000000f00 */
        /* <DEDUP_REMOVED lines=10> */
.L_x_6625:
[----:B------:R-:W-:Y:S05]  /*1dc00*/  BSYNC.RECONVERGENT B1 ;  /* 0x0000000000017941 */ /* 0x000fea0003800200 */
.L_x_6624:
[----:B------:R-:W-:Y:S01]  /*1dc10*/  I2FP.F32.U32 R6, R8 ;  /* 0x0000000800067245 */ /* 0x000fe20000201000 */
[----:B------:R-:W-:Y:S01]  /*1dc20*/  BSSY.RECONVERGENT B1, `(.L_x_6629) ;  /* 0x000005f000017945 */ /* 0x000fe20003800200 */
[----:B------:R-:W-:Y:S02]  /*1dc30*/  ISETP.NE.AND P3, PT, R7, 0x1, PT ;  /* 0x000000010700780c */ /* 0x000fe40003f65270 */
[----:B------:R-:W-:Y:S01]  /*1dc40*/  PRMT R144, R118, 0x7632, R144 ;  /* 0x0000763276907816 */ /* 0x000fe20000000090 */
[----:B------:R-:W-:-:S05]  /*1dc50*/  FFMA.FTZ R6, R6, R178, 1.1641532182693481445e-10 ;  /* 0x2f00000006067423 */ /* 0x000fca00000100b2 */
[----:B------:R-:W-:Y:S02]  /*1dc60*/  FSETP.GTU.FTZ.AND P2, PT, R6, R177, PT ;  /* 0x000000b10600720b */ /* 0x000fe40003f5c000 */
[----:B------:R-:W-:Y:S01]  /*1dc70*/  SHF.L.U32 R6, R118, 0x10, RZ ;  /* 0x0000001076067819 */ /* 0x000fe200000006ff */
[----:B------:R-:W-:-:S04]  /*1dc80*/  IMAD.MOV.U32 R118, RZ, RZ, R16 ;  /* 0x000000ffff767224 */ /* 0x000fc800078e0010 */
        /* <DEDUP_REMOVED lines=13> */
.L_x_6631:
        /* <DEDUP_REMOVED lines=12> */
.L_x_6633:
[----:B------:R-:W-:Y:S05]  /*1de20*/  BSYNC.RECONVERGENT B2 ;  /* 0x0000000000027941 */ /* 0x000fea0003800200 */
.L_x_6632:
        /* <DEDUP_REMOVED lines=62> */
.L_x_6630:
[----:B------:R-:W-:Y:S05]  /*1e210*/  BSYNC.RECONVERGENT B1 ;  /* 0x0000000000017941 */ /* 0x000fea0003800200 */
.L_x_6629:
        /* <DEDUP_REMOVED lines=26> */
.L_x_6636:
        /* <DEDUP_REMOVED lines=12> */
.L_x_6638:
[----:B------:R-:W-:Y:S05]  /*1e480*/  BSYNC.RECONVERGENT B2 ;  /* 0x0000000000027941 */ /* 0x000fea0003800200 */
.L_x_6637:
        /* <DEDUP_REMOVED lines=62> */
.L_x_6635:
[----:B------:R-:W-:Y:S05]  /*1e870*/  BSYNC.RECONVERGENT B1 ;  /* 0x0000000000017941 */ /* 0x000fea0003800200 */
.L_x_6634:
[----:B------:R-:W-:Y:S01]  /*1e880*/  I2FP.F32.U32 R6, R134 ;  /* 0x0000008600067245 */ /* 0x000fe20000201000 */
[----:B------:R-:W-:Y:S01]  /*1e890*/  BSSY.RECONVERGENT B1, `(.L_x_6639) ;  /* 0x000005e000017945 */ /* 0x000fe20003800200 */
[----:B------:R-:W-:Y:S02]  /*1e8a0*/  ISETP.NE.AND P4, PT, R7, 0x1, PT ;  /* 0x000000010700780c */ /* 0x000fe40003f85270 */
[----:B------:R-:W-:Y:S01]  /*1e8b0*/  MOV R134, R16 ;  /* 0x0000001000867202 */ /* 0x000fe20000000f00 */
[----:B------:R-:W-:-:S05]  /*1e8c0*/  FFMA.FTZ R6, R6, R178, 1.1641532182693481445e-10 ;  /* 0x2f00000006067423 */ /* 0x000fca00000100b2 */
[----:B------:R-:W-:Y:S01]  /*1e8d0*/  FSETP.GTU.FTZ.AND P3, PT, R6, R177, PT ;  /* 0x000000b10600720b */ /* 0x000fe20003f7c000 */
[----:B------:R-:W-:-:S04]  /*1e8e0*/  IMAD.U32 R6, R144, 0x10000, RZ ;  /* 0x0001000090067824 */ /* 0x000fc800078e00ff */
        /* <DEDUP_REMOVED lines=13> */
.L_x_6641:
        /* <DEDUP_REMOVED lines=12> */
.L_x_6643:
[----:B------:R-:W-:Y:S05]  /*1ea80*/  BSYNC.RECONVERGENT B2 ;  /* 0x0000000000027941 */ /* 0x000fea0003800200 */
.L_x_6642:
        /* <DEDUP_REMOVED lines=62> */
.L_x_6640:
[----:B------:R-:W-:Y:S05]  /*1ee70*/  BSYNC.RECONVERGENT B1 ;  /* 0x0000000000017941 */ /* 0x000fea0003800200 */
.L_x_6639:
[----:B------:R-:W-:Y:S01]  /*1ee80*/  I2FP.F32.U32 R7, R134 ;  /* 0x0000008600077245 */ /* 0x000fe20000201000 */
[----:B------:R-:W-:Y:S01]  /*1ee90*/  BSSY.RECONVERGENT B1, `(.L_x_6644) ;  /* 0x0000065000017945 */ /* 0x000fe20003800200 */
[----:B------:R-:W-:Y:S01]  /*1eea0*/  @P1 PRMT R18, R50, 0x7632, R18 ;  /* 0x0000763232121816 */ /* 0x000fe20000000012 */
[----:B------:R-:W-:Y:S01]  /*1eeb0*/  IMAD.MOV.U32 R172, RZ, RZ, 0x2 ;  /* 0x00000002ffac7424 */ /* 0x000fe200078e00ff */
[----:B------:R-:W-:Y:S01]  /*1eec0*/  MOV R135, R16 ;  /* 0x0000001000877202 */ /* 0x000fe20000000f00 */
        /* <DEDUP_REMOVED lines=22> */
.L_x_6646:
        /* <DEDUP_REMOVED lines=12> */
.L_x_6648:
[----:B------:R-:W-:Y:S05]  /*1f0f0*/  BSYNC.RECONVERGENT B2 ;  /* 0x0000000000027941 */ /* 0x000fea0003800200 */
.L_x_6647:
        /* <DEDUP_REMOVED lines=62> */
.L_x_6645:
[----:B------:R-:W-:Y:S05]  /*1f4e0*/  BSYNC.RECONVERGENT B1 ;  /* 0x0000000000017941 */ /* 0x000fea0003800200 */
.L_x_6644:
        /* <DEDUP_REMOVED lines=21> */
.L_x_6651:
        /* <DEDUP_REMOVED lines=12> */
.L_x_6653:
[----:B------:R-:W-:Y:S05]  /*1f700*/  BSYNC.RECONVERGENT B2 ;  /* 0x0000000000027941 */ /* 0x000fea0003800200 */
.L_x_6652:
        /* <DEDUP_REMOVED lines=62> */
.L_x_6650:
[----:B------:R-:W-:Y:S05]  /*1faf0*/  BSYNC.RECONVERGENT B1 ;  /* 0x0000000000017941 */ /* 0x000fea0003800200 */
.L_x_6649:
        /* <DEDUP_REMOVED lines=26> */
.L_x_6656:
        /* <DEDUP_REMOVED lines=12> */
.L_x_6658:
[----:B------:R-:W-:Y:S05]  /*1fd60*/  BSYNC.RECONVERGENT B2 ;  /* 0x0000000000027941 */ /* 0x000fea0003800200 */
.L_x_6657:
        /* <DEDUP_REMOVED lines=62> */
.L_x_6655:
[----:B------:R-:W-:Y:S05]  /*20150*/  BSYNC.RECONVERGENT B1 ;  /* 0x0000000000017941 */ /* 0x000fea0003800200 */
.L_x_6654:
        /* <DEDUP_REMOVED lines=20> */
.L_x_6661:
        /* <DEDUP_REMOVED lines=15> */
.L_x_6663:
[----:B------:R-:W-:Y:S05]  /*20390*/  BSYNC.RECONVERGENT B2 ;  /* 0x0000000000027941 */ /* 0x000fea0003800200 */
.L_x_6662:
        /* <DEDUP_REMOVED lines=62> */
.L_x_6660:
[----:B------:R-:W-:Y:S05]  /*20780*/  BSYNC.RECONVERGENT B1 ;  /* 0x0000000000017941 */ /* 0x000fea0003800200 */
.L_x_6659:
        /* <DEDUP_REMOVED lines=20> */
.L_x_6583:
        /* <DEDUP_REMOVED lines=16> */
.L_x_6667:
        /* <DEDUP_REMOVED lines=12> */
.L_x_6669:
[----:B------:R-:W-:Y:S05]  /*20a90*/  BSYNC.RECONVERGENT B2 ;  /* 0x0000000000027941 */ /* 0x000fea0003800200 */
.L_x_6668:
        /* <DEDUP_REMOVED lines=62> */
.L_x_6666:
[----:B------:R-:W-:Y:S05]  /*20e80*/  BSYNC.RECONVERGENT B1 ;  /* 0x0000000000017941 */ /* 0x000fea0003800200 */
.L_x_6665:
        /* <DEDUP_REMOVED lines=9> */
[----:B------:R-:W-:Y:S01]  /*20f20*/  PRMT R33, R116, 0x7632, R33 ;  /* 0x0000763274217816 */ /* 0x000fe20000000021 */
[----:B------:R-:W-:Y:S01]  /*20f30*/  IMAD.MOV.U32 R34, RZ, RZ, R16 ;  /* 0x000000ffff227224 */ /* 0x000fe200078e0010 */
        /* <DEDUP_REMOVED lines=18> */
.L_x_6672:
        /* <DEDUP_REMOVED lines=12> */
.L_x_6674:
[----:B------:R-:W-:Y:S05]  /*21120*/  BSYNC.RECONVERGENT B2 ;  /* 0x0000000000027941 */ /* 0x000fea0003800200 */
.L_x_6673:
        /* <DEDUP_REMOVED lines=62> */
.L_x_6671:
[----:B------:R-:W-:Y:S05]  /*21510*/  BSYNC.RECONVERGENT B1 ;  /* 0x0000000000017941 */ /* 0x000fea0003800200 */
.L_x_6670:
        /* <DEDUP_REMOVED lines=26> */
.L_x_6677:
        /* <DEDUP_REMOVED lines=12> */
.L_x_6679:
[----:B------:R-:W-:Y:S05]  /*21780*/  BSYNC.RECONVERGENT B2 ;  /* 0x0000000000027941 */ /* 0x000fea0003800200 */
.L_x_6678:
        /* <DEDUP_REMOVED lines=62> */
.L_x_6676:
[----:B------:R-:W-:Y:S05]  /*21b70*/  BSYNC.RECONVERGENT B1 ;  /* 0x0000000000017941 */ /* 0x000fea0003800200 */
.L_x_6675:
        /* <DEDUP_REMOVED lines=26> */
.L_x_6682:
        /* <DEDUP_REMOVED lines=12> */
.L_x_6684:
[----:B------:R-:W-:Y:S05]  /*21de0*/  BSYNC.RECONVERGENT B2 ;  /* 0x0000000000027941 */ /* 0x000fea0003800200 */
.L_x_6683:
        /* <DEDUP_REMOVED lines=62> */
.L_x_6681:
[----:B------:R-:W-:Y:S05]  /*221d0*/  BSYNC.RECONVERGENT B1 ;  /* 0x0000000000017941 */ /* 0x000fea0003800200 */
.L_x_6680:
[----:B------:R-:W-:Y:S01]  /*221e0*/  I2FP.F32.U32 R124, R134 ;  /* 0x00000086007c7245 */ /* 0x000fe20000201000 */
[----:B------:R-:W-:Y:S01]  /*221f0*/  IMAD.U32 R125, R144, 0x10000, RZ ;  /* 0x00010000907d7824 */ /* 0x000fe200078e00ff */
[----:B------:R-:W-:Y:S01]  /*22200*/  LOP3.LUT R22, R22, 0xfffffffd, RZ, 0xc0, !PT ;  /* 0xfffffffd16167812 */ /* 0x000fe200078ec0ff */
[----:B------:R-:W-:Y:S01]  /*22210*/  BSSY.RECONVERGENT B1, `(.L_x_6685) ;  /* 0x0000062000017945 */ /* 0x000fe20003800200 */
[----:B------:R-:W-:Y:S02]  /*22220*/  IMAD.MOV.U32 R134, RZ, RZ, 0x2 ;  /* 0x00000002ff867424 */ /* 0x000fe400078e00ff */
        /* <DEDUP_REMOVED lines=21> */
.L_x_6687:
        /* <DEDUP_REMOVED lines=12> */
.L_x_6689:
[----:B------:R-:W-:Y:S05]  /*22440*/  BSYNC.RECONVERGENT B2 ;  /* 0x0000000000027941 */ /* 0x000fea0003800200 */
.L_x_6688:
        /* <DEDUP_REMOVED lines=62> */
.L_x_6686:
[----:B------:R-:W-:Y:S05]  /*22830*/  BSYNC.RECONVERGENT B1 ;  /* 0x0000000000017941 */ /* 0x000fea0003800200 */
.L_x_6685:
        /* <DEDUP_REMOVED lines=24> */
.L_x_6692:
        /* <DEDUP_REMOVED lines=12> */
.L_x_6694:
[----:B------:R-:W-:Y:S05]  /*22a80*/  BSYNC.RECONVERGENT B2 ;  /* 0x0000000000027941 */ /* 0x000fea0003800200 */
.L_x_6693:
        /* <DEDUP_REMOVED lines=62> */
.L_x_6691:
[----:B------:R-:W-:Y:S05]  /*22e70*/  BSYNC.RECONVERGENT B1 ;  /* 0x0000000000017941 */ /* 0x000fea0003800200 */
.L_x_6690:
[----:B------:R-:W-:Y:S01]  /*22e80*/  I2FP.F32.U32 R134, R172 ;  /* 0x000000ac00867245 */ /* 0x000fe20000201000 */
[----:B------:R-:W-:Y:S01]  /*22e90*/  BSSY.RECONVERGENT B1, `(.L_x_6695) ;  /* 0x0000062000017945 */ /* 0x000fe20003800200 */
[----:B------:R-:W-:Y:S01]  /*22ea0*/  ISETP.NE.AND P4, PT, R18, 0x1, PT ;  /* 0x000000011200780c */ /* 0x000fe20003f85270 */
[----:B------:R-:W-:Y:S01]  /*22eb0*/  IMAD.MOV.U32 R174, RZ, RZ, 0x2 ;  /* 0x00000002ffae7424 */ /* 0x000fe200078e00ff */
[----:B------:R-:W-:Y:S01]  /*22ec0*/  @P1 PRMT R135, R50, 0x7632, R135 ;  /* 0x0000763232871816 */ /* 0x000fe20000000087 */
[----:B------:R-:W-:-:S03]  /*22ed0*/  FFMA.FTZ R134, R134, R178, 1.1641532182693481445e-10 ;  /* 0x2f00000086867423 */ /* 0x000fc600000100b2 */
[----:B------:R-:W-:Y:S02]  /*22ee0*/  @P1 SHF.L.U32 R135, R135, 0x10, RZ ;  /* 0x0000001087871819 */ /* 0x000fe400000006ff */
[----:B------:R-:W-:Y:S01]  /*22ef0*/  FSETP.GTU.FTZ.AND P3, PT, R134, R252, PT ;  /* 0x000000fc8600720b */ /* 0x000fe20003f7c000 */
[----:B------:R-:W-:-:S04]  /*22f00*/  IMAD.U32 R134, R144, 0x10000, RZ ;  /* 0x0001000090867824 */ /* 0x000fc800078e00ff */
        /* <DEDUP_REMOVED lines=15> */
.L_x_6697:
        /* <DEDUP_REMOVED lines=12> */
.L_x_6699:
[----:B------:R-:W-:Y:S05]  /*230c0*/  BSYNC.RECONVERGENT B2 ;  /* 0x0000000000027941 */ /* 0x000fea0003800200 */
.L_x_6698:
        /* <DEDUP_REMOVED lines=62> */
.L_x_6696:
[----:B------:R-:W-:Y:S05]  /*234b0*/  BSYNC.RECONVERGENT B1 ;  /* 0x0000000000017941 */ /* 0x000fea0003800200 */
.L_x_6695:
        /* <DEDUP_REMOVED lines=24> */
.L_x_6702:
        /* <DEDUP_REMOVED lines=12> */
.L_x_6704:
[----:B------:R-:W-:Y:S05]  /*23700*/  BSYNC.RECONVERGENT B2 ;  /* 0x0000000000027941 */ /* 0x000fea0003800200 */
.L_x_6703:
        /* <DEDUP_REMOVED lines=62> */
.L_x_6701:
[----:B------:R-:W-:Y:S05]  /*23af0*/  BSYNC.RECONVERGENT B1 ;  /* 0x0000000000017941 */ /* 0x000fea0003800200 */
.L_x_6700:
        /* <DEDUP_REMOVED lines=15> */
.L_x_6664:
        /* <DEDUP_REMOVED lines=43> */
.L_x_6705:
[----:B------:R-:W-:Y:S01]  /*23ea0*/  MOV R168, R170 ;  /* 0x000000aa00a87202 */ /* 0x000fe20000000f00 */
[----:B------:R-:W-:-:S07]  /*23eb0*/  VIADD R169, R169, 0x80 ;  /* 0x00000080a9a97836 */ /* 0x000fce0000000000 */
.L_x_6582:
[----:B------:R-:W-:Y:S05]  /*23ec0*/  BSYNC.RECONVERGENT B0 ;  /* 0x0000000000007941 */ /* 0x000fea0003800200 */
.L_x_6581:
        /* <DEDUP_REMOVED lines=23> */
[----:B--2---:R-:W-:-:S09]  /*24040*/  IMAD.MOV.U32 R2, RZ, RZ, R16 ;  /* 0x000000ffff027224 */ /* 0x004fd200078e0010 */
        /* <DEDUP_REMOVED lines=11> */
.L_x_6711:
        /* <DEDUP_REMOVED lines=12> */
.L_x_6713:
[----:B------:R-:W-:Y:S05]  /*241c0*/  BSYNC.RECONVERGENT B2 ;  /* 0x0000000000027941 */ /* 0x000fea0003800200 */
.L_x_6712:
        /* <DEDUP_REMOVED lines=62> */
.L_x_6710:
[----:B------:R-:W-:Y:S05]  /*245b0*/  BSYNC.RECONVERGENT B1 ;  /* 0x0000000000017941 */ /* 0x000fea0003800200 */
.L_x_6709:
[----:B------:R-:W0:Y:S01]  /*245c0*/  LDC R177, c[0x0][0x404] ;  /* 0x00010100ffb17b82 */ /* 0x000e220000000800 */
[----:B------:R-:W-:Y:S01]  /*245d0*/  I2FP.F32.U32 R2, R2 ;  /* 0x0000000200027245 */ /* 0x000fe20000201000 */
[----:B------:R-:W-:Y:S01]  /*245e0*/  IMAD.MOV.U32 R178, RZ, RZ, 0x2f800000 ;  /* 0x2f800000ffb27424 */ /* 0x000fe200078e00ff */
[----:B------:R-:W-:Y:S01]  /*245f0*/  LOP3.LUT R22, R22, 0xffffffef, RZ, 0xc0, !PT ;  /* 0xffffffef16167812 */ /* 0x000fe200078ec0ff */
[----:B------:R-:W-:Y:S01]  /*24600*/  BSSY.RECONVERGENT B1, `(.L_x_6714) ;  /* 0x0000061000017945 */ /* 0x000fe20003800200 */
[----:B------:R-:W-:Y:S02]  /*24610*/  HFMA2 R6, -RZ, RZ, 0, 1.1920928955078125e-07 ;  /* 0x00000002ff067431 */ /* 0x000fe400000001ff */
[----:B------:R-:W-:Y:S01]  /*24620*/  FFMA.FTZ R2, R2, R178, 1.1641532182693481445e-10 ;  /* 0x2f00000002027423 */ /* 0x000fe200000100b2 */
[----:B-----5:R-:W-:Y:S01]  /*24630*/  PRMT R5, R116, 0x7632, R5 ;  /* 0x0000763274057816 */ /* 0x020fe20000000005 */
[----:B------:R-:W1:Y:S01]  /*24640*/  LDC R176, c[0x0][0x408] ;  /* 0x00010200ffb07b82 */ /* 0x000e620000000800 */
[----:B------:R-:W-:-:S02]  /*24650*/  IMAD.MOV.U32 R9, RZ, RZ, R16 ;  /* 0x000000ffff097224 */ /* 0x000fc400078e0010 */
[----:B0-----:R-:W-:Y:S01]  /*24660*/  FSETP.GTU.FTZ.AND P2, PT, R2, R177, PT ;  /* 0x000000b10200720b */ /* 0x001fe20003f5c000 */
[----:B------:R-:W-:-:S04]  /*24670*/  IMAD.U32 R2, R116, 0x10000, RZ ;  /* 0x0001000074027824 */ /* 0x000fc800078e00ff */
        /* <DEDUP_REMOVED lines=14> */
.L_x_6716:
        /* <DEDUP_REMOVED lines=12> */
.L_x_6718:
[----:B------:R-:W-:Y:S05]  /*24820*/  BSYNC.RECONVERGENT B2 ;  /* 0x0000000000027941 */ /* 0x000fea0003800200 */
.L_x_6717:
        /* <DEDUP_REMOVED lines=62> */
.L_x_6715:
[----:B------:R-:W-:Y:S05]  /*24c10*/  BSYNC.RECONVERGENT B1 ;  /* 0x0000000000017941 */ /* 0x000fea0003800200 */
.L_x_6714:
        /* <DEDUP_REMOVED lines=26> */
.L_x_6721:
        /* <DEDUP_REMOVED lines=12> */
.L_x_6723:
[----:B------:R-:W-:Y:S05]  /*24e80*/  BSYNC.RECONVERGENT B2 ;  /* 0x0000000000027941 */ /* 0x000fea0003800200 */
.L_x_6722:
        /* <DEDUP_REMOVED lines=62> */
.L_x_6720:
[----:B------:R-:W-:Y:S05]  /*25270*/  BSYNC.RECONVERGENT B1 ;  /* 0x0000000000017941 */ /* 0x000fea0003800200 */
.L_x_6719:
        /* <DEDUP_REMOVED lines=22> */
.L_x_6726:
        /* <DEDUP_REMOVED lines=12> */
.L_x_6728:
[----:B------:R-:W-:Y:S05]  /*254a0*/  BSYNC.RECONVERGENT B2 ;  /* 0x0000000000027941 */ /* 0x000fea0003800200 */
.L_x_6727:
        /* <DEDUP_REMOVED lines=62> */
.L_x_6725:
[----:B------:R-:W-:Y:S05]  /*25890*/  BSYNC.RECONVERGENT B1 ;  /* 0x0000000000017941 */ /* 0x000fea0003800200 */
.L_x_6724:
        /* <DEDUP_REMOVED lines=28> */
.L_x_6731:
        /* <DEDUP_REMOVED lines=12> */
.L_x_6733:
[----:B------:R-:W-:Y:S05]  /*25b20*/  BSYNC.RECONVERGENT B2 ;  /* 0x0000000000027941 */ /* 0x000fea0003800200 */
.L_x_6732:
        /* <DEDUP_REMOVED lines=62> */
.L_x_6730:
[----:B------:R-:W-:Y:S05]  /*25f10*/  BSYNC.RECONVERGENT B1 ;  /* 0x0000000000017941 */ /* 0x000fea0003800200 */
.L_x_6729:
        /* <DEDUP_REMOVED lines=23> */
.L_x_6736:
        /* <DEDUP_REMOVED lines=12> */
.L_x_6738:
[----:B------:R-:W-:Y:S05]  /*26150*/  BSYNC.RECONVERGENT B2 ;  /* 0x0000000000027941 */ /* 0x000fea0003800200 */
.L_x_6737:
        /* <DEDUP_REMOVED lines=62> */
.L_x_6735:
[----:B------:R-:W-:Y:S05]  /*26540*/  BSYNC.RECONVERGENT B1 ;  /* 0x0000000000017941 */ /* 0x000fea0003800200 */
.L_x_6734:
        /* <DEDUP_REMOVED lines=11> */
[----:B------:R-:W-:Y:S01]  /*26600*/  SEL R7, RZ, 0x1, P2 ;  /* 0x00000001ff077807 */ /* 0x000fe20001000000 */
[----:B------:R-:W-:Y:S01]  /*26610*/  @!P1 IMAD.MOV.U32 R31, RZ, RZ, R5 ;  /* 0x000000ffff1f9224 */ /* 0x000fe200078e0005 */
        /* <DEDUP_REMOVED lines=13> */
.L_x_6741:
        /* <DEDUP_REMOVED lines=12> */
.L_x_6743:
[----:B------:R-:W-:Y:S05]  /*267b0*/  BSYNC.RECONVERGENT B2 ;  /* 0x0000000000027941 */ /* 0x000fea0003800200 */
.L_x_6742:
        /* <DEDUP_REMOVED lines=62> */
.L_x_6740:
[----:B------:R-:W-:Y:S05]  /*26ba0*/  BSYNC.RECONVERGENT B1 ;  /* 0x0000000000017941 */ /* 0x000fea0003800200 */
.L_x_6739:
        /* <DEDUP_REMOVED lines=22> */
.L_x_6746:
        /* <DEDUP_REMOVED lines=12> */
.L_x_6748:
[----:B------:R-:W-:Y:S05]  /*26dd0*/  BSYNC.RECONVERGENT B2 ;  /* 0x0000000000027941 */ /* 0x000fea0003800200 */
.L_x_6747:
        /* <DEDUP_REMOVED lines=62> */
.L_x_6745:
[----:B------:R-:W-:Y:S05]  /*271c0*/  BSYNC.RECONVERGENT B1 ;  /* 0x0000000000017941 */ /* 0x000fea0003800200 */
.L_x_6744:
[----:B------:R-:W-:Y:S01]  /*271d0*/  I2FP.F32.U32 R7, R9 ;  /* 0x0000000900077245 */ /* 0x000fe20000201000 */
[----:B------:R-:W-:Y:S01]  /*271e0*/  BSSY.RECONVERGENT B1, `(.L_x_6749) ;  /* 0x0000066000017945 */ /* 0x000fe20003800200 */
[----:B------:R-:W-:-:S03]  /*271f0*/  @P1 PRMT R8, R49, 0x7632, R8 ;  /* 0x0000763231081816 */ /* 0x000fc60000000008 */
[----:B------:R-:W-:Y:S01]  /*27200*/  FFMA.FTZ R7, R7, R178, 1.1641532182693481445e-10 ;  /* 0x2f00000007077423 */ /* 0x000fe200000100b2 */
[----:B------:R-:W-:-:S04]  /*27210*/  @P1 SHF.L.U32 R8, R8, 0x10, RZ ;  /* 0x0000001008081819 */ /* 0x000fc800000006ff */
        /* <DEDUP_REMOVED lines=23> */
.L_x_6751:
        /* <DEDUP_REMOVED lines=12> */
.L_x_6753:
[----:B------:R-:W-:Y:S05]  /*27450*/  BSYNC.RECONVERGENT B2 ;  /* 0x0000000000027941 */ /* 0x000fea0003800200 */
.L_x_6752:
        /* <DEDUP_REMOVED lines=62> */
.L_x_6750:
[----:B------:R-:W-:Y:S05]  /*27840*/  BSYNC.RECONVERGENT B1 ;  /* 0x0000000000017941 */ /* 0x000fea0003800200 */
.L_x_6749:
        /* <DEDUP_REMOVED lines=21> */
.L_x_6756:
        /* <DEDUP_REMOVED lines=12> */
.L_x_6758:
[----:B------:R-:W-:Y:S05]  /*27a60*/  BSYNC.RECONVERGENT B2 ;  /* 0x0000000000027941 */ /* 0x000fea0003800200 */
.L_x_6757:
        /* <DEDUP_REMOVED lines=62> */
.L_x_6755:
[----:B------:R-:W-:Y:S05]  /*27e50*/  BSYNC.RECONVERGENT B1 ;  /* 0x0000000000017941 */ /* 0x000fea0003800200 */
.L_x_6754:
        /* <DEDUP_REMOVED lines=26> */
.L_x_6761:
        /* <DEDUP_REMOVED lines=12> */
.L_x_6763:
[----:B------:R-:W-:Y:S05]  /*280c0*/  BSYNC.RECONVERGENT B2 ;  /* 0x0000000000027941 */ /* 0x000fea0003800200 */
.L_x_6762:
        /* <DEDUP_REMOVED lines=62> */
.L_x_6760:
[----:B------:R-:W-:Y:S05]  /*284b0*/  BSYNC.RECONVERGENT B1 ;  /* 0x0000000000017941 */ /* 0x000fea0003800200 */
.L_x_6759:
        /* <DEDUP_REMOVED lines=20> */
.L_x_6766:
        /* <DEDUP_REMOVED lines=12> */
.L_x_6768:
[----:B------:R-:W-:Y:S05]  /*286c0*/  BSYNC.RECONVERGENT B2 ;  /* 0x0000000000027941 */ /* 0x000fea0003800200 */
.L_x_6767:
        /* <DEDUP_REMOVED lines=62> */
.L_x_6765:
[----:B------:R-:W-:Y:S05]  /*28ab0*/  BSYNC.RECONVERGENT B1 ;  /* 0x0000000000017941 */ /* 0x000fea0003800200 */
.L_x_6764:
[----:B------:R-:W-:Y:S01]  /*28ac0*/  I2FP.F32.U32 R7, R136 ;  /* 0x0000008800077245 */ /* 0x000fe20000201000 */
[----:B------:R-:W-:Y:S01]  /*28ad0*/  BSSY.RECONVERGENT B1, `(.L_x_6769) ;  /* 0x0000065000017945 */ /* 0x000fe20003800200 */
[----:B------:R-:W-:Y:S01]  /*28ae0*/  @P1 PRMT R18, R50, 0x7632, R18 ;  /* 0x0000763232121816 */ /* 0x000fe20000000012 */
[----:B------:R-:W-:Y:S02]  /*28af0*/  IMAD.MOV.U32 R172, RZ, RZ, 0x2 ;  /* 0x00000002ffac7424 */ /* 0x000fe400078e00ff */
[----:B------:R-:W-:Y:S01]  /*28b00*/  FFMA.FTZ R7, R7, R178, 1.1641532182693481445e-10 ;  /* 0x2f00000007077423 */ /* 0x000fe200000100b2 */
[----:B------:R-:W-:Y:S01]  /*28b10*/  @P1 SHF.L.U32 R18, R18, 0x10, RZ ;  /* 0x0000001012121819 */ /* 0x000fe200000006ff */
[----:B------:R-:W-:-:S03]  /*28b20*/  IMAD.MOV.U32 R137, RZ, RZ, R16 ;  /* 0x000000ffff897224 */ /* 0x000fc600078e0010 */
        /* <DEDUP_REMOVED lines=20> */
.L_x_6771:
        /* <DEDUP_REMOVED lines=12> */
.L_x_6773:
[----:B------:R-:W-:Y:S05]  /*28d30*/  BSYNC.RECONVERGENT B2 ;  /* 0x0000000000027941 */ /* 0x000fea0003800200 */
.L_x_6772:
        /* <DEDUP_REMOVED lines=62> */
.L_x_6770:
[----:B------:R-:W-:Y:S05]  /*29120*/  BSYNC.RECONVERGENT B1 ;  /* 0x0000000000017941 */ /* 0x000fea0003800200 */
.L_x_6769:
        /* <DEDUP_REMOVED lines=21> */
.L_x_6776:
        /* <DEDUP_REMOVED lines=12> */
.L_x_6778:
[----:B------:R-:W-:Y:S05]  /*29340*/  BSYNC.RECONVERGENT B2 ;  /* 0x0000000000027941 */ /* 0x000fea0003800200 */
.L_x_6777:
        /* <DEDUP_REMOVED lines=62> */
.L_x_6775:
[----:B------:R-:W-:Y:S05]  /*29730*/  BSYNC.RECONVERGENT B1 ;  /* 0x0000000000017941 */ /* 0x000fea0003800200 */
.L_x_6774:
        /* <DEDUP_REMOVED lines=26> */
.L_x_6781:
        /* <DEDUP_REMOVED lines=12> */
.L_x_6783:
[----:B------:R-:W-:Y:S05]  /*299a0*/  BSYNC.RECONVERGENT B2 ;  /* 0x0000000000027941 */ /* 0x000fea0003800200 */
.L_x_6782:
        /* <DEDUP_REMOVED lines=62> */
.L_x_6780:
[----:B------:R-:W-:Y:S05]  /*29d90*/  BSYNC.RECONVERGENT B1 ;  /* 0x0000000000017941 */ /* 0x000fea0003800200 */
.L_x_6779:
        /* <DEDUP_REMOVED lines=20> */
.L_x_6786:
        /* <DEDUP_REMOVED lines=15> */
.L_x_6788:
[----:B------:R-:W-:Y:S05]  /*29fd0*/  BSYNC.RECONVERGENT B2 ;  /* 0x0000000000027941 */ /* 0x000fea0003800200 */
.L_x_6787:
        /* <DEDUP_REMOVED lines=62> */
.L_x_6785:
[----:B------:R-:W-:Y:S05]  /*2a3c0*/  BSYNC.RECONVERGENT B1 ;  /* 0x0000000000017941 */ /* 0x000fea0003800200 */
.L_x_6784:
        /* <DEDUP_REMOVED lines=20> */
.L_x_6708:
        /* <DEDUP_REMOVED lines=16> */
.L_x_6792:
        /* <DEDUP_REMOVED lines=12> */
.L_x_6794:
[----:B------:R-:W-:Y:S05]  /*2a6d0*/  BSYNC.RECONVERGENT B2 ;  /* 0x0000000000027941 */ /* 0x000fea0003800200 */
.L_x_6793:
        /* <DEDUP_REMOVED lines=62> */
.L_x_6791:
[----:B------:R-:W-:Y:S05]  /*2aac0*/  BSYNC.RECONVERGENT B1 ;  /* 0x0000000000017941 */ /* 0x000fea0003800200 */
.L_x_6790:
[----:B------:R-:W0:Y:S01]  /*2aad0*/  LDC R252, c[0x0][0x404] ;  /* 0x00010100fffc7b82 */ /* 0x000e220000000800 */
[----:B------:R-:W-:Y:S01]  /*2aae0*/  HFMA2 R178, -RZ, RZ, 0.1171875, 0 ;  /* 0x2f800000ffb27431 */ /* 0x000fe200000001ff */
[----:B------:R-:W-:Y:S01]  /*2aaf0*/  I2FP.F32.U32 R2, R2 ;  /* 0x0000000200027245 */ /* 0x000fe20000201000 */
[----:B-----5:R-:W-:Y:S01]  /*2ab00*/  @P1 IMAD.U32 R18, R48, 0x10000, RZ ;  /* 0x0001000030121824 */ /* 0x020fe200078e00ff */
[----:B------:R-:W-:Y:S01]  /*2ab10*/  LOP3.LUT R22, R22, 0xffffffef, RZ, 0xc0, !PT ;  /* 0xffffffef16167812 */ /* 0x000fe200078ec0ff */
[----:B------:R-:W-:Y:S01]  /*2ab20*/  BSSY.RECONVERGENT B1, `(.L_x_6795) ;  /* 0x0000063000017945 */ /* 0x000fe20003800200 */
[----:B------:R-:W-:Y:S01]  /*2ab30*/  PRMT R31, R116, 0x7632, R31 ;  /* 0x00007632741f7816 */ /* 0x000fe2000000001f */
[----:B------:R-:W-:Y:S01]  /*2ab40*/  IMAD.MOV.U32 R32, RZ, RZ, R16 ;  /* 0x000000ffff207224 */ /* 0x000fe200078e0010 */
[----:B------:R-:W1:Y:S01]  /*2ab50*/  LDC R179, c[0x0][0x408] ;  /* 0x00010200ffb37b82 */ /* 0x000e620000000800 */
[----:B------:R-:W-:-:S05]  /*2ab60*/  FFMA.FTZ R2, R2, R178, 1.1641532182693481445e-10 ;  /* 0x2f00000002027423 */ /* 0x000fca00000100b2 */
        /* <DEDUP_REMOVED lines=19> */
.L_x_6797:
        /* <DEDUP_REMOVED lines=12> */
.L_x_6799:
[----:B------:R-:W-:Y:S05]  /*2ad60*/  BSYNC.RECONVERGENT B2 ;  /* 0x0000000000027941 */ /* 0x000fea0003800200 */
.L_x_6798:
        /* <DEDUP_REMOVED lines=62> */
.L_x_6796:
[----:B------:R-:W-:Y:S05]  /*2b150*/  BSYNC.RECONVERGENT B1 ;  /* 0x0000000000017941 */ /* 0x000fea0003800200 */
.L_x_6795:
        /* <DEDUP_REMOVED lines=26> */
.L_x_6802:
        /* <DEDUP_REMOVED lines=12> */
.L_x_6804:
[----:B------:R-:W-:Y:S05]  /*2b3c0*/  BSYNC.RECONVERGENT B2 ;  /* 0x0000000000027941 */ /* 0x000fea0003800200 */
.L_x_6803:
        /* <DEDUP_REMOVED lines=62> */
.L_x_6801:
[----:B------:R-:W-:Y:S05]  /*2b7b0*/  BSYNC.RECONVERGENT B1 ;  /* 0x0000000000017941 */ /* 0x000fea0003800200 */
.L_x_6800:
[----:B------:R-:W-:Y:S01]  /*2b7c0*/  I2FP.F32.U32 R18, R31 ;  /* 0x0000001f00127245 */ /* 0x000fe20000201000 */
[----:B------:R-:W-:Y:S01]  /*2b7d0*/  BSSY.RECONVERGENT B1, `(.L_x_6805) ;  /* 0x0000064000017945 */ /* 0x000fe20003800200 */
[----:B------:R-:W-:Y:S02]  /*2b7e0*/  LOP3.LUT R22, R22, 0xfffffffb, RZ, 0xc0, !PT ;  /* 0xfffffffb16167812 */ /* 0x000fe400078ec0ff */
[----:B------:R-:W-:Y:S01]  /*2b7f0*/  PRMT R145, R117, 0x7632, R145 ;  /* 0x0000763275917816 */ /* 0x000fe20000000091 */
[----:B------:R-:W-:Y:S01]  /*2b800*/  FFMA.FTZ R18, R18, R178, 1.1641532182693481445e-10 ;  /* 0x2f00000012127423 */ /* 0x000fe200000100b2 */
[----:B------:R-:W-:-:S04]  /*2b810*/  MOV R136, R16 ;  /* 0x0000001000887202 */ /* 0x000fc80000000f00 */
        /* <DEDUP_REMOVED lines=20> */
.L_x_6807:
        /* <DEDUP_REMOVED lines=12> */
.L_x_6809:
[----:B------:R-:W-:Y:S05]  /*2ba20*/  BSYNC.RECONVERGENT B2 ;  /* 0x0000000000027941 */ /* 0x000fea0003800200 */
.L_x_6808:
        /* <DEDUP_REMOVED lines=62> */
.L_x_6806:
[----:B------:R-:W-:Y:S05]  /*2be10*/  BSYNC.RECONVERGENT B1 ;  /* 0x0000000000017941 */ /* 0x000fea0003800200 */
.L_x_6805:
        /* <DEDUP_REMOVED lines=26> */
.L_x_6812:
        /* <DEDUP_REMOVED lines=12> */
.L_x_6814:
[----:B------:R-:W-:Y:S05]  /*2c080*/  BSYNC.RECONVERGENT B2 ;  /* 0x0000000000027941 */ /* 0x000fea0003800200 */
.L_x_6813:
        /* <DEDUP_REMOVED lines=62> */
.L_x_6811:
[----:B------:R-:W-:Y:S05]  /*2c470*/  BSYNC.RECONVERGENT B1 ;  /* 0x0000000000017941 */ /* 0x000fea0003800200 */
.L_x_6810:
        /* <DEDUP_REMOVED lines=24> */
.L_x_6817:
        /* <DEDUP_REMOVED lines=12> */
.L_x_6819:
[----:B------:R-:W-:Y:S05]  /*2c6c0*/  BSYNC.RECONVERGENT B2 ;  /* 0x0000000000027941 */ /* 0x000fea0003800200 */
.L_x_6818:
        /* <DEDUP_REMOVED lines=62> */
.L_x_6816:
[----:B------:R-:W-:Y:S05]  /*2cab0*/  BSYNC.RECONVERGENT B1 ;  /* 0x0000000000017941 */ /* 0x000fea0003800200 */
.L_x_6815:
        /* <DEDUP_REMOVED lines=24> */
.L_x_6822:
        /* <DEDUP_REMOVED lines=12> */
.L_x_6824:
[----:B------:R-:W-:Y:S05]  /*2cd00*/  BSYNC.RECONVERGENT B2 ;  /* 0x0000000000027941 */ /* 0x000fea0003800200 */
.L_x_6823:
        /* <DEDUP_REMOVED lines=62> */
.L_x_6821:
[----:B------:R-:W-:Y:S05]  /*2d0f0*/  BSYNC.RECONVERGENT B1 ;  /* 0x0000000000017941 */ /* 0x000fea0003800200 */
.L_x_6820:
        /* <DEDUP_REMOVED lines=24> */
.L_x_6827:
        /* <DEDUP_REMOVED lines=12> */
.L_x_6829:
[----:B------:R-:W-:Y:S05]  /*2d340*/  BSYNC.RECONVERGENT B2 ;  /* 0x0000000000027941 */ /* 0x000fea0003800200 */
.L_x_6828:
        /* <DEDUP_REMOVED lines=62> */
.L_x_6826:
[----:B------:R-:W-:Y:S05]  /*2d730*/  BSYNC.RECONVERGENT B1 ;  /* 0x0000000000017941 */ /* 0x000fea0003800200 */
.L_x_6825:
        /* <DEDUP_REMOVED lines=14> */
[----:B------:R-:W-:-:S07]  /*2d820*/  PRMT R119, R119, 0x5410, R173 ;  /* 0x0000541077777816 */ /* 0x000fce00000000ad */
.L_x_6789:
        /* <DEDUP_REMOVED lines=43> */
.L_x_6830:
[----:B------:R-:W-:Y:S01]  /*2dae0*/  IMAD.MOV.U32 R168, RZ, RZ, R170 ;  /* 0x000000ffffa87224 */ /* 0x000fe200078e00aa */
[----:B------:R-:W-:-:S07]  /*2daf0*/  IADD3 R169, PT, PT, R169, 0x80, RZ ;  /* 0x00000080a9a97810 */ /* 0x000fce0007ffe0ff */
.L_x_6707:
[----:B------:R-:W-:Y:S05]  /*2db00*/  BSYNC.RECONVERGENT B0 ;  /* 0x0000000000007941 */ /* 0x000fea0003800200 */
.L_x_6706:
        /* <DEDUP_REMOVED lines=35> */
.L_x_6836:
        /* <DEDUP_REMOVED lines=12> */
.L_x_6838:
[----:B------:R-:W-:Y:S05]  /*2de00*/  BSYNC.RECONVERGENT B2 ;  /* 0x0000000000027941 */ /* 0x000fea0003800200 */
.L_x_6837:
        /* <DEDUP_REMOVED lines=62> */
.L_x_6835:
[----:B------:R-:W-:Y:S05]  /*2e1f0*/  BSYNC.RECONVERGENT B1 ;  /* 0x0000000000017941 */ /* 0x000fea0003800200 */
.L_x_6834:
[----:B------:R-:W0:Y:S01]  /*2e200*/  LDC R177, c[0x0][0x404] ;  /* 0x00010100ffb17b82 */ /* 0x000e220000000800 */
[----:B------:R-:W-:Y:S01]  /*2e210*/  HFMA2 R178, -RZ, RZ, 0.1171875, 0 ;  /* 0x2f800000ffb27431 */ /* 0x000fe200000001ff */
[----:B------:R-:W-:Y:S01]  /*2e220*/  I2FP.F32.U32 R0, R0 ;  /* 0x0000000000007245 */ /* 0x000fe20000201000 */
[----:B-----5:R-:W-:Y:S01]  /*2e230*/  IMAD.U32 R5, R116, 0x10000, RZ ;  /* 0x0001000074057824 */ /* 0x020fe200078e00ff */
[----:B------:R-:W-:Y:S01]  /*2e240*/  LOP3.LUT R22, R22, 0xffffffef, RZ, 0xc0, !PT ;  /* 0xffffffef16167812 */ /* 0x000fe200078ec0ff */
[----:B------:R-:W-:Y:S01]  /*2e250*/  BSSY.RECONVERGENT B1, `(.L_x_6839) ;  /* 0x0000060000017945 */ /* 0x000fe20003800200 */
[----:B------:R-:W-:Y:S01]  /*2e260*/  IMAD.MOV.U32 R6, RZ, RZ, 0x2 ;  /* 0x00000002ff067424 */ /* 0x000fe200078e00ff */
[----:B------:R-:W-:Y:S01]  /*2e270*/  MOV R9, R16 ;  /* 0x0000001000097202 */ /* 0x000fe20000000f00 */
[----:B------:R-:W1:Y:S01]  /*2e280*/  LDC R176, c[0x0][0x408] ;  /* 0x00010200ffb07b82 */ /* 0x000e620000000800 */
[----:B------:R-:W-:-:S05]  /*2e290*/  FFMA.FTZ R0, R0, R178, 1.1641532182693481445e-10 ;  /* 0x2f00000000007423 */ /* 0x000fca00000100b2 */
        /* <DEDUP_REMOVED lines=16> */
.L_x_6841:
        /* <DEDUP_REMOVED lines=12> */
.L_x_6843:
[----:B------:R-:W-:Y:S05]  /*2e460*/  BSYNC.RECONVERGENT B2 ;  /* 0x0000000000027941 */ /* 0x000fea0003800200 */
.L_x_6842:
        /* <DEDUP_REMOVED lines=62> */
.L_x_6840:
[----:B------:R-:W-:Y:S05]  /*2e850*/  BSYNC.RECONVERGENT B1 ;  /* 0x0000000000017941 */ /* 0x000fea0003800200 */
.L_x_6839:
        /* <DEDUP_REMOVED lines=26> */
.L_x_6846:
        /* <DEDUP_REMOVED lines=12> */
.L_x_6848:
[----:B------:R-:W-:Y:S05]  /*2eac0*/  BSYNC.RECONVERGENT B2 ;  /* 0x0000000000027941 */ /* 0x000fea0003800200 */
.L_x_6847:
        /* <DEDUP_REMOVED lines=62> */
.L_x_6845:
[----:B------:R-:W-:Y:S05]  /*2eeb0*/  BSYNC.RECONVERGENT B1 ;  /* 0x0000000000017941 */ /* 0x000fea0003800200 */
.L_x_6844:
        /* <DEDUP_REMOVED lines=22> */
.L_x_6851:
        /* <DEDUP_REMOVED lines=12> */
.L_x_6853:
[----:B------:R-:W-:Y:S05]  /*2f0e0*/  BSYNC.RECONVERGENT B2 ;  /* 0x0000000000027941 */ /* 0x000fea0003800200 */
.L_x_6852:
        /* <DEDUP_REMOVED lines=62> */
.L_x_6850:
[----:B------:R-:W-:Y:S05]  /*2f4d0*/  BSYNC.RECONVERGENT B1 ;  /* 0x0000000000017941 */ /* 0x000fea0003800200 */
.L_x_6849:
[----:B------:R-:W-:Y:S01]  /*2f4e0*/  I2FP.F32.U32 R7, R9 ;  /* 0x0000000900077245 */ /* 0x000fe20000201000 */
[----:B------:R-:W-:Y:S01]  /*2f4f0*/  BSSY.RECONVERGENT B1, `(.L_x_6854) ;  /* 0x0000066000017945 */ /* 0x000fe20003800200 */
[----:B------:R-:W-:-:S03]  /*2f500*/  IMAD.MOV.U32 R9, RZ, RZ, R16 ;  /* 0x000000ffff097224 */ /* 0x000fc600078e0010 */
        /* <DEDUP_REMOVED lines=12> */
[----:B------:R-:W-:Y:S01]  /*2f5d0*/  HFMA2 R7, -RZ, RZ, 0, 1.1920928955078125e-07 ;  /* 0x00000002ff077431 */ /* 0x000fe200000001ff */
        /* <DEDUP_REMOVED lines=12> */
.L_x_6856:
        /* <DEDUP_REMOVED lines=12> */
.L_x_6858:
[----:B------:R-:W-:Y:S05]  /*2f760*/  BSYNC.RECONVERGENT B2 ;  /* 0x0000000000027941 */ /* 0x000fea0003800200 */
.L_x_6857:
        /* <DEDUP_REMOVED lines=62> */
.L_x_6855:
[----:B------:R-:W-:Y:S05]  /*2fb50*/  BSYNC.RECONVERGENT B1 ;  /* 0x0000000000017941 */ /* 0x000fea0003800200 */
.L_x_6854:
        /* <DEDUP_REMOVED lines=23> */
.L_x_6861:
        /* <DEDUP_REMOVED lines=12> */
.L_x_6863:
[----:B------:R-:W-:Y:S05]  /*2fd90*/  BSYNC.RECONVERGENT B2 ;  /* 0x0000000000027941 */ /* 0x000fea0003800200 */
.L_x_6862:
        /* <DEDUP_REMOVED lines=62> */
.L_x_6860:
[----:B------:R-:W-:Y:S05]  /*30180*/  BSYNC.RECONVERGENT B1 ;  /* 0x0000000000017941 */ /* 0x000fea0003800200 */
.L_x_6859:
[----:B------:R-:W-:Y:S01]  /*30190*/  I2FP.F32.U32 R7, R9 ;  /* 0x0000000900077245 */ /* 0x000fe20000201000 */
[----:B------:R-:W-:Y:S01]  /*301a0*/  BSSY.RECONVERGENT B1, `(.L_x_6864) ;  /* 0x0000064000017945 */ /* 0x000fe20003800200 */
[----:B------:R-:W-:-:S03]  /*301b0*/  MOV R9, R16 ;  /* 0x0000001000097202 */ /* 0x000fc60000000f00 */
        /* <DEDUP_REMOVED lines=23> */
.L_x_6866:
        /* <DEDUP_REMOVED lines=12> */
.L_x_6868:
[----:B------:R-:W-:Y:S05]  /*303f0*/  BSYNC.RECONVERGENT B2 ;  /* 0x0000000000027941 */ /* 0x000fea0003800200 */
.L_x_6867:
        /* <DEDUP_REMOVED lines=62> */
.L_x_6865:
[----:B------:R-:W-:Y:S05]  /*307e0*/  BSYNC.RECONVERGENT B1 ;  /* 0x0000000000017941 */ /* 0x000fea0003800200 */
.L_x_6864:
        /* <DEDUP_REMOVED lines=22> */
.L_x_6871:
        /* <DEDUP_REMOVED lines=12> */
.L_x_6873:
[----:B------:R-:W-:Y:S05]  /*30a10*/  BSYNC.RECONVERGENT B2 ;  /* 0x0000000000027941 */ /* 0x000fea0003800200 */
.L_x_6872:
        /* <DEDUP_REMOVED lines=62> */
.L_x_6870:
[----:B------:R-:W-:Y:S05]  /*30e00*/  BSYNC.RECONVERGENT B1 ;  /* 0x0000000000017941 */ /* 0x000fea0003800200 */
.L_x_6869:
        /* <DEDUP_REMOVED lines=12> */
[----:B------:R-:W-:Y:S01]  /*30ed0*/  @!P1 MOV R121, R7 ;  /* 0x0000000700799202 */ /* 0x000fe20000000f00 */
[----:B------:R-:W-:Y:S01]  /*30ee0*/  IMAD.MOV.U32 R8, RZ, RZ, R16 ;  /* 0x000000ffff087224 */ /* 0x000fe200078e0010 */
        /* <DEDUP_REMOVED lines=14> */
.L_x_6876:
        /* <DEDUP_REMOVED lines=12> */
.L_x_6878:
[----:B------:R-:W-:Y:S05]  /*31090*/  BSYNC.RECONVERGENT B2 ;  /* 0x0000000000027941 */ /* 0x000fea0003800200 */
.L_x_6877:
        /* <DEDUP_REMOVED lines=62> */
.L_x_6875:
[----:B------:R-:W-:Y:S05]  /*31480*/  BSYNC.RECONVERGENT B1 ;  /* 0x0000000000017941 */ /* 0x000fea0003800200 */
.L_x_6874:
        /* <DEDUP_REMOVED lines=21> */
.L_x_6881:
        /* <DEDUP_REMOVED lines=12> */
.L_x_6883:
[----:B------:R-:W-:Y:S05]  /*316a0*/  BSYNC.RECONVERGENT B2 ;  /* 0x0000000000027941 */ /* 0x000fea0003800200 */
.L_x_6882:
        /* <DEDUP_REMOVED lines=62> */
.L_x_6880:
[----:B------:R-:W-:Y:S05]  /*31a90*/  BSYNC.RECONVERGENT B1 ;  /* 0x0000000000017941 */ /* 0x000fea0003800200 */
.L_x_6879:
[----:B------:R-:W-:Y:S01]  /*31aa0*/  I2FP.F32.U32 R7, R118 ;  /* 0x0000007600077245 */ /* 0x000fe20000201000 */
[----:B------:R-:W-:Y:S01]  /*31ab0*/  BSSY.RECONVERGENT B1, `(.L_x_6884) ;  /* 0x0000064000017945 */ /* 0x000fe20003800200 */
[----:B------:R-:W-:-:S03]  /*31ac0*/  IMAD.MOV.U32 R138, RZ, RZ, R16 ;  /* 0x000000ffff8a7224 */ /* 0x000fc600078e0010 */
        /* <DEDUP_REMOVED lines=12> */
[----:B------:R-:W-:Y:S01]  /*31b90*/  HFMA2 R7, -RZ, RZ, 0, 1.1920928955078125e-07 ;  /* 0x00000002ff077431 */ /* 0x000fe200000001ff */
        /* <DEDUP_REMOVED lines=10> */
.L_x_6886:
        /* <DEDUP_REMOVED lines=12> */
.L_x_6888:
[----:B------:R-:W-:Y:S05]  /*31d00*/  BSYNC.RECONVERGENT B2 ;  /* 0x0000000000027941 */ /* 0x000fea0003800200 */
.L_x_6887:
        /* <DEDUP_REMOVED lines=62> */
.L_x_6885:
[----:B------:R-:W-:Y:S05]  /*320f0*/  BSYNC.RECONVERGENT B1 ;  /* 0x0000000000017941 */ /* 0x000fea0003800200 */
.L_x_6884:
        /* <DEDUP_REMOVED lines=20> */
.L_x_6891:
        /* <DEDUP_REMOVED lines=12> */
.L_x_6893:
[----:B------:R-:W-:Y:S05]  /*32300*/  BSYNC.RECONVERGENT B2 ;  /* 0x0000000000027941 */ /* 0x000fea0003800200 */
.L_x_6892:
        /* <DEDUP_REMOVED lines=62> */
.L_x_6890:
[----:B------:R-:W-:Y:S05]  /*326f0*/  BSYNC.RECONVERGENT B1 ;  /* 0x0000000000017941 */ /* 0x000fea0003800200 */
.L_x_6889:
[----:B------:R-:W-:Y:S01]  /*32700*/  I2FP.F32.U32 R7, R138 ;  /* 0x0000008a00077245 */ /* 0x000fe20000201000 */
[----:B------:R-:W-:Y:S01]  /*32710*/  BSSY.RECONVERGENT B1, `(.L_x_6894) ;  /* 0x0000065000017945 */ /* 0x000fe20003800200 */
[----:B------:R-:W-:Y:S01]  /*32720*/  @P1 PRMT R18, R50, 0x7632, R18 ;  /* 0x0000763232121816 */ /* 0x000fe20000000012 */
[----:B------:R-:W-:Y:S01]  /*32730*/  IMAD.MOV.U32 R172, RZ, RZ, 0x2 ;  /* 0x00000002ffac7424 */ /* 0x000fe200078e00ff */
[----:B------:R-:W-:Y:S01]  /*32740*/  MOV R139, R16 ;  /* 0x00000010008b7202 */ /* 0x000fe20000000f00 */
        /* <DEDUP_REMOVED lines=22> */
.L_x_6896:
        /* <DEDUP_REMOVED lines=12> */
.L_x_6898:
[----:B------:R-:W-:Y:S05]  /*32970*/  BSYNC.RECONVERGENT B2 ;  /* 0x0000000000027941 */ /* 0x000fea0003800200 */
.L_x_6897:
        /* <DEDUP_REMOVED lines=62> */
.L_x_6895:
[----:B------:R-:W-:Y:S05]  /*32d60*/  BSYNC.RECONVERGENT B1 ;  /* 0x0000000000017941 */ /* 0x000fea0003800200 */
.L_x_6894:
        /* <DEDUP_REMOVED lines=21> */
.L_x_6901:
        /* <DEDUP_REMOVED lines=12> */
.L_x_6903:
[----:B------:R-:W-:Y:S05]  /*32f80*/  BSYNC.RECONVERGENT B2 ;  /* 0x0000000000027941 */ /* 0x000fea0003800200 */
.L_x_6902:
        /* <DEDUP_REMOVED lines=62> */
.L_x_6900:
[----:B------:R-:W-:Y:S05]  /*33370*/  BSYNC.RECONVERGENT B1 ;  /* 0x0000000000017941 */ /* 0x000fea0003800200 */
.L_x_6899:
        /* <DEDUP_REMOVED lines=26> */
.L_x_6906:
        /* <DEDUP_REMOVED lines=12> */
.L_x_6908:
[----:B------:R-:W-:Y:S05]  /*335e0*/  BSYNC.RECONVERGENT B2 ;  /* 0x0000000000027941 */ /* 0x000fea0003800200 */
.L_x_6907:
        /* <DEDUP_REMOVED lines=62> */
.L_x_6905:
[----:B------:R-:W-:Y:S05]  /*339d0*/  BSYNC.RECONVERGENT B1 ;  /* 0x0000000000017941 */ /* 0x000fea0003800200 */
.L_x_6904:
[----:B------:R-:W-:Y:S01]  /*339e0*/  I2FP.F32.U32 R18, R174 ;  /* 0x000000ae00127245 */ /* 0x000fe20000201000 */
[----:B------:R-:W-:Y:S01]  /*339f0*/  BSSY.RECONVERGENT B1, `(.L_x_6909) ;  /* 0x0000061000017945 */ /* 0x000fe20003800200 */
[----:B------:R-:W-:Y:S01]  /*33a00*/  ISETP.NE.AND P6, PT, R172, 0x1, PT ;  /* 0x00000001ac00780c */ /* 0x000fe20003fc5270 */
[----:B------:R-:W-:Y:S02]  /*33a10*/  IMAD.MOV.U32 R174, RZ, RZ, R16 ;  /* 0x000000ffffae7224 */ /* 0x000fe400078e0010 */
[----:B------:R-:W-:-:S05]  /*33a20*/  FFMA.FTZ R18, R18, R178, 1.1641532182693481445e-10 ;  /* 0x2f00000012127423 */ /* 0x000fca00000100b2 */
[----:B------:R-:W-:Y:S02]  /*33a30*/  FSETP.GTU.FTZ.AND P5, PT, R18, R177, PT ;  /* 0x000000b11200720b */ /* 0x000fe40003fbc000 */
[----:B------:R-:W-:-:S05]  /*33a40*/  SHF.L.U32 R18, R146, 0x10, RZ ;  /* 0x0000001092127819 */ /* 0x000fca00000006ff */
        /* <DEDUP_REMOVED lines=13> */
.L_x_6911:
        /* <DEDUP_REMOVED lines=9> */
[----:B------:R-:W-:Y:S02]  /*33bb0*/  @!P6 VIADD R16, R15, 0x1 ;  /* 0x000000010f10e836 */ /* 0x000fe40000000000 */
[----:B------:R-:W-:Y:S01]  /*33bc0*/  @!P6 IMAD.MOV.U32 R17, RZ, RZ, RZ ;  /* 0x000000ffff11e224 */ /* 0x000fe200078e00ff */
[----:B------:R-:W-:-:S13]  /*33bd0*/  ISETP.NE.AND P0, PT, R21, RZ, !P6 ;  /* 0x000000ff1500720c */ /* 0x000fda0007705270 */
[----:B------:R-:W-:Y:S01]  /*33be0*/  @P0 IMAD.MOV R16, RZ, RZ, R15 ;  /* 0x000000ffff100224 */ /* 0x000fe200078e020f */
[----:B------:R-:W-:-:S04]  /*33bf0*/  LOP3.LUT P0, RZ, R22, 0x1000, RZ, 0xc0, !PT ;  /* 0x0000100016ff7812 */ /* 0x000fc8000780c0ff */
[----:B------:R-:W-:-:S09]  /*33c00*/  @!P6 MOV R15, R16 ;  /* 0x00000010000fe202 */ /* 0x000fd20000000f00 */
.L_x_6913:
[----:B------:R-:W-:Y:S05]  /*33c10*/  BSYNC.RECONVERGENT B2 ;  /* 0x0000000000027941 */ /* 0x000fea0003800200 */
.L_x_6912:
        /* <DEDUP_REMOVED lines=62> */
.L_x_6910:
[----:B------:R-:W-:Y:S05]  /*34000*/  BSYNC.RECONVERGENT B1 ;  /* 0x0000000000017941 */ /* 0x000fea0003800200 */
.L_x_6909:
        /* <DEDUP_REMOVED lines=20> */
.L_x_6833:
[----:B------:R-:W-:Y:S01]  /*34150*/  ISETP.NE.AND P2, PT, R18, 0x1, PT ;  /* 0x000000011200780c */ /* 0x000fe20003f45270 */
[----:B------:R-:W-:Y:S01]  /*34160*/  BSSY.RECONVERGENT B1, `(.L_x_6915) ;  /* 0x000005a000017945 */ /* 0x000fe20003800200 */
[----:B------:R-:W-:Y:S02]  /*34170*/  HFMA2 R120, -RZ, RZ, 0, 1.1920928955078125e-07 ;  /* 0x00000002ff787431 */ /* 0x000fe400000001ff */
[----:B--2---:R-:W-:Y:S02]  /*34180*/  IMAD.MOV.U32 R0, RZ, RZ, R16 ;  /* 0x000000ffff007224 */ /* 0x004fe400078e0010 */
        /* <DEDUP_REMOVED lines=12> */
.L_x_6917:
        /* <DEDUP_REMOVED lines=12> */
.L_x_6919:
[----:B------:R-:W-:Y:S05]  /*34310*/  BSYNC.RECONVERGENT B2 ;  /* 0x0000000000027941 */ /* 0x000fea0003800200 */
.L_x_6918:
        /* <DEDUP_REMOVED lines=62> */
.L_x_6916:
[----:B------:R-:W-:Y:S05]  /*34700*/  BSYNC.RECONVERGENT B1 ;  /* 0x0000000000017941 */ /* 0x000fea0003800200 */
.L_x_6915:
[----:B------:R-:W0:Y:S01]  /*34710*/  LDC R252, c[0x0][0x404] ;  /* 0x00010100fffc7b82 */ /* 0x000e220000000800 */
[----:B------:R-:W-:Y:S01]  /*34720*/  I2FP.F32.U32 R0, R0 ;  /* 0x0000000000007245 */ /* 0x000fe20000201000 */
[----:B------:R-:W-:Y:S01]  /*34730*/  IMAD.MOV.U32 R178, RZ, RZ, 0x2f800000 ;  /* 0x2f800000ffb27424 */ /* 0x000fe200078e00ff */
[----:B-----5:R-:W-:Y:S01]  /*34740*/  SHF.L.U32 R18, R116, 0x10, RZ ;  /* 0x0000001074127819 */ /* 0x020fe200000006ff */
[----:B------:R-:W-:Y:S01]  /*34750*/  BSSY.RECONVERGENT B1, `(.L_x_6920) ;  /* 0x0000064000017945 */ /* 0x000fe20003800200 */
[----:B------:R-:W-:Y:S01]  /*34760*/  LOP3.LUT R22, R22, 0xffffffef, RZ, 0xc0, !PT ;  /* 0xffffffef16167812 */ /* 0x000fe200078ec0ff */
[----:B------:R-:W-:Y:S01]  /*34770*/  FFMA.FTZ R0, R0, R178, 1.1641532182693481445e-10 ;  /* 0x2f00000000007423 */ /* 0x000fe200000100b2 */
[----:B------:R-:W-:Y:S01]  /*34780*/  PRMT R29, R116, 0x7632, R29 ;  /* 0x00007632741d7816 */ /* 0x000fe2000000001d */
[----:B------:R-:W1:Y:S01]  /*34790*/  LDC R179, c[0x0][0x408] ;  /* 0x00010200ffb37b82 */ /* 0x000e620000000800 */
[----:B------:R-:W-:Y:S02]  /*347a0*/  MOV R30, R16 ;  /* 0x00000010001e7202 */ /* 0x000fe40000000f00 */
[----:B0-----:R-:W-:Y:S01]  /*347b0*/  FSETP.GTU.FTZ.AND P2, PT, R0, R252, PT ;  /* 0x000000fc0000720b */ /* 0x001fe20003f5c000 */
[----:B-1----:R-:W-:Y:S01]  /*347c0*/  FMUL.FTZ R0, R18, R179 ;  /* 0x000000b312007220 */ /* 0x002fe20000410000 */
[----:B------:R-:W-:-:S04]  /*347d0*/  @P1 IMAD.U32 R18, R48, 0x10000, RZ ;  /* 0x0001000030121824 */ /* 0x000fc800078e00ff */
        /* <DEDUP_REMOVED lines=16> */
.L_x_6922:
        /* <DEDUP_REMOVED lines=12> */
.L_x_6924:
[----:B------:R-:W-:Y:S05]  /*349a0*/  BSYNC.RECONVERGENT B2 ;  /* 0x0000000000027941 */ /* 0x000fea0003800200 */
.L_x_6923:
        /* <DEDUP_REMOVED lines=62> */
.L_x_6921:
[----:B------:R-:W-:Y:S05]  /*34d90*/  BSYNC.RECONVERGENT B1 ;  /* 0x0000000000017941 */ /* 0x000fea0003800200 */
.L_x_6920:
        /* <DEDUP_REMOVED lines=26> */
.L_x_6927:
        /* <DEDUP_REMOVED lines=12> */
.L_x_6929:
[----:B------:R-:W-:Y:S05]  /*35000*/  BSYNC.RECONVERGENT B2 ;  /* 0x0000000000027941 */ /* 0x000fea0003800200 */
.L_x_6928:
        /* <DEDUP_REMOVED lines=62> */
.L_x_6926:
[----:B------:R-:W-:Y:S05]  /*353f0*/  BSYNC.RECONVERGENT B1 ;  /* 0x0000000000017941 */ /* 0x000fea0003800200 */
.L_x_6925:
        /* <DEDUP_REMOVED lines=26> */
.L_x_6932:
        /* <DEDUP_REMOVED lines=12> */
.L_x_6934:
[----:B------:R-:W-:Y:S05]  /*35660*/  BSYNC.RECONVERGENT B2 ;  /* 0x0000000000027941 */ /* 0x000fea0003800200 */
.L_x_6933:
        /* <DEDUP_REMOVED lines=62> */
.L_x_6931:
[----:B------:R-:W-:Y:S05]  /*35a50*/  BSYNC.RECONVERGENT B1 ;  /* 0x0000000000017941 */ /* 0x000fea0003800200 */
.L_x_6930:
        /* <DEDUP_REMOVED lines=26> */
.L_x_6937:
        /* <DEDUP_REMOVED lines=12> */
.L_x_6939:
[----:B------:R-:W-:Y:S05]  /*35cc0*/  BSYNC.RECONVERGENT B2 ;  /* 0x0000000000027941 */ /* 0x000fea0003800200 */
.L_x_6938:
        /* <DEDUP_REMOVED lines=62> */
.L_x_6936:
[----:B------:R-:W-:Y:S05]  /*360b0*/  BSYNC.RECONVERGENT B1 ;  /* 0x0000000000017941 */ /* 0x000fea0003800200 */
.L_x_6935:
        /* <DEDUP_REMOVED lines=24> */
.L_x_6942:
        /* <DEDUP_REMOVED lines=12> */
.L_x_6944:
[----:B------:R-:W-:Y:S05]  /*36300*/  BSYNC.RECONVERGENT B2 ;  /* 0x0000000000027941 */ /* 0x000fea0003800200 */
.L_x_6943:
        /* <DEDUP_REMOVED lines=62> */
.L_x_6941:
[----:B------:R-:W-:Y:S05]  /*366f0*/  BSYNC.RECONVERGENT B1 ;  /* 0x0000000000017941 */ /* 0x000fea0003800200 */
.L_x_6940:
        /* <DEDUP_REMOVED lines=24> */
.L_x_6947:
        /* <DEDUP_REMOVED lines=12> */
.L_x_6949:
[----:B------:R-:W-:Y:S05]  /*36940*/  BSYNC.RECONVERGENT B2 ;  /* 0x0000000000027941 */ /* 0x000fea0003800200 */
.L_x_6948:
        /* <DEDUP_REMOVED lines=62> */
.L_x_6946:
[----:B------:R-:W-:Y:S05]  /*36d30*/  BSYNC.RECONVERGENT B1 ;  /* 0x0000000000017941 */ /* 0x000fea0003800200 */
.L_x_6945:
[----:B------:R-:W-:Y:S01]  /*36d40*/  I2FP.F32.U32 R18, R139 ;  /* 0x0000008b00127245 */ /* 0x000fe20000201000 */
[----:B------:R-:W-:Y:S01]  /*36d50*/  BSSY.RECONVERGENT B1, `(.L_x_6950) ;  /* 0x0000062000017945 */ /* 0x000fe20003800200 */
[C---:B------:R-:W-:Y:S02]  /*36d60*/  SHF.L.U32 R139, R119.reuse, 0x10, RZ ;  /* 0x00000010778b7819 */ /* 0x040fe400000006ff */
        /* <DEDUP_REMOVED lines=21> */
.L_x_6952:
        /* <DEDUP_REMOVED lines=12> */
.L_x_6954:
[----:B------:R-:W-:Y:S05]  /*36f80*/  BSYNC.RECONVERGENT B2 ;  /* 0x0000000000027941 */ /* 0x000fea0003800200 */
.L_x_6953:
        /* <DEDUP_REMOVED lines=62> */
.L_x_6951:
[----:B------:R-:W-:Y:S05]  /*37370*/  BSYNC.RECONVERGENT B1 ;  /* 0x0000000000017941 */ /* 0x000fea0003800200 */
.L_x_6950:
        /* <DEDUP_REMOVED lines=15> */
.L_x_6914:
        /* <DEDUP_REMOVED lines=43> */
.L_x_6955:
[----:B------:R-:W-:Y:S02]  /*37720*/  IMAD.MOV.U32 R168, RZ, RZ, R170 ;  /* 0x000000ffffa87224 */ /* 0x000fe400078e00aa */
[----:B------:R-:W-:-:S07]  /*37730*/  VIADD R169, R169, 0x80 ;  /* 0x00000080a9a97836 */ /* 0x000fce0000000000 */
.L_x_6832:
[----:B------:R-:W-:Y:S05]  /*37740*/  BSYNC.RECONVERGENT B0 ;  /* 0x0000000000007941 */ /* 0x000fea0003800200 */
.L_x_6831:
[----:B------:R-:W-:Y:S01]  /*37750*/  ISETP.GE.U32.AND P0, PT, R24, 0x300, PT ;  /* 0x000003001800780c */ /* 0x000fe20003f06070 */
[----:B------:R-:W-:Y:S01]  /*37760*/  BSSY.RECONVERGENT B0, `(.L_x_6956) ;  /* 0x00009c2000007945 */ /* 0x000fe20003800200 */
[----:B------:R-:W-:-:S11]  /*37770*/  LOP3.LUT R22, R22, 0xffffffbf, RZ, 0xc0, !PT ;  /* 0xffffffbf16167812 */ /* 0x000fd600078ec0ff */
[----:B------:R-:W-:Y:S01]  /*37780*/  @P0 LOP3.LUT R22, R22, 0x40, RZ, 0xfc, !PT ;  /* 0x0000004016160812 */ /* 0x000fe200078efcff */
[----:B------:R-:W-:Y:S06]  /*37790*/  @!P0 BRA `(.L_x_6957) ;  /* 0x0000009800f88947 */ /* 0x000fec0003800000 */
[----:B------:R-:W-:Y:S01]  /*377a0*/  ISETP.NE.U32.AND P0, PT, RZ, UR12, PT ;  /* 0x0000000cff007c0c */ /* 0x000fe2000bf05070 */
[----:B------:R-:W3:Y:S01]  /*377b0*/  LDC.64 R46, c[0x0][0x390] ;  /* 0x0000e400ff2e7b82 */ /* 0x000ee20000000a00 */
[----:B------:R-:W-:Y:S02]  /*377c0*/  ISETP.NE.U32.AND P1, PT, RZ, UR14, PT ;  /* 0x0000000eff007c0c */ /* 0x000fe4000bf25070 */
[----:B------:R-:W-:Y:S02]  /*377d0*/  ISETP.NE.AND.EX P0, PT, RZ, UR13, PT, P0 ;  /* 0x0000000dff007c0c */ /* 0x000fe4000bf05300 */
[----:B------:R-:W-:-:S11]  /*377e0*/  ISETP.NE.AND.EX P1, PT, RZ, UR15, PT, P1 ;  /* 0x0000000fff007c0c */ /* 0x000fd6000bf25310 */
[----:B------:R-:W4:Y:S02]  /*377f0*/  @P0 LDC.64 R44, c[0x0][0x398] ;  /* 0x0000e600ff2c0b82 */ /* 0x000f240000000a00 */
[----:B----4-:R-:W-:-:S05]  /*37800*/  @P0 IMAD.WIDE.U32 R44, R169, 0x10, R44 ;  /* 0x00000010a92c0825 */ /* 0x010fca00078e002c */
[----:B------:R4:W5:Y:S02]  /*37810*/  @P0 LDG.E.128 R52, desc[UR10][R44.64] ;  /* 0x0000000a2c340981 */ /* 0x000964000c1e1d00 */
[----:B----4-:R-:W4:Y:S02]  /*37820*/  @P1 LDC.64 R44, c[0x0][0x3a0] ;  /* 0x0000e800ff2c1b82 */ /* 0x010f240000000a00 */
[----:B----4-:R-:W-:-:S05]  /*37830*/  @P1 IMAD.WIDE.U32 R44, R169, 0x10, R44 ;  /* 0x00000010a92c1825 */ /* 0x010fca00078e002c */
[----:B------:R3:W5:Y:S02]  /*37840*/  @P1 LDG.E.128 R48, desc[UR10][R44.64] ;  /* 0x0000000a2c301981 */ /* 0x000764000c1e1d00 */
[----:B---3--:R-:W-:-:S06]  /*37850*/  IMAD.WIDE.U32 R44, R169, 0x10, R46 ;  /* 0x00000010a92c7825 */ /* 0x008fcc00078e002e */
        /* <DEDUP_REMOVED lines=18> */
.L_x_6961:
        /* <DEDUP_REMOVED lines=12> */
.L_x_6963:
[----:B------:R-:W-:Y:S05]  /*37a40*/  BSYNC.RECONVERGENT B2 ;  /* 0x0000000000027941 */ /* 0x000fea0003800200 */
.L_x_6962:
        /* <DEDUP_REMOVED lines=62> */
.L_x_6960:
[----:B------:R-:W-:Y:S05]  /*37e30*/  BSYNC.RECONVERGENT B1 ;  /* 0x0000000000017941 */ /* 0x000fea0003800200 */
.L_x_6959:
[----:B------:R-:W3:Y:S01]  /*37e40*/  LDC R176, c[0x0][0x408] ;  /* 0x00010200ffb07b82 */ /* 0x000ee20000000800 */
[----:B------:R-:W-:Y:S01]  /*37e50*/  I2FP.F32.U32 R5, R5 ;  /* 0x0000000500057245 */ /* 0x000fe20000201000 */
[----:B------:R-:W-:Y:S01]  /*37e60*/  IMAD.MOV.U32 R178, RZ, RZ, 0x2f800000 ;  /* 0x2f800000ffb27424 */ /* 0x000fe200078e00ff */
[----:B-----5:R-:W-:Y:S01]  /*37e70*/  SHF.L.U32 R6, R44, 0x10, RZ ;  /* 0x000000102c067819 */ /* 0x020fe200000006ff */
[----:B------:R-:W-:Y:S01]  /*37e80*/  BSSY.RECONVERGENT B1, `(.L_x_6964) ;  /* 0x0000061000017945 */ /* 0x000fe20003800200 */
[----:B------:R-:W-:Y:S01]  /*37e90*/  LOP3.LUT R22, R22, 0xffffffef, RZ, 0xc0, !PT ;  /* 0xffffffef16167812 */ /* 0x000fe200078ec0ff */
[----:B------:R-:W-:Y:S01]  /*37ea0*/  FFMA.FTZ R5, R5, R178, 1.1641532182693481445e-10 ;  /* 0x2f00000005057423 */ /* 0x000fe200000100b2 */
[----:B------:R-:W-:Y:S01]  /*37eb0*/  IMAD.MOV.U32 R9, RZ, RZ, R16 ;  /* 0x000000ffff097224 */ /* 0x000fe200078e0010 */
[----:B------:R-:W4:Y:S01]  /*37ec0*/  LDC R177, c[0x0][0x404] ;  /* 0x00010100ffb17b82 */ /* 0x000f220000000800 */
[----:B---3--:R-:W-:Y:S02]  /*37ed0*/  FMUL.FTZ R6, R6, R176 ;  /* 0x000000b006067220 */ /* 0x008fe40000410000 */
[----:B----4-:R-:W-:-:S02]  /*37ee0*/  FSETP.GTU.FTZ.AND P2, PT, R5, R177, PT ;  /* 0x000000b10500720b */ /* 0x010fc40003f5c000 */
[----:B------:R-:W-:Y:S02]  /*37ef0*/  PRMT R5, R44, 0x7632, R5 ;  /* 0x000076322c057816 */ /* 0x000fe40000000005 */
        /* <DEDUP_REMOVED lines=14> */
.L_x_6966:
        /* <DEDUP_REMOVED lines=12> */
.L_x_6968:
[----:B------:R-:W-:Y:S05]  /*380a0*/  BSYNC.RECONVERGENT B2 ;  /* 0x0000000000027941 */ /* 0x000fea0003800200 */
.L_x_6967:
        /* <DEDUP_REMOVED lines=62> */
.L_x_6965:
[----:B------:R-:W-:Y:S05]  /*38490*/  BSYNC.RECONVERGENT B1 ;  /* 0x0000000000017941 */ /* 0x000fea0003800200 */
.L_x_6964:
        /* <DEDUP_REMOVED lines=15> */
[----:B------:R-:W-:Y:S01]  /*38590*/  HFMA2 R7, -RZ, RZ, 0, 1.1920928955078125e-07 ;  /* 0x00000002ff077431 */ /* 0x000fe200000001ff */
[----:B01----:R-:W-:-:S09]  /*385a0*/  F2FP.BF16.F32.PACK_AB R116, RZ, R25 ;  /* 0x00000019ff74723e */ /* 0x003fd200000010ff */
        /* <DEDUP_REMOVED lines=9> */
.L_x_6971:
        /* <DEDUP_REMOVED lines=12> */
.L_x_6973:
[----:B------:R-:W-:Y:S05]  /*38700*/  BSYNC.RECONVERGENT B2 ;  /* 0x0000000000027941 */ /* 0x000fea0003800200 */
.L_x_6972:
        /* <DEDUP_REMOVED lines=62> */
.L_x_6970:
[----:B------:R-:W-:Y:S05]  /*38af0*/  BSYNC.RECONVERGENT B1 ;  /* 0x0000000000017941 */ /* 0x000fea0003800200 */
.L_x_6969:
        /* <DEDUP_REMOVED lines=22> */
.L_x_6976:
        /* <DEDUP_REMOVED lines=12> */
.L_x_6978:
[----:B------:R-:W-:Y:S05]  /*38d20*/  BSYNC.RECONVERGENT B2 ;  /* 0x0000000000027941 */ /* 0x000fea0003800200 */
.L_x_6977:
        /* <DEDUP_REMOVED lines=62> */
.L_x_6975:
[----:B------:R-:W-:Y:S05]  /*39110*/  BSYNC.RECONVERGENT B1 ;  /* 0x0000000000017941 */ /* 0x000fea0003800200 */
.L_x_6974:
[----:B------:R-:W-:Y:S01]  /*39120*/  I2FP.F32.U32 R7, R9 ;  /* 0x0000000900077245 */ /* 0x000fe20000201000 */
[----:B------:R-:W-:Y:S01]  /*39130*/  BSSY.RECONVERGENT B1, `(.L_x_6979) ;  /* 0x0000066000017945 */ /* 0x000fe20003800200 */
[----:B------:R-:W-:-:S03]  /*39140*/  MOV R9, R16 ;  /* 0x0000001000097202 */ /* 0x000fc60000000f00 */
        /* <DEDUP_REMOVED lines=25> */
.L_x_6981:
        /* <DEDUP_REMOVED lines=12> */
.L_x_6983:
[----:B------:R-:W-:Y:S05]  /*393a0*/  BSYNC.RECONVERGENT B2 ;  /* 0x0000000000027941 */ /* 0x000fea0003800200 */
.L_x_6982:
        /* <DEDUP_REMOVED lines=62> */
.L_x_6980:
[----:B------:R-:W-:Y:S05]  /*39790*/  BSYNC.RECONVERGENT B1 ;  /* 0x0000000000017941 */ /* 0x000fea0003800200 */
.L_x_6979:
        /* <DEDUP_REMOVED lines=23> */
.L_x_6986:
        /* <DEDUP_REMOVED lines=12> */
.L_x_6988:
[----:B------:R-:W-:Y:S05]  /*399d0*/  BSYNC.RECONVERGENT B2 ;  /* 0x0000000000027941 */ /* 0x000fea0003800200 */
.L_x_6987:
        /* <DEDUP_REMOVED lines=62> */
.L_x_6985:
[----:B------:R-:W-:Y:S05]  /*39dc0*/  BSYNC.RECONVERGENT B1 ;  /* 0x0000000000017941 */ /* 0x000fea0003800200 */
.L_x_6984:
        /* <DEDUP_REMOVED lines=26> */
.L_x_6991:
        /* <DEDUP_REMOVED lines=12> */
.L_x_6993:
[----:B------:R-:W-:Y:S05]  /*3a030*/  BSYNC.RECONVERGENT B2 ;  /* 0x0000000000027941 */ /* 0x000fea0003800200 */
.L_x_6992:
        /* <DEDUP_REMOVED lines=62> */
.L_x_6990:
[----:B------:R-:W-:Y:S05]  /*3a420*/  BSYNC.RECONVERGENT B1 ;  /* 0x0000000000017941 */ /* 0x000fea0003800200 */
.L_x_6989:
[----:B------:R-:W-:Y:S01]  /*3a430*/  I2FP.F32.U32 R6, R9 ;  /* 0x0000000900067245 */ /* 0x000fe20000201000 */
[----:B------:R-:W-:Y:S01]  /*3a440*/  BSSY.RECONVERGENT B1, `(.L_x_6994) ;  /* 0x0000060000017945 */ /* 0x000fe20003800200 */
[----:B------:R-:W-:Y:S01]  /*3a450*/  LOP3.LUT R22, R22, 0xfffffffd, RZ, 0xc0, !PT ;  /* 0xfffffffd16167812 */ /* 0x000fe200078ec0ff */
[----:B------:R-:W-:Y:S02]  /*3a460*/  IMAD.MOV.U32 R9, RZ, RZ, R16 ;  /* 0x000000ffff097224 */ /* 0x000fe400078e0010 */
[----:B------:R-:W-:-:S05]  /*3a470*/  FFMA.FTZ R6, R6, R178, 1.1641532182693481445e-10 ;  /* 0x2f00000006067423 */ /* 0x000fca00000100b2 */
[----:B------:R-:W-:Y:S02]  /*3a480*/  FSETP.GTU.FTZ.AND P2, PT, R6, R177, PT ;  /* 0x000000b10600720b */ /* 0x000fe40003f5c000 */
[----:B------:R-:W-:-:S05]  /*3a490*/  SHF.L.U32 R6, R43, 0x10, RZ ;  /* 0x000000102b067819 */ /* 0x000fca00000006ff */
        /* <DEDUP_REMOVED lines=15> */
.L_x_6996:
        /* <DEDUP_REMOVED lines=12> */
.L_x_6998:
[----:B------:R-:W-:Y:S05]  /*3a650*/  BSYNC.RECONVERGENT B2 ;  /* 0x0000000000027941 */ /* 0x000fea0003800200 */
.L_x_6997:
        /* <DEDUP_REMOVED lines=62> */
.L_x_6995:
[----:B------:R-:W-:Y:S05]  /*3aa40*/  BSYNC.RECONVERGENT B1 ;  /* 0x0000000000017941 */ /* 0x000fea0003800200 */
.L_x_6994:
        /* <DEDUP_REMOVED lines=28> */
.L_x_7001:
        /* <DEDUP_REMOVED lines=12> */
.L_x_7003:
[----:B------:R-:W-:Y:S05]  /*3acd0*/  BSYNC.RECONVERGENT B2 ;  /* 0x0000000000027941 */ /* 0x000fea0003800200 */
.L_x_7002:
        /* <DEDUP_REMOVED lines=62> */
.L_x_7000:
[----:B------:R-:W-:Y:S05]  /*3b0c0*/  BSYNC.RECONVERGENT B1 ;  /* 0x0000000000017941 */ /* 0x000fea0003800200 */
.L_x_6999:
[----:B------:R-:W-:Y:S01]  /*3b0d0*/  I2FP.F32.U32 R6, R8 ;  /* 0x0000000800067245 */ /* 0x000fe20000201000 */
[----:B------:R-:W-:Y:S01]  /*3b0e0*/  BSSY.RECONVERGENT B1, `(.L_x_7004) ;  /* 0x000005f000017945 */ /* 0x000fe20003800200 */
[----:B------:R-:W-:Y:S01]  /*3b0f0*/  ISETP.NE.AND P3, PT, R7, 0x1, PT ;  /* 0x000000010700780c */ /* 0x000fe20003f65270 */
[----:B------:R-:W-:Y:S02]  /*3b100*/  IMAD.MOV.U32 R43, RZ, RZ, R16 ;  /* 0x000000ffff2b7224 */ /* 0x000fe400078e0010 */
[----:B------:R-:W-:-:S05]  /*3b110*/  FFMA.FTZ R6, R6, R178, 1.1641532182693481445e-10 ;  /* 0x2f00000006067423 */ /* 0x000fca00000100b2 */
[----:B------:R-:W-:Y:S01]  /*3b120*/  FSETP.GTU.FTZ.AND P2, PT, R6, R177, PT ;  /* 0x000000b10600720b */ /* 0x000fe20003f5c000 */
[C---:B------:R-:W-:Y:S01]  /*3b130*/  IMAD.U32 R6, R46.reuse, 0x10000, RZ ;  /* 0x000100002e067824 */ /* 0x040fe200078e00ff */
[----:B------:R-:W-:-:S03]  /*3b140*/  PRMT R46, R46, 0x7632, R46 ;  /* 0x000076322e2e7816 */ /* 0x000fc6000000002e */
        /* <DEDUP_REMOVED lines=13> */
.L_x_7006:
        /* <DEDUP_REMOVED lines=12> */
.L_x_7008:
[----:B------:R-:W-:Y:S05]  /*3b2e0*/  BSYNC.RECONVERGENT B2 ;  /* 0x0000000000027941 */ /* 0x000fea0003800200 */
.L_x_7007:
        /* <DEDUP_REMOVED lines=62> */
.L_x_7005:
[----:B------:R-:W-:Y:S05]  /*3b6d0*/  BSYNC.RECONVERGENT B1 ;  /* 0x0000000000017941 */ /* 0x000fea0003800200 */
.L_x_7004:
        /* <DEDUP_REMOVED lines=26> */
.L_x_7011:
        /* <DEDUP_REMOVED lines=12> */
.L_x_7013:
[----:B------:R-:W-:Y:S05]  /*3b940*/  BSYNC.RECONVERGENT B2 ;  /* 0x0000000000027941 */ /* 0x000fea0003800200 */
.L_x_7012:
        /* <DEDUP_REMOVED lines=62> */
.L_x_7010:
[----:B------:R-:W-:Y:S05]  /*3bd30*/  BSYNC.RECONVERGENT B1 ;  /* 0x0000000000017941 */ /* 0x000fea0003800200 */
.L_x_7009:
[----:B------:R-:W-:Y:S01]  /*3bd40*/  I2FP.F32.U32 R6, R45 ;  /* 0x0000002d00067245 */ /* 0x000fe20000201000 */
[----:B------:R-:W-:Y:S01]  /*3bd50*/  BSSY.RECONVERGENT B1, `(.L_x_7014) ;  /* 0x000005e000017945 */ /* 0x000fe20003800200 */
[----:B------:R-:W-:-:S03]  /*3bd60*/  ISETP.NE.AND P4, PT, R7, 0x1, PT ;  /* 0x000000010700780c */ /* 0x000fc60003f85270 */
[----:B------:R-:W-:-:S05]  /*3bd70*/  FFMA.FTZ R6, R6, R178, 1.1641532182693481445e-10 ;  /* 0x2f00000006067423 */ /* 0x000fca00000100b2 */
[----:B------:R-:W-:Y:S01]  /*3bd80*/  FSETP.GTU.FTZ.AND P3, PT, R6, R177, PT ;  /* 0x000000b10600720b */ /* 0x000fe20003f7c000 */
[----:B------:R-:W-:Y:S01]  /*3bd90*/  IMAD.U32 R6, R46, 0x10000, RZ ;  /* 0x000100002e067824 */ /* 0x000fe200078e00ff */
[----:B------:R-:W-:-:S03]  /*3bda0*/  MOV R46, R16 ;  /* 0x00000010002e7202 */ /* 0x000fc60000000f00 */
        /* <DEDUP_REMOVED lines=13> */
.L_x_7016:
        /* <DEDUP_REMOVED lines=12> */
.L_x_7018:
[----:B------:R-:W-:Y:S05]  /*3bf40*/  BSYNC.RECONVERGENT B2 ;  /* 0x0000000000027941 */ /* 0x000fea0003800200 */
.L_x_7017:
        /* <DEDUP_REMOVED lines=62> */
.L_x_7015:
[----:B------:R-:W-:Y:S05]  /*3c330*/  BSYNC.RECONVERGENT B1 ;  /* 0x0000000000017941 */ /* 0x000fea0003800200 */
.L_x_7014:
[----:B------:R-:W-:Y:S01]  /*3c340*/  I2FP.F32.U32 R7, R46 ;  /* 0x0000002e00077245 */ /* 0x000fe20000201000 */
[----:B------:R-:W-:Y:S01]  /*3c350*/  BSSY.RECONVERGENT B1, `(.L_x_7019) ;  /* 0x0000065000017945 */ /* 0x000fe20003800200 */
[----:B------:R-:W-:Y:S01]  /*3c360*/  @P1 PRMT R18, R50, 0x7632, R18 ;  /* 0x0000763232121816 */ /* 0x000fe20000000012 */
[----:B------:R-:W-:Y:S02]  /*3c370*/  IMAD.MOV.U32 R168, RZ, RZ, 0x2 ;  /* 0x00000002ffa87424 */ /* 0x000fe400078e00ff */
[----:B------:R-:W-:Y:S01]  /*3c380*/  FFMA.FTZ R7, R7, R178, 1.1641532182693481445e-10 ;  /* 0x2f00000007077423 */ /* 0x000fe200000100b2 */
[----:B------:R-:W-:Y:S02]  /*3c390*/  IMAD.MOV.U32 R46, RZ, RZ, R16 ;  /* 0x000000ffff2e7224 */ /* 0x000fe400078e0010 */
[----:B------:R-:W-:Y:S02]  /*3c3a0*/  @P1 IMAD.U32 R18, R18, 0x10000, RZ ;  /* 0x0001000012121824 */ /* 0x000fe400078e00ff */
[----:B------:R-:W-:-:S02]  /*3c3b0*/  FSETP.GTU.FTZ.AND P4, PT, R7, R177, PT ;  /* 0x000000b10700720b */ /* 0x000fc40003f9c000 */
[----:B------:R-:W-:-:S05]  /*3c3c0*/  PRMT R7, R54, 0x7632, R7 ;  /* 0x0000763236077816 */ /* 0x000fca0000000007 */
[----:B------:R-:W-:-:S04]  /*3c3d0*/  IMAD.U32 R7, R7, 0x10000, RZ ;  /* 0x0001000007077824 */ /* 0x000fc800078e00ff */
[----:B------:R-:W-:-:S05]  /*3c3e0*/  FMUL.FTZ R7, R7, R176 ;  /* 0x000000b007077220 */ /* 0x000fca0000410000 */
[----:B------:R-:W-:-:S05]  /*3c3f0*/  FSEL R7, R7, RZ, !P4 ;  /* 0x000000ff07077208 */ /* 0x000fca0006000000 */
[----:B------:R-:W-:-:S04]  /*3c400*/  FADD.FTZ R7, R45, R7 ;  /* 0x000000072d077221 */ /* 0x000fc80000010000 */
        /* <DEDUP_REMOVED lines=14> */
.L_x_7021:
        /* <DEDUP_REMOVED lines=12> */
.L_x_7023:
[----:B------:R-:W-:Y:S05]  /*3c5b0*/  BSYNC.RECONVERGENT B2 ;  /* 0x0000000000027941 */ /* 0x000fea0003800200 */
.L_x_7022:
        /* <DEDUP_REMOVED lines=62> */
.L_x_7020:
[----:B------:R-:W-:Y:S05]  /*3c9a0*/  BSYNC.RECONVERGENT B1 ;  /* 0x0000000000017941 */ /* 0x000fea0003800200 */
.L_x_7019:
        /* <DEDUP_REMOVED lines=21> */
.L_x_7026:
        /* <DEDUP_REMOVED lines=12> */
.L_x_7028:
[----:B------:R-:W-:Y:S05]  /*3cbc0*/  BSYNC.RECONVERGENT B2 ;  /* 0x0000000000027941 */ /* 0x000fea0003800200 */
.L_x_7027:
        /* <DEDUP_REMOVED lines=62> */
.L_x_7025:
[----:B------:R-:W-:Y:S05]  /*3cfb0*/  BSYNC.RECONVERGENT B1 ;  /* 0x0000000000017941 */ /* 0x000fea0003800200 */
.L_x_7024:
        /* <DEDUP_REMOVED lines=26> */
.L_x_7031:
        /* <DEDUP_REMOVED lines=12> */
.L_x_7033:
[----:B------:R-:W-:Y:S05]  /*3d220*/  BSYNC.RECONVERGENT B2 ;  /* 0x0000000000027941 */ /* 0x000fea0003800200 */
.L_x_7032:
        /* <DEDUP_REMOVED lines=62> */
.L_x_7030:
[----:B------:R-:W-:Y:S05]  /*3d610*/  BSYNC.RECONVERGENT B1 ;  /* 0x0000000000017941 */ /* 0x000fea0003800200 */
.L_x_7029:
        /* <DEDUP_REMOVED lines=20> */
.L_x_7036:
        /* <DEDUP_REMOVED lines=15> */
.L_x_7038:
[----:B------:R-:W-:Y:S05]  /*3d850*/  BSYNC.RECONVERGENT B2 ;  /* 0x0000000000027941 */ /* 0x000fea0003800200 */
.L_x_7037:
        /* <DEDUP_REMOVED lines=62> */
.L_x_7035:
[----:B------:R-:W-:Y:S05]  /*3dc40*/  BSYNC.RECONVERGENT B1 ;  /* 0x0000000000017941 */ /* 0x000fea0003800200 */
.L_x_7034:
        /* <DEDUP_REMOVED lines=20> */
.L_x_6958:
        /* <DEDUP_REMOVED lines=16> */
.L_x_7042:
        /* <DEDUP_REMOVED lines=12> */
.L_x_7044:
[----:B------:R-:W-:Y:S05]  /*3df50*/  BSYNC.RECONVERGENT B2 ;  /* 0x0000000000027941 */ /* 0x000fea0003800200 */
.L_x_7043:
        /* <DEDUP_REMOVED lines=62> */
.L_x_7041:
[----:B------:R-:W-:Y:S05]  /*3e340*/  BSYNC.RECONVERGENT B1 ;  /* 0x0000000000017941 */ /* 0x000fea0003800200 */
.L_x_7040:
[----:B------:R-:W3:Y:S01]  /*3e350*/  LDC R179, c[0x0][0x404] ;  /* 0x00010100ffb37b82 */ /* 0x000ee20000000800 */
[----:B------:R-:W-:Y:S01]  /*3e360*/  I2FP.F32.U32 R18, R25 ;  /* 0x0000001900127245 */ /* 0x000fe20000201000 */
[----:B------:R-:W-:Y:S01]  /*3e370*/  IMAD.MOV.U32 R177, RZ, RZ, 0x2f800000 ;  /* 0x2f800000ffb17424 */ /* 0x000fe200078e00ff */
[----:B------:R-:W-:Y:S01]  /*3e380*/  LOP3.LUT R22, R22, 0xffffffef, RZ, 0xc0, !PT ;  /* 0xffffffef16167812 */ /* 0x000fe200078ec0ff */
[----:B-----5:R-:W-:Y:S01]  /*3e390*/  IMAD.U32 R25, R44, 0x10000, RZ ;  /* 0x000100002c197824 */ /* 0x020fe200078e00ff */
[----:B------:R-:W-:Y:S01]  /*3e3a0*/  BSSY.RECONVERGENT B1, `(.L_x_7045) ;  /* 0x0000063000017945 */ /* 0x000fe20003800200 */
[----:B------:R-:W-:Y:S01]  /*3e3b0*/  FFMA.FTZ R18, R18, R177, 1.1641532182693481445e-10 ;  /* 0x2f00000012127423 */ /* 0x000fe200000100b1 */
[----:B------:R-:W-:Y:S01]  /*3e3c0*/  PRMT R27, R44, 0x7632, R27 ;  /* 0x000076322c1b7816 */ /* 0x000fe2000000001b */
[----:B------:R-:W4:Y:S01]  /*3e3d0*/  LDC R178, c[0x0][0x408] ;  /* 0x00010200ffb27b82 */ /* 0x000f220000000800 */
[----:B------:R-:W-:Y:S02]  /*3e3e0*/  IMAD.MOV.U32 R28, RZ, RZ, R16 ;  /* 0x000000ffff1c7224 */ /* 0x000fe400078e0010 */
[----:B---3--:R-:W-:Y:S01]  /*3e3f0*/  FSETP.GTU.FTZ.AND P2, PT, R18, R179, PT ;  /* 0x000000b31200720b */ /* 0x008fe20003f5c000 */
[----:B----4-:R-:W-:-:S05]  /*3e400*/  FMUL.FTZ R18, R25, R178 ;  /* 0x000000b219127220 */ /* 0x010fca0000410000 */
[----:B------:R-:W-:Y:S02]  /*3e410*/  FSEL R25, R18, RZ, !P2 ;  /* 0x000000ff12197208 */ /* 0x000fe40005000000 */
[----:B------:R-:W-:Y:S02]  /*3e420*/  PLOP3.LUT P2, PT, P2, PT, PT, 0x8, 0x80 ;  /* 0x000000000080781c */ /* 0x000fe4000174e170 */
[----:B------:R-:W-:-:S05]  /*3e430*/  @P1 SHF.L.U32 R18, R48, 0x10, RZ ;  /* 0x0000001030121819 */ /* 0x000fca00000006ff */
[----:B------:R-:W-:Y:S01]  /*3e440*/  @P1 FADD.FTZ R25, R18, R25 ;  /* 0x0000001912191221 */ /* 0x000fe20000010000 */
[----:B------:R-:W-:-:S04]  /*3e450*/  IMAD.MOV.U32 R18, RZ, RZ, 0x2 ;  /* 0x00000002ff127424 */ /* 0x000fc800078e00ff */
[----:B01----:R-:W-:Y:S02]  /*3e460*/  F2FP.BF16.F32.PACK_AB R116, RZ, R25 ;  /* 0x00000019ff74723e */ /* 0x003fe400000010ff */
        /* <DEDUP_REMOVED lines=11> */
.L_x_7047:
        /* <DEDUP_REMOVED lines=12> */
.L_x_7049:
[----:B------:R-:W-:Y:S05]  /*3e5e0*/  BSYNC.RECONVERGENT B2 ;  /* 0x0000000000027941 */ /* 0x000fea0003800200 */
.L_x_7048:
        /* <DEDUP_REMOVED lines=62> */
.L_x_7046:
[----:B------:R-:W-:Y:S05]  /*3e9d0*/  BSYNC.RECONVERGENT B1 ;  /* 0x0000000000017941 */ /* 0x000fea0003800200 */
.L_x_7045:
[----:B------:R-:W-:Y:S01]  /*3e9e0*/  I2FP.F32.U32 R28, R28 ;  /* 0x0000001c001c7245 */ /* 0x000fe20000201000 */
[----:B------:R-:W-:Y:S01]  /*3e9f0*/  BSSY.RECONVERGENT B1, `(.L_x_7050) ;  /* 0x0000064000017945 */ /* 0x000fe20003800200 */
[----:B------:R-:W-:Y:S01]  /*3ea00*/  SHF.L.U32 R27, R27, 0x10, RZ ;  /* 0x000000101b1b7819 */ /* 0x000fe200000006ff */
[----:B------:R-:W-:Y:S01]  /*3ea10*/  IMAD.MOV.U32 R44, RZ, RZ, 0x2 ;  /* 0x00000002ff2c7424 */ /* 0x000fe200078e00ff */
[----:B------:R-:W-:Y:S01]  /*3ea20*/  LOP3.LUT R22, R22, 0xfffffff7, RZ, 0xc0, !PT ;  /* 0xfffffff716167812 */ /* 0x000fe200078ec0ff */
        /* <DEDUP_REMOVED lines=21> */
.L_x_7052:
        /* <DEDUP_REMOVED lines=12> */
.L_x_7054:
[----:B------:R-:W-:Y:S05]  /*3ec40*/  BSYNC.RECONVERGENT B2 ;  /* 0x0000000000027941 */ /* 0x000fea0003800200 */
.L_x_7053:
        /* <DEDUP_REMOVED lines=62> */
.L_x_7051:
[----:B------:R-:W-:Y:S05]  /*3f030*/  BSYNC.RECONVERGENT B1 ;  /* 0x0000000000017941 */ /* 0x000fea0003800200 */
.L_x_7050:
        /* <DEDUP_REMOVED lines=26> */
.L_x_7057:
        /* <DEDUP_REMOVED lines=12> */
.L_x_7059:
[----:B------:R-:W-:Y:S05]  /*3f2a0*/  BSYNC.RECONVERGENT B2 ;  /* 0x0000000000027941 */ /* 0x000fea0003800200 */
.L_x_7058:
        /* <DEDUP_REMOVED lines=62> */
.L_x_7056:
[----:B------:R-:W-:Y:S05]  /*3f690*/  BSYNC.RECONVERGENT B1 ;  /* 0x0000000000017941 */ /* 0x000fea0003800200 */
.L_x_7055:
        /* <DEDUP_REMOVED lines=26> */
.L_x_7062:
        /* <DEDUP_REMOVED lines=12> */
.L_x_7064:
[----:B------:R-:W-:Y:S05]  /*3f900*/  BSYNC.RECONVERGENT B2 ;  /* 0x0000000000027941 */ /* 0x000fea0003800200 */
.L_x_7063:
        /* <DEDUP_REMOVED lines=62> */
.L_x_7061:
[----:B------:R-:W-:Y:S05]  /*3fcf0*/  BSYNC.RECONVERGENT B1 ;  /* 0x0000000000017941 */ /* 0x000fea0003800200 */
.L_x_7060:
        /* <DEDUP_REMOVED lines=24> */
.L_x_7067:
        /* <DEDUP_REMOVED lines=12> */
.L_x_7069:
[----:B------:R-:W-:Y:S05]  /*3ff40*/  BSYNC.RECONVERGENT B2 ;  /* 0x0000000000027941 */ /* 0x000fea0003800200 */
.L_x_7068:
        /* <DEDUP_REMOVED lines=62> */
.L_x_7066:
[----:B------:R-:W-:Y:S05]  /*40330*/  BSYNC.RECONVERGENT B1 ;  /* 0x0000000000017941 */ /* 0x000fea0003800200 */
.L_x_7065:
        /* <DEDUP_REMOVED lines=24> */
.L_x_7072:
        /* <DEDUP_REMOVED lines=12> */
.L_x_7074:
[----:B------:R-:W-:Y:S05]  /*40580*/  BSYNC.RECONVERGENT B2 ;  /* 0x0000000000027941 */ /* 0x000fea0003800200 */
.L_x_7073:
        /* <DEDUP_REMOVED lines=62> */
.L_x_7071:
[----:B------:R-:W-:Y:S05]  /*40970*/  BSYNC.RECONVERGENT B1 ;  /* 0x0000000000017941 */ /* 0x000fea0003800200 */
.L_x_7070:
        /* <DEDUP_REMOVED lines=24> */
.L_x_7077:
        /* <DEDUP_REMOVED lines=12> */
.L_x_7079:
[----:B------:R-:W-:Y:S05]  /*40bc0*/  BSYNC.RECONVERGENT B2 ;  /* 0x0000000000027941 */ /* 0x000fea0003800200 */
.L_x_7078:
        /* <DEDUP_REMOVED lines=62> */
.L_x_7076:
[----:B------:R-:W-:Y:S05]  /*40fb0*/  BSYNC.RECONVERGENT B1 ;  /* 0x0000000000017941 */ /* 0x000fea0003800200 */
.L_x_7075:
        /* <DEDUP_REMOVED lines=15> */
.L_x_7039:
        /* <DEDUP_REMOVED lines=43> */
.L_x_7080:
[----:B------:R-:W-:Y:S01]  /*41360*/  MOV R168, R170 ;  /* 0x000000aa00a87202 */ /* 0x000fe20000000f00 */
[----:B------:R-:W-:-:S07]  /*41370*/  VIADD R169, R169, 0x80 ;  /* 0x00000080a9a97836 */ /* 0x000fce0000000000 */
.L_x_6957:
[----:B------:R-:W-:Y:S05]  /*41380*/  BSYNC.RECONVERGENT B0 ;  /* 0x0000000000007941 */ /* 0x000fea0003800200 */
.L_x_6956:
        /* <DEDUP_REMOVED lines=35> */
.L_x_7086:
        /* <DEDUP_REMOVED lines=12> */
.L_x_7088:
[----:B------:R-:W-:Y:S05]  /*41680*/  BSYNC.RECONVERGENT B2 ;  /* 0x0000000000027941 */ /* 0x000fea0003800200 */
.L_x_7087:
        /* <DEDUP_REMOVED lines=60> */
[----:B------:R-:W-:Y:S02]  /*41a50*/  HFMA2 R7, -RZ, RZ, 0, 0 ;  /* 0x00000000ff077431 */ /* 0x000fe400000001ff */
[----:B------:R-:W-:-:S07]  /*41a60*/  IMAD.MOV.U32 R6, RZ, RZ, R168 ;  /* 0x000000ffff067224 */ /* 0x000fce00078e00a8 */
.L_x_7085:
[----:B------:R-:W-:Y:S05]  /*41a70*/  BSYNC.RECONVERGENT B1 ;  /* 0x0000000000017941 */ /* 0x000fea0003800200 */
.L_x_7084:
[----:B------:R-:W1:Y:S01]  /*41a80*/  LDC R177, c[0x0][0x404] ;  /* 0x00010100ffb17b82 */ /* 0x000e620000000800 */
        /* <DEDUP_REMOVED lines=9> */
[----:B-1----:R-:W-:Y:S01]  /*41b20*/  FSETP.GTU.FTZ.AND P2, PT, R6, R177, PT ;  /* 0x000000b10600720b */ /* 0x002fe20003f5c000 */
[----:B---3--:R-:W-:-:S05]  /*41b30*/  FMUL.FTZ R6, R8, R176 ;  /* 0x000000b008067220 */ /* 0x008fca0000410000 */
        /* <DEDUP_REMOVED lines=14> */
.L_x_7091:
        /* <DEDUP_REMOVED lines=12> */
.L_x_7093:
[----:B------:R-:W-:Y:S05]  /*41ce0*/  BSYNC.RECONVERGENT B2 ;  /* 0x0000000000027941 */ /* 0x000fea0003800200 */
.L_x_7092:
        /* <DEDUP_REMOVED lines=62> */
.L_x_7090:
[----:B------:R-:W-:Y:S05]  /*420d0*/  BSYNC.RECONVERGENT B1 ;  /* 0x0000000000017941 */ /* 0x000fea0003800200 */
.L_x_7089:
        /* <DEDUP_REMOVED lines=26> */
.L_x_7096:
        /* <DEDUP_REMOVED lines=12> */
.L_x_7098:
[----:B------:R-:W-:Y:S05]  /*42340*/  BSYNC.RECONVERGENT B2 ;  /* 0x0000000000027941 */ /* 0x000fea0003800200 */
.L_x_7097:
        /* <DEDUP_REMOVED lines=62> */
.L_x_7095:
[----:B------:R-:W-:Y:S05]  /*42730*/  BSYNC.RECONVERGENT B1 ;  /* 0x0000000000017941 */ /* 0x000fea0003800200 */
.L_x_7094:
        /* <DEDUP_REMOVED lines=22> */
.L_x_7101:
        /* <DEDUP_REMOVED lines=12> */
.L_x_7103:
[----:B------:R-:W-:Y:S05]  /*42960*/  BSYNC.RECONVERGENT B2 ;  /* 0x0000000000027941 */ /* 0x000fea0003800200 */
.L_x_7102:
        /* <DEDUP_REMOVED lines=62> */
.L_x_7100:
[----:B------:R-:W-:Y:S05]  /*42d50*/  BSYNC.RECONVERGENT B1 ;  /* 0x0000000000017941 */ /* 0x000fea0003800200 */
.L_x_7099:
[----:B------:R-:W-:Y:S01]  /*42d60*/  I2FP.F32.U32 R7, R9 ;  /* 0x0000000900077245 */ /* 0x000fe20000201000 */
[----:B------:R-:W-:Y:S01]  /*42d70*/  BSSY.RECONVERGENT B1, `(.L_x_7104) ;  /* 0x0000066000017945 */ /* 0x000fe20003800200 */
[----:B------:R-:W-:Y:S01]  /*42d80*/  @P1 PRMT R8, R48, 0x7632, R8 ;  /* 0x0000763230081816 */ /* 0x000fe20000000008 */
[----:B------:R-:W-:Y:S02]  /*42d90*/  IMAD.MOV.U32 R9, RZ, RZ, R16 ;  /* 0x000000ffff097224 */ /* 0x000fe400078e0010 */
        /* <DEDUP_REMOVED lines=24> */
.L_x_7106:
        /* <DEDUP_REMOVED lines=12> */
.L_x_7108:
[----:B------:R-:W-:Y:S05]  /*42fe0*/  BSYNC.RECONVERGENT B2 ;  /* 0x0000000000027941 */ /* 0x000fea0003800200 */
.L_x_7107:
        /* <DEDUP_REMOVED lines=62> */
.L_x_7105:
[----:B------:R-:W-:Y:S05]  /*433d0*/  BSYNC.RECONVERGENT B1 ;  /* 0x0000000000017941 */ /* 0x000fea0003800200 */
.L_x_7104:
[----:B------:R-:W-:Y:S01]  /*433e0*/  I2FP.F32.U32 R6, R9 ;  /* 0x0000000900067245 */ /* 0x000fe20000201000 */
[----:B------:R-:W-:Y:S01]  /*433f0*/  BSSY.RECONVERGENT B1, `(.L_x_7109) ;  /* 0x0000061000017945 */ /* 0x000fe20003800200 */
[----:B------:R-:W-:Y:S01]  /*43400*/  LOP3.LUT R22, R22, 0xfffffffb, RZ, 0xc0, !PT ;  /* 0xfffffffb16167812 */ /* 0x000fe200078ec0ff */
[----:B------:R-:W-:Y:S01]  /*43410*/  IMAD.MOV.U32 R9, RZ, RZ, R16 ;  /* 0x000000ffff097224 */ /* 0x000fe200078e0010 */
[----:B0-----:R-:W-:Y:S01]  /*43420*/  PRMT R41, R117, 0x7632, R41 ;  /* 0x0000763275297816 */ /* 0x001fe20000000029 */
        /* <DEDUP_REMOVED lines=18> */
.L_x_7111:
        /* <DEDUP_REMOVED lines=12> */
.L_x_7113:
[----:B------:R-:W-:Y:S05]  /*43610*/  BSYNC.RECONVERGENT B2 ;  /* 0x0000000000027941 */ /* 0x000fea0003800200 */
.L_x_7112:
        /* <DEDUP_REMOVED lines=62> */
.L_x_7110:
[----:B------:R-:W-:Y:S05]  /*43a00*/  BSYNC.RECONVERGENT B1 ;  /* 0x0000000000017941 */ /* 0x000fea0003800200 */
.L_x_7109:
        /* <DEDUP_REMOVED lines=26> */
.L_x_7116:
        /* <DEDUP_REMOVED lines=12> */
.L_x_7118:
[----:B------:R-:W-:Y:S05]  /*43c70*/  BSYNC.RECONVERGENT B2 ;  /* 0x0000000000027941 */ /* 0x000fea0003800200 */
.L_x_7117:
        /* <DEDUP_REMOVED lines=62> */
.L_x_7115:
[----:B------:R-:W-:Y:S05]  /*44060*/  BSYNC.RECONVERGENT B1 ;  /* 0x0000000000017941 */ /* 0x000fea0003800200 */
.L_x_7114:
        /* <DEDUP_REMOVED lines=22> */
.L_x_7121:
        /* <DEDUP_REMOVED lines=12> */
.L_x_7123:
[----:B------:R-:W-:Y:S05]  /*44290*/  BSYNC.RECONVERGENT B2 ;  /* 0x0000000000027941 */ /* 0x000fea0003800200 */
.L_x_7122:
        /* <DEDUP_REMOVED lines=62> */
.L_x_7120:
[----:B------:R-:W-:Y:S05]  /*44680*/  BSYNC.RECONVERGENT B1 ;  /* 0x0000000000017941 */ /* 0x000fea0003800200 */
.L_x_7119:
        /* <DEDUP_REMOVED lines=28> */
.L_x_7126:
        /* <DEDUP_REMOVED lines=12> */
.L_x_7128:
[----:B------:R-:W-:Y:S05]  /*44910*/  BSYNC.RECONVERGENT B2 ;  /* 0x0000000000027941 */ /* 0x000fea0003800200 */
.L_x_7127:
        /* <DEDUP_REMOVED lines=62> */
.L_x_7125:
[----:B------:R-:W-:Y:S05]  /*44d00*/  BSYNC.RECONVERGENT B1 ;  /* 0x0000000000017941 */ /* 0x000fea0003800200 */
.L_x_7124:
[----:B------:R-:W-:Y:S01]  /*44d10*/  I2FP.F32.U32 R6, R8 ;  /* 0x0000000800067245 */ /* 0x000fe20000201000 */
[----:B------:R-:W-:Y:S01]  /*44d20*/  BSSY.RECONVERGENT B1, `(.L_x_7129) ;  /* 0x000005f000017945 */ /* 0x000fe20003800200 */
[----:B------:R-:W-:Y:S02]  /*44d30*/  ISETP.NE.AND P3, PT, R7, 0x1, PT ;  /* 0x000000010700780c */ /* 0x000fe40003f65270 */
[----:B------:R-:W-:Y:S01]  /*44d40*/  PRMT R147, R118, 0x7632, R147 ;  /* 0x0000763276937816 */ /* 0x000fe20000000093 */
[----:B------:R-:W-:Y:S01]  /*44d50*/  FFMA.FTZ R6, R6, R178, 1.1641532182693481445e-10 ;  /* 0x2f00000006067423 */ /* 0x000fe200000100b2 */
[----:B------:R-:W-:-:S04]  /*44d60*/  MOV R41, R16 ;  /* 0x0000001000297202 */ /* 0x000fc80000000f00 */
        /* <DEDUP_REMOVED lines=15> */
.L_x_7131:
        /* <DEDUP_REMOVED lines=12> */
.L_x_7133:
[----:B------:R-:W-:Y:S05]  /*44f20*/  BSYNC.RECONVERGENT B2 ;  /* 0x0000000000027941 */ /* 0x000fea0003800200 */
.L_x_7132:
        /* <DEDUP_REMOVED lines=62> */
.L_x_7130:
[----:B------:R-:W-:Y:S05]  /*45310*/  BSYNC.RECONVERGENT B1 ;  /* 0x0000000000017941 */ /* 0x000fea0003800200 */
.L_x_7129:
        /* <DEDUP_REMOVED lines=26> */
.L_x_7136:
        /* <DEDUP_REMOVED lines=12> */
.L_x_7138:
[----:B------:R-:W-:Y:S05]  /*45580*/  BSYNC.RECONVERGENT B2 ;  /* 0x0000000000027941 */ /* 0x000fea0003800200 */
.L_x_7137:
        /* <DEDUP_REMOVED lines=62> */
.L_x_7135:
[----:B------:R-:W-:Y:S05]  /*45970*/  BSYNC.RECONVERGENT B1 ;  /* 0x0000000000017941 */ /* 0x000fea0003800200 */
.L_x_7134:
        /* <DEDUP_REMOVED lines=20> */
.L_x_7141:
        /* <DEDUP_REMOVED lines=12> */
.L_x_7143:
[----:B------:R-:W-:Y:S05]  /*45b80*/  BSYNC.RECONVERGENT B2 ;  /* 0x0000000000027941 */ /* 0x000fea0003800200 */
.L_x_7142:
        /* <DEDUP_REMOVED lines=62> */
.L_x_7140:
[----:B------:R-:W-:Y:S05]  /*45f70*/  BSYNC.RECONVERGENT B1 ;  /* 0x0000000000017941 */ /* 0x000fea0003800200 */
.L_x_7139:
[----:B------:R-:W-:Y:S01]  /*45f80*/  I2FP.F32.U32 R7, R140 ;  /* 0x0000008c00077245 */ /* 0x000fe20000201000 */
[----:B------:R-:W-:Y:S01]  /*45f90*/  BSSY.RECONVERGENT B1, `(.L_x_7144) ;  /* 0x0000065000017945 */ /* 0x000fe20003800200 */
[----:B------:R-:W-:Y:S01]  /*45fa0*/  @P1 PRMT R18, R50, 0x7632, R18 ;  /* 0x0000763232121816 */ /* 0x000fe20000000012 */
[----:B------:R-:W-:Y:S02]  /*45fb0*/  HFMA2 R172, -RZ, RZ, 0, 1.1920928955078125e-07 ;  /* 0x00000002ffac7431 */ /* 0x000fe400000001ff */
[----:B------:R-:W-:Y:S02]  /*45fc0*/  IMAD.MOV.U32 R141, RZ, RZ, R16 ;  /* 0x000000ffff8d7224 */ /* 0x000fe400078e0010 */
[----:B------:R-:W-:Y:S01]  /*45fd0*/  FFMA.FTZ R7, R7, R178, 1.1641532182693481445e-10 ;  /* 0x2f00000007077423 */ /* 0x000fe200000100b2 */
[----:B------:R-:W-:-:S04]  /*45fe0*/  @P1 IMAD.U32 R18, R18, 0x10000, RZ ;  /* 0x0001000012121824 */ /* 0x000fc800078e00ff */
        /* <DEDUP_REMOVED lines=20> */
.L_x_7146:
        /* <DEDUP_REMOVED lines=12> */
.L_x_7148:
[----:B------:R-:W-:Y:S05]  /*461f0*/  BSYNC.RECONVERGENT B2 ;  /* 0x0000000000027941 */ /* 0x000fea0003800200 */
.L_x_7147:
        /* <DEDUP_REMOVED lines=62> */
.L_x_7145:
[----:B------:R-:W-:Y:S05]  /*465e0*/  BSYNC.RECONVERGENT B1 ;  /* 0x0000000000017941 */ /* 0x000fea0003800200 */
.L_x_7144:
        /* <DEDUP_REMOVED lines=21> */
.L_x_7151:
        /* <DEDUP_REMOVED lines=12> */
.L_x_7153:
[----:B------:R-:W-:Y:S05]  /*46800*/  BSYNC.RECONVERGENT B2 ;  /* 0x0000000000027941 */ /* 0x000fea0003800200 */
.L_x_7152:
        /* <DEDUP_REMOVED lines=62> */
.L_x_7150:
[----:B------:R-:W-:Y:S05]  /*46bf0*/  BSYNC.RECONVERGENT B1 ;  /* 0x0000000000017941 */ /* 0x000fea0003800200 */
.L_x_7149:
        /* <DEDUP_REMOVED lines=26> */
.L_x_7156:
        /* <DEDUP_REMOVED lines=12> */
.L_x_7158:
[----:B------:R-:W-:Y:S05]  /*46e60*/  BSYNC.RECONVERGENT B2 ;  /* 0x0000000000027941 */ /* 0x000fea0003800200 */
.L_x_7157:
        /* <DEDUP_REMOVED lines=62> */
.L_x_7155:
[----:B------:R-:W-:Y:S05]  /*47250*/  BSYNC.RECONVERGENT B1 ;  /* 0x0000000000017941 */ /* 0x000fea0003800200 */
.L_x_7154:
        /* <DEDUP_REMOVED lines=20> */
.L_x_7161:
        /* <DEDUP_REMOVED lines=15> */
.L_x_7163:
[----:B------:R-:W-:Y:S05]  /*47490*/  BSYNC.RECONVERGENT B2 ;  /* 0x0000000000027941 */ /* 0x000fea0003800200 */
.L_x_7162:
        /* <DEDUP_REMOVED lines=62> */
.L_x_7160:
[----:B------:R-:W-:Y:S05]  /*47880*/  BSYNC.RECONVERGENT B1 ;  /* 0x0000000000017941 */ /* 0x000fea0003800200 */
.L_x_7159:
[----:B------:R-:W-:Y:S02]  /*47890*/  I2FP.F32.U32 R172, R174 ;  /* 0x000000ae00ac7245 */ /* 0x000fe40000201000 */
[----:B------:R-:W-:Y:S01]  /*478a0*/  PRMT R117, R117, 0x5410, R168 ;  /* 0x0000541075757816 */ /* 0x000fe200000000a8 */
[----:B------:R-:W-:Y:S01]  /*478b0*/  IMAD.MOV.U32 R168, RZ, RZ, R5 ;  /* 0x000000ffffa87224 */ /* 0x000fe200078e0005 */
        /* <DEDUP_REMOVED lines=18> */
.L_x_7083:
        /* <DEDUP_REMOVED lines=16> */
.L_x_7167:
        /* <DEDUP_REMOVED lines=12> */
.L_x_7169:
[----:B------:R-:W-:Y:S05]  /*47ba0*/  BSYNC.RECONVERGENT B2 ;  /* 0x0000000000027941 */ /* 0x000fea0003800200 */
.L_x_7168:
        /* <DEDUP_REMOVED lines=62> */
.L_x_7166:
[----:B------:R-:W-:Y:S05]  /*47f90*/  BSYNC.RECONVERGENT B1 ;  /* 0x0000000000017941 */ /* 0x000fea0003800200 */
.L_x_7165:
        /* <DEDUP_REMOVED lines=10> */
[----:B0-----:R-:W-:Y:S01]  /*48040*/  FSETP.GTU.FTZ.AND P2, PT, R18, R252, PT ;  /* 0x000000fc1200720b */ /* 0x001fe20003f5c000 */
[----:B-1----:R-:W-:-:S05]  /*48050*/  FMUL.FTZ R18, R26, R179 ;  /* 0x000000b31a127220 */ /* 0x002fca0000410000 */
        /* <DEDUP_REMOVED lines=17> */
.L_x_7172:
        /* <DEDUP_REMOVED lines=12> */
.L_x_7174:
[----:B------:R-:W-:Y:S05]  /*48230*/  BSYNC.RECONVERGENT B2 ;  /* 0x0000000000027941 */ /* 0x000fea0003800200 */
.L_x_7173:
        /* <DEDUP_REMOVED lines=62> */
.L_x_7171:
[----:B------:R-:W-:Y:S05]  /*48620*/  BSYNC.RECONVERGENT B1 ;  /* 0x0000000000017941 */ /* 0x000fea0003800200 */
.L_x_7170:
        /* <DEDUP_REMOVED lines=26> */
.L_x_7177:
        /* <DEDUP_REMOVED lines=12> */
.L_x_7179:
[----:B------:R-:W-:Y:S05]  /*48890*/  BSYNC.RECONVERGENT B2 ;  /* 0x0000000000027941 */ /* 0x000fea0003800200 */
.L_x_7178:
        /* <DEDUP_REMOVED lines=59> */
[----:B------:R-:W-:Y:S02]  /*48c50*/  HFMA2 R140, -RZ, RZ, 0, 0 ;  /* 0x00000000ff8c7431 */ /* 0x000fe400000001ff */
[----:B------:R-:W-:Y:S01]  /*48c60*/  IMAD.MOV.U32 R16, RZ, RZ, R40 ;  /* 0x000000ffff107224 */ /* 0x000fe200078e0028 */
[----:B------:R-:W-:-:S07]  /*48c70*/  LOP3.LUT R20, R18, UR5, R41, 0x96, !PT ;  /* 0x0000000512147c12 */ /* 0x000fce000f8e9629 */
.L_x_7176:
[----:B------:R-:W-:Y:S05]  /*48c80*/  BSYNC.RECONVERGENT B1 ;  /* 0x0000000000017941 */ /* 0x000fea0003800200 */
.L_x_7175:
        /* <DEDUP_REMOVED lines=26> */
.L_x_7182:
        /* <DEDUP_REMOVED lines=12> */
.L_x_7184:
[----:B------:R-:W-:Y:S05]  /*48ef0*/  BSYNC.RECONVERGENT B2 ;  /* 0x0000000000027941 */ /* 0x000fea0003800200 */
.L_x_7183:
        /* <DEDUP_REMOVED lines=62> */
.L_x_7181:
[----:B------:R-:W-:Y:S05]  /*492e0*/  BSYNC.RECONVERGENT B1 ;  /* 0x0000000000017941 */ /* 0x000fea0003800200 */
.L_x_7180:
        /* <DEDUP_REMOVED lines=26> */
.L_x_7187:
        /* <DEDUP_REMOVED lines=12> */
.L_x_7189:
[----:B------:R-:W-:Y:S05]  /*49550*/  BSYNC.RECONVERGENT B2 ;  /* 0x0000000000027941 */ /* 0x000fea0003800200 */
.L_x_7188:
        /* <DEDUP_REMOVED lines=62> */
.L_x_7186:
[----:B------:R-:W-:Y:S05]  /*49940*/  BSYNC.RECONVERGENT B1 ;  /* 0x0000000000017941 */ /* 0x000fea0003800200 */
.L_x_7185:
        /* <DEDUP_REMOVED lines=24> */
.L_x_7192:
        /* <DEDUP_REMOVED lines=12> */
.L_x_7194:
[----:B------:R-:W-:Y:S05]  /*49b90*/  BSYNC.RECONVERGENT B2 ;  /* 0x0000000000027941 */ /* 0x000fea0003800200 */
.L_x_7193:
        /* <DEDUP_REMOVED lines=62> */
.L_x_7191:
[----:B------:R-:W-:Y:S05]  /*49f80*/  BSYNC.RECONVERGENT B1 ;  /* 0x0000000000017941 */ /* 0x000fea0003800200 */
.L_x_7190:
[----:B------:R-:W-:Y:S01]  /*49f90*/  I2FP.F32.U32 R140, R168 ;  /* 0x000000a8008c7245 */ /* 0x000fe20000201000 */
[----:B------:R-:W-:Y:S01]  /*49fa0*/  BSSY.RECONVERGENT B1, `(.L_x_7195) ;  /* 0x0000062000017945 */ /* 0x000fe20003800200 */
[----:B------:R-:W-:Y:S01]  /*49fb0*/  ISETP.NE.AND P4, PT, R18, 0x1, PT ;  /* 0x000000011200780c */ /* 0x000fe20003f85270 */
[----:B------:R-:W-:Y:S01]  /*49fc0*/  HFMA2 R174, -RZ, RZ, 0, 1.1920928955078125e-07 ;  /* 0x00000002ffae7431 */ /* 0x000fe200000001ff */
        /* <DEDUP_REMOVED lines=20> */
.L_x_7197:
        /* <DEDUP_REMOVED lines=12> */
.L_x_7199:
[----:B------:R-:W-:Y:S05]  /*4a1d0*/  BSYNC.RECONVERGENT B2 ;  /* 0x0000000000027941 */ /* 0x000fea0003800200 */
.L_x_7198:
        /* <DEDUP_REMOVED lines=62> */
.L_x_7196:
[----:B------:R-:W-:Y:S05]  /*4a5c0*/  BSYNC.RECONVERGENT B1 ;  /* 0x0000000000017941 */ /* 0x000fea0003800200 */
.L_x_7195:
        /* <DEDUP_REMOVED lines=24> */
.L_x_7202:
        /* <DEDUP_REMOVED lines=12> */
.L_x_7204:
[----:B------:R-:W-:Y:S05]  /*4a810*/  BSYNC.RECONVERGENT B2 ;  /* 0x0000000000027941 */ /* 0x000fea0003800200 */
.L_x_7203:
        /* <DEDUP_REMOVED lines=62> */
.L_x_7201:
[----:B------:R-:W-:Y:S05]  /*4ac00*/  BSYNC.RECONVERGENT B1 ;  /* 0x0000000000017941 */ /* 0x000fea0003800200 */
.L_x_7200:
        /* <DEDUP_REMOVED lines=12> */
[----:B------:R-:W-:Y:S01]  /*4acd0*/  @P1 FADD.FTZ R147, R168, R147 ;  /* 0x00000093a8931221 */ /* 0x000fe20000010000 */
[----:B------:R-:W-:-:S04]  /*4ace0*/  IMAD.MOV.U32 R168, RZ, RZ, R171 ;  /* 0x000000ffffa87224 */ /* 0x000fc800078e00ab */
[----:B------:R-:W-:-:S04]  /*4acf0*/  F2FP.BF16.F32.PACK_AB R174, RZ, R147 ;  /* 0x00000093ffae723e */ /* 0x000fc800000010ff */
[----:B------:R-:W-:-:S07]  /*4ad00*/  PRMT R119, R119, 0x5410, R174 ;  /* 0x0000541077777816 */ /* 0x000fce00000000ae */
.L_x_7164:
        /* <DEDUP_REMOVED lines=23> */
[----:B---3--:R-:W-:Y:S02]  /*4ae80*/  SHF.L.U32 R116, R6, 0x10, RZ ;  /* 0x0000001006747819 */ /* 0x008fe400000006ff */
        /* <DEDUP_REMOVED lines=19> */
.L_x_7082:
[----:B------:R-:W-:Y:S05]  /*4afc0*/  BSYNC.RECONVERGENT B0 ;  /* 0x0000000000007941 */ /* 0x000fea0003800200 */
.L_x_7081:
[----:B01-34-:R-:W-:Y:S01]  /*4afd0*/  FADD.FTZ R116, RZ, R13 ;  /* 0x0000000dff747221 */ /* 0x01bfe20000010000 */
[----:B------:R-:W3:Y:S01]  /*4afe0*/  LDL R118, [R1+0x124] ;  /* 0x0001240001767983 */ /* 0x000ee20000100800 */
[----:B------:R-:W-:Y:S01]  /*4aff0*/  ISETP.GE.U32.AND P0, PT, R24, 0x80, PT ;  /* 0x000000801800780c */ /* 0x000fe20003f06070 */
[----:B------:R-:W-:Y:S01]  /*4b000*/  BSSY.RECONVERGENT B0, `(.L_x_7205) ;  /* 0x00000cf000007945 */ /* 0x000fe20003800200 */
[----:B------:R-:W-:Y:S01]  /*4b010*/  FADD.FTZ R116, R38, R116 ;  /* 0x0000007426747221 */ /* 0x000fe20000010000 */
[C---:B------:R-:W-:Y:S01]  /*4b020*/  ISETP.GT.U32.AND P1, PT, R24.reuse, 0xff, PT ;  /* 0x000000ff1800780c */ /* 0x040fe20003f24070 */
[----:B------:R-:W0:Y:S01]  /*4b030*/  S2R R179, SR_TID.X ;  /* 0x0000000000b37919 */ /* 0x000e220000002100 */
[C---:B------:R-:W-:Y:S01]  /*4b040*/  ISETP.GT.U32.AND P2, PT, R24.reuse, 0x17f, PT ;  /* 0x0000017f1800780c */ /* 0x040fe20003f44070 */
[----:B------:R-:W-:Y:S01]  /*4b050*/  FADD.FTZ R116, R37, R116 ;  /* 0x0000007425747221 */ /* 0x000fe20000010000 */
[C---:B------:R-:W-:Y:S02]  /*4b060*/  ISETP.GT.U32.AND P3, PT, R24.reuse, 0x1ff, PT ;  /* 0x000001ff1800780c */ /* 0x040fe40003f64070 */
[C---:B------:R-:W-:Y:S01]  /*4b070*/  ISETP.GT.U32.AND P4, PT, R24.reuse, 0x27f, PT ;  /* 0x0000027f1800780c */ /* 0x040fe20003f84070 */
[----:B------:R-:W-:Y:S01]  /*4b080*/  FADD.FTZ R116, R129, R116 ;  /* 0x0000007481747221 */ /* 0x000fe20000010000 */
[----:B------:R-:W-:-:S02]  /*4b090*/  ISETP.GT.U32.AND P5, PT, R24, 0x2ff, PT ;  /* 0x000002ff1800780c */ /* 0x000fc40003fa4070 */
[----:B------:R-:W-:Y:S01]  /*4b0a0*/  ISETP.GT.U32.AND P6, PT, R24, 0x37f, PT ;  /* 0x0000037f1800780c */ /* 0x000fe20003fc4070 */
        /* <DEDUP_REMOVED lines=63> */
[----:B---3--:R-:W-:-:S04]  /*4b4a0*/  FMUL.FTZ R116, R118, R116 ;  /* 0x0000007476747220 */ /* 0x008fc80000410000 */
        /* <DEDUP_REMOVED lines=132> */
.L_x_7206:
[----:B------:R-:W-:Y:S05]  /*4bcf0*/  BSYNC.RECONVERGENT B0 ;  /* 0x0000000000007941 */ /* 0x000fea0003800200 */
.L_x_7205:
[----:B------:R-:W-:Y:S01]  /*4bd00*/  LOP3.LUT R119, R179, 0x1f, RZ, 0xc0, !PT ;  /* 0x0000001fb3777812 */ /* 0x000fe200078ec0ff */
[----:B------:R-:W-:Y:S01]  /*4bd10*/  BAR.SYNC.DEFER_BLOCKING 0x0 ;  /* 0x0000000000007b1d */ /* 0x000fe20000010000 */
[----:B0-----:R-:W-:Y:S01]  /*4bd20*/  IMAD.MOV.U32 R118, RZ, RZ, RZ ;  /* 0x000000ffff767224 */ /* 0x001fe200078e00ff */
[----:B------:R-:W-:Y:S02]  /*4bd30*/  CS2R R116, SRZ ;  /* 0x0000000000747805 */ /* 0x000fe4000001ff00 */
[----:B------:R-:W-:Y:S02]  /*4bd40*/  ISETP.GT.U32.AND P1, PT, R119, 0x3, PT ;  /* 0x000000037700780c */ /* 0x000fe40003f24070 */
[----:B------:R-:W-:Y:S11]  /*4bd50*/  BSSY.RECONVERGENT B0, `(.L_x_7207) ;  /* 0x000000a000007945 */ /* 0x000ff60003800200 */
[----:B------:R-:W-:Y:S05]  /*4bd60*/  @P1 BRA `(.L_x_7208) ;  /* 0x0000000000201947 */ /* 0x000fea0003800000 */
[----:B------:R0:W5:Y:S01]  /*4bd70*/  LDL R118, [R1+0x120] ;  /* 0x0001200001767983 */ /* 0x0001620000100800 */
[----:B------:R-:W1:Y:S01]  /*4bd80*/  S2UR UR6, SR_CgaCtaId ;  /* 0x00000000000679c3 */ /* 0x000e620000008800 */
[----:B------:R-:W-:Y:S01]  /*4bd90*/  UMOV UR5, 0x400 ;  /* 0x0000040000057882 */ /* 0x000fe20000000000 */
[----:B------:R-:W-:-:S05]  /*4bda0*/  IMAD.SHL.U32 R116, R179, 0x8, RZ ;  /* 0x00000008b3747824 */ /* 0x000fca00078e00ff */
[----:B------:R-:W-:Y:S01]  /*4bdb0*/  LOP3.LUT R116, R116, 0xf8, RZ, 0xc0, !PT ;  /* 0x000000f874747812 */ /* 0x000fe200078ec0ff */
[----:B-1----:R-:W-:-:S04]  /*4bdc0*/  ULEA UR5, UR6, UR5, 0x18 ;  /* 0x0000000506057291 */ /* 0x002fc8000f8ec0ff */
[----:B------:R-:W-:-:S09]  /*4bdd0*/  @UP1 UIADD3 UR5, UPT, UPT, UR5, 0x20, URZ ;  /* 0x0000002005051890 */ /* 0x000fd2000fffe0ff */
[----:B0-----:R-:W1:Y:S03]  /*4bde0*/  LDS.64 R116, [R116+UR5] ;  /* 0x0000000574747984 */ /* 0x001e660008000a00 */
.L_x_7208:
[----:B------:R-:W-:Y:S05]  /*4bdf0*/  BSYNC.RECONVERGENT B0 ;  /* 0x0000000000007941 */ /* 0x000fea0003800200 */
.L_x_7207:
[----:B-----5:R-:W0:Y:S01]  /*4be00*/  SHFL.DOWN PT, R171, R118, 0x2, 0x1f ;  /* 0x08401f0076ab7f89 */ /* 0x020e2200000e0000 */
[-C--:B------:R-:W-:Y:S01]  /*4be10*/  I2FP.F32.S32 R170, R118.reuse ;  /* 0x0000007600aa7245 */ /* 0x080fe20000201400 */
[----:B------:R-:W-:Y:S01]  /*4be20*/  BSSY.RECONVERGENT B0, `(.L_x_7209) ;  /* 0x0000076000007945 */ /* 0x000fe20003800200 */
[----:B------:R-:W-:Y:S01]  /*4be30*/  ISETP.NE.AND P1, PT, RZ, UR18, PT ;  /* 0x00000012ff007c0c */ /* 0x000fe2000bf25270 */
[----:B-1----:R-:W1:Y:S01]  /*4be40*/  SHFL.DOWN PT, R169, R116, 0x2, 0x1f ;  /* 0x08401f0074a97f89 */ /* 0x002e6200000e0000 */
[----:B------:R-:W-:Y:S02]  /*4be50*/  ISETP.NE.AND P2, PT, R179, RZ, PT ;  /* 0x000000ffb300720c */ /* 0x000fe40003f45270 */
[----:B0-----:R-:W-:Y:S02]  /*4be60*/  IADD3 R118, PT, PT, R171, R118, RZ ;  /* 0x00000076ab767210 */ /* 0x001fe40007ffe0ff */
[----:B------:R-:W-:Y:S01]  /*4be70*/  I2FP.F32.S32 R171, R171 ;  /* 0x000000ab00ab7245 */ /* 0x000fe20000201400 */
[----:B-1----:R-:W-:-:S04]  /*4be80*/  FADD.FTZ R119, -R169, R116 ;  /* 0x00000074a9777221 */ /* 0x002fc80000010100 */
[----:B------:R-:W-:Y:S01]  /*4be90*/  FMUL.FTZ R169, R169, R171 ;  /* 0x000000aba9a97220 */ /* 0x000fe20000410000 */
[----:B------:R-:W-:-:S04]  /*4bea0*/  FMUL.FTZ R119, R119, R119 ;  /* 0x0000007777777220 */ /* 0x000fc80000410000 */
[----:B------:R-:W-:Y:S01]  /*4beb0*/  FMUL.FTZ R119, R119, R170 ;  /* 0x000000aa77777220 */ /* 0x000fe20000410000 */
[----:B------:R-:W-:Y:S02]  /*4bec0*/  FFMA.FTZ R170, R170, R116, R169 ;  /* 0x00000074aaaa7223 */ /* 0x000fe400000100a9 */
[----:B------:R-:W0:Y:S01]  /*4bed0*/  SHFL.DOWN PT, R116, R117, 0x2, 0x1f ;  /* 0x08401f0075747f89 */ /* 0x000e2200000e0000 */
[----:B------:R-:W-:-:S03]  /*4bee0*/  FMUL.FTZ R119, R119, R171 ;  /* 0x000000ab77777220 */ /* 0x000fc60000410000 */
[----:B------:R-:W1:Y:S01]  /*4bef0*/  SHFL.DOWN PT, R171, R118, 0x1, 0x1f ;  /* 0x08201f0076ab7f89 */ /* 0x000e6200000e0000 */
[----:B0-----:R-:W-:Y:S01]  /*4bf00*/  FADD.FTZ R117, R116, R117 ;  /* 0x0000007574757221 */ /* 0x001fe20000010000 */
[----:B------:R-:W-:Y:S01]  /*4bf10*/  I2FP.F32.S32 R116, R118 ;  /* 0x0000007600747245 */ /* 0x000fe20000201400 */
[----:B-1----:R-:W-:-:S03]  /*4bf20*/  IMAD.IADD R118, R118, 0x1, R171 ;  /* 0x0000000176767824 */ /* 0x002fc600078e02ab */
[----:B------:R-:W0:Y:S01]  /*4bf30*/  MUFU.RCP R169, R116 ;  /* 0x0000007400a97308 */ /* 0x000e220000001000 */
[----:B------:R-:W-:Y:S02]  /*4bf40*/  I2FP.F32.S32 R171, R171 ;  /* 0x000000ab00ab7245 */ /* 0x000fe40000201400 */
[----:B------:R-:W-:-:S06]  /*4bf50*/  I2FP.F32.S32 R118, R118 ;  /* 0x0000007600767245 */ /* 0x000fcc0000201400 */
[----:B------:R-:W1:Y:S01]  /*4bf60*/  MUFU.RCP R118, R118 ;  /* 0x0000007600767308 */ /* 0x000e620000001000 */
[C---:B0-----:R-:W-:Y:S01]  /*4bf70*/  FFMA.FTZ R117, R169.reuse, R119, R117 ;  /* 0x00000077a9757223 */ /* 0x041fe20000010075 */
[----:B------:R-:W-:-:S05]  /*4bf80*/  FMUL.FTZ R119, R169, R170 ;  /* 0x000000aaa9777220 */ /* 0x000fca0000410000 */
[----:B------:R-:W0:Y:S02]  /*4bf90*/  SHFL.DOWN PT, R169, R119, 0x1, 0x1f ;  /* 0x08201f0077a97f89 */ /* 0x000e2400000e0000 */
[----:B0-----:R-:W-:Y:S01]  /*4bfa0*/  FADD.FTZ R170, R119, -R169 ;  /* 0x800000a977aa7221 */ /* 0x001fe20000010000 */
[----:B------:R-:W-:-:S03]  /*4bfb0*/  FMUL.FTZ R169, R169, R171 ;  /* 0x000000aba9a97220 */ /* 0x000fc60000410000 */
[----:B------:R-:W-:-:S04]  /*4bfc0*/  FMUL.FTZ R170, R170, R170 ;  /* 0x000000aaaaaa7220 */ /* 0x000fc80000410000 */
[C---:B------:R-:W-:Y:S01]  /*4bfd0*/  FMUL.FTZ R170, R116.reuse, R170 ;  /* 0x000000aa74aa7220 */ /* 0x040fe20000410000 */
[----:B------:R-:W-:Y:S02]  /*4bfe0*/  FFMA.FTZ R116, R116, R119, R169 ;  /* 0x0000007774747223 */ /* 0x000fe400000100a9 */
[----:B------:R-:W0:Y:S01]  /*4bff0*/  SHFL.DOWN PT, R119, R117, 0x1, 0x1f ;  /* 0x08201f0075777f89 */ /* 0x000e2200000e0000 */
[----:B------:R-:W-:Y:S01]  /*4c000*/  FMUL.FTZ R170, R170, R171 ;  /* 0x000000abaaaa7220 */ /* 0x000fe20000410000 */
[----:B-1----:R-:W-:-:S05]  /*4c010*/  FMUL.FTZ R116, R118, R116 ;  /* 0x0000007476747220 */ /* 0x002fca0000410000 */
[----:B------:R-:W-:Y:S01]  /*4c020*/  SHFL.IDX PT, R169, R116, RZ, 0x1f ;  /* 0x00001fff74a97589 */ /* 0x000fe200000e0000 */
[----:B0-----:R-:W-:Y:S02]  /*4c030*/  FADD.FTZ R119, R117, R119 ;  /* 0x0000007775777221 */ /* 0x001fe40000010000 */
[----:B------:R-:W0:Y:S02]  /*4c040*/  LDC R117, c[0x0][0x448] ;  /* 0x00011200ff757b82 */ /* 0x000e240000000800 */
[----:B------:R-:W-:-:S05]  /*4c050*/  FFMA.FTZ R119, R118, R170, R119 ;  /* 0x000000aa76777223 */ /* 0x000fca0000010077 */
[----:B------:R-:W0:Y:S02]  /*4c060*/  SHFL.IDX PT, R116, R119, RZ, 0x1f ;  /* 0x00001fff77747589 */ /* 0x000e2400000e0000 */
[----:B0-----:R-:W-:Y:S01]  /*4c070*/  FFMA.FTZ R116, R116, UR19, R117 ;  /* 0x0000001374747c23 */ /* 0x001fe20008010075 */
[----:B------:R-:W-:-:S05]  /*4c080*/  FMUL.FTZ R117, R169, R169 ;  /* 0x000000a9a9757220 */ /* 0x000fca0000410000 */
[----:B------:R-:W-:-:S05]  /*4c090*/  FSEL R117, R117, RZ, P1 ;  /* 0x000000ff75757208 */ /* 0x000fca0000800000 */
[----:B------:R-:W-:-:S04]  /*4c0a0*/  FADD.FTZ R116, R116, R117 ;  /* 0x0000007574747221 */ /* 0x000fc80000010000 */
[----:B------:R0:W1:Y:S02]  /*4c0b0*/  MUFU.RSQ R118, R116 ;  /* 0x0000007400767308 */ /* 0x0000640000001400 */
[----:B0-----:R-:W0:Y:S01]  /*4c0c0*/  @!P2 LDC.64 R116, c[0x0][0x3c0] ;  /* 0x0000f000ff74ab82 */ /* 0x001e220000000a00 */
[----:B-1----:R-:W-:Y:S01]  /*4c0d0*/  R2UR UR5, R118 ;  /* 0x00000000760572ca */ /* 0x002fe200000e0000 */
[----:B------:R-:W-:-:S04]  /*4c0e0*/  IMAD.U32 R118, RZ, RZ, UR4 ;  /* 0x00000004ff767e24 */ /* 0x000fc8000f8e00ff */
[----:B0-----:R-:W-:Y:S02]  /*4c0f0*/  @!P2 IMAD.WIDE R116, R118, 0x4, R116 ;  /* 0x000000047674a825 */ /* 0x001fe400078e0274 */
[----:B------:R-:W0:Y:S03]  /*4c100*/  @!P2 LDC.64 R118, c[0x0][0x3c8] ;  /* 0x0000f200ff76ab82 */ /* 0x000e260000000a00 */
[----:B------:R1:W-:Y:S02]  /*4c110*/  @!P2 STG.E desc[UR10][R116.64], R169 ;  /* 0x000000a97400a986 */ /* 0x0003e4000c10190a */
[----:B-1----:R-:W-:-:S05]  /*4c120*/  MOV R116, UR4 ;  /* 0x0000000400747c02 */ /* 0x002fca0008000f00 */
[----:B0-----:R-:W-:-:S04]  /*4c130*/  @!P2 IMAD.WIDE R118, R116, 0x4, R118 ;  /* 0x000000047476a825 */ /* 0x001fc800078e0276 */
[----:B------:R-:W-:-:S05]  /*4c140*/  IMAD.U32 R116, RZ, RZ, UR5 ;  /* 0x00000005ff747e24 */ /* 0x000fca000f8e00ff */
[----:B------:R0:W-:Y:S02]  /*4c150*/  @!P2 STG.E desc[UR10][R118.64], R116 ;  /* 0x000000747600a986 */ /* 0x0001e4000c10190a */
[----:B0-----:R-:W-:-:S04]  /*4c160*/  FSEL R116, R169, RZ, !P1 ;  /* 0x000000ffa9747208 */ /* 0x001fc80004800000 */
[----:B------:R-:W-:Y:S01]  /*4c170*/  R2UR UR6, R116 ;  /* 0x00000000740672ca */ /* 0x000fe200000e0000 */
[----:B------:R-:W-:-:S14]  /*4c180*/  @!P0 BRA `(.L_x_7210) ;  /* 0x0000000000fc8947 */ /* 0x000fdc0003800000 */
[----:B------:R-:W3:Y:S04]  /*4c190*/  LDL R171, [R1+0x110] ;  /* 0x0001100001ab7983 */ /* 0x000ee80000100800 */
[----:B------:R-:W4:Y:S04]  /*4c1a0*/  LDL R252, [R1+0x114] ;  /* 0x0001140001fc7983 */ /* 0x000f280000100800 */
[----:B------:R-:W5:Y:S04]  /*4c1b0*/  LDL R176, [R1+0x118] ;  /* 0x0001180001b07983 */ /* 0x000f680000100800 */
[----:B------:R-:W2:Y:S04]  /*4c1c0*/  LDL R175, [R1+0x11c] ;  /* 0x00011c0001af7983 */ /* 0x000ea80000100800 */
[----:B------:R-:W2:Y:S04]  /*4c1d0*/  LDL R178, [R1+0x100] ;  /* 0x0001000001b27983 */ /* 0x000ea80000100800 */
[----:B------:R-:W2:Y:S01]  /*4c1e0*/  LDL R177, [R1+0x104] ;  /* 0x0001040001b17983 */ /* 0x000ea20000100800 */
[----:B------:R-:W-:Y:S01]  /*4c1f0*/  FADD.FTZ R116, R13, -UR6 ;  /* 0x800000060d747e21 */ /* 0x000fe20008010000 */
[----:B------:R-:W-:Y:S01]  /*4c200*/  FADD.FTZ R118, R38, -UR6 ;  /* 0x8000000626767e21 */ /* 0x000fe20008010000 */
[----:B------:R-:W-:-:S02]  /*4c210*/  FADD.FTZ R117, R37, -UR6 ;  /* 0x8000000625757e21 */ /* 0x000fc40008010000 */
[----:B------:R-:W-:Y:S01]  /*4c220*/  FMUL.FTZ R173, R116, UR5 ;  /* 0x0000000574ad7c20 */ /* 0x000fe20008410000 */
[----:B------:R-:W-:Y:S01]  /*4c230*/  FADD.FTZ R116, R129, -UR6 ;  /* 0x8000000681747e21 */ /* 0x000fe20008010000 */
[----:B------:R-:W-:Y:S01]  /*4c240*/  FMUL.FTZ R172, R118, UR5 ;  /* 0x0000000576ac7c20 */ /* 0x000fe20008410000 */
[----:B------:R-:W-:Y:S02]  /*4c250*/  FMUL.FTZ R174, R117, UR5 ;  /* 0x0000000575ae7c20 */ /* 0x000fe40008410000 */
[----:B------:R-:W-:Y:S01]  /*4c260*/  FMUL.FTZ R169, R116, UR5 ;  /* 0x0000000574a97c20 */ /* 0x000fe20008410000 */
[----:B------:R-:W-:Y:S01]  /*4c270*/  FADD.FTZ R170, R142, -UR6 ;  /* 0x800000068eaa7e21 */ /* 0x000fe20008010000 */
[----:B---3--:R-:W-:Y:S01]  /*4c280*/  FFMA.FTZ R116, R173, R171, R104 ;  /* 0x000000abad747223 */ /* 0x008fe20000010068 */
[----:B----4-:R-:W-:Y:S01]  /*4c290*/  FFMA.FTZ R119, R172, R252, R105 ;  /* 0x000000fcac777223 */ /* 0x010fe20000010069 */
[----:B-----5:R-:W-:Y:S01]  /*4c2a0*/  FFMA.FTZ R117, R174, R176, R106 ;  /* 0x000000b0ae757223 */ /* 0x020fe2000001006a */
[----:B--2---:R-:W-:-:S03]  /*4c2b0*/  FFMA.FTZ R118, R169, R175, R107 ;  /* 0x000000afa9767223 */ /* 0x004fc6000001006b */
[----:B------:R-:W-:Y:S01]  /*4c2c0*/  F2FP.BF16.F32.PACK_AB R116, R119, R116 ;  /* 0x000000747774723e */ /* 0x000fe200000010ff */
[----:B------:R-:W-:Y:S01]  /*4c2d0*/  FADD.FTZ R119, R128, -UR6 ;  /* 0x8000000680777e21 */ /* 0x000fe20008010000 */
[----:B------:R-:W-:Y:S01]  /*4c2e0*/  FADD.FTZ R171, R131, -UR6 ;  /* 0x8000000683ab7e21 */ /* 0x000fe20008010000 */
[----:B------:R-:W2:Y:S01]  /*4c2f0*/  LDL R252, [R1+0xf4] ;  /* 0x0000f40001fc7983 */ /* 0x000ea20000100800 */
[----:B------:R-:W-:Y:S01]  /*4c300*/  F2FP.BF16.F32.PACK_AB R117, R118, R117 ;  /* 0x000000757675723e */ /* 0x000fe200000010ff */
[----:B------:R-:W-:Y:S01]  /*4c310*/  FADD.FTZ R118, R130, -UR6 ;  /* 0x8000000682767e21 */ /* 0x000fe20008010000 */
[----:B------:R-:W-:-:S03]  /*4c320*/  FMUL.FTZ R175, R119, UR5 ;  /* 0x0000000577af7c20 */ /* 0x000fc60008410000 */
[----:B------:R-:W-:Y:S01]  /*4c330*/  FMUL.FTZ R176, R118, UR5 ;  /* 0x0000000576b07c20 */ /* 0x000fe20008410000 */
[----:B------:R-:W-:Y:S01]  /*4c340*/  FFMA.FTZ R118, R175, R178, R108 ;  /* 0x000000b2af767223 */ /* 0x000fe2000001006c */
[----:B------:R-:W-:Y:S02]  /*4c350*/  FMUL.FTZ R178, R170, UR5 ;  /* 0x00000005aab27c20 */ /* 0x000fe40008410000 */
[----:B------:R-:W-:Y:S01]  /*4c360*/  FFMA.FTZ R119, R176, R177, R109 ;  /* 0x000000b1b0777223 */ /* 0x000fe2000001006d */
[----:B------:R-:W-:Y:S01]  /*4c370*/  FMUL.FTZ R177, R171, UR5 ;  /* 0x00000005abb17c20 */ /* 0x000fe20008410000 */
[----:B------:R-:W3:Y:S04]  /*4c380*/  LDL R170, [R1+0x108] ;  /* 0x0001080001aa7983 */ /* 0x000ee80000100800 */
[----:B------:R-:W4:Y:S01]  /*4c390*/  LDL R171, [R1+0x10c] ;  /* 0x00010c0001ab7983 */ /* 0x000f220000100800 */
[----:B------:R-:W-:Y:S01]  /*4c3a0*/  F2FP.BF16.F32.PACK_AB R118, R119, R118 ;  /* 0x000000767776723e */ /* 0x000fe200000010ff */
[----:B---3--:R-:W-:Y:S01]  /*4c3b0*/  FFMA.FTZ R119, R177, R170, R110 ;  /* 0x000000aab1777223 */ /* 0x008fe2000001006e */
[----:B----4-:R-:W-:-:S05]  /*4c3c0*/  FFMA.FTZ R170, R178, R171, R111 ;  /* 0x000000abb2aa7223 */ /* 0x010fca000001006f */
[----:B------:R-:W-:Y:S02]  /*4c3d0*/  F2FP.BF16.F32.PACK_AB R119, R170, R119 ;  /* 0x00000077aa77723e */ /* 0x000fe400000010ff */
[----:B------:R-:W0:Y:S02]  /*4c3e0*/  LDC.64 R170, c[0x0][0x428] ;  /* 0x00010a00ffaa7b82 */ /* 0x000e240000000a00 */
[----:B0-----:R-:W-:-:S05]  /*4c3f0*/  IMAD.WIDE.U32 R170, R14, 0x10, R170 ;  /* 0x000000100eaa7825 */ /* 0x001fca00078e00aa */
[----:B------:R0:W-:Y:S04]  /*4c400*/  STG.E.128 desc[UR10][R170.64], R116 ;  /* 0x00000074aa007986 */ /* 0x0001e8000c101d0a */
[----:B0-----:R-:W3:Y:S04]  /*4c410*/  LDL R119, [R1+0xe8] ;  /* 0x0000e80001777983 */ /* 0x001ee80000100800 */
[----:B------:R-:W4:Y:S04]  /*4c420*/  LDL R117, [R1+0xf8] ;  /* 0x0000f80001757983 */ /* 0x000f280000100800 */
[----:B------:R-:W5:Y:S04]  /*4c430*/  LDL R118, [R1+0xe0] ;  /* 0x0000e00001767983 */ /* 0x000f680000100800 */
[----:B------:R-:W2:Y:S04]  /*4c440*/  LDL R116, [R1+0xec] ;  /* 0x0000ec0001747983 */ /* 0x000ea80000100800 */
[----:B------:R-:W2:Y:S04]  /*4c450*/  LDL R171, [R1+0xfc] ;  /* 0x0000fc0001ab7983 */ /* 0x000ea80000100800 */
[----:B------:R-:W2:Y:S01]  /*4c460*/  LDL R170, [R1+0xe4] ;  /* 0x0000e40001aa7983 */ /* 0x000ea20000100800 */
[----:B---3--:R-:W-:-:S03]  /*4c470*/  FFMA.FTZ R119, R177, R119, R62 ;  /* 0x00000077b1777223 */ /* 0x008fc6000001003e */
[----:B------:R-:W3:Y:S01]  /*4c480*/  LDL R177, [R1+0xf0] ;  /* 0x0000f00001b17983 */ /* 0x000ee20000100800 */
[----:B----4-:R-:W-:Y:S01]  /*4c490*/  FFMA.FTZ R117, R174, R117, R58 ;  /* 0x00000075ae757223 */ /* 0x010fe2000001003a */
[----:B-----5:R-:W-:Y:S02]  /*4c4a0*/  FFMA.FTZ R118, R175, R118, R60 ;  /* 0x00000076af767223 */ /* 0x020fe4000001003c */
[----:B------:R-:W0:Y:S01]  /*4c4b0*/  LDC.64 R174, c[0x0][0x430] ;  /* 0x00010c00ffae7b82 */ /* 0x000e220000000a00 */
[----:B--2---:R-:W-:Y:S01]  /*4c4c0*/  FFMA.FTZ R116, R178, R116, R63 ;  /* 0x00000074b2747223 */ /* 0x004fe2000001003f */
[----:B------:R-:W-:-:S04]  /*4c4d0*/  FFMA.FTZ R169, R169, R171, R59 ;  /* 0x000000aba9a97223 */ /* 0x000fc8000001003b */
[----:B------:R-:W-:Y:S01]  /*4c4e0*/  F2FP.BF16.F32.PACK_AB R119, R116, R119 ;  /* 0x000000777477723e */ /* 0x000fe200000010ff */
[----:B------:R-:W-:Y:S01]  /*4c4f0*/  FFMA.FTZ R171, R172, R252, R57 ;  /* 0x000000fcacab7223 */ /* 0x000fe20000010039 */
[----:B------:R-:W-:Y:S01]  /*4c500*/  FFMA.FTZ R170, R176, R170, R61 ;  /* 0x000000aab0aa7223 */ /* 0x000fe2000001003d */
[----:B------:R-:W-:-:S04]  /*4c510*/  F2FP.BF16.F32.PACK_AB R117, R169, R117 ;  /* 0x00000075a975723e */ /* 0x000fc800000010ff */
[----:B------:R-:W-:Y:S01]  /*4c520*/  F2FP.BF16.F32.PACK_AB R118, R170, R118 ;  /* 0x00000076aa76723e */ /* 0x000fe200000010ff */
[----:B---3--:R-:W-:-:S05]  /*4c530*/  FFMA.FTZ R116, R173, R177, R56 ;  /* 0x000000b1ad747223 */ /* 0x008fca0000010038 */
[----:B------:R-:W-:Y:S01]  /*4c540*/  F2FP.BF16.F32.PACK_AB R116, R171, R116 ;  /* 0x00000074ab74723e */ /* 0x000fe200000010ff */
[----:B0-----:R-:W-:-:S05]  /*4c550*/  IMAD.WIDE.U32 R170, R14, 0x10, R174 ;  /* 0x000000100eaa7825 */ /* 0x001fca00078e00ae */
[----:B------:R0:W-:Y:S01]  /*4c560*/  STG.E.128 desc[UR10][R170.64], R116 ;  /* 0x00000074aa007986 */ /* 0x0001e2000c101d0a */
[----:B------:R-:W-:-:S07]  /*4c570*/  VIADD R14, R14, 0x80 ;  /* 0x000000800e0e7836 */ /* 0x000fce0000000000 */
.L_x_7210:
[----:B------:R-:W-:Y:S05]  /*4c580*/  BSYNC.RECONVERGENT B0 ;  /* 0x0000000000007941 */ /* 0x000fea0003800200 */
.L_x_7209:
[----:B------:R-:W-:Y:S01]  /*4c590*/  LOP3.LUT P0, RZ, R22, 0x800, RZ, 0xc0, !PT ;  /* 0x0000080016ff7812 */ /* 0x000fe2000780c0ff */
[----:B------:R-:W-:-:S12]  /*4c5a0*/  BSSY.RECONVERGENT B0, `(.L_x_7211) ;  /* 0x0000041000007945 */ /* 0x000fd80003800200 */
[----:B------:R-:W-:Y:S05]  /*4c5b0*/  @!P0 BRA `(.L_x_7212) ;  /* 0x0000000000fc8947 */ /* 0x000fea0003800000 */
[----:B------:R-:W3:Y:S04]  /*4c5c0*/  LDL R175, [R1+0xd0] ;  /* 0x0000d00001af7983 */ /* 0x000ee80000100800 */
[----:B0-----:R-:W4:Y:S04]  /*4c5d0*/  LDL R119, [R1+0xd4] ;  /* 0x0000d40001777983 */ /* 0x001f280000100800 */
[----:B------:R-:W5:Y:S04]  /*4c5e0*/  LDL R171, [R1+0xd8] ;  /* 0x0000d80001ab7983 */ /* 0x000f680000100800 */
[----:B------:R-:W2:Y:S04]  /*4c5f0*/  LDL R170, [R1+0xdc] ;  /* 0x0000dc0001aa7983 */ /* 0x000ea80000100800 */
[----:B------:R-:W2:Y:S04]  /*4c600*/  LDL R178, [R1+0xc0] ;  /* 0x0000c00001b27983 */ /* 0x000ea80000100800 */
[----:B------:R-:W2:Y:S01]  /*4c610*/  LDL R177, [R1+0xc4] ;  /* 0x0000c40001b17983 */ /* 0x000ea20000100800 */
[----:B------:R-:W-:Y:S01]  /*4c620*/  FADD.FTZ R116, R4, -UR6 ;  /* 0x8000000604747e21 */ /* 0x000fe20008010000 */
[----:B------:R-:W-:Y:S01]  /*4c630*/  FADD.FTZ R118, R36, -UR6 ;  /* 0x8000000624767e21 */ /* 0x000fe20008010000 */
[----:B------:R-:W-:Y:S01]  /*4c640*/  FADD.FTZ R117, R35, -UR6 ;  /* 0x8000000623757e21 */ /* 0x000fe20008010000 */
[----:B------:R-:W2:Y:S01]  /*4c650*/  LDL R252, [R1+0xb4] ;  /* 0x0000b40001fc7983 */ /* 0x000ea20000100800 */
[----:B------:R-:W-:Y:S01]  /*4c660*/  FMUL.FTZ R173, R116, UR5 ;  /* 0x0000000574ad7c20 */ /* 0x000fe20008410000 */
[----:B------:R-:W-:Y:S01]  /*4c670*/  FADD.FTZ R116, R127, -UR6 ;  /* 0x800000067f747e21 */ /* 0x000fe20008010000 */
[----:B------:R-:W-:Y:S01]  /*4c680*/  FMUL.FTZ R172, R118, UR5 ;  /* 0x0000000576ac7c20 */ /* 0x000fe20008410000 */
[----:B------:R-:W-:-:S02]  /*4c690*/  FMUL.FTZ R174, R117, UR5 ;  /* 0x0000000575ae7c20 */ /* 0x000fc40008410000 */
[----:B------:R-:W-:Y:S01]  /*4c6a0*/  FMUL.FTZ R169, R116, UR5 ;  /* 0x0000000574a97c20 */ /* 0x000fe20008410000 */
[----:B---3--:R-:W-:Y:S01]  /*4c6b0*/  FFMA.FTZ R116, R173, R175, R112 ;  /* 0x000000afad747223 */ /* 0x008fe20000010070 */
[----:B----4-:R-:W-:Y:S01]  /*4c6c0*/  FFMA.FTZ R119, R172, R119, R113 ;  /* 0x00000077ac777223 */ /* 0x010fe20000010071 */
[----:B-----5:R-:W-:Y:S01]  /*4c6d0*/  FFMA.FTZ R117, R174, R171, R114 ;  /* 0x000000abae757223 */ /* 0x020fe20000010072 */
[----:B--2---:R-:W-:-:S03]  /*4c6e0*/  FFMA.FTZ R118, R169, R170, R115 ;  /* 0x000000aaa9767223 */ /* 0x004fc60000010073 */
[----:B------:R-:W-:Y:S01]  /*4c6f0*/  F2FP.BF16.F32.PACK_AB R116, R119, R116 ;  /* 0x000000747774723e */ /* 0x000fe200000010ff */
[----:B------:R-:W-:Y:S01]  /*4c700*/  FADD.FTZ R119, R126, -UR6 ;  /* 0x800000067e777e21 */ /* 0x000fe20008010000 */
[----:B------:R-:W-:Y:S01]  /*4c710*/  F2FP.BF16.F32.PACK_AB R117, R118, R117 ;  /* 0x000000757675723e */ /* 0x000fe200000010ff */
[----:B------:R-:W-:Y:S02]  /*4c720*/  FADD.FTZ R118, R132, -UR6 ;  /* 0x8000000684767e21 */ /* 0x000fe40008010000 */
[----:B------:R-:W-:Y:S01]  /*4c730*/  FMUL.FTZ R175, R119, UR5 ;  /* 0x0000000577af7c20 */ /* 0x000fe20008410000 */
[----:B------:R-:W-:Y:S01]  /*4c740*/  FADD.FTZ R170, R143, -UR6 ;  /* 0x800000068faa7e21 */ /* 0x000fe20008010000 */
[----:B------:R-:W-:Y:S01]  /*4c750*/  FADD.FTZ R171, R133, -UR6 ;  /* 0x8000000685ab7e21 */ /* 0x000fe20008010000 */
[----:B------:R-:W-:Y:S01]  /*4c760*/  FMUL.FTZ R176, R118, UR5 ;  /* 0x0000000576b07c20 */ /* 0x000fe20008410000 */
[----:B------:R-:W-:Y:S01]  /*4c770*/  FFMA.FTZ R118, R175, R178, R148 ;  /* 0x000000b2af767223 */ /* 0x000fe20000010094 */
[----:B------:R-:W-:-:S02]  /*4c780*/  FMUL.FTZ R178, R170, UR5 ;  /* 0x00000005aab27c20 */ /* 0x000fc40008410000 */
[----:B------:R-:W-:Y:S01]  /*4c790*/  FFMA.FTZ R119, R176, R177, R149 ;  /* 0x000000b1b0777223 */ /* 0x000fe20000010095 */
[----:B------:R-:W-:Y:S01]  /*4c7a0*/  FMUL.FTZ R177, R171, UR5 ;  /* 0x00000005abb17c20 */ /* 0x000fe20008410000 */
[----:B------:R-:W2:Y:S04]  /*4c7b0*/  LDL R170, [R1+0xc8] ;  /* 0x0000c80001aa7983 */ /* 0x000ea80000100800 */
[----:B------:R-:W3:Y:S01]  /*4c7c0*/  LDL R171, [R1+0xcc] ;  /* 0x0000cc0001ab7983 */ /* 0x000ee20000100800 */
[----:B------:R-:W-:Y:S01]  /*4c7d0*/  F2FP.BF16.F32.PACK_AB R118, R119, R118 ;  /* 0x000000767776723e */ /* 0x000fe200000010ff */
[----:B--2---:R-:W-:Y:S01]  /*4c7e0*/  FFMA.FTZ R119, R177, R170, R150 ;  /* 0x000000aab1777223 */ /* 0x004fe20000010096 */
[----:B---3--:R-:W-:-:S05]  /*4c7f0*/  FFMA.FTZ R170, R178, R171, R151 ;  /* 0x000000abb2aa7223 */ /* 0x008fca0000010097 */
[----:B------:R-:W-:Y:S02]  /*4c800*/  F2FP.BF16.F32.PACK_AB R119, R170, R119 ;  /* 0x00000077aa77723e */ /* 0x000fe400000010ff */
[----:B------:R-:W0:Y:S02]  /*4c810*/  LDC.64 R170, c[0x0][0x428] ;  /* 0x00010a00ffaa7b82 */ /* 0x000e240000000a00 */
[----:B0-----:R-:W-:-:S05]  /*4c820*/  IMAD.WIDE.U32 R170, R14, 0x10, R170 ;  /* 0x000000100eaa7825 */ /* 0x001fca00078e00aa */
[----:B------:R0:W-:Y:S04]  /*4c830*/  STG.E.128 desc[UR10][R170.64], R116 ;  /* 0x00000074aa007986 */ /* 0x0001e8000c101d0a */
[----:B0-----:R-:W2:Y:S04]  /*4c840*/  LDL R119, [R1+0xa8] ;  /* 0x0000a80001777983 */ /* 0x001ea80000100800 */
[----:B------:R-:W3:Y:S04]  /*4c850*/  LDL R117, [R1+0xb8] ;  /* 0x0000b80001757983 */ /* 0x000ee80000100800 */
[----:B------:R-:W4:Y:S04]  /*4c860*/  LDL R118, [R1+0xa0] ;  /* 0x0000a00001767983 */ /* 0x000f280000100800 */
[----:B------:R-:W5:Y:S04]  /*4c870*/  LDL R116, [R1+0xac] ;  /* 0x0000ac0001747983 */ /* 0x000f680000100800 */
[----:B------:R-:W5:Y:S04]  /*4c880*/  LDL R171, [R1+0xbc] ;  /* 0x0000bc0001ab7983 */ /* 0x000f680000100800 */
[----:B------:R-:W5:Y:S01]  /*4c890*/  LDL R170, [R1+0xa4] ;  /* 0x0000a40001aa7983 */ /* 0x000f620000100800 */
[----:B--2---:R-:W-:-:S03]  /*4c8a0*/  FFMA.FTZ R119, R177, R119, R70 ;  /* 0x00000077b1777223 */ /* 0x004fc60000010046 */
[----:B------:R-:W2:Y:S01]  /*4c8b0*/  LDL R177, [R1+0xb0] ;  /* 0x0000b00001b17983 */ /* 0x000ea20000100800 */
[----:B---3--:R-:W-:Y:S01]  /*4c8c0*/  FFMA.FTZ R117, R174, R117, R66 ;  /* 0x00000075ae757223 */ /* 0x008fe20000010042 */
[----:B----4-:R-:W-:Y:S02]  /*4c8d0*/  FFMA.FTZ R118, R175, R118, R68 ;  /* 0x00000076af767223 */ /* 0x010fe40000010044 */
[----:B------:R-:W0:Y:S01]  /*4c8e0*/  LDC.64 R174, c[0x0][0x430] ;  /* 0x00010c00ffae7b82 */ /* 0x000e220000000a00 */
[----:B-----5:R-:W-:Y:S01]  /*4c8f0*/  FFMA.FTZ R116, R178, R116, R71 ;  /* 0x00000074b2747223 */ /* 0x020fe20000010047 */
[----:B------:R-:W-:-:S04]  /*4c900*/  FFMA.FTZ R169, R169, R171, R67 ;  /* 0x000000aba9a97223 */ /* 0x000fc80000010043 */
[----:B------:R-:W-:Y:S01]  /*4c910*/  F2FP.BF16.F32.PACK_AB R119, R116, R119 ;  /* 0x000000777477723e */ /* 0x000fe200000010ff */
[----:B------:R-:W-:Y:S01]  /*4c920*/  FFMA.FTZ R171, R172, R252, R65 ;  /* 0x000000fcacab7223 */ /* 0x000fe20000010041 */
[----:B------:R-:W-:Y:S01]  /*4c930*/  FFMA.FTZ R170, R176, R170, R69 ;  /* 0x000000aab0aa7223 */ /* 0x000fe20000010045 */
[----:B------:R-:W-:-:S04]  /*4c940*/  F2FP.BF16.F32.PACK_AB R117, R169, R117 ;  /* 0x00000075a975723e */ /* 0x000fc800000010ff */
[----:B------:R-:W-:Y:S01]  /*4c950*/  F2FP.BF16.F32.PACK_AB R118, R170, R118 ;  /* 0x00000076aa76723e */ /* 0x000fe200000010ff */
[----:B--2---:R-:W-:-:S05]  /*4c960*/  FFMA.FTZ R116, R173, R177, R64 ;  /* 0x000000b1ad747223 */ /* 0x004fca0000010040 */
[----:B------:R-:W-:Y:S01]  /*4c970*/  F2FP.BF16.F32.PACK_AB R116, R171, R116 ;  /* 0x00000074ab74723e */ /* 0x000fe200000010ff */
[----:B0-----:R-:W-:-:S05]  /*4c980*/  IMAD.WIDE.U32 R170, R14, 0x10, R174 ;  /* 0x000000100eaa7825 */ /* 0x001fca00078e00ae */
[----:B------:R1:W-:Y:S01]  /*4c990*/  STG.E.128 desc[UR10][R170.64], R116 ;  /* 0x00000074aa007986 */ /* 0x0003e2000c101d0a */
[----:B------:R-:W-:-:S07]  /*4c9a0*/  IADD3 R14, PT, PT, R14, 0x80, RZ ;  /* 0x000000800e0e7810 */ /* 0x000fce0007ffe0ff */
.L_x_7212:
[----:B------:R-:W-:Y:S05]  /*4c9b0*/  BSYNC.RECONVERGENT B0 ;  /* 0x0000000000007941 */ /* 0x000fea0003800200 */
.L_x_7211:
[----:B------:R-:W-:Y:S01]  /*4c9c0*/  LOP3.LUT P0, RZ, R22, 0x400, RZ, 0xc0, !PT ;  /* 0x0000040016ff7812 */ /* 0x000fe2000780c0ff */
[----:B------:R-:W-:-:S12]  /*4c9d0*/  BSSY.RECONVERGENT B0, `(.L_x_7213) ;  /* 0x0000041000007945 */ /* 0x000fd80003800200 */
[----:B------:R-:W-:Y:S05]  /*4c9e0*/  @!P0 BRA `(.L_x_7214) ;  /* 0x0000000000fc8947 */ /* 0x000fea0003800000 */
[----:B------:R-:W3:Y:S04]  /*4c9f0*/  LDL R175, [R1+0x90] ;  /* 0x0000900001af7983 */ /* 0x000ee80000100800 */
[----:B01----:R-:W4:Y:S04]  /*4ca00*/  LDL R119, [R1+0x94] ;  /* 0x0000940001777983 */ /* 0x003f280000100800 */
        /* <DEDUP_REMOVED lines=60> */
[----:B------:R-:W-:-:S07]  /*4cdd0*/  VIADD R14, R14, 0x80 ;  /* 0x000000800e0e7836 */ /* 0x000fce0000000000 */
.L_x_7214:
[----:B------:R-:W-:Y:S05]  /*4cde0*/  BSYNC.RECONVERGENT B0 ;  /* 0x0000000000007941 */ /* 0x000fea0003800200 */
.L_x_7213:
[----:B------:R-:W-:Y:S01]  /*4cdf0*/  LOP3.LUT P0, RZ, R22, 0x100, RZ, 0xc0, !PT ;  /* 0x0000010016ff7812 */ /* 0x000fe2000780c0ff */
[----:B------:R-:W-:-:S12]  /*4ce00*/  BSSY.RECONVERGENT B0, `(.L_x_7215) ;  /* 0x0000041000007945 */ /* 0x000fd80003800200 */
[----:B------:R-:W-:Y:S05]  /*4ce10*/  @!P0 BRA `(.L_x_7216) ;  /* 0x0000000000fc8947 */ /* 0x000fea0003800000 */
[----:B------:R-:W4:Y:S04]  /*4ce20*/  LDL R175, [R1+0x50] ;  /* 0x0000500001af7983 */ /* 0x000f280000100800 */
[----:B01-3--:R-:W3:Y:S04]  /*4ce30*/  LDL R119, [R1+0x54] ;  /* 0x0000540001777983 */ /* 0x00bee80000100800 */
        /* <DEDUP_REMOVED lines=13> */
[----:B----4-:R-:W-:Y:S01]  /*4cf10*/  FFMA.FTZ R116, R173, R175, R160 ;  /* 0x000000afad747223 */ /* 0x010fe200000100a0 */
[----:B---3--:R-:W-:Y:S01]  /*4cf20*/  FFMA.FTZ R119, R172, R119, R161 ;  /* 0x00000077ac777223 */ /* 0x008fe200000100a1 */
        /* <DEDUP_REMOVED lines=46> */
.L_x_7216:
[----:B------:R-:W-:Y:S05]  /*4d210*/  BSYNC.RECONVERGENT B0 ;  /* 0x0000000000007941 */ /* 0x000fea0003800200 */
.L_x_7215:
[----:B------:R-:W-:Y:S01]  /*4d220*/  LOP3.LUT P0, RZ, R22, 0x80, RZ, 0xc0, !PT ;  /* 0x0000008016ff7812 */ /* 0x000fe2000780c0ff */
[----:B------:R-:W-:-:S12]  /*4d230*/  BSSY.RECONVERGENT B0, `(.L_x_7217) ;  /* 0x0000039000007945 */ /* 0x000fd80003800200 */
[----:B------:R-:W-:Y:S05]  /*4d240*/  @!P0 BRA `(.L_x_7218) ;  /* 0x0000000000dc8947 */ /* 0x000fea0003800000 */
[----:B01-34-:R-:W3:Y:S04]  /*4d250*/  LDL R171, [R1+0x18] ;  /* 0x0000180001ab7983 */ /* 0x01bee80000100800 */
[----:B------:R-:W4:Y:S04]  /*4d260*/  LDL R170, [R1+0x1c] ;  /* 0x00001c0001aa7983 */ /* 0x000f280000100800 */
[----:B------:R-:W5:Y:S04]  /*4d270*/  LDL R175, [R1+0x10] ;  /* 0x0000100001af7983 */ /* 0x000f680000100800 */
[----:B------:R-:W2:Y:S04]  /*4d280*/  LDL R119, [R1+0x14] ;  /* 0x0000140001777983 */ /* 0x000ea80000100800 */
[----:B------:R-:W2:Y:S01]  /*4d290*/  LDL R177, [R1+0x4] ;  /* 0x0000040001b17983 */ /* 0x000ea20000100800 */
[----:B------:R-:W-:Y:S01]  /*4d2a0*/  FADD.FTZ R116, R0, -UR6 ;  /* 0x8000000600747e21 */ /* 0x000fe20008010000 */
[----:B------:R-:W-:-:S02]  /*4d2b0*/  FADD.FTZ R117, R29, -UR6 ;  /* 0x800000061d757e21 */ /* 0x000fc40008010000 */
[----:B------:R-:W2:Y:S01]  /*4d2c0*/  LDL R178, [R1] ;  /* 0x0000000001b27983 */ /* 0x000ea20000100800 */
[----:B------:R-:W-:Y:S01]  /*4d2d0*/  FMUL.FTZ R173, R116, UR5 ;  /* 0x0000000574ad7c20 */ /* 0x000fe20008410000 */
[----:B------:R-:W-:Y:S01]  /*4d2e0*/  FADD.FTZ R116, R121, -UR6 ;  /* 0x8000000679747e21 */ /* 0x000fe20008010000 */
[----:B------:R-:W-:Y:S01]  /*4d2f0*/  FADD.FTZ R118, R30, -UR6 ;  /* 0x800000061e767e21 */ /* 0x000fe20008010000 */
[----:B------:R-:W-:Y:S01]  /*4d300*/  FMUL.FTZ R174, R117, UR5 ;  /* 0x0000000575ae7c20 */ /* 0x000fe20008410000 */
[----:B------:R-:W2:Y:S01]  /*4d310*/  LDL R252, [R1+0xc] ;  /* 0x00000c0001fc7983 */ /* 0x000ea20000100800 */
[----:B------:R-:W-:Y:S01]  /*4d320*/  FMUL.FTZ R169, R116, UR5 ;  /* 0x0000000574a97c20 */ /* 0x000fe20008410000 */
[----:B------:R-:W-:Y:S01]  /*4d330*/  FMUL.FTZ R172, R118, UR5 ;  /* 0x0000000576ac7c20 */ /* 0x000fe20008410000 */
[----:B---3--:R-:W-:Y:S02]  /*4d340*/  FFMA.FTZ R117, R174, R171, R182 ;  /* 0x000000abae757223 */ /* 0x008fe400000100b6 */
[----:B----4-:R-:W-:Y:S01]  /*4d350*/  FFMA.FTZ R118, R169, R170, R183 ;  /* 0x000000aaa9767223 */ /* 0x010fe200000100b7 */
[----:B-----5:R-:W-:-:S04]  /*4d360*/  FFMA.FTZ R116, R173, R175, R180 ;  /* 0x000000afad747223 */ /* 0x020fc800000100b4 */
[----:B------:R-:W-:Y:S01]  /*4d370*/  F2FP.BF16.F32.PACK_AB R117, R118, R117 ;  /* 0x000000757675723e */ /* 0x000fe200000010ff */
[----:B--2---:R-:W-:Y:S01]  /*4d380*/  FFMA.FTZ R119, R172, R119, R181 ;  /* 0x00000077ac777223 */ /* 0x004fe200000100b5 */
[----:B------:R-:W-:Y:S01]  /*4d390*/  FADD.FTZ R118, R138, -UR6 ;  /* 0x800000068a767e21 */ /* 0x000fe20008010000 */
[----:B------:R-:W-:-:S03]  /*4d3a0*/  FADD.FTZ R171, R139, -UR6 ;  /* 0x800000068bab7e21 */ /* 0x000fc60008010000 */
[----:B------:R-:W-:Y:S01]  /*4d3b0*/  F2FP.BF16.F32.PACK_AB R116, R119, R116 ;  /* 0x000000747774723e */ /* 0x000fe200000010ff */
[----:B------:R-:W-:Y:S01]  /*4d3c0*/  FADD.FTZ R119, R120, -UR6 ;  /* 0x8000000678777e21 */ /* 0x000fe20008010000 */
[----:B------:R-:W-:-:S03]  /*4d3d0*/  FMUL.FTZ R176, R118, UR5 ;  /* 0x0000000576b07c20 */ /* 0x000fc60008410000 */
[----:B------:R-:W-:Y:S01]  /*4d3e0*/  FMUL.FTZ R175, R119, UR5 ;  /* 0x0000000577af7c20 */ /* 0x000fe20008410000 */
[----:B------:R-:W-:Y:S01]  /*4d3f0*/  FFMA.FTZ R119, R176, R177, R185 ;  /* 0x000000b1b0777223 */ /* 0x000fe200000100b9 */
[----:B------:R-:W-:Y:S02]  /*4d400*/  FMUL.FTZ R177, R171, UR5 ;  /* 0x00000005abb17c20 */ /* 0x000fe40008410000 */
[----:B------:R-:W2:Y:S01]  /*4d410*/  LDL R171, [R1+0x8] ;  /* 0x0000080001ab7983 */ /* 0x000ea20000100800 */
[----:B------:R-:W-:Y:S01]  /*4d420*/  FADD.FTZ R170, R146, -UR6 ;  /* 0x8000000692aa7e21 */ /* 0x000fe20008010000 */
[----:B------:R-:W-:-:S03]  /*4d430*/  FFMA.FTZ R118, R175, R178, R184 ;  /* 0x000000b2af767223 */ /* 0x000fc600000100b8 */
[----:B------:R-:W-:Y:S02]  /*4d440*/  FMUL.FTZ R178, R170, UR5 ;  /* 0x00000005aab27c20 */ /* 0x000fe40008410000 */
[----:B------:R-:W-:Y:S02]  /*4d450*/  F2FP.BF16.F32.PACK_AB R118, R119, R118 ;  /* 0x000000767776723e */ /* 0x000fe400000010ff */
[----:B------:R-:W-:Y:S01]  /*4d460*/  FFMA.FTZ R170, R178, R252, R187 ;  /* 0x000000fcb2aa7223 */ /* 0x000fe200000100bb */
[----:B------:R-:W-:Y:S01]  /*4d470*/  FFMA.FTZ R169, R169, R251, R91 ;  /* 0x000000fba9a97223 */ /* 0x000fe2000001005b */
[----:B--2---:R-:W-:-:S05]  /*4d480*/  FFMA.FTZ R119, R177, R171, R186 ;  /* 0x000000abb1777223 */ /* 0x004fca00000100ba */
[----:B------:R-:W-:Y:S02]  /*4d490*/  F2FP.BF16.F32.PACK_AB R119, R170, R119 ;  /* 0x00000077aa77723e */ /* 0x000fe400000010ff */
[----:B------:R-:W0:Y:S02]  /*4d4a0*/  LDC.64 R170, c[0x0][0x428] ;  /* 0x00010a00ffaa7b82 */ /* 0x000e240000000a00 */
[----:B0-----:R-:W-:-:S05]  /*4d4b0*/  IMAD.WIDE.U32 R170, R14, 0x10, R170 ;  /* 0x000000100eaa7825 */ /* 0x001fca00078e00aa */
[----:B------:R0:W-:Y:S02]  /*4d4c0*/  STG.E.128 desc[UR10][R170.64], R116 ;  /* 0x00000074aa007986 */ /* 0x0001e4000c101d0a */
[----:B0-----:R-:W-:Y:S01]  /*4d4d0*/  FFMA.FTZ R117, R174, R250, R90 ;  /* 0x000000faae757223 */ /* 0x001fe2000001005a */
[----:B------:R-:W-:Y:S02]  /*4d4e0*/  FFMA.FTZ R118, R175, R244, R92 ;  /* 0x000000f4af767223 */ /* 0x000fe4000001005c */
[----:B------:R-:W0:Y:S01]  /*4d4f0*/  LDC.64 R174, c[0x0][0x430] ;  /* 0x00010c00ffae7b82 */ /* 0x000e220000000a00 */
[----:B------:R-:W-:Y:S01]  /*4d500*/  FFMA.FTZ R119, R177, R246, R94 ;  /* 0x000000f6b1777223 */ /* 0x000fe2000001005e */
[----:B------:R-:W-:Y:S01]  /*4d510*/  FFMA.FTZ R116, R178, R247, R95 ;  /* 0x000000f7b2747223 */ /* 0x000fe2000001005f */
[----:B------:R-:W-:Y:S01]  /*4d520*/  FFMA.FTZ R170, R176, R245, R93 ;  /* 0x000000f5b0aa7223 */ /* 0x000fe2000001005d */
[----:B------:R-:W-:-:S03]  /*4d530*/  FFMA.FTZ R171, R172, R249, R89 ;  /* 0x000000f9acab7223 */ /* 0x000fc60000010059 */
[----:B------:R-:W-:Y:S01]  /*4d540*/  F2FP.BF16.F32.PACK_AB R119, R116, R119 ;  /* 0x000000777477723e */ /* 0x000fe200000010ff */
[----:B------:R-:W-:Y:S01]  /*4d550*/  FFMA.FTZ R116, R173, R248, R88 ;  /* 0x000000f8ad747223 */ /* 0x000fe20000010058 */
[----:B------:R-:W-:Y:S02]  /*4d560*/  F2FP.BF16.F32.PACK_AB R118, R170, R118 ;  /* 0x00000076aa76723e */ /* 0x000fe400000010ff */
[----:B------:R-:W-:Y:S02]  /*4d570*/  F2FP.BF16.F32.PACK_AB R117, R169, R117 ;  /* 0x00000075a975723e */ /* 0x000fe400000010ff */
[----:B------:R-:W-:Y:S01]  /*4d580*/  F2FP.BF16.F32.PACK_AB R116, R171, R116 ;  /* 0x00000074ab74723e */ /* 0x000fe200000010ff */
[----:B0-----:R-:W-:-:S05]  /*4d590*/  IMAD.WIDE.U32 R170, R14, 0x10, R174 ;  /* 0x000000100eaa7825 */ /* 0x001fca00078e00ae */
[----:B------:R0:W-:Y:S01]  /*4d5a0*/  STG.E.128 desc[UR10][R170.64], R116 ;  /* 0x00000074aa007986 */ /* 0x0001e2000c101d0a */
[----:B------:R-:W-:-:S07]  /*4d5b0*/  IADD3 R14, PT, PT, R14, 0x80, RZ ;  /* 0x000000800e0e7810 */ /* 0x000fce0007ffe0ff */
.L_x_7218:
[----:B------:R-:W-:Y:S05]  /*4d5c0*/  BSYNC.RECONVERGENT B0 ;  /* 0x0000000000007941 */ /* 0x000fea0003800200 */
.L_x_7217:
[----:B------:R-:W-:Y:S01]  /*4d5d0*/  LOP3.LUT P0, RZ, R22, 0x40, RZ, 0xc0, !PT ;  /* 0x0000004016ff7812 */ /* 0x000fe2000780c0ff */
[----:B------:R-:W-:-:S12]  /*4d5e0*/  BSSY.RECONVERGENT B0, `(.L_x_7219) ;  /* 0x0000031000007945 */ /* 0x000fd80003800200 */
[----:B------:R-:W-:Y:S05]  /*4d5f0*/  @!P0 BRA `(.L_x_7220) ;  /* 0x0000000000bc8947 */ /* 0x000fea0003800000 */
[----:B01-34-:R-:W-:Y:S01]  /*4d600*/  FADD.FTZ R116, R25, -UR6 ;  /* 0x8000000619747e21 */ /* 0x01bfe20008010000 */
[----:B------:R-:W-:Y:S01]  /*4d610*/  FADD.FTZ R118, R28, -UR6 ;  /* 0x800000061c767e21 */ /* 0x000fe20008010000 */
[----:B------:R-:W-:Y:S01]  /*4d620*/  FADD.FTZ R117, R27, -UR6 ;  /* 0x800000061b757e21 */ /* 0x000fe20008010000 */
[----:B------:R-:W-:Y:S01]  /*4d630*/  FADD.FTZ R171, R46, -UR6 ;  /* 0x800000062eab7e21 */ /* 0x000fe20008010000 */
[----:B------:R-:W-:Y:S01]  /*4d640*/  FMUL.FTZ R173, R116, UR5 ;  /* 0x0000000574ad7c20 */ /* 0x000fe20008410000 */
[----:B------:R-:W-:Y:S01]  /*4d650*/  FADD.FTZ R116, R44, -UR6 ;  /* 0x800000062c747e21 */ /* 0x000fe20008010000 */
[----:B------:R-:W-:Y:S01]  /*4d660*/  FMUL.FTZ R172, R118, UR5 ;  /* 0x0000000576ac7c20 */ /* 0x000fe20008410000 */
[----:B------:R-:W-:Y:S01]  /*4d670*/  FMUL.FTZ R174, R117, UR5 ;  /* 0x0000000575ae7c20 */ /* 0x000fe20008410000 */
[----:B------:R-:W-:Y:S01]  /*4d680*/  FADD.FTZ R170, R47, -UR6 ;  /* 0x800000062faa7e21 */ /* 0x000fe20008010000 */
[----:B------:R-:W-:Y:S01]  /*4d690*/  FMUL.FTZ R169, R116, UR5 ;  /* 0x0000000574a97c20 */ /* 0x000fe20008410000 */
[----:B------:R-:W-:Y:S01]  /*4d6a0*/  FFMA.FTZ R116, R173, R240, R188 ;  /* 0x000000f0ad747223 */ /* 0x000fe200000100bc */
[----:B------:R-:W-:Y:S01]  /*4d6b0*/  FFMA.FTZ R119, R172, R241, R189 ;  /* 0x000000f1ac777223 */ /* 0x000fe200000100bd */
[----:B------:R-:W-:Y:S01]  /*4d6c0*/  FFMA.FTZ R117, R174, R242, R190 ;  /* 0x000000f2ae757223 */ /* 0x000fe200000100be */
[----:B------:R-:W-:Y:S01]  /*4d6d0*/  FFMA.FTZ R118, R169, R243, R191 ;  /* 0x000000f3a9767223 */ /* 0x000fe200000100bf */
[----:B------:R-:W-:Y:S01]  /*4d6e0*/  FMUL.FTZ R177, R171, UR5 ;  /* 0x00000005abb17c20 */ /* 0x000fe20008410000 */
[----:B------:R-:W-:Y:S01]  /*4d6f0*/  FMUL.FTZ R178, R170, UR5 ;  /* 0x00000005aab27c20 */ /* 0x000fe20008410000 */
[----:B------:R-:W-:Y:S01]  /*4d700*/  F2FP.BF16.F32.PACK_AB R116, R119, R116 ;  /* 0x000000747774723e */ /* 0x000fe200000010ff */
[----:B------:R-:W-:Y:S01]  /*4d710*/  FADD.FTZ R119, R43, -UR6 ;  /* 0x800000062b777e21 */ /* 0x000fe20008010000 */
[----:B------:R-:W-:Y:S01]  /*4d720*/  F2FP.BF16.F32.PACK_AB R117, R118, R117 ;  /* 0x000000757675723e */ /* 0x000fe200000010ff */
[----:B------:R-:W-:Y:S01]  /*4d730*/  FADD.FTZ R118, R45, -UR6 ;  /* 0x800000062d767e21 */ /* 0x000fe20008010000 */
[----:B------:R-:W-:Y:S01]  /*4d740*/  FFMA.FTZ R170, R178, R239, R195 ;  /* 0x000000efb2aa7223 */ /* 0x000fe200000100c3 */
[----:B------:R-:W-:Y:S01]  /*4d750*/  FMUL.FTZ R175, R119, UR5 ;  /* 0x0000000577af7c20 */ /* 0x000fe20008410000 */
[----:B------:R-:W-:Y:S01]  /*4d760*/  FFMA.FTZ R169, R169, R235, R99 ;  /* 0x000000eba9a97223 */ /* 0x000fe20000010063 */
[----:B------:R-:W-:-:S02]  /*4d770*/  FMUL.FTZ R176, R118, UR5 ;  /* 0x0000000576b07c20 */ /* 0x000fc40008410000 */
[----:B------:R-:W-:Y:S02]  /*4d780*/  FFMA.FTZ R118, R175, R236, R192 ;  /* 0x000000ecaf767223 */ /* 0x000fe400000100c0 */
[----:B------:R-:W-:-:S05]  /*4d790*/  FFMA.FTZ R119, R176, R237, R193 ;  /* 0x000000edb0777223 */ /* 0x000fca00000100c1 */
[----:B------:R-:W-:Y:S01]  /*4d7a0*/  F2FP.BF16.F32.PACK_AB R118, R119, R118 ;  /* 0x000000767776723e */ /* 0x000fe200000010ff */
        /* <DEDUP_REMOVED lines=11> */
[----:B------:R-:W-:Y:S01]  /*4d860*/  FFMA.FTZ R171, R172, R233, R97 ;  /* 0x000000e9acab7223 */ /* 0x000fe20000010061 */
[----:B------:R-:W-:Y:S02]  /*4d870*/  F2FP.BF16.F32.PACK_AB R117, R169, R117 ;  /* 0x00000075a975723e */ /* 0x000fe400000010ff */
[----:B------:R-:W-:Y:S01]  /*4d880*/  F2FP.BF16.F32.PACK_AB R119, R116, R119 ;  /* 0x000000777477723e */ /* 0x000fe200000010ff */
[----:B------:R-:W-:Y:S01]  /*4d890*/  FFMA.FTZ R116, R173, R232, R96 ;  /* 0x000000e8ad747223 */ /* 0x000fe20000010060 */
[----:B------:R-:W-:-:S04]  /*4d8a0*/  F2FP.BF16.F32.PACK_AB R118, R170, R118 ;  /* 0x00000076aa76723e */ /* 0x000fc800000010ff */
[----:B------:R-:W-:Y:S01]  /*4d8b0*/  F2FP.BF16.F32.PACK_AB R116, R171, R116 ;  /* 0x00000074ab74723e */ /* 0x000fe200000010ff */
[----:B0-----:R-:W-:-:S04]  /*4d8c0*/  IMAD.WIDE.U32 R170, R14, 0x10, R174 ;  /* 0x000000100eaa7825 */ /* 0x001fc800078e00ae */
[----:B------:R-:W-:Y:S01]  /*4d8d0*/  VIADD R14, R14, 0x80 ;  /* 0x000000800e0e7836 */ /* 0x000fe20000000000 */
[----:B------:R0:W-:Y:S06]  /*4d8e0*/  STG.E.128 desc[UR10][R170.64], R116 ;  /* 0x00000074aa007986 */ /* 0x0001ec000c101d0a */
.L_x_7220:
[----:B------:R-:W-:Y:S05]  /*4d8f0*/  BSYNC.RECONVERGENT B0 ;  /* 0x0000000000007941 */ /* 0x000fea0003800200 */
.L_x_7219:
        /* <DEDUP_REMOVED lines=47> */
[----:B0-----:R-:W-:-:S05]  /*4dbf0*/  IMAD.WIDE.U32 R170, R14, 0x10, R174 ;  /* 0x000000100eaa7825 */ /* 0x001fca00078e00ae */
[----:B------:R0:W-:Y:S02]  /*4dc00*/  STG.E.128 desc[UR10][R170.64], R116 ;  /* 0x00000074aa007986 */ /* 0x0001e4000c101d0a */
.L_x_7222:
[----:B------:R-:W-:Y:S05]  /*4dc10*/  BSYNC.RECONVERGENT B0 ;  /* 0x0000000000007941 */ /* 0x000fea0003800200 */
.L_x_7221:
[----:B------:R-:W-:Y:S02]  /*4dc20*/  UIADD3 UR4, UPT, UPT, UR4, UR16, URZ ;  /* 0x0000001004047290 */ /* 0x000fe4000fffe0ff */
[----:B------:R-:W-:Y:S02]  /*4dc30*/  UPLOP3.LUT UP1, UPT, UPT, UPT, UP1, 0x40, 0x4 ;  /* 0x000000000004789c */ /* 0x000fe40003f2e810 */
[----:B------:R-:W-:-:S09]  /*4dc40*/  UISETP.GE.AND UP0, UPT, UR4, UR17, UPT ;  /* 0x000000110400728c */ /* 0x000fd2000bf06270 */
[----:B------:R-:W-:Y:S05]  /*4dc50*/  BRA.U !UP0, `(.L_x_7223) ;  /* 0xfffffb8d08587547 */ /* 0x000fea000b83ffff */
[----:B------:R-:W-:Y:S05]  /*4dc60*/  EXIT ;  /* 0x000000000000794d */ /* 0x000fea0003800000 */
.L_x_7224:
        /* <DEDUP_REMOVED lines=9> */
.L_x_27864:


//--------------------- .text._ZN10layer_norm31ln_parallel_residual_fwd_kernelINS_13Kernel_traitsIf13__nv_bfloat16S2_S2_fjLj7168ELj1ELj1ELj4ELj16ENS_18Kernel_traits_baseILj7168EfS2_S2_S2_fjLj128EEEEELb1ELb0ELb1EEEvNS_9FwdParamsE --------------------------
	.section	.text._ZN10layer_norm31ln_parallel_residual_fwd_kernelINS_13Kernel_traitsIf13__nv_bfloat16S2_S2_fjLj7168ELj1ELj1ELj4ELj16ENS_18Kernel_traits_baseILj7168EfS2_S2_S2_fjLj128EEEEELb1ELb0ELb1EEEvNS_9FwdParamsE,"ax",@progbits
	.align	128
        .global         _ZN10layer_norm31ln_parallel_residual_fwd_kernelINS_13Kernel_traitsIf13__nv_bfloat16S2_S2_fjLj7168ELj1ELj1ELj4ELj16ENS_18Kernel_traits_baseILj7168EfS2_S2_S2_fjLj128EEEEELb1ELb0ELb1EEEvNS_9FwdParamsE
        .type           _ZN10layer_norm31ln_parallel_residual_fwd_kernelINS_13Kernel_traitsIf13__nv_bfloat16S2_S2_fjLj7168ELj1ELj1ELj4ELj16ENS_18Kernel_traits_baseILj7168EfS2_S2_S2_fjLj128EEEEELb1ELb0ELb1EEEvNS_9FwdParamsE,@function
        .size           _ZN10layer_norm31ln_parallel_residual_fwd_kernelINS_13Kernel_traitsIf13__nv_bfloat16S2_S2_fjLj7168ELj1ELj1ELj4ELj16ENS_18Kernel_traits_baseILj7168EfS2_S2_S2_fjLj128EEEEELb1ELb0ELb1EEEvNS_9FwdParamsE,(.L_x_27865 - _ZN10layer_norm31ln_parallel_residual_fwd_kernelINS_13Kernel_traitsIf13__nv_bfloat16S2_S2_fjLj7168ELj1ELj1ELj4ELj16ENS_18Kernel_traits_baseILj7168EfS2_S2_S2_fjLj128EEEEELb1ELb0ELb1EEEvNS_9FwdParamsE)
        .other          _ZN10layer_norm31ln_parallel_residual_fwd_kernelINS_13Kernel_traitsIf13__nv_bfloat16S2_S2_fjLj7168ELj1ELj1ELj4ELj16ENS_18Kernel_traits_baseILj7168EfS2_S2_S2_fjLj128EEEEELb1ELb0ELb1EEEvNS_9FwdParamsE,@"STO_CUDA_ENTRY STV_DEFAULT"
_ZN10layer_norm31ln_parallel_residual_fwd_kernelINS_13Kernel_traitsIf13__nv_bfloat16S2_S2_fjLj7168ELj1ELj1ELj4ELj16ENS_18Kernel_traits_baseILj7168EfS2_S2_S2_fjLj128EEEEELb1ELb0ELb1EEEvNS_9FwdParamsE:
.text._ZN10layer_norm31ln_parallel_residual_fwd_kernelINS_13Kernel_traitsIf13__nv_bfloat16S2_S2_fjLj7168ELj1ELj1ELj4ELj16ENS_18Kernel_traits_baseILj7168EfS2_S2_S2_fjLj128EEEEELb1ELb0ELb1EEEvNS_9FwdParamsE:
        /* <DEDUP_REMOVED lines=88> */
[----:B------:R0:W-:Y:S01]  /*0580*/  STL [R1+0x50], RZ ;  /* 0x000050ff01007387 */ /* 0x0001e20000100800 */
[----:B------:R-:W-:Y:S05]  /*0590*/  BRA.U UP0, `(.L_x_7226) ;  /* 0x00000005001c7547 */ /* 0x000fea000b800000 */
[----:B------:R-:W1:Y:S08]  /*05a0*/  LDC.64 R2, c[0x0][0x3d0] ;  /* 0x0000f400ff027b82 */ /* 0x000e700000000a00 */
[----:B------:R-:W2:Y:S01]  /*05b0*/  LDC.64 R4, c[0x0][0x3d8] ;  /* 0x0000f600ff047b82 */ /* 0x000ea20000000a00 */
[----:B-1----:R-:W-:-:S05]  /*05c0*/  IMAD.WIDE.U32 R2, R176, 0x20, R2 ;  /* 0x00000020b0027825 */ /* 0x002fca00078e0002 */
[----:B------:R-:W3:Y:S01]  /*05d0*/  LDG.E.128 R24, desc[UR20][R2.64] ;  /* 0x0000001402187981 */ /* 0x000ee2000c1e1d00 */
[----:B--2---:R-:W-:-:S03]  /*05e0*/  IMAD.WIDE.U32 R4, R176, 0x20, R4 ;  /* 0x00000020b0047825 */ /* 0x004fc600078e0004 */
[----:B------:R-:W2:Y:S04]  /*05f0*/  LDG.E.128 R20, desc[UR20][R2.64+0x10] ;  /* 0x0000101402147981 */ /* 0x000ea8000c1e1d00 */
[----:B------:R-:W4:Y:S04]  /*0600*/  LDG.E.128 R16, desc[UR20][R2.64+0x1000] ;  /* 0x0010001402107981 */ /* 0x000f28000c1e1d00 */
[----:B------:R-:W4:Y:S04]  /*0610*/  LDG.E.128 R12, desc[UR20][R4.64] ;  /* 0x00000014040c7981 */ /* 0x000f28000c1e1d00 */
[----:B------:R-:W4:Y:S04]  /*0620*/  LDG.E.128 R8, desc[UR20][R4.64+0x10] ;  /* 0x0000101404087981 */ /* 0x000f28000c1e1d00 */
        /* <DEDUP_REMOVED lines=51> */
[----:B---3--:R1:W-:Y:S04]  /*0960*/  STL.64 [R1+0x40], R24 ;  /* 0x0000401801007387 */ /* 0x0083e80000100a00 */
[----:B------:R1:W-:Y:S04]  /*0970*/  STL.64 [R1+0x48], R26 ;  /* 0x0000481a01007387 */ /* 0x0003e80000100a00 */
[----:B--2---:R1:W-:Y:S04]  /*0980*/  STL.64 [R1+0x30], R20 ;  /* 0x0000301401007387 */ /* 0x0043e80000100a00 */
[----:B------:R1:W-:Y:S04]  /*0990*/  STL.64 [R1+0x38], R22 ;  /* 0x0000381601007387 */ /* 0x0003e80000100a00 */
[----:B----4-:R1:W-:Y:S04]  /*09a0*/  STL.64 [R1], R16 ;  /* 0x0000001001007387 */ /* 0x0103e80000100a00 */
[----:B------:R1:W-:Y:S04]  /*09b0*/  STL.64 [R1+0x8], R18 ;  /* 0x0000081201007387 */ /* 0x0003e80000100a00 */
[----:B------:R1:W-:Y:S04]  /*09c0*/  STL.64 [R1+0x20], R12 ;  /* 0x0000200c01007387 */ /* 0x0003e80000100a00 */
[----:B------:R1:W-:Y:S04]  /*09d0*/  STL.64 [R1+0x28], R14 ;  /* 0x0000280e01007387 */ /* 0x0003e80000100a00 */
[----:B------:R1:W-:Y:S04]  /*09e0*/  STL.64 [R1+0x10], R8 ;  /* 0x0000100801007387 */ /* 0x0003e80000100a00 */
[----:B------:R1:W-:Y:S01]  /*09f0*/  STL.64 [R1+0x18], R10 ;  /* 0x0000180a01007387 */ /* 0x0003e20000100a00 */
[----:B------:R-:W-:Y:S05]  /*0a00*/  BRA `(.L_x_7227) ;  /* 0x0000001000607947 */ /* 0x000fea0003800000 */
.L_x_7226:
[----:B------:R-:W1:Y:S08]  /*0a10*/  LDC.64 R4, c[0x0][0x3d0] ;  /* 0x0000f400ff047b82 */ /* 0x000e700000000a00 */
[----:B------:R-:W2:Y:S08]  /*0a20*/  LDC.64 R6, c[0x0][0x3d8] ;  /* 0x0000f600ff067b82 */ /* 0x000eb00000000a00 */
[----:B------:R-:W3:Y:S01]  /*0a30*/  LDC.64 R2, c[0x0][0x440] ;  /* 0x00011000ff027b82 */ /* 0x000ee20000000a00 */
[----:B-1----:R-:W-:-:S05]  /*0a40*/  IMAD.WIDE.U32 R4, R176, 0x20, R4 ;  /* 0x00000020b0047825 */ /* 0x002fca00078e0004 */
[----:B------:R-:W4:Y:S01]  /*0a50*/  LDG.E.128 R24, desc[UR20][R4.64] ;  /* 0x0000001404187981 */ /* 0x000f22000c1e1d00 */
[----:B--2---:R-:W-:-:S03]  /*0a60*/  IMAD.WIDE.U32 R6, R176, 0x20, R6 ;  /* 0x00000020b0067825 */ /* 0x004fc600078e0006 */
[----:B------:R-:W2:Y:S04]  /*0a70*/  LDG.E.128 R20, desc[UR20][R4.64+0x10] ;  /* 0x0000101404147981 */ /* 0x000ea8000c1e1d00 */
[----:B------:R-:W2:Y:S01]  /*0a80*/  LDG.E.128 R16, desc[UR20][R4.64+0x1000] ;  /* 0x0010001404107981 */ /* 0x000ea2000c1e1d00 */
[----:B---3--:R-:W-:-:S03]  /*0a90*/  IMAD.WIDE.U32 R2, R176, 0x20, R2 ;  /* 0x00000020b0027825 */ /* 0x008fc600078e0002 */
[----:B------:R-:W3:Y:S04]  /*0aa0*/  LDG.E.128 R8, desc[UR20][R6.64+0x10] ;  /* 0x0000101406087981 */ /* 0x000ee8000c1e1d00 */
[----:B------:R-:W3:Y:S04]  /*0ab0*/  LDG.E.128 R12, desc[UR20][R6.64] ;  /* 0x00000014060c7981 */ /* 0x000ee8000c1e1d00 */
        /* <DEDUP_REMOVED lines=37> */
[----:B----4-:R1:W-:Y:S04]  /*0d10*/  STL.64 [R1+0x40], R24 ;  /* 0x0000401801007387 */ /* 0x0103e80000100a00 */
[----:B------:R1:W-:Y:S04]  /*0d20*/  STL.64 [R1+0x48], R26 ;  /* 0x0000481a01007387 */ /* 0x0003e80000100a00 */
[----:B--2---:R1:W-:Y:S04]  /*0d30*/  STL.64 [R1+0x30], R20 ;  /* 0x0000301401007387 */ /* 0x0043e80000100a00 */
[----:B------:R1:W-:Y:S04]  /*0d40*/  STL.64 [R1+0x38], R22 ;  /* 0x0000381601007387 */ /* 0x0003e80000100a00 */
[----:B------:R1:W-:Y:S04]  /*0d50*/  STL.64 [R1], R16 ;  /* 0x0000001001007387 */ /* 0x0003e80000100a00 */
[----:B------:R1:W-:Y:S04]  /*0d60*/  STL.64 [R1+0x8], R18 ;  /* 0x0000081201007387 */ /* 0x0003e80000100a00 */
[----:B---3--:R1:W-:Y:S04]  /*0d70*/  STL.64 [R1+0x10], R8 ;  /* 0x0000100801007387 */ /* 0x0083e80000100a00 */
[----:B------:R1:W-:Y:S04]  /*0d80*/  STL.64 [R1+0x18], R10 ;  /* 0x0000180a01007387 */ /* 0x0003e80000100a00 */
[----:B------:R1:W-:Y:S04]  /*0d90*/  STL.64 [R1+0x20], R12 ;  /* 0x0000200c01007387 */ /* 0x0003e80000100a00 */
[----:B------:R1:W-:Y:S01]  /*0da0*/  STL.64 [R1+0x28], R14 ;  /* 0x0000280e01007387 */ /* 0x0003e20000100a00 */
[----:B------:R-:W-:Y:S05]  /*0db0*/  BRA `(.L_x_7227) ;  /* 0x0000000c00747947 */ /* 0x000fea0003800000 */
.L_x_7225:
        /* <DEDUP_REMOVED lines=58> */
[----:B---3--:R-:W-:Y:S04]  /*1160*/  STL.64 [R1+0x40], R56 ;  /* 0x0000403801007387 */ /* 0x008fe80000100a00 */
[----:B------:R-:W-:Y:S04]  /*1170*/  STL.64 [R1+0x48], R58 ;  /* 0x0000483a01007387 */ /* 0x000fe80000100a00 */
[----:B----4-:R-:W-:Y:S04]  /*1180*/  STL.64 [R1+0x30], R52 ;  /* 0x0000303401007387 */ /* 0x010fe80000100a00 */
[----:B------:R-:W-:Y:S04]  /*1190*/  STL.64 [R1+0x38], R54 ;  /* 0x0000383601007387 */ /* 0x000fe80000100a00 */
[----:B------:R-:W-:Y:S04]  /*11a0*/  STL.64 [R1], R48 ;  /* 0x0000003001007387 */ /* 0x000fe80000100a00 */
        /* <DEDUP_REMOVED lines=16> */
[----:B------:R1:W5:Y:S04]  /*12b0*/  LDG.E.128 R52, desc[UR20][R8.64+0x10] ;  /* 0x0000101408347981 */ /* 0x000368000c1e1d00 */
[----:B------:R1:W5:Y:S04]  /*12c0*/  LDG.E.128 R56, desc[UR20][R8.64+0x1000] ;  /* 0x0010001408387981 */ /* 0x000368000c1e1d00 */
[----:B--2---:R1:W5:Y:S04]  /*12d0*/  LDG.E.128 R60, desc[UR20][R8.64+0x1010] ;  /* 0x00101014083c7981 */ /* 0x004368000c1e1d00 */
[----:B---3--:R1:W5:Y:S04]  /*12e0*/  LDG.E.128 R64, desc[UR20][R8.64+0x2000] ;  /* 0x0020001408407981 */ /* 0x008368000c1e1d00 */
[----:B----4-:R1:W5:Y:S04]  /*12f0*/  LDG.E.128 R68, desc[UR20][R8.64+0x2010] ;  /* 0x0020101408447981 */ /* 0x010368000c1e1d00 */
[----:B0-----:R1:W5:Y:S04]  /*1300*/  LDG.E.128 R72, desc[UR20][R8.64+0x3000] ;  /* 0x0030001408487981 */ /* 0x001368000c1e1d00 */
        /* <DEDUP_REMOVED lines=22> */
.L_x_7228:
        /* <DEDUP_REMOVED lines=58> */
[----:B---3--:R-:W-:Y:S04]  /*1810*/  STL.64 [R1+0x40], R80 ;  /* 0x0000405001007387 */ /* 0x008fe80000100a00 */
[----:B------:R1:W-:Y:S04]  /*1820*/  STL.64 [R1+0x48], R82 ;  /* 0x0000485201007387 */ /* 0x0003e80000100a00 */
[----:B----4-:R-:W-:Y:S04]  /*1830*/  STL.64 [R1+0x30], R76 ;  /* 0x0000304c01007387 */ /* 0x010fe80000100a00 */
[----:B------:R3:W-:Y:S04]  /*1840*/  STL.64 [R1+0x38], R78 ;  /* 0x0000384e01007387 */ /* 0x0007e80000100a00 */
        /* <DEDUP_REMOVED lines=51> */
[----:B------:R-:W-:-:S07]  /*1b80*/  CS2R R48, SRZ ;  /* 0x0000000000307805 */ /* 0x000fce000001ff00 */
.L_x_7227:
[----:B------:R-:W2:Y:S08]  /*1b90*/  S2UR UR22, SR_CTAID.X ;  /* 0x00000000001679c3 */ /* 0x000eb00000002500 */
[----:B------:R-:W2:Y:S02]  /*1ba0*/  LDC R0, c[0x0][0x384] ;  /* 0x0000e100ff007b82 */ /* 0x000ea40000000800 */
[----:B--2---:R-:W-:-:S13]  /*1bb0*/  ISETP.LE.AND P0, PT, R0, UR22, PT ;  /* 0x0000001600007c0c */ /* 0x004fda000bf03270 */
[----:B------:R-:W-:Y:S05]  /*1bc0*/  @P0 EXIT ;  /* 0x000000000000094d */ /* 0x000fea0003800000 */
[----:B-1----:R-:W1:Y:S01]  /*1bd0*/  LDC R3, c[0x0][0x360] ;  /* 0x0000d800ff037b82 */ /* 0x002e620000000800 */
[----:B------:R-:W-:Y:S02]  /*1be0*/  ULOP3.LUT UR4, UR6, 0x3, URZ, 0xc0, !UPT ;  /* 0x0000000306047892 */ /* 0x000fe4000f8ec0ff */
[----:B------:R-:W-:Y:S02]  /*1bf0*/  UIMAD.WIDE.U32 UR6, UR26, -0x2daee0ad, URZ ;  /* 0xd2511f531a0678a5 */ /* 0x000fe4000f8e00ff */
[----:B------:R-:W-:Y:S02]  /*1c00*/  UIADD3 UR10, UPT, UPT, UR19, -0x4498517b, URZ ;  /* 0xbb67ae85130a7890 */ /* 0x000fe4000fffe0ff */
[----:B------:R-:W-:Y:S02]  /*1c10*/  ULOP3.LUT UR5, UR7, UR19, URZ, 0x3c, !UPT ;  /* 0x0000001307057292 */ /* 0x000fe4000f8e3cff */
[----:B------:R-:W-:Y:S02]  /*1c20*/  UIMAD UR9, UR26, -0x2daee0ad, URZ ;  /* 0xd2511f531a0978a4 */ /* 0x000fe4000f8e02ff */
[----:B------:R-:W-:Y:S01]  /*1c30*/  UIMAD.WIDE.U32 UR6, UR5, -0x326172a9, URZ ;  /* 0xcd9e8d57050678a5 */ /* 0x000fe2000f8e00ff */
[----:B------:R-:W-:Y:S01]  /*1c40*/  IMAD.U32 R5, RZ, RZ, UR10 ;  /* 0x0000000aff057e24 */ /* 0x000fe2000f8e00ff */
[----:B------:R-:W-:-:S02]  /*1c50*/  UIADD3 UR8, UPT, UPT, UR18, -0x61c88647, URZ ;  /* 0x9e3779b912087890 */ /* 0x000fc4000fffe0ff */
[----:B------:R-:W-:Y:S02]  /*1c60*/  UIADD3 UR11, UPT, UPT, UR18, 0x3c6ef372, URZ ;  /* 0x3c6ef372120b7890 */ /* 0x000fe4000fffe0ff */
[----:B------:R-:W-:Y:S01]  /*1c70*/  IMAD.U32 R6, RZ, RZ, UR7 ;  /* 0x00000007ff067e24 */ /* 0x000fe2000f8e00ff */
[----:B------:R-:W-:Y:S02]  /*1c80*/  UIMAD UR5, UR5, -0x326172a9, URZ ;  /* 0xcd9e8d57050578a4 */ /* 0x000fe4000f8e02ff */
[----:B------:R-:W-:Y:S02]  /*1c90*/  UIADD3 UR12, UPT, UPT, UR19, 0x76cf5d0a, URZ ;  /* 0x76cf5d0a130c7890 */ /* 0x000fe4000fffe0ff */
[----:B------:R-:W-:Y:S01]  /*1ca0*/  UIADD3 UR14, UPT, UPT, UR19, 0x32370b8f, URZ ;  /* 0x32370b8f130e7890 */ /* 0x000fe2000fffe0ff */
[----:B-1----:R-:W-:Y:S01]  /*1cb0*/  IMAD R2, R3, UR22, R176 ;  /* 0x0000001603027c24 */ /* 0x002fe2000f8e02b0 */
[----:B------:R-:W-:Y:S02]  /*1cc0*/  UIADD3 UR13, UPT, UPT, UR18, -0x255992d5, URZ ;  /* 0xdaa66d2b120d7890 */ /* 0x000fe4000fffe0ff */
[----:B------:R-:W-:Y:S01]  /*1cd0*/  IMAD.U32 R3, RZ, RZ, UR18 ;  /* 0x00000012ff037e24 */ /* 0x000fe2000f8e00ff */
[----:B------:R-:W-:Y:S01]  /*1ce0*/  UIADD3 UR15, UPT, UPT, UR18, 0x78dde6e4, URZ ;  /* 0x78dde6e4120f7890 */ /* 0x000fe2000fffe0ff */
[----:B------:R-:W-:Y:S01]  /*1cf0*/  IMAD.HI.U32 R0, R2, -0x326172a9, RZ ;  /* 0xcd9e8d5702007827 */ /* 0x000fe200078e00ff */
[----:B------:R-:W-:-:S02]  /*1d00*/  UIADD3 UR28, UPT, UPT, UR19, -0x126145ec, URZ ;  /* 0xed9eba14131c7890 */ /* 0x000fc4000fffe0ff */
[----:B------:R-:W-:Y:S02]  /*1d10*/  UIADD3 UR30, UPT, UPT, UR19, -0x56f99767, URZ ;  /* 0xa9066899131e7890 */ /* 0x000fe4000fffe0ff */
[----:B------:R-:W-:Y:S01]  /*1d20*/  LOP3.LUT R0, R0, UR23, R3, 0x96, !PT ;  /* 0x0000001700007c12 */ /* 0x000fe2000f8e9603 */
[----:B------:R-:W-:Y:S01]  /*1d30*/  IMAD R3, R2, -0x326172a9, RZ ;  /* 0xcd9e8d5702037824 */ /* 0x000fe200078e02ff */
[----:B------:R-:W-:Y:S02]  /*1d40*/  UIADD3 UR29, UPT, UPT, UR18, 0x1715609d, URZ ;  /* 0x1715609d121d7890 */ /* 0x000fe4000fffe0ff */
[----:B------:R-:W-:Y:S01]  /*1d50*/  UIADD3 UR31, UPT, UPT, UR18, -0x4ab325aa, URZ ;  /* 0xb54cda56121f7890 */ /* 0x000fe2000fffe0ff */
[C---:B------:R-:W-:Y:S01]  /*1d60*/  IMAD.HI.U32 R4, R0.reuse, -0x2daee0ad, RZ ;  /* 0xd2511f5300047827 */ /* 0x040fe200078e00ff */
[----:B------:R-:W-:Y:S01]  /*1d70*/  LOP3.LUT R3, R3, UR8, R6, 0x96, !PT ;  /* 0x0000000803037c12 */ /* 0x000fe2000f8e9606 */
[----:B------:R-:W-:Y:S02]  /*1d80*/  UIADD3 UR32, UPT, UPT, UR19, 0x646e171e, URZ ;  /* 0x646e171e13207890 */ /* 0x000fe4000fffe0ff */
[----:B------:R-:W-:Y:S01]  /*1d90*/  IMAD.U32 R6, RZ, RZ, UR11 ;  /* 0x0000000bff067e24 */ /* 0x000fe2000f8e00ff */
[----:B------:R-:W-:Y:S01]  /*1da0*/  LOP3.LUT R4, R5, UR9, R4, 0x96, !PT ;  /* 0x0000000905047c12 */ /* 0x000fe2000f8e9604 */
[----:B------:R-:W-:Y:S01]  /*1db0*/  IMAD R7, R0, -0x2daee0ad, RZ ;  /* 0xd2511f5300077824 */ /* 0x000fe200078e02ff */
[----:B------:R-:W-:Y:S01]  /*1dc0*/  UIADD3 UR34, UPT, UPT, UR19, 0x1fd5c5a3, URZ ;  /* 0x1fd5c5a313227890 */ /* 0x000fe2000fffe0ff */
[----:B------:R-:W-:Y:S01]  /*1dd0*/  IMAD.HI.U32 R0, R3, -0x2daee0ad, RZ ;  /* 0xd2511f5303007827 */ /* 0x000fe200078e00ff */
[----:B------:R-:W-:-:S02]  /*1de0*/  UIADD3 UR33, UPT, UPT, UR18, 0x5384540f, URZ ;  /* 0x5384540f12217890 */ /* 0x000fc4000fffe0ff */
[----:B------:R-:W-:Y:S01]  /*1df0*/  UIADD3 UR6, UPT, UPT, UR18, -0xe443238, URZ ;  /* 0xf1bbcdc812067890 */ /* 0x000fe2000fffe0ff */
[----:B------:R-:W-:Y:S01]  /*1e00*/  IMAD.HI.U32 R5, R4, -0x326172a9, RZ ;  /* 0xcd9e8d5704057827 */ /* 0x000fe200078e00ff */
[----:B------:R-:W-:Y:S01]  /*1e10*/  LOP3.LUT R0, R7, UR12, R0, 0x96, !PT ;  /* 0x0000000c07007c12 */ /* 0x000fe2000f8e9600 */
[----:B------:R-:W-:Y:S02]  /*1e20*/  UIADD3 UR35, UPT, UPT, UR19, -0x24c28bd8, URZ ;  /* 0xdb3d742813237890 */ /* 0x000fe4000fffe0ff */
[----:B------:R-:W-:Y:S01]  /*1e30*/  IMAD R7, R3, -0x2daee0ad, RZ ;  /* 0xd2511f5303077824 */ /* 0x000fe200078e02ff */
[----:B------:R-:W-:Y:S01]  /*1e40*/  LOP3.LUT R5, R6, UR5, R5, 0x96, !PT ;  /* 0x0000000506057c12 */ /* 0x000fe2000f8e9605 */
[----:B------:R-:W-:Y:S01]  /*1e50*/  IMAD R4, R4, -0x326172a9, RZ ;  /* 0xcd9e8d5704047824 */ /* 0x000fe200078e02ff */
[----:B------:R-:W-:Y:S01]  /*1e60*/  UIADD3 UR36, UPT, UPT, UR19, -0x695add53, URZ ;  /* 0x96a522ad13247890 */ /* 0x000fe2000fffe0ff */
[----:B------:R-:W-:Y:S01]  /*1e70*/  IMAD.HI.U32 R3, R0, -0x326172a9, RZ ;  /* 0xcd9e8d5700037827 */ /* 0x000fe200078e00ff */
[----:B------:R-:W-:Y:S01]  /*1e80*/  UIADD3 UR37, UPT, UPT, UR18, -0x700cb87f, URZ ;  /* 0x8ff3478112257890 */ /* 0x000fe2000fffe0ff */
[----:B------:R-:W1:Y:S02]  /*1e90*/  LDCU UR25, c[0x0][0x404] ;  /* 0x00008080ff1977ac */ /* 0x000e640008000800 */
[C---:B------:R-:W-:Y:S01]  /*1ea0*/  IMAD.HI.U32 R6, R5.reuse, -0x2daee0ad, RZ ;  /* 0xd2511f5305067827 */ /* 0x040fe200078e00ff */
[----:B------:R-:W-:Y:S01]  /*1eb0*/  LOP3.LUT R3, R4, UR13, R3, 0x96, !PT ;  /* 0x0000000d04037c12 */ /* 0x000fe2000f8e9603 */
[----:B------:R-:W2:Y:S02]  /*1ec0*/  LDCU UR24, c[0x0][0x408] ;  /* 0x00008100ff1877ac */ /* 0x000ea40008000800 */
[----:B------:R-:W-:Y:S01]  /*1ed0*/  IMAD R5, R5, -0x2daee0ad, RZ ;  /* 0xd2511f5305057824 */ /* 0x000fe200078e02ff */
[----:B------:R-:W-:Y:S01]  /*1ee0*/  LOP3.LUT R6, R7, UR14, R6, 0x96, !PT ;  /* 0x0000000e07067c12 */ /* 0x000fe2000f8e9606 */
[----:B------:R-:W-:Y:S01]  /*1ef0*/  IMAD R7, R0, -0x326172a9, RZ ;  /* 0xcd9e8d5700077824 */ /* 0x000fe200078e02ff */
[----:B------:R-:W3:Y:S01]  /*1f00*/  LDCU UR27, c[0x0][0x388] ;  /* 0x00007100ff1b77ac */ /* 0x000ee20008000800 */
[----:B------:R-:W-:Y:S01]  /*1f10*/  IMAD.HI.U32 R4, R3, -0x2daee0ad, RZ ;  /* 0xd2511f5303047827 */ /* 0x000fe200078e00ff */
[----:B------:R-:W4:Y:S03]  /*1f20*/  LDCU.64 UR16, c[0x0][0x390] ;  /* 0x00007200ff1077ac */ /* 0x000f260008000a00 */
        /* <DEDUP_REMOVED lines=8> */
[----:B------:R-:W0:Y:S03]  /*1fb0*/  LDCU.U8 UR28, c[0x0][0x410] ;  /* 0x00008200ff1c77ac */ /* 0x000e260008000000 */
[----:B------:R-:W-:Y:S01]  /*1fc0*/  IMAD.HI.U32 R5, R0, -0x2daee0ad, RZ ;  /* 0xd2511f5300057827 */ /* 0x000fe200078e00ff */
[----:B------:R-:W-:Y:S01]  /*1fd0*/  LOP3.LUT R3, R6, UR29, R3, 0x96, !PT ;  /* 0x0000001d06037c12 */ /* 0x000fe2000f8e9603 */
[----:B------:R-:W0:Y:S02]  /*1fe0*/  LDCU UR29, c[0x0][0x400] ;  /* 0x00008000ff1d77ac */ /* 0x000e240008000800 */
        /* <DEDUP_REMOVED lines=12> */
[----:B------:R-:W1:Y:S01]  /*20b0*/  LDCU.64 UR30, c[0x0][0x398] ;  /* 0x00007300ff1e77ac */ /* 0x000e620008000a00 */
[----:B------:R-:W-:-:S04]  /*20c0*/  IMAD.HI.U32 R3, R0, -0x326172a9, RZ ;  /* 0xcd9e8d5700037827 */ /* 0x000fc800078e00ff */
[----:B------:R-:W-:Y:S01]  /*20d0*/  IMAD.HI.U32 R7, R4, -0x2daee0ad, RZ ;  /* 0xd2511f5304077827 */ /* 0x000fe200078e00ff */
[----:B------:R-:W-:-:S03]  /*20e0*/  LOP3.LUT R3, R6, UR33, R3, 0x96, !PT ;  /* 0x0000002106037c12 */ /* 0x000fc6000f8e9603 */
[----:B------:R-:W-:Y:S01]  /*20f0*/  IMAD R5, R0, -0x326172a9, RZ ;  /* 0xcd9e8d5700057824 */ /* 0x000fe200078e02ff */
[----:B------:R-:W-:Y:S01]  /*2100*/  LOP3.LUT R7, R8, UR34, R7, 0x96, !PT ;  /* 0x0000002208077c12 */ /* 0x000fe2000f8e9607 */
[----:B------:R-:W-:Y:S02]  /*2110*/  IMAD R9, R4, -0x2daee0ad, RZ ;  /* 0xd2511f5304097824 */ /* 0x000fe400078e02ff */
[----:B------:R-:W-:-:S04]  /*2120*/  IMAD.HI.U32 R4, R3, -0x2daee0ad, RZ ;  /* 0xd2511f5303047827 */ /* 0x000fc800078e00ff */
[----:B------:R-:W-:Y:S01]  /*2130*/  IMAD.HI.U32 R0, R7, -0x326172a9, RZ ;  /* 0xcd9e8d5707007827 */ /* 0x000fe200078e00ff */
[----:B------:R-:W-:Y:S01]  /*2140*/  LOP3.LUT R9, R9, UR35, R4, 0x96, !PT ;  /* 0x0000002309097c12 */ /* 0x000fe2000f8e9604 */
[----:B-1----:R-:W-:Y:S02]  /*2150*/  UISETP.NE.U32.AND UP0, UPT, UR30, URZ, UPT ;  /* 0x000000ff1e00728c */ /* 0x002fe4000bf05070 */
[----:B------:R-:W-:Y:S01]  /*2160*/  IMAD R7, R7, -0x326172a9, RZ ;  /* 0xcd9e8d5707077824 */ /* 0x000fe200078e02ff */
[----:B------:R-:W-:Y:S01]  /*2170*/  LOP3.LUT R5, R5, UR6, R0, 0x96, !PT ;  /* 0x0000000605057c12 */ /* 0x000fe2000f8e9600 */
[----:B------:R-:W-:Y:S01]  /*2180*/  IMAD R0, R3, -0x2daee0ad, RZ ;  /* 0xd2511f5303007824 */ /* 0x000fe200078e02ff */
[----:B------:R-:W1:Y:S01]  /*2190*/  LDCU.64 UR6, c[0x0][0x380] ;  /* 0x00007000ff0677ac */ /* 0x000e620008000a00 */
[----:B------:R-:W-:Y:S01]  /*21a0*/  IMAD.HI.U32 R4, R9, -0x326172a9, RZ ;  /* 0xcd9e8d5709047827 */ /* 0x000fe200078e00ff */
[----:B------:R-:W-:-:S03]  /*21b0*/  UISETP.NE.AND.EX UP0, UPT, UR31, URZ, UPT, UP0 ;  /* 0x000000ff1f00728c */ /* 0x000fc6000bf05300 */
[----:B------:R-:W-:-:S04]  /*21c0*/  IMAD.HI.U32 R3, R5, -0x2daee0ad, RZ ;  /* 0xd2511f5305037827 */ /* 0x000fc800078e00ff */
[----:B------:R-:W-:Y:S01]  /*21d0*/  IMAD R169, R5, -0x2daee0ad, RZ ;  /* 0xd2511f5305a97824 */ /* 0x000fe200078e02ff */
[----:B------:R-:W-:Y:S01]  /*21e0*/  LOP3.LUT R3, R0, UR36, R3, 0x96, !PT ;  /* 0x0000002400037c12 */ /* 0x000fe2000f8e9603 */
[----:B------:R-:W-:Y:S01]  /*21f0*/  IMAD R38, R9, -0x326172a9, RZ ;  /* 0xcd9e8d5709267824 */ /* 0x000fe200078e02ff */
[----:B------:R-:W-:Y:S01]  /*2200*/  LOP3.LUT R0, R7, UR37, R4, 0x96, !PT ;  /* 0x0000002507007c12 */ /* 0x000fe2000f8e9604 */
[----:B0-234-:R-:W-:-:S07]  /*2210*/  HFMA2 R4, -RZ, RZ, 0, 0 ;  /* 0x00000000ff047431 */ /* 0x01dfce00000001ff */
.L_x_7758:
[----:B------:R-:W-:Y:S01]  /*2220*/  ISETP.NE.U32.AND P0, PT, RZ, UR8, PT ;  /* 0x00000008ff007c0c */ /* 0x000fe2000bf05070 */
[----:B------:R-:W-:Y:S01]  /*2230*/  UIMAD UR5, UR22, UR27, URZ ;  /* 0x0000001b160572a4 */ /* 0x000fe2000f8e02ff */
[----:B------:R-:W-:Y:S01]  /*2240*/  PLOP3.LUT P1, PT, PT, PT, UP0, 0x80, 0x8 ;  /* 0x000000000008781c */ /* 0x000fe20003f2f008 */
[----:B0-----:R-:W0:Y:S01]  /*2250*/  @UP0 LDCU.64 UR32, c[0x0][0x398] ;  /* 0x00007300ff2007ac */ /* 0x001e220008000a00 */
[----:B------:R-:W-:Y:S02]  /*2260*/  ISETP.NE.AND.EX P0, PT, RZ, UR9, PT, P0 ;  /* 0x00000009ff007c0c */ /* 0x000fe4000bf05300 */
[----:B------:R-:W-:Y:S01]  /*2270*/  PLOP3.LUT P2, PT, PT, PT, UP0, 0x80, 0x8 ;  /* 0x000000000008781c */ /* 0x000fe20003f4f008 */
[----:B------:R-:W-:-:S04]  /*2280*/  USHF.R.S32.HI UR30, URZ, 0x1f, UR5 ;  /* 0x0000001fff1e7899 */ /* 0x000fc80008011405 */
[----:B------:R-:W-:-:S06]  /*2290*/  ULEA.HI UR30, UR30, UR5, URZ, 0x3 ;  /* 0x000000051e1e7291 */ /* 0x000fcc000f8f18ff */
[----:B------:R-:W2:Y:S01]  /*22a0*/  @P0 LDC.64 R14, c[0x0][0x3a0] ;  /* 0x0000e800ff0e0b82 */ /* 0x000ea20000000a00 */
[----:B------:R-:W-:-:S05]  /*22b0*/  IMAD.U32 R17, RZ, RZ, UR30 ;  /* 0x0000001eff117e24 */ /* 0x000fca000f8e00ff */
[----:B------:R-:W-:Y:S01]  /*22c0*/  LEA.HI.SX32 R24, R17, R176, 0x1d ;  /* 0x000000b011187211 */ /* 0x000fe200078feaff */
[----:B------:R-:W-:Y:S02]  /*22d0*/  IMAD.MOV.U32 R17, RZ, RZ, 0x10 ;  /* 0x00000010ff117424 */ /* 0x000fe400078e00ff */
[----:B------:R-:W-:Y:S02]  /*22e0*/  IMAD.MOV.U32 R19, RZ, RZ, 0x10 ;  /* 0x00000010ff137424 */ /* 0x000fe400078e00ff */
[----:B0-----:R-:W-:-:S05]  /*22f0*/  @P1 IMAD.WIDE.U32 R16, R24, R17, UR32 ;  /* 0x0000002018101e25 */ /* 0x001fca000f8e0011 */
[----:B-----5:R-:W5:Y:S01]  /*2300*/  @P2 LDG.E.128 R44, desc[UR20][R16.64] ;  /* 0x00000014102c2981 */ /* 0x020f62000c1e1d00 */
[----:B--2---:R-:W-:-:S05]  /*2310*/  @P0 IMAD.WIDE.U32 R14, R24, 0x10, R14 ;  /* 0x00000010180e0825 */ /* 0x004fca00078e000e */
[----:B------:R0:W5:Y:S02]  /*2320*/  @P0 LDG.E.128 R40, desc[UR20][R14.64] ;  /* 0x000000140e280981 */ /* 0x000164000c1e1d00 */
[----:B0-----:R-:W-:-:S05]  /*2330*/  IMAD.WIDE.U32 R14, R24, R19, UR16 ;  /* 0x00000010180e7e25 */ /* 0x001fca000f8e0013 */
[----:B------:R0:W5:Y:S01]  /*2340*/  LDG.E.128 R16, desc[UR20][R14.64] ;  /* 0x000000140e107981 */ /* 0x000162000c1e1d00 */
[----:B------:R-:W-:Y:S01]  /*2350*/  UISETP.NE.U32.AND UP0, UPT, UR10, URZ, UPT ;  /* 0x000000ff0a00728c */ /* 0x000fe2000bf05070 */
[----:B------:R-:W-:-:S03]  /*2360*/  IMAD.MOV.U32 R179, RZ, RZ, 0x2f800000 ;  /* 0x2f800000ffb37424 */ /* 0x000fc600078e00ff */
[----:B------:R-:W-:-:S09]  /*2370*/  UISETP.NE.AND.EX UP0, UPT, UR11, URZ, UPT, UP0 ;  /* 0x000000ff0b00728c */ /* 0x000fd2000bf05300 */
[----:B0-----:R-:W-:Y:S05]  /*2380*/  BRA.U UP0, `(.L_x_7229) ;  /* 0x0000003500007547 */ /* 0x001fea000b800000 */
        /* <DEDUP_REMOVED lines=16> */
.L_x_7231:
        /* <DEDUP_REMOVED lines=16> */
.L_x_7232:
        /* <DEDUP_REMOVED lines=59> */
[----:B------:R-:W-:-:S07]  /*2940*/  IMAD.MOV.U32 R15, RZ, RZ, R169 ;  /* 0x000000ffff0f7224 */ /* 0x000fce00078e00a9 */
.L_x_7230:
[----:B------:R-:W-:Y:S01]  /*2950*/  I2FP.F32.U32 R15, R15 ;  /* 0x0000000f000f7245 */ /* 0x000fe20000201000 */
[----:B------:R-:W-:Y:S01]  /*2960*/  UISETP.NE.AND UP0, UPT, UR5, 0x1, UPT ;  /* 0x000000010500788c */ /* 0x000fe2000bf05270 */
[----:B------:R-:W-:Y:S01]  /*2970*/  LOP3.LUT R5, R5, 0xfffffffb, RZ, 0xc0, !PT ;  /* 0xfffffffb05057812 */ /* 0x000fe200078ec0ff */
[----:B------:R-:W-:Y:S01]  /*2980*/  IMAD.MOV.U32 R23, RZ, RZ, R38 ;  /* 0x000000ffff177224 */ /* 0x000fe200078e0026 */
[----:B------:R-:W-:Y:S01]  /*2990*/  UMOV UR4, 0x2 ;  /* 0x0000000200047882 */ /* 0x000fe20000000000 */
[----:B------:R-:W-:-:S05]  /*29a0*/  FFMA.FTZ R15, R15, R179, 1.1641532182693481445e-10 ;  /* 0x2f0000000f0f7423 */ /* 0x000fca00000100b3 */
[----:B------:R-:W-:Y:S02]  /*29b0*/  FSETP.GTU.FTZ.AND P1, PT, R15, UR25, PT ;  /* 0x000000190f007c0b */ /* 0x000fe4000bf3c000 */
[C---:B-----5:R-:W-:Y:S02]  /*29c0*/  SHF.L.U32 R15, R16.reuse, 0x10, RZ ;  /* 0x00000010100f7819 */ /* 0x060fe400000006ff */
[----:B------:R-:W-:-:S03]  /*29d0*/  PRMT R16, R16, 0x7632, R16 ;  /* 0x0000763210107816 */ /* 0x000fc60000000010 */
        /* <DEDUP_REMOVED lines=17> */
.L_x_7234:
        /* <DEDUP_REMOVED lines=16> */
.L_x_7235:
        /* <DEDUP_REMOVED lines=61> */
.L_x_7233:
[----:B------:R-:W-:Y:S01]  /*2fc0*/  I2FP.F32.U32 R20, R23 ;  /* 0x0000001700147245 */ /* 0x000fe20000201000 */
[----:B------:R-:W-:Y:S01]  /*2fd0*/  UISETP.NE.AND UP0, UPT, UR4, 0x1, UPT ;  /* 0x000000010400788c */ /* 0x000fe2000bf05270 */
[----:B------:R-:W-:Y:S01]  /*2fe0*/  SHF.L.U32 R16, R16, 0x10, RZ ;  /* 0x0000001010107819 */ /* 0x000fe200000006ff */
[----:B------:R-:W-:Y:S01]  /*2ff0*/  IMAD.MOV.U32 R23, RZ, RZ, R38 ;  /* 0x000000ffff177224 */ /* 0x000fe200078e0026 */
[----:B------:R-:W-:Y:S01]  /*3000*/  LOP3.LUT R5, R5, 0xfffffffd, RZ, 0xc0, !PT ;  /* 0xfffffffd05057812 */ /* 0x000fe200078ec0ff */
        /* <DEDUP_REMOVED lines=21> */
.L_x_7237:
        /* <DEDUP_REMOVED lines=16> */
.L_x_7238:
        /* <DEDUP_REMOVED lines=61> */
.L_x_7236:
[----:B------:R-:W-:Y:S01]  /*3630*/  I2FP.F32.U32 R20, R23 ;  /* 0x0000001700147245 */ /* 0x000fe20000201000 */
[----:B------:R-:W-:Y:S01]  /*3640*/  UISETP.NE.AND UP0, UPT, UR5, 0x1, UPT ;  /* 0x000000010500788c */ /* 0x000fe2000bf05270 */
[----:B------:R-:W-:Y:S01]  /*3650*/  LOP3.LUT R5, R5, 0xfffffffe, RZ, 0xc0, !PT ;  /* 0xfffffffe05057812 */ /* 0x000fe200078ec0ff */
[----:B------:R-:W-:Y:S01]  /*3660*/  IMAD.MOV.U32 R21, RZ, RZ, R38 ;  /* 0x000000ffff157224 */ /* 0x000fe200078e0026 */
[----:B------:R-:W-:Y:S01]  /*3670*/  UMOV UR4, 0x2 ;  /* 0x0000000200047882 */ /* 0x000fe20000000000 */
[----:B------:R-:W-:-:S05]  /*3680*/  FFMA.FTZ R20, R20, R179, 1.1641532182693481445e-10 ;  /* 0x2f00000014147423 */ /* 0x000fca00000100b3 */
[----:B------:R-:W-:Y:S02]  /*3690*/  FSETP.GTU.FTZ.AND P1, PT, R20, UR25, PT ;  /* 0x0000001914007c0b */ /* 0x000fe4000bf3c000 */
[C---:B------:R-:W-:Y:S02]  /*36a0*/  SHF.L.U32 R20, R17.reuse, 0x10, RZ ;  /* 0x0000001011147819 */ /* 0x040fe400000006ff */
        /* <DEDUP_REMOVED lines=18> */
.L_x_7240:
        /* <DEDUP_REMOVED lines=16> */
.L_x_7241:
[----:B------:R-:W-:Y:S01]  /*38d0*/  LOP3.LUT R0, R4, UR5, R0, 0x96, !PT ;  /* 0x0000000504007c12 */ /* 0x000fe2000f8e9600 */
[----:B------:R-:W-:Y:S01]  /*38e0*/  IMAD.WIDE.U32 R26, R2, -0x326172a9, RZ ;  /* 0xcd9e8d57021a7825 */ /* 0x000fe200078e00ff */
[----:B------:R-:W-:Y:S01]  /*38f0*/  MOV R3, UR18 ;  /* 0x0000001200037c02 */ /* 0x000fe20008000f00 */
[----:B------:R-:W-:Y:S02]  /*3900*/  UIADD3 UR5, UPT, UPT, UR19, 0x76cf5d0a, URZ ;  /* 0x76cf5d0a13057890 */ /* 0x000fe4000fffe0ff */
        /* <DEDUP_REMOVED lines=57> */
.L_x_7239:
[----:B------:R-:W-:Y:S01]  /*3ca0*/  I2FP.F32.U32 R21, R21 ;  /* 0x0000001500157245 */ /* 0x000fe20000201000 */
[----:B------:R-:W-:Y:S01]  /*3cb0*/  UISETP.NE.AND UP0, UPT, UR4, 0x1, UPT ;  /* 0x000000010400788c */ /* 0x000fe2000bf05270 */
[----:B------:R-:W-:Y:S01]  /*3cc0*/  SHF.L.U32 R17, R17, 0x10, RZ ;  /* 0x0000001011117819 */ /* 0x000fe200000006ff */
[----:B------:R-:W-:Y:S02]  /*3cd0*/  UMOV UR5, 0x2 ;  /* 0x0000000200057882 */ /* 0x000fe40000000000 */
[----:B------:R-:W-:-:S05]  /*3ce0*/  FFMA.FTZ R21, R21, R179, 1.1641532182693481445e-10 ;  /* 0x2f00000015157423 */ /* 0x000fca00000100b3 */
[----:B------:R-:W-:Y:S01]  /*3cf0*/  FSETP.GTU.FTZ.AND P1, PT, R21, UR25, PT ;  /* 0x0000001915007c0b */ /* 0x000fe2000bf3c000 */
[----:B------:R-:W-:Y:S01]  /*3d00*/  FMUL.FTZ R21, R17, UR24 ;  /* 0x0000001811157c20 */ /* 0x000fe20008410000 */
[----:B------:R-:W-:-:S04]  /*3d10*/  @P0 PRMT R17, R41, 0x7632, R17 ;  /* 0x0000763229110816 */ /* 0x000fc80000000011 */
[----:B------:R-:W-:Y:S01]  /*3d20*/  FSEL R36, R21, RZ, !P1 ;  /* 0x000000ff15247208 */ /* 0x000fe20004800000 */
[----:B------:R-:W-:Y:S01]  /*3d30*/  @P0 IMAD.U32 R17, R17, 0x10000, RZ ;  /* 0x0001000011110824 */ /* 0x000fe200078e00ff */
[----:B------:R-:W-:Y:S01]  /*3d40*/  PLOP3.LUT P1, PT, P1, PT, PT, 0x8, 0x80 ;  /* 0x000000000080781c */ /* 0x000fe20000f2e170 */
[----:B------:R-:W-:Y:S02]  /*3d50*/  IMAD.MOV.U32 R21, RZ, RZ, R38 ;  /* 0x000000ffff157224 */ /* 0x000fe400078e0026 */
        /* <DEDUP_REMOVED lines=12> */
.L_x_7243:
        /* <DEDUP_REMOVED lines=16> */
.L_x_7244:
        /* <DEDUP_REMOVED lines=61> */
.L_x_7242:
[----:B------:R-:W-:Y:S01]  /*42f0*/  I2FP.F32.U32 R21, R21 ;  /* 0x0000001500157245 */ /* 0x000fe20000201000 */
[----:B------:R-:W-:Y:S01]  /*4300*/  UISETP.NE.AND UP0, UPT, UR5, 0x1, UPT ;  /* 0x000000010500788c */ /* 0x000fe2000bf05270 */
[----:B------:R-:W-:Y:S01]  /*4310*/  IMAD.MOV.U32 R25, RZ, RZ, R38 ;  /* 0x000000ffff197224 */ /* 0x000fe200078e0026 */
[----:B------:R-:W-:Y:S02]  /*4320*/  UMOV UR4, 0x2 ;  /* 0x0000000200047882 */ /* 0x000fe40000000000 */
        /* <DEDUP_REMOVED lines=20> */
.L_x_7246:
        /* <DEDUP_REMOVED lines=19> */
.L_x_7247:
        /* <DEDUP_REMOVED lines=61> */
.L_x_7245:
        /* <DEDUP_REMOVED lines=25> */
.L_x_7249:
        /* <DEDUP_REMOVED lines=19> */
.L_x_7250:
        /* <DEDUP_REMOVED lines=61> */
.L_x_7248:
[----:B------:R-:W-:Y:S01]  /*5000*/  I2FP.F32.U32 R22, R25 ;  /* 0x0000001900167245 */ /* 0x000fe20000201000 */
[----:B------:R-:W-:Y:S01]  /*5010*/  UISETP.NE.AND UP0, UPT, UR5, 0x1, UPT ;  /* 0x000000010500788c */ /* 0x000fe2000bf05270 */
[----:B------:R-:W-:Y:S01]  /*5020*/  IMAD.MOV.U32 R23, RZ, RZ, R38 ;  /* 0x000000ffff177224 */ /* 0x000fe200078e0026 */
[----:B------:R-:W-:Y:S02]  /*5030*/  UMOV UR4, 0x2 ;  /* 0x0000000200047882 */ /* 0x000fe40000000000 */
[----:B------:R-:W-:-:S05]  /*5040*/  FFMA.FTZ R22, R22, R179, 1.1641532182693481445e-10 ;  /* 0x2f00000016167423 */ /* 0x000fca00000100b3 */
[----:B------:R-:W-:Y:S02]  /*5050*/  FSETP.GTU.FTZ.AND P4, PT, R22, UR25, PT ;  /* 0x0000001916007c0b */ /* 0x000fe4000bf9c000 */
[----:B------:R-:W-:-:S05]  /*5060*/  SHF.L.U32 R22, R19, 0x10, RZ ;  /* 0x0000001013167819 */ /* 0x000fca00000006ff */
[----:B------:R-:W-:-:S05]  /*5070*/  FMUL.FTZ R22, R22, UR24 ;  /* 0x0000001816167c20 */ /* 0x000fca0008410000 */
[----:B------:R-:W-:Y:S01]  /*5080*/  FSEL R31, R22, RZ, !P4 ;  /* 0x000000ff161f7208 */ /* 0x000fe20006000000 */
[----:B------:R-:W-:Y:S01]  /*5090*/  @P0 IMAD.U32 R22, R43, 0x10000, RZ ;  /* 0x000100002b160824 */ /* 0x000fe200078e00ff */
[----:B------:R-:W-:-:S03]  /*50a0*/  PLOP3.LUT P4, PT, P4, PT, PT, 0x8, 0x80 ;  /* 0x000000000080781c */ /* 0x000fc6000278e170 */
[--C-:B------:R-:W-:Y:S01]  /*50b0*/  @P0 FADD.FTZ R31, R31, R22.reuse ;  /* 0x000000161f1f0221 */ /* 0x100fe20000010000 */
        /* <DEDUP_REMOVED lines=13> */
.L_x_7252:
        /* <DEDUP_REMOVED lines=19> */
.L_x_7253:
        /* <DEDUP_REMOVED lines=59> */
[----:B------:R-:W-:Y:S01]  /*5670*/  IMAD.MOV.U32 R38, RZ, RZ, R26 ;  /* 0x000000ffff267224 */ /* 0x000fe200078e001a */
[----:B------:R-:W-:-:S06]  /*5680*/  UMOV UR4, URZ ;  /* 0x000000ff00047c82 */ /* 0x000fcc0008000000 */
.L_x_7251:
[----:B------:R-:W-:Y:S02]  /*5690*/  I2FP.F32.U32 R23, R23 ;  /* 0x0000001700177245 */ /* 0x000fe40000201000 */
[----:B------:R-:W-:Y:S02]  /*56a0*/  SHF.L.U32 R22, R22, 0x10, RZ ;  /* 0x0000001016167819 */ /* 0x000fe400000006ff */
[----:B------:R-:W-:Y:S01]  /*56b0*/  PRMT R18, R21, 0x5410, R18 ;  /* 0x0000541015127816 */ /* 0x000fe20000000012 */
[----:B------:R-:W-:Y:S01]  /*56c0*/  FFMA.FTZ R23, R23, R179, 1.1641532182693481445e-10 ;  /* 0x2f00000017177423 */ /* 0x000fe200000100b3 */
[----:B------:R-:W-:Y:S02]  /*56d0*/  PRMT R17, R20, 0x5410, R17 ;  /* 0x0000541014117816 */ /* 0x000fe40000000011 */
[----:B------:R-:W-:Y:S02]  /*56e0*/  PRMT R16, R15, 0x5410, R16 ;  /* 0x000054100f107816 */ /* 0x000fe40000000010 */
[----:B------:R-:W-:Y:S01]  /*56f0*/  FSETP.GTU.FTZ.AND P5, PT, R23, UR25, PT ;  /* 0x0000001917007c0b */ /* 0x000fe2000bfbc000 */
[----:B------:R-:W-:Y:S01]  /*5700*/  FMUL.FTZ R23, R22, UR24 ;  /* 0x0000001816177c20 */ /* 0x000fe20008410000 */
[----:B------:R-:W-:-:S04]  /*5710*/  @P0 PRMT R22, R43, 0x7632, R22 ;  /* 0x000076322b160816 */ /* 0x000fc80000000016 */
[----:B------:R-:W-:Y:S01]  /*5720*/  FSEL R32, R23, RZ, !P5 ;  /* 0x000000ff17207208 */ /* 0x000fe20006800000 */
[----:B------:R-:W-:Y:S01]  /*5730*/  @P0 IMAD.U32 R22, R22, 0x10000, RZ ;  /* 0x0001000016160824 */ /* 0x000fe200078e00ff */
[----:B------:R-:W-:-:S03]  /*5740*/  PLOP3.LUT P5, PT, P5, PT, PT, 0x8, 0x80 ;  /* 0x000000000080781c */ /* 0x000fc60002fae170 */
[----:B------:R-:W-:-:S05]  /*5750*/  @P0 FADD.FTZ R32, R32, R22 ;  /* 0x0000001620200221 */ /* 0x000fca0000010000 */
[----:B------:R-:W-:-:S04]  /*5760*/  F2FP.BF16.F32.PACK_AB R22, RZ, R32 ;  /* 0x00000020ff16723e */ /* 0x000fc800000010ff */
[----:B------:R-:W-:Y:S01]  /*5770*/  PRMT R19, R19, 0x5410, R22 ;  /* 0x0000541013137816 */ /* 0x000fe20000000016 */
[----:B------:R-:W-:Y:S06]  /*5780*/  BRA `(.L_x_7254) ;  /* 0x0000006400ac7947 */ /* 0x000fec0003800000 */
.L_x_7229:
        /* <DEDUP_REMOVED lines=16> */
.L_x_7256:
        /* <DEDUP_REMOVED lines=16> */
.L_x_7257:
        /* <DEDUP_REMOVED lines=61> */
.L_x_7255:
        /* <DEDUP_REMOVED lines=23> */
.L_x_7259:
        /* <DEDUP_REMOVED lines=16> */
.L_x_7260:
        /* <DEDUP_REMOVED lines=61> */
.L_x_7258:
        /* <DEDUP_REMOVED lines=25> */
.L_x_7262:
        /* <DEDUP_REMOVED lines=16> */
.L_x_7263:
        /* <DEDUP_REMOVED lines=61> */
.L_x_7261:
        /* <DEDUP_REMOVED lines=22> */
.L_x_7265:
        /* <DEDUP_REMOVED lines=16> */
.L_x_7266:
        /* <DEDUP_REMOVED lines=61> */
.L_x_7264:
[----:B------:R-:W-:Y:S01]  /*7030*/  I2FP.F32.U32 R8, R11 ;  /* 0x0000000b00087245 */ /* 0x000fe20000201000 */
[----:B------:R-:W-:Y:S01]  /*7040*/  UISETP.NE.AND UP0, UPT, UR4, 0x1, UPT ;  /* 0x000000010400788c */ /* 0x000fe2000bf05270 */
[----:B------:R-:W-:Y:S01]  /*7050*/  PRMT R9, R44, 0x7632, R9 ;  /* 0x000076322c097816 */ /* 0x000fe20000000009 */
[----:B------:R-:W-:Y:S01]  /*7060*/  UMOV UR5, 0x2 ;  /* 0x0000000200057882 */ /* 0x000fe20000000000 */
[----:B------:R-:W-:Y:S01]  /*7070*/  MOV R11, R38 ;  /* 0x00000026000b7202 */ /* 0x000fe20000000f00 */
[----:B------:R-:W-:Y:S02]  /*7080*/  FFMA.FTZ R8, R8, R179, 1.1641532182693481445e-10 ;  /* 0x2f00000008087423 */ /* 0x000fe400000100b3 */
[----:B------:R-:W-:-:S03]  /*7090*/  IMAD.U32 R9, R9, 0x10000, RZ ;  /* 0x0001000009097824 */ /* 0x000fc600078e00ff */
[----:B------:R-:W-:Y:S01]  /*70a0*/  FSETP.GTU.FTZ.AND P1, PT, R8, UR25, PT ;  /* 0x0000001908007c0b */ /* 0x000fe2000bf3c000 */
        /* <DEDUP_REMOVED lines=19> */
.L_x_7268:
        /* <DEDUP_REMOVED lines=16> */
.L_x_7269:
        /* <DEDUP_REMOVED lines=61> */
.L_x_7267:
[----:B------:R-:W-:Y:S01]  /*76b0*/  I2FP.F32.U32 R8, R11 ;  /* 0x0000000b00087245 */ /* 0x000fe20000201000 */
[----:B------:R-:W-:Y:S01]  /*76c0*/  UISETP.NE.AND UP0, UPT, UR5, 0x1, UPT ;  /* 0x000000010500788c */ /* 0x000fe2000bf05270 */
[----:B------:R-:W-:Y:S01]  /*76d0*/  LOP3.LUT R5, R5, 0xfffffffe, RZ, 0xc0, !PT ;  /* 0xfffffffe05057812 */ /* 0x000fe200078ec0ff */
[----:B------:R-:W-:Y:S01]  /*76e0*/  IMAD.MOV.U32 R13, RZ, RZ, R38 ;  /* 0x000000ffff0d7224 */ /* 0x000fe200078e0026 */
[----:B------:R-:W-:Y:S01]  /*76f0*/  PRMT R9, R17, 0x7632, R9 ;  /* 0x0000763211097816 */ /* 0x000fe20000000009 */
        /* <DEDUP_REMOVED lines=18> */
.L_x_7271:
        /* <DEDUP_REMOVED lines=16> */
.L_x_7272:
        /* <DEDUP_REMOVED lines=61> */
.L_x_7270:
        /* <DEDUP_REMOVED lines=25> */
.L_x_7274:
        /* <DEDUP_REMOVED lines=16> */
.L_x_7275:
        /* <DEDUP_REMOVED lines=61> */
.L_x_7273:
        /* <DEDUP_REMOVED lines=20> */
.L_x_7277:
        /* <DEDUP_REMOVED lines=16> */
.L_x_7278:
        /* <DEDUP_REMOVED lines=61> */
.L_x_7276:
        /* <DEDUP_REMOVED lines=27> */
.L_x_7280:
        /* <DEDUP_REMOVED lines=16> */
.L_x_7281:
        /* <DEDUP_REMOVED lines=61> */
.L_x_7279:
[----:B------:R-:W-:Y:S01]  /*8fe0*/  I2FP.F32.U32 R10, R13 ;  /* 0x0000000d000a7245 */ /* 0x000fe20000201000 */
[----:B------:R-:W-:Y:S01]  /*8ff0*/  UISETP.NE.AND UP0, UPT, UR5, 0x1, UPT ;  /* 0x000000010500788c */ /* 0x000fe2000bf05270 */
[----:B------:R-:W-:Y:S01]  /*9000*/  PRMT R11, R18, 0x7632, R11 ;  /* 0x00007632120b7816 */ /* 0x000fe2000000000b */
[----:B------:R-:W-:Y:S02]  /*9010*/  UMOV UR4, 0x2 ;  /* 0x0000000200047882 */ /* 0x000fe40000000000 */
[----:B------:R-:W-:-:S05]  /*9020*/  FFMA.FTZ R10, R10, R179, 1.1641532182693481445e-10 ;  /* 0x2f0000000a0a7423 */ /* 0x000fca00000100b3 */
[----:B------:R-:W-:Y:S01]  /*9030*/  FSETP.GTU.FTZ.AND P3, PT, R10, UR25, PT ;  /* 0x000000190a007c0b */ /* 0x000fe2000bf7c000 */
[----:B------:R-:W-:Y:S02]  /*9040*/  IMAD.U32 R10, R18, 0x10000, RZ ;  /* 0x00010000120a7824 */ /* 0x000fe400078e00ff */
[----:B------:R-:W-:Y:S01]  /*9050*/  IMAD.MOV.U32 R18, RZ, RZ, R38 ;  /* 0x000000ffff127224 */ /* 0x000fe200078e0026 */
[----:B------:R-:W-:Y:S01]  /*9060*/  PLOP3.LUT P2, PT, P3, PT, PT, 0x8, 0x80 ;  /* 0x000000000080781c */ /* 0x000fe20001f4e170 */
[----:B------:R-:W-:-:S05]  /*9070*/  FMUL.FTZ R10, R10, UR24 ;  /* 0x000000180a0a7c20 */ /* 0x000fca0008410000 */
[----:B------:R-:W-:Y:S01]  /*9080*/  FSEL R10, R10, RZ, !P3 ;  /* 0x000000ff0a0a7208 */ /* 0x000fe20005800000 */
        /* <DEDUP_REMOVED lines=10> */
.L_x_7283:
        /* <DEDUP_REMOVED lines=19> */
.L_x_7284:
        /* <DEDUP_REMOVED lines=61> */
.L_x_7282:
        /* <DEDUP_REMOVED lines=25> */
.L_x_7286:
        /* <DEDUP_REMOVED lines=19> */
.L_x_7287:
        /* <DEDUP_REMOVED lines=61> */
.L_x_7285:
        /* <DEDUP_REMOVED lines=21> */
.L_x_7289:
        /* <DEDUP_REMOVED lines=19> */
.L_x_7290:
        /* <DEDUP_REMOVED lines=61> */
.L_x_7288:
        /* <DEDUP_REMOVED lines=28> */
.L_x_7292:
        /* <DEDUP_REMOVED lines=19> */
.L_x_7293:
        /* <DEDUP_REMOVED lines=61> */
.L_x_7291:
        /* <DEDUP_REMOVED lines=22> */
.L_x_7295:
        /* <DEDUP_REMOVED lines=19> */
.L_x_7296:
        /* <DEDUP_REMOVED lines=61> */
.L_x_7294:
        /* <DEDUP_REMOVED lines=26> */
.L_x_7298:
        /* <DEDUP_REMOVED lines=19> */
.L_x_7299:
        /* <DEDUP_REMOVED lines=61> */
.L_x_7297:
        /* <DEDUP_REMOVED lines=21> */
.L_x_7301:
        /* <DEDUP_REMOVED lines=19> */
.L_x_7302:
        /* <DEDUP_REMOVED lines=61> */
.L_x_7300:
[----:B------:R-:W-:Y:S02]  /*bd20*/  I2FP.F32.U32 R22, R25 ;  /* 0x0000001900167245 */ /* 0x000fe40000201000 */
[----:B------:R-:W-:Y:S02]  /*bd30*/  PRMT R18, R18, 0x5410, R21 ;  /* 0x0000541012127816 */ /* 0x000fe40000000015 */
[----:B------:R-:W-:Y:S01]  /*bd40*/  PRMT R17, R17, 0x5410, R20 ;  /* 0x0000541011117816 */ /* 0x000fe20000000014 */
[----:B------:R-:W-:Y:S01]  /*bd50*/  FFMA.FTZ R22, R22, R179, 1.1641532182693481445e-10 ;  /* 0x2f00000016167423 */ /* 0x000fe200000100b3 */
[----:B------:R-:W-:-:S04]  /*bd60*/  PRMT R16, R15, 0x5410, R16 ;  /* 0x000054100f107816 */ /* 0x000fc80000000010 */
        /* <DEDUP_REMOVED lines=11> */
[----:B------:R-:W-:-:S04]  /*be20*/  F2FP.BF16.F32.PACK_AB R22, RZ, R32 ;  /* 0x00000020ff16723e */ /* 0x000fc800000010ff */
[----:B------:R-:W-:-:S07]  /*be30*/  PRMT R19, R19, 0x5410, R22 ;  /* 0x0000541013137816 */ /* 0x000fce0000000016 */
.L_x_7254:
[----:B------:R-:W-:Y:S01]  /*be40*/  HFMA2 R20, -RZ, RZ, 0, 9.5367431640625e-07 ;  /* 0x00000010ff147431 */ /* 0x000fe200000001ff */
[----:B------:R-:W-:Y:S01]  /*be50*/  SEL R15, RZ, 0x1000000, !P5 ;  /* 0x01000000ff0f7807 */ /* 0x000fe20006800000 */
[----:B------:R-:W-:Y:S01]  /*be60*/  UISETP.NE.U32.AND UP0, UPT, UR10, URZ, UPT ;  /* 0x000000ff0a00728c */ /* 0x000fe2000bf05070 */
[C---:B------:R-:W-:Y:S02]  /*be70*/  LOP3.LUT P5, RZ, R5.reuse, 0x2, RZ, 0xc0, !PT ;  /* 0x0000000205ff7812 */ /* 0x040fe400078ac0ff */
[----:B------:R-:W-:Y:S01]  /*be80*/  LOP3.LUT P6, RZ, R5, 0x4, RZ, 0xc0, !PT ;  /* 0x0000000405ff7812 */ /* 0x000fe200078cc0ff */
[----:B------:R-:W-:Y:S01]  /*be90*/  UISETP.NE.AND.EX UP0, UPT, UR11, URZ, UPT, UP0 ;  /* 0x000000ff0b00728c */ /* 0x000fe2000bf05300 */
[----:B------:R-:W-:-:S05]  /*bea0*/  IMAD.WIDE.U32 R20, R24, R20, UR14 ;  /* 0x0000000e18147e25 */ /* 0x000fca000f8e0014 */
[----:B------:R0:W-:Y:S05]  /*beb0*/  STG.E.128 desc[UR20][R20.64], R16 ;  /* 0x0000001014007986 */ /* 0x0001ea000c101d14 */
[----:B------:R-:W2:Y:S01]  /*bec0*/  @UP0 LDCU.64 UR30, c[0x0][0x398] ;  /* 0x00007300ff1e07ac */ /* 0x000ea20008000a00 */
[----:B0-----:R-:W-:Y:S02]  /*bed0*/  SEL R16, RZ, 0x10000, !P4 ;  /* 0x00010000ff107807 */ /* 0x001fe40006000000 */
[----:B------:R-:W-:Y:S02]  /*bee0*/  SEL R17, RZ, 0x100, !P3 ;  /* 0x00000100ff117807 */ /* 0x000fe40005800000 */
[----:B------:R-:W-:-:S02]  /*bef0*/  LOP3.LUT P4, RZ, R5, 0x1, RZ, 0xc0, !PT ;  /* 0x0000000105ff7812 */ /* 0x000fc4000788c0ff */
[----:B------:R-:W-:Y:S02]  /*bf00*/  LOP3.LUT R16, R17, R15, R16, 0xfe, !PT ;  /* 0x0000000f11107212 */ /* 0x000fe400078efe10 */
[----:B------:R-:W-:Y:S02]  /*bf10*/  SEL R15, RZ, 0x1000000, !P1 ;  /* 0x01000000ff0f7807 */ /* 0x000fe40004800000 */
[----:B------:R-:W-:Y:S02]  /*bf20*/  SEL R17, RZ, 0x10000, !P4 ;  /* 0x00010000ff117807 */ /* 0x000fe40006000000 */
[----:B------:R-:W-:-:S04]  /*bf30*/  SEL R18, RZ, 0x100, !P5 ;  /* 0x00000100ff127807 */ /* 0x000fc80006800000 */
[----:B------:R-:W-:Y:S01]  /*bf40*/  LOP3.LUT R15, R18, R15, R17, 0xfe, !PT ;  /* 0x0000000f120f7212 */ /* 0x000fe200078efe11 */
[----:B------:R-:W-:Y:S01]  /*bf50*/  IMAD.MOV.U32 R18, RZ, RZ, 0x8 ;  /* 0x00000008ff127424 */ /* 0x000fe200078e00ff */
[----:B------:R-:W-:-:S03]  /*bf60*/  SEL R17, RZ, 0x1, !P2 ;  /* 0x00000001ff117807 */ /* 0x000fc60005000000 */
[----:B------:R-:W-:Y:S01]  /*bf70*/  IMAD.WIDE.U32 R18, R24, R18, UR12 ;  /* 0x0000000c18127e25 */ /* 0x000fe2000f8e0012 */
[----:B------:R-:W-:Y:S02]  /*bf80*/  LOP3.LUT R17, R16, R17, RZ, 0xfc, !PT ;  /* 0x0000001110117212 */ /* 0x000fe400078efcff */
[----:B------:R-:W-:-:S04]  /*bf90*/  SEL R16, RZ, 0x1, !P6 ;  /* 0x00000001ff107807 */ /* 0x000fc80007000000 */
[----:B------:R-:W-:-:S05]  /*bfa0*/  LOP3.LUT R16, R15, R16, RZ, 0xfc, !PT ;  /* 0x000000100f107212 */ /* 0x000fca00078efcff */
[----:B------:R0:W-:Y:S01]  /*bfb0*/  STG.E.64 desc[UR20][R18.64], R16 ;  /* 0x0000001012007986 */ /* 0x0001e2000c101b14 */
[----:B--2---:R-:W-:Y:S05]  /*bfc0*/  BRA.U !UP0, `(.L_x_7303) ;  /* 0x0000000108507547 */ /* 0x004fea000b800000 */
[----:B------:R-:W-:Y:S01]  /*bfd0*/  IMAD.U32 R15, R12, 0x10000, RZ ;  /* 0x000100000c0f7824 */ /* 0x000fe200078e00ff */
[----:B0-----:R-:W-:Y:S02]  /*bfe0*/  LOP3.LUT R16, R13, 0xffff, RZ, 0xc0, !PT ;  /* 0x0000ffff0d107812 */ /* 0x001fe400078ec0ff */
        /* <DEDUP_REMOVED lines=18> */
.L_x_7303:
[----:B0-2---:R-:W0:Y:S01]  /*c110*/  @P0 LDC.64 R16, c[0x0][0x3a0] ;  /* 0x0000e800ff100b82 */ /* 0x005e220000000a00 */
[----:B------:R-:W-:Y:S01]  /*c120*/  VIADD R15, R24, 0x80 ;  /* 0x00000080180f7836 */ /* 0x000fe20000000000 */
[----:B------:R-:W-:Y:S01]  /*c130*/  PLOP3.LUT P1, PT, PT, PT, UP0, 0x80, 0x8 ;  /* 0x000000000008781c */ /* 0x000fe20003f2f008 */
[----:B------:R-:W-:Y:S01]  /*c140*/  IMAD.MOV.U32 R18, RZ, RZ, 0x10 ;  /* 0x00000010ff127424 */ /* 0x000fe200078e00ff */
[----:B------:R-:W-:-:S11]  /*c150*/  PLOP3.LUT P2, PT, PT, PT, UP0, 0x80, 0x8 ;  /* 0x000000000008781c */ /* 0x000fd60003f4f008 */
[----:B------:R-:W-:-:S05]  /*c160*/  @P1 IMAD.WIDE.U32 R18, R15, R18, UR30 ;  /* 0x0000001e0f121e25 */ /* 0x000fca000f8e0012 */
[----:B------:R-:W5:Y:S01]  /*c170*/  @P2 LDG.E.128 R44, desc[UR20][R18.64] ;  /* 0x00000014122c2981 */ /* 0x000f62000c1e1d00 */
[----:B0-----:R-:W-:-:S05]  /*c180*/  @P0 IMAD.WIDE.U32 R16, R15, 0x10, R16 ;  /* 0x000000100f100825 */ /* 0x001fca00078e0010 */
[----:B------:R0:W5:Y:S02]  /*c190*/  @P0 LDG.E.128 R40, desc[UR20][R16.64] ;  /* 0x0000001410280981 */ /* 0x000164000c1e1d00 */
[----:B0-----:R-:W-:-:S05]  /*c1a0*/  MOV R16, 0x10 ;  /* 0x0000001000107802 */ /* 0x001fca0000000f00 */
[----:B------:R-:W-:-:S06]  /*c1b0*/  IMAD.WIDE.U32 R16, R15, R16, UR16 ;  /* 0x000000100f107e25 */ /* 0x000fcc000f8e0010 */
[----:B------:R-:W5:Y:S01]  /*c1c0*/  LDG.E.128 R16, desc[UR20][R16.64] ;  /* 0x0000001410107981 */ /* 0x000f62000c1e1d00 */
[----:B------:R-:W-:Y:S05]  /*c1d0*/  BRA.U !UP0, `(.L_x_7304) ;  /* 0x0000006508d47547 */ /* 0x000fea000b800000 */
        /* <DEDUP_REMOVED lines=16> */
.L_x_7306:
        /* <DEDUP_REMOVED lines=16> */
.L_x_7307:
        /* <DEDUP_REMOVED lines=61> */
.L_x_7305:
        /* <DEDUP_REMOVED lines=23> */
.L_x_7309:
        /* <DEDUP_REMOVED lines=16> */
.L_x_7310:
        /* <DEDUP_REMOVED lines=61> */
.L_x_7308:
        /* <DEDUP_REMOVED lines=25> */
.L_x_7312:
        /* <DEDUP_REMOVED lines=16> */
.L_x_7313:
        /* <DEDUP_REMOVED lines=61> */
.L_x_7311:
        /* <DEDUP_REMOVED lines=22> */
.L_x_7315:
        /* <DEDUP_REMOVED lines=16> */
.L_x_7316:
        /* <DEDUP_REMOVED lines=61> */
.L_x_7314:
        /* <DEDUP_REMOVED lines=27> */
.L_x_7318:
        /* <DEDUP_REMOVED lines=16> */
.L_x_7319:
        /* <DEDUP_REMOVED lines=61> */
.L_x_7317:
        /* <DEDUP_REMOVED lines=23> */
.L_x_7321:
        /* <DEDUP_REMOVED lines=16> */
.L_x_7322:
        /* <DEDUP_REMOVED lines=61> */
.L_x_7320:
        /* <DEDUP_REMOVED lines=25> */
.L_x_7324:
        /* <DEDUP_REMOVED lines=16> */
.L_x_7325:
        /* <DEDUP_REMOVED lines=61> */
.L_x_7323:
        /* <DEDUP_REMOVED lines=20> */
.L_x_7327:
        /* <DEDUP_REMOVED lines=9> */
[----:B------:R-:W-:Y:S02]  /*ef70*/  PLOP3.LUT P2, PT, PT, PT, UP2, 0x80, 0x8 ;  /* 0x000000000008781c */ /* 0x000fe40003f4f028 */
[----:B------:R-:W-:-:S03]  /*ef80*/  PLOP3.LUT P3, PT, PT, PT, UP2, 0x80, 0x8 ;  /* 0x000000000008781c */ /* 0x000fc60003f6f028 */
[----:B------:R-:W-:-:S08]  /*ef90*/  @!UP2 UMOV UR23, URZ ;  /* 0x000000ff0017ac82 */ /* 0x000fd00008000000 */
[----:B------:R-:W-:Y:S01]  /*efa0*/  @!P2 VIADD R2, R2, 0x1 ;  /* 0x000000010202a836 */ /* 0x000fe20000000000 */
[----:B------:R-:W-:Y:S01]  /*efb0*/  PLOP3.LUT P2, PT, PT, PT, UP2, 0x40, 0x4 ;  /* 0x000000000004781c */ /* 0x000fe20003f4e828 */
[----:B------:R-:W-:Y:S01]  /*efc0*/  @!P3 VIADD R3, R4, 0x1 ;  /* 0x000000010403b836 */ /* 0x000fe20000000000 */
[----:B------:R-:W-:Y:S02]  /*efd0*/  PLOP3.LUT P3, PT, PT, PT, UP2, 0x80, 0x8 ;  /* 0x000000000008781c */ /* 0x000fe40003f6f028 */
[----:B------:R-:W-:-:S13]  /*efe0*/  ISETP.NE.AND P2, PT, R2, RZ, P2 ;  /* 0x000000ff0200720c */ /* 0x000fda0001745270 */
[----:B------:R-:W-:-:S05]  /*eff0*/  @P2 IMAD.MOV R3, RZ, RZ, R4 ;  /* 0x000000ffff032224 */ /* 0x000fca00078e0204 */
[----:B------:R-:W-:-:S07]  /*f000*/  @!P3 MOV R4, R3 ;  /* 0x000000030004b202 */ /* 0x000fce0000000f00 */
.L_x_7328:
        /* <DEDUP_REMOVED lines=61> */
.L_x_7326:
        /* <DEDUP_REMOVED lines=27> */
.L_x_7330:
        /* <DEDUP_REMOVED lines=17> */
[----:B------:R-:W-:-:S05]  /*f6a0*/  @P2 IADD3 R3, PT, PT, R4, RZ, RZ ;  /* 0x000000ff04032210 */ /* 0x000fca0007ffe0ff */
[----:B------:R-:W-:-:S07]  /*f6b0*/  @!P3 IMAD.MOV.U32 R4, RZ, RZ, R3 ;  /* 0x000000ffff04b224 */ /* 0x000fce00078e0003 */
.L_x_7331:
        /* <DEDUP_REMOVED lines=61> */
.L_x_7329:
[----:B------:R-:W-:Y:S01]  /*fa90*/  I2FP.F32.U32 R10, R12 ;  /* 0x0000000c000a7245 */ /* 0x000fe20000201000 */
[----:B------:R-:W-:Y:S01]  /*faa0*/  UISETP.NE.AND UP2, UPT, UR5, 0x1, UPT ;  /* 0x000000010500788c */ /* 0x000fe2000bf45270 */
[----:B------:R-:W-:Y:S01]  /*fab0*/  PRMT R11, R18, 0x7632, R11 ;  /* 0x00007632120b7816 */ /* 0x000fe2000000000b */
[----:B------:R-:W-:Y:S01]  /*fac0*/  IMAD.MOV.U32 R12, RZ, RZ, R38 ;  /* 0x000000ffff0c7224 */ /* 0x000fe200078e0026 */
[----:B------:R-:W-:Y:S01]  /*fad0*/  UMOV UR4, 0x2 ;  /* 0x0000000200047882 */ /* 0x000fe20000000000 */
[----:B------:R-:W-:-:S05]  /*fae0*/  FFMA.FTZ R10, R10, R179, 1.1641532182693481445e-10 ;  /* 0x2f0000000a0a7423 */ /* 0x000fca00000100b3 */
[----:B------:R-:W-:Y:S01]  /*faf0*/  FSETP.GTU.FTZ.AND P3, PT, R10, UR25, PT ;  /* 0x000000190a007c0b */ /* 0x000fe2000bf7c000 */
[----:B------:R-:W-:-:S03]  /*fb00*/  IMAD.U32 R10, R18, 0x10000, RZ ;  /* 0x00010000120a7824 */ /* 0x000fc600078e00ff */
        /* <DEDUP_REMOVED lines=14> */
.L_x_7333:
        /* <DEDUP_REMOVED lines=19> */
.L_x_7334:
        /* <DEDUP_REMOVED lines=61> */
.L_x_7332:
[----:B------:R-:W-:Y:S01]  /*100f0*/  I2FP.F32.U32 R12, R12 ;  /* 0x0000000c000c7245 */ /* 0x000fe20000201000 */
[----:B------:R-:W-:Y:S01]  /*10100*/  UISETP.NE.AND UP2, UPT, UR4, 0x1, UPT ;  /* 0x000000010400788c */ /* 0x000fe2000bf45270 */
[----:B------:R-:W-:-:S03]  /*10110*/  UMOV UR5, 0x2 ;  /* 0x0000000200057882 */ /* 0x000fc60000000000 */
        /* <DEDUP_REMOVED lines=23> */
.L_x_7336:
        /* <DEDUP_REMOVED lines=19> */
.L_x_7337:
        /* <DEDUP_REMOVED lines=58> */
[----:B------:R-:W-:-:S05]  /*10760*/  IMAD.WIDE.U32 R22, R0, -0x326172a9, RZ ;  /* 0xcd9e8d5700167825 */ /* 0x000fca00078e00ff */
[----:B------:R-:W-:Y:S01]  /*10770*/  LOP3.LUT R0, R38, UR4, R23, 0x96, !PT ;  /* 0x0000000426007c12 */ /* 0x000fe2000f8e9617 */
[----:B------:R-:W-:-:S07]  /*10780*/  IMAD.MOV.U32 R38, RZ, RZ, R22 ;  /* 0x000000ffff267224 */ /* 0x000fce00078e0016 */
.L_x_7335:
        /* <DEDUP_REMOVED lines=21> */
.L_x_7339:
        /* <DEDUP_REMOVED lines=19> */
.L_x_7340:
        /* <DEDUP_REMOVED lines=59> */
[----:B------:R-:W-:Y:S01]  /*10dc0*/  UMOV UR4, URZ ;  /* 0x000000ff00047c82 */ /* 0x000fe20008000000 */
[----:B------:R-:W-:-:S07]  /*10dd0*/  MOV R38, R22 ;  /* 0x0000001600267202 */ /* 0x000fce0000000f00 */
.L_x_7338:
        /* <DEDUP_REMOVED lines=28> */
.L_x_7342:
        /* <DEDUP_REMOVED lines=19> */
.L_x_7343:
        /* <DEDUP_REMOVED lines=61> */
.L_x_7341:
        /* <DEDUP_REMOVED lines=22> */
.L_x_7345:
        /* <DEDUP_REMOVED lines=19> */
.L_x_7346:
        /* <DEDUP_REMOVED lines=61> */
.L_x_7344:
        /* <DEDUP_REMOVED lines=26> */
.L_x_7348:
        /* <DEDUP_REMOVED lines=19> */
.L_x_7349:
        /* <DEDUP_REMOVED lines=61> */
.L_x_7347:
        /* <DEDUP_REMOVED lines=21> */
.L_x_7351:
        /* <DEDUP_REMOVED lines=19> */
.L_x_7352:
        /* <DEDUP_REMOVED lines=61> */
.L_x_7350:
        /* <DEDUP_REMOVED lines=20> */
.L_x_7304:
        /* <DEDUP_REMOVED lines=16> */
.L_x_7355:
        /* <DEDUP_REMOVED lines=16> */
.L_x_7356:
        /* <DEDUP_REMOVED lines=61> */
.L_x_7354:
        /* <DEDUP_REMOVED lines=26> */
.L_x_7358:
        /* <DEDUP_REMOVED lines=16> */
.L_x_7359:
        /* <DEDUP_REMOVED lines=61> */
.L_x_7357:
        /* <DEDUP_REMOVED lines=26> */
.L_x_7361:
        /* <DEDUP_REMOVED lines=16> */
.L_x_7362:
        /* <DEDUP_REMOVED lines=61> */
.L_x_7360:
        /* <DEDUP_REMOVED lines=26> */
.L_x_7364:
        /* <DEDUP_REMOVED lines=16> */
.L_x_7365:
        /* <DEDUP_REMOVED lines=61> */
.L_x_7363:
        /* <DEDUP_REMOVED lines=24> */
.L_x_7367:
        /* <DEDUP_REMOVED lines=17> */
[----:B------:R-:W-:-:S04]  /*144e0*/  @P2 IMAD.MOV R3, RZ, RZ, R4 ;  /* 0x000000ffff032224 */ /* 0x000fc800078e0204 */
[----:B------:R-:W-:-:S07]  /*144f0*/  @!P3 IMAD.MOV.U32 R4, RZ, RZ, R3 ;  /* 0x000000ffff04b224 */ /* 0x000fce00078e0003 */
.L_x_7368:
        /* <DEDUP_REMOVED lines=61> */
.L_x_7366:
        /* <DEDUP_REMOVED lines=25> */
.L_x_7370:
        /* <DEDUP_REMOVED lines=19> */
.L_x_7371:
        /* <DEDUP_REMOVED lines=61> */
.L_x_7369:
        /* <DEDUP_REMOVED lines=25> */
.L_x_7373:
        /* <DEDUP_REMOVED lines=19> */
.L_x_7374:
        /* <DEDUP_REMOVED lines=61> */
.L_x_7372:
        /* <DEDUP_REMOVED lines=25> */
.L_x_7376:
        /* <DEDUP_REMOVED lines=19> */
.L_x_7377:
        /* <DEDUP_REMOVED lines=61> */
.L_x_7375:
        /* <DEDUP_REMOVED lines=15> */
.L_x_7353:
[----:B------:R-:W-:Y:S01]  /*15d70*/  IMAD.MOV.U32 R136, RZ, RZ, 0x10 ;  /* 0x00000010ff887424 */ /* 0x000fe200078e00ff */
[----:B------:R-:W-:Y:S01]  /*15d80*/  SEL R14, RZ, 0x1000000, !P5 ;  /* 0x01000000ff0e7807 */ /* 0x000fe20006800000 */
[----:B------:R-:W0:Y:S01]  /*15d90*/  @UP0 LDCU.64 UR30, c[0x0][0x398] ;  /* 0x00007300ff1e07ac */ /* 0x000e220008000a00 */
[----:B------:R-:W-:Y:S01]  /*15da0*/  LOP3.LUT P5, RZ, R5, 0x2, RZ, 0xc0, !PT ;  /* 0x0000000205ff7812 */ /* 0x000fe200078ac0ff */
[----:B------:R-:W-:Y:S01]  /*15db0*/  IMAD.WIDE.U32 R136, R15, R136, UR14 ;  /* 0x0000000e0f887e25 */ /* 0x000fe2000f8e0088 */
[----:B------:R-:W-:-:S04]  /*15dc0*/  LOP3.LUT P6, RZ, R5, 0x4, RZ, 0xc0, !PT ;  /* 0x0000000405ff7812 */ /* 0x000fc800078cc0ff */
[----:B------:R2:W-:Y:S02]  /*15dd0*/  STG.E.128 desc[UR20][R136.64], R16 ;  /* 0x0000001088007986 */ /* 0x0005e4000c101d14 */
[----:B--2---:R-:W-:Y:S02]  /*15de0*/  SEL R16, RZ, 0x10000, !P4 ;  /* 0x00010000ff107807 */ /* 0x004fe40006000000 */
[----:B------:R-:W-:Y:S02]  /*15df0*/  SEL R17, RZ, 0x100, !P3 ;  /* 0x00000100ff117807 */ /* 0x000fe40005800000 */
[----:B------:R-:W-:Y:S02]  /*15e00*/  LOP3.LUT P4, RZ, R5, 0x1, RZ, 0xc0, !PT ;  /* 0x0000000105ff7812 */ /* 0x000fe4000788c0ff */
[----:B------:R-:W-:Y:S02]  /*15e10*/  LOP3.LUT R16, R17, R14, R16, 0xfe, !PT ;  /* 0x0000000e11107212 */ /* 0x000fe400078efe10 */
[----:B------:R-:W-:-:S02]  /*15e20*/  SEL R14, RZ, 0x1000000, !P1 ;  /* 0x01000000ff0e7807 */ /* 0x000fc40004800000 */
[----:B------:R-:W-:Y:S02]  /*15e30*/  SEL R17, RZ, 0x10000, !P4 ;  /* 0x00010000ff117807 */ /* 0x000fe40006000000 */
[----:B------:R-:W-:-:S04]  /*15e40*/  SEL R18, RZ, 0x100, !P5 ;  /* 0x00000100ff127807 */ /* 0x000fc80006800000 */
[----:B------:R-:W-:Y:S01]  /*15e50*/  LOP3.LUT R14, R18, R14, R17, 0xfe, !PT ;  /* 0x0000000e120e7212 */ /* 0x000fe200078efe11 */
[----:B------:R-:W-:Y:S01]  /*15e60*/  HFMA2 R18, -RZ, RZ, 0, 4.76837158203125e-07 ;  /* 0x00000008ff127431 */ /* 0x000fe200000001ff */
[----:B------:R-:W-:-:S04]  /*15e70*/  SEL R17, RZ, 0x1, !P2 ;  /* 0x00000001ff117807 */ /* 0x000fc80005000000 */
[----:B------:R-:W-:Y:S02]  /*15e80*/  LOP3.LUT R17, R16, R17, RZ, 0xfc, !PT ;  /* 0x0000001110117212 */ /* 0x000fe400078efcff */
[----:B------:R-:W-:Y:S01]  /*15e90*/  SEL R16, RZ, 0x1, !P6 ;  /* 0x00000001ff107807 */ /* 0x000fe20007000000 */
[----:B------:R-:W-:-:S03]  /*15ea0*/  IMAD.WIDE.U32 R18, R15, R18, UR12 ;  /* 0x0000000c0f127e25 */ /* 0x000fc6000f8e0012 */
[----:B------:R-:W-:-:S05]  /*15eb0*/  LOP3.LUT R16, R14, R16, RZ, 0xfc, !PT ;  /* 0x000000100e107212 */ /* 0x000fca00078efcff */
[----:B------:R2:W-:Y:S01]  /*15ec0*/  STG.E.64 desc[UR20][R18.64], R16 ;  /* 0x0000001012007986 */ /* 0x0005e2000c101b14 */
[----:B0-----:R-:W-:Y:S05]  /*15ed0*/  BRA.U !UP0, `(.L_x_7378) ;  /* 0x0000000108507547 */ /* 0x001fea000b800000 */
[----:B------:R-:W-:Y:S01]  /*15ee0*/  IMAD.U32 R14, R12, 0x10000, RZ ;  /* 0x000100000c0e7824 */ /* 0x000fe200078e00ff */
[----:B--2---:R-:W-:Y:S02]  /*15ef0*/  LOP3.LUT R16, R13, 0xffff, RZ, 0xc0, !PT ;  /* 0x0000ffff0d107812 */ /* 0x004fe400078ec0ff */
        /* <DEDUP_REMOVED lines=18> */
.L_x_7378:
        /* <DEDUP_REMOVED lines=10> */
[----:B------:R-:W-:-:S05]  /*160c0*/  IMAD.WIDE.U32 R16, R14, R16, UR16 ;  /* 0x000000100e107e25 */ /* 0x000fca000f8e0010 */
[----:B------:R0:W5:Y:S01]  /*160d0*/  LDG.E.128 R136, desc[UR20][R16.64] ;  /* 0x0000001410887981 */ /* 0x000162000c1e1d00 */
        /* <DEDUP_REMOVED lines=17> */
.L_x_7381:
        /* <DEDUP_REMOVED lines=16> */
.L_x_7382:
        /* <DEDUP_REMOVED lines=61> */
.L_x_7380:
        /* <DEDUP_REMOVED lines=23> */
.L_x_7384:
        /* <DEDUP_REMOVED lines=16> */
.L_x_7385:
        /* <DEDUP_REMOVED lines=61> */
.L_x_7383:
        /* <DEDUP_REMOVED lines=11> */
[--C-:B0-----:R-:W-:Y:S01]  /*16db0*/  @P0 FADD.FTZ R16, R8, R6.reuse ;  /* 0x0000000608100221 */ /* 0x101fe20000010000 */
        /* <DEDUP_REMOVED lines=13> */
.L_x_7387:
        /* <DEDUP_REMOVED lines=16> */
.L_x_7388:
        /* <DEDUP_REMOVED lines=61> */
.L_x_7386:
        /* <DEDUP_REMOVED lines=22> */
.L_x_7390:
        /* <DEDUP_REMOVED lines=16> */
.L_x_7391:
        /* <DEDUP_REMOVED lines=61> */
.L_x_7389:
        /* <DEDUP_REMOVED lines=27> */
.L_x_7393:
        /* <DEDUP_REMOVED lines=16> */
.L_x_7394:
        /* <DEDUP_REMOVED lines=61> */
.L_x_7392:
        /* <DEDUP_REMOVED lines=23> */
.L_x_7396:
        /* <DEDUP_REMOVED lines=16> */
.L_x_7397:
        /* <DEDUP_REMOVED lines=61> */
.L_x_7395:
        /* <DEDUP_REMOVED lines=25> */
.L_x_7399:
        /* <DEDUP_REMOVED lines=16> */
.L_x_7400:
        /* <DEDUP_REMOVED lines=60> */
[----:B------:R-:W-:-:S07]  /*18ca0*/  IMAD.MOV.U32 R38, RZ, RZ, R10 ;  /* 0x000000ffff267224 */ /* 0x000fce00078e000a */
.L_x_7398:
[----:B------:R-:W-:Y:S01]  /*18cb0*/  I2FP.F32.U32 R10, R12 ;  /* 0x0000000c000a7245 */ /* 0x000fe20000201000 */
[----:B------:R-:W-:Y:S01]  /*18cc0*/  UISETP.NE.AND UP2, UPT, UR5, 0x1, UPT ;  /* 0x000000010500788c */ /* 0x000fe2000bf45270 */
[----:B------:R-:W-:Y:S01]  /*18cd0*/  IMAD.U32 R9, R9, 0x10000, RZ ;  /* 0x0001000009097824 */ /* 0x000fe200078e00ff */
[----:B------:R-:W-:Y:S01]  /*18ce0*/  MOV R12, R38 ;  /* 0x00000026000c7202 */ /* 0x000fe20000000f00 */
[----:B------:R-:W-:Y:S01]  /*18cf0*/  UMOV UR4, 0x2 ;  /* 0x0000000200047882 */ /* 0x000fe20000000000 */
        /* <DEDUP_REMOVED lines=15> */
.L_x_7402:
        /* <DEDUP_REMOVED lines=12> */
[----:B------:R-:W-:Y:S02]  /*18eb0*/  @!P2 IADD3 R2, PT, PT, R2, 0x1, RZ ;  /* 0x000000010202a810 */ /* 0x000fe40007ffe0ff */
[----:B------:R-:W-:Y:S01]  /*18ec0*/  PLOP3.LUT P2, PT, PT, PT, UP2, 0x40, 0x4 ;  /* 0x000000000004781c */ /* 0x000fe20003f4e828 */
[----:B------:R-:W-:Y:S01]  /*18ed0*/  @!P3 VIADD R3, R4, 0x1 ;  /* 0x000000010403b836 */ /* 0x000fe20000000000 */
[----:B------:R-:W-:Y:S02]  /*18ee0*/  PLOP3.LUT P3, PT, PT, PT, UP2, 0x80, 0x8 ;  /* 0x000000000008781c */ /* 0x000fe40003f6f028 */
[----:B------:R-:W-:-:S13]  /*18ef0*/  ISETP.NE.AND P2, PT, R2, RZ, P2 ;  /* 0x000000ff0200720c */ /* 0x000fda0001745270 */
[----:B------:R-:W-:-:S04]  /*18f00*/  @P2 IMAD.MOV R3, RZ, RZ, R4 ;  /* 0x000000ffff032224 */ /* 0x000fc800078e0204 */
[----:B------:R-:W-:-:S07]  /*18f10*/  @!P3 IMAD.MOV.U32 R4, RZ, RZ, R3 ;  /* 0x000000ffff04b224 */ /* 0x000fce00078e0003 */
.L_x_7403:
        /* <DEDUP_REMOVED lines=61> */
.L_x_7401:
        /* <DEDUP_REMOVED lines=27> */
.L_x_7405:
        /* <DEDUP_REMOVED lines=19> */
.L_x_7406:
        /* <DEDUP_REMOVED lines=61> */
.L_x_7404:
        /* <DEDUP_REMOVED lines=22> */
.L_x_7408:
        /* <DEDUP_REMOVED lines=19> */
.L_x_7409:
        /* <DEDUP_REMOVED lines=59> */
[----:B------:R-:W-:-:S06]  /*19fe0*/  UMOV UR4, URZ ;  /* 0x000000ff00047c82 */ /* 0x000fcc0008000000 */
.L_x_7407:
        /* <DEDUP_REMOVED lines=11> */
[----:B------:R-:W-:Y:S01]  /*1a0a0*/  @!P0 MOV R19, R10 ;  /* 0x0000000a00138202 */ /* 0x000fe20000000f00 */
[----:B------:R-:W-:Y:S01]  /*1a0b0*/  IMAD.MOV.U32 R12, RZ, RZ, R38 ;  /* 0x000000ffff0c7224 */ /* 0x000fe200078e0026 */
        /* <DEDUP_REMOVED lines=13> */
.L_x_7411:
        /* <DEDUP_REMOVED lines=19> */
.L_x_7412:
        /* <DEDUP_REMOVED lines=59> */
[----:B------:R-:W-:-:S07]  /*1a670*/  LOP3.LUT R0, R140, UR4, R39, 0x96, !PT ;  /* 0x000000048c007c12 */ /* 0x000fce000f8e9627 */
.L_x_7410:
        /* <DEDUP_REMOVED lines=21> */
.L_x_7414:
        /* <DEDUP_REMOVED lines=19> */
.L_x_7415:
        /* <DEDUP_REMOVED lines=60> */
.L_x_7413:
        /* <DEDUP_REMOVED lines=28> */
.L_x_7417:
        /* <DEDUP_REMOVED lines=19> */
.L_x_7418:
        /* <DEDUP_REMOVED lines=61> */
.L_x_7416:
        /* <DEDUP_REMOVED lines=22> */
.L_x_7420:
        /* <DEDUP_REMOVED lines=19> */
.L_x_7421:
        /* <DEDUP_REMOVED lines=61> */
.L_x_7419:
        /* <DEDUP_REMOVED lines=26> */
.L_x_7423:
        /* <DEDUP_REMOVED lines=19> */
.L_x_7424:
        /* <DEDUP_REMOVED lines=61> */
.L_x_7422:
[----:B------:R-:W-:Y:S01]  /*1c080*/  I2FP.F32.U32 R145, R145 ;  /* 0x0000009100917245 */ /* 0x000fe20000201000 */
[----:B------:R-:W-:Y:S01]  /*1c090*/  UISETP.NE.AND UP2, UPT, UR5, 0x1, UPT ;  /* 0x000000010500788c */ /* 0x000fe2000bf45270 */
[----:B------:R-:W-:Y:S01]  /*1c0a0*/  SHF.L.U32 R141, R141, 0x10, RZ ;  /* 0x000000108d8d7819 */ /* 0x000fe200000006ff */
[----:B------:R-:W-:Y:S02]  /*1c0b0*/  UMOV UR4, 0x2 ;  /* 0x0000000200047882 */ /* 0x000fe40000000000 */
[----:B------:R-:W-:Y:S02]  /*1c0c0*/  FFMA.FTZ R145, R145, R179, 1.1641532182693481445e-10 ;  /* 0x2f00000091917423 */ /* 0x000fe400000100b3 */
[----:B------:R-:W-:-:S03]  /*1c0d0*/  FMUL.FTZ R141, R141, UR24 ;  /* 0x000000188d8d7c20 */ /* 0x000fc60008410000 */
        /* <DEDUP_REMOVED lines=15> */
.L_x_7426:
        /* <DEDUP_REMOVED lines=19> */
.L_x_7427:
        /* <DEDUP_REMOVED lines=61> */
.L_x_7425:
        /* <DEDUP_REMOVED lines=20> */
.L_x_7379:
[----:B------:R-:W-:Y:S01]  /*1c810*/  UISETP.NE.AND UP2, UPT, UR4, 0x1, UPT ;  /* 0x000000010400788c */ /* 0x000fe2000bf45270 */
[----:B0-----:R-:W-:Y:S01]  /*1c820*/  IMAD.MOV.U32 R16, RZ, RZ, R38 ;  /* 0x000000ffff107224 */ /* 0x001fe200078e0026 */
        /* <DEDUP_REMOVED lines=14> */
.L_x_7430:
        /* <DEDUP_REMOVED lines=16> */
.L_x_7431:
        /* <DEDUP_REMOVED lines=61> */
.L_x_7429:
[----:B------:R-:W-:Y:S01]  /*1cde0*/  I2FP.F32.U32 R16, R16 ;  /* 0x0000001000107245 */ /* 0x000fe20000201000 */
[----:B------:R-:W-:Y:S01]  /*1cdf0*/  UISETP.NE.AND UP2, UPT, UR5, 0x1, UPT ;  /* 0x000000010500788c */ /* 0x000fe2000bf45270 */
[----:B-----5:R-:W-:Y:S01]  /*1ce00*/  @P0 IMAD.U32 R17, R40, 0x10000, RZ ;  /* 0x0001000028110824 */ /* 0x020fe200078e00ff */
[----:B------:R-:W-:Y:S01]  /*1ce10*/  LOP3.LUT R5, R5, 0xfffffffb, RZ, 0xc0, !PT ;  /* 0xfffffffb05057812 */ /* 0x000fe200078ec0ff */
[----:B------:R-:W-:Y:S02]  /*1ce20*/  IMAD.MOV.U32 R37, RZ, RZ, R38 ;  /* 0x000000ffff257224 */ /* 0x000fe400078e0026 */
[----:B------:R-:W-:Y:S01]  /*1ce30*/  FFMA.FTZ R16, R16, R179, 1.1641532182693481445e-10 ;  /* 0x2f00000010107423 */ /* 0x000fe200000100b3 */
[----:B------:R-:W-:-:S04]  /*1ce40*/  UMOV UR4, 0x2 ;  /* 0x0000000200047882 */ /* 0x000fc80000000000 */
[----:B------:R-:W-:Y:S01]  /*1ce50*/  FSETP.GTU.FTZ.AND P1, PT, R16, UR25, PT ;  /* 0x0000001910007c0b */ /* 0x000fe2000bf3c000 */
[----:B------:R-:W-:-:S04]  /*1ce60*/  IMAD.U32 R16, R136, 0x10000, RZ ;  /* 0x0001000088107824 */ /* 0x000fc800078e00ff */
[----:B------:R-:W-:-:S05]  /*1ce70*/  FMUL.FTZ R16, R16, UR24 ;  /* 0x0000001810107c20 */ /* 0x000fca0008410000 */
[----:B------:R-:W-:Y:S02]  /*1ce80*/  FSEL R16, R16, RZ, !P1 ;  /* 0x000000ff10107208 */ /* 0x000fe40004800000 */
[----:B------:R-:W-:-:S03]  /*1ce90*/  PLOP3.LUT P1, PT, P1, PT, PT, 0x8, 0x80 ;  /* 0x000000000080781c */ /* 0x000fc60000f2e170 */
[----:B------:R-:W-:Y:S01]  /*1cea0*/  @P0 FADD.FTZ R16, R17, R16 ;  /* 0x0000001011100221 */ /* 0x000fe20000010000 */
[----:B------:R-:W-:-:S04]  /*1ceb0*/  PRMT R17, R136, 0x7632, R17 ;  /* 0x0000763288117816 */ /* 0x000fc80000000011 */
        /* <DEDUP_REMOVED lines=12> */
.L_x_7433:
        /* <DEDUP_REMOVED lines=16> */
.L_x_7434:
        /* <DEDUP_REMOVED lines=61> */
.L_x_7432:
[----:B------:R-:W-:Y:S01]  /*1d450*/  I2FP.F32.U32 R18, R37 ;  /* 0x0000002500127245 */ /* 0x000fe20000201000 */
[----:B------:R-:W-:Y:S01]  /*1d460*/  UISETP.NE.AND UP2, UPT, UR4, 0x1, UPT ;  /* 0x000000010400788c */ /* 0x000fe2000bf45270 */
[----:B------:R-:W-:Y:S01]  /*1d470*/  SHF.L.U32 R17, R17, 0x10, RZ ;  /* 0x0000001011117819 */ /* 0x000fe200000006ff */
[----:B------:R-:W-:Y:S01]  /*1d480*/  IMAD.MOV.U32 R37, RZ, RZ, R38 ;  /* 0x000000ffff257224 */ /* 0x000fe200078e0026 */
[----:B------:R-:W-:Y:S01]  /*1d490*/  LOP3.LUT R5, R5, 0xfffffffd, RZ, 0xc0, !PT ;  /* 0xfffffffd05057812 */ /* 0x000fe200078ec0ff */
[----:B------:R-:W-:Y:S01]  /*1d4a0*/  FFMA.FTZ R18, R18, R179, 1.1641532182693481445e-10 ;  /* 0x2f00000012127423 */ /* 0x000fe200000100b3 */
[----:B------:R-:W-:Y:S01]  /*1d4b0*/  UMOV UR5, 0x2 ;  /* 0x0000000200057882 */ /* 0x000fe20000000000 */
[----:B------:R-:W-:-:S03]  /*1d4c0*/  FMUL.FTZ R17, R17, UR24 ;  /* 0x0000001811117c20 */ /* 0x000fc60008410000 */
[----:B------:R-:W-:Y:S02]  /*1d4d0*/  FSETP.GTU.FTZ.AND P1, PT, R18, UR25, PT ;  /* 0x0000001912007c0b */ /* 0x000fe4000bf3c000 */
[----:B------:R-:W-:Y:S02]  /*1d4e0*/  @P0 PRMT R18, R40, 0x7632, R18 ;  /* 0x0000763228120816 */ /* 0x000fe40000000012 */
[----:B------:R-:W-:Y:S02]  /*1d4f0*/  FSEL R17, R17, RZ, !P1 ;  /* 0x000000ff11117208 */ /* 0x000fe40004800000 */
[----:B------:R-:W-:Y:S01]  /*1d500*/  PLOP3.LUT P1, PT, P1, PT, PT, 0x8, 0x80 ;  /* 0x000000000080781c */ /* 0x000fe20000f2e170 */
[----:B------:R-:W-:-:S04]  /*1d510*/  @P0 IMAD.U32 R18, R18, 0x10000, RZ ;  /* 0x0001000012120824 */ /* 0x000fc800078e00ff */
[----:B------:R-:W-:-:S05]  /*1d520*/  @P0 FADD.FTZ R17, R17, R18 ;  /* 0x0000001211110221 */ /* 0x000fca0000010000 */
[----:B------:R-:W-:-:S03]  /*1d530*/  F2FP.BF16.F32.PACK_AB R136, RZ, R17 ;  /* 0x00000011ff88723e */ /* 0x000fc600000010ff */
        /* <DEDUP_REMOVED lines=11> */
.L_x_7436:
        /* <DEDUP_REMOVED lines=16> */
.L_x_7437:
        /* <DEDUP_REMOVED lines=61> */
.L_x_7435:
[----:B------:R-:W-:Y:S01]  /*1dac0*/  I2FP.F32.U32 R18, R37 ;  /* 0x0000002500127245 */ /* 0x000fe20000201000 */
[----:B------:R-:W-:Y:S01]  /*1dad0*/  UISETP.NE.AND UP2, UPT, UR5, 0x1, UPT ;  /* 0x000000010500788c */ /* 0x000fe2000bf45270 */
[----:B------:R-:W-:Y:S01]  /*1dae0*/  @P0 SHF.L.U32 R19, R41, 0x10, RZ ;  /* 0x0000001029130819 */ /* 0x000fe200000006ff */
[----:B------:R-:W-:Y:S01]  /*1daf0*/  IMAD.MOV.U32 R37, RZ, RZ, R38 ;  /* 0x000000ffff257224 */ /* 0x000fe200078e0026 */
[----:B------:R-:W-:Y:S01]  /*1db00*/  LOP3.LUT R5, R5, 0xfffffffe, RZ, 0xc0, !PT ;  /* 0xfffffffe05057812 */ /* 0x000fe200078ec0ff */
        /* <DEDUP_REMOVED lines=21> */
.L_x_7439:
        /* <DEDUP_REMOVED lines=16> */
.L_x_7440:
        /* <DEDUP_REMOVED lines=59> */
[----:B------:R-:W-:-:S06]  /*1e110*/  UMOV UR4, URZ ;  /* 0x000000ff00047c82 */ /* 0x000fcc0008000000 */
.L_x_7438:
[----:B------:R-:W-:Y:S01]  /*1e120*/  I2FP.F32.U32 R37, R37 ;  /* 0x0000002500257245 */ /* 0x000fe20000201000 */
[----:B------:R-:W-:Y:S01]  /*1e130*/  IMAD.U32 R19, R19, 0x10000, RZ ;  /* 0x0001000013137824 */ /* 0x000fe200078e00ff */
[----:B------:R-:W-:Y:S01]  /*1e140*/  UISETP.NE.AND UP2, UPT, UR4, 0x1, UPT ;  /* 0x000000010400788c */ /* 0x000fe2000bf45270 */
[----:B------:R-:W-:Y:S02]  /*1e150*/  UMOV UR5, 0x2 ;  /* 0x0000000200057882 */ /* 0x000fe40000000000 */
        /* <DEDUP_REMOVED lines=20> */
.L_x_7442:
        /* <DEDUP_REMOVED lines=13> */
[----:B------:R-:W-:Y:S02]  /*1e370*/  PLOP3.LUT P2, PT, PT, PT, UP2, 0x40, 0x4 ;  /* 0x000000000004781c */ /* 0x000fe40003f4e828 */
[----:B------:R-:W-:Y:S02]  /*1e380*/  @!P3 IADD3 R3, PT, PT, R4, 0x1, RZ ;  /* 0x000000010403b810 */ /* 0x000fe40007ffe0ff */
[----:B------:R-:W-:Y:S02]  /*1e390*/  ISETP.NE.AND P2, PT, R2, RZ, P2 ;  /* 0x000000ff0200720c */ /* 0x000fe40001745270 */
[----:B------:R-:W-:-:S11]  /*1e3a0*/  PLOP3.LUT P3, PT, PT, PT, UP2, 0x80, 0x8 ;  /* 0x000000000008781c */ /* 0x000fd60003f6f028 */
[----:B------:R-:W-:-:S04]  /*1e3b0*/  @P2 IMAD.MOV R3, RZ, RZ, R4 ;  /* 0x000000ffff032224 */ /* 0x000fc800078e0204 */
[----:B------:R-:W-:-:S07]  /*1e3c0*/  @!P3 IMAD.MOV.U32 R4, RZ, RZ, R3 ;  /* 0x000000ffff04b224 */ /* 0x000fce00078e0003 */
.L_x_7443:
        /* <DEDUP_REMOVED lines=59> */
[----:B------:R-:W-:-:S07]  /*1e780*/  LOP3.LUT R0, R140, UR4, R39, 0x96, !PT ;  /* 0x000000048c007c12 */ /* 0x000fce000f8e9627 */
.L_x_7441:
        /* <DEDUP_REMOVED lines=25> */
.L_x_7445:
        /* <DEDUP_REMOVED lines=19> */
.L_x_7446:
        /* <DEDUP_REMOVED lines=57> */
[----:B------:R-:W-:-:S05]  /*1ede0*/  IMAD.WIDE.U32 R38, R0, -0x326172a9, RZ ;  /* 0xcd9e8d5700267825 */ /* 0x000fca00078e00ff */
[----:B------:R-:W-:Y:S01]  /*1edf0*/  LOP3.LUT R0, R140, UR4, R39, 0x96, !PT ;  /* 0x000000048c007c12 */ /* 0x000fe2000f8e9627 */
[----:B------:R-:W-:-:S06]  /*1ee00*/  UMOV UR4, URZ ;  /* 0x000000ff00047c82 */ /* 0x000fcc0008000000 */
.L_x_7444:
[----:B------:R-:W-:Y:S01]  /*1ee10*/  I2FP.F32.U32 R39, R141 ;  /* 0x0000008d00277245 */ /* 0x000fe20000201000 */
[----:B------:R-:W-:Y:S01]  /*1ee20*/  UISETP.NE.AND UP2, UPT, UR4, 0x1, UPT ;  /* 0x000000010400788c */ /* 0x000fe2000bf45270 */
[----:B------:R-:W-:Y:S01]  /*1ee30*/  IMAD.MOV.U32 R147, RZ, RZ, R38 ;  /* 0x000000ffff937224 */ /* 0x000fe200078e0026 */
[----:B------:R-:W-:Y:S02]  /*1ee40*/  UMOV UR5, 0x2 ;  /* 0x0000000200057882 */ /* 0x000fe40000000000 */
[----:B------:R-:W-:-:S05]  /*1ee50*/  FFMA.FTZ R39, R39, R179, 1.1641532182693481445e-10 ;  /* 0x2f00000027277423 */ /* 0x000fca00000100b3 */
[----:B------:R-:W-:Y:S01]  /*1ee60*/  FSETP.GTU.FTZ.AND P3, PT, R39, UR25, PT ;  /* 0x0000001927007c0b */ /* 0x000fe2000bf7c000 */
[----:B------:R-:W-:Y:S01]  /*1ee70*/  IMAD.U32 R39, R138, 0x10000, RZ ;  /* 0x000100008a277824 */ /* 0x000fe200078e00ff */
[----:B------:R-:W-:-:S03]  /*1ee80*/  @P0 PRMT R138, R42, 0x7632, R138 ;  /* 0x000076322a8a0816 */ /* 0x000fc6000000008a */
[----:B------:R-:W-:Y:S02]  /*1ee90*/  FMUL.FTZ R39, R39, UR24 ;  /* 0x0000001827277c20 */ /* 0x000fe40008410000 */
        /* <DEDUP_REMOVED lines=16> */
.L_x_7448:
        /* <DEDUP_REMOVED lines=19> */
.L_x_7449:
        /* <DEDUP_REMOVED lines=61> */
.L_x_7447:
[----:B------:R-:W-:Y:S01]  /*1f4a0*/  I2FP.F32.U32 R140, R147 ;  /* 0x00000093008c7245 */ /* 0x000fe20000201000 */
[----:B------:R-:W-:Y:S01]  /*1f4b0*/  UISETP.NE.AND UP2, UPT, UR5, 0x1, UPT ;  /* 0x000000010500788c */ /* 0x000fe2000bf45270 */
[----:B------:R-:W-:Y:S01]  /*1f4c0*/  @P0 IMAD.U32 R141, R43, 0x10000, RZ ;  /* 0x000100002b8d0824 */ /* 0x000fe200078e00ff */
[----:B------:R-:W-:Y:S01]  /*1f4d0*/  UMOV UR4, 0x2 ;  /* 0x0000000200047882 */ /* 0x000fe20000000000 */
[----:B------:R-:W-:Y:S02]  /*1f4e0*/  IMAD.MOV.U32 R149, RZ, RZ, R38 ;  /* 0x000000ffff957224 */ /* 0x000fe400078e0026 */
[----:B------:R-:W-:-:S05]  /*1f4f0*/  FFMA.FTZ R140, R140, R179, 1.1641532182693481445e-10 ;  /* 0x2f0000008c8c7423 */ /* 0x000fca00000100b3 */
[----:B------:R-:W-:Y:S02]  /*1f500*/  FSETP.GTU.FTZ.AND P4, PT, R140, UR25, PT ;  /* 0x000000198c007c0b */ /* 0x000fe4000bf9c000 */
[----:B------:R-:W-:-:S05]  /*1f510*/  SHF.L.U32 R140, R139, 0x10, RZ ;  /* 0x000000108b8c7819 */ /* 0x000fca00000006ff */
        /* <DEDUP_REMOVED lines=17> */
.L_x_7451:
        /* <DEDUP_REMOVED lines=19> */
.L_x_7452:
        /* <DEDUP_REMOVED lines=61> */
.L_x_7450:
        /* <DEDUP_REMOVED lines=10> */
[----:B------:R-:W-:Y:S02]  /*1fbd0*/  @P0 SHF.L.U32 R146, R146, 0x10, RZ ;  /* 0x0000001092920819 */ /* 0x000fe400000006ff */
[----:B------:R-:W-:-:S03]  /*1fbe0*/  PLOP3.LUT P5, PT, P5, PT, PT, 0x8, 0x80 ;  /* 0x000000000080781c */ /* 0x000fc60002fae170 */
[----:B------:R-:W-:-:S05]  /*1fbf0*/  @P0 FADD.FTZ R141, R141, R146 ;  /* 0x000000928d8d0221 */ /* 0x000fca0000010000 */
[----:B------:R-:W-:-:S04]  /*1fc00*/  F2FP.BF16.F32.PACK_AB R146, RZ, R141 ;  /* 0x0000008dff92723e */ /* 0x000fc800000010ff */
[----:B------:R-:W-:-:S07]  /*1fc10*/  PRMT R139, R139, 0x5410, R146 ;  /* 0x000054108b8b7816 */ /* 0x000fce0000000092 */
.L_x_7428:
[----:B------:R-:W-:Y:S01]  /*1fc20*/  IMAD.MOV.U32 R144, RZ, RZ, 0x10 ;  /* 0x00000010ff907424 */ /* 0x000fe200078e00ff */
[----:B------:R-:W-:Y:S01]  /*1fc30*/  LOP3.LUT P6, RZ, R5, 0x4, RZ, 0xc0, !PT ;  /* 0x0000000405ff7812 */ /* 0x000fe200078cc0ff */
[----:B------:R-:W0:Y:S02]  /*1fc40*/  @UP0 LDCU.64 UR30, c[0x0][0x398] ;  /* 0x00007300ff1e07ac */ /* 0x000e240008000a00 */
[----:B------:R-:W-:-:S05]  /*1fc50*/  IMAD.WIDE.U32 R144, R14, R144, UR14 ;  /* 0x0000000e0e907e25 */ /* 0x000fca000f8e0090 */
[----:B------:R2:W-:Y:S02]  /*1fc60*/  STG.E.128 desc[UR20][R144.64], R136 ;  /* 0x0000008890007986 */ /* 0x0005e4000c101d14 */
[----:B--2---:R-:W-:Y:S02]  /*1fc70*/  SEL R137, RZ, 0x1000000, !P5 ;  /* 0x01000000ff897807 */ /* 0x004fe40006800000 */
[----:B------:R-:W-:Y:S02]  /*1fc80*/  SEL R136, RZ, 0x10000, !P4 ;  /* 0x00010000ff887807 */ /* 0x000fe40006000000 */
[----:B------:R-:W-:Y:S02]  /*1fc90*/  SEL R138, RZ, 0x100, !P3 ;  /* 0x00000100ff8a7807 */ /* 0x000fe40005800000 */
[C---:B------:R-:W-:Y:S02]  /*1fca0*/  LOP3.LUT P5, RZ, R5.reuse, 0x2, RZ, 0xc0, !PT ;  /* 0x0000000205ff7812 */ /* 0x040fe400078ac0ff */
[----:B------:R-:W-:-:S02]  /*1fcb0*/  LOP3.LUT P4, RZ, R5, 0x1, RZ, 0xc0, !PT ;  /* 0x0000000105ff7812 */ /* 0x000fc4000788c0ff */
        /* <DEDUP_REMOVED lines=12> */
[----:B0-----:R-:W-:Y:S05]  /*1fd80*/  BRA.U !UP0, `(.L_x_7453) ;  /* 0x0000000108507547 */ /* 0x001fea000b800000 */
[----:B--2---:R-:W-:Y:S01]  /*1fd90*/  IMAD.U32 R136, R12, 0x10000, RZ ;  /* 0x000100000c887824 */ /* 0x004fe200078e00ff */
        /* <DEDUP_REMOVED lines=19> */
.L_x_7453:
[----:B0-2---:R-:W0:Y:S01]  /*1fed0*/  @P0 LDC.64 R136, c[0x0][0x3a0] ;  /* 0x0000e800ff880b82 */ /* 0x005e220000000a00 */
[----:B------:R-:W-:Y:S01]  /*1fee0*/  IADD3 R142, PT, PT, R24, 0x180, RZ ;  /* 0x00000180188e7810 */ /* 0x000fe20007ffe0ff */
[----:B------:R-:W-:Y:S01]  /*1fef0*/  IMAD.MOV.U32 R138, RZ, RZ, 0x10 ;  /* 0x00000010ff8a7424 */ /* 0x000fe200078e00ff */
[----:B------:R-:W-:Y:S02]  /*1ff00*/  PLOP3.LUT P1, PT, PT, PT, UP0, 0x80, 0x8 ;  /* 0x000000000008781c */ /* 0x000fe40003f2f008 */
[----:B------:R-:W-:-:S11]  /*1ff10*/  PLOP3.LUT P2, PT, PT, PT, UP0, 0x80, 0x8 ;  /* 0x000000000008781c */ /* 0x000fd60003f4f008 */
[----:B------:R-:W-:-:S05]  /*1ff20*/  @P1 IMAD.WIDE.U32 R138, R142, R138, UR30 ;  /* 0x0000001e8e8a1e25 */ /* 0x000fca000f8e008a */
[----:B------:R-:W5:Y:S01]  /*1ff30*/  @P2 LDG.E.128 R44, desc[UR20][R138.64] ;  /* 0x000000148a2c2981 */ /* 0x000f62000c1e1d00 */
[----:B0-----:R-:W-:-:S05]  /*1ff40*/  @P0 IMAD.WIDE.U32 R136, R142, 0x10, R136 ;  /* 0x000000108e880825 */ /* 0x001fca00078e0088 */
[----:B------:R0:W5:Y:S02]  /*1ff50*/  @P0 LDG.E.128 R40, desc[UR20][R136.64] ;  /* 0x0000001488280981 */ /* 0x000164000c1e1d00 */
[----:B0-----:R-:W-:-:S04]  /*1ff60*/  IMAD.MOV.U32 R136, RZ, RZ, 0x10 ;  /* 0x00000010ff887424 */ /* 0x001fc800078e00ff */
[----:B------:R-:W-:-:S06]  /*1ff70*/  IMAD.WIDE.U32 R136, R142, R136, UR16 ;  /* 0x000000108e887e25 */ /* 0x000fcc000f8e0088 */
[----:B------:R-:W5:Y:S01]  /*1ff80*/  LDG.E.128 R136, desc[UR20][R136.64] ;  /* 0x0000001488887981 */ /* 0x000f62000c1e1d00 */
[----:B------:R-:W-:Y:S05]  /*1ff90*/  BRA.U !UP0, `(.L_x_7454) ;  /* 0x0000006508d47547 */ /* 0x000fea000b800000 */
        /* <DEDUP_REMOVED lines=16> */
.L_x_7456:
        /* <DEDUP_REMOVED lines=16> */
.L_x_7457:
        /* <DEDUP_REMOVED lines=61> */
.L_x_7455:
        /* <DEDUP_REMOVED lines=23> */
.L_x_7459:
        /* <DEDUP_REMOVED lines=16> */
.L_x_7460:
        /* <DEDUP_REMOVED lines=61> */
.L_x_7458:
        /* <DEDUP_REMOVED lines=25> */
.L_x_7462:
        /* <DEDUP_REMOVED lines=16> */
.L_x_7463:
        /* <DEDUP_REMOVED lines=61> */
.L_x_7461:
        /* <DEDUP_REMOVED lines=22> */
.L_x_7465:
        /* <DEDUP_REMOVED lines=16> */
.L_x_7466:
        /* <DEDUP_REMOVED lines=61> */
.L_x_7464:
        /* <DEDUP_REMOVED lines=27> */
.L_x_7468:
        /* <DEDUP_REMOVED lines=16> */
.L_x_7469:
        /* <DEDUP_REMOVED lines=61> */
.L_x_7467:
        /* <DEDUP_REMOVED lines=23> */
.L_x_7471:
        /* <DEDUP_REMOVED lines=16> */
.L_x_7472:
        /* <DEDUP_REMOVED lines=61> */
.L_x_7470:
        /* <DEDUP_REMOVED lines=25> */
.L_x_7474:
        /* <DEDUP_REMOVED lines=16> */
.L_x_7475:
        /* <DEDUP_REMOVED lines=61> */
.L_x_7473:
        /* <DEDUP_REMOVED lines=20> */
.L_x_7477:
        /* <DEDUP_REMOVED lines=19> */
.L_x_7478:
        /* <DEDUP_REMOVED lines=61> */
.L_x_7476:
        /* <DEDUP_REMOVED lines=27> */
.L_x_7480:
        /* <DEDUP_REMOVED lines=19> */
.L_x_7481:
        /* <DEDUP_REMOVED lines=61> */
.L_x_7479:
[----:B------:R-:W-:Y:S01]  /*23850*/  I2FP.F32.U32 R10, R12 ;  /* 0x0000000c000a7245 */ /* 0x000fe20000201000 */
[----:B------:R-:W-:Y:S01]  /*23860*/  UISETP.NE.AND UP2, UPT, UR5, 0x1, UPT ;  /* 0x000000010500788c */ /* 0x000fe2000bf45270 */
[----:B------:R-:W-:Y:S01]  /*23870*/  PRMT R11, R138, 0x7632, R11 ;  /* 0x000076328a0b7816 */ /* 0x000fe2000000000b */
[----:B------:R-:W-:Y:S01]  /*23880*/  UMOV UR4, 0x2 ;  /* 0x0000000200047882 */ /* 0x000fe20000000000 */
[----:B------:R-:W-:Y:S01]  /*23890*/  MOV R12, R38 ;  /* 0x00000026000c7202 */ /* 0x000fe20000000f00 */
        /* <DEDUP_REMOVED lines=17> */
.L_x_7483:
        /* <DEDUP_REMOVED lines=19> */
.L_x_7484:
        /* <DEDUP_REMOVED lines=61> */
.L_x_7482:
        /* <DEDUP_REMOVED lines=26> */
.L_x_7486:
        /* <DEDUP_REMOVED lines=19> */
.L_x_7487:
        /* <DEDUP_REMOVED lines=61> */
.L_x_7485:
        /* <DEDUP_REMOVED lines=21> */
.L_x_7489:
        /* <DEDUP_REMOVED lines=19> */
.L_x_7490:
        /* <DEDUP_REMOVED lines=61> */
.L_x_7488:
        /* <DEDUP_REMOVED lines=28> */
.L_x_7492:
        /* <DEDUP_REMOVED lines=19> */
.L_x_7493:
        /* <DEDUP_REMOVED lines=61> */
.L_x_7491:
        /* <DEDUP_REMOVED lines=22> */
.L_x_7495:
        /* <DEDUP_REMOVED lines=19> */
.L_x_7496:
        /* <DEDUP_REMOVED lines=61> */
.L_x_7494:
        /* <DEDUP_REMOVED lines=26> */
.L_x_7498:
        /* <DEDUP_REMOVED lines=19> */
.L_x_7499:
        /* <DEDUP_REMOVED lines=61> */
.L_x_7497:
        /* <DEDUP_REMOVED lines=21> */
.L_x_7501:
        /* <DEDUP_REMOVED lines=19> */
.L_x_7502:
        /* <DEDUP_REMOVED lines=61> */
.L_x_7500:
        /* <DEDUP_REMOVED lines=20> */
.L_x_7454:
        /* <DEDUP_REMOVED lines=16> */
.L_x_7505:
        /* <DEDUP_REMOVED lines=16> */
.L_x_7506:
        /* <DEDUP_REMOVED lines=61> */
.L_x_7504:
        /* <DEDUP_REMOVED lines=26> */
.L_x_7508:
        /* <DEDUP_REMOVED lines=16> */
.L_x_7509:
        /* <DEDUP_REMOVED lines=61> */
.L_x_7507:
        /* <DEDUP_REMOVED lines=26> */
.L_x_7511:
        /* <DEDUP_REMOVED lines=16> */
.L_x_7512:
        /* <DEDUP_REMOVED lines=61> */
.L_x_7510:
[----:B------:R-:W-:Y:S01]  /*279a0*/  I2FP.F32.U32 R145, R145 ;  /* 0x0000009100917245 */ /* 0x000fe20000201000 */
[----:B------:R-:W-:Y:S01]  /*279b0*/  UISETP.NE.AND UP2, UPT, UR5, 0x1, UPT ;  /* 0x000000010500788c */ /* 0x000fe2000bf45270 */
[----:B------:R-:W-:Y:S01]  /*279c0*/  @P0 IMAD.U32 R146, R41, 0x10000, RZ ;  /* 0x0001000029920824 */ /* 0x000fe200078e00ff */
[----:B------:R-:W-:Y:S01]  /*279d0*/  LOP3.LUT R5, R5, 0xfffffffe, RZ, 0xc0, !PT ;  /* 0xfffffffe05057812 */ /* 0x000fe200078ec0ff */
[----:B------:R-:W-:Y:S02]  /*279e0*/  IMAD.MOV.U32 R149, RZ, RZ, R38 ;  /* 0x000000ffff957224 */ /* 0x000fe400078e0026 */
[----:B------:R-:W-:Y:S01]  /*279f0*/  FFMA.FTZ R145, R145, R179, 1.1641532182693481445e-10 ;  /* 0x2f00000091917423 */ /* 0x000fe200000100b3 */
[----:B------:R-:W-:-:S04]  /*27a00*/  UMOV UR4, 0x2 ;  /* 0x0000000200047882 */ /* 0x000fc80000000000 */
[----:B------:R-:W-:Y:S02]  /*27a10*/  FSETP.GTU.FTZ.AND P1, PT, R145, UR25, PT ;  /* 0x0000001991007c0b */ /* 0x000fe4000bf3c000 */
[C---:B------:R-:W-:Y:S02]  /*27a20*/  SHF.L.U32 R145, R137.reuse, 0x10, RZ ;  /* 0x0000001089917819 */ /* 0x040fe400000006ff */
        /* <DEDUP_REMOVED lines=17> */
.L_x_7514:
        /* <DEDUP_REMOVED lines=16> */
.L_x_7515:
        /* <DEDUP_REMOVED lines=61> */
.L_x_7513:
        /* <DEDUP_REMOVED lines=24> */
.L_x_7517:
        /* <DEDUP_REMOVED lines=19> */
.L_x_7518:
        /* <DEDUP_REMOVED lines=61> */
.L_x_7516:
[----:B------:R-:W-:Y:S01]  /*28690*/  I2FP.F32.U32 R147, R147 ;  /* 0x0000009300937245 */ /* 0x000fe20000201000 */
[----:B------:R-:W-:Y:S01]  /*286a0*/  UISETP.NE.AND UP2, UPT, UR5, 0x1, UPT ;  /* 0x000000010500788c */ /* 0x000fe2000bf45270 */
[----:B------:R-:W-:Y:S01]  /*286b0*/  @P0 IMAD.U32 R148, R42, 0x10000, RZ ;  /* 0x000100002a940824 */ /* 0x000fe200078e00ff */
[----:B------:R-:W-:Y:S01]  /*286c0*/  MOV R150, R38 ;  /* 0x0000002600967202 */ /* 0x000fe20000000f00 */
        /* <DEDUP_REMOVED lines=21> */
.L_x_7520:
        /* <DEDUP_REMOVED lines=19> */
.L_x_7521:
        /* <DEDUP_REMOVED lines=61> */
.L_x_7519:
        /* <DEDUP_REMOVED lines=25> */
.L_x_7523:
        /* <DEDUP_REMOVED lines=19> */
.L_x_7524:
        /* <DEDUP_REMOVED lines=61> */
.L_x_7522:
        /* <DEDUP_REMOVED lines=25> */
.L_x_7526:
        /* <DEDUP_REMOVED lines=19> */
.L_x_7527:
        /* <DEDUP_REMOVED lines=61> */
.L_x_7525:
        /* <DEDUP_REMOVED lines=15> */
.L_x_7503:
        /* <DEDUP_REMOVED lines=43> */
.L_x_7528:
        /* <DEDUP_REMOVED lines=29> */
.L_x_7531:
        /* <DEDUP_REMOVED lines=16> */
.L_x_7532:
        /* <DEDUP_REMOVED lines=61> */
.L_x_7530:
        /* <DEDUP_REMOVED lines=23> */
.L_x_7534:
        /* <DEDUP_REMOVED lines=16> */
.L_x_7535:
        /* <DEDUP_REMOVED lines=61> */
.L_x_7533:
        /* <DEDUP_REMOVED lines=25> */
.L_x_7537:
        /* <DEDUP_REMOVED lines=16> */
.L_x_7538:
        /* <DEDUP_REMOVED lines=61> */
.L_x_7536:
        /* <DEDUP_REMOVED lines=22> */
.L_x_7540:
        /* <DEDUP_REMOVED lines=16> */
.L_x_7541:
        /* <DEDUP_REMOVED lines=61> */
.L_x_7539:
        /* <DEDUP_REMOVED lines=27> */
.L_x_7543:
        /* <DEDUP_REMOVED lines=16> */
.L_x_7544:
        /* <DEDUP_REMOVED lines=61> */
.L_x_7542:
        /* <DEDUP_REMOVED lines=23> */
.L_x_7546:
        /* <DEDUP_REMOVED lines=16> */
.L_x_7547:
        /* <DEDUP_REMOVED lines=61> */
.L_x_7545:
        /* <DEDUP_REMOVED lines=25> */
.L_x_7549:
        /* <DEDUP_REMOVED lines=16> */
.L_x_7550:
        /* <DEDUP_REMOVED lines=61> */
.L_x_7548:
        /* <DEDUP_REMOVED lines=20> */
.L_x_7552:
        /* <DEDUP_REMOVED lines=19> */
.L_x_7553:
        /* <DEDUP_REMOVED lines=61> */
.L_x_7551:
        /* <DEDUP_REMOVED lines=27> */
.L_x_7555:
        /* <DEDUP_REMOVED lines=19> */
.L_x_7556:
        /* <DEDUP_REMOVED lines=61> */
.L_x_7554:
        /* <DEDUP_REMOVED lines=22> */
.L_x_7558:
        /* <DEDUP_REMOVED lines=19> */
.L_x_7559:
        /* <DEDUP_REMOVED lines=61> */
.L_x_7557:
        /* <DEDUP_REMOVED lines=26> */
.L_x_7561:
        /* <DEDUP_REMOVED lines=19> */
.L_x_7562:
        /* <DEDUP_REMOVED lines=61> */
.L_x_7560:
        /* <DEDUP_REMOVED lines=21> */
.L_x_7564:
        /* <DEDUP_REMOVED lines=19> */
.L_x_7565:
        /* <DEDUP_REMOVED lines=61> */
.L_x_7563:
        /* <DEDUP_REMOVED lines=28> */
.L_x_7567:
        /* <DEDUP_REMOVED lines=19> */
.L_x_7568:
        /* <DEDUP_REMOVED lines=61> */
.L_x_7566:
        /* <DEDUP_REMOVED lines=22> */
.L_x_7570:
        /* <DEDUP_REMOVED lines=19> */
.L_x_7571:
        /* <DEDUP_REMOVED lines=61> */
.L_x_7569:
        /* <DEDUP_REMOVED lines=26> */
.L_x_7573:
        /* <DEDUP_REMOVED lines=19> */
.L_x_7574:
        /* <DEDUP_REMOVED lines=61> */
.L_x_7572:
        /* <DEDUP_REMOVED lines=21> */
.L_x_7576:
        /* <DEDUP_REMOVED lines=19> */
.L_x_7577:
        /* <DEDUP_REMOVED lines=61> */
.L_x_7575:
        /* <DEDUP_REMOVED lines=20> */
.L_x_7529:
        /* <DEDUP_REMOVED lines=16> */
.L_x_7580:
        /* <DEDUP_REMOVED lines=16> */
.L_x_7581:
        /* <DEDUP_REMOVED lines=61> */
.L_x_7579:
[----:B------:R-:W-:Y:S01]  /*30bd0*/  I2FP.F32.U32 R152, R153 ;  /* 0x0000009900987245 */ /* 0x000fe20000201000 */
[----:B------:R-:W-:Y:S01]  /*30be0*/  UISETP.NE.AND UP2, UPT, UR5, 0x1, UPT ;  /* 0x000000010500788c */ /* 0x000fe2000bf45270 */
[----:B-----5:R-:W-:Y:S01]  /*30bf0*/  @P0 IMAD.U32 R153, R40, 0x10000, RZ ;  /* 0x0001000028990824 */ /* 0x020fe200078e00ff */
        /* <DEDUP_REMOVED lines=23> */
.L_x_7583:
        /* <DEDUP_REMOVED lines=16> */
.L_x_7584:
        /* <DEDUP_REMOVED lines=61> */
.L_x_7582:
        /* <DEDUP_REMOVED lines=26> */
.L_x_7586:
        /* <DEDUP_REMOVED lines=16> */
.L_x_7587:
        /* <DEDUP_REMOVED lines=61> */
.L_x_7585:
[----:B------:R-:W-:Y:S01]  /*318b0*/  I2FP.F32.U32 R154, R157 ;  /* 0x0000009d009a7245 */ /* 0x000fe20000201000 */
[----:B------:R-:W-:Y:S01]  /*318c0*/  UISETP.NE.AND UP2, UPT, UR5, 0x1, UPT ;  /* 0x000000010500788c */ /* 0x000fe2000bf45270 */
[----:B------:R-:W-:Y:S01]  /*318d0*/  @P0 IMAD.U32 R155, R41, 0x10000, RZ ;  /* 0x00010000299b0824 */ /* 0x000fe200078e00ff */
        /* <DEDUP_REMOVED lines=23> */
.L_x_7589:
        /* <DEDUP_REMOVED lines=16> */
.L_x_7590:
        /* <DEDUP_REMOVED lines=61> */
.L_x_7588:
        /* <DEDUP_REMOVED lines=24> */
.L_x_7592:
        /* <DEDUP_REMOVED lines=19> */
.L_x_7593:
        /* <DEDUP_REMOVED lines=61> */
.L_x_7591:
[----:B------:R-:W-:Y:S01]  /*325a0*/  I2FP.F32.U32 R156, R159 ;  /* 0x0000009f009c7245 */ /* 0x000fe20000201000 */
[----:B------:R-:W-:Y:S01]  /*325b0*/  UISETP.NE.AND UP2, UPT, UR5, 0x1, UPT ;  /* 0x000000010500788c */ /* 0x000fe2000bf45270 */
[----:B------:R-:W-:Y:S01]  /*325c0*/  @P0 IMAD.U32 R157, R42, 0x10000, RZ ;  /* 0x000100002a9d0824 */ /* 0x000fe200078e00ff */
[----:B------:R-:W-:Y:S02]  /*325d0*/  UMOV UR4, 0x2 ;  /* 0x0000000200047882 */ /* 0x000fe40000000000 */
        /* <DEDUP_REMOVED lines=21> */
.L_x_7595:
        /* <DEDUP_REMOVED lines=19> */
.L_x_7596:
        /* <DEDUP_REMOVED lines=61> */
.L_x_7594:
        /* <DEDUP_REMOVED lines=25> */
.L_x_7598:
        /* <DEDUP_REMOVED lines=19> */
.L_x_7599:
        /* <DEDUP_REMOVED lines=61> */
.L_x_7597:
        /* <DEDUP_REMOVED lines=25> */
.L_x_7601:
        /* <DEDUP_REMOVED lines=19> */
.L_x_7602:
        /* <DEDUP_REMOVED lines=61> */
.L_x_7600:
        /* <DEDUP_REMOVED lines=15> */
.L_x_7578:
        /* <DEDUP_REMOVED lines=43> */
.L_x_7603:
        /* <DEDUP_REMOVED lines=29> */
.L_x_7606:
        /* <DEDUP_REMOVED lines=16> */
.L_x_7607:
        /* <DEDUP_REMOVED lines=61> */
.L_x_7605:
        /* <DEDUP_REMOVED lines=23> */
.L_x_7609:
        /* <DEDUP_REMOVED lines=16> */
.L_x_7610:
        /* <DEDUP_REMOVED lines=61> */
.L_x_7608:
        /* <DEDUP_REMOVED lines=25> */
.L_x_7612:
        /* <DEDUP_REMOVED lines=16> */
.L_x_7613:
        /* <DEDUP_REMOVED lines=61> */
.L_x_7611:
        /* <DEDUP_REMOVED lines=22> */
.L_x_7615:
        /* <DEDUP_REMOVED lines=16> */
.L_x_7616:
        /* <DEDUP_REMOVED lines=61> */
.L_x_7614:
        /* <DEDUP_REMOVED lines=27> */
.L_x_7618:
        /* <DEDUP_REMOVED lines=16> */
.L_x_7619:
        /* <DEDUP_REMOVED lines=61> */
.L_x_7617:
        /* <DEDUP_REMOVED lines=23> */
.L_x_7621:
        /* <DEDUP_REMOVED lines=16> */
.L_x_7622:
        /* <DEDUP_REMOVED lines=61> */
.L_x_7620:
        /* <DEDUP_REMOVED lines=25> */
.L_x_7624:
        /* <DEDUP_REMOVED lines=16> */
.L_x_7625:
        /* <DEDUP_REMOVED lines=61> */
.L_x_7623:
        /* <DEDUP_REMOVED lines=20> */
.L_x_7627:
        /* <DEDUP_REMOVED lines=19> */
.L_x_7628:
        /* <DEDUP_REMOVED lines=61> */
.L_x_7626:
        /* <DEDUP_REMOVED lines=27> */
.L_x_7630:
        /* <DEDUP_REMOVED lines=19> */
.L_x_7631:
        /* <DEDUP_REMOVED lines=61> */
.L_x_7629:
        /* <DEDUP_REMOVED lines=22> */
.L_x_7633:
        /* <DEDUP_REMOVED lines=19> */
.L_x_7634:
        /* <DEDUP_REMOVED lines=61> */
.L_x_7632:
        /* <DEDUP_REMOVED lines=26> */
.L_x_7636:
        /* <DEDUP_REMOVED lines=19> */
.L_x_7637:
        /* <DEDUP_REMOVED lines=61> */
.L_x_7635:
        /* <DEDUP_REMOVED lines=21> */
.L_x_7639:
        /* <DEDUP_REMOVED lines=19> */
.L_x_7640:
        /* <DEDUP_REMOVED lines=61> */
.L_x_7638:
        /* <DEDUP_REMOVED lines=28> */
.L_x_7642:
        /* <DEDUP_REMOVED lines=19> */
.L_x_7643:
        /* <DEDUP_REMOVED lines=61> */
.L_x_7641:
        /* <DEDUP_REMOVED lines=22> */
.L_x_7645:
        /* <DEDUP_REMOVED lines=19> */
.L_x_7646:
        /* <DEDUP_REMOVED lines=61> */
.L_x_7644:
        /* <DEDUP_REMOVED lines=26> */
.L_x_7648:
        /* <DEDUP_REMOVED lines=19> */
.L_x_7649:
        /* <DEDUP_REMOVED lines=61> */
.L_x_7647:
        /* <DEDUP_REMOVED lines=21> */
.L_x_7651:
        /* <DEDUP_REMOVED lines=19> */
.L_x_7652:
        /* <DEDUP_REMOVED lines=61> */
.L_x_7650:
        /* <DEDUP_REMOVED lines=20> */
.L_x_7604:
        /* <DEDUP_REMOVED lines=16> */
.L_x_7655:
        /* <DEDUP_REMOVED lines=16> */
.L_x_7656:
        /* <DEDUP_REMOVED lines=61> */
.L_x_7654:
        /* <DEDUP_REMOVED lines=26> */
.L_x_7658:
        /* <DEDUP_REMOVED lines=16> */
.L_x_7659:
        /* <DEDUP_REMOVED lines=61> */
.L_x_7657:
        /* <DEDUP_REMOVED lines=26> */
.L_x_7661:
        /* <DEDUP_REMOVED lines=16> */
.L_x_7662:
        /* <DEDUP_REMOVED lines=61> */
.L_x_7660:
        /* <DEDUP_REMOVED lines=26> */
.L_x_7664:
        /* <DEDUP_REMOVED lines=16> */
.L_x_7665:
        /* <DEDUP_REMOVED lines=61> */
.L_x_7663:
        /* <DEDUP_REMOVED lines=24> */
.L_x_7667:
        /* <DEDUP_REMOVED lines=19> */
.L_x_7668:
        /* <DEDUP_REMOVED lines=61> */
.L_x_7666:
        /* <DEDUP_REMOVED lines=25> */
.L_x_7670:
        /* <DEDUP_REMOVED lines=19> */
.L_x_7671:
        /* <DEDUP_REMOVED lines=61> */
.L_x_7669:
        /* <DEDUP_REMOVED lines=25> */
.L_x_7673:
        /* <DEDUP_REMOVED lines=19> */
.L_x_7674:
        /* <DEDUP_REMOVED lines=61> */
.L_x_7672:
        /* <DEDUP_REMOVED lines=25> */
.L_x_7676:
        /* <DEDUP_REMOVED lines=19> */
.L_x_7677:
        /* <DEDUP_REMOVED lines=61> */
.L_x_7675:
        /* <DEDUP_REMOVED lines=15> */
.L_x_7653:
        /* <DEDUP_REMOVED lines=43> */
.L_x_7678:
        /* <DEDUP_REMOVED lines=29> */
.L_x_7681:
        /* <DEDUP_REMOVED lines=16> */
.L_x_7682:
        /* <DEDUP_REMOVED lines=61> */
.L_x_7680:
        /* <DEDUP_REMOVED lines=23> */
.L_x_7684:
        /* <DEDUP_REMOVED lines=16> */
.L_x_7685:
        /* <DEDUP_REMOVED lines=61> */
.L_x_7683:
        /* <DEDUP_REMOVED lines=25> */
.L_x_7687:
        /* <DEDUP_REMOVED lines=16> */
.L_x_7688:
        /* <DEDUP_REMOVED lines=61> */
.L_x_7686:
        /* <DEDUP_REMOVED lines=22> */
.L_x_7690:
        /* <DEDUP_REMOVED lines=16> */
.L_x_7691:
        /* <DEDUP_REMOVED lines=61> */
.L_x_7689:
        /* <DEDUP_REMOVED lines=27> */
.L_x_7693:
        /* <DEDUP_REMOVED lines=16> */
.L_x_7694:
        /* <DEDUP_REMOVED lines=61> */
.L_x_7692:
        /* <DEDUP_REMOVED lines=23> */
.L_x_7696:
        /* <DEDUP_REMOVED lines=16> */
.L_x_7697:
        /* <DEDUP_REMOVED lines=61> */
.L_x_7695:
        /* <DEDUP_REMOVED lines=25> */
.L_x_7699:
        /* <DEDUP_REMOVED lines=16> */
.L_x_7700:
        /* <DEDUP_REMOVED lines=61> */
.L_x_7698:
        /* <DEDUP_REMOVED lines=20> */
.L_x_7702:
        /* <DEDUP_REMOVED lines=19> */
.L_x_7703:
        /* <DEDUP_REMOVED lines=61> */
.L_x_7701:
        /* <DEDUP_REMOVED lines=27> */
.L_x_7705:
        /* <DEDUP_REMOVED lines=19> */
.L_x_7706:
        /* <DEDUP_REMOVED lines=61> */
.L_x_7704:
        /* <DEDUP_REMOVED lines=22> */
.L_x_7708:
        /* <DEDUP_REMOVED lines=19> */
.L_x_7709:
        /* <DEDUP_REMOVED lines=61> */
.L_x_7707:
        /* <DEDUP_REMOVED lines=26> */
.L_x_7711:
        /* <DEDUP_REMOVED lines=19> */
.L_x_7712:
        /* <DEDUP_REMOVED lines=61> */
.L_x_7710:
        /* <DEDUP_REMOVED lines=21> */
.L_x_7714:
        /* <DEDUP_REMOVED lines=19> */
.L_x_7715:
        /* <DEDUP_REMOVED lines=61> */
.L_x_7713:
        /* <DEDUP_REMOVED lines=28> */
.L_x_7717:
        /* <DEDUP_REMOVED lines=19> */
.L_x_7718:
        /* <DEDUP_REMOVED lines=61> */
.L_x_7716:
        /* <DEDUP_REMOVED lines=22> */
.L_x_7720:
        /* <DEDUP_REMOVED lines=19> */
.L_x_7721:
        /* <DEDUP_REMOVED lines=61> */
.L_x_7719:
        /* <DEDUP_REMOVED lines=26> */
.L_x_7723:
        /* <DEDUP_REMOVED lines=19> */
.L_x_7724:
        /* <DEDUP_REMOVED lines=61> */
.L_x_7722:
        /* <DEDUP_REMOVED lines=21> */
.L_x_7726:
        /* <DEDUP_REMOVED lines=19> */
.L_x_7727:
        /* <DEDUP_REMOVED lines=61> */
.L_x_7725:
        /* <DEDUP_REMOVED lines=19> */
.L_x_7679:
        /* <DEDUP_REMOVED lines=16> */
.L_x_7730:
        /* <DEDUP_REMOVED lines=16> */
.L_x_7731:
        /* <DEDUP_REMOVED lines=61> */
.L_x_7729:
        /* <DEDUP_REMOVED lines=26> */
.L_x_7733:
        /* <DEDUP_REMOVED lines=16> */
.L_x_7734:
        /* <DEDUP_REMOVED lines=61> */
.L_x_7732:
        /* <DEDUP_REMOVED lines=26> */
.L_x_7736:
        /* <DEDUP_REMOVED lines=16> */
.L_x_7737:
        /* <DEDUP_REMOVED lines=61> */
.L_x_7735:
        /* <DEDUP_REMOVED lines=26> */
.L_x_7739:
        /* <DEDUP_REMOVED lines=16> */
.L_x_7740:
        /* <DEDUP_REMOVED lines=61> */
.L_x_7738:
[----:B------:R-:W-:Y:S01]  /*45d30*/  I2FP.F32.U32 R136, R175 ;  /* 0x000000af00887245 */ /* 0x000fe20000201000 */
[----:B------:R-:W-:Y:S01]  /*45d40*/  IMAD.U32 R137, R178, 0x10000, RZ ;  /* 0x00010000b2897824 */ /* 0x000fe200078e00ff */
[----:B------:R-:W-:Y:S01]  /*45d50*/  UISETP.NE.AND UP2, UPT, UR4, 0x1, UPT ;  /* 0x000000010400788c */ /* 0x000fe2000bf45270 */
[----:B------:R-:W-:Y:S01]  /*45d60*/  IMAD.MOV.U32 R175, RZ, RZ, R38 ;  /* 0x000000ffffaf7224 */ /* 0x000fe200078e0026 */
[----:B------:R-:W-:Y:S01]  /*45d70*/  UMOV UR5, 0x2 ;  /* 0x0000000200057882 */ /* 0x000fe20000000000 */
[----:B------:R-:W-:Y:S01]  /*45d80*/  FFMA.FTZ R136, R136, R179, 1.1641532182693481445e-10 ;  /* 0x2f00000088887423 */ /* 0x000fe200000100b3 */
[----:B------:R-:W-:-:S04]  /*45d90*/  FMUL.FTZ R137, R137, UR24 ;  /* 0x0000001889897c20 */ /* 0x000fc80008410000 */
[----:B------:R-:W-:Y:S02]  /*45da0*/  FSETP.GTU.FTZ.AND P1, PT, R136, UR25, PT ;  /* 0x0000001988007c0b */ /* 0x000fe4000bf3c000 */
[----:B------:R-:W-:Y:S02]  /*45db0*/  @P0 PRMT R136, R41, 0x7632, R136 ;  /* 0x0000763229880816 */ /* 0x000fe40000000088 */
[----:B------:R-:W-:Y:S02]  /*45dc0*/  FSEL R174, R137, RZ, !P1 ;  /* 0x000000ff89ae7208 */ /* 0x000fe40004800000 */
[----:B------:R-:W-:Y:S02]  /*45dd0*/  @P0 SHF.L.U32 R136, R136, 0x10, RZ ;  /* 0x0000001088880819 */ /* 0x000fe400000006ff */
        /* <DEDUP_REMOVED lines=13> */
.L_x_7742:
        /* <DEDUP_REMOVED lines=19> */
.L_x_7743:
        /* <DEDUP_REMOVED lines=61> */
.L_x_7741:
        /* <DEDUP_REMOVED lines=25> */
.L_x_7745:
        /* <DEDUP_REMOVED lines=19> */
.L_x_7746:
        /* <DEDUP_REMOVED lines=61> */
.L_x_7744:
        /* <DEDUP_REMOVED lines=25> */
.L_x_7748:
        /* <DEDUP_REMOVED lines=19> */
.L_x_7749:
        /* <DEDUP_REMOVED lines=61> */
.L_x_7747:
        /* <DEDUP_REMOVED lines=25> */
.L_x_7751:
        /* <DEDUP_REMOVED lines=19> */
.L_x_7752:
        /* <DEDUP_REMOVED lines=61> */
.L_x_7750:
[----:B------:R-:W-:Y:S01]  /*47760*/  I2FP.F32.U32 R136, R139 ;  /* 0x0000008b00887245 */ /* 0x000fe20000201000 */
[----:B------:R-:W-:Y:S01]  /*47770*/  IMAD.U32 R137, R194, 0x10000, RZ ;  /* 0x00010000c2897824 */ /* 0x000fe200078e00ff */
[----:B------:R-:W-:-:S03]  /*47780*/  PRMT R138, R189, 0x5410, R188 ;  /* 0x00005410bd8a7816 */ /* 0x000fc600000000bc */
[----:B------:R-:W-:Y:S01]  /*47790*/  FFMA.FTZ R136, R136, R179, 1.1641532182693481445e-10 ;  /* 0x2f00000088887423 */ /* 0x000fe200000100b3 */
[----:B------:R-:W-:-:S04]  /*477a0*/  FMUL.FTZ R137, R137, UR24 ;  /* 0x0000001889897c20 */ /* 0x000fc80008410000 */
[----:B------:R-:W-:Y:S02]  /*477b0*/  FSETP.GTU.FTZ.AND P5, PT, R136, UR25, PT ;  /* 0x0000001988007c0b */ /* 0x000fe4000bfbc000 */
[----:B------:R-:W-:Y:S02]  /*477c0*/  @P0 PRMT R136, R43, 0x7632, R136 ;  /* 0x000076322b880816 */ /* 0x000fe40000000088 */
[----:B------:R-:W-:Y:S02]  /*477d0*/  FSEL R179, R137, RZ, !P5 ;  /* 0x000000ff89b37208 */ /* 0x000fe40006800000 */
[----:B------:R-:W-:Y:S02]  /*477e0*/  @P0 SHF.L.U32 R136, R136, 0x10, RZ ;  /* 0x0000001088880819 */ /* 0x000fe400000006ff */
[----:B------:R-:W-:Y:S02]  /*477f0*/  PLOP3.LUT P5, PT, P5, PT, PT, 0x8, 0x80 ;  /* 0x000000000080781c */ /* 0x000fe40002fae170 */
[----:B------:R-:W-:Y:S01]  /*47800*/  PRMT R137, R191, 0x5410, R190 ;  /* 0x00005410bf897816 */ /* 0x000fe200000000be */
[----:B------:R-:W-:Y:S01]  /*47810*/  @P0 FADD.FTZ R179, R179, R136 ;  /* 0x00000088b3b30221 */ /* 0x000fe20000010000 */
[----:B------:R-:W-:-:S04]  /*47820*/  PRMT R136, R193, 0x5410, R192 ;  /* 0x00005410c1887816 */ /* 0x000fc800000000c0 */
[----:B------:R-:W-:-:S04]  /*47830*/  F2FP.BF16.F32.PACK_AB R139, RZ, R179 ;  /* 0x000000b3ff8b723e */ /* 0x000fc800000010ff */
[----:B------:R-:W-:-:S07]  /*47840*/  PRMT R139, R181, 0x5410, R139 ;  /* 0x00005410b58b7816 */ /* 0x000fce000000008b */
.L_x_7728:
        /* <DEDUP_REMOVED lines=11> */
[----:B------:R-:W-:Y:S02]  /*47900*/  SEL R138, RZ, 0x10000, !P5 ;  /* 0x00010000ff8a7807 */ /* 0x000fe40006800000 */
[----:B------:R-:W-:Y:S02]  /*47910*/  LOP3.LUT R137, R136, R137, RZ, 0xfc, !PT ;  /* 0x0000008988897212 */ /* 0x000fe400078efcff */
        /* <DEDUP_REMOVED lines=8> */
[----:B------:R-:W-:Y:S05]  /*479a0*/  BRA.U !UP0, `(.L_x_7753) ;  /* 0x0000000108507547 */ /* 0x000fea000b800000 */
        /* <DEDUP_REMOVED lines=20> */
.L_x_7753:
[----:B0-2---:R-:W-:Y:S01]  /*47af0*/  FADD.FTZ R136, RZ, R33 ;  /* 0x00000021ff887221 */ /* 0x005fe20000010000 */
        /* <DEDUP_REMOVED lines=199> */
.L_x_7755:
[----:B-1----:R-:W-:Y:S05]  /*48770*/  BSYNC.RECONVERGENT B0 ;  /* 0x0000000000007941 */ /* 0x002fea0003800200 */
.L_x_7754:
        /* <DEDUP_REMOVED lines=15> */
.L_x_7757:
[----:B------:R-:W-:Y:S05]  /*48870*/  BSYNC.RECONVERGENT B0 ;  /* 0x0000000000007941 */ /* 0x000fea0003800200 */
.L_x_7756:
[----:B------:R-:W1:Y:S04]  /*48880*/  SHFL.DOWN PT, R138, R139, 0x2, 0x1f ;  /* 0x08401f008b8a7f89 */ /* 0x000e6800000e0000 */
[----:B0-----:R-:W0:Y:S04]  /*48890*/  SHFL.DOWN PT, R183, R136, 0x2, 0x1f ;  /* 0x08401f0088b77f89 */ /* 0x001e2800000e0000 */
[----:B------:R-:W2:Y:S04]  /*488a0*/  LDL R252, [R1+0x4c] ;  /* 0x00004c0001fc7983 */ /* 0x000ea80000100800 */
[----:B------:R-:W3:Y:S04]  /*488b0*/  LDL R191, [R1+0x68] ;  /* 0x0000680001bf7983 */ /* 0x000ee80000100800 */
[----:B------:R-:W3:Y:S04]  /*488c0*/  LDL R190, [R1+0x38] ;  /* 0x0000380001be7983 */ /* 0x000ee80000100800 */
[----:B------:R-:W4:Y:S01]  /*488d0*/  LDL R195, [R1+0x60] ;  /* 0x0000600001c37983 */ /* 0x000f220000100800 */
[----:B-1----:R-:W-:Y:S01]  /*488e0*/  I2FP.F32.S32 R182, R138 ;  /* 0x0000008a00b67245 */ /* 0x002fe20000201400 */
[----:B------:R-:W-:Y:S01]  /*488f0*/  IMAD.IADD R138, R138, 0x1, R139 ;  /* 0x000000018a8a7824 */ /* 0x000fe200078e028b */
[----:B------:R-:W-:Y:S01]  /*48900*/  I2FP.F32.U32 R139, R139 ;  /* 0x0000008b008b7245 */ /* 0x000fe20000201000 */
[----:B------:R-:W4:Y:S01]  /*48910*/  LDL R194, [R1+0x30] ;  /* 0x0000300001c27983 */ /* 0x000f220000100800 */
[C---:B0-----:R-:W-:Y:S01]  /*48920*/  FADD.FTZ R177, -R183.reuse, R136 ;  /* 0x00000088b7b17221 */ /* 0x041fe20000010100 */
[----:B------:R-:W-:-:S02]  /*48930*/  FMUL.FTZ R183, R183, R182 ;  /* 0x000000b6b7b77220 */ /* 0x000fc40000410000 */
[----:B------:R-:W5:Y:S01]  /*48940*/  LDL R193, [R1+0x64] ;  /* 0x0000640001c17983 */ /* 0x000f620000100800 */
[----:B------:R-:W-:Y:S01]  /*48950*/  FMUL.FTZ R177, R177, R177 ;  /* 0x000000b1b1b17220 */ /* 0x000fe20000410000 */
[----:B------:R-:W-:Y:S01]  /*48960*/  FFMA.FTZ R183, R139, R136, R183 ;  /* 0x000000888bb77223 */ /* 0x000fe200000100b7 */
[----:B------:R-:W-:Y:S01]  /*48970*/  I2FP.F32.S32 R136, R138 ;  /* 0x0000008a00887245 */ /* 0x000fe20000201400 */
[----:B------:R-:W5:Y:S01]  /*48980*/  LDL R192, [R1+0x34] ;  /* 0x0000340001c07983 */ /* 0x000f620000100800 */
[----:B------:R-:W-:-:S03]  /*48990*/  FMUL.FTZ R181, R177, R139 ;  /* 0x0000008bb1b57220 */ /* 0x000fc60000410000 */
[----:B------:R-:W0:Y:S01]  /*489a0*/  SHFL.DOWN PT, R139, R137, 0x2, 0x1f ;  /* 0x08401f00898b7f89 */ /* 0x000e2200000e0000 */
[----:B------:R-:W1:Y:S01]  /*489b0*/  MUFU.RCP R177, R136 ;  /* 0x0000008800b17308 */ /* 0x000e620000001000 */
[----:B------:R-:W-:Y:S02]  /*489c0*/  FMUL.FTZ R182, R181, R182 ;  /* 0x000000b6b5b67220 */ /* 0x000fe40000410000 */
[----:B------:R-:W0:Y:S04]  /*489d0*/  SHFL.DOWN PT, R181, R138, 0x1, 0x1f ;  /* 0x08201f008ab57f89 */ /* 0x000e2800000e0000 */
[----:B------:R-:W5:Y:S04]  /*489e0*/  LDL R189, [R1+0x6c] ;  /* 0x00006c0001bd7983 */ /* 0x000f680000100800 */
[----:B------:R-:W5:Y:S01]  /*489f0*/  LDL R188, [R1+0x3c] ;  /* 0x00003c0001bc7983 */ /* 0x000f620000100800 */
[----:B-1----:R-:W-:Y:S01]  /*48a00*/  FMUL.FTZ R183, R177, R183 ;  /* 0x000000b7b1b77220 */ /* 0x002fe20000410000 */
[----:B0-----:R-:W-:-:S04]  /*48a10*/  FADD.FTZ R139, R139, R137 ;  /* 0x000000898b8b7221 */ /* 0x001fc80000010000 */
[----:B------:R-:W0:Y:S01]  /*48a20*/  SHFL.DOWN PT, R137, R183, 0x1, 0x1f ;  /* 0x08201f00b7897f89 */ /* 0x000e2200000e0000 */
[----:B------:R-:W-:Y:S01]  /*48a30*/  FFMA.FTZ R139, R177, R182, R139 ;  /* 0x000000b6b18b7223 */ /* 0x000fe2000001008b */
[----:B------:R-:W-:-:S04]  /*48a40*/  IADD3 R138, PT, PT, R138, R181, RZ ;  /* 0x000000b58a8a7210 */ /* 0x000fc80007ffe0ff */
[----:B------:R-:W1:Y:S01]  /*48a50*/  SHFL.DOWN PT, R177, R139, 0x1, 0x1f ;  /* 0x08201f008bb17f89 */ /* 0x000e6200000e0000 */
[----:B------:R-:W-:Y:S02]  /*48a60*/  I2FP.F32.S32 R138, R138 ;  /* 0x0000008a008a7245 */ /* 0x000fe40000201400 */
[----:B------:R-:W-:-:S04]  /*48a70*/  I2FP.F32.S32 R181, R181 ;  /* 0x000000b500b57245 */ /* 0x000fc80000201400 */
[----:B------:R-:W1:Y:S01]  /*48a80*/  MUFU.RCP R138, R138 ;  /* 0x0000008a008a7308 */ /* 0x000e620000001000 */
[----:B0-----:R-:W-:Y:S01]  /*48a90*/  FADD.FTZ R182, R183, -R137 ;  /* 0x80000089b7b67221 */ /* 0x001fe20000010000 */
[----:B------:R-:W-:-:S03]  /*48aa0*/  FMUL.FTZ R137, R137, R181 ;  /* 0x000000b589897220 */ /* 0x000fc60000410000 */
[----:B------:R-:W-:Y:S01]  /*48ab0*/  FMUL.FTZ R182, R182, R182 ;  /* 0x000000b6b6b67220 */ /* 0x000fe20000410000 */
[----:B------:R-:W-:-:S03]  /*48ac0*/  FFMA.FTZ R137, R136, R183, R137 ;  /* 0x000000b788897223 */ /* 0x000fc60000010089 */
[----:B------:R-:W-:Y:S01]  /*48ad0*/  FMUL.FTZ R182, R136, R182 ;  /* 0x000000b688b67220 */ /* 0x000fe20000410000 */
[----:B-1----:R-:W-:-:S03]  /*48ae0*/  FADD.FTZ R139, R139, R177 ;  /* 0x000000b18b8b7221 */ /* 0x002fc60000010000 */
[----:B------:R-:W-:Y:S01]  /*48af0*/  FMUL.FTZ R136, R182, R181 ;  /* 0x000000b5b6887220 */ /* 0x000fe20000410000 */
[----:B------:R-:W-:-:S03]  /*48b00*/  FMUL.FTZ R137, R138, R137 ;  /* 0x000000898a897220 */ /* 0x000fc60000410000 */
[----:B------:R-:W-:Y:S02]  /*48b10*/  FFMA.FTZ R136, R138, R136, R139 ;  /* 0x000000888a887223 */ /* 0x000fe4000001008b */
[----:B------:R-:W0:Y:S01]  /*48b20*/  SHFL.IDX PT, R181, R137, RZ, 0x1f ;  /* 0x00001fff89b57589 */ /* 0x000e2200000e0000 */
[----:B------:R-:W1:Y:S03]  /*48b30*/  LDC R138, c[0x0][0x448] ;  /* 0x00011200ff8a7b82 */ /* 0x000e660000000800 */
[----:B------:R0:W1:Y:S01]  /*48b40*/  SHFL.IDX PT, R137, R136, RZ, 0x1f ;  /* 0x00001fff88897589 */ /* 0x00006200000e0000 */
[----:B------:R-:W-:Y:S02]  /*48b50*/  ISETP.NE.AND P0, PT, R176, RZ, PT ;  /* 0x000000ffb000720c */ /* 0x000fe40003f05270 */
[----:B------:R-:W-:Y:S01]  /*48b60*/  ISETP.NE.AND P1, PT, RZ, UR28, PT ;  /* 0x0000001cff007c0c */ /* 0x000fe2000bf25270 */
[----:B------:R-:W-:Y:S01]  /*48b70*/  IMAD.U32 R183, RZ, RZ, UR22 ;  /* 0x00000016ffb77e24 */ /* 0x000fe2000f8e00ff */
[----:B------:R-:W3:Y:S01]  /*48b80*/  LDL R176, [R1+0x50] ;  /* 0x0000500001b07983 */ /* 0x000ee20000100800 */
[----:B0-----:R-:W-:Y:S01]  /*48b90*/  FMUL.FTZ R136, R181, R181 ;  /* 0x000000b5b5887220 */ /* 0x001fe20000410000 */
[----:B-1----:R-:W-:-:S07]  /*48ba0*/  FFMA.FTZ R177, R137, UR29, R138 ;  /* 0x0000001d89b17c23 */ /* 0x002fce000801008a */
[----:B------:R-:W0:Y:S01]  /*48bb0*/  @!P0 LDC.64 R138, c[0x0][0x3c0] ;  /* 0x0000f000ff8a8b82 */ /* 0x000e220000000a00 */
[----:B------:R-:W-:-:S07]  /*48bc0*/  FSEL R182, R136, RZ, P1 ;  /* 0x000000ff88b67208 */ /* 0x000fce0000800000 */
[----:B------:R-:W1:Y:S01]  /*48bd0*/  @!P0 LDC.64 R136, c[0x0][0x3c8] ;  /* 0x0000f200ff888b82 */ /* 0x000e620000000a00 */
[----:B------:R-:W-:-:S06]  /*48be0*/  FADD.FTZ R177, R177, R182 ;  /* 0x000000b6b1b17221 */ /* 0x000fcc0000010000 */
[----:B------:R-:W1:Y:S01]  /*48bf0*/  MUFU.RSQ R177, R177 ;  /* 0x000000b100b17308 */ /* 0x000e620000001400 */
[----:B------:R-:W-:Y:S02]  /*48c00*/  IMAD.U32 R182, RZ, RZ, UR22 ;  /* 0x00000016ffb67e24 */ /* 0x000fe4000f8e00ff */
[----:B0-----:R-:W-:Y:S02]  /*48c10*/  @!P0 IMAD.WIDE R138, R183, 0x4, R138 ;  /* 0x00000004b78a8825 */ /* 0x001fe400078e028a */
[----:B------:R-:W2:Y:S04]  /*48c20*/  LDL R183, [R1+0x5c] ;  /* 0x00005c0001b77983 */ /* 0x000ea80000100800 */
[----:B------:R0:W-:Y:S01]  /*48c30*/  @!P0 STG.E desc[UR20][R138.64], R181 ;  /* 0x000000b58a008986 */ /* 0x0001e2000c101914 */
[----:B-1----:R-:W-:Y:S01]  /*48c40*/  @!P0 IMAD.WIDE R136, R182, 0x4, R136 ;  /* 0x00000004b6888825 */ /* 0x002fe200078e0288 */
[----:B0-----:R-:W-:-:S04]  /*48c50*/  FSEL R181, R181, RZ, !P1 ;  /* 0x000000ffb5b57208 */ /* 0x001fc80004800000 */
[----:B------:R0:W-:Y:S01]  /*48c60*/  @!P0 STG.E desc[UR20][R136.64], R177 ;  /* 0x000000b188008986 */ /* 0x0001e2000c101914 */
[C---:B------:R-:W-:Y:S01]  /*48c70*/  FADD.FTZ R35, -R181.reuse, R35 ;  /* 0x00000023b5237221 */ /* 0x040fe20000010100 */
[----:B------:R-:W-:Y:S02]  /*48c80*/  FADD.FTZ R33, -R181, R33 ;  /* 0x00000021b5217221 */ /* 0x000fe40000010100 */
[----:B------:R-:W4:Y:S01]  /*48c90*/  LDL R138, [R1+0x44] ;  /* 0x00004400018a7983 */ /* 0x000f220000100800 */
[----:B------:R-:W-:-:S03]  /*48ca0*/  FMUL.FTZ R182, R177, R35 ;  /* 0x00000023b1b67220 */ /* 0x000fc60000410000 */
[----:B------:R-:W4:Y:S01]  /*48cb0*/  LDL R35, [R1+0x54] ;  /* 0x0000540001237983 */ /* 0x000f220000100800 */
[----:B0-----:R-:W-:Y:S01]  /*48cc0*/  FADD.FTZ R136, -R181, R36 ;  /* 0x00000024b5887221 */ /* 0x001fe20000010100 */
[C---:B------:R-:W-:Y:S02]  /*48cd0*/  FMUL.FTZ R36, R177.reuse, R33 ;  /* 0x00000021b1247220 */ /* 0x040fe40000410000 */
[----:B------:R-:W5:Y:S01]  /*48ce0*/  LDL R139, [R1+0x48] ;  /* 0x00004800018b7983 */ /* 0x000f620000100800 */
[----:B------:R-:W-:-:S03]  /*48cf0*/  FMUL.FTZ R33, R177, R136 ;  /* 0x00000088b1217220 */ /* 0x000fc60000410000 */
[----:B------:R-:W5:Y:S04]  /*48d00*/  LDL R137, [R1+0x58] ;  /* 0x0000580001897983 */ /* 0x000f680000100800 */
[----:B------:R-:W3:Y:S01]  /*48d10*/  LDL R136, [R1+0x40] ;  /* 0x0000400001887983 */ /* 0x000ee20000100800 */
[----:B------:R-:W-:-:S04]  /*48d20*/  FADD.FTZ R34, -R181, R34 ;  /* 0x00000022b5227221 */ /* 0x000fc80000010100 */
[----:B------:R-:W-:Y:S01]  /*48d30*/  FMUL.FTZ R34, R177, R34 ;  /* 0x00000022b1227220 */ /* 0x000fe20000410000 */
[C---:B------:R-:W-:Y:S01]  /*48d40*/  FADD.FTZ R31, -R181.reuse, R31 ;  /* 0x0000001fb51f7221 */ /* 0x040fe20000010100 */
[C---:B------:R-:W-:Y:S01]  /*48d50*/  FADD.FTZ R30, -R181.reuse, R30 ;  /* 0x0000001eb51e7221 */ /* 0x040fe20000010100 */
[----:B------:R-:W-:-:S04]  /*48d60*/  FADD.FTZ R29, -R181, R29 ;  /* 0x0000001db51d7221 */ /* 0x000fc80000010100 */
[----:B------:R-:W-:Y:S01]  /*48d70*/  FMUL.FTZ R29, R177, R29 ;  /* 0x0000001db11d7220 */ /* 0x000fe20000410000 */
[----:B----4-:R-:W-:Y:S01]  /*48d80*/  FFMA.FTZ R138, R34, R138, R35 ;  /* 0x0000008a228a7223 */ /* 0x010fe20000010023 */
[----:B-----5:R-:W-:Y:S01]  /*48d90*/  FFMA.FTZ R35, R182, R139, R137 ;  /* 0x0000008bb6237223 */ /* 0x020fe20000010089 */
[----:B--2---:R-:W-:Y:S02]  /*48da0*/  FFMA.FTZ R137, R33, R252, R183 ;  /* 0x000000fc21897223 */ /* 0x004fe400000100b7 */
[----:B------:R-:W2:Y:S01]  /*48db0*/  LDL R252, [R1+0x2c] ;  /* 0x00002c0001fc7983 */ /* 0x000ea20000100800 */
[----:B---3--:R-:W-:Y:S02]  /*48dc0*/  FFMA.FTZ R136, R36, R136, R176 ;  /* 0x0000008824887223 */ /* 0x008fe400000100b0 */
[----:B------:R-:W-:Y:S01]  /*48dd0*/  F2FP.BF16.F32.PACK_AB R137, R137, R35 ;  /* 0x000000238989723e */ /* 0x000fe200000010ff */
[----:B------:R-:W-:Y:S02]  /*48de0*/  FMUL.FTZ R35, R177, R31 ;  /* 0x0000001fb1237220 */ /* 0x000fe40000410000 */
[----:B------:R-:W-:Y:S01]  /*48df0*/  F2FP.BF16.F32.PACK_AB R136, R138, R136 ;  /* 0x000000888a88723e */ /* 0x000fe200000010ff */
[----:B------:R-:W-:Y:S01]  /*48e00*/  FADD.FTZ R138, -R181, R32 ;  /* 0x00000020b58a7221 */ /* 0x000fe20000010100 */
[----:B------:R-:W-:Y:S01]  /*48e10*/  FMUL.FTZ R32, R177, R30 ;  /* 0x0000001eb1207220 */ /* 0x000fe20000410000 */
[----:B------:R-:W-:-:S02]  /*48e20*/  FFMA.FTZ R30, R35, R190, R191 ;  /* 0x000000be231e7223 */ /* 0x000fc400000100bf */
[----:B------:R-:W0:Y:S01]  /*48e30*/  LDC.64 R190, c[0x0][0x428] ;  /* 0x00010a00ffbe7b82 */ /* 0x000e220000000a00 */
[----:B------:R-:W-:Y:S01]  /*48e40*/  FMUL.FTZ R183, R177, R138 ;  /* 0x0000008ab1b77220 */ /* 0x000fe20000410000 */
[----:B------:R-:W-:Y:S01]  /*48e50*/  FFMA.FTZ R138, R29, R194, R195 ;  /* 0x000000c21d8a7223 */ /* 0x000fe200000100c3 */
[----:B------:R-:W-:Y:S01]  /*48e60*/  FFMA.FTZ R139, R32, R192, R193 ;  /* 0x000000c0208b7223 */ /* 0x000fe200000100c1 */
[----:B------:R-:W3:Y:S01]  /*48e70*/  LDL R195, [R1+0x24] ;  /* 0x0000240001c37983 */ /* 0x000ee20000100800 */
[----:B------:R-:W-:-:S03]  /*48e80*/  FFMA.FTZ R31, R183, R188, R189 ;  /* 0x000000bcb71f7223 */ /* 0x000fc600000100bd */
[----:B------:R-:W-:Y:S01]  /*48e90*/  F2FP.BF16.F32.PACK_AB R138, R139, R138 ;  /* 0x0000008a8b8a723e */ /* 0x000fe200000010ff */
[----:B------:R-:W4:Y:S01]  /*48ea0*/  LDL R194, [R1+0x8] ;  /* 0x0000080001c27983 */ /* 0x000f220000100800 */
[----:B------:R-:W-:Y:S01]  /*48eb0*/  F2FP.BF16.F32.PACK_AB R139, R31, R30 ;  /* 0x0000001e1f8b723e */ /* 0x000fe200000010ff */
[----:B------:R-:W1:Y:S02]  /*48ec0*/  LDC.64 R188, c[0x0][0x430] ;  /* 0x00010c00ffbc7b82 */ /* 0x000e640000000a00 */
[----:B------:R-:W5:Y:S04]  /*48ed0*/  LDL R193, [R1+0x7c] ;  /* 0x00007c0001c17983 */ /* 0x000f680000100800 */
[----:B------:R-:W5:Y:S01]  /*48ee0*/  LDL R192, [R1+0xc] ;  /* 0x00000c0001c07983 */ /* 0x000f620000100800 */
[----:B0-----:R-:W-:-:S05]  /*48ef0*/  IMAD.WIDE.U32 R30, R24, 0x10, R190 ;  /* 0x00000010181e7825 */ /* 0x001fca00078e00be */
[----:B------:R0:W-:Y:S04]  /*48f00*/  STG.E.128 desc[UR20][R30.64], R136 ;  /* 0x000000881e007986 */ /* 0x0001e8000c101d14 */
[----:B0-----:R-:W3:Y:S04]  /*48f10*/  LDL R30, [R1+0x18] ;  /* 0x00001800011e7983 */ /* 0x001ee80000100800 */
[----:B------:R-:W4:Y:S04]  /*48f20*/  LDL R31, [R1+0x1c] ;  /* 0x00001c00011f7983 */ /* 0x000f280000100800 */
[----:B------:R-:W5:Y:S04]  /*48f30*/  LDL R137, [R1+0x28] ;  /* 0x0000280001897983 */ /* 0x000f680000100800 */
[----:B------:R-:W5:Y:S04]  /*48f40*/  LDL R136, [R1+0x20] ;  /* 0x0000200001887983 */ /* 0x000f680000100800 */
[----:B------:R-:W5:Y:S04]  /*48f50*/  LDL R138, [R1+0x10] ;  /* 0x00001000018a7983 */ /* 0x000f680000100800 */
[----:B------:R-:W5:Y:S01]  /*48f60*/  LDL R139, [R1+0x14] ;  /* 0x00001400018b7983 */ /* 0x000f620000100800 */
[----:B--2---:R-:W-:-:S03]  /*48f70*/  FFMA.FTZ R33, R33, R252, R51 ;  /* 0x000000fc21217223 */ /* 0x004fc60000010033 */
[----:B------:R-:W2:Y:S01]  /*48f80*/  LDL R252, [R1] ;  /* 0x0000000001fc7983 */ /* 0x000ea20000100800 */
[----:B---3--:R-:W-:Y:S01]  /*48f90*/  FFMA.FTZ R30, R35, R30, R54 ;  /* 0x0000001e231e7223 */ /* 0x008fe20000010036 */
[----:B----4-:R-:W-:Y:S02]  /*48fa0*/  FFMA.FTZ R31, R183, R31, R55 ;  /* 0x0000001fb71f7223 */ /* 0x010fe40000010037 */
[----:B------:R-:W3:Y:S03]  /*48fb0*/  LDL R183, [R1+0x4] ;  /* 0x0000040001b77983 */ /* 0x000ee60000100800 */
[----:B------:R-:W-:Y:S01]  /*48fc0*/  F2FP.BF16.F32.PACK_AB R35, R31, R30 ;  /* 0x0000001e1f23723e */ /* 0x000fe200000010ff */
[----:B-----5:R-:W-:Y:S02]  /*48fd0*/  FFMA.FTZ R31, R182, R137, R50 ;  /* 0x00000089b61f7223 */ /* 0x020fe40000010032 */
[----:B------:R-:W4:Y:S01]  /*48fe0*/  LDL R182, [R1+0x78] ;  /* 0x0000780001b67983 */ /* 0x000f220000100800 */
[----:B------:R-:W-:Y:S01]  /*48ff0*/  FFMA.FTZ R30, R36, R136, R48 ;  /* 0x00000088241e7223 */ /* 0x000fe20000010030 */
[----:B------:R-:W-:Y:S01]  /*49000*/  FFMA.FTZ R36, R34, R195, R49 ;  /* 0x000000c322247223 */ /* 0x000fe20000010031 */
[----:B------:R-:W-:Y:S01]  /*49010*/  FFMA.FTZ R29, R29, R138, R52 ;  /* 0x0000008a1d1d7223 */ /* 0x000fe20000010034 */
[----:B------:R-:W3:Y:S01]  /*49020*/  LDL R195, [R1+0x74] ;  /* 0x0000740001c37983 */ /* 0x000ee20000100800 */
[----:B------:R-:W-:-:S03]  /*49030*/  FFMA.FTZ R32, R32, R139, R53 ;  /* 0x0000008b20207223 */ /* 0x000fc60000010035 */
[----:B------:R-:W5:Y:S02]  /*49040*/  LDL R138, [R1+0x84] ;  /* 0x00008400018a7983 */ /* 0x000f640000100800 */
[----:B------:R-:W-:Y:S02]  /*49050*/  F2FP.BF16.F32.PACK_AB R34, R32, R29 ;  /* 0x0000001d2022723e */ /* 0x000fe400000010ff */
[----:B------:R-:W5:Y:S01]  /*49060*/  LDL R139, [R1+0x80] ;  /* 0x00008000018b7983 */ /* 0x000f620000100800 */
[----:B------:R-:W-:-:S03]  /*49070*/  F2FP.BF16.F32.PACK_AB R32, R36, R30 ;  /* 0x0000001e2420723e */ /* 0x000fc600000010ff */
[----:B------:R-:W2:Y:S04]  /*49080*/  LDL R36, [R1+0x70] ;  /* 0x0000700001247983 */ /* 0x000ea80000100800 */
[----:B------:R-:W5:Y:S04]  /*49090*/  LDL R137, [R1+0x88] ;  /* 0x0000880001897983 */ /* 0x000f680000100800 */
[----:B------:R-:W5:Y:S01]  /*490a0*/  LDL R136, [R1+0x8c] ;  /* 0x00008c0001887983 */ /* 0x000f620000100800 */
[----:B------:R-:W-:Y:S01]  /*490b0*/  F2FP.BF16.F32.PACK_AB R33, R33, R31 ;  /* 0x0000001f2121723e */ /* 0x000fe200000010ff */
[----:B-1----:R-:W-:-:S04]  /*490c0*/  IMAD.WIDE.U32 R30, R24, 0x10, R188 ;  /* 0x00000010181e7825 */ /* 0x002fc800078e00bc */
[C---:B------:R-:W-:Y:S01]  /*490d0*/  FADD.FTZ R27, -R181.reuse, R27 ;  /* 0x0000001bb51b7221 */ /* 0x040fe20000010100 */
[C---:B------:R-:W-:Y:S01]  /*490e0*/  FADD.FTZ R24, -R181.reuse, R28 ;  /* 0x0000001cb5187221 */ /* 0x040fe20000010100 */
[C---:B------:R-:W-:Y:S01]  /*490f0*/  FADD.FTZ R25, -R181.reuse, R25 ;  /* 0x00000019b5197221 */ /* 0x040fe20000010100 */
[----:B------:R-:W-:Y:S01]  /*49100*/  FADD.FTZ R26, -R181, R26 ;  /* 0x0000001ab51a7221 */ /* 0x000fe20000010100 */
[----:B------:R0:W-:Y:S01]  /*49110*/  STG.E.128 desc[UR20][R30.64], R32 ;  /* 0x000000201e007986 */ /* 0x0001e2000c101d14 */
[C---:B------:R-:W-:Y:S02]  /*49120*/  FMUL.FTZ R28, R177.reuse, R24 ;  /* 0x00000018b11c7220 */ /* 0x040fe40000410000 */
[----:B------:R-:W-:Y:S02]  /*49130*/  FMUL.FTZ R29, R177, R26 ;  /* 0x0000001ab11d7220 */ /* 0x000fe40000410000 */
[----:B------:R-:W-:Y:S01]  /*49140*/  FFMA.FTZ R26, R28, R192, R193 ;  /* 0x000000c01c1a7223 */ /* 0x000fe200000100c1 */
[C---:B------:R-:W-:Y:S01]  /*49150*/  FADD.FTZ R20, -R181.reuse, R20 ;  /* 0x00000014b5147221 */ /* 0x040fe20000010100 */
[C---:B------:R-:W-:Y:S01]  /*49160*/  FADD.FTZ R21, -R181.reuse, R21 ;  /* 0x00000015b5157221 */ /* 0x040fe20000010100 */
[C---:B------:R-:W-:Y:S01]  /*49170*/  FADD.FTZ R23, -R181.reuse, R23 ;  /* 0x00000017b5177221 */ /* 0x040fe20000010100 */
[C---:B------:R-:W-:Y:S01]  /*49180*/  FADD.FTZ R17, -R181.reuse, R17 ;  /* 0x00000011b5117221 */ /* 0x040fe20000010100 */
[C---:B------:R-:W-:Y:S01]  /*49190*/  FADD.FTZ R18, -R181.reuse, R18 ;  /* 0x00000012b5127221 */ /* 0x040fe20000010100 */
[----:B------:R-:W-:Y:S01]  /*491a0*/  FADD.FTZ R19, -R181, R19 ;  /* 0x00000013b5137221 */ /* 0x000fe20000010100 */
[----:B------:R-:W5:Y:S04]  /*491b0*/  LDL R193, [R1+0xc0] ;  /* 0x0000c00001c17983 */ /* 0x000f680000100800 */
[----:B------:R-:W5:Y:S01]  /*491c0*/  LDL R192, [R1+0xc4] ;  /* 0x0000c40001c07983 */ /* 0x000f620000100800 */
[C---:B0-----:R-:W-:Y:S01]  /*491d0*/  FMUL.FTZ R31, R177.reuse, R27 ;  /* 0x0000001bb11f7220 */ /* 0x041fe20000410000 */
[C---:B------:R-:W-:Y:S01]  /*491e0*/  FMUL.FTZ R30, R177.reuse, R25 ;  /* 0x00000019b11e7220 */ /* 0x040fe20000410000 */
[C---:B------:R-:W-:Y:S01]  /*491f0*/  FMUL.FTZ R32, R177.reuse, R21 ;  /* 0x00000015b1207220 */ /* 0x040fe20000410000 */
[----:B------:R-:W-:Y:S01]  /*49200*/  FMUL.FTZ R23, R177, R23 ;  /* 0x00000017b1177220 */ /* 0x000fe20000410000 */
[----:B------:R-:W5:Y:S04]  /*49210*/  LDL R35, [R1+0xa8] ;  /* 0x0000a80001237983 */ /* 0x000f680000100800 */
[----:B------:R-:W5:Y:S01]  /*49220*/  LDL R34, [R1+0xac] ;  /* 0x0000ac0001227983 */ /* 0x000f620000100800 */
[----:B----4-:R-:W-:-:S03]  /*49230*/  FFMA.FTZ R25, R31, R194, R182 ;  /* 0x000000c21f197223 */ /* 0x010fc600000100b6 */
[----:B------:R-:W4:Y:S02]  /*49240*/  LDL R182, [R1+0x90] ;  /* 0x0000900001b67983 */ /* 0x000f240000100800 */
[----:B------:R-:W-:Y:S01]  /*49250*/  F2FP.BF16.F32.PACK_AB R25, R26, R25 ;  /* 0x000000191a19723e */ /* 0x000fe200000010ff */
[----:B------:R-:W-:Y:S01]  /*49260*/  FADD.FTZ R26, -R181, R22 ;  /* 0x00000016b51a7221 */ /* 0x000fe20000010100 */
[----:B---3--:R-:W-:Y:S01]  /*49270*/  FFMA.FTZ R27, R29, R183, R195 ;  /* 0x000000b71d1b7223 */ /* 0x008fe200000100c3 */
[C---:B------:R-:W-:Y:S01]  /*49280*/  FMUL.FTZ R22, R177.reuse, R20 ;  /* 0x00000014b1167220 */ /* 0x040fe20000410000 */
[----:B------:R-:W3:Y:S01]  /*49290*/  LDL R195, [R1+0xb8] ;  /* 0x0000b80001c37983 */ /* 0x000ee20000100800 */
[----:B------:R-:W-:-:S03]  /*492a0*/  FMUL.FTZ R33, R177, R26 ;  /* 0x0000001ab1217220 */ /* 0x000fc60000410000 */
[----:B------:R-:W3:Y:S01]  /*492b0*/  LDL R194, [R1+0xbc] ;  /* 0x0000bc0001c27983 */ /* 0x000ee20000100800 */
[----:B--2---:R-:W-:Y:S01]  /*492c0*/  FFMA.FTZ R24, R30, R252, R36 ;  /* 0x000000fc1e187223 */ /* 0x004fe20000010024 */
[----:B-----5:R-:W-:Y:S02]  /*492d0*/  FFMA.FTZ R26, R22, R248, R139 ;  /* 0x000000f8161a7223 */ /* 0x020fe4000001008b */
[----:B------:R-:W2:Y:S01]  /*492e0*/  LDL R36, [R1+0xa4] ;  /* 0x0000a40001247983 */ /* 0x000ea20000100800 */
[----:B------:R-:W-:Y:S01]  /*492f0*/  FFMA.FTZ R20, R33, R250, R137 ;  /* 0x000000fa21147223 */ /* 0x000fe20000010089 */
[----:B------:R-:W-:Y:S01]  /*49300*/  F2FP.BF16.F32.PACK_AB R24, R27, R24 ;  /* 0x000000181b18723e */ /* 0x000fe200000010ff */
[----:B------:R-:W-:Y:S01]  /*49310*/  FFMA.FTZ R27, R32, R249, R138 ;  /* 0x000000f9201b7223 */ /* 0x000fe2000001008a */
[----:B------:R-:W5:Y:S04]  /*49320*/  LDL R139, [R1+0x94] ;  /* 0x00009400018b7983 */ /* 0x000f680000100800 */
[----:B------:R-:W3:Y:S04]  /*49330*/  LDL R138, [R1+0x98] ;  /* 0x00009800018a7983 */ /* 0x000ee80000100800 */
[----:B------:R-:W2:Y:S01]  /*49340*/  LDL R137, [R1+0x9c] ;  /* 0x00009c0001897983 */ /* 0x000ea20000100800 */
[----:B------:R-:W-:-:S03]  /*49350*/  FFMA.FTZ R21, R23, R251, R136 ;  /* 0x000000fb17157223 */ /* 0x000fc60000010088 */
[----:B------:R-:W2:Y:S01]  /*49360*/  LDL R136, [R1+0xa0] ;  /* 0x0000a00001887983 */ /* 0x000ea20000100800 */
[----:B------:R-:W-:Y:S02]  /*49370*/  F2FP.BF16.F32.PACK_AB R26, R27, R26 ;  /* 0x0000001a1b1a723e */ /* 0x000fe400000010ff */
[----:B------:R-:W-:Y:S01]  /*49380*/  F2FP.BF16.F32.PACK_AB R27, R21, R20 ;  /* 0x00000014151b723e */ /* 0x000fe200000010ff */
[----:B------:R-:W-:-:S04]  /*49390*/  IMAD.WIDE.U32 R20, R15, 0x10, R190 ;  /* 0x000000100f147825 */ /* 0x000fc800078e00be */
[----:B------:R-:W-:Y:S01]  /*493a0*/  FFMA.FTZ R23, R23, R243, R63 ;  /* 0x000000f317177223 */ /* 0x000fe2000001003f */
[----:B------:R-:W2:Y:S04]  /*493b0*/  LDL R252, [R1+0xb4] ;  /* 0x0000b40001fc7983 */ /* 0x000ea80000100800 */
[----:B------:R0:W-:Y:S01]  /*493c0*/  STG.E.128 desc[UR20][R20.64], R24 ;  /* 0x0000001814007986 */ /* 0x0001e2000c101d14 */
[----:B------:R-:W-:-:S03]  /*493d0*/  FFMA.FTZ R22, R22, R240, R60 ;  /* 0x000000f016167223 */ /* 0x000fc6000001003c */
[----:B------:R-:W2:Y:S01]  /*493e0*/  LDL R183, [R1+0xc8] ;  /* 0x0000c80001b77983 */ /* 0x000ea20000100800 */
[----:B0-----:R-:W-:Y:S01]  /*493f0*/  FFMA.FTZ R20, R33, R242, R62 ;  /* 0x000000f221147223 */ /* 0x001fe2000001003e */
[----:B------:R-:W-:Y:S01]  /*49400*/  FFMA.FTZ R21, R31, R246, R58 ;  /* 0x000000f61f157223 */ /* 0x000fe2000001003a */
[----:B------:R-:W-:Y:S01]  /*49410*/  FFMA.FTZ R24, R32, R241, R61 ;  /* 0x000000f120187223 */ /* 0x000fe2000001003d */
[----:B------:R-:W-:Y:S01]  /*49420*/  FFMA.FTZ R25, R28, R247, R59 ;  /* 0x000000f71c197223 */ /* 0x000fe2000001003b */
[----:B------:R-:W-:Y:S01]  /*49430*/  FFMA.FTZ R26, R29, R245, R57 ;  /* 0x000000f51d1a7223 */ /* 0x000fe20000010039 */
[----:B------:R-:W-:Y:S01]  /*49440*/  F2FP.BF16.F32.PACK_AB R23, R23, R20 ;  /* 0x000000141717723e */ /* 0x000fe200000010ff */
[----:B------:R-:W-:Y:S01]  /*49450*/  FFMA.FTZ R20, R30, R244, R56 ;  /* 0x000000f41e147223 */ /* 0x000fe20000010038 */
[----:B------:R-:W-:Y:S02]  /*49460*/  F2FP.BF16.F32.PACK_AB R22, R24, R22 ;  /* 0x000000161816723e */ /* 0x000fe400000010ff */
[----:B------:R-:W-:Y:S01]  /*49470*/  F2FP.BF16.F32.PACK_AB R21, R25, R21 ;  /* 0x000000151915723e */ /* 0x000fe200000010ff */
[----:B------:R-:W-:Y:S01]  /*49480*/  IMAD.WIDE.U32 R24, R15, 0x10, R188 ;  /* 0x000000100f187825 */ /* 0x000fe200078e00bc */
[----:B------:R-:W-:-:S03]  /*49490*/  F2FP.BF16.F32.PACK_AB R20, R26, R20 ;  /* 0x000000141a14723e */ /* 0x000fc600000010ff */
[C---:B------:R-:W-:Y:S01]  /*494a0*/  FADD.FTZ R15, -R181.reuse, R16 ;  /* 0x00000010b50f7221 */ /* 0x040fe20000010100 */
[----:B------:R-:W-:Y:S01]  /*494b0*/  FADD.FTZ R16, -R181, R37 ;  /* 0x00000025b5107221 */ /* 0x000fe20000010100 */
[----:B------:R0:W-:Y:S01]  /*494c0*/  STG.E.128 desc[UR20][R24.64], R20 ;  /* 0x0000001418007986 */ /* 0x0001e2000c101d14 */
[C---:B------:R-:W-:Y:S01]  /*494d0*/  FMUL.FTZ R26, R177.reuse, R19 ;  /* 0x00000013b11a7220 */ /* 0x040fe20000410000 */
[C---:B0-----:R-:W-:Y:S01]  /*494e0*/  FMUL.FTZ R24, R177.reuse, R15 ;  /* 0x0000000fb1187220 */ /* 0x041fe20000410000 */
[C---:B------:R-:W-:Y:S01]  /*494f0*/  FMUL.FTZ R15, R177.reuse, R17 ;  /* 0x00000011b10f7220 */ /* 0x040fe20000410000 */
[C---:B------:R-:W-:Y:S01]  /*49500*/  FMUL.FTZ R23, R177.reuse, R18 ;  /* 0x00000012b1177220 */ /* 0x040fe20000410000 */
[----:B------:R-:W-:Y:S01]  /*49510*/  FMUL.FTZ R22, R177, R16 ;  /* 0x00000010b1167220 */ /* 0x000fe20000410000 */
[----:B------:R-:W-:-:S04]  /*49520*/  FADD.FTZ R21, -R181, R141 ;  /* 0x0000008db5157221 */ /* 0x000fc80000010100 */
[----:B------:R-:W-:Y:S01]  /*49530*/  FMUL.FTZ R28, R177, R21 ;  /* 0x00000015b11c7220 */ /* 0x000fe20000410000 */
[C---:B------:R-:W-:Y:S01]  /*49540*/  FADD.FTZ R37, -R181.reuse, R167 ;  /* 0x000000a7b5257221 */ /* 0x040fe20000010100 */
[C---:B------:R-:W-:Y:S01]  /*49550*/  FADD.FTZ R33, -R181.reuse, R168 ;  /* 0x000000a8b5217221 */ /* 0x040fe20000010100 */
[----:B------:R-:W2:Y:S04]  /*49560*/  LDL R167, [R1+0xdc] ;  /* 0x0000dc0001a77983 */ /* 0x000ea80000100800 */
[----:B------:R-:W2:Y:S01]  /*49570*/  LDL R168, [R1+0xd8] ;  /* 0x0000d80001a87983 */ /* 0x000ea20000100800 */
[----:B------:R-:W-:-:S03]  /*49580*/  FADD.FTZ R31, -R181, R172 ;  /* 0x000000acb51f7221 */ /* 0x000fc60000010100 */
[----:B------:R-:W2:Y:S01]  /*49590*/  LDL R172, [R1+0xd0] ;  /* 0x0000d00001ac7983 */ /* 0x000ea20000100800 */
[C---:B------:R-:W-:Y:S01]  /*495a0*/  FADD.FTZ R29, -R181.reuse, R164 ;  /* 0x000000a4b51d7221 */ /* 0x040fe20000010100 */
[C---:B------:R-:W-:Y:S01]  /*495b0*/  FADD.FTZ R30, -R181.reuse, R165 ;  /* 0x000000a5b51e7221 */ /* 0x040fe20000010100 */
[----:B------:R-:W-:Y:S01]  /*495c0*/  FADD.FTZ R32, -R181, R166 ;  /* 0x000000a6b5207221 */ /* 0x000fe20000010100 */
[----:B------:R-:W2:Y:S04]  /*495d0*/  LDL R164, [R1+0xe8] ;  /* 0x0000e80001a47983 */ /* 0x000ea80000100800 */
[----:B------:R-:W2:Y:S04]  /*495e0*/  LDL R166, [R1+0xe0] ;  /* 0x0000e00001a67983 */ /* 0x000ea80000100800 */
[----:B------:R-:W2:Y:S01]  /*495f0*/  LDL R165, [R1+0xe4] ;  /* 0x0000e40001a57983 */ /* 0x000ea20000100800 */
[----:B----4-:R-:W-:-:S03]  /*49600*/  FFMA.FTZ R16, R24, R236, R182 ;  /* 0x000000ec18107223 */ /* 0x010fc600000100b6 */
[----:B------:R-:W4:Y:S01]  /*49610*/  LDL R182, [R1+0xcc] ;  /* 0x0000cc0001b67983 */ /* 0x000f220000100800 */
[----:B-----5:R-:W-:Y:S01]  /*49620*/  FFMA.FTZ R20, R15, R237, R139 ;  /* 0x000000ed0f147223 */ /* 0x020fe2000001008b */
[----:B---3--:R-:W-:Y:S01]  /*49630*/  FFMA.FTZ R17, R23, R238, R138 ;  /* 0x000000ee17117223 */ /* 0x008fe2000001008a */
[----:B--2---:R-:W-:-:S03]  /*49640*/  FFMA.FTZ R18, R22, R239, R137 ;  /* 0x000000ef16127223 */ /* 0x004fc60000010089 */
[----:B------:R-:W-:Y:S01]  /*49650*/  F2FP.BF16.F32.PACK_AB R16, R20, R16 ;  /* 0x000000101410723e */ /* 0x000fe200000010ff */
[C---:B------:R-:W-:Y:S01]  /*49660*/  FADD.FTZ R20, -R181.reuse, R140 ;  /* 0x0000008cb5147221 */ /* 0x040fe20000010100 */
[----:B------:R-:W-:Y:S01]  /*49670*/  F2FP.BF16.F32.PACK_AB R17, R18, R17 ;  /* 0x000000111211723e */ /* 0x000fe200000010ff */
[----:B------:R-:W-:Y:S02]  /*49680*/  FADD.FTZ R18, -R181, R39 ;  /* 0x00000027b5127221 */ /* 0x000fe40000010100 */
[C---:B------:R-:W-:Y:S02]  /*49690*/  FMUL.FTZ R27, R177.reuse, R20 ;  /* 0x00000014b11b7220 */ /* 0x040fe40000410000 */
[----:B------:R-:W-:Y:S01]  /*496a0*/  FMUL.FTZ R25, R177, R18 ;  /* 0x00000012b1197220 */ /* 0x000fe20000410000 */
[----:B------:R-:W-:Y:S01]  /*496b0*/  FFMA.FTZ R18, R26, R232, R136 ;  /* 0x000000e81a127223 */ /* 0x000fe20000010088 */
[----:B------:R-:W-:Y:S01]  /*496c0*/  FFMA.FTZ R19, R27, R234, R35 ;  /* 0x000000ea1b137223 */ /* 0x000fe20000010023 */
[----:B------:R-:W-:Y:S01]  /*496d0*/  FFMA.FTZ R20, R28, R235, R34 ;  /* 0x000000eb1c147223 */ /* 0x000fe20000010022 */
[----:B------:R-:W-:-:S04]  /*496e0*/  FFMA.FTZ R21, R25, R233, R36 ;  /* 0x000000e919157223 */ /* 0x000fc80000010024 */
[----:B------:R-:W-:Y:S02]  /*496f0*/  F2FP.BF16.F32.PACK_AB R19, R20, R19 ;  /* 0x000000131413723e */ /* 0x000fe400000010ff */
[----:B------:R-:W-:Y:S01]  /*49700*/  F2FP.BF16.F32.PACK_AB R18, R21, R18 ;  /* 0x000000121512723e */ /* 0x000fe200000010ff */
[----:B------:R-:W-:-:S04]  /*49710*/  IMAD.WIDE.U32 R20, R14, 0x10, R190 ;  /* 0x000000100e147825 */ /* 0x000fc800078e00be */
[----:B------:R-:W-:Y:S01]  /*49720*/  FFMA.FTZ R15, R15, R229, R65 ;  /* 0x000000e50f0f7223 */ /* 0x000fe20000010041 */
[----:B------:R-:W-:Y:S01]  /*49730*/  FFMA.FTZ R22, R22, R231, R67 ;  /* 0x000000e716167223 */ /* 0x000fe20000010043 */
[----:B------:R0:W-:Y:S02]  /*49740*/  STG.E.128 desc[UR20][R20.64], R16 ;  /* 0x0000001014007986 */ /* 0x0001e4000c101d14 */
[----:B0-----:R-:W-:Y:S01]  /*49750*/  FFMA.FTZ R16, R24, R228, R64 ;  /* 0x000000e418107223 */ /* 0x001fe20000010040 */
[----:B------:R-:W-:Y:S01]  /*49760*/  FFMA.FTZ R17, R23, R230, R66 ;  /* 0x000000e617117223 */ /* 0x000fe20000010042 */
[----:B------:R-:W-:Y:S01]  /*49770*/  FFMA.FTZ R18, R26, R224, R68 ;  /* 0x000000e01a127223 */ /* 0x000fe20000010044 */
[----:B------:R-:W-:Y:S01]  /*49780*/  FFMA.FTZ R19, R27, R226, R70 ;  /* 0x000000e21b137223 */ /* 0x000fe20000010046 */
[----:B------:R-:W-:Y:S01]  /*49790*/  FFMA.FTZ R20, R28, R227, R71 ;  /* 0x000000e31c147223 */ /* 0x000fe20000010047 */
[----:B------:R-:W-:Y:S01]  /*497a0*/  FFMA.FTZ R21, R25, R225, R69 ;  /* 0x000000e119157223 */ /* 0x000fe20000010045 */
[----:B------:R-:W-:Y:S01]  /*497b0*/  F2FP.BF16.F32.PACK_AB R16, R15, R16 ;  /* 0x000000100f10723e */ /* 0x000fe200000010ff */
[----:B------:R-:W-:Y:S01]  /*497c0*/  IMAD.WIDE.U32 R14, R14, 0x10, R188 ;  /* 0x000000100e0e7825 */ /* 0x000fe200078e00bc */
[----:B------:R-:W-:-:S02]  /*497d0*/  F2FP.BF16.F32.PACK_AB R17, R22, R17 ;  /* 0x000000111611723e */ /* 0x000fc400000010ff */
[----:B------:R-:W-:Y:S02]  /*497e0*/  F2FP.BF16.F32.PACK_AB R19, R20, R19 ;  /* 0x000000131413723e */ /* 0x000fe400000010ff */
[----:B------:R-:W-:-:S05]  /*497f0*/  F2FP.BF16.F32.PACK_AB R18, R21, R18 ;  /* 0x000000121512723e */ /* 0x000fca00000010ff */
[----:B------:R0:W-:Y:S02]  /*49800*/  STG.E.128 desc[UR20][R14.64], R16 ;  /* 0x000000100e007986 */ /* 0x0001e4000c101d14 */
[C---:B0-----:R-:W-:Y:S02]  /*49810*/  FADD.FTZ R19, -R181.reuse, R148 ;  /* 0x00000094b5137221 */ /* 0x041fe40000010100 */
[----:B------:R-:W2:Y:S01]  /*49820*/  LDL R148, [R1+0xb0] ;  /* 0x0000b00001947983 */ /* 0x000ea20000100800 */
[----:B------:R-:W-:-:S03]  /*49830*/  FADD.FTZ R36, -R181, R171 ;  /* 0x000000abb5247221 */ /* 0x000fc60000010100 */
[----:B------:R-:W3:Y:S01]  /*49840*/  LDL R171, [R1+0xd4] ;  /* 0x0000d40001ab7983 */ /* 0x000ee20000100800 */
[----:B------:R-:W-:-:S03]  /*49850*/  FADD.FTZ R15, -R181, R163 ;  /* 0x000000a3b50f7221 */ /* 0x000fc60000010100 */
[----:B------:R-:W5:Y:S01]  /*49860*/  LDL R163, [R1+0xec] ;  /* 0x0000ec0001a37983 */ /* 0x000f620000100800 */
        /* <DEDUP_REMOVED lines=18> */
[----:B------:R-:W-:Y:S01]  /*49990*/  FADD.FTZ R28, -R181, R155 ;  /* 0x0000009bb51c7221 */ /* 0x000fe20000010100 */
[----:B------:R-:W-:Y:S01]  /*499a0*/  FFMA.FTZ R17, R143, R222, R195 ;  /* 0x000000de8f117223 */ /* 0x000fe200000100c3 */
[----:B------:R-:W-:Y:S01]  /*499b0*/  FFMA.FTZ R146, R144, R223, R194 ;  /* 0x000000df90927223 */ /* 0x000fe200000100c2 */
[----:B------:R-:W-:Y:S01]  /*499c0*/  FFMA.FTZ R147, R23, R221, R252 ;  /* 0x000000dd17937223 */ /* 0x000fe200000100fc */
[----:B------:R-:W-:Y:S01]  /*499d0*/  FFMA.FTZ R18, R145, R216, R193 ;  /* 0x000000d891127223 */ /* 0x000fe200000100c1 */
[----:B------:R-:W-:Y:S01]  /*499e0*/  FFMA.FTZ R21, R158, R217, R192 ;  /* 0x000000d99e157223 */ /* 0x000fe200000100c0 */
[----:B------:R-:W-:Y:S01]  /*499f0*/  FFMA.FTZ R19, R159, R218, R183 ;  /* 0x000000da9f137223 */ /* 0x000fe200000100b7 */
        /* <DEDUP_REMOVED lines=13> */
[----:B------:R-:W-:Y:S01]  /*49ad0*/  F2FP.BF16.F32.PACK_AB R17, R146, R17 ;  /* 0x000000119211723e */ /* 0x000fe200000010ff */
[----:B------:R-:W-:Y:S01]  /*49ae0*/  FMUL.FTZ R28, R177, R15 ;  /* 0x0000000fb11c7220 */ /* 0x000fe20000410000 */
[----:B------:R-:W-:Y:S01]  /*49af0*/  F2FP.BF16.F32.PACK_AB R18, R21, R18 ;  /* 0x000000121512723e */ /* 0x000fe200000010ff */
        /* <DEDUP_REMOVED lines=20> */
[----:B------:R-:W5:Y:S04]  /*49c40*/  LDL R175, [R1+0xf4] ;  /* 0x0000f40001af7983 */ /* 0x000f680000100800 */
[----:B------:R-:W5:Y:S04]  /*49c50*/  LDL R174, [R1+0x100] ;  /* 0x0001000001ae7983 */ /* 0x000f680000100800 */
[----:B------:R-:W5:Y:S01]  /*49c60*/  LDL R173, [R1+0x108] ;  /* 0x0001080001ad7983 */ /* 0x000f620000100800 */
[----:B------:R-:W-:Y:S01]  /*49c70*/  FFMA.FTZ R136, R158, R209, R77 ;  /* 0x000000d19e887223 */ /* 0x000fe2000001004d */
[----:B------:R-:W-:Y:S01]  /*49c80*/  FFMA.FTZ R26, R143, R214, R74 ;  /* 0x000000d68f1a7223 */ /* 0x000fe2000001004a */
[----:B------:R-:W-:Y:S01]  /*49c90*/  FFMA.FTZ R137, R144, R215, R75 ;  /* 0x000000d790897223 */ /* 0x000fe2000001004b */
[----:B------:R-:W5:Y:S04]  /*49ca0*/  LDL R162, [R1+0x120] ;  /* 0x0001200001a27983 */ /* 0x000f680000100800 */
[----:B------:R-:W5:Y:S04]  /*49cb0*/  LDL R159, [R1+0x128] ;  /* 0x00012800019f7983 */ /* 0x000f680000100800 */
[----:B------:R-:W5:Y:S01]  /*49cc0*/  LDL R158, [R1+0x12c] ;  /* 0x00012c00019e7983 */ /* 0x000f620000100800 */
[----:B----4-:R-:W-:-:S05]  /*49cd0*/  FFMA.FTZ R20, R161, R219, R182 ;  /* 0x000000dba1147223 */ /* 0x010fca00000100b6 */
[----:B------:R-:W-:Y:S01]  /*49ce0*/  F2FP.BF16.F32.PACK_AB R19, R20, R19 ;  /* 0x000000131413723e */ /* 0x000fe200000010ff */
[----:B------:R-:W-:-:S04]  /*49cf0*/  IMAD.WIDE.U32 R20, R142, 0x10, R190 ;  /* 0x000000108e147825 */ /* 0x000fc800078e00be */
[----:B--2---:R-:W-:Y:S01]  /*49d00*/  FFMA.FTZ R16, R22, R220, R148 ;  /* 0x000000dc16107223 */ /* 0x004fe20000010094 */
[C---:B------:R-:W-:Y:S01]  /*49d10*/  FMUL.FTZ R148, R177.reuse, R33 ;  /* 0x00000021b1947220 */ /* 0x040fe20000410000 */
[----:B------:R-:W-:-:S03]  /*49d20*/  FMUL.FTZ R33, R177, R27 ;  /* 0x0000001bb1217220 */ /* 0x000fc60000410000 */
[----:B------:R-:W-:Y:S01]  /*49d30*/  F2FP.BF16.F32.PACK_AB R16, R147, R16 ;  /* 0x000000109310723e */ /* 0x000fe200000010ff */
[----:B------:R-:W-:Y:S01]  /*49d40*/  FMUL.FTZ R147, R177, R37 ;  /* 0x00000025b1937220 */ /* 0x000fe20000410000 */
[----:B------:R-:W-:Y:S01]  /*49d50*/  FFMA.FTZ R37, R161, R211, R79 ;  /* 0x000000d3a1257223 */ /* 0x000fe2000001004f */
[----:B------:R-:W2:Y:S04]  /*49d60*/  LDL R177, [R1+0xf0] ;  /* 0x0000f00001b17983 */ /* 0x000ea80000100800 */
[----:B------:R0:W-:Y:S01]  /*49d70*/  STG.E.128 desc[UR20][R20.64], R16 ;  /* 0x0000001014007986 */ /* 0x0001e2000c101d14 */
[----:B------:R-:W-:-:S03]  /*49d80*/  FFMA.FTZ R27, R145, R208, R76 ;  /* 0x000000d0911b7223 */ /* 0x000fc6000001004c */
[----:B------:R-:W4:Y:S01]  /*49d90*/  LDL R161, [R1+0x124] ;  /* 0x0001240001a17983 */ /* 0x000f220000100800 */
[----:B0-----:R-:W-:Y:S01]  /*49da0*/  F2FP.BF16.F32.PACK_AB R19, R37, R36 ;  /* 0x000000242513723e */ /* 0x001fe200000010ff */
[----:B------:R-:W-:Y:S01]  /*49db0*/  FFMA.FTZ R36, R153, R207, R167 ;  /* 0x000000cf99247223 */ /* 0x000fe200000100a7 */
[----:B------:R-:W-:Y:S01]  /*49dc0*/  FFMA.FTZ R21, R152, R206, R168 ;  /* 0x000000ce98157223 */ /* 0x000fe200000100a8 */
[----:B------:R-:W4:Y:S04]  /*49dd0*/  LDL R167, [R1+0x10c] ;  /* 0x00010c0001a77983 */ /* 0x000f280000100800 */
[----:B------:R-:W4:Y:S01]  /*49de0*/  LDL R168, [R1+0x104] ;  /* 0x0001040001a87983 */ /* 0x000f220000100800 */
[----:B------:R-:W-:Y:S01]  /*49df0*/  FFMA.FTZ R20, R149, R204, R172 ;  /* 0x000000cc95147223 */ /* 0x000fe200000100ac */
[----:B---3--:R-:W-:-:S02]  /*49e00*/  FFMA.FTZ R37, R150, R205, R171 ;  /* 0x000000cd96257223 */ /* 0x008fc400000100ab */
[----:B------:R-:W3:Y:S01]  /*49e10*/  LDL R172, [R1+0xf8] ;  /* 0x0000f80001ac7983 */ /* 0x000ee20000100800 */
[----:B------:R-:W-:-:S03]  /*49e20*/  F2FP.BF16.F32.PACK_AB R18, R136, R27 ;  /* 0x0000001b8812723e */ /* 0x000fc600000010ff */
[----:B------:R-:W3:Y:S01]  /*49e30*/  LDL R171, [R1+0xfc] ;  /* 0x0000fc0001ab7983 */ /* 0x000ee20000100800 */
[----:B------:R-:W-:Y:S01]  /*49e40*/  F2FP.BF16.F32.PACK_AB R17, R137, R26 ;  /* 0x0000001a8911723e */ /* 0x000fe200000010ff */
[----:B------:R-:W-:Y:S01]  /*49e50*/  FFMA.FTZ R136, R23, R213, R73 ;  /* 0x000000d517887223 */ /* 0x000fe20000010049 */
[----:B------:R-:W-:Y:S01]  /*49e60*/  FFMA.FTZ R16, R22, R212, R72 ;  /* 0x000000d416107223 */ /* 0x000fe20000010048 */
[----:B------:R-:W-:Y:S01]  /*49e70*/  FFMA.FTZ R23, R156, R202, R164 ;  /* 0x000000ca9c177223 */ /* 0x000fe200000100a4 */
[----:B-----5:R-:W-:Y:S01]  /*49e80*/  FFMA.FTZ R26, R157, R203, R163 ;  /* 0x000000cb9d1a7223 */ /* 0x020fe200000100a3 */
[----:B------:R-:W-:Y:S01]  /*49e90*/  FFMA.FTZ R22, R154, R200, R166 ;  /* 0x000000c89a167223 */ /* 0x000fe200000100a6 */
[----:B------:R-:W-:Y:S01]  /*49ea0*/  FFMA.FTZ R27, R155, R201, R165 ;  /* 0x000000c99b1b7223 */ /* 0x000fe200000100a5 */
[----:B------:R-:W5:Y:S04]  /*49eb0*/  LDL R164, [R1+0x118] ;  /* 0x0001180001a47983 */ /* 0x000f680000100800 */
[----:B------:R-:W5:Y:S04]  /*49ec0*/  LDL R163, [R1+0x11c] ;  /* 0x00011c0001a37983 */ /* 0x000f680000100800 */
[----:B------:R-:W5:Y:S04]  /*49ed0*/  LDL R166, [R1+0x110] ;  /* 0x0001100001a67983 */ /* 0x000f680000100800 */
[----:B------:R-:W5:Y:S01]  /*49ee0*/  LDL R165, [R1+0x114] ;  /* 0x0001140001a57983 */ /* 0x000f620000100800 */
[----:B------:R-:W-:Y:S01]  /*49ef0*/  F2FP.BF16.F32.PACK_AB R16, R136, R16 ;  /* 0x000000108810723e */ /* 0x000fe200000010ff */
[----:B------:R-:W-:Y:S01]  /*49f00*/  IMAD.WIDE.U32 R144, R142, 0x10, R188 ;  /* 0x000000108e907825 */ /* 0x000fe200078e00bc */
[----:B------:R-:W-:-:S02]  /*49f10*/  F2FP.BF16.F32.PACK_AB R22, R27, R22 ;  /* 0x000000161b16723e */ /* 0x000fc400000010ff */
[----:B------:R-:W-:Y:S01]  /*49f20*/  F2FP.BF16.F32.PACK_AB R23, R26, R23 ;  /* 0x000000171a17723e */ /* 0x000fe200000010ff */
[----:B------:R-:W-:Y:S01]  /*49f30*/  IMAD.WIDE.U32 R26, R151, 0x10, R190 ;  /* 0x00000010971a7825 */ /* 0x000fe200078e00be */
[----:B------:R-:W-:Y:S02]  /*49f40*/  F2FP.BF16.F32.PACK_AB R20, R37, R20 ;  /* 0x000000142514723e */ /* 0x000fe400000010ff */
[----:B------:R-:W-:Y:S01]  /*49f50*/  F2FP.BF16.F32.PACK_AB R21, R36, R21 ;  /* 0x000000152415723e */ /* 0x000fe200000010ff */
[----:B------:R0:W-:Y:S04]  /*49f60*/  STG.E.128 desc[UR20][R144.64], R16 ;  /* 0x0000001090007986 */ /* 0x0001e8000c101d14 */
[----:B------:R1:W-:Y:S01]  /*49f70*/  STG.E.128 desc[UR20][R26.64], R20 ;  /* 0x000000141a007986 */ /* 0x0003e2000c101d14 */
[----:B0-----:R-:W-:Y:S01]  /*49f80*/  FFMA.FTZ R16, R149, R196, R80 ;  /* 0x000000c495107223 */ /* 0x001fe20000010050 */
[----:B------:R-:W-:Y:S01]  /*49f90*/  FFMA.FTZ R18, R154, R184, R84 ;  /* 0x000000b89a127223 */ /* 0x000fe20000010054 */
[----:B------:R-:W-:Y:S01]  /*49fa0*/  FFMA.FTZ R17, R152, R198, R82 ;  /* 0x000000c698117223 */ /* 0x000fe20000010052 */
[----:B-1----:R-:W-:Y:S01]  /*49fb0*/  FFMA.FTZ R20, R150, R197, R81 ;  /* 0x000000c596147223 */ /* 0x002fe20000010051 */
[----:B------:R-:W-:Y:S01]  /*49fc0*/  FFMA.FTZ R26, R155, R185, R85 ;  /* 0x000000b99b1a7223 */ /* 0x000fe20000010055 */
[----:B------:R-:W-:Y:S01]  /*49fd0*/  FFMA.FTZ R22, R25, R133, R175 ;  /* 0x0000008519167223 */ /* 0x000fe200000100af */
[----:B------:R-:W-:Y:S01]  /*49fe0*/  FFMA.FTZ R19, R156, R186, R86 ;  /* 0x000000ba9c137223 */ /* 0x000fe20000010056 */
[----:B------:R-:W-:Y:S01]  /*49ff0*/  FFMA.FTZ R23, R157, R187, R87 ;  /* 0x000000bb9d177223 */ /* 0x000fe20000010057 */
[----:B------:R-:W-:Y:S01]  /*4a000*/  FFMA.FTZ R27, R153, R199, R83 ;  /* 0x000000c7991b7223 */ /* 0x000fe20000010053 */
[----:B------:R-:W-:-:S02]  /*4a010*/  F2FP.BF16.F32.PACK_AB R16, R20, R16 ;  /* 0x000000101410723e */ /* 0x000fc400000010ff */
[----:B------:R-:W-:Y:S01]  /*4a020*/  F2FP.BF16.F32.PACK_AB R18, R26, R18 ;  /* 0x000000121a12723e */ /* 0x000fe200000010ff */
[----:B------:R-:W-:Y:S01]  /*4a030*/  FFMA.FTZ R26, R30, R112, R92 ;  /* 0x000000701e1a7223 */ /* 0x000fe2000001005c */
[----:B------:R-:W-:Y:S01]  /*4a040*/  F2FP.BF16.F32.PACK_AB R19, R23, R19 ;  /* 0x000000131713723e */ /* 0x000fe200000010ff */
[----:B------:R-:W-:Y:S01]  /*4a050*/  FFMA.FTZ R23, R147, R130, R173 ;  /* 0x0000008293177223 */ /* 0x000fe200000100ad */
[----:B------:R-:W-:Y:S01]  /*4a060*/  F2FP.BF16.F32.PACK_AB R17, R27, R17 ;  /* 0x000000111b11723e */ /* 0x000fe200000010ff */
[----:B------:R-:W-:Y:S01]  /*4a070*/  FFMA.FTZ R27, R147, R114, R94 ;  /* 0x00000072931b7223 */ /* 0x000fe2000001005e */
[----:B------:R-:W-:-:S05]  /*4a080*/  FFMA.FTZ R144, R148, R115, R95 ;  /* 0x0000007394907223 */ /* 0x000fca000001005f */
[----:B------:R-:W-:Y:S01]  /*4a090*/  F2FP.BF16.F32.PACK_AB R27, R144, R27 ;  /* 0x0000001b901b723e */ /* 0x000fe200000010ff */
[----:B------:R-:W-:-:S04]  /*4a0a0*/  IMAD.WIDE.U32 R138, R151, 0x10, R188 ;  /* 0x00000010978a7825 */ /* 0x000fc800078e00bc */
[C---:B------:R-:W-:Y:S01]  /*4a0b0*/  IMAD.WIDE.U32 R36, R160.reuse, 0x10, R190 ;  /* 0x00000010a0247825 */ /* 0x040fe200078e00be */
[----:B------:R0:W-:Y:S03]  /*4a0c0*/  STG.E.128 desc[UR20][R138.64], R16 ;  /* 0x000000108a007986 */ /* 0x0001e6000c101d14 */
[----:B------:R-:W-:-:S04]  /*4a0d0*/  IMAD.WIDE.U32 R140, R160, 0x10, R188 ;  /* 0x00000010a08c7825 */ /* 0x000fc800078e00bc */
[----:B------:R-:W-:-:S04]  /*4a0e0*/  IMAD.WIDE.U32 R136, R170, 0x10, R190 ;  /* 0x00000010aa887825 */ /* 0x000fc800078e00be */
[----:B------:R-:W-:Y:S01]  /*4a0f0*/  IMAD.WIDE.U32 R142, R170, 0x10, R188 ;  /* 0x00000010aa8e7825 */ /* 0x000fe200078e00bc */
[----:B------:R-:W1:Y:S01]  /*4a100*/  S2R R176, SR_TID.X ;  /* 0x0000000000b07919 */ /* 0x000e620000002100 */
[----:B------:R-:W-:-:S04]  /*4a110*/  UIADD3 UR22, UPT, UPT, UR22, UR6, URZ ;  /* 0x0000000616167290 */ /* 0x000fc8000fffe0ff */
[----:B------:R-:W-:Y:S02]  /*4a120*/  UISETP.GE.AND UP2, UPT, UR22, UR7, UPT ;  /* 0x000000071600728c */ /* 0x000fe4000bf46270 */
[----:B------:R-:W-:Y:S01]  /*4a130*/  UPLOP3.LUT UP1, UPT, UPT, UPT, UP1, 0x40, 0x4 ;  /* 0x000000000004789c */ /* 0x000fe20003f2e810 */
[----:B--2---:R-:W-:-:S05]  /*4a140*/  FFMA.FTZ R21, R24, R132, R177 ;  /* 0x0000008418157223 */ /* 0x004fca00000100b1 */
[----:B------:R-:W-:Y:S01]  /*4a150*/  F2FP.BF16.F32.PACK_AB R20, R22, R21 ;  /* 0x000000151614723e */ /* 0x000fe200000010ff */
[----:B------:R-:W-:Y:S01]  /*4a160*/  FFMA.FTZ R22, R30, R128, R174 ;  /* 0x000000801e167223 */ /* 0x000fe200000100ae */
[----:B------:R-:W-:Y:S01]  /*4a170*/  FFMA.FTZ R24, R24, R116, R88 ;  /* 0x0000007418187223 */ /* 0x000fe20000010058 */
[C---:B----4-:R-:W-:Y:S01]  /*4a180*/  FFMA.FTZ R144, R34.reuse, R121, R161 ;  /* 0x0000007922907223 */ /* 0x050fe200000100a1 */
[----:B------:R-:W-:Y:S01]  /*4a190*/  FFMA.FTZ R34, R34, R105, R101 ;  /* 0x0000006922227223 */ /* 0x000fe20000010065 */
[----:B------:R-:W-:Y:S01]  /*4a1a0*/  FFMA.FTZ R30, R148, R131, R167 ;  /* 0x00000083941e7223 */ /* 0x000fe200000100a7 */
[----:B------:R-:W-:-:S04]  /*4a1b0*/  FFMA.FTZ R145, R146, R129, R168 ;  /* 0x0000008192917223 */ /* 0x000fc800000100a8 */
[----:B------:R-:W-:Y:S01]  /*4a1c0*/  F2FP.BF16.F32.PACK_AB R23, R30, R23 ;  /* 0x000000171e17723e */ /* 0x000fe200000010ff */
[----:B------:R-:W-:Y:S01]  /*4a1d0*/  FFMA.FTZ R146, R146, R113, R93 ;  /* 0x0000007192927223 */ /* 0x000fe2000001005d */
[----:B------:R-:W-:Y:S01]  /*4a1e0*/  FFMA.FTZ R30, R33, R120, R162 ;  /* 0x00000078211e7223 */ /* 0x000fe200000100a2 */
[----:B---3--:R-:W-:Y:S01]  /*4a1f0*/  FFMA.FTZ R21, R28, R134, R172 ;  /* 0x000000861c157223 */ /* 0x008fe200000100ac */
[----:B------:R-:W-:Y:S01]  /*4a200*/  F2FP.BF16.F32.PACK_AB R22, R145, R22 ;  /* 0x000000169116723e */ /* 0x000fe200000010ff */
[----:B------:R-:W-:Y:S01]  /*4a210*/  FFMA.FTZ R145, R25, R117, R89 ;  /* 0x0000007519917223 */ /* 0x000fe20000010059 */
[C---:B------:R-:W-:Y:S01]  /*4a220*/  FFMA.FTZ R147, R29.reuse, R135, R171 ;  /* 0x000000871d937223 */ /* 0x040fe200000100ab */
[----:B------:R-:W-:Y:S01]  /*4a230*/  F2FP.BF16.F32.PACK_AB R26, R146, R26 ;  /* 0x0000001a921a723e */ /* 0x000fe200000010ff */
[----:B------:R-:W-:Y:S01]  /*4a240*/  FFMA.FTZ R148, R29, R119, R91 ;  /* 0x000000771d947223 */ /* 0x000fe2000001005b */
[----:B------:R-:W-:Y:S01]  /*4a250*/  F2FP.BF16.F32.PACK_AB R30, R144, R30 ;  /* 0x0000001e901e723e */ /* 0x000fe200000010ff */
[----:B------:R-:W-:Y:S01]  /*4a260*/  FFMA.FTZ R25, R28, R118, R90 ;  /* 0x000000761c197223 */ /* 0x000fe2000001005a */
[----:B------:R-:W-:Y:S01]  /*4a270*/  F2FP.BF16.F32.PACK_AB R21, R147, R21 ;  /* 0x000000159315723e */ /* 0x000fe200000010ff */
[----:B------:R-:W-:Y:S01]  /*4a280*/  FFMA.FTZ R144, R31, R110, R98 ;  /* 0x0000006e1f907223 */ /* 0x000fe20000010062 */
[----:B------:R-:W-:Y:S01]  /*4a290*/  F2FP.BF16.F32.PACK_AB R24, R145, R24 ;  /* 0x000000189118723e */ /* 0x000fe200000010ff */
[----:B-----5:R-:W-:Y:S01]  /*4a2a0*/  FFMA.FTZ R29, R31, R126, R164 ;  /* 0x0000007e1f1d7223 */ /* 0x020fe200000100a4 */
[----:B------:R-:W-:Y:S01]  /*4a2b0*/  FFMA.FTZ R33, R33, R104, R100 ;  /* 0x0000006821217223 */ /* 0x000fe20000010064 */
[----:B------:R-:W-:Y:S01]  /*4a2c0*/  FFMA.FTZ R31, R35, R122, R159 ;  /* 0x0000007a231f7223 */ /* 0x000fe2000001009f */
[----:B------:R-:W-:Y:S01]  /*4a2d0*/  FFMA.FTZ R145, R39, R123, R158 ;  /* 0x0000007b27917223 */ /* 0x000fe2000001009e */
[C---:B------:R-:W-:Y:S01]  /*4a2e0*/  FFMA.FTZ R146, R32.reuse, R127, R163 ;  /* 0x0000007f20927223 */ /* 0x040fe200000100a3 */
[----:B------:R-:W-:Y:S01]  /*4a2f0*/  FFMA.FTZ R32, R32, R111, R99 ;  /* 0x0000006f20207223 */ /* 0x000fe20000010063 */
[----:B------:R-:W-:Y:S01]  /*4a300*/  FFMA.FTZ R35, R35, R106, R102 ;  /* 0x0000006a23237223 */ /* 0x000fe20000010066 */
[----:B------:R-:W-:Y:S01]  /*4a310*/  FFMA.FTZ R39, R39, R107, R103 ;  /* 0x0000006b27277223 */ /* 0x000fe20000010067 */
[C---:B------:R-:W-:Y:S01]  /*4a320*/  FFMA.FTZ R28, R14.reuse, R124, R166 ;  /* 0x0000007c0e1c7223 */ /* 0x040fe200000100a6 */
[----:B------:R-:W-:Y:S01]  /*4a330*/  FFMA.FTZ R14, R14, R108, R96 ;  /* 0x0000006c0e0e7223 */ /* 0x000fe20000010060 */
[C---:B------:R-:W-:Y:S01]  /*4a340*/  FFMA.FTZ R147, R15.reuse, R125, R165 ;  /* 0x0000007d0f937223 */ /* 0x040fe200000100a5 */
[----:B------:R-:W-:Y:S01]  /*4a350*/  FFMA.FTZ R15, R15, R109, R97 ;  /* 0x0000006d0f0f7223 */ /* 0x000fe20000010061 */
[----:B------:R-:W-:-:S02]  /*4a360*/  F2FP.BF16.F32.PACK_AB R25, R148, R25 ;  /* 0x000000199419723e */ /* 0x000fc400000010ff */
[----:B------:R-:W-:Y:S02]  /*4a370*/  F2FP.BF16.F32.PACK_AB R34, R34, R33 ;  /* 0x000000212222723e */ /* 0x000fe400000010ff */
[----:B------:R-:W-:Y:S02]  /*4a380*/  F2FP.BF16.F32.PACK_AB R28, R147, R28 ;  /* 0x0000001c931c723e */ /* 0x000fe400000010ff */
[----:B------:R-:W-:Y:S02]  /*4a390*/  F2FP.BF16.F32.PACK_AB R29, R146, R29 ;  /* 0x0000001d921d723e */ /* 0x000fe400000010ff */
[----:B------:R-:W-:Y:S02]  /*4a3a0*/  F2FP.BF16.F32.PACK_AB R31, R145, R31 ;  /* 0x0000001f911f723e */ /* 0x000fe400000010ff */
[----:B------:R-:W-:Y:S02]  /*4a3b0*/  F2FP.BF16.F32.PACK_AB R33, R32, R144 ;  /* 0x000000902021723e */ /* 0x000fe400000010ff */
[----:B------:R-:W-:-:S02]  /*4a3c0*/  F2FP.BF16.F32.PACK_AB R35, R39, R35 ;  /* 0x000000232723723e */ /* 0x000fc400000010ff */
[----:B------:R-:W-:Y:S01]  /*4a3d0*/  F2FP.BF16.F32.PACK_AB R32, R15, R14 ;  /* 0x0000000e0f20723e */ /* 0x000fe200000010ff */
[----:B------:R0:W-:Y:S04]  /*4a3e0*/  STG.E.128 desc[UR20][R36.64], R20 ;  /* 0x0000001424007986 */ /* 0x0001e8000c101d14 */
[----:B------:R0:W-:Y:S04]  /*4a3f0*/  STG.E.128 desc[UR20][R140.64], R24 ;  /* 0x000000188c007986 */ /* 0x0001e8000c101d14 */
[----:B------:R0:W-:Y:S04]  /*4a400*/  STG.E.128 desc[UR20][R136.64], R28 ;  /* 0x0000001c88007986 */ /* 0x0001e8000c101d14 */
[----:B------:R0:W-:Y:S01]  /*4a410*/  STG.E.128 desc[UR20][R142.64], R32 ;  /* 0x000000208e007986 */ /* 0x0001e2000c101d14 */
[----:B-1----:R-:W-:Y:S05]  /*4a420*/  BRA.U !UP2, `(.L_x_7758) ;  /* 0xfffffb7d0a7c7547 */ /* 0x002fea000b83ffff */
[----:B------:R-:W-:Y:S05]  /*4a430*/  EXIT ;  /* 0x000000000000794d */ /* 0x000fea0003800000 */
.L_x_7759:
        /* <DEDUP_REMOVED lines=12> */
.L_x_27865:


//--------------------- .text._ZN10layer_norm31ln_parallel_residual_fwd_kernelINS_13Kernel_traitsIf13__nv_bfloat16S2_S2_fjLj7168ELj1ELj1ELj4ELj16ENS_18Kernel_traits_baseILj7168EfS2_S2_S2_fjLj128EEEEELb1ELb1ELb0EEEvNS_9FwdParamsE --------------------------
	.section	.text._ZN10layer_norm31ln_parallel_residual_fwd_kernelINS_13Kernel_traitsIf13__nv_bfloat16S2_S2_fjLj7168ELj1ELj1ELj4ELj16ENS_18Kernel_traits_baseILj7168EfS2_S2_S2_fjLj128EEEEELb1ELb1ELb0EEEvNS_9FwdParamsE,"ax",@progbits
	.align	128
        .global         _ZN10layer_norm31ln_parallel_residual_fwd_kernelINS_13Kernel_traitsIf13__nv_bfloat16S2_S2_fjLj7168ELj1ELj1ELj4ELj16ENS_18Kernel_traits_baseILj7168EfS2_S2_S2_fjLj128EEEEELb1ELb1ELb0EEEvNS_9FwdParamsE
        .type           _ZN10layer_norm31ln_parallel_residual_fwd_kernelINS_13Kernel_traitsIf13__nv_bfloat16S2_S2_fjLj7168ELj1ELj1ELj4ELj16ENS_18Kernel_traits_baseILj7168EfS2_S2_S2_fjLj128EEEEELb1ELb1ELb0EEEvNS_9FwdParamsE,@function
        .size           _ZN10layer_norm31ln_parallel_residual_fwd_kernelINS_13Kernel_traitsIf13__nv_bfloat16S2_S2_fjLj7168ELj1ELj1ELj4ELj16ENS_18Kernel_traits_baseILj7168EfS2_S2_S2_fjLj128EEEEELb1ELb1ELb0EEEvNS_9FwdParamsE,(.L_x_27866 - _ZN10layer_norm31ln_parallel_residual_fwd_kernelINS_13Kernel_traitsIf13__nv_bfloat16S2_S2_fjLj7168ELj1ELj1ELj4ELj16ENS_18Kernel_traits_baseILj7168EfS2_S2_S2_fjLj128EEEEELb1ELb1ELb0EEEvNS_9FwdParamsE)
        .other          _ZN10layer_norm31ln_parallel_residual_fwd_kernelINS_13Kernel_traitsIf13__nv_bfloat16S2_S2_fjLj7168ELj1ELj1ELj4ELj16ENS_18Kernel_traits_baseILj7168EfS2_S2_S2_fjLj128EEEEELb1ELb1ELb0EEEvNS_9FwdParamsE,@"STO_CUDA_ENTRY STV_DEFAULT"
_ZN10layer_norm31ln_parallel_residual_fwd_kernelINS_13Kernel_traitsIf13__nv_bfloat16S2_S2_fjLj7168ELj1ELj1ELj4ELj16ENS_18Kernel_traits_baseILj7168EfS2_S2_S2_fjLj128EEEEELb1ELb1ELb0EEEvNS_9FwdParamsE:
.text._ZN10layer_norm31ln_parallel_residual_fwd_kernelINS_13Kernel_traitsIf13__nv_bfloat16S2_S2_fjLj7168ELj1ELj1ELj4ELj16ENS_18Kernel_traits_baseILj7168EfS2_S2_S2_fjLj128EEEEELb1ELb1ELb0EEEvNS_9FwdParamsE:
        /* <DEDUP_REMOVED lines=18> */
[----:B------:R-:W-:Y:S01]  /*0120*/  BSSY.RECONVERGENT B0, `(.L_x_7760) ;  /* 0x00000b5000007945 */ /* 0x000fe20003800200 */
[----:B------:R-:W5:Y:S02]  /*0130*/  S2UR UR6, SR_CTAID.X ;  /* 0x00000000000679c3 */ /* 0x000f640000002500 */
[----:B------:R-:W-:-:S06]  /*0140*/  UISETP.NE.AND.EX UP0, UPT, UR5, URZ, UPT, UP0 ;  /* 0x000000ff0500728c */ /* 0x000fcc000bf05300 */
[----:B------:R-:W5:Y:S02]  /*0150*/  LDC R13, c[0x0][0x360] ;  /* 0x0000d800ff0d7b82 */ /* 0x000f640000000800 */
[--C-:B-----5:R-:W-:Y:S01]  /*0160*/  IMAD R13, R13, UR6, R14.reuse ;  /* 0x000000060d0d7c24 */ /* 0x120fe2000f8e020e */
[----:B--2---:R-:W-:Y:S02]  /*0170*/  @P0 R2UR UR9, R3 ;  /* 0x00000000030902ca */ /* 0x004fe400000e0000 */
[----:B------:R-:W-:Y:S02]  /*0180*/  LOP3.LUT R3, R14, 0x60, RZ, 0xc0, !PT ;  /* 0x000000600e037812 */ /* 0x000fe400078ec0ff */
[----:B------:R-:W-:Y:S02]  /*0190*/  @P0 R2UR UR8, R2 ;  /* 0x00000000020802ca */ /* 0x000fe400000e0000 */
[----:B------:R-:W-:Y:S02]  /*01a0*/  LOP3.LUT R15, R3, 0x1f, R14, 0xf8, !PT ;  /* 0x0000001f030f7812 */ /* 0x000fe400078ef80e */
[----:B-1----:R-:W-:-:S02]  /*01b0*/  @P0 IADD3 R0, P1, PT, R4, R9, RZ ;  /* 0x0000000904000210 */ /* 0x002fc40007f3e0ff */
[----:B------:R-:W-:Y:S02]  /*01c0*/  LOP3.LUT R12, R15, 0x7f, RZ, 0x3c, !PT ;  /* 0x0000007f0f0c7812 */ /* 0x000fe400078e3cff */
[----:B------:R-:W-:Y:S01]  /*01d0*/  LOP3.LUT R2, R14, 0x1f, RZ, 0xc0, !PT ;  /* 0x0000001f0e027812 */ /* 0x000fe200078ec0ff */
[----:B------:R-:W-:Y:S01]  /*01e0*/  @P0 IMAD.X R7, RZ, RZ, R5, P1 ;  /* 0x000000ffff070224 */ /* 0x000fe200008e0605 */
[----:B------:R-:W-:Y:S01]  /*01f0*/  SHF.R.S32.HI R5, RZ, 0x1f, R6 ;  /* 0x0000001fff057819 */ /* 0x000fe20000011406 */
[----:B------:R-:W-:Y:S02]  /*0200*/  UIADD3 UR20, UPT, UPT, UR9, -0x4498517b, URZ ;  /* 0xbb67ae8509147890 */ /* 0x000fe4000fffe0ff */
[----:B------:R-:W-:Y:S01]  /*0210*/  UIADD3 UR17, UPT, UPT, UR8, -0x61c88647, URZ ;  /* 0x9e3779b908117890 */ /* 0x000fe2000fffe0ff */
[----:B------:R-:W-:Y:S01]  /*0220*/  LEA.HI R5, R5, R6, RZ, 0x3 ;  /* 0x0000000605057211 */ /* 0x000fe200078f18ff */
[----:B------:R-:W-:Y:S01]  /*0230*/  UIADD3 UR21, UPT, UPT, UR8, 0x3c6ef372, URZ ;  /* 0x3c6ef37208157890 */ /* 0x000fe2000fffe0ff */
[--C-:B------:R-:W-:Y:S01]  /*0240*/  SHF.R.U64 R11, R0, 0x2, R7.reuse ;  /* 0x00000002000b7819 */ /* 0x100fe20000001207 */
[----:B------:R-:W-:Y:S01]  /*0250*/  UIADD3 UR22, UPT, UPT, UR9, 0x76cf5d0a, URZ ;  /* 0x76cf5d0a09167890 */ /* 0x000fe2000fffe0ff */
[----:B------:R-:W-:Y:S01]  /*0260*/  LEA.HI.SX32 R12, R5, R12, 0x1d ;  /* 0x0000000c050c7211 */ /* 0x000fe200078feaff */
        /* <DEDUP_REMOVED lines=37> */
[----:B------:R-:W0:Y:S08]  /*04c0*/  @P2 LDC.64 R26, c[0x0][0x438] ;  /* 0x00010e00ff1a2b82 */ /* 0x000e300000000a00 */
[----:B------:R-:W0:Y:S08]  /*04d0*/  @P3 LDC.64 R28, c[0x0][0x3d0] ;  /* 0x0000f400ff1c3b82 */ /* 0x000e300000000a00 */
[----:B------:R-:W0:Y:S01]  /*04e0*/  @P3 LDC.64 R30, c[0x0][0x438] ;  /* 0x00010e00ff1e3b82 */ /* 0x000e220000000a00 */
[C---:B--2---:R-:W-:Y:S01]  /*04f0*/  @P0 IMAD.WIDE.U32 R16, R15.reuse, 0x20, R16 ;  /* 0x000000200f100825 */ /* 0x044fe200078e0010 */
[----:B------:R2:W5:Y:S03]  /*0500*/  @P5 LD.E.128 R136, desc[UR10][R8.64+0x10] ;  /* 0x0000100a08885980 */ /* 0x000566000c101d00 */
[C---:B---3--:R-:W-:Y:S01]  /*0510*/  @P0 IMAD.WIDE.U32 R18, R15.reuse, 0x20, R18 ;  /* 0x000000200f120825 */ /* 0x048fe200078e0012 */
[----:B------:R2:W5:Y:S02]  /*0520*/  @P0 LDG.E.128 R132, desc[UR10][R16.64] ;  /* 0x0000000a10840981 */ /* 0x000564000c1e1d00 */
[----:B------:R-:W3:Y:S01]  /*0530*/  @P4 LDC.64 R32, c[0x0][0x3d0] ;  /* 0x0000f400ff204b82 */ /* 0x000ee20000000a00 */
[----:B------:R-:W-:Y:S01]  /*0540*/  @P0 VIADD R15, R15, 0x80 ;  /* 0x000000800f0f0836 */ /* 0x000fe20000000000 */
[----:B------:R2:W5:Y:S06]  /*0550*/  @P0 LDG.E.128 R128, desc[UR10][R16.64+0x10] ;  /* 0x0000100a10800981 */ /* 0x00056c000c1e1d00 */
[----:B------:R-:W2:Y:S01]  /*0560*/  @P4 LDC.64 R34, c[0x0][0x438] ;  /* 0x00010e00ff224b82 */ /* 0x000ea20000000a00 */
[C---:B----4-:R-:W-:Y:S01]  /*0570*/  @P1 IMAD.WIDE.U32 R20, R15.reuse, 0x20, R20 ;  /* 0x000000200f141825 */ /* 0x050fe200078e0014 */
[----:B------:R4:W5:Y:S03]  /*0580*/  @P0 LD.E.128 R124, desc[UR10][R18.64] ;  /* 0x0000000a127c0980 */ /* 0x000966000c101d00 */
        /* <DEDUP_REMOVED lines=9> */
[C---:B------:R-:W-:Y:S01]  /*0620*/  @P3 IMAD.WIDE.U32 R28, R15.reuse, 0x20, R28 ;  /* 0x000000200f1c3825 */ /* 0x040fe200078e001c */
[----:B------:R4:W5:Y:S03]  /*0630*/  @P2 LDG.E.128 R100, desc[UR10][R24.64] ;  /* 0x0000000a18642981 */ /* 0x000966000c1e1d00 */
[C---:B------:R-:W-:Y:S01]  /*0640*/  @P3 IMAD.WIDE.U32 R30, R15.reuse, 0x20, R30 ;  /* 0x000000200f1e3825 */ /* 0x040fe200078e001e */
[----:B------:R4:W5:Y:S03]  /*0650*/  @P2 LDG.E.128 R96, desc[UR10][R24.64+0x10] ;  /* 0x0000100a18602981 */ /* 0x000966000c1e1d00 */
[----:B------:R-:W-:Y:S01]  /*0660*/  @P3 VIADD R15, R15, 0x80 ;  /* 0x000000800f0f3836 */ /* 0x000fe20000000000 */
[----:B------:R4:W5:Y:S03]  /*0670*/  @P2 LD.E.128 R92, desc[UR10][R26.64] ;  /* 0x0000000a1a5c2980 */ /* 0x000966000c101d00 */
[C---:B---3--:R-:W-:Y:S01]  /*0680*/  @P4 IMAD.WIDE.U32 R32, R15.reuse, 0x20, R32 ;  /* 0x000000200f204825 */ /* 0x048fe200078e0020 */
[----:B------:R4:W5:Y:S03]  /*0690*/  @P2 LD.E.128 R88, desc[UR10][R26.64+0x10] ;  /* 0x0000100a1a582980 */ /* 0x000966000c101d00 */
[C---:B--2---:R-:W-:Y:S01]  /*06a0*/  @P4 IMAD.WIDE.U32 R34, R15.reuse, 0x20, R34 ;  /* 0x000000200f224825 */ /* 0x044fe200078e0022 */
        /* <DEDUP_REMOVED lines=8> */
[----:B------:R4:W5:Y:S01]  /*0730*/  @P0 LD.E.128 R120, desc[UR10][R18.64+0x10] ;  /* 0x0000100a12780980 */ /* 0x000962000c101d00 */
[----:B------:R-:W-:Y:S01]  /*0740*/  ISETP.GE.U32.AND P0, PT, R12, 0x380, PT ;  /* 0x000003800c00780c */ /* 0x000fe20003f06070 */
[----:B------:R-:W-:-:S12]  /*0750*/  @P4 VIADD R15, R15, 0x80 ;  /* 0x000000800f0f4836 */ /* 0x000fd80000000000 */
[----:B----4-:R-:W-:Y:S05]  /*0760*/  @!P0 BRA `(.L_x_7762) ;  /* 0x0000000400408947 */ /* 0x010fea0003800000 */
        /* <DEDUP_REMOVED lines=9> */
.L_x_7761:
[C---:B------:R-:W-:Y:S02]  /*0800*/  ISETP.GE.U32.AND P6, PT, R12.reuse, 0x80, PT ;  /* 0x000000800c00780c */ /* 0x040fe40003fc6070 */
[C---:B------:R-:W-:Y:S02]  /*0810*/  ISETP.GE.U32.AND P0, PT, R12.reuse, 0x100, PT ;  /* 0x000001000c00780c */ /* 0x040fe40003f06070 */
[C---:B------:R-:W-:Y:S02]  /*0820*/  ISETP.GE.U32.AND P1, PT, R12.reuse, 0x180, PT ;  /* 0x000001800c00780c */ /* 0x040fe40003f26070 */
[C---:B------:R-:W-:Y:S02]  /*0830*/  ISETP.GE.U32.AND P2, PT, R12.reuse, 0x200, PT ;  /* 0x000002000c00780c */ /* 0x040fe40003f46070 */
[C---:B------:R-:W-:Y:S02]  /*0840*/  ISETP.GE.U32.AND P3, PT, R12.reuse, 0x280, PT ;  /* 0x000002800c00780c */ /* 0x040fe40003f66070 */
[----:B------:R-:W-:-:S02]  /*0850*/  ISETP.GE.U32.AND P4, PT, R12, 0x300, PT ;  /* 0x000003000c00780c */ /* 0x000fc40003f86070 */
[----:B------:R-:W-:Y:S01]  /*0860*/  ISETP.GE.U32.AND P5, PT, R12, 0x380, PT ;  /* 0x000003800c00780c */ /* 0x000fe20003fa6070 */
[----:B------:R-:W0:Y:S01]  /*0870*/  @P6 LDC.64 R6, c[0x0][0x3d0] ;  /* 0x0000f400ff066b82 */ /* 0x000e220000000a00 */
[----:B------:R-:W-:Y:S02]  /*0880*/  LOP3.LUT R10, R10, 0xfffff7ff, RZ, 0xc0, !PT ;  /* 0xfffff7ff0a0a7812 */ /* 0x000fe400078ec0ff */
[----:B------:R-:W-:Y:S02]  /*0890*/  CS2R R58, SRZ ;  /* 0x00000000003a7805 */ /* 0x000fe4000001ff00 */
[----:B------:R-:W-:Y:S02]  /*08a0*/  CS2R R56, SRZ ;  /* 0x0000000000387805 */ /* 0x000fe4000001ff00 */
[----:B------:R-:W-:Y:S02]  /*08b0*/  CS2R R62, SRZ ;  /* 0x00000000003e7805 */ /* 0x000fe4000001ff00 */
[----:B------:R-:W-:Y:S01]  /*08c0*/  @P6 LOP3.LUT R10, R10, 0x800, RZ, 0xfc, !PT ;  /* 0x000008000a0a6812 */ /* 0x000fe200078efcff */
        /* <DEDUP_REMOVED lines=8> */
[----:B------:R0:W5:Y:S03]  /*0950*/  @P6 LDG.E.128 R144, desc[UR10][R8.64+0x10] ;  /* 0x0000100a08906981 */ /* 0x000166000c1e1d00 */
[----:B------:R-:W-:Y:S01]  /*0960*/  @P0 VIADD R15, R15, 0x80 ;  /* 0x000000800f0f0836 */ /* 0x000fe20000000000 */
[----:B------:R0:W5:Y:S02]  /*0970*/  @P0 LDG.E.128 R132, desc[UR10][R16.64] ;  /* 0x0000000a10840981 */ /* 0x000164000c1e1d00 */
        /* <DEDUP_REMOVED lines=10> */
[C---:B----4-:R-:W-:Y:S02]  /*0a20*/  @P3 IMAD.WIDE.U32 R22, R15.reuse, 0x20, R22 ;  /* 0x000000200f163825 */ /* 0x050fe400078e0016 */
[----:B------:R0:W5:Y:S02]  /*0a30*/  @P2 LDG.E.128 R96, desc[UR10][R20.64+0x10] ;  /* 0x0000100a14602981 */ /* 0x000164000c1e1d00 */
[----:B------:R-:W-:-:S02]  /*0a40*/  @P3 VIADD R15, R15, 0x80 ;  /* 0x000000800f0f3836 */ /* 0x000fc40000000000 */
[----:B------:R0:W5:Y:S02]  /*0a50*/  @P3 LDG.E.128 R84, desc[UR10][R22.64] ;  /* 0x0000000a16543981 */ /* 0x000164000c1e1d00 */
[C---:B-1----:R-:W-:Y:S02]  /*0a60*/  @P4 IMAD.WIDE.U32 R24, R15.reuse, 0x20, R6 ;  /* 0x000000200f184825 */ /* 0x042fe400078e0006 */
[----:B------:R0:W5:Y:S02]  /*0a70*/  @P3 LDG.E.128 R80, desc[UR10][R22.64+0x10] ;  /* 0x0000100a16503981 */ /* 0x000164000c1e1d00 */
[----:B------:R-:W-:Y:S02]  /*0a80*/  @P4 VIADD R15, R15, 0x80 ;  /* 0x000000800f0f4836 */ /* 0x000fe40000000000 */
[----:B------:R0:W5:Y:S02]  /*0a90*/  @P4 LDG.E.128 R68, desc[UR10][R24.64] ;  /* 0x0000000a18444981 */ /* 0x000164000c1e1d00 */
[----:B--2---:R-:W-:-:S02]  /*0aa0*/  @P5 IMAD.WIDE.U32 R6, R15, 0x20, R26 ;  /* 0x000000200f065825 */ /* 0x004fc400078e001a */
        /* <DEDUP_REMOVED lines=24> */
[----:B------:R-:W-:Y:S02]  /*0c30*/  @P5 CS2R R42, SRZ ;  /* 0x00000000002a5805 */ /* 0x000fe4000001ff00 */
[----:B------:R-:W-:Y:S02]  /*0c40*/  @P5 CS2R R40, SRZ ;  /* 0x0000000000285805 */ /* 0x000fe4000001ff00 */
[----:B------:R-:W-:Y:S02]  /*0c50*/  @P5 CS2R R46, SRZ ;  /* 0x00000000002e5805 */ /* 0x000fe4000001ff00 */
[----:B0-----:R-:W-:-:S07]  /*0c60*/  @P5 CS2R R44, SRZ ;  /* 0x00000000002c5805 */ /* 0x001fce000001ff00 */
.L_x_7762:
[----:B------:R-:W-:Y:S05]  /*0c70*/  BSYNC.RECONVERGENT B0 ;  /* 0x0000000000007941 */ /* 0x000fea0003800200 */
.L_x_7760:
[----:B------:R-:W1:Y:S02]  /*0c80*/  LDCU UR4, c[0x0][0x384] ;  /* 0x00007080ff0477ac */ /* 0x000e640008000800 */
[----:B-1----:R-:W-:-:S06]  /*0c90*/  UISETP.GE.AND UP0, UPT, UR6, UR4, UPT ;  /* 0x000000040600728c */ /* 0x002fcc000bf06270 */
[----:B------:R-:W-:-:S13]  /*0ca0*/  PLOP3.LUT P0, PT, PT, PT, UP0, 0x80, 0x8 ;  /* 0x000000000008781c */ /* 0x000fda0003f0f008 */
[----:B------:R-:W-:Y:S05]  /*0cb0*/  @P0 EXIT ;  /* 0x000000000000094d */ /* 0x000fea0003800000 */
[----:B0-----:R-:W-:Y:S01]  /*0cc0*/  IMAD.HI.U32 R6, R11, -0x2daee0ad, RZ ;  /* 0xd2511f530b067827 */ /* 0x001fe200078e00ff */
[----:B------:R-:W-:Y:S01]  /*0cd0*/  SHF.R.S32.HI R17, RZ, 0x3, R5 ;  /* 0x00000003ff117819 */ /* 0x000fe20000011405 */
[----:B------:R-:W0:Y:S02]  /*0ce0*/  LDCU UR37, c[0x0][0x388] ;  /* 0x00007100ff2577ac */ /* 0x000e240008000800 */
[C---:B------:R-:W-:Y:S01]  /*0cf0*/  IMAD.HI.U32 R7, R13.reuse, -0x326172a9, RZ ;  /* 0xcd9e8d570d077827 */ /* 0x040fe200078e00ff */
[----:B------:R-:W-:Y:S01]  /*0d00*/  LOP3.LUT R6, R6, UR9, RZ, 0x3c, !PT ;  /* 0x0000000906067c12 */ /* 0x000fe2000f8e3cff */
[----:B------:R-:W1:Y:S02]  /*0d10*/  LDCU.U8 UR7, c[0x0][0x410] ;  /* 0x00008200ff0777ac */ /* 0x000e640008000000 */
[----:B------:R-:W-:Y:S01]  /*0d20*/  IMAD R9, R13, -0x326172a9, RZ ;  /* 0xcd9e8d570d097824 */ /* 0x000fe200078e02ff */
[----:B------:R-:W-:Y:S01]  /*0d30*/  LOP3.LUT R7, R4, UR8, R7, 0x96, !PT ;  /* 0x0000000804077c12 */ /* 0x000fe2000f8e9607 */
[C---:B------:R-:W-:Y:S01]  /*0d40*/  IMAD.HI.U32 R8, R6.reuse, -0x326172a9, RZ ;  /* 0xcd9e8d5706087827 */ /* 0x040fe200078e00ff */
[----:B------:R-:W2:Y:S03]  /*0d50*/  LDCU UR16, c[0x0][0x400] ;  /* 0x00008000ff1077ac */ /* 0x000ea60008000800 */
[----:B------:R-:W-:Y:S01]  /*0d60*/  IMAD R16, R11, -0x2daee0ad, RZ ;  /* 0xd2511f530b107824 */ /* 0x000fe200078e02ff */
[----:B------:R-:W-:Y:S01]  /*0d70*/  LOP3.LUT R8, R9, UR17, R8, 0x96, !PT ;  /* 0x0000001109087c12 */ /* 0x000fe2000f8e9608 */
[C---:B------:R-:W-:Y:S01]  /*0d80*/  IMAD.HI.U32 R15, R7.reuse, -0x2daee0ad, RZ ;  /* 0xd2511f53070f7827 */ /* 0x040fe200078e00ff */
[----:B------:R-:W3:Y:S03]  /*0d90*/  LDCU.64 UR12, c[0x0][0x398] ;  /* 0x00007300ff0c77ac */ /* 0x000ee60008000a00 */
[----:B------:R-:W-:Y:S01]  /*0da0*/  IMAD R9, R6, -0x326172a9, RZ ;  /* 0xcd9e8d5706097824 */ /* 0x000fe200078e02ff */
[----:B------:R-:W-:Y:S01]  /*0db0*/  LOP3.LUT R15, R16, UR20, R15, 0x96, !PT ;  /* 0x00000014100f7c12 */ /* 0x000fe2000f8e960f */
[----:B------:R-:W-:Y:S01]  /*0dc0*/  IMAD R16, R7, -0x2daee0ad, RZ ;  /* 0xd2511f5307107824 */ /* 0x000fe200078e02ff */
[----:B------:R-:W4:Y:S01]  /*0dd0*/  LDCU.64 UR14, c[0x0][0x3a0] ;  /* 0x00007400ff0e77ac */ /* 0x000f220008000a00 */
[----:B------:R-:W-:Y:S01]  /*0de0*/  IMAD.HI.U32 R7, R8, -0x2daee0ad, RZ ;  /* 0xd2511f5308077827 */ /* 0x000fe200078e00ff */
[----:B------:R-:W0:Y:S03]  /*0df0*/  LDCU.64 UR18, c[0x0][0x380] ;  /* 0x00007000ff1277ac */ /* 0x000e260008000a00 */
[----:B------:R-:W-:Y:S01]  /*0e00*/  IMAD.HI.U32 R6, R15, -0x326172a9, RZ ;  /* 0xcd9e8d570f067827 */ /* 0x000fe200078e00ff */
[----:B------:R-:W-:Y:S01]  /*0e10*/  LOP3.LUT R7, R16, UR22, R7, 0x96, !PT ;  /* 0x0000001610077c12 */ /* 0x000fe2000f8e9607 */
[----:B------:R-:W-:-:S02]  /*0e20*/  UPLOP3.LUT UP1, UPT, UPT, UPT, UPT, 0x40, 0x4 ;  /* 0x000000000004789c */ /* 0x000fc40003f2e870 */
[----:B------:R-:W-:Y:S01]  /*0e30*/  IMAD R16, R8, -0x2daee0ad, RZ ;  /* 0xd2511f5308107824 */ /* 0x000fe200078e02ff */
[----:B------:R-:W-:Y:S01]  /*0e40*/  LOP3.LUT R6, R9, UR21, R6, 0x96, !PT ;  /* 0x0000001509067c12 */ /* 0x000fe2000f8e9606 */
[----:B------:R-:W-:Y:S02]  /*0e50*/  IMAD R15, R15, -0x326172a9, RZ ;  /* 0xcd9e8d570f0f7824 */ /* 0x000fe400078e02ff */
[----:B------:R-:W-:-:S04]  /*0e60*/  IMAD.HI.U32 R8, R7, -0x326172a9, RZ ;  /* 0xcd9e8d5707087827 */ /* 0x000fc800078e00ff */
        /* <DEDUP_REMOVED lines=25> */
[----:B------:R-:W-:Y:S02]  /*1000*/  LOP3.LUT R8, R15, UR31, R8, 0x96, !PT ;  /* 0x0000001f0f087c12 */ /* 0x000fe4000f8e9608 */
[----:B------:R-:W-:Y:S02]  /*1010*/  LOP3.LUT R15, R17, 0x7f, RZ, 0xc0, !PT ;  /* 0x0000007f110f7812 */ /* 0x000fe400078ec0ff */
[----:B------:R-:W-:Y:S01]  /*1020*/  LOP3.LUT R9, R16, UR32, R9, 0x96, !PT ;  /* 0x0000002010097c12 */ /* 0x000fe2000f8e9609 */
[----:B------:R-:W-:Y:S01]  /*1030*/  IMAD R16, R7, -0x326172a9, RZ ;  /* 0xcd9e8d5707107824 */ /* 0x000fe200078e02ff */
[----:B------:R-:W-:Y:S01]  /*1040*/  VIADDMNMX R3, R15, -R3, RZ, !PT ;  /* 0x800000030f037246 */ /* 0x000fe200078001ff */
[----:B------:R-:W-:Y:S01]  /*1050*/  IMAD R7, R6, -0x2daee0ad, RZ ;  /* 0xd2511f5306077824 */ /* 0x000fe200078e02ff */
[----:B------:R-:W-:Y:S01]  /*1060*/  SHF.L.U32 R17, R17, 0x1, RZ ;  /* 0x0000000111117819 */ /* 0x000fe200000006ff */
[----:B------:R-:W-:Y:S01]  /*1070*/  IMAD.HI.U32 R6, R8, -0x2daee0ad, RZ ;  /* 0xd2511f5308067827 */ /* 0x000fe200078e00ff */
[----:B------:R-:W-:-:S03]  /*1080*/  VIMNMX R3, PT, PT, R3, 0x20, PT ;  /* 0x0000002003037848 */ /* 0x000fc60003fe0100 */
[----:B------:R-:W-:Y:S01]  /*1090*/  IMAD R18, R2, -0x20, R15 ;  /* 0xffffffe002127824 */ /* 0x000fe200078e020f */
[----:B------:R-:W-:Y:S01]  /*10a0*/  LOP3.LUT R2, R7, UR34, R6, 0x96, !PT ;  /* 0x0000002207027c12 */ /* 0x000fe2000f8e9606 */
[----:B------:R-:W-:Y:S01]  /*10b0*/  IMAD.HI.U32 R5, R9, -0x326172a9, RZ ;  /* 0xcd9e8d5709057827 */ /* 0x000fe200078e00ff */
[----:B------:R-:W-:Y:S02]  /*10c0*/  LOP3.LUT R6, R17, 0xffffff00, RZ, 0xc0, !PT ;  /* 0xffffff0011067812 */ /* 0x000fe400078ec0ff */
[----:B------:R-:W-:Y:S01]  /*10d0*/  VIMNMX R18, PT, PT, RZ, R18, !PT ;  /* 0x00000012ff127248 */ /* 0x000fe20007fe0100 */
[----:B------:R-:W-:Y:S01]  /*10e0*/  IMAD R7, R8, -0x2daee0ad, RZ ;  /* 0xd2511f5308077824 */ /* 0x000fe200078e02ff */
[----:B------:R-:W-:Y:S01]  /*10f0*/  LOP3.LUT R16, R16, UR33, R5, 0x96, !PT ;  /* 0x0000002110107c12 */ /* 0x000fe2000f8e9605 */
[----:B------:R-:W-:Y:S01]  /*1100*/  IMAD R3, R3, 0x8, R6 ;  /* 0x0000000803037824 */ /* 0x000fe200078e0206 */
[----:B------:R-:W-:Y:S01]  /*1110*/  VIMNMX R5, PT, PT, R18, 0x20, PT ;  /* 0x0000002012057848 */ /* 0x000fe20003fe0100 */
[----:B------:R-:W-:-:S02]  /*1120*/  IMAD R18, R9, -0x326172a9, RZ ;  /* 0xcd9e8d5709127824 */ /* 0x000fc400078e02ff */
[----:B------:R-:W-:-:S04]  /*1130*/  IMAD.HI.U32 R8, R16, -0x2daee0ad, RZ ;  /* 0xd2511f5310087827 */ /* 0x000fc800078e00ff */
[----:B------:R-:W-:Y:S01]  /*1140*/  IMAD R9, R5, 0x8, R6 ;  /* 0x0000000805097824 */ /* 0x000fe200078e0206 */
[----:B------:R-:W-:Y:S01]  /*1150*/  I2FP.F32.U32 R6, R3 ;  /* 0x0000000300067245 */ /* 0x000fe20000201000 */
[----:B------:R-:W-:Y:S01]  /*1160*/  IMAD.HI.U32 R15, R2, -0x326172a9, RZ ;  /* 0xcd9e8d57020f7827 */ /* 0x000fe200078e00ff */
[----:B------:R-:W-:Y:S02]  /*1170*/  LOP3.LUT R8, R7, UR36, R8, 0x96, !PT ;  /* 0x0000002407087c12 */ /* 0x000fe4000f8e9608 */
[----:B------:R-:W-:Y:S01]  /*1180*/  LOP3.LUT R5, R0, 0x3, RZ, 0xc0, !PT ;  /* 0x0000000300057812 */ /* 0x000fe200078ec0ff */
[----:B------:R-:W-:Y:S01]  /*1190*/  IMAD.MOV.U32 R3, RZ, RZ, RZ ;  /* 0x000000ffff037224 */ /* 0x000fe200078e00ff */
[----:B------:R-:W0:Y:S01]  /*11a0*/  MUFU.RCP R6, R6 ;  /* 0x0000000600067308 */ /* 0x000e220000001000 */
[----:B------:R-:W-:Y:S01]  /*11b0*/  LOP3.LUT R7, R18, UR35, R15, 0x96, !PT ;  /* 0x0000002312077c12 */ /* 0x000fe2000f8e960f */
[----:B------:R-:W-:Y:S02]  /*11c0*/  IMAD R203, R16, -0x2daee0ad, RZ ;  /* 0xd2511f5310cb7824 */ /* 0x000fe400078e02ff */
[----:B-1234-:R-:W-:-:S07]  /*11d0*/  IMAD R2, R2, -0x326172a9, RZ ;  /* 0xcd9e8d5702027824 */ /* 0x01efce00078e02ff */
.L_x_8651:
[----:B0-----:R-:W-:Y:S01]  /*11e0*/  UIMAD UR4, UR6, UR37, URZ ;  /* 0x00000025060472a4 */ /* 0x001fe2000f8e02ff */
[----:B------:R-:W-:Y:S01]  /*11f0*/  LOP3.LUT P0, RZ, R10, 0x800, RZ, 0xc0, !PT ;  /* 0x000008000aff7812 */ /* 0x000fe2000780c0ff */
[----:B------:R-:W-:Y:S02]  /*1200*/  BSSY.RECONVERGENT B0, `(.L_x_7763) ;  /* 0x000080c000007945 */ /* 0x000fe40003800200 */
[----:B------:R-:W-:-:S04]  /*1210*/  USHF.R.S32.HI UR5, URZ, 0x1f, UR4 ;  /* 0x0000001fff057899 */ /* 0x000fc80008011404 */
[----:B------:R-:W-:-:S06]  /*1220*/  ULEA.HI UR5, UR5, UR4, URZ, 0x3 ;  /* 0x0000000405057291 */ /* 0x000fcc000f8f18ff */
[----:B-1234-:R-:W-:-:S04]  /*1230*/  MOV R153, UR5 ;  /* 0x0000000500997c02 */ /* 0x01efc80008000f00 */
        /* <DEDUP_REMOVED lines=25> */
[----:B------:R-:W-:Y:S01]  /*13d0*/  PRMT R195, R35, 0x7632, R195 ;  /* 0x0000763223c37816 */ /* 0x000fe200000000c3 */
        /* <DEDUP_REMOVED lines=15> */
.L_x_7768:
        /* <DEDUP_REMOVED lines=13> */
.L_x_7770:
[----:B------:R-:W-:Y:S05]  /*15a0*/  BSYNC.RECONVERGENT B2 ;  /* 0x0000000000027941 */ /* 0x000fea0003800200 */
.L_x_7769:
        /* <DEDUP_REMOVED lines=42> */
.L_x_7767:
[----:B------:R-:W-:Y:S05]  /*1850*/  BSYNC.RECONVERGENT B1 ;  /* 0x0000000000017941 */ /* 0x000fea0003800200 */
.L_x_7766:
        /* <DEDUP_REMOVED lines=9> */
[----:B------:R-:W-:Y:S01]  /*18f0*/  HFMA2 R182, -RZ, RZ, 0, 1.1920928955078125e-07 ;  /* 0x00000002ffb67431 */ /* 0x000fe200000001ff */
[----:B------:R-:W-:Y:S01]  /*1900*/  PRMT R152, R152, 0x7632, R152 ;  /* 0x0000763298987816 */ /* 0x000fe20000000098 */
        /* <DEDUP_REMOVED lines=18> */
.L_x_7773:
        /* <DEDUP_REMOVED lines=13> */
.L_x_7775:
[----:B------:R-:W-:Y:S05]  /*1b00*/  BSYNC.RECONVERGENT B2 ;  /* 0x0000000000027941 */ /* 0x000fea0003800200 */
.L_x_7774:
        /* <DEDUP_REMOVED lines=43> */
.L_x_7772:
[----:B------:R-:W-:Y:S05]  /*1dc0*/  BSYNC.RECONVERGENT B1 ;  /* 0x0000000000017941 */ /* 0x000fea0003800200 */
.L_x_7771:
[----:B------:R-:W-:Y:S01]  /*1dd0*/  I2FP.F32.U32 R30, R5 ;  /* 0x00000005001e7245 */ /* 0x000fe20000201000 */
[----:B------:R-:W-:Y:S01]  /*1de0*/  IMAD.U32 R152, R152, 0x10000, RZ ;  /* 0x0001000098987824 */ /* 0x000fe200078e00ff */
[----:B------:R-:W-:Y:S01]  /*1df0*/  ISETP.NE.AND P3, PT, R182, 0x1, PT ;  /* 0x00000001b600780c */ /* 0x000fe20003f65270 */
[----:B------:R-:W-:Y:S01]  /*1e00*/  @P1 IMAD.U32 R29, R29, 0x10000, RZ ;  /* 0x000100001d1d1824 */ /* 0x000fe200078e00ff */
[----:B------:R-:W-:Y:S01]  /*1e10*/  LOP3.LUT R10, R10, 0xfffffff7, RZ, 0xc0, !PT ;  /* 0xfffffff70a0a7812 */ /* 0x000fe200078ec0ff */
[----:B------:R-:W-:Y:S01]  /*1e20*/  FFMA.FTZ R5, R30, R213, 1.1641532182693481445e-10 ;  /* 0x2f0000001e057423 */ /* 0x000fe200000100d5 */
[----:B------:R-:W-:Y:S01]  /*1e30*/  FMUL.FTZ R152, R152, R215 ;  /* 0x000000d798987220 */ /* 0x000fe20000410000 */
[----:B------:R-:W-:Y:S01]  /*1e40*/  BSSY.RECONVERGENT B1, `(.L_x_7776) ;  /* 0x000004b000017945 */ /* 0x000fe20003800200 */
[----:B------:R-:W-:Y:S02]  /*1e50*/  IMAD.MOV.U32 R204, RZ, RZ, 0x2 ;  /* 0x00000002ffcc7424 */ /* 0x000fe400078e00ff */
[----:B------:R-:W-:-:S02]  /*1e60*/  FSETP.GTU.FTZ.AND P2, PT, R5, R214, PT ;  /* 0x000000d60500720b */ /* 0x000fc40003f5c000 */
        /* <DEDUP_REMOVED lines=15> */
.L_x_7778:
        /* <DEDUP_REMOVED lines=13> */
.L_x_7780:
[----:B------:R-:W-:Y:S05]  /*2030*/  BSYNC.RECONVERGENT B2 ;  /* 0x0000000000027941 */ /* 0x000fea0003800200 */
.L_x_7779:
        /* <DEDUP_REMOVED lines=43> */
.L_x_7777:
[----:B------:R-:W-:Y:S05]  /*22f0*/  BSYNC.RECONVERGENT B1 ;  /* 0x0000000000017941 */ /* 0x000fea0003800200 */
.L_x_7776:
        /* <DEDUP_REMOVED lines=8> */
[----:B------:R-:W-:Y:S02]  /*2380*/  LOP3.LUT R10, R10, 0xfffffffb, RZ, 0xc0, !PT ;  /* 0xfffffffb0a0a7812 */ /* 0x000fe400078ec0ff */
[----:B------:R-:W-:-:S02]  /*2390*/  FSETP.GTU.FTZ.AND P3, PT, R5, R214, PT ;  /* 0x000000d60500720b */ /* 0x000fc40003f7c000 */
[----:B------:R-:W-:Y:S01]  /*23a0*/  PRMT R5, R153, 0x7632, R5 ;  /* 0x0000763299057816 */ /* 0x000fe20000000005 */
[----:B------:R-:W-:Y:S01]  /*23b0*/  IMAD.MOV.U32 R153, RZ, RZ, R2 ;  /* 0x000000ffff997224 */ /* 0x000fe200078e0002 */
        /* <DEDUP_REMOVED lines=14> */
.L_x_7783:
        /* <DEDUP_REMOVED lines=13> */
.L_x_7785:
[----:B------:R-:W-:Y:S05]  /*2570*/  BSYNC.RECONVERGENT B2 ;  /* 0x0000000000027941 */ /* 0x000fea0003800200 */
.L_x_7784:
        /* <DEDUP_REMOVED lines=43> */
.L_x_7782:
[----:B------:R-:W-:Y:S05]  /*2830*/  BSYNC.RECONVERGENT B1 ;  /* 0x0000000000017941 */ /* 0x000fea0003800200 */
.L_x_7781:
[----:B------:R-:W-:Y:S01]  /*2840*/  I2FP.F32.U32 R152, R153 ;  /* 0x0000009900987245 */ /* 0x000fe20000201000 */
[----:B------:R-:W-:Y:S01]  /*2850*/  IMAD.U32 R174, R5, 0x10000, RZ ;  /* 0x0001000005ae7824 */ /* 0x000fe200078e00ff */
[----:B------:R-:W-:Y:S01]  /*2860*/  @P1 SHF.L.U32 R173, R173, 0x10, RZ ;  /* 0x00000010adad1819 */ /* 0x000fe200000006ff */
        /* <DEDUP_REMOVED lines=22> */
.L_x_7788:
        /* <DEDUP_REMOVED lines=13> */
.L_x_7790:
[----:B------:R-:W-:Y:S05]  /*2aa0*/  BSYNC.RECONVERGENT B2 ;  /* 0x0000000000027941 */ /* 0x000fea0003800200 */
.L_x_7789:
        /* <DEDUP_REMOVED lines=43> */
.L_x_7787:
[----:B------:R-:W-:Y:S05]  /*2d60*/  BSYNC.RECONVERGENT B1 ;  /* 0x0000000000017941 */ /* 0x000fea0003800200 */
.L_x_7786:
[----:B------:R-:W-:Y:S01]  /*2d70*/  I2FP.F32.U32 R152, R5 ;  /* 0x0000000500987245 */ /* 0x000fe20000201000 */
[C---:B------:R-:W-:Y:S01]  /*2d80*/  IMAD.U32 R182, R154.reuse, 0x10000, RZ ;  /* 0x000100009ab67824 */ /* 0x040fe200078e00ff */
[----:B------:R-:W-:Y:S01]  /*2d90*/  ISETP.NE.AND P3, PT, R153, 0x1, PT ;  /* 0x000000019900780c */ /* 0x000fe20003f65270 */
[----:B------:R-:W-:Y:S01]  /*2da0*/  BSSY.RECONVERGENT B1, `(.L_x_7791) ;  /* 0x000004e000017945 */ /* 0x000fe20003800200 */
[----:B------:R-:W-:Y:S01]  /*2db0*/  PRMT R154, R154, 0x7632, R154 ;  /* 0x000076329a9a7816 */ /* 0x000fe2000000009a */
[----:B------:R-:W-:Y:S01]  /*2dc0*/  FFMA.FTZ R5, R152, R213, 1.1641532182693481445e-10 ;  /* 0x2f00000098057423 */ /* 0x000fe200000100d5 */
[----:B------:R-:W-:Y:S01]  /*2dd0*/  FMUL.FTZ R182, R182, R215 ;  /* 0x000000d7b6b67220 */ /* 0x000fe20000410000 */
[----:B------:R-:W-:-:S03]  /*2de0*/  @P1 IMAD.U32 R152, R34, 0x10000, RZ ;  /* 0x0001000022981824 */ /* 0x000fc600078e00ff */
[----:B------:R-:W-:Y:S01]  /*2df0*/  FSETP.GTU.FTZ.AND P2, PT, R5, R214, PT ;  /* 0x000000d60500720b */ /* 0x000fe20003f5c000 */
[----:B------:R-:W-:-:S03]  /*2e00*/  IMAD.MOV.U32 R5, RZ, RZ, R2 ;  /* 0x000000ffff057224 */ /* 0x000fc600078e0002 */
[----:B------:R-:W-:Y:S01]  /*2e10*/  FSEL R173, R182, RZ, !P2 ;  /* 0x000000ffb6ad7208 */ /* 0x000fe20005000000 */
[----:B------:R-:W-:Y:S01]  /*2e20*/  HFMA2 R182, -RZ, RZ, 0, 1.1920928955078125e-07 ;  /* 0x00000002ffb67431 */ /* 0x000fe200000001ff */
        /* <DEDUP_REMOVED lines=12> */
.L_x_7793:
        /* <DEDUP_REMOVED lines=13> */
.L_x_7795:
[----:B------:R-:W-:Y:S05]  /*2fc0*/  BSYNC.RECONVERGENT B2 ;  /* 0x0000000000027941 */ /* 0x000fea0003800200 */
.L_x_7794:
        /* <DEDUP_REMOVED lines=43> */
.L_x_7792:
[----:B------:R-:W-:Y:S05]  /*3280*/  BSYNC.RECONVERGENT B1 ;  /* 0x0000000000017941 */ /* 0x000fea0003800200 */
.L_x_7791:
[----:B------:R-:W-:Y:S01]  /*3290*/  I2FP.F32.U32 R152, R5 ;  /* 0x0000000500987245 */ /* 0x000fe20000201000 */
[----:B------:R-:W-:Y:S01]  /*32a0*/  IMAD.U32 R154, R154, 0x10000, RZ ;  /* 0x000100009a9a7824 */ /* 0x000fe200078e00ff */
[----:B------:R-:W-:Y:S01]  /*32b0*/  ISETP.NE.AND P4, PT, R182, 0x1, PT ;  /* 0x00000001b600780c */ /* 0x000fe20003f85270 */
[----:B------:R-:W-:Y:S01]  /*32c0*/  BSSY.RECONVERGENT B1, `(.L_x_7796) ;  /* 0x000004d000017945 */ /* 0x000fe20003800200 */
[----:B------:R-:W-:Y:S02]  /*32d0*/  IMAD.MOV.U32 R204, RZ, RZ, 0x2 ;  /* 0x00000002ffcc7424 */ /* 0x000fe400078e00ff */
[----:B------:R-:W-:Y:S01]  /*32e0*/  FFMA.FTZ R5, R152, R213, 1.1641532182693481445e-10 ;  /* 0x2f00000098057423 */ /* 0x000fe200000100d5 */
[----:B------:R-:W-:Y:S01]  /*32f0*/  FMUL.FTZ R154, R154, R215 ;  /* 0x000000d79a9a7220 */ /* 0x000fe20000410000 */
[----:B------:R-:W-:-:S03]  /*3300*/  @P1 IMAD.U32 R152, R181, 0x10000, RZ ;  /* 0x00010000b5981824 */ /* 0x000fc600078e00ff */
[----:B------:R-:W-:Y:S02]  /*3310*/  FSETP.GTU.FTZ.AND P3, PT, R5, R214, PT ;  /* 0x000000d60500720b */ /* 0x000fe40003f7c000 */
        /* <DEDUP_REMOVED lines=14> */
.L_x_7798:
        /* <DEDUP_REMOVED lines=13> */
.L_x_7800:
[----:B------:R-:W-:Y:S05]  /*34d0*/  BSYNC.RECONVERGENT B2 ;  /* 0x0000000000027941 */ /* 0x000fea0003800200 */
.L_x_7799:
        /* <DEDUP_REMOVED lines=43> */
.L_x_7797:
[----:B------:R-:W-:Y:S05]  /*3790*/  BSYNC.RECONVERGENT B1 ;  /* 0x0000000000017941 */ /* 0x000fea0003800200 */
.L_x_7796:
[----:B------:R-:W-:Y:S01]  /*37a0*/  I2FP.F32.U32 R152, R5 ;  /* 0x0000000500987245 */ /* 0x000fe20000201000 */
[----:B------:R-:W-:Y:S01]  /*37b0*/  @P1 IMAD.U32 R153, R35, 0x10000, RZ ;  /* 0x0001000023991824 */ /* 0x000fe200078e00ff */
[C---:B------:R-:W-:Y:S01]  /*37c0*/  SHF.L.U32 R154, R155.reuse, 0x10, RZ ;  /* 0x000000109b9a7819 */ /* 0x040fe200000006ff */
[----:B------:R-:W-:Y:S01]  /*37d0*/  BSSY.RECONVERGENT B1, `(.L_x_7801) ;  /* 0x000004e000017945 */ /* 0x000fe20003800200 */
[----:B------:R-:W-:Y:S01]  /*37e0*/  ISETP.NE.AND P5, PT, R204, 0x1, PT ;  /* 0x00000001cc00780c */ /* 0x000fe20003fa5270 */
[----:B------:R-:W-:Y:S01]  /*37f0*/  FFMA.FTZ R5, R152, R213, 1.1641532182693481445e-10 ;  /* 0x2f00000098057423 */ /* 0x000fe200000100d5 */
[----:B------:R-:W-:Y:S01]  /*3800*/  PRMT R218, R155, 0x7632, R218 ;  /* 0x000076329bda7816 */ /* 0x000fe200000000da */
[----:B------:R-:W-:-:S03]  /*3810*/  FMUL.FTZ R154, R154, R215 ;  /* 0x000000d79a9a7220 */ /* 0x000fc60000410000 */
[----:B------:R-:W-:Y:S01]  /*3820*/  FSETP.GTU.FTZ.AND P4, PT, R5, R214, PT ;  /* 0x000000d60500720b */ /* 0x000fe20003f9c000 */
[----:B------:R-:W-:-:S03]  /*3830*/  IMAD.MOV.U32 R5, RZ, RZ, 0x2 ;  /* 0x00000002ff057424 */ /* 0x000fc600078e00ff */
        /* <DEDUP_REMOVED lines=14> */
.L_x_7803:
        /* <DEDUP_REMOVED lines=13> */
.L_x_7805:
[----:B------:R-:W-:Y:S05]  /*39f0*/  BSYNC.RECONVERGENT B2 ;  /* 0x0000000000027941 */ /* 0x000fea0003800200 */
.L_x_7804:
        /* <DEDUP_REMOVED lines=43> */
.L_x_7802:
[----:B------:R-:W-:Y:S05]  /*3cb0*/  BSYNC.RECONVERGENT B1 ;  /* 0x0000000000017941 */ /* 0x000fea0003800200 */
.L_x_7801:
        /* <DEDUP_REMOVED lines=15> */
.L_x_7765:
        /* <DEDUP_REMOVED lines=16> */
.L_x_7809:
        /* <DEDUP_REMOVED lines=13> */
.L_x_7811:
[----:B------:R-:W-:Y:S05]  /*3f80*/  BSYNC.RECONVERGENT B2 ;  /* 0x0000000000027941 */ /* 0x000fea0003800200 */
.L_x_7810:
        /* <DEDUP_REMOVED lines=42> */
.L_x_7808:
[----:B------:R-:W-:Y:S05]  /*4230*/  BSYNC.RECONVERGENT B1 ;  /* 0x0000000000017941 */ /* 0x000fea0003800200 */
.L_x_7807:
[----:B------:R-:W0:Y:S01]  /*4240*/  LDC R22, c[0x0][0x404] ;  /* 0x00010100ff167b82 */ /* 0x000e220000000800 */
[----:B------:R-:W-:Y:S01]  /*4250*/  HFMA2 R213, -RZ, RZ, 0.1171875, 0 ;  /* 0x2f800000ffd57431 */ /* 0x000fe200000001ff */
[----:B------:R-:W-:Y:S01]  /*4260*/  I2FP.F32.U32 R0, R0 ;  /* 0x0000000000007245 */ /* 0x000fe20000201000 */
[----:B------:R-:W-:Y:S01]  /*4270*/  BSSY.RECONVERGENT B1, `(.L_x_7812) ;  /* 0x0000050000017945 */ /* 0x000fe20003800200 */
[----:B------:R-:W-:Y:S01]  /*4280*/  ISETP.NE.AND P3, PT, R15, 0x1, PT ;  /* 0x000000010f00780c */ /* 0x000fe20003f65270 */
[----:B------:R-:W-:Y:S01]  /*4290*/  IMAD.MOV.U32 R17, RZ, RZ, 0x2 ;  /* 0x00000002ff117424 */ /* 0x000fe200078e00ff */
[----:B------:R-:W-:Y:S02]  /*42a0*/  LOP3.LUT R10, R10, 0xffffffef, RZ, 0xc0, !PT ;  /* 0xffffffef0a0a7812 */ /* 0x000fe400078ec0ff */
[----:B------:R-:W1:Y:S01]  /*42b0*/  LDC R195, c[0x0][0x408] ;  /* 0x00010200ffc37b82 */ /* 0x000e620000000800 */
[----:B------:R-:W-:Y:S01]  /*42c0*/  FFMA.FTZ R5, R0, R213, 1.1641532182693481445e-10 ;  /* 0x2f00000000057423 */ /* 0x000fe200000100d5 */
[C---:B-----5:R-:W-:Y:S01]  /*42d0*/  IMAD.U32 R0, R152.reuse, 0x10000, RZ ;  /* 0x0001000098007824 */ /* 0x060fe200078e00ff */
[----:B------:R-:W-:-:S03]  /*42e0*/  PRMT R152, R152, 0x7632, R152 ;  /* 0x0000763298987816 */ /* 0x000fc60000000098 */
[----:B0-----:R-:W-:Y:S01]  /*42f0*/  FSETP.GTU.FTZ.AND P2, PT, R5, R22, PT ;  /* 0x000000160500720b */ /* 0x001fe20003f5c000 */
[----:B------:R-:W-:-:S03]  /*4300*/  IMAD.MOV.U32 R5, RZ, RZ, R2 ;  /* 0x000000ffff057224 */ /* 0x000fc600078e0002 */
        /* <DEDUP_REMOVED lines=13> */
.L_x_7814:
        /* <DEDUP_REMOVED lines=13> */
.L_x_7816:
[----:B------:R-:W-:Y:S05]  /*44b0*/  BSYNC.RECONVERGENT B2 ;  /* 0x0000000000027941 */ /* 0x000fea0003800200 */
.L_x_7815:
        /* <DEDUP_REMOVED lines=43> */
.L_x_7813:
[----:B------:R-:W-:Y:S05]  /*4770*/  BSYNC.RECONVERGENT B1 ;  /* 0x0000000000017941 */ /* 0x000fea0003800200 */
.L_x_7812:
[----:B------:R-:W-:Y:S01]  /*4780*/  I2FP.F32.U32 R16, R5 ;  /* 0x0000000500107245 */ /* 0x000fe20000201000 */
[----:B------:R-:W-:Y:S01]  /*4790*/  IMAD.U32 R18, R36, 0x10000, RZ ;  /* 0x0001000024127824 */ /* 0x000fe200078e00ff */
[----:B------:R-:W-:Y:S01]  /*47a0*/  ISETP.NE.AND P3, PT, R17, 0x1, PT ;  /* 0x000000011100780c */ /* 0x000fe20003f65270 */
[----:B------:R-:W-:Y:S02]  /*47b0*/  BSSY.RECONVERGENT B1, `(.L_x_7817) ;  /* 0x000004f000017945 */ /* 0x000fe40003800200 */
[----:B------:R-:W-:Y:S01]  /*47c0*/  FFMA.FTZ R5, R16, R213, 1.1641532182693481445e-10 ;  /* 0x2f00000010057423 */ /* 0x000fe200000100d5 */
[----:B------:R-:W-:Y:S01]  /*47d0*/  FMUL.FTZ R18, R18, R195 ;  /* 0x000000c312127220 */ /* 0x000fe20000410000 */
[----:B------:R-:W-:-:S03]  /*47e0*/  @P1 SHF.L.U32 R16, R32, 0x10, RZ ;  /* 0x0000001020101819 */ /* 0x000fc600000006ff */
[----:B------:R-:W-:-:S04]  /*47f0*/  FSETP.GTU.FTZ.AND P2, PT, R5, R22, PT ;  /* 0x000000160500720b */ /* 0x000fc80003f5c000 */
[----:B------:R-:W-:Y:S01]  /*4800*/  FSEL R5, R18, RZ, !P2 ;  /* 0x000000ff12057208 */ /* 0x000fe20005000000 */
[----:B------:R-:W-:Y:S01]  /*4810*/  IMAD.MOV.U32 R18, RZ, RZ, 0x2 ;  /* 0x00000002ff127424 */ /* 0x000fe200078e00ff */
        /* <DEDUP_REMOVED lines=15> */
.L_x_7819:
        /* <DEDUP_REMOVED lines=13> */
.L_x_7821:
[----:B------:R-:W-:Y:S05]  /*49e0*/  BSYNC.RECONVERGENT B2 ;  /* 0x0000000000027941 */ /* 0x000fea0003800200 */
.L_x_7820:
        /* <DEDUP_REMOVED lines=43> */
.L_x_7818:
[----:B------:R-:W-:Y:S05]  /*4ca0*/  BSYNC.RECONVERGENT B1 ;  /* 0x0000000000017941 */ /* 0x000fea0003800200 */
.L_x_7817:
[----:B------:R-:W-:Y:S01]  /*4cb0*/  I2FP.F32.U32 R16, R5 ;  /* 0x0000000500107245 */ /* 0x000fe20000201000 */
[----:B------:R-:W-:Y:S01]  /*4cc0*/  IMAD.U32 R152, R152, 0x10000, RZ ;  /* 0x0001000098987824 */ /* 0x000fe200078e00ff */
        /* <DEDUP_REMOVED lines=20> */
.L_x_7824:
        /* <DEDUP_REMOVED lines=13> */
.L_x_7826:
[----:B------:R-:W-:Y:S05]  /*4ee0*/  BSYNC.RECONVERGENT B2 ;  /* 0x0000000000027941 */ /* 0x000fea0003800200 */
.L_x_7825:
        /* <DEDUP_REMOVED lines=43> */
.L_x_7823:
[----:B------:R-:W-:Y:S05]  /*51a0*/  BSYNC.RECONVERGENT B1 ;  /* 0x0000000000017941 */ /* 0x000fea0003800200 */
.L_x_7822:
[----:B------:R-:W-:Y:S01]  /*51b0*/  I2FP.F32.U32 R16, R17 ;  /* 0x0000001100107245 */ /* 0x000fe20000201000 */
[----:B------:R-:W-:Y:S01]  /*51c0*/  IMAD.U32 R30, R30, 0x10000, RZ ;  /* 0x000100001e1e7824 */ /* 0x000fe200078e00ff */
[----:B------:R-:W-:Y:S01]  /*51d0*/  ISETP.NE.AND P3, PT, R19, 0x1, PT ;  /* 0x000000011300780c */ /* 0x000fe20003f65270 */
[----:B------:R-:W-:Y:S01]  /*51e0*/  BSSY.RECONVERGENT B1, `(.L_x_7827) ;  /* 0x000004f000017945 */ /* 0x000fe20003800200 */
[----:B------:R-:W-:Y:S01]  /*51f0*/  MOV R21, 0x2 ;  /* 0x0000000200157802 */ /* 0x000fe20000000f00 */
[----:B------:R-:W-:Y:S01]  /*5200*/  FFMA.FTZ R17, R16, R213, 1.1641532182693481445e-10 ;  /* 0x2f00000010117423 */ /* 0x000fe200000100d5 */
[----:B------:R-:W-:Y:S01]  /*5210*/  FMUL.FTZ R30, R30, R195 ;  /* 0x000000c31e1e7220 */ /* 0x000fe20000410000 */
[----:B------:R-:W-:-:S03]  /*5220*/  @P1 IMAD.U32 R16, R29, 0x10000, RZ ;  /* 0x000100001d101824 */ /* 0x000fc600078e00ff */
[----:B------:R-:W-:-:S04]  /*5230*/  FSETP.GTU.FTZ.AND P2, PT, R17, R22, PT ;  /* 0x000000161100720b */ /* 0x000fc80003f5c000 */
[----:B------:R-:W-:-:S05]  /*5240*/  FSEL R30, R30, RZ, !P2 ;  /* 0x000000ff1e1e7208 */ /* 0x000fca0005000000 */
[----:B------:R-:W-:-:S04]  /*5250*/  FADD.FTZ R5, R5, R30 ;  /* 0x0000001e05057221 */ /* 0x000fc80000010000 */
[--C-:B------:R-:W-:Y:S01]  /*5260*/  @P1 FADD.FTZ R30, R16, R5.reuse ;  /* 0x00000005101e1221 */ /* 0x100fe20000010000 */
[----:B------:R-:W-:Y:S01]  /*5270*/  @!P1 IMAD.MOV.U32 R30, RZ, RZ, R5 ;  /* 0x000000ffff1e9224 */ /* 0x000fe200078e0005 */
[----:B------:R-:W-:Y:S01]  /*5280*/  SEL R16, RZ, 0x1, P2 ;  /* 0x00000001ff107807 */ /* 0x000fe20001000000 */
        /* <DEDUP_REMOVED lines=11> */
.L_x_7829:
        /* <DEDUP_REMOVED lines=13> */
.L_x_7831:
[----:B------:R-:W-:Y:S05]  /*5410*/  BSYNC.RECONVERGENT B2 ;  /* 0x0000000000027941 */ /* 0x000fea0003800200 */
.L_x_7830:
        /* <DEDUP_REMOVED lines=43> */
.L_x_7828:
[----:B------:R-:W-:Y:S05]  /*56d0*/  BSYNC.RECONVERGENT B1 ;  /* 0x0000000000017941 */ /* 0x000fea0003800200 */
.L_x_7827:
        /* <DEDUP_REMOVED lines=9> */
[----:B------:R-:W-:-:S02]  /*5770*/  FSETP.GTU.FTZ.AND P3, PT, R5, R22, PT ;  /* 0x000000160500720b */ /* 0x000fc40003f7c000 */
[----:B------:R-:W-:Y:S02]  /*5780*/  PRMT R5, R153, 0x7632, R5 ;  /* 0x0000763299057816 */ /* 0x000fe40000000005 */
        /* <DEDUP_REMOVED lines=12> */
.L_x_7834:
        /* <DEDUP_REMOVED lines=13> */
.L_x_7836:
[----:B------:R-:W-:Y:S05]  /*5920*/  BSYNC.RECONVERGENT B2 ;  /* 0x0000000000027941 */ /* 0x000fea0003800200 */
.L_x_7835:
        /* <DEDUP_REMOVED lines=43> */
.L_x_7833:
[----:B------:R-:W-:Y:S05]  /*5be0*/  BSYNC.RECONVERGENT B1 ;  /* 0x0000000000017941 */ /* 0x000fea0003800200 */
.L_x_7832:
        /* <DEDUP_REMOVED lines=25> */
.L_x_7839:
        /* <DEDUP_REMOVED lines=13> */
.L_x_7841:
[----:B------:R-:W-:Y:S05]  /*5e50*/  BSYNC.RECONVERGENT B2 ;  /* 0x0000000000027941 */ /* 0x000fea0003800200 */
.L_x_7840:
        /* <DEDUP_REMOVED lines=43> */
.L_x_7838:
[----:B------:R-:W-:Y:S05]  /*6110*/  BSYNC.RECONVERGENT B1 ;  /* 0x0000000000017941 */ /* 0x000fea0003800200 */
.L_x_7837:
        /* <DEDUP_REMOVED lines=22> */
.L_x_7844:
        /* <DEDUP_REMOVED lines=13> */
.L_x_7846:
[----:B------:R-:W-:Y:S05]  /*6350*/  BSYNC.RECONVERGENT B2 ;  /* 0x0000000000027941 */ /* 0x000fea0003800200 */
.L_x_7845:
        /* <DEDUP_REMOVED lines=43> */
.L_x_7843:
[----:B------:R-:W-:Y:S05]  /*6610*/  BSYNC.RECONVERGENT B1 ;  /* 0x0000000000017941 */ /* 0x000fea0003800200 */
.L_x_7842:
        /* <DEDUP_REMOVED lines=25> */
.L_x_7849:
        /* <DEDUP_REMOVED lines=13> */
.L_x_7851:
[----:B------:R-:W-:Y:S05]  /*6880*/  BSYNC.RECONVERGENT B2 ;  /* 0x0000000000027941 */ /* 0x000fea0003800200 */
.L_x_7850:
        /* <DEDUP_REMOVED lines=43> */
.L_x_7848:
[----:B------:R-:W-:Y:S05]  /*6b40*/  BSYNC.RECONVERGENT B1 ;  /* 0x0000000000017941 */ /* 0x000fea0003800200 */
.L_x_7847:
        /* <DEDUP_REMOVED lines=21> */
.L_x_7854:
        /* <DEDUP_REMOVED lines=13> */
.L_x_7856:
[----:B------:R-:W-:Y:S05]  /*6d70*/  BSYNC.RECONVERGENT B2 ;  /* 0x0000000000027941 */ /* 0x000fea0003800200 */
.L_x_7855:
        /* <DEDUP_REMOVED lines=42> */
[----:B------:R-:W-:-:S07]  /*7020*/  IMAD.MOV.U32 R208, RZ, RZ, R20 ;  /* 0x000000ffffd07224 */ /* 0x000fce00078e0014 */
.L_x_7853:
[----:B------:R-:W-:Y:S05]  /*7030*/  BSYNC.RECONVERGENT B1 ;  /* 0x0000000000017941 */ /* 0x000fea0003800200 */
.L_x_7852:
[----:B------:R-:W-:Y:S01]  /*7040*/  I2FP.F32.U32 R20, R19 ;  /* 0x0000001300147245 */ /* 0x000fe20000201000 */
[----:B------:R-:W-:Y:S01]  /*7050*/  IMAD.U32 R152, R38, 0x10000, RZ ;  /* 0x0001000026987824 */ /* 0x000fe200078e00ff */
[----:B------:R-:W-:Y:S03]  /*7060*/  BSSY.RECONVERGENT B1, `(.L_x_7857) ;  /* 0x0000050000017945 */ /* 0x000fe60003800200 */
[----:B------:R-:W-:Y:S01]  /*7070*/  FFMA.FTZ R19, R20, R213, 1.1641532182693481445e-10 ;  /* 0x2f00000014137423 */ /* 0x000fe200000100d5 */
[----:B------:R-:W-:Y:S01]  /*7080*/  FMUL.FTZ R152, R152, R195 ;  /* 0x000000c398987220 */ /* 0x000fe20000410000 */
[----:B------:R-:W-:-:S03]  /*7090*/  @P1 SHF.L.U32 R20, R34, 0x10, RZ ;  /* 0x0000001022141819 */ /* 0x000fc600000006ff */
[----:B------:R-:W-:-:S04]  /*70a0*/  FSETP.GTU.FTZ.AND P3, PT, R19, R22, PT ;  /* 0x000000161300720b */ /* 0x000fc80003f7c000 */
        /* <DEDUP_REMOVED lines=18> */
.L_x_7859:
        /* <DEDUP_REMOVED lines=13> */
.L_x_7861:
[----:B------:R-:W-:Y:S05]  /*72a0*/  BSYNC.RECONVERGENT B2 ;  /* 0x0000000000027941 */ /* 0x000fea0003800200 */
.L_x_7860:
        /* <DEDUP_REMOVED lines=43> */
.L_x_7858:
[----:B------:R-:W-:Y:S05]  /*7560*/  BSYNC.RECONVERGENT B1 ;  /* 0x0000000000017941 */ /* 0x000fea0003800200 */
.L_x_7857:
        /* <DEDUP_REMOVED lines=20> */
.L_x_7864:
        /* <DEDUP_REMOVED lines=13> */
.L_x_7866:
[----:B------:R-:W-:Y:S05]  /*7780*/  BSYNC.RECONVERGENT B2 ;  /* 0x0000000000027941 */ /* 0x000fea0003800200 */
.L_x_7865:
        /* <DEDUP_REMOVED lines=43> */
.L_x_7863:
[----:B------:R-:W-:Y:S05]  /*7a40*/  BSYNC.RECONVERGENT B1 ;  /* 0x0000000000017941 */ /* 0x000fea0003800200 */
.L_x_7862:
[----:B------:R-:W-:Y:S01]  /*7a50*/  I2FP.F32.U32 R20, R21 ;  /* 0x0000001500147245 */ /* 0x000fe20000201000 */
[----:B------:R-:W-:Y:S01]  /*7a60*/  BSSY.RECONVERGENT B1, `(.L_x_7867) ;  /* 0x0000053000017945 */ /* 0x000fe20003800200 */
[----:B------:R-:W-:Y:S02]  /*7a70*/  PRMT R21, R38, 0x7632, R21 ;  /* 0x0000763226157816 */ /* 0x000fe40000000015 */
[----:B------:R-:W-:-:S03]  /*7a80*/  MOV R182, 0x2 ;  /* 0x0000000200b67802 */ /* 0x000fc60000000f00 */
[----:B------:R-:W-:Y:S02]  /*7a90*/  IMAD.U32 R152, R21, 0x10000, RZ ;  /* 0x0001000015987824 */ /* 0x000fe400078e00ff */
[----:B------:R-:W-:Y:S02]  /*7aa0*/  FFMA.FTZ R21, R20, R213, 1.1641532182693481445e-10 ;  /* 0x2f00000014157423 */ /* 0x000fe400000100d5 */
[----:B------:R-:W-:-:S03]  /*7ab0*/  FMUL.FTZ R152, R152, R195 ;  /* 0x000000c398987220 */ /* 0x000fc60000410000 */
[----:B------:R-:W-:Y:S02]  /*7ac0*/  FSETP.GTU.FTZ.AND P4, PT, R21, R22, PT ;  /* 0x000000161500720b */ /* 0x000fe40003f9c000 */
[----:B------:R-:W-:Y:S02]  /*7ad0*/  @P1 PRMT R21, R34, 0x7632, R21 ;  /* 0x0000763222151816 */ /* 0x000fe40000000015 */
[----:B------:R-:W-:Y:S02]  /*7ae0*/  FSEL R154, R152, RZ, !P4 ;  /* 0x000000ff989a7208 */ /* 0x000fe40006000000 */
[----:B------:R-:W-:Y:S01]  /*7af0*/  SEL R20, RZ, 0x1, P4 ;  /* 0x00000001ff147807 */ /* 0x000fe20002000000 */
[----:B------:R-:W-:Y:S01]  /*7b00*/  @P1 IMAD.U32 R152, R21, 0x10000, RZ ;  /* 0x0001000015981824 */ /* 0x000fe200078e00ff */
        /* <DEDUP_REMOVED lines=15> */
.L_x_7869:
        /* <DEDUP_REMOVED lines=13> */
.L_x_7871:
[----:B------:R-:W-:Y:S05]  /*7cd0*/  BSYNC.RECONVERGENT B2 ;  /* 0x0000000000027941 */ /* 0x000fea0003800200 */
.L_x_7870:
        /* <DEDUP_REMOVED lines=43> */
.L_x_7868:
[----:B------:R-:W-:Y:S05]  /*7f90*/  BSYNC.RECONVERGENT B1 ;  /* 0x0000000000017941 */ /* 0x000fea0003800200 */
.L_x_7867:
        /* <DEDUP_REMOVED lines=21> */
.L_x_7874:
        /* <DEDUP_REMOVED lines=13> */
.L_x_7876:
[----:B------:R-:W-:Y:S05]  /*81c0*/  BSYNC.RECONVERGENT B2 ;  /* 0x0000000000027941 */ /* 0x000fea0003800200 */
.L_x_7875:
        /* <DEDUP_REMOVED lines=43> */
.L_x_7873:
[----:B------:R-:W-:Y:S05]  /*8480*/  BSYNC.RECONVERGENT B1 ;  /* 0x0000000000017941 */ /* 0x000fea0003800200 */
.L_x_7872:
        /* <DEDUP_REMOVED lines=26> */
.L_x_7879:
        /* <DEDUP_REMOVED lines=13> */
.L_x_7881:
[----:B------:R-:W-:Y:S05]  /*8700*/  BSYNC.RECONVERGENT B2 ;  /* 0x0000000000027941 */ /* 0x000fea0003800200 */
.L_x_7880:
        /* <DEDUP_REMOVED lines=43> */
.L_x_7878:
[----:B------:R-:W-:Y:S05]  /*89c0*/  BSYNC.RECONVERGENT B1 ;  /* 0x0000000000017941 */ /* 0x000fea0003800200 */
.L_x_7877:
        /* <DEDUP_REMOVED lines=20> */
.L_x_7884:
        /* <DEDUP_REMOVED lines=15> */
.L_x_7886:
[----:B------:R-:W-:Y:S05]  /*8c00*/  BSYNC.RECONVERGENT B2 ;  /* 0x0000000000027941 */ /* 0x000fea0003800200 */
.L_x_7885:
        /* <DEDUP_REMOVED lines=37> */
[----:B------:R-:W-:-:S04]  /*8e60*/  IMAD.WIDE.U32 R204, R204, -0x326172a9, RZ ;  /* 0xcd9e8d57cccc7825 */ /* 0x000fc800078e00ff */
[----:B------:R-:W-:Y:S01]  /*8e70*/  IMAD.WIDE.U32 R152, R152, -0x2daee0ad, RZ ;  /* 0xd2511f5398987825 */ /* 0x000fe200078e00ff */
[----:B------:R-:W-:-:S03]  /*8e80*/  LOP3.LUT R7, R206, UR35, R205, 0x96, !PT ;  /* 0x00000023ce077c12 */ /* 0x000fc6000f8e96cd */
[----:B------:R-:W-:Y:S01]  /*8e90*/  IMAD.MOV.U32 R2, RZ, RZ, R204 ;  /* 0x000000ffff027224 */ /* 0x000fe200078e00cc */
[----:B------:R-:W-:Y:S01]  /*8ea0*/  LOP3.LUT R8, R154, UR36, R153, 0x96, !PT ;  /* 0x000000249a087c12 */ /* 0x000fe2000f8e9699 */
[----:B------:R-:W-:-:S07]  /*8eb0*/  IMAD.MOV.U32 R208, RZ, RZ, R152 ;  /* 0x000000ffffd07224 */ /* 0x000fce00078e0098 */
.L_x_7883:
[----:B------:R-:W-:Y:S05]  /*8ec0*/  BSYNC.RECONVERGENT B1 ;  /* 0x0000000000017941 */ /* 0x000fea0003800200 */
.L_x_7882:
[----:B------:R-:W-:Y:S02]  /*8ed0*/  I2FP.F32.U32 R152, R155 ;  /* 0x0000009b00987245 */ /* 0x000fe40000201000 */
[----:B------:R-:W-:-:S03]  /*8ee0*/  PRMT R153, R39, 0x7632, R153 ;  /* 0x0000763227997816 */ /* 0x000fc60000000099 */
[----:B------:R-:W-:Y:S01]  /*8ef0*/  FFMA.FTZ R213, R152, R213, 1.1641532182693481445e-10 ;  /* 0x2f00000098d57423 */ /* 0x000fe200000100d5 */
[----:B------:R-:W-:Y:S01]  /*8f00*/  @P1 PRMT R152, R35, 0x7632, R152 ;  /* 0x0000763223981816 */ /* 0x000fe20000000098 */
[----:B------:R-:W-:-:S03]  /*8f10*/  IMAD.U32 R154, R153, 0x10000, RZ ;  /* 0x00010000999a7824 */ /* 0x000fc600078e00ff */
[----:B------:R-:W-:Y:S01]  /*8f20*/  FSETP.GTU.FTZ.AND P6, PT, R213, R22, PT ;  /* 0x00000016d500720b */ /* 0x000fe20003fdc000 */
[----:B------:R-:W-:Y:S01]  /*8f30*/  FMUL.FTZ R154, R154, R195 ;  /* 0x000000c39a9a7220 */ /* 0x000fe20000410000 */
[----:B------:R-:W-:Y:S01]  /*8f40*/  @P1 IMAD.U32 R195, R152, 0x10000, RZ ;  /* 0x0001000098c31824 */ /* 0x000fe200078e00ff */
        /* <DEDUP_REMOVED lines=9> */
[----:B------:R-:W-:-:S07]  /*8fe0*/  PRMT R155, R212, 0x5410, R155 ;  /* 0x00005410d49b7816 */ /* 0x000fce000000009b */
.L_x_7806:
        /* <DEDUP_REMOVED lines=43> */
.L_x_7887:
[----:B------:R-:W-:Y:S02]  /*92a0*/  IMAD.MOV.U32 R203, RZ, RZ, R208 ;  /* 0x000000ffffcb7224 */ /* 0x000fe400078e00d0 */
[----:B0-----:R-:W-:-:S07]  /*92b0*/  VIADD R204, R202, 0x80 ;  /* 0x00000080cacc7836 */ /* 0x001fce0000000000 */
.L_x_7764:
[----:B------:R-:W-:Y:S05]  /*92c0*/  BSYNC.RECONVERGENT B0 ;  /* 0x0000000000007941 */ /* 0x000fea0003800200 */
.L_x_7763:
        /* <DEDUP_REMOVED lines=41> */
.L_x_7893:
        /* <DEDUP_REMOVED lines=13> */
.L_x_7895:
[----:B------:R-:W-:Y:S05]  /*9630*/  BSYNC.RECONVERGENT B2 ;  /* 0x0000000000027941 */ /* 0x000fea0003800200 */
.L_x_7894:
        /* <DEDUP_REMOVED lines=42> */
.L_x_7892:
[----:B------:R-:W-:Y:S05]  /*98e0*/  BSYNC.RECONVERGENT B1 ;  /* 0x0000000000017941 */ /* 0x000fea0003800200 */
.L_x_7891:
        /* <DEDUP_REMOVED lines=26> */
.L_x_7898:
        /* <DEDUP_REMOVED lines=13> */
.L_x_7900:
[----:B------:R-:W-:Y:S05]  /*9b60*/  BSYNC.RECONVERGENT B2 ;  /* 0x0000000000027941 */ /* 0x000fea0003800200 */
.L_x_7899:
        /* <DEDUP_REMOVED lines=43> */
.L_x_7897:
[----:B------:R-:W-:Y:S05]  /*9e20*/  BSYNC.RECONVERGENT B1 ;  /* 0x0000000000017941 */ /* 0x000fea0003800200 */
.L_x_7896:
        /* <DEDUP_REMOVED lines=9> */
[----:B------:R-:W-:-:S03]  /*9ec0*/  SEL R15, RZ, 0x1, P2 ;  /* 0x00000001ff0f7807 */ /* 0x000fc60001000000 */
[----:B------:R-:W-:Y:S01]  /*9ed0*/  FADD.FTZ R5, R5, R16 ;  /* 0x0000001005057221 */ /* 0x000fe20000010000 */
[----:B------:R-:W-:-:S03]  /*9ee0*/  MOV R16, 0x2 ;  /* 0x0000000200107802 */ /* 0x000fc60000000f00 */
        /* <DEDUP_REMOVED lines=13> */
.L_x_7903:
        /* <DEDUP_REMOVED lines=13> */
.L_x_7905:
[----:B------:R-:W-:Y:S05]  /*a090*/  BSYNC.RECONVERGENT B2 ;  /* 0x0000000000027941 */ /* 0x000fea0003800200 */
.L_x_7904:
        /* <DEDUP_REMOVED lines=40> */
[----:B------:R-:W-:Y:S02]  /*a320*/  HFMA2 R16, -RZ, RZ, 0, 0 ;  /* 0x00000000ff107431 */ /* 0x000fe400000001ff */
[----:B------:R-:W-:Y:S01]  /*a330*/  IMAD.MOV.U32 R2, RZ, RZ, R20 ;  /* 0x000000ffff027224 */ /* 0x000fe200078e0014 */
[----:B------:R-:W-:-:S07]  /*a340*/  LOP3.LUT R8, R18, UR36, R17, 0x96, !PT ;  /* 0x0000002412087c12 */ /* 0x000fce000f8e9611 */
.L_x_7902:
[----:B------:R-:W-:Y:S05]  /*a350*/  BSYNC.RECONVERGENT B1 ;  /* 0x0000000000017941 */ /* 0x000fea0003800200 */
.L_x_7901:
        /* <DEDUP_REMOVED lines=22> */
.L_x_7908:
        /* <DEDUP_REMOVED lines=13> */
.L_x_7910:
[----:B------:R-:W-:Y:S05]  /*a590*/  BSYNC.RECONVERGENT B2 ;  /* 0x0000000000027941 */ /* 0x000fea0003800200 */
.L_x_7909:
        /* <DEDUP_REMOVED lines=43> */
.L_x_7907:
[----:B------:R-:W-:Y:S05]  /*a850*/  BSYNC.RECONVERGENT B1 ;  /* 0x0000000000017941 */ /* 0x000fea0003800200 */
.L_x_7906:
[----:B------:R-:W-:Y:S01]  /*a860*/  I2FP.F32.U32 R17, R17 ;  /* 0x0000001100117245 */ /* 0x000fe20000201000 */
[----:B------:R-:W-:Y:S01]  /*a870*/  IMAD.U32 R156, R156, 0x10000, RZ ;  /* 0x000100009c9c7824 */ /* 0x000fe200078e00ff */
[----:B------:R-:W-:Y:S01]  /*a880*/  @P0 SHF.L.U32 R16, R31, 0x10, RZ ;  /* 0x000000101f100819 */ /* 0x000fe200000006ff */
[----:B------:R-:W-:Y:S01]  /*a890*/  BSSY.RECONVERGENT B1, `(.L_x_7911) ;  /* 0x000004f000017945 */ /* 0x000fe20003800200 */
[----:B------:R-:W-:Y:S02]  /*a8a0*/  IMAD.MOV.U32 R20, RZ, RZ, 0x2 ;  /* 0x00000002ff147424 */ /* 0x000fe400078e00ff */
[----:B------:R-:W-:Y:S01]  /*a8b0*/  FFMA.FTZ R17, R17, R214, 1.1641532182693481445e-10 ;  /* 0x2f00000011117423 */ /* 0x000fe200000100d6 */
[----:B------:R-:W-:-:S04]  /*a8c0*/  FMUL.FTZ R156, R156, R213 ;  /* 0x000000d59c9c7220 */ /* 0x000fc80000410000 */
[----:B------:R-:W-:-:S04]  /*a8d0*/  FSETP.GTU.FTZ.AND P2, PT, R17, R196, PT ;  /* 0x000000c41100720b */ /* 0x000fc80003f5c000 */
[----:B------:R-:W-:-:S05]  /*a8e0*/  FSEL R156, R156, RZ, !P2 ;  /* 0x000000ff9c9c7208 */ /* 0x000fca0005000000 */
[----:B------:R-:W-:-:S04]  /*a8f0*/  FADD.FTZ R5, R5, R156 ;  /* 0x0000009c05057221 */ /* 0x000fc80000010000 */
        /* <DEDUP_REMOVED lines=15> */
.L_x_7913:
        /* <DEDUP_REMOVED lines=13> */
.L_x_7915:
[----:B------:R-:W-:Y:S05]  /*aac0*/  BSYNC.RECONVERGENT B2 ;  /* 0x0000000000027941 */ /* 0x000fea0003800200 */
.L_x_7914:
        /* <DEDUP_REMOVED lines=43> */
.L_x_7912:
[----:B------:R-:W-:Y:S05]  /*ad80*/  BSYNC.RECONVERGENT B1 ;  /* 0x0000000000017941 */ /* 0x000fea0003800200 */
.L_x_7911:
        /* <DEDUP_REMOVED lines=8> */
[----:B------:R-:W-:Y:S02]  /*ae10*/  FSETP.GTU.FTZ.AND P2, PT, R5, R196, PT ;  /* 0x000000c40500720b */ /* 0x000fe40003f5c000 */
[----:B------:R-:W-:Y:S02]  /*ae20*/  PRMT R5, R153, 0x7632, R5 ;  /* 0x0000763299057816 */ /* 0x000fe40000000005 */
        /* <DEDUP_REMOVED lines=13> */
.L_x_7918:
        /* <DEDUP_REMOVED lines=13> */
.L_x_7920:
[----:B------:R-:W-:Y:S05]  /*afd0*/  BSYNC.RECONVERGENT B2 ;  /* 0x0000000000027941 */ /* 0x000fea0003800200 */
.L_x_7919:
        /* <DEDUP_REMOVED lines=43> */
.L_x_7917:
[----:B------:R-:W-:Y:S05]  /*b290*/  BSYNC.RECONVERGENT B1 ;  /* 0x0000000000017941 */ /* 0x000fea0003800200 */
.L_x_7916:
        /* <DEDUP_REMOVED lines=26> */
.L_x_7923:
        /* <DEDUP_REMOVED lines=13> */
.L_x_7925:
[----:B------:R-:W-:Y:S05]  /*b510*/  BSYNC.RECONVERGENT B2 ;  /* 0x0000000000027941 */ /* 0x000fea0003800200 */
.L_x_7924:
        /* <DEDUP_REMOVED lines=43> */
.L_x_7922:
[----:B------:R-:W-:Y:S05]  /*b7d0*/  BSYNC.RECONVERGENT B1 ;  /* 0x0000000000017941 */ /* 0x000fea0003800200 */
.L_x_7921:
        /* <DEDUP_REMOVED lines=22> */
.L_x_7928:
        /* <DEDUP_REMOVED lines=13> */
.L_x_7930:
[----:B------:R-:W-:Y:S05]  /*ba10*/  BSYNC.RECONVERGENT B2 ;  /* 0x0000000000027941 */ /* 0x000fea0003800200 */
.L_x_7929:
        /* <DEDUP_REMOVED lines=43> */
.L_x_7927:
[----:B------:R-:W-:Y:S05]  /*bcd0*/  BSYNC.RECONVERGENT B1 ;  /* 0x0000000000017941 */ /* 0x000fea0003800200 */
.L_x_7926:
        /* <DEDUP_REMOVED lines=25> */
.L_x_7933:
        /* <DEDUP_REMOVED lines=13> */
.L_x_7935:
[----:B------:R-:W-:Y:S05]  /*bf40*/  BSYNC.RECONVERGENT B2 ;  /* 0x0000000000027941 */ /* 0x000fea0003800200 */
.L_x_7934:
        /* <DEDUP_REMOVED lines=43> */
.L_x_7932:
[----:B------:R-:W-:Y:S05]  /*c200*/  BSYNC.RECONVERGENT B1 ;  /* 0x0000000000017941 */ /* 0x000fea0003800200 */
.L_x_7931:
        /* <DEDUP_REMOVED lines=21> */
.L_x_7938:
        /* <DEDUP_REMOVED lines=13> */
.L_x_7940:
[----:B------:R-:W-:Y:S05]  /*c430*/  BSYNC.RECONVERGENT B2 ;  /* 0x0000000000027941 */ /* 0x000fea0003800200 */
.L_x_7939:
        /* <DEDUP_REMOVED lines=43> */
.L_x_7937:
[----:B------:R-:W-:Y:S05]  /*c6f0*/  BSYNC.RECONVERGENT B1 ;  /* 0x0000000000017941 */ /* 0x000fea0003800200 */
.L_x_7936:
[----:B------:R-:W-:Y:S01]  /*c700*/  I2FP.F32.U32 R19, R19 ;  /* 0x0000001300137245 */ /* 0x000fe20000201000 */
[----:B------:R-:W-:Y:S01]  /*c710*/  IMAD.U32 R20, R38, 0x10000, RZ ;  /* 0x0001000026147824 */ /* 0x000fe200078e00ff */
[----:B------:R-:W-:Y:S01]  /*c720*/  BSSY.RECONVERGENT B1, `(.L_x_7941) ;  /* 0x0000050000017945 */ /* 0x000fe20003800200 */
[----:B------:R-:W-:Y:S02]  /*c730*/  @P0 IMAD.U32 R152, R34, 0x10000, RZ ;  /* 0x0001000022980824 */ /* 0x000fe400078e00ff */
[----:B------:R-:W-:Y:S01]  /*c740*/  FFMA.FTZ R19, R19, R214, 1.1641532182693481445e-10 ;  /* 0x2f00000013137423 */ /* 0x000fe200000100d6 */
[----:B------:R-:W-:-:S04]  /*c750*/  FMUL.FTZ R20, R20, R213 ;  /* 0x000000d514147220 */ /* 0x000fc80000410000 */
[----:B------:R-:W-:-:S04]  /*c760*/  FSETP.GTU.FTZ.AND P3, PT, R19, R196, PT ;  /* 0x000000c41300720b */ /* 0x000fc80003f7c000 */
        /* <DEDUP_REMOVED lines=18> */
.L_x_7943:
        /* <DEDUP_REMOVED lines=13> */
.L_x_7945:
[----:B------:R-:W-:Y:S05]  /*c960*/  BSYNC.RECONVERGENT B2 ;  /* 0x0000000000027941 */ /* 0x000fea0003800200 */
.L_x_7944:
        /* <DEDUP_REMOVED lines=43> */
.L_x_7942:
[----:B------:R-:W-:Y:S05]  /*cc20*/  BSYNC.RECONVERGENT B1 ;  /* 0x0000000000017941 */ /* 0x000fea0003800200 */
.L_x_7941:
        /* <DEDUP_REMOVED lines=20> */
.L_x_7948:
        /* <DEDUP_REMOVED lines=13> */
.L_x_7950:
[----:B------:R-:W-:Y:S05]  /*ce40*/  BSYNC.RECONVERGENT B2 ;  /* 0x0000000000027941 */ /* 0x000fea0003800200 */
.L_x_7949:
        /* <DEDUP_REMOVED lines=43> */
.L_x_7947:
[----:B------:R-:W-:Y:S05]  /*d100*/  BSYNC.RECONVERGENT B1 ;  /* 0x0000000000017941 */ /* 0x000fea0003800200 */
.L_x_7946:
[----:B------:R-:W-:Y:S01]  /*d110*/  I2FP.F32.U32 R21, R21 ;  /* 0x0000001500157245 */ /* 0x000fe20000201000 */
[----:B------:R-:W-:Y:S01]  /*d120*/  BSSY.RECONVERGENT B1, `(.L_x_7951) ;  /* 0x0000053000017945 */ /* 0x000fe20003800200 */
[----:B------:R-:W-:-:S03]  /*d130*/  PRMT R20, R38, 0x7632, R20 ;  /* 0x0000763226147816 */ /* 0x000fc60000000014 */
[----:B------:R-:W-:Y:S02]  /*d140*/  FFMA.FTZ R21, R21, R214, 1.1641532182693481445e-10 ;  /* 0x2f00000015157423 */ /* 0x000fe400000100d6 */
[----:B------:R-:W-:-:S03]  /*d150*/  IMAD.U32 R20, R20, 0x10000, RZ ;  /* 0x0001000014147824 */ /* 0x000fc600078e00ff */
[----:B------:R-:W-:Y:S01]  /*d160*/  FSETP.GTU.FTZ.AND P4, PT, R21, R196, PT ;  /* 0x000000c41500720b */ /* 0x000fe20003f9c000 */
[----:B------:R-:W-:Y:S01]  /*d170*/  FMUL.FTZ R20, R20, R213 ;  /* 0x000000d514147220 */ /* 0x000fe20000410000 */
[----:B------:R-:W-:-:S04]  /*d180*/  @P0 PRMT R21, R34, 0x7632, R21 ;  /* 0x0000763222150816 */ /* 0x000fc80000000015 */
[----:B------:R-:W-:Y:S02]  /*d190*/  FSEL R154, R20, RZ, !P4 ;  /* 0x000000ff149a7208 */ /* 0x000fe40006000000 */
[----:B------:R-:W-:Y:S02]  /*d1a0*/  SEL R20, RZ, 0x1, P4 ;  /* 0x00000001ff147807 */ /* 0x000fe40002000000 */
[----:B------:R-:W-:Y:S01]  /*d1b0*/  ISETP.NE.AND P4, PT, R153, 0x1, PT ;  /* 0x000000019900780c */ /* 0x000fe20003f85270 */
[----:B------:R-:W-:Y:S01]  /*d1c0*/  FADD.FTZ R5, R5, R154 ;  /* 0x0000009a05057221 */ /* 0x000fe20000010000 */
[----:B------:R-:W-:Y:S01]  /*d1d0*/  @P0 SHF.L.U32 R152, R21, 0x10, RZ ;  /* 0x0000001015980819 */ /* 0x000fe200000006ff */
[----:B------:R-:W-:-:S04]  /*d1e0*/  IMAD.MOV.U32 R154, RZ, RZ, 0x2 ;  /* 0x00000002ff9a7424 */ /* 0x000fc800078e00ff */
        /* <DEDUP_REMOVED lines=13> */
.L_x_7953:
        /* <DEDUP_REMOVED lines=13> */
.L_x_7955:
[----:B------:R-:W-:Y:S05]  /*d390*/  BSYNC.RECONVERGENT B2 ;  /* 0x0000000000027941 */ /* 0x000fea0003800200 */
.L_x_7954:
        /* <DEDUP_REMOVED lines=43> */
.L_x_7952:
[----:B------:R-:W-:Y:S05]  /*d650*/  BSYNC.RECONVERGENT B1 ;  /* 0x0000000000017941 */ /* 0x000fea0003800200 */
.L_x_7951:
[----:B------:R-:W-:Y:S01]  /*d660*/  I2FP.F32.U32 R5, R5 ;  /* 0x0000000500057245 */ /* 0x000fe20000201000 */
[----:B------:R-:W-:Y:S01]  /*d670*/  IMAD.U32 R152, R155, 0x10000, RZ ;  /* 0x000100009b987824 */ /* 0x000fe200078e00ff */
[----:B------:R-:W-:Y:S01]  /*d680*/  ISETP.NE.AND P5, PT, R154, 0x1, PT ;  /* 0x000000019a00780c */ /* 0x000fe20003fa5270 */
[----:B------:R-:W-:Y:S01]  /*d690*/  BSSY.RECONVERGENT B1, `(.L_x_7956) ;  /* 0x000004b000017945 */ /* 0x000fe20003800200 */
[----:B------:R-:W-:Y:S02]  /*d6a0*/  IMAD.MOV.U32 R153, RZ, RZ, R2 ;  /* 0x000000ffff997224 */ /* 0x000fe400078e0002 */
[----:B------:R-:W-:Y:S01]  /*d6b0*/  FFMA.FTZ R21, R5, R214, 1.1641532182693481445e-10 ;  /* 0x2f00000005157423 */ /* 0x000fe200000100d6 */
[----:B------:R-:W-:Y:S01]  /*d6c0*/  FMUL.FTZ R152, R152, R213 ;  /* 0x000000d598987220 */ /* 0x000fe20000410000 */
[----:B------:R-:W-:Y:S01]  /*d6d0*/  PRMT R5, R155, 0x7632, R5 ;  /* 0x000076329b057816 */ /* 0x000fe20000000005 */
[----:B------:R-:W-:Y:S02]  /*d6e0*/  HFMA2 R155, -RZ, RZ, 0, 1.1920928955078125e-07 ;  /* 0x00000002ff9b7431 */ /* 0x000fe400000001ff */
        /* <DEDUP_REMOVED lines=12> */
.L_x_7958:
        /* <DEDUP_REMOVED lines=13> */
.L_x_7960:
[----:B------:R-:W-:Y:S05]  /*d880*/  BSYNC.RECONVERGENT B2 ;  /* 0x0000000000027941 */ /* 0x000fea0003800200 */
.L_x_7959:
        /* <DEDUP_REMOVED lines=43> */
.L_x_7957:
[----:B------:R-:W-:Y:S05]  /*db40*/  BSYNC.RECONVERGENT B1 ;  /* 0x0000000000017941 */ /* 0x000fea0003800200 */
.L_x_7956:
        /* <DEDUP_REMOVED lines=26> */
.L_x_7963:
        /* <DEDUP_REMOVED lines=13> */
.L_x_7965:
[----:B------:R-:W-:Y:S05]  /*ddc0*/  BSYNC.RECONVERGENT B2 ;  /* 0x0000000000027941 */ /* 0x000fea0003800200 */
.L_x_7964:
        /* <DEDUP_REMOVED lines=43> */
.L_x_7962:
[----:B------:R-:W-:Y:S05]  /*e080*/  BSYNC.RECONVERGENT B1 ;  /* 0x0000000000017941 */ /* 0x000fea0003800200 */
.L_x_7961:
        /* <DEDUP_REMOVED lines=20> */
.L_x_7968:
        /* <DEDUP_REMOVED lines=15> */
.L_x_7970:
[----:B------:R-:W-:Y:S05]  /*e2c0*/  BSYNC.RECONVERGENT B2 ;  /* 0x0000000000027941 */ /* 0x000fea0003800200 */
.L_x_7969:
        /* <DEDUP_REMOVED lines=43> */
.L_x_7967:
[----:B------:R-:W-:Y:S05]  /*e580*/  BSYNC.RECONVERGENT B1 ;  /* 0x0000000000017941 */ /* 0x000fea0003800200 */
.L_x_7966:
[----:B------:R-:W-:Y:S02]  /*e590*/  I2FP.F32.U32 R153, R154 ;  /* 0x0000009a00997245 */ /* 0x000fe40000201000 */
[----:B------:R-:W-:Y:S02]  /*e5a0*/  PRMT R152, R39, 0x7632, R152 ;  /* 0x0000763227987816 */ /* 0x000fe40000000098 */
[----:B------:R-:W-:Y:S01]  /*e5b0*/  @P0 PRMT R154, R35, 0x7632, R154 ;  /* 0x00007632239a0816 */ /* 0x000fe2000000009a */
[----:B------:R-:W-:Y:S02]  /*e5c0*/  FFMA.FTZ R153, R153, R214, 1.1641532182693481445e-10 ;  /* 0x2f00000099997423 */ /* 0x000fe400000100d6 */
[----:B------:R-:W-:Y:S01]  /*e5d0*/  IMAD.U32 R152, R152, 0x10000, RZ ;  /* 0x0001000098987824 */ /* 0x000fe200078e00ff */
[----:B------:R-:W-:Y:S02]  /*e5e0*/  @P0 SHF.L.U32 R154, R154, 0x10, RZ ;  /* 0x000000109a9a0819 */ /* 0x000fe400000006ff */
        /* <DEDUP_REMOVED lines=14> */
.L_x_7890:
        /* <DEDUP_REMOVED lines=16> */
.L_x_7974:
        /* <DEDUP_REMOVED lines=13> */
.L_x_7976:
[----:B------:R-:W-:Y:S05]  /*e8a0*/  BSYNC.RECONVERGENT B2 ;  /* 0x0000000000027941 */ /* 0x000fea0003800200 */
.L_x_7975:
        /* <DEDUP_REMOVED lines=42> */
.L_x_7973:
[----:B------:R-:W-:Y:S05]  /*eb50*/  BSYNC.RECONVERGENT B1 ;  /* 0x0000000000017941 */ /* 0x000fea0003800200 */
.L_x_7972:
        /* <DEDUP_REMOVED lines=9> */
[----:B------:R-:W-:Y:S01]  /*ebf0*/  PRMT R152, R152, 0x7632, R152 ;  /* 0x0000763298987816 */ /* 0x000fe20000000098 */
[----:B------:R-:W-:-:S02]  /*ec00*/  IMAD.MOV.U32 R5, RZ, RZ, R2 ;  /* 0x000000ffff057224 */ /* 0x000fc400078e0002 */
[----:B0-----:R-:W-:Y:S01]  /*ec10*/  FMUL.FTZ R23, R23, R216 ;  /* 0x000000d817177220 */ /* 0x001fe20000410000 */
[----:B-1----:R-:W-:Y:S01]  /*ec20*/  FSETP.GTU.FTZ.AND P2, PT, R156, R215, PT ;  /* 0x000000d79c00720b */ /* 0x002fe20003f5c000 */
[----:B------:R-:W-:-:S03]  /*ec30*/  @P0 IMAD.U32 R156, R32, 0x10000, RZ ;  /* 0x00010000209c0824 */ /* 0x000fc600078e00ff */
        /* <DEDUP_REMOVED lines=15> */
.L_x_7979:
        /* <DEDUP_REMOVED lines=13> */
.L_x_7981:
[----:B------:R-:W-:Y:S05]  /*ee00*/  BSYNC.RECONVERGENT B2 ;  /* 0x0000000000027941 */ /* 0x000fea0003800200 */
.L_x_7980:
        /* <DEDUP_REMOVED lines=43> */
.L_x_7978:
[----:B------:R-:W-:Y:S05]  /*f0c0*/  BSYNC.RECONVERGENT B1 ;  /* 0x0000000000017941 */ /* 0x000fea0003800200 */
.L_x_7977:
[----:B------:R-:W-:Y:S01]  /*f0d0*/  I2FP.F32.U32 R5, R5 ;  /* 0x0000000500057245 */ /* 0x000fe20000201000 */
[----:B------:R-:W-:Y:S01]  /*f0e0*/  IMAD.U32 R205, R152, 0x10000, RZ ;  /* 0x0001000098cd7824 */ /* 0x000fe200078e00ff */
        /* <DEDUP_REMOVED lines=23> */
.L_x_7984:
        /* <DEDUP_REMOVED lines=13> */
.L_x_7986:
[----:B------:R-:W-:Y:S05]  /*f330*/  BSYNC.RECONVERGENT B2 ;  /* 0x0000000000027941 */ /* 0x000fea0003800200 */
.L_x_7985:
        /* <DEDUP_REMOVED lines=43> */
.L_x_7983:
[----:B------:R-:W-:Y:S05]  /*f5f0*/  BSYNC.RECONVERGENT B1 ;  /* 0x0000000000017941 */ /* 0x000fea0003800200 */
.L_x_7982:
[----:B------:R-:W-:Y:S01]  /*f600*/  I2FP.F32.U32 R5, R5 ;  /* 0x0000000500057245 */ /* 0x000fe20000201000 */
[----:B------:R-:W-:Y:S01]  /*f610*/  BSSY.RECONVERGENT B1, `(.L_x_7987) ;  /* 0x0000052000017945 */ /* 0x000fe20003800200 */
[----:B------:R-:W-:Y:S01]  /*f620*/  SHF.L.U32 R207, R153, 0x10, RZ ;  /* 0x0000001099cf7819 */ /* 0x000fe200000006ff */
[----:B------:R-:W-:Y:S01]  /*f630*/  IMAD.MOV.U32 R184, RZ, RZ, 0x2 ;  /* 0x00000002ffb87424 */ /* 0x000fe200078e00ff */
[----:B------:R-:W-:Y:S01]  /*f640*/  LOP3.LUT R10, R10, 0xfffffffb, RZ, 0xc0, !PT ;  /* 0xfffffffb0a0a7812 */ /* 0x000fe200078ec0ff */
[----:B------:R-:W-:Y:S01]  /*f650*/  FFMA.FTZ R152, R5, R214, 1.1641532182693481445e-10 ;  /* 0x2f00000005987423 */ /* 0x000fe200000100d6 */
[----:B------:R-:W-:Y:S02]  /*f660*/  @P0 IMAD.U32 R5, R33, 0x10000, RZ ;  /* 0x0001000021050824 */ /* 0x000fe400078e00ff */
[----:B------:R-:W-:Y:S02]  /*f670*/  FMUL.FTZ R207, R207, R216 ;  /* 0x000000d8cfcf7220 */ /* 0x000fe40000410000 */
[----:B------:R-:W-:-:S04]  /*f680*/  FSETP.GTU.FTZ.AND P2, PT, R152, R215, PT ;  /* 0x000000d79800720b */ /* 0x000fc80003f5c000 */
[----:B------:R-:W-:Y:S02]  /*f690*/  FSEL R156, R207, RZ, !P2 ;  /* 0x000000ffcf9c7208 */ /* 0x000fe40005000000 */
[----:B------:R-:W-:Y:S02]  /*f6a0*/  PLOP3.LUT P3, PT, P2, PT, PT, 0x8, 0x80 ;  /* 0x000000000080781c */ /* 0x000fe4000176e170 */
[----:B------:R-:W-:Y:S01]  /*f6b0*/  ISETP.NE.AND P2, PT, R172, 0x1, PT ;  /* 0x00000001ac00780c */ /* 0x000fe20003f45270 */
[----:B------:R-:W-:Y:S01]  /*f6c0*/  @P0 FADD.FTZ R156, R5, R156 ;  /* 0x0000009c059c0221 */ /* 0x000fe20000010000 */
[----:B------:R-:W-:Y:S01]  /*f6d0*/  PRMT R5, R153, 0x7632, R5 ;  /* 0x0000763299057816 */ /* 0x000fe20000000005 */
[----:B------:R-:W-:-:S03]  /*f6e0*/  IMAD.MOV.U32 R153, RZ, RZ, R2 ;  /* 0x000000ffff997224 */ /* 0x000fc600078e0002 */
        /* <DEDUP_REMOVED lines=11> */
.L_x_7989:
        /* <DEDUP_REMOVED lines=13> */
.L_x_7991:
[----:B------:R-:W-:Y:S05]  /*f870*/  BSYNC.RECONVERGENT B2 ;  /* 0x0000000000027941 */ /* 0x000fea0003800200 */
.L_x_7990:
        /* <DEDUP_REMOVED lines=43> */
.L_x_7988:
[----:B------:R-:W-:Y:S05]  /*fb30*/  BSYNC.RECONVERGENT B1 ;  /* 0x0000000000017941 */ /* 0x000fea0003800200 */
.L_x_7987:
        /* <DEDUP_REMOVED lines=8> */
[----:B------:R-:W-:-:S04]  /*fbc0*/  FSETP.GTU.FTZ.AND P2, PT, R152, R215, PT ;  /* 0x000000d79800720b */ /* 0x000fc80003f5c000 */
[----:B------:R-:W-:Y:S01]  /*fbd0*/  FSEL R172, R5, RZ, !P2 ;  /* 0x000000ff05ac7208 */ /* 0x000fe20005000000 */
[----:B------:R-:W-:Y:S01]  /*fbe0*/  IMAD.MOV.U32 R5, RZ, RZ, R2 ;  /* 0x000000ffff057224 */ /* 0x000fe200078e0002 */
        /* <DEDUP_REMOVED lines=14> */
.L_x_7994:
        /* <DEDUP_REMOVED lines=13> */
.L_x_7996:
[----:B------:R-:W-:Y:S05]  /*fda0*/  BSYNC.RECONVERGENT B2 ;  /* 0x0000000000027941 */ /* 0x000fea0003800200 */
.L_x_7995:
        /* <DEDUP_REMOVED lines=43> */
.L_x_7993:
[----:B------:R-:W-:Y:S05]  /*10060*/  BSYNC.RECONVERGENT B1 ;  /* 0x0000000000017941 */ /* 0x000fea0003800200 */
.L_x_7992:
[----:B------:R-:W-:Y:S01]  /*10070*/  I2FP.F32.U32 R5, R5 ;  /* 0x0000000500057245 */ /* 0x000fe20000201000 */
[----:B------:R-:W-:Y:S01]  /*10080*/  IMAD.U32 R153, R154, 0x10000, RZ ;  /* 0x000100009a997824 */ /* 0x000fe200078e00ff */
[----:B------:R-:W-:Y:S01]  /*10090*/  ISETP.NE.AND P3, PT, R206, 0x1, PT ;  /* 0x00000001ce00780c */ /* 0x000fe20003f65270 */
[----:B------:R-:W-:Y:S01]  /*100a0*/  @P0 IMAD.U32 R184, R34, 0x10000, RZ ;  /* 0x0001000022b80824 */ /* 0x000fe200078e00ff */
[----:B------:R-:W-:Y:S01]  /*100b0*/  BSSY.RECONVERGENT B1, `(.L_x_7997) ;  /* 0x000004d000017945 */ /* 0x000fe20003800200 */
[----:B------:R-:W-:Y:S01]  /*100c0*/  FFMA.FTZ R152, R5, R214, 1.1641532182693481445e-10 ;  /* 0x2f00000005987423 */ /* 0x000fe200000100d6 */
[----:B------:R-:W-:Y:S01]  /*100d0*/  FMUL.FTZ R153, R153, R216 ;  /* 0x000000d899997220 */ /* 0x000fe20000410000 */
[----:B------:R-:W-:Y:S01]  /*100e0*/  PRMT R154, R154, 0x7632, R154 ;  /* 0x000076329a9a7816 */ /* 0x000fe2000000009a */
[----:B------:R-:W-:Y:S02]  /*100f0*/  IMAD.MOV.U32 R5, RZ, RZ, R2 ;  /* 0x000000ffff057224 */ /* 0x000fe400078e0002 */
        /* <DEDUP_REMOVED lines=15> */
.L_x_7999:
        /* <DEDUP_REMOVED lines=13> */
.L_x_8001:
[----:B------:R-:W-:Y:S05]  /*102c0*/  BSYNC.RECONVERGENT B2 ;  /* 0x0000000000027941 */ /* 0x000fea0003800200 */
.L_x_8000:
        /* <DEDUP_REMOVED lines=43> */
.L_x_7998:
[----:B------:R-:W-:Y:S05]  /*10580*/  BSYNC.RECONVERGENT B1 ;  /* 0x0000000000017941 */ /* 0x000fea0003800200 */
.L_x_7997:
        /* <DEDUP_REMOVED lines=23> */
.L_x_8004:
        /* <DEDUP_REMOVED lines=13> */
.L_x_8006:
[----:B------:R-:W-:Y:S05]  /*107d0*/  BSYNC.RECONVERGENT B2 ;  /* 0x0000000000027941 */ /* 0x000fea0003800200 */
.L_x_8005:
        /* <DEDUP_REMOVED lines=43> */
.L_x_8003:
[----:B------:R-:W-:Y:S05]  /*10a90*/  BSYNC.RECONVERGENT B1 ;  /* 0x0000000000017941 */ /* 0x000fea0003800200 */
.L_x_8002:
        /* <DEDUP_REMOVED lines=8> */
[----:B------:R-:W-:-:S04]  /*10b20*/  FSETP.GTU.FTZ.AND P4, PT, R152, R215, PT ;  /* 0x000000d79800720b */ /* 0x000fc80003f9c000 */
[----:B------:R-:W-:Y:S01]  /*10b30*/  FSEL R184, R153, RZ, !P4 ;  /* 0x000000ff99b87208 */ /* 0x000fe20006000000 */
[----:B------:R-:W-:Y:S01]  /*10b40*/  IMAD.MOV.U32 R153, RZ, RZ, R2 ;  /* 0x000000ffff997224 */ /* 0x000fe200078e0002 */
        /* <DEDUP_REMOVED lines=13> */
.L_x_8009:
        /* <DEDUP_REMOVED lines=13> */
.L_x_8011:
[----:B------:R-:W-:Y:S05]  /*10cf0*/  BSYNC.RECONVERGENT B2 ;  /* 0x0000000000027941 */ /* 0x000fea0003800200 */
.L_x_8010:
        /* <DEDUP_REMOVED lines=43> */
.L_x_8008:
[----:B------:R-:W-:Y:S05]  /*10fb0*/  BSYNC.RECONVERGENT B1 ;  /* 0x0000000000017941 */ /* 0x000fea0003800200 */
.L_x_8007:
        /* <DEDUP_REMOVED lines=14> */
.L_x_7971:
        /* <DEDUP_REMOVED lines=43> */
.L_x_8012:
[----:B------:R-:W-:Y:S02]  /*11350*/  IMAD.MOV.U32 R203, RZ, RZ, R210 ;  /* 0x000000ffffcb7224 */ /* 0x000fe400078e00d2 */
[----:B------:R-:W-:-:S07]  /*11360*/  VIADD R204, R204, 0x80 ;  /* 0x00000080cccc7836 */ /* 0x000fce0000000000 */
.L_x_7889:
[----:B------:R-:W-:Y:S05]  /*11370*/  BSYNC.RECONVERGENT B0 ;  /* 0x0000000000007941 */ /* 0x000fea0003800200 */
.L_x_7888:
        /* <DEDUP_REMOVED lines=41> */
.L_x_8018:
        /* <DEDUP_REMOVED lines=13> */
.L_x_8020:
[----:B------:R-:W-:Y:S05]  /*116e0*/  BSYNC.RECONVERGENT B2 ;  /* 0x0000000000027941 */ /* 0x000fea0003800200 */
.L_x_8019:
        /* <DEDUP_REMOVED lines=41> */
[----:B------:R-:W-:-:S07]  /*11980*/  LOP3.LUT R8, R16, UR36, R211, 0x96, !PT ;  /* 0x0000002410087c12 */ /* 0x000fce000f8e96d3 */
.L_x_8017:
[----:B------:R-:W-:Y:S05]  /*11990*/  BSYNC.RECONVERGENT B1 ;  /* 0x0000000000017941 */ /* 0x000fea0003800200 */
.L_x_8016:
[----:B------:R-:W0:Y:S01]  /*119a0*/  LDC R197, c[0x0][0x408] ;  /* 0x00010200ffc57b82 */ /* 0x000e220000000800 */
[----:B------:R-:W-:Y:S01]  /*119b0*/  I2FP.F32.U32 R5, R15 ;  /* 0x0000000f00057245 */ /* 0x000fe20000201000 */
[----:B------:R-:W-:Y:S01]  /*119c0*/  IMAD.MOV.U32 R214, RZ, RZ, 0x2f800000 ;  /* 0x2f800000ffd67424 */ /* 0x000fe200078e00ff */
[----:B------:R-:W-:Y:S01]  /*119d0*/  SHF.L.U32 R18, R152, 0x10, RZ ;  /* 0x0000001098127819 */ /* 0x000fe200000006ff */
[----:B------:R-:W-:Y:S01]  /*119e0*/  BSSY.RECONVERGENT B1, `(.L_x_8021) ;  /* 0x000004f000017945 */ /* 0x000fe20003800200 */
[----:B------:R-:W-:Y:S01]  /*119f0*/  ISETP.NE.AND P2, PT, R17, 0x1, PT ;  /* 0x000000011100780c */ /* 0x000fe20003f45270 */
[----:B------:R-:W-:Y:S01]  /*11a00*/  FFMA.FTZ R16, R5, R214, 1.1641532182693481445e-10 ;  /* 0x2f00000005107423 */ /* 0x000fe200000100d6 */
[----:B------:R-:W-:Y:S01]  /*11a10*/  LOP3.LUT R10, R10, 0xffffffef, RZ, 0xc0, !PT ;  /* 0xffffffef0a0a7812 */ /* 0x000fe200078ec0ff */
[----:B------:R-:W1:Y:S01]  /*11a20*/  LDC R213, c[0x0][0x404] ;  /* 0x00010100ffd57b82 */ /* 0x000e620000000800 */
[----:B------:R-:W-:Y:S01]  /*11a30*/  PRMT R152, R152, 0x7632, R152 ;  /* 0x0000763298987816 */ /* 0x000fe20000000098 */
[----:B------:R-:W-:-:S02]  /*11a40*/  IMAD.MOV.U32 R19, RZ, RZ, 0x2 ;  /* 0x00000002ff137424 */ /* 0x000fc400078e00ff */
[----:B------:R-:W-:Y:S02]  /*11a50*/  IMAD.MOV.U32 R15, RZ, RZ, R2 ;  /* 0x000000ffff0f7224 */ /* 0x000fe400078e0002 */
[----:B0-----:R-:W-:Y:S01]  /*11a60*/  FMUL.FTZ R5, R18, R197 ;  /* 0x000000c512057220 */ /* 0x001fe20000410000 */
[----:B-1----:R-:W-:-:S04]  /*11a70*/  FSETP.GTU.FTZ.AND P3, PT, R16, R213, PT ;  /* 0x000000d51000720b */ /* 0x002fc80003f7c000 */
        /* <DEDUP_REMOVED lines=12> */
.L_x_8023:
        /* <DEDUP_REMOVED lines=13> */
.L_x_8025:
[----:B------:R-:W-:Y:S05]  /*11c10*/  BSYNC.RECONVERGENT B2 ;  /* 0x0000000000027941 */ /* 0x000fea0003800200 */
.L_x_8024:
        /* <DEDUP_REMOVED lines=42> */
[----:B------:R-:W-:-:S07]  /*11ec0*/  MOV R210, R16 ;  /* 0x0000001000d27202 */ /* 0x000fce0000000f00 */
.L_x_8022:
[----:B------:R-:W-:Y:S05]  /*11ed0*/  BSYNC.RECONVERGENT B1 ;  /* 0x0000000000017941 */ /* 0x000fea0003800200 */
.L_x_8021:
[----:B------:R-:W-:Y:S01]  /*11ee0*/  I2FP.F32.U32 R15, R15 ;  /* 0x0000000f000f7245 */ /* 0x000fe20000201000 */
[----:B------:R-:W-:Y:S01]  /*11ef0*/  IMAD.U32 R18, R36, 0x10000, RZ ;  /* 0x0001000024127824 */ /* 0x000fe200078e00ff */
[----:B------:R-:W-:Y:S01]  /*11f00*/  BSSY.RECONVERGENT B1, `(.L_x_8026) ;  /* 0x0000050000017945 */ /* 0x000fe20003800200 */
[----:B------:R-:W-:Y:S02]  /*11f10*/  @P0 IMAD.U32 R24, R32, 0x10000, RZ ;  /* 0x0001000020180824 */ /* 0x000fe400078e00ff */
        /* <DEDUP_REMOVED lines=21> */
.L_x_8028:
        /* <DEDUP_REMOVED lines=13> */
.L_x_8030:
[----:B------:R-:W-:Y:S05]  /*12140*/  BSYNC.RECONVERGENT B2 ;  /* 0x0000000000027941 */ /* 0x000fea0003800200 */
.L_x_8029:
        /* <DEDUP_REMOVED lines=43> */
.L_x_8027:
[----:B------:R-:W-:Y:S05]  /*12400*/  BSYNC.RECONVERGENT B1 ;  /* 0x0000000000017941 */ /* 0x000fea0003800200 */
.L_x_8026:
        /* <DEDUP_REMOVED lines=22> */
.L_x_8033:
        /* <DEDUP_REMOVED lines=13> */
.L_x_8035:
[----:B------:R-:W-:Y:S05]  /*12640*/  BSYNC.RECONVERGENT B2 ;  /* 0x0000000000027941 */ /* 0x000fea0003800200 */
.L_x_8034:
        /* <DEDUP_REMOVED lines=43> */
.L_x_8032:
[----:B------:R-:W-:Y:S05]  /*12900*/  BSYNC.RECONVERGENT B1 ;  /* 0x0000000000017941 */ /* 0x000fea0003800200 */
.L_x_8031:
        /* <DEDUP_REMOVED lines=25> */
.L_x_8038:
        /* <DEDUP_REMOVED lines=13> */
.L_x_8040:
[----:B------:R-:W-:Y:S05]  /*12b70*/  BSYNC.RECONVERGENT B2 ;  /* 0x0000000000027941 */ /* 0x000fea0003800200 */
.L_x_8039:
        /* <DEDUP_REMOVED lines=40> */
[----:B------:R-:W-:Y:S01]  /*12e00*/  MOV R2, R206 ;  /* 0x000000ce00027202 */ /* 0x000fe20000000f00 */
[----:B------:R-:W-:Y:S01]  /*12e10*/  IMAD.MOV.U32 R210, RZ, RZ, R18 ;  /* 0x000000ffffd27224 */ /* 0x000fe200078e0012 */
[----:B------:R-:W-:-:S07]  /*12e20*/  LOP3.LUT R8, R20, UR36, R19, 0x96, !PT ;  /* 0x0000002414087c12 */ /* 0x000fce000f8e9613 */
.L_x_8037:
[----:B------:R-:W-:Y:S05]  /*12e30*/  BSYNC.RECONVERGENT B1 ;  /* 0x0000000000017941 */ /* 0x000fea0003800200 */
.L_x_8036:
        /* <DEDUP_REMOVED lines=23> */
.L_x_8043:
        /* <DEDUP_REMOVED lines=13> */
.L_x_8045:
[----:B------:R-:W-:Y:S05]  /*13080*/  BSYNC.RECONVERGENT B2 ;  /* 0x0000000000027941 */ /* 0x000fea0003800200 */
.L_x_8044:
        /* <DEDUP_REMOVED lines=43> */
.L_x_8042:
[----:B------:R-:W-:Y:S05]  /*13340*/  BSYNC.RECONVERGENT B1 ;  /* 0x0000000000017941 */ /* 0x000fea0003800200 */
.L_x_8041:
        /* <DEDUP_REMOVED lines=26> */
.L_x_8048:
        /* <DEDUP_REMOVED lines=13> */
.L_x_8050:
[----:B------:R-:W-:Y:S05]  /*135c0*/  BSYNC.RECONVERGENT B2 ;  /* 0x0000000000027941 */ /* 0x000fea0003800200 */
.L_x_8049:
        /* <DEDUP_REMOVED lines=43> */
.L_x_8047:
[----:B------:R-:W-:Y:S05]  /*13880*/  BSYNC.RECONVERGENT B1 ;  /* 0x0000000000017941 */ /* 0x000fea0003800200 */
.L_x_8046:
        /* <DEDUP_REMOVED lines=22> */
.L_x_8053:
        /* <DEDUP_REMOVED lines=13> */
.L_x_8055:
[----:B------:R-:W-:Y:S05]  /*13ac0*/  BSYNC.RECONVERGENT B2 ;  /* 0x0000000000027941 */ /* 0x000fea0003800200 */
.L_x_8054:
        /* <DEDUP_REMOVED lines=43> */
.L_x_8052:
[----:B------:R-:W-:Y:S05]  /*13d80*/  BSYNC.RECONVERGENT B1 ;  /* 0x0000000000017941 */ /* 0x000fea0003800200 */
.L_x_8051:
        /* <DEDUP_REMOVED lines=25> */
.L_x_8058:
        /* <DEDUP_REMOVED lines=13> */
.L_x_8060:
[----:B------:R-:W-:Y:S05]  /*13ff0*/  BSYNC.RECONVERGENT B2 ;  /* 0x0000000000027941 */ /* 0x000fea0003800200 */
.L_x_8059:
        /* <DEDUP_REMOVED lines=43> */
.L_x_8057:
[----:B------:R-:W-:Y:S05]  /*142b0*/  BSYNC.RECONVERGENT B1 ;  /* 0x0000000000017941 */ /* 0x000fea0003800200 */
.L_x_8056:
        /* <DEDUP_REMOVED lines=21> */
.L_x_8063:
        /* <DEDUP_REMOVED lines=13> */
.L_x_8065:
[----:B------:R-:W-:Y:S05]  /*144e0*/  BSYNC.RECONVERGENT B2 ;  /* 0x0000000000027941 */ /* 0x000fea0003800200 */
.L_x_8064:
        /* <DEDUP_REMOVED lines=43> */
.L_x_8062:
[----:B------:R-:W-:Y:S05]  /*147a0*/  BSYNC.RECONVERGENT B1 ;  /* 0x0000000000017941 */ /* 0x000fea0003800200 */
.L_x_8061:
[----:B------:R-:W-:Y:S01]  /*147b0*/  I2FP.F32.U32 R19, R19 ;  /* 0x0000001300137245 */ /* 0x000fe20000201000 */
[----:B------:R-:W-:Y:S01]  /*147c0*/  IMAD.U32 R152, R38, 0x10000, RZ ;  /* 0x0001000026987824 */ /* 0x000fe200078e00ff */
[----:B------:R-:W-:Y:S03]  /*147d0*/  BSSY.RECONVERGENT B1, `(.L_x_8066) ;  /* 0x0000050000017945 */ /* 0x000fe60003800200 */
[----:B------:R-:W-:Y:S01]  /*147e0*/  FFMA.FTZ R20, R19, R214, 1.1641532182693481445e-10 ;  /* 0x2f00000013147423 */ /* 0x000fe200000100d6 */
[----:B------:R-:W-:-:S04]  /*147f0*/  FMUL.FTZ R152, R152, R197 ;  /* 0x000000c598987220 */ /* 0x000fc80000410000 */
[----:B------:R-:W-:-:S04]  /*14800*/  FSETP.GTU.FTZ.AND P3, PT, R20, R213, PT ;  /* 0x000000d51400720b */ /* 0x000fc80003f7c000 */
[----:B------:R-:W-:Y:S01]  /*14810*/  FSEL R20, R152, RZ, !P3 ;  /* 0x000000ff98147208 */ /* 0x000fe20005800000 */
[----:B------:R-:W-:Y:S01]  /*14820*/  @P0 IMAD.U32 R152, R34, 0x10000, RZ ;  /* 0x0001000022980824 */ /* 0x000fe200078e00ff */
[----:B------:R-:W-:Y:S02]  /*14830*/  SEL R19, RZ, 0x1, P3 ;  /* 0x00000001ff137807 */ /* 0x000fe40001800000 */
[----:B------:R-:W-:Y:S01]  /*14840*/  ISETP.NE.AND P3, PT, R153, 0x1, PT ;  /* 0x000000019900780c */ /* 0x000fe20003f65270 */
[----:B------:R-:W-:-:S04]  /*14850*/  FADD.FTZ R5, R5, R20 ;  /* 0x0000001405057221 */ /* 0x000fc80000010000 */
[----:B------:R-:W-:Y:S01]  /*14860*/  @P0 FADD.FTZ R169, R152, R5 ;  /* 0x0000000598a90221 */ /* 0x000fe20000010000 */
[----:B------:R-:W-:Y:S01]  /*14870*/  @!P0 MOV R169, R5 ;  /* 0x0000000500a98202 */ /* 0x000fe20000000f00 */
[----:B------:R-:W-:Y:S02]  /*14880*/  IMAD.MOV.U32 R152, RZ, RZ, 0x2 ;  /* 0x00000002ff987424 */ /* 0x000fe400078e00ff */
[----:B------:R-:W-:Y:S01]  /*14890*/  IMAD.MOV.U32 R5, RZ, RZ, R2 ;  /* 0x000000ffff057224 */ /* 0x000fe200078e0002 */
        /* <DEDUP_REMOVED lines=10> */
.L_x_8068:
        /* <DEDUP_REMOVED lines=13> */
.L_x_8070:
[----:B------:R-:W-:Y:S05]  /*14a10*/  BSYNC.RECONVERGENT B2 ;  /* 0x0000000000027941 */ /* 0x000fea0003800200 */
.L_x_8069:
        /* <DEDUP_REMOVED lines=43> */
.L_x_8067:
[----:B------:R-:W-:Y:S05]  /*14cd0*/  BSYNC.RECONVERGENT B1 ;  /* 0x0000000000017941 */ /* 0x000fea0003800200 */
.L_x_8066:
        /* <DEDUP_REMOVED lines=20> */
.L_x_8073:
        /* <DEDUP_REMOVED lines=13> */
.L_x_8075:
[----:B------:R-:W-:Y:S05]  /*14ef0*/  BSYNC.RECONVERGENT B2 ;  /* 0x0000000000027941 */ /* 0x000fea0003800200 */
.L_x_8074:
        /* <DEDUP_REMOVED lines=43> */
.L_x_8072:
[----:B------:R-:W-:Y:S05]  /*151b0*/  BSYNC.RECONVERGENT B1 ;  /* 0x0000000000017941 */ /* 0x000fea0003800200 */
.L_x_8071:
[----:B------:R-:W-:Y:S01]  /*151c0*/  I2FP.F32.U32 R21, R21 ;  /* 0x0000001500157245 */ /* 0x000fe20000201000 */
[----:B------:R-:W-:Y:S01]  /*151d0*/  BSSY.RECONVERGENT B1, `(.L_x_8076) ;  /* 0x0000053000017945 */ /* 0x000fe20003800200 */
[----:B------:R-:W-:Y:S01]  /*151e0*/  PRMT R20, R38, 0x7632, R20 ;  /* 0x0000763226147816 */ /* 0x000fe20000000014 */
[----:B------:R-:W-:-:S03]  /*151f0*/  IMAD.MOV.U32 R186, RZ, RZ, 0x2 ;  /* 0x00000002ffba7424 */ /* 0x000fc600078e00ff */
[----:B------:R-:W-:Y:S01]  /*15200*/  SHF.L.U32 R152, R20, 0x10, RZ ;  /* 0x0000001014987819 */ /* 0x000fe200000006ff */
[----:B------:R-:W-:Y:S01]  /*15210*/  FFMA.FTZ R20, R21, R214, 1.1641532182693481445e-10 ;  /* 0x2f00000015147423 */ /* 0x000fe200000100d6 */
[----:B------:R-:W-:-:S03]  /*15220*/  @P0 PRMT R21, R34, 0x7632, R21 ;  /* 0x0000763222150816 */ /* 0x000fc60000000015 */
[----:B------:R-:W-:Y:S01]  /*15230*/  FMUL.FTZ R152, R152, R197 ;  /* 0x000000c598987220 */ /* 0x000fe20000410000 */
[----:B------:R-:W-:-:S04]  /*15240*/  FSETP.GTU.FTZ.AND P4, PT, R20, R213, PT ;  /* 0x000000d51400720b */ /* 0x000fc80003f9c000 */
[----:B------:R-:W-:Y:S01]  /*15250*/  FSEL R154, R152, RZ, !P4 ;  /* 0x000000ff989a7208 */ /* 0x000fe20006000000 */
[----:B------:R-:W-:Y:S01]  /*15260*/  @P0 IMAD.U32 R152, R21, 0x10000, RZ ;  /* 0x0001000015980824 */ /* 0x000fe200078e00ff */
        /* <DEDUP_REMOVED lines=16> */
.L_x_8078:
        /* <DEDUP_REMOVED lines=13> */
.L_x_8080:
[----:B------:R-:W-:Y:S05]  /*15440*/  BSYNC.RECONVERGENT B2 ;  /* 0x0000000000027941 */ /* 0x000fea0003800200 */
.L_x_8079:
        /* <DEDUP_REMOVED lines=43> */
.L_x_8077:
[----:B------:R-:W-:Y:S05]  /*15700*/  BSYNC.RECONVERGENT B1 ;  /* 0x0000000000017941 */ /* 0x000fea0003800200 */
.L_x_8076:
[----:B------:R-:W-:Y:S01]  /*15710*/  I2FP.F32.U32 R5, R5 ;  /* 0x0000000500057245 */ /* 0x000fe20000201000 */
[----:B------:R-:W-:Y:S01]  /*15720*/  BSSY.RECONVERGENT B1, `(.L_x_8081) ;  /* 0x000004d000017945 */ /* 0x000fe20003800200 */
[----:B------:R-:W-:Y:S01]  /*15730*/  ISETP.NE.AND P5, PT, R186, 0x1, PT ;  /* 0x00000001ba00780c */ /* 0x000fe20003fa5270 */
[----:B------:R-:W-:Y:S01]  /*15740*/  IMAD.MOV.U32 R153, RZ, RZ, R2 ;  /* 0x000000ffff997224 */ /* 0x000fe200078e0002 */
[----:B------:R-:W-:Y:S01]  /*15750*/  SHF.L.U32 R154, R155, 0x10, RZ ;  /* 0x000000109b9a7819 */ /* 0x000fe200000006ff */
[----:B------:R-:W-:Y:S01]  /*15760*/  FFMA.FTZ R152, R5, R214, 1.1641532182693481445e-10 ;  /* 0x2f00000005987423 */ /* 0x000fe200000100d6 */
[----:B------:R-:W-:Y:S01]  /*15770*/  PRMT R5, R155, 0x7632, R5 ;  /* 0x000076329b057816 */ /* 0x000fe20000000005 */
[----:B------:R-:W-:Y:S02]  /*15780*/  IMAD.MOV.U32 R155, RZ, RZ, 0x2 ;  /* 0x00000002ff9b7424 */ /* 0x000fe400078e00ff */
        /* <DEDUP_REMOVED lines=13> */
.L_x_8083:
        /* <DEDUP_REMOVED lines=13> */
.L_x_8085:
[----:B------:R-:W-:Y:S05]  /*15930*/  BSYNC.RECONVERGENT B2 ;  /* 0x0000000000027941 */ /* 0x000fea0003800200 */
.L_x_8084:
        /* <DEDUP_REMOVED lines=43> */
.L_x_8082:
[----:B------:R-:W-:Y:S05]  /*15bf0*/  BSYNC.RECONVERGENT B1 ;  /* 0x0000000000017941 */ /* 0x000fea0003800200 */
.L_x_8081:
        /* <DEDUP_REMOVED lines=26> */
.L_x_8088:
        /* <DEDUP_REMOVED lines=13> */
.L_x_8090:
[----:B------:R-:W-:Y:S05]  /*15e70*/  BSYNC.RECONVERGENT B2 ;  /* 0x0000000000027941 */ /* 0x000fea0003800200 */
.L_x_8089:
        /* <DEDUP_REMOVED lines=43> */
.L_x_8087:
[----:B------:R-:W-:Y:S05]  /*16130*/  BSYNC.RECONVERGENT B1 ;  /* 0x0000000000017941 */ /* 0x000fea0003800200 */
.L_x_8086:
        /* <DEDUP_REMOVED lines=20> */
.L_x_8093:
        /* <DEDUP_REMOVED lines=15> */
.L_x_8095:
[----:B------:R-:W-:Y:S05]  /*16370*/  BSYNC.RECONVERGENT B2 ;  /* 0x0000000000027941 */ /* 0x000fea0003800200 */
.L_x_8094:
        /* <DEDUP_REMOVED lines=43> */
.L_x_8092:
[----:B------:R-:W-:Y:S05]  /*16630*/  BSYNC.RECONVERGENT B1 ;  /* 0x0000000000017941 */ /* 0x000fea0003800200 */
.L_x_8091:
        /* <DEDUP_REMOVED lines=20> */
.L_x_8015:
        /* <DEDUP_REMOVED lines=16> */
.L_x_8099:
        /* <DEDUP_REMOVED lines=13> */
.L_x_8101:
[----:B------:R-:W-:Y:S05]  /*16950*/  BSYNC.RECONVERGENT B2 ;  /* 0x0000000000027941 */ /* 0x000fea0003800200 */
.L_x_8100:
        /* <DEDUP_REMOVED lines=42> */
.L_x_8098:
[----:B------:R-:W-:Y:S05]  /*16c00*/  BSYNC.RECONVERGENT B1 ;  /* 0x0000000000017941 */ /* 0x000fea0003800200 */
.L_x_8097:
[----:B------:R-:W0:Y:S01]  /*16c10*/  LDC R216, c[0x0][0x408] ;  /* 0x00010200ffd87b82 */ /* 0x000e220000000800 */
[----:B------:R-:W-:Y:S01]  /*16c20*/  I2FP.F32.U32 R5, R24 ;  /* 0x0000001800057245 */ /* 0x000fe20000201000 */
[----:B------:R-:W-:Y:S01]  /*16c30*/  IMAD.MOV.U32 R214, RZ, RZ, 0x2f800000 ;  /* 0x2f800000ffd67424 */ /* 0x000fe200078e00ff */
[----:B------:R-:W-:Y:S01]  /*16c40*/  ISETP.NE.AND P2, PT, R158, 0x1, PT ;  /* 0x000000019e00780c */ /* 0x000fe20003f45270 */
[----:B-----5:R-:W-:Y:S01]  /*16c50*/  IMAD.U32 R203, R152, 0x10000, RZ ;  /* 0x0001000098cb7824 */ /* 0x020fe200078e00ff */
[----:B------:R-:W-:Y:S01]  /*16c60*/  LOP3.LUT R10, R10, 0xffffffef, RZ, 0xc0, !PT ;  /* 0xffffffef0a0a7812 */ /* 0x000fe200078ec0ff */
[----:B------:R-:W-:Y:S01]  /*16c70*/  FFMA.FTZ R24, R5, R214, 1.1641532182693481445e-10 ;  /* 0x2f00000005187423 */ /* 0x000fe200000100d6 */
[----:B------:R-:W-:Y:S01]  /*16c80*/  @P0 SHF.L.U32 R5, R32, 0x10, RZ ;  /* 0x0000001020050819 */ /* 0x000fe200000006ff */
[----:B------:R-:W1:Y:S01]  /*16c90*/  LDC R215, c[0x0][0x404] ;  /* 0x00010100ffd77b82 */ /* 0x000e620000000800 */
[----:B------:R-:W-:Y:S01]  /*16ca0*/  BSSY.RECONVERGENT B1, `(.L_x_8102) ;  /* 0x000004d000017945 */ /* 0x000fe20003800200 */
[----:B------:R-:W-:Y:S01]  /*16cb0*/  PRMT R152, R152, 0x7632, R152 ;  /* 0x0000763298987816 */ /* 0x000fe20000000098 */
[----:B------:R-:W-:-:S02]  /*16cc0*/  IMAD.MOV.U32 R170, RZ, RZ, 0x2 ;  /* 0x00000002ffaa7424 */ /* 0x000fc400078e00ff */
[----:B0-----:R-:W-:Y:S01]  /*16cd0*/  FMUL.FTZ R203, R203, R216 ;  /* 0x000000d8cbcb7220 */ /* 0x001fe20000410000 */
[----:B-1----:R-:W-:-:S04]  /*16ce0*/  FSETP.GTU.FTZ.AND P3, PT, R24, R215, PT ;  /* 0x000000d71800720b */ /* 0x002fc80003f7c000 */
        /* <DEDUP_REMOVED lines=15> */
.L_x_8104:
        /* <DEDUP_REMOVED lines=13> */
.L_x_8106:
[----:B------:R-:W-:Y:S05]  /*16eb0*/  BSYNC.RECONVERGENT B2 ;  /* 0x0000000000027941 */ /* 0x000fea0003800200 */
.L_x_8105:
        /* <DEDUP_REMOVED lines=43> */
.L_x_8103:
[----:B------:R-:W-:Y:S05]  /*17170*/  BSYNC.RECONVERGENT B1 ;  /* 0x0000000000017941 */ /* 0x000fea0003800200 */
.L_x_8102:
        /* <DEDUP_REMOVED lines=8> */
[----:B------:R-:W-:Y:S01]  /*17200*/  FSETP.GTU.FTZ.AND P2, PT, R152, R215, PT ;  /* 0x000000d79800720b */ /* 0x000fe20003f5c000 */
[----:B------:R-:W-:-:S03]  /*17210*/  @P0 IMAD.U32 R152, R157, 0x10000, RZ ;  /* 0x000100009d980824 */ /* 0x000fc600078e00ff */
        /* <DEDUP_REMOVED lines=15> */
.L_x_8109:
        /* <DEDUP_REMOVED lines=13> */
.L_x_8111:
[----:B------:R-:W-:Y:S05]  /*173e0*/  BSYNC.RECONVERGENT B2 ;  /* 0x0000000000027941 */ /* 0x000fea0003800200 */
.L_x_8110:
        /* <DEDUP_REMOVED lines=43> */
.L_x_8108:
[----:B------:R-:W-:Y:S05]  /*176a0*/  BSYNC.RECONVERGENT B1 ;  /* 0x0000000000017941 */ /* 0x000fea0003800200 */
.L_x_8107:
[----:B------:R-:W-:Y:S01]  /*176b0*/  I2FP.F32.U32 R5, R5 ;  /* 0x0000000500057245 */ /* 0x000fe20000201000 */
[----:B------:R-:W-:Y:S01]  /*176c0*/  IMAD.U32 R207, R153, 0x10000, RZ ;  /* 0x0001000099cf7824 */ /* 0x000fe200078e00ff */
[----:B------:R-:W-:Y:S01]  /*176d0*/  LOP3.LUT R10, R10, 0xfffffffb, RZ, 0xc0, !PT ;  /* 0xfffffffb0a0a7812 */ /* 0x000fe200078ec0ff */
[----:B------:R-:W-:Y:S01]  /*176e0*/  BSSY.RECONVERGENT B1, `(.L_x_8112) ;  /* 0x0000050000017945 */ /* 0x000fe20003800200 */
[----:B------:R-:W-:Y:S02]  /*176f0*/  IMAD.MOV.U32 R206, RZ, RZ, 0x2 ;  /* 0x00000002ffce7424 */ /* 0x000fe400078e00ff */
[----:B------:R-:W-:Y:S01]  /*17700*/  FFMA.FTZ R152, R5, R214, 1.1641532182693481445e-10 ;  /* 0x2f00000005987423 */ /* 0x000fe200000100d6 */
[----:B------:R-:W-:Y:S01]  /*17710*/  FMUL.FTZ R207, R207, R216 ;  /* 0x000000d8cfcf7220 */ /* 0x000fe20000410000 */
[----:B------:R-:W-:-:S03]  /*17720*/  @P0 IMAD.U32 R5, R33, 0x10000, RZ ;  /* 0x0001000021050824 */ /* 0x000fc600078e00ff */
[----:B------:R-:W-:-:S04]  /*17730*/  FSETP.GTU.FTZ.AND P2, PT, R152, R215, PT ;  /* 0x000000d79800720b */ /* 0x000fc80003f5c000 */
[----:B------:R-:W-:Y:S02]  /*17740*/  FSEL R158, R207, RZ, !P2 ;  /* 0x000000ffcf9e7208 */ /* 0x000fe40005000000 */
[----:B------:R-:W-:Y:S02]  /*17750*/  PLOP3.LUT P3, PT, P2, PT, PT, 0x8, 0x80 ;  /* 0x000000000080781c */ /* 0x000fe4000176e170 */
[----:B------:R-:W-:Y:S01]  /*17760*/  ISETP.NE.AND P2, PT, R186, 0x1, PT ;  /* 0x00000001ba00780c */ /* 0x000fe20003f45270 */
[----:B------:R-:W-:Y:S01]  /*17770*/  @P0 FADD.FTZ R158, R5, R158 ;  /* 0x0000009e059e0221 */ /* 0x000fe20000010000 */
[----:B------:R-:W-:Y:S02]  /*17780*/  PRMT R5, R153, 0x7632, R5 ;  /* 0x0000763299057816 */ /* 0x000fe40000000005 */
[----:B------:R-:W-:Y:S02]  /*17790*/  MOV R153, R2 ;  /* 0x0000000200997202 */ /* 0x000fe40000000f00 */
        /* <DEDUP_REMOVED lines=11> */
.L_x_8114:
        /* <DEDUP_REMOVED lines=13> */
.L_x_8116:
[----:B------:R-:W-:Y:S05]  /*17920*/  BSYNC.RECONVERGENT B2 ;  /* 0x0000000000027941 */ /* 0x000fea0003800200 */
.L_x_8115:
        /* <DEDUP_REMOVED lines=43> */
.L_x_8113:
[----:B------:R-:W-:Y:S05]  /*17be0*/  BSYNC.RECONVERGENT B1 ;  /* 0x0000000000017941 */ /* 0x000fea0003800200 */
.L_x_8112:
[----:B------:R-:W-:Y:S01]  /*17bf0*/  I2FP.F32.U32 R153, R153 ;  /* 0x0000009900997245 */ /* 0x000fe20000201000 */
[----:B------:R-:W-:Y:S01]  /*17c00*/  @P0 IMAD.U32 R169, R169, 0x10000, RZ ;  /* 0x00010000a9a90824 */ /* 0x000fe200078e00ff */
[----:B------:R-:W-:Y:S01]  /*17c10*/  SHF.L.U32 R5, R5, 0x10, RZ ;  /* 0x0000001005057819 */ /* 0x000fe200000006ff */
[----:B------:R-:W-:Y:S01]  /*17c20*/  BSSY.RECONVERGENT B1, `(.L_x_8117) ;  /* 0x000004f000017945 */ /* 0x000fe20003800200 */
[----:B------:R-:W-:Y:S01]  /*17c30*/  LOP3.LUT R10, R10, 0xfffffffd, RZ, 0xc0, !PT ;  /* 0xfffffffd0a0a7812 */ /* 0x000fe200078ec0ff */
[----:B------:R-:W-:Y:S01]  /*17c40*/  FFMA.FTZ R152, R153, R214, 1.1641532182693481445e-10 ;  /* 0x2f00000099987423 */ /* 0x000fe200000100d6 */
[----:B------:R-:W-:Y:S02]  /*17c50*/  IMAD.MOV.U32 R207, RZ, RZ, 0x2 ;  /* 0x00000002ffcf7424 */ /* 0x000fe400078e00ff */
[----:B------:R-:W-:Y:S02]  /*17c60*/  FMUL.FTZ R5, R5, R216 ;  /* 0x000000d805057220 */ /* 0x000fe40000410000 */
        /* <DEDUP_REMOVED lines=17> */
.L_x_8119:
        /* <DEDUP_REMOVED lines=13> */
.L_x_8121:
[----:B------:R-:W-:Y:S05]  /*17e50*/  BSYNC.RECONVERGENT B2 ;  /* 0x0000000000027941 */ /* 0x000fea0003800200 */
.L_x_8120:
        /* <DEDUP_REMOVED lines=43> */
.L_x_8118:
[----:B------:R-:W-:Y:S05]  /*18110*/  BSYNC.RECONVERGENT B1 ;  /* 0x0000000000017941 */ /* 0x000fea0003800200 */
.L_x_8117:
        /* <DEDUP_REMOVED lines=24> */
.L_x_8124:
        /* <DEDUP_REMOVED lines=13> */
.L_x_8126:
[----:B------:R-:W-:Y:S05]  /*18370*/  BSYNC.RECONVERGENT B2 ;  /* 0x0000000000027941 */ /* 0x000fea0003800200 */
.L_x_8125:
        /* <DEDUP_REMOVED lines=43> */
.L_x_8123:
[----:B------:R-:W-:Y:S05]  /*18630*/  BSYNC.RECONVERGENT B1 ;  /* 0x0000000000017941 */ /* 0x000fea0003800200 */
.L_x_8122:
        /* <DEDUP_REMOVED lines=23> */
.L_x_8129:
        /* <DEDUP_REMOVED lines=13> */
.L_x_8131:
[----:B------:R-:W-:Y:S05]  /*18880*/  BSYNC.RECONVERGENT B2 ;  /* 0x0000000000027941 */ /* 0x000fea0003800200 */
.L_x_8130:
        /* <DEDUP_REMOVED lines=43> */
.L_x_8128:
[----:B------:R-:W-:Y:S05]  /*18b40*/  BSYNC.RECONVERGENT B1 ;  /* 0x0000000000017941 */ /* 0x000fea0003800200 */
.L_x_8127:
        /* <DEDUP_REMOVED lines=24> */
.L_x_8134:
        /* <DEDUP_REMOVED lines=13> */
.L_x_8136:
[----:B------:R-:W-:Y:S05]  /*18da0*/  BSYNC.RECONVERGENT B2 ;  /* 0x0000000000027941 */ /* 0x000fea0003800200 */
.L_x_8135:
        /* <DEDUP_REMOVED lines=43> */
.L_x_8133:
[----:B------:R-:W-:Y:S05]  /*19060*/  BSYNC.RECONVERGENT B1 ;  /* 0x0000000000017941 */ /* 0x000fea0003800200 */
.L_x_8132:
        /* <DEDUP_REMOVED lines=14> */
.L_x_8096:
        /* <DEDUP_REMOVED lines=43> */
.L_x_8137:
[----:B------:R-:W-:Y:S01]  /*19400*/  IMAD.MOV.U32 R203, RZ, RZ, R210 ;  /* 0x000000ffffcb7224 */ /* 0x000fe200078e00d2 */
[----:B------:R-:W-:-:S07]  /*19410*/  IADD3 R204, PT, PT, R204, 0x80, RZ ;  /* 0x00000080cccc7810 */ /* 0x000fce0007ffe0ff */
.L_x_8014:
[----:B------:R-:W-:Y:S05]  /*19420*/  BSYNC.RECONVERGENT B0 ;  /* 0x0000000000007941 */ /* 0x000fea0003800200 */
.L_x_8013:
        /* <DEDUP_REMOVED lines=37> */
[--C-:B------:R-:W-:Y:S02]  /*19680*/  @!P2 IMAD.MOV.U32 R210, RZ, RZ, R203.reuse ;  /* 0x000000ffffd2a224 */ /* 0x100fe400078e00cb */
[----:B------:R-:W-:Y:S02]  /*19690*/  @P2 VIADD R17, R5, 0x1 ;  /* 0x0000000105112836 */ /* 0x000fe40000000000 */
[----:B------:R-:W-:Y:S01]  /*196a0*/  @P2 IMAD.MOV.U32 R210, RZ, RZ, R203 ;  /* 0x000000ffffd22224 */ /* 0x000fe200078e00cb */
[----:B------:R-:W-:Y:S06]  /*196b0*/  BRA `(.L_x_8142) ;  /* 0x0000000000e07947 */ /* 0x000fec0003800000 */
.L_x_8143:
        /* <DEDUP_REMOVED lines=13> */
.L_x_8145:
[----:B------:R-:W-:Y:S05]  /*19790*/  BSYNC.RECONVERGENT B2 ;  /* 0x0000000000027941 */ /* 0x000fea0003800200 */
.L_x_8144:
        /* <DEDUP_REMOVED lines=42> */
.L_x_8142:
[----:B------:R-:W-:Y:S05]  /*19a40*/  BSYNC.RECONVERGENT B1 ;  /* 0x0000000000017941 */ /* 0x000fea0003800200 */
.L_x_8141:
        /* <DEDUP_REMOVED lines=9> */
[----:B------:R-:W-:Y:S01]  /*19ae0*/  FFMA.FTZ R16, R5, R214, 1.1641532182693481445e-10 ;  /* 0x2f00000005107423 */ /* 0x000fe200000100d6 */
[----:B0-----:R-:W-:Y:S01]  /*19af0*/  FMUL.FTZ R5, R15, R198 ;  /* 0x000000c60f057220 */ /* 0x001fe20000410000 */
[----:B------:R-:W-:-:S03]  /*19b00*/  IMAD.MOV.U32 R15, RZ, RZ, R2 ;  /* 0x000000ffff0f7224 */ /* 0x000fc600078e0002 */
        /* <DEDUP_REMOVED lines=14> */
.L_x_8148:
        /* <DEDUP_REMOVED lines=13> */
.L_x_8150:
[----:B------:R-:W-:Y:S05]  /*19cc0*/  BSYNC.RECONVERGENT B2 ;  /* 0x0000000000027941 */ /* 0x000fea0003800200 */
.L_x_8149:
        /* <DEDUP_REMOVED lines=43> */
.L_x_8147:
[----:B------:R-:W-:Y:S05]  /*19f80*/  BSYNC.RECONVERGENT B1 ;  /* 0x0000000000017941 */ /* 0x000fea0003800200 */
.L_x_8146:
        /* <DEDUP_REMOVED lines=25> */
.L_x_8153:
        /* <DEDUP_REMOVED lines=13> */
.L_x_8155:
[----:B------:R-:W-:Y:S05]  /*1a1f0*/  BSYNC.RECONVERGENT B2 ;  /* 0x0000000000027941 */ /* 0x000fea0003800200 */
.L_x_8154:
        /* <DEDUP_REMOVED lines=43> */
.L_x_8152:
[----:B------:R-:W-:Y:S05]  /*1a4b0*/  BSYNC.RECONVERGENT B1 ;  /* 0x0000000000017941 */ /* 0x000fea0003800200 */
.L_x_8151:
        /* <DEDUP_REMOVED lines=22> */
.L_x_8158:
        /* <DEDUP_REMOVED lines=13> */
.L_x_8160:
[----:B------:R-:W-:Y:S05]  /*1a6f0*/  BSYNC.RECONVERGENT B2 ;  /* 0x0000000000027941 */ /* 0x000fea0003800200 */
.L_x_8159:
        /* <DEDUP_REMOVED lines=43> */
.L_x_8157:
[----:B------:R-:W-:Y:S05]  /*1a9b0*/  BSYNC.RECONVERGENT B1 ;  /* 0x0000000000017941 */ /* 0x000fea0003800200 */
.L_x_8156:
        /* <DEDUP_REMOVED lines=25> */
.L_x_8163:
        /* <DEDUP_REMOVED lines=13> */
.L_x_8165:
[----:B------:R-:W-:Y:S05]  /*1ac20*/  BSYNC.RECONVERGENT B2 ;  /* 0x0000000000027941 */ /* 0x000fea0003800200 */
.L_x_8164:
        /* <DEDUP_REMOVED lines=43> */
.L_x_8162:
[----:B------:R-:W-:Y:S05]  /*1aee0*/  BSYNC.RECONVERGENT B1 ;  /* 0x0000000000017941 */ /* 0x000fea0003800200 */
.L_x_8161:
[----:B------:R-:W-:Y:S01]  /*1aef0*/  I2FP.F32.U32 R5, R5 ;  /* 0x0000000500057245 */ /* 0x000fe20000201000 */
[----:B------:R-:W-:Y:S01]  /*1af00*/  IMAD.U32 R17, R153, 0x10000, RZ ;  /* 0x0001000099117824 */ /* 0x000fe200078e00ff */
[----:B------:R-:W-:Y:S01]  /*1af10*/  LOP3.LUT R10, R10, 0xfffffffb, RZ, 0xc0, !PT ;  /* 0xfffffffb0a0a7812 */ /* 0x000fe200078ec0ff */
[----:B------:R-:W-:Y:S01]  /*1af20*/  BSSY.RECONVERGENT B1, `(.L_x_8166) ;  /* 0x000004d000017945 */ /* 0x000fe20003800200 */
[----:B------:R-:W-:Y:S02]  /*1af30*/  IMAD.MOV.U32 R152, RZ, RZ, 0x2 ;  /* 0x00000002ff987424 */ /* 0x000fe400078e00ff */
        /* <DEDUP_REMOVED lines=18> */
.L_x_8168:
        /* <DEDUP_REMOVED lines=13> */
.L_x_8170:
[----:B------:R-:W-:Y:S05]  /*1b130*/  BSYNC.RECONVERGENT B2 ;  /* 0x0000000000027941 */ /* 0x000fea0003800200 */
.L_x_8169:
        /* <DEDUP_REMOVED lines=43> */
.L_x_8167:
[----:B------:R-:W-:Y:S05]  /*1b3f0*/  BSYNC.RECONVERGENT B1 ;  /* 0x0000000000017941 */ /* 0x000fea0003800200 */
.L_x_8166:
        /* <DEDUP_REMOVED lines=26> */
.L_x_8173:
        /* <DEDUP_REMOVED lines=13> */
.L_x_8175:
[----:B------:R-:W-:Y:S05]  /*1b670*/  BSYNC.RECONVERGENT B2 ;  /* 0x0000000000027941 */ /* 0x000fea0003800200 */
.L_x_8174:
        /* <DEDUP_REMOVED lines=43> */
.L_x_8172:
[----:B------:R-:W-:Y:S05]  /*1b930*/  BSYNC.RECONVERGENT B1 ;  /* 0x0000000000017941 */ /* 0x000fea0003800200 */
.L_x_8171:
        /* <DEDUP_REMOVED lines=22> */
.L_x_8178:
        /* <DEDUP_REMOVED lines=13> */
.L_x_8180:
[----:B------:R-:W-:Y:S05]  /*1bb70*/  BSYNC.RECONVERGENT B2 ;  /* 0x0000000000027941 */ /* 0x000fea0003800200 */
.L_x_8179:
        /* <DEDUP_REMOVED lines=43> */
.L_x_8177:
[----:B------:R-:W-:Y:S05]  /*1be30*/  BSYNC.RECONVERGENT B1 ;  /* 0x0000000000017941 */ /* 0x000fea0003800200 */
.L_x_8176:
        /* <DEDUP_REMOVED lines=25> */
.L_x_8183:
        /* <DEDUP_REMOVED lines=13> */
.L_x_8185:
[----:B------:R-:W-:Y:S05]  /*1c0a0*/  BSYNC.RECONVERGENT B2 ;  /* 0x0000000000027941 */ /* 0x000fea0003800200 */
.L_x_8184:
        /* <DEDUP_REMOVED lines=43> */
.L_x_8182:
[----:B------:R-:W-:Y:S05]  /*1c360*/  BSYNC.RECONVERGENT B1 ;  /* 0x0000000000017941 */ /* 0x000fea0003800200 */
.L_x_8181:
        /* <DEDUP_REMOVED lines=21> */
.L_x_8188:
        /* <DEDUP_REMOVED lines=13> */
.L_x_8190:
[----:B------:R-:W-:Y:S05]  /*1c590*/  BSYNC.RECONVERGENT B2 ;  /* 0x0000000000027941 */ /* 0x000fea0003800200 */
.L_x_8189:
        /* <DEDUP_REMOVED lines=43> */
.L_x_8187:
[----:B------:R-:W-:Y:S05]  /*1c850*/  BSYNC.RECONVERGENT B1 ;  /* 0x0000000000017941 */ /* 0x000fea0003800200 */
.L_x_8186:
        /* <DEDUP_REMOVED lines=25> */
.L_x_8193:
        /* <DEDUP_REMOVED lines=13> */
.L_x_8195:
[----:B------:R-:W-:Y:S05]  /*1cac0*/  BSYNC.RECONVERGENT B2 ;  /* 0x0000000000027941 */ /* 0x000fea0003800200 */
.L_x_8194:
        /* <DEDUP_REMOVED lines=43> */
.L_x_8192:
[----:B------:R-:W-:Y:S05]  /*1cd80*/  BSYNC.RECONVERGENT B1 ;  /* 0x0000000000017941 */ /* 0x000fea0003800200 */
.L_x_8191:
        /* <DEDUP_REMOVED lines=20> */
.L_x_8198:
        /* <DEDUP_REMOVED lines=13> */
.L_x_8200:
[----:B------:R-:W-:Y:S05]  /*1cfa0*/  BSYNC.RECONVERGENT B2 ;  /* 0x0000000000027941 */ /* 0x000fea0003800200 */
.L_x_8199:
        /* <DEDUP_REMOVED lines=43> */
.L_x_8197:
[----:B------:R-:W-:Y:S05]  /*1d260*/  BSYNC.RECONVERGENT B1 ;  /* 0x0000000000017941 */ /* 0x000fea0003800200 */
.L_x_8196:
[----:B------:R-:W-:Y:S01]  /*1d270*/  PRMT R20, R38, 0x7632, R20 ;  /* 0x0000763226147816 */ /* 0x000fe20000000014 */
[----:B------:R-:W-:Y:S01]  /*1d280*/  BSSY.RECONVERGENT B1, `(.L_x_8201) ;  /* 0x0000053000017945 */ /* 0x000fe20003800200 */
[----:B------:R-:W-:-:S03]  /*1d290*/  I2FP.F32.U32 R21, R152 ;  /* 0x0000009800157245 */ /* 0x000fc60000201000 */
[----:B------:R-:W-:Y:S02]  /*1d2a0*/  IMAD.U32 R153, R20, 0x10000, RZ ;  /* 0x0001000014997824 */ /* 0x000fe400078e00ff */
[----:B------:R-:W-:Y:S01]  /*1d2b0*/  FFMA.FTZ R20, R21, R214, 1.1641532182693481445e-10 ;  /* 0x2f00000015147423 */ /* 0x000fe200000100d6 */
[----:B------:R-:W-:Y:S01]  /*1d2c0*/  @P0 PRMT R21, R34, 0x7632, R21 ;  /* 0x0000763222150816 */ /* 0x000fe20000000015 */
[----:B------:R-:W-:-:S03]  /*1d2d0*/  FMUL.FTZ R153, R153, R198 ;  /* 0x000000c699997220 */ /* 0x000fc60000410000 */
[----:B------:R-:W-:Y:S01]  /*1d2e0*/  FSETP.GTU.FTZ.AND P4, PT, R20, R213, PT ;  /* 0x000000d51400720b */ /* 0x000fe20003f9c000 */
[----:B------:R-:W-:-:S03]  /*1d2f0*/  @P0 IMAD.U32 R152, R21, 0x10000, RZ ;  /* 0x0001000015980824 */ /* 0x000fc600078e00ff */
        /* <DEDUP_REMOVED lines=18> */
.L_x_8203:
        /* <DEDUP_REMOVED lines=13> */
.L_x_8205:
[----:B------:R-:W-:Y:S05]  /*1d4f0*/  BSYNC.RECONVERGENT B2 ;  /* 0x0000000000027941 */ /* 0x000fea0003800200 */
.L_x_8204:
        /* <DEDUP_REMOVED lines=43> */
.L_x_8202:
[----:B------:R-:W-:Y:S05]  /*1d7b0*/  BSYNC.RECONVERGENT B1 ;  /* 0x0000000000017941 */ /* 0x000fea0003800200 */
.L_x_8201:
[----:B------:R-:W-:Y:S01]  /*1d7c0*/  I2FP.F32.U32 R5, R5 ;  /* 0x0000000500057245 */ /* 0x000fe20000201000 */
[----:B------:R-:W-:Y:S01]  /*1d7d0*/  IMAD.U32 R21, R155, 0x10000, RZ ;  /* 0x000100009b157824 */ /* 0x000fe200078e00ff */
[----:B------:R-:W-:Y:S01]  /*1d7e0*/  ISETP.NE.AND P5, PT, R154, 0x1, PT ;  /* 0x000000019a00780c */ /* 0x000fe20003fa5270 */
        /* <DEDUP_REMOVED lines=18> */
.L_x_8208:
        /* <DEDUP_REMOVED lines=13> */
.L_x_8210:
[----:B------:R-:W-:Y:S05]  /*1d9e0*/  BSYNC.RECONVERGENT B2 ;  /* 0x0000000000027941 */ /* 0x000fea0003800200 */
.L_x_8209:
        /* <DEDUP_REMOVED lines=43> */
.L_x_8207:
[----:B------:R-:W-:Y:S05]  /*1dca0*/  BSYNC.RECONVERGENT B1 ;  /* 0x0000000000017941 */ /* 0x000fea0003800200 */
.L_x_8206:
        /* <DEDUP_REMOVED lines=26> */
.L_x_8213:
        /* <DEDUP_REMOVED lines=13> */
.L_x_8215:
[----:B------:R-:W-:Y:S05]  /*1df20*/  BSYNC.RECONVERGENT B2 ;  /* 0x0000000000027941 */ /* 0x000fea0003800200 */
.L_x_8214:
        /* <DEDUP_REMOVED lines=43> */
.L_x_8212:
[----:B------:R-:W-:Y:S05]  /*1e1e0*/  BSYNC.RECONVERGENT B1 ;  /* 0x0000000000017941 */ /* 0x000fea0003800200 */
.L_x_8211:
        /* <DEDUP_REMOVED lines=20> */
.L_x_8218:
        /* <DEDUP_REMOVED lines=15> */
.L_x_8220:
[----:B------:R-:W-:Y:S05]  /*1e420*/  BSYNC.RECONVERGENT B2 ;  /* 0x0000000000027941 */ /* 0x000fea0003800200 */
.L_x_8219:
        /* <DEDUP_REMOVED lines=43> */
.L_x_8217:
[----:B------:R-:W-:Y:S05]  /*1e6e0*/  BSYNC.RECONVERGENT B1 ;  /* 0x0000000000017941 */ /* 0x000fea0003800200 */
.L_x_8216:
[----:B------:R-:W-:Y:S02]  /*1e6f0*/  I2FP.F32.U32 R153, R153 ;  /* 0x0000009900997245 */ /* 0x000fe40000201000 */
[----:B------:R-:W-:-:S03]  /*1e700*/  PRMT R152, R39, 0x7632, R152 ;  /* 0x0000763227987816 */ /* 0x000fc60000000098 */
[----:B------:R-:W-:Y:S01]  /*1e710*/  FFMA.FTZ R214, R153, R214, 1.1641532182693481445e-10 ;  /* 0x2f00000099d67423 */ /* 0x000fe200000100d6 */
[----:B------:R-:W-:Y:S01]  /*1e720*/  PRMT R153, R212, 0x5410, R22 ;  /* 0x00005410d4997816 */ /* 0x000fe20000000016 */
[----:B------:R-:W-:Y:S01]  /*1e730*/  IMAD.U32 R155, R152, 0x10000, RZ ;  /* 0x00010000989b7824 */ /* 0x000fe200078e00ff */
[----:B------:R-:W-:Y:S02]  /*1e740*/  @P0 PRMT R152, R35, 0x7632, R152 ;  /* 0x0000763223980816 */ /* 0x000fe40000000098 */
[----:B------:R-:W-:Y:S01]  /*1e750*/  FSETP.GTU.FTZ.AND P6, PT, R214, R213, PT ;  /* 0x000000d5d600720b */ /* 0x000fe20003fdc000 */
[----:B------:R-:W-:Y:S02]  /*1e760*/  FMUL.FTZ R155, R155, R198 ;  /* 0x000000c69b9b7220 */ /* 0x000fe40000410000 */
[----:B------:R-:W-:-:S03]  /*1e770*/  @P0 IMAD.U32 R152, R152, 0x10000, RZ ;  /* 0x0001000098980824 */ /* 0x000fc600078e00ff */
        /* <DEDUP_REMOVED lines=11> */
.L_x_8140:
        /* <DEDUP_REMOVED lines=16> */
.L_x_8224:
        /* <DEDUP_REMOVED lines=13> */
.L_x_8226:
[----:B------:R-:W-:Y:S05]  /*1ea00*/  BSYNC.RECONVERGENT B2 ;  /* 0x0000000000027941 */ /* 0x000fea0003800200 */
.L_x_8225:
        /* <DEDUP_REMOVED lines=42> */
.L_x_8223:
[----:B------:R-:W-:Y:S05]  /*1ecb0*/  BSYNC.RECONVERGENT B1 ;  /* 0x0000000000017941 */ /* 0x000fea0003800200 */
.L_x_8222:
        /* <DEDUP_REMOVED lines=12> */
[----:B-1----:R-:W-:Y:S01]  /*1ed80*/  FSETP.GTU.FTZ.AND P2, PT, R160, R215, PT ;  /* 0x000000d7a000720b */ /* 0x002fe20003f5c000 */
        /* <DEDUP_REMOVED lines=16> */
.L_x_8229:
        /* <DEDUP_REMOVED lines=13> */
.L_x_8231:
[----:B------:R-:W-:Y:S05]  /*1ef60*/  BSYNC.RECONVERGENT B2 ;  /* 0x0000000000027941 */ /* 0x000fea0003800200 */
.L_x_8230:
        /* <DEDUP_REMOVED lines=43> */
.L_x_8228:
[----:B------:R-:W-:Y:S05]  /*1f220*/  BSYNC.RECONVERGENT B1 ;  /* 0x0000000000017941 */ /* 0x000fea0003800200 */
.L_x_8227:
[----:B------:R-:W-:Y:S01]  /*1f230*/  I2FP.F32.U32 R5, R5 ;  /* 0x0000000500057245 */ /* 0x000fe20000201000 */
[----:B------:R-:W-:Y:S01]  /*1f240*/  IMAD.U32 R205, R152, 0x10000, RZ ;  /* 0x0001000098cd7824 */ /* 0x000fe200078e00ff */
[----:B------:R-:W-:Y:S01]  /*1f250*/  @P0 SHF.L.U32 R160, R159, 0x10, RZ ;  /* 0x000000109fa00819 */ /* 0x000fe200000006ff */
        /* <DEDUP_REMOVED lines=22> */
.L_x_8234:
        /* <DEDUP_REMOVED lines=13> */
.L_x_8236:
[----:B------:R-:W-:Y:S05]  /*1f490*/  BSYNC.RECONVERGENT B2 ;  /* 0x0000000000027941 */ /* 0x000fea0003800200 */
.L_x_8235:
        /* <DEDUP_REMOVED lines=43> */
.L_x_8233:
[----:B------:R-:W-:Y:S05]  /*1f750*/  BSYNC.RECONVERGENT B1 ;  /* 0x0000000000017941 */ /* 0x000fea0003800200 */
.L_x_8232:
[----:B------:R-:W-:Y:S01]  /*1f760*/  I2FP.F32.U32 R5, R5 ;  /* 0x0000000500057245 */ /* 0x000fe20000201000 */
[----:B------:R-:W-:Y:S01]  /*1f770*/  IMAD.U32 R207, R153, 0x10000, RZ ;  /* 0x0001000099cf7824 */ /* 0x000fe200078e00ff */
[----:B------:R-:W-:Y:S01]  /*1f780*/  LOP3.LUT R10, R10, 0xfffffffb, RZ, 0xc0, !PT ;  /* 0xfffffffb0a0a7812 */ /* 0x000fe200078ec0ff */
[----:B------:R-:W-:Y:S01]  /*1f790*/  BSSY.RECONVERGENT B1, `(.L_x_8237) ;  /* 0x0000050000017945 */ /* 0x000fe20003800200 */
[----:B------:R-:W-:Y:S02]  /*1f7a0*/  HFMA2 R188, -RZ, RZ, 0, 1.1920928955078125e-07 ;  /* 0x00000002ffbc7431 */ /* 0x000fe400000001ff */
        /* <DEDUP_REMOVED lines=21> */
.L_x_8239:
        /* <DEDUP_REMOVED lines=13> */
.L_x_8241:
[----:B------:R-:W-:Y:S05]  /*1f9d0*/  BSYNC.RECONVERGENT B2 ;  /* 0x0000000000027941 */ /* 0x000fea0003800200 */
.L_x_8240:
        /* <DEDUP_REMOVED lines=43> */
.L_x_8238:
[----:B------:R-:W-:Y:S05]  /*1fc90*/  BSYNC.RECONVERGENT B1 ;  /* 0x0000000000017941 */ /* 0x000fea0003800200 */
.L_x_8237:
        /* <DEDUP_REMOVED lines=8> */
[----:B------:R-:W-:-:S04]  /*1fd20*/  FSETP.GTU.FTZ.AND P2, PT, R152, R215, PT ;  /* 0x000000d79800720b */ /* 0x000fc80003f5c000 */
[----:B------:R-:W-:Y:S02]  /*1fd30*/  FSEL R168, R5, RZ, !P2 ;  /* 0x000000ff05a87208 */ /* 0x000fe40005000000 */
[----:B------:R-:W-:Y:S02]  /*1fd40*/  PLOP3.LUT P3, PT, P2, PT, PT, 0x8, 0x80 ;  /* 0x000000000080781c */ /* 0x000fe4000176e170 */
[----:B------:R-:W-:Y:S01]  /*1fd50*/  ISETP.NE.AND P2, PT, R188, 0x1, PT ;  /* 0x00000001bc00780c */ /* 0x000fe20003f45270 */
[----:B------:R-:W-:Y:S01]  /*1fd60*/  @P0 FADD.FTZ R168, R167, R168 ;  /* 0x000000a8a7a80221 */ /* 0x000fe20000010000 */
[----:B------:R-:W-:-:S04]  /*1fd70*/  MOV R5, R2 ;  /* 0x0000000200057202 */ /* 0x000fc80000000f00 */
        /* <DEDUP_REMOVED lines=11> */
.L_x_8244:
        /* <DEDUP_REMOVED lines=13> */
.L_x_8246:
[----:B------:R-:W-:Y:S05]  /*1ff00*/  BSYNC.RECONVERGENT B2 ;  /* 0x0000000000027941 */ /* 0x000fea0003800200 */
.L_x_8245:
        /* <DEDUP_REMOVED lines=43> */
.L_x_8243:
[----:B------:R-:W-:Y:S05]  /*201c0*/  BSYNC.RECONVERGENT B1 ;  /* 0x0000000000017941 */ /* 0x000fea0003800200 */
.L_x_8242:
        /* <DEDUP_REMOVED lines=24> */
.L_x_8249:
        /* <DEDUP_REMOVED lines=13> */
.L_x_8251:
[----:B------:R-:W-:Y:S05]  /*20420*/  BSYNC.RECONVERGENT B2 ;  /* 0x0000000000027941 */ /* 0x000fea0003800200 */
.L_x_8250:
        /* <DEDUP_REMOVED lines=43> */
.L_x_8248:
[----:B------:R-:W-:Y:S05]  /*206e0*/  BSYNC.RECONVERGENT B1 ;  /* 0x0000000000017941 */ /* 0x000fea0003800200 */
.L_x_8247:
        /* <DEDUP_REMOVED lines=23> */
.L_x_8254:
        /* <DEDUP_REMOVED lines=13> */
.L_x_8256:
[----:B------:R-:W-:Y:S05]  /*20930*/  BSYNC.RECONVERGENT B2 ;  /* 0x0000000000027941 */ /* 0x000fea0003800200 */
.L_x_8255:
        /* <DEDUP_REMOVED lines=43> */
.L_x_8253:
[----:B------:R-:W-:Y:S05]  /*20bf0*/  BSYNC.RECONVERGENT B1 ;  /* 0x0000000000017941 */ /* 0x000fea0003800200 */
.L_x_8252:
        /* <DEDUP_REMOVED lines=9> */
[----:B------:R-:W-:Y:S01]  /*20c90*/  FSEL R188, R153, RZ, !P4 ;  /* 0x000000ff99bc7208 */ /* 0x000fe20006000000 */
[----:B------:R-:W-:Y:S01]  /*20ca0*/  IMAD.MOV.U32 R153, RZ, RZ, R2 ;  /* 0x000000ffff997224 */ /* 0x000fe200078e0002 */
        /* <DEDUP_REMOVED lines=13> */
.L_x_8259:
        /* <DEDUP_REMOVED lines=13> */
.L_x_8261:
[----:B------:R-:W-:Y:S05]  /*20e50*/  BSYNC.RECONVERGENT B2 ;  /* 0x0000000000027941 */ /* 0x000fea0003800200 */
.L_x_8260:
        /* <DEDUP_REMOVED lines=43> */
.L_x_8258:
[----:B------:R-:W-:Y:S05]  /*21110*/  BSYNC.RECONVERGENT B1 ;  /* 0x0000000000017941 */ /* 0x000fea0003800200 */
.L_x_8257:
        /* <DEDUP_REMOVED lines=14> */
.L_x_8221:
        /* <DEDUP_REMOVED lines=43> */
.L_x_8262:
[----:B------:R-:W-:Y:S01]  /*214b0*/  MOV R203, R210 ;  /* 0x000000d200cb7202 */ /* 0x000fe20000000f00 */
[----:B------:R-:W-:-:S07]  /*214c0*/  VIADD R204, R204, 0x80 ;  /* 0x00000080cccc7836 */ /* 0x000fce0000000000 */
.L_x_8139:
[----:B------:R-:W-:Y:S05]  /*214d0*/  BSYNC.RECONVERGENT B0 ;  /* 0x0000000000007941 */ /* 0x000fea0003800200 */
.L_x_8138:
        /* <DEDUP_REMOVED lines=41> */
.L_x_8268:
        /* <DEDUP_REMOVED lines=13> */
.L_x_8270:
[----:B------:R-:W-:Y:S05]  /*21840*/  BSYNC.RECONVERGENT B2 ;  /* 0x0000000000027941 */ /* 0x000fea0003800200 */
.L_x_8269:
        /* <DEDUP_REMOVED lines=42> */
.L_x_8267:
[----:B------:R-:W-:Y:S05]  /*21af0*/  BSYNC.RECONVERGENT B1 ;  /* 0x0000000000017941 */ /* 0x000fea0003800200 */
.L_x_8266:
[----:B------:R-:W0:Y:S01]  /*21b00*/  LDC R199, c[0x0][0x408] ;  /* 0x00010200ffc77b82 */ /* 0x000e220000000800 */
[----:B------:R-:W-:Y:S01]  /*21b10*/  I2FP.F32.U32 R5, R15 ;  /* 0x0000000f00057245 */ /* 0x000fe20000201000 */
[----:B------:R-:W-:Y:S01]  /*21b20*/  IMAD.MOV.U32 R214, RZ, RZ, 0x2f800000 ;  /* 0x2f800000ffd67424 */ /* 0x000fe200078e00ff */
[----:B------:R-:W-:Y:S01]  /*21b30*/  LOP3.LUT R10, R10, 0xffffffef, RZ, 0xc0, !PT ;  /* 0xffffffef0a0a7812 */ /* 0x000fe200078ec0ff */
[C---:B------:R-:W-:Y:S01]  /*21b40*/  IMAD.U32 R18, R152.reuse, 0x10000, RZ ;  /* 0x0001000098127824 */ /* 0x040fe200078e00ff */
[----:B------:R-:W-:Y:S01]  /*21b50*/  BSSY.RECONVERGENT B1, `(.L_x_8271) ;  /* 0x000004e000017945 */ /* 0x000fe20003800200 */
[----:B------:R-:W-:Y:S01]  /*21b60*/  FFMA.FTZ R16, R5, R214, 1.1641532182693481445e-10 ;  /* 0x2f00000005107423 */ /* 0x000fe200000100d6 */
[----:B------:R-:W-:Y:S01]  /*21b70*/  PRMT R152, R152, 0x7632, R152 ;  /* 0x0000763298987816 */ /* 0x000fe20000000098 */
[----:B------:R-:W1:Y:S01]  /*21b80*/  LDC R213, c[0x0][0x404] ;  /* 0x00010100ffd57b82 */ /* 0x000e620000000800 */
[----:B------:R-:W-:Y:S01]  /*21b90*/  IMAD.MOV.U32 R19, RZ, RZ, 0x2 ;  /* 0x00000002ff137424 */ /* 0x000fe200078e00ff */
[----:B------:R-:W-:Y:S01]  /*21ba0*/  MOV R15, R2 ;  /* 0x00000002000f7202 */ /* 0x000fe20000000f00 */
        /* <DEDUP_REMOVED lines=15> */
.L_x_8273:
        /* <DEDUP_REMOVED lines=13> */
.L_x_8275:
[----:B------:R-:W-:Y:S05]  /*21d70*/  BSYNC.RECONVERGENT B2 ;  /* 0x0000000000027941 */ /* 0x000fea0003800200 */
.L_x_8274:
        /* <DEDUP_REMOVED lines=43> */
.L_x_8272:
[----:B------:R-:W-:Y:S05]  /*22030*/  BSYNC.RECONVERGENT B1 ;  /* 0x0000000000017941 */ /* 0x000fea0003800200 */
.L_x_8271:
[----:B------:R-:W-:Y:S01]  /*22040*/  I2FP.F32.U32 R15, R15 ;  /* 0x0000000f000f7245 */ /* 0x000fe20000201000 */
[----:B------:R-:W-:Y:S01]  /*22050*/  @P0 IMAD.U32 R26, R32, 0x10000, RZ ;  /* 0x00010000201a0824 */ /* 0x000fe200078e00ff */
[----:B------:R-:W-:Y:S01]  /*22060*/  SHF.L.U32 R18, R36, 0x10, RZ ;  /* 0x0000001024127819 */ /* 0x000fe200000006ff */
[----:B------:R-:W-:Y:S02]  /*22070*/  BSSY.RECONVERGENT B1, `(.L_x_8276) ;  /* 0x000004f000017945 */ /* 0x000fe40003800200 */
[----:B------:R-:W-:Y:S02]  /*22080*/  FFMA.FTZ R16, R15, R214, 1.1641532182693481445e-10 ;  /* 0x2f0000000f107423 */ /* 0x000fe400000100d6 */
[----:B------:R-:W-:-:S03]  /*22090*/  FMUL.FTZ R18, R18, R199 ;  /* 0x000000c712127220 */ /* 0x000fc60000410000 */
[----:B------:R-:W-:-:S04]  /*220a0*/  FSETP.GTU.FTZ.AND P2, PT, R16, R213, PT ;  /* 0x000000d51000720b */ /* 0x000fc80003f5c000 */
[----:B------:R-:W-:Y:S01]  /*220b0*/  FSEL R16, R18, RZ, !P2 ;  /* 0x000000ff12107208 */ /* 0x000fe20005000000 */
[----:B------:R-:W-:Y:S01]  /*220c0*/  IMAD.MOV.U32 R18, RZ, RZ, 0x2 ;  /* 0x00000002ff127424 */ /* 0x000fe200078e00ff */
[----:B------:R-:W-:Y:S02]  /*220d0*/  SEL R15, RZ, 0x1, P2 ;  /* 0x00000001ff0f7807 */ /* 0x000fe40001000000 */
[----:B------:R-:W-:Y:S01]  /*220e0*/  ISETP.NE.AND P2, PT, R19, 0x1, PT ;  /* 0x000000011300780c */ /* 0x000fe20003f45270 */
[----:B------:R-:W-:-:S04]  /*220f0*/  FADD.FTZ R5, R5, R16 ;  /* 0x0000001005057221 */ /* 0x000fc80000010000 */
[--C-:B------:R-:W-:Y:S01]  /*22100*/  @P0 FADD.FTZ R26, R26, R5.reuse ;  /* 0x000000051a1a0221 */ /* 0x100fe20000010000 */
        /* <DEDUP_REMOVED lines=12> */
.L_x_8278:
        /* <DEDUP_REMOVED lines=13> */
.L_x_8280:
[----:B------:R-:W-:Y:S05]  /*222a0*/  BSYNC.RECONVERGENT B2 ;  /* 0x0000000000027941 */ /* 0x000fea0003800200 */
.L_x_8279:
        /* <DEDUP_REMOVED lines=43> */
.L_x_8277:
[----:B------:R-:W-:Y:S05]  /*22560*/  BSYNC.RECONVERGENT B1 ;  /* 0x0000000000017941 */ /* 0x000fea0003800200 */
.L_x_8276:
        /* <DEDUP_REMOVED lines=22> */
.L_x_8283:
        /* <DEDUP_REMOVED lines=13> */
.L_x_8285:
[----:B------:R-:W-:Y:S05]  /*227a0*/  BSYNC.RECONVERGENT B2 ;  /* 0x0000000000027941 */ /* 0x000fea0003800200 */
.L_x_8284:
        /* <DEDUP_REMOVED lines=43> */
.L_x_8282:
[----:B------:R-:W-:Y:S05]  /*22a60*/  BSYNC.RECONVERGENT B1 ;  /* 0x0000000000017941 */ /* 0x000fea0003800200 */
.L_x_8281:
        /* <DEDUP_REMOVED lines=25> */
.L_x_8288:
        /* <DEDUP_REMOVED lines=13> */
.L_x_8290:
[----:B------:R-:W-:Y:S05]  /*22cd0*/  BSYNC.RECONVERGENT B2 ;  /* 0x0000000000027941 */ /* 0x000fea0003800200 */
.L_x_8289:
        /* <DEDUP_REMOVED lines=43> */
.L_x_8287:
[----:B------:R-:W-:Y:S05]  /*22f90*/  BSYNC.RECONVERGENT B1 ;  /* 0x0000000000017941 */ /* 0x000fea0003800200 */
.L_x_8286:
[----:B------:R-:W-:Y:S01]  /*22fa0*/  I2FP.F32.U32 R5, R5 ;  /* 0x0000000500057245 */ /* 0x000fe20000201000 */
[----:B------:R-:W-:Y:S01]  /*22fb0*/  IMAD.U32 R20, R153, 0x10000, RZ ;  /* 0x0001000099147824 */ /* 0x000fe200078e00ff */
[----:B------:R-:W-:Y:S01]  /*22fc0*/  LOP3.LUT R10, R10, 0xfffffffb, RZ, 0xc0, !PT ;  /* 0xfffffffb0a0a7812 */ /* 0x000fe200078ec0ff */
[----:B------:R-:W-:Y:S01]  /*22fd0*/  BSSY.RECONVERGENT B1, `(.L_x_8291) ;  /* 0x000004d000017945 */ /* 0x000fe20003800200 */
[----:B------:R-:W-:Y:S02]  /*22fe0*/  IMAD.MOV.U32 R152, RZ, RZ, 0x2 ;  /* 0x00000002ff987424 */ /* 0x000fe400078e00ff */
[----:B------:R-:W-:Y:S01]  /*22ff0*/  FFMA.FTZ R18, R5, R214, 1.1641532182693481445e-10 ;  /* 0x2f00000005127423 */ /* 0x000fe200000100d6 */
[----:B------:R-:W-:Y:S01]  /*23000*/  FMUL.FTZ R17, R20, R199 ;  /* 0x000000c714117220 */ /* 0x000fe20000410000 */
[----:B------:R-:W-:Y:S02]  /*23010*/  PRMT R5, R153, 0x7632, R5 ;  /* 0x0000763299057816 */ /* 0x000fe40000000005 */
[----:B------:R-:W-:-:S02]  /*23020*/  MOV R19, R2 ;  /* 0x0000000200137202 */ /* 0x000fc40000000f00 */
        /* <DEDUP_REMOVED lines=14> */
.L_x_8293:
        /* <DEDUP_REMOVED lines=13> */
.L_x_8295:
[----:B------:R-:W-:Y:S05]  /*231e0*/  BSYNC.RECONVERGENT B2 ;  /* 0x0000000000027941 */ /* 0x000fea0003800200 */
.L_x_8294:
        /* <DEDUP_REMOVED lines=43> */
.L_x_8292:
[----:B------:R-:W-:Y:S05]  /*234a0*/  BSYNC.RECONVERGENT B1 ;  /* 0x0000000000017941 */ /* 0x000fea0003800200 */
.L_x_8291:
        /* <DEDUP_REMOVED lines=26> */
.L_x_8298:
        /* <DEDUP_REMOVED lines=13> */
.L_x_8300:
[----:B------:R-:W-:Y:S05]  /*23720*/  BSYNC.RECONVERGENT B2 ;  /* 0x0000000000027941 */ /* 0x000fea0003800200 */
.L_x_8299:
        /* <DEDUP_REMOVED lines=43> */
.L_x_8297:
[----:B------:R-:W-:Y:S05]  /*239e0*/  BSYNC.RECONVERGENT B1 ;  /* 0x0000000000017941 */ /* 0x000fea0003800200 */
.L_x_8296:
        /* <DEDUP_REMOVED lines=22> */
.L_x_8303:
        /* <DEDUP_REMOVED lines=13> */
.L_x_8305:
[----:B------:R-:W-:Y:S05]  /*23c20*/  BSYNC.RECONVERGENT B2 ;  /* 0x0000000000027941 */ /* 0x000fea0003800200 */
.L_x_8304:
        /* <DEDUP_REMOVED lines=43> */
.L_x_8302:
[----:B------:R-:W-:Y:S05]  /*23ee0*/  BSYNC.RECONVERGENT B1 ;  /* 0x0000000000017941 */ /* 0x000fea0003800200 */
.L_x_8301:
        /* <DEDUP_REMOVED lines=25> */
.L_x_8308:
        /* <DEDUP_REMOVED lines=13> */
.L_x_8310:
[----:B------:R-:W-:Y:S05]  /*24150*/  BSYNC.RECONVERGENT B2 ;  /* 0x0000000000027941 */ /* 0x000fea0003800200 */
.L_x_8309:
        /* <DEDUP_REMOVED lines=43> */
.L_x_8307:
[----:B------:R-:W-:Y:S05]  /*24410*/  BSYNC.RECONVERGENT B1 ;  /* 0x0000000000017941 */ /* 0x000fea0003800200 */
.L_x_8306:
        /* <DEDUP_REMOVED lines=21> */
.L_x_8313:
        /* <DEDUP_REMOVED lines=13> */
.L_x_8315:
[----:B------:R-:W-:Y:S05]  /*24640*/  BSYNC.RECONVERGENT B2 ;  /* 0x0000000000027941 */ /* 0x000fea0003800200 */
.L_x_8314:
        /* <DEDUP_REMOVED lines=43> */
.L_x_8312:
[----:B------:R-:W-:Y:S05]  /*24900*/  BSYNC.RECONVERGENT B1 ;  /* 0x0000000000017941 */ /* 0x000fea0003800200 */
.L_x_8311:
        /* <DEDUP_REMOVED lines=25> */
.L_x_8318:
        /* <DEDUP_REMOVED lines=13> */
.L_x_8320:
[----:B------:R-:W-:Y:S05]  /*24b70*/  BSYNC.RECONVERGENT B2 ;  /* 0x0000000000027941 */ /* 0x000fea0003800200 */
.L_x_8319:
        /* <DEDUP_REMOVED lines=43> */
.L_x_8317:
[----:B------:R-:W-:Y:S05]  /*24e30*/  BSYNC.RECONVERGENT B1 ;  /* 0x0000000000017941 */ /* 0x000fea0003800200 */
.L_x_8316:
        /* <DEDUP_REMOVED lines=20> */
.L_x_8323:
        /* <DEDUP_REMOVED lines=13> */
.L_x_8325:
[----:B------:R-:W-:Y:S05]  /*25050*/  BSYNC.RECONVERGENT B2 ;  /* 0x0000000000027941 */ /* 0x000fea0003800200 */
.L_x_8324:
        /* <DEDUP_REMOVED lines=43> */
.L_x_8322:
[----:B------:R-:W-:Y:S05]  /*25310*/  BSYNC.RECONVERGENT B1 ;  /* 0x0000000000017941 */ /* 0x000fea0003800200 */
.L_x_8321:
        /* <DEDUP_REMOVED lines=27> */
.L_x_8328:
        /* <DEDUP_REMOVED lines=13> */
.L_x_8330:
[----:B------:R-:W-:Y:S05]  /*255a0*/  BSYNC.RECONVERGENT B2 ;  /* 0x0000000000027941 */ /* 0x000fea0003800200 */
.L_x_8329:
        /* <DEDUP_REMOVED lines=43> */
.L_x_8327:
[----:B------:R-:W-:Y:S05]  /*25860*/  BSYNC.RECONVERGENT B1 ;  /* 0x0000000000017941 */ /* 0x000fea0003800200 */
.L_x_8326:
[----:B------:R-:W-:Y:S01]  /*25870*/  I2FP.F32.U32 R5, R5 ;  /* 0x0000000500057245 */ /* 0x000fe20000201000 */
[----:B------:R-:W-:Y:S01]  /*25880*/  IMAD.U32 R154, R155, 0x10000, RZ ;  /* 0x000100009b9a7824 */ /* 0x000fe200078e00ff */
[----:B------:R-:W-:Y:S01]  /*25890*/  ISETP.NE.AND P5, PT, R190, 0x1, PT ;  /* 0x00000001be00780c */ /* 0x000fe20003fa5270 */
[----:B------:R-:W-:Y:S01]  /*258a0*/  BSSY.RECONVERGENT B1, `(.L_x_8331) ;  /* 0x000004b000017945 */ /* 0x000fe20003800200 */
[----:B------:R-:W-:Y:S01]  /*258b0*/  MOV R153, R2 ;  /* 0x0000000200997202 */ /* 0x000fe20000000f00 */
[----:B------:R-:W-:Y:S01]  /*258c0*/  FFMA.FTZ R152, R5, R214, 1.1641532182693481445e-10 ;  /* 0x2f00000005987423 */ /* 0x000fe200000100d6 */
[----:B------:R-:W-:Y:S01]  /*258d0*/  FMUL.FTZ R21, R154, R199 ;  /* 0x000000c79a157220 */ /* 0x000fe20000410000 */
[----:B------:R-:W-:Y:S01]  /*258e0*/  PRMT R5, R155, 0x7632, R5 ;  /* 0x000076329b057816 */ /* 0x000fe20000000005 */
[----:B------:R-:W-:Y:S02]  /*258f0*/  IMAD.MOV.U32 R155, RZ, RZ, 0x2 ;  /* 0x00000002ff9b7424 */ /* 0x000fe400078e00ff */
        /* <DEDUP_REMOVED lines=12> */
.L_x_8333:
        /* <DEDUP_REMOVED lines=13> */
.L_x_8335:
[----:B------:R-:W-:Y:S05]  /*25a90*/  BSYNC.RECONVERGENT B2 ;  /* 0x0000000000027941 */ /* 0x000fea0003800200 */
.L_x_8334:
        /* <DEDUP_REMOVED lines=43> */
.L_x_8332:
[----:B------:R-:W-:Y:S05]  /*25d50*/  BSYNC.RECONVERGENT B1 ;  /* 0x0000000000017941 */ /* 0x000fea0003800200 */
.L_x_8331:
        /* <DEDUP_REMOVED lines=26> */
.L_x_8338:
        /* <DEDUP_REMOVED lines=13> */
.L_x_8340:
[----:B------:R-:W-:Y:S05]  /*25fd0*/  BSYNC.RECONVERGENT B2 ;  /* 0x0000000000027941 */ /* 0x000fea0003800200 */
.L_x_8339:
        /* <DEDUP_REMOVED lines=43> */
.L_x_8337:
[----:B------:R-:W-:Y:S05]  /*26290*/  BSYNC.RECONVERGENT B1 ;  /* 0x0000000000017941 */ /* 0x000fea0003800200 */
.L_x_8336:
[----:B------:R-:W-:Y:S01]  /*262a0*/  I2FP.F32.U32 R153, R153 ;  /* 0x0000009900997245 */ /* 0x000fe20000201000 */
[----:B------:R-:W-:Y:S01]  /*262b0*/  BSSY.RECONVERGENT B1, `(.L_x_8341) ;  /* 0x000004e000017945 */ /* 0x000fe20003800200 */
[----:B------:R-:W-:Y:S02]  /*262c0*/  ISETP.NE.AND P6, PT, R206, 0x1, PT ;  /* 0x00000001ce00780c */ /* 0x000fe40003fc5270 */
[----:B------:R-:W-:Y:S01]  /*262d0*/  SHF.L.U32 R154, R5, 0x10, RZ ;  /* 0x00000010059a7819 */ /* 0x000fe200000006ff */
[----:B------:R-:W-:Y:S01]  /*262e0*/  FFMA.FTZ R152, R153, R214, 1.1641532182693481445e-10 ;  /* 0x2f00000099987423 */ /* 0x000fe200000100d6 */
[----:B------:R-:W-:Y:S02]  /*262f0*/  IMAD.MOV.U32 R5, RZ, RZ, 0x2 ;  /* 0x00000002ff057424 */ /* 0x000fe400078e00ff */
        /* <DEDUP_REMOVED lines=14> */
.L_x_8343:
        /* <DEDUP_REMOVED lines=15> */
.L_x_8345:
[----:B------:R-:W-:Y:S05]  /*264d0*/  BSYNC.RECONVERGENT B2 ;  /* 0x0000000000027941 */ /* 0x000fea0003800200 */
.L_x_8344:
        /* <DEDUP_REMOVED lines=43> */
.L_x_8342:
[----:B------:R-:W-:Y:S05]  /*26790*/  BSYNC.RECONVERGENT B1 ;  /* 0x0000000000017941 */ /* 0x000fea0003800200 */
.L_x_8341:
        /* <DEDUP_REMOVED lines=20> */
.L_x_8265:
        /* <DEDUP_REMOVED lines=16> */
.L_x_8349:
        /* <DEDUP_REMOVED lines=13> */
.L_x_8351:
[----:B------:R-:W-:Y:S05]  /*26ab0*/  BSYNC.RECONVERGENT B2 ;  /* 0x0000000000027941 */ /* 0x000fea0003800200 */
.L_x_8350:
        /* <DEDUP_REMOVED lines=42> */
.L_x_8348:
[----:B------:R-:W-:Y:S05]  /*26d60*/  BSYNC.RECONVERGENT B1 ;  /* 0x0000000000017941 */ /* 0x000fea0003800200 */
.L_x_8347:
[----:B------:R-:W0:Y:S01]  /*26d70*/  LDC R216, c[0x0][0x408] ;  /* 0x00010200ffd87b82 */ /* 0x000e220000000800 */
[----:B------:R-:W-:Y:S01]  /*26d80*/  HFMA2 R214, -RZ, RZ, 0.1171875, 0 ;  /* 0x2f800000ffd67431 */ /* 0x000fe200000001ff */
[----:B------:R-:W-:Y:S01]  /*26d90*/  I2FP.F32.U32 R5, R26 ;  /* 0x0000001a00057245 */ /* 0x000fe20000201000 */
[----:B-----5:R-:W-:Y:S01]  /*26da0*/  IMAD.U32 R203, R152, 0x10000, RZ ;  /* 0x0001000098cb7824 */ /* 0x020fe200078e00ff */
[----:B------:R-:W-:Y:S01]  /*26db0*/  LOP3.LUT R10, R10, 0xffffffef, RZ, 0xc0, !PT ;  /* 0xffffffef0a0a7812 */ /* 0x000fe200078ec0ff */
[----:B------:R-:W-:Y:S01]  /*26dc0*/  BSSY.RECONVERGENT B1, `(.L_x_8352) ;  /* 0x0000051000017945 */ /* 0x000fe20003800200 */
[----:B------:R-:W-:Y:S01]  /*26dd0*/  PRMT R152, R152, 0x7632, R152 ;  /* 0x0000763298987816 */ /* 0x000fe20000000098 */
[----:B------:R-:W-:Y:S01]  /*26de0*/  IMAD.MOV.U32 R176, RZ, RZ, 0x2 ;  /* 0x00000002ffb07424 */ /* 0x000fe200078e00ff */
[----:B------:R-:W1:Y:S01]  /*26df0*/  LDC R215, c[0x0][0x404] ;  /* 0x00010100ffd77b82 */ /* 0x000e620000000800 */
[----:B------:R-:W-:Y:S01]  /*26e00*/  FFMA.FTZ R26, R5, R214, 1.1641532182693481445e-10 ;  /* 0x2f000000051a7423 */ /* 0x000fe200000100d6 */
[----:B------:R-:W-:-:S02]  /*26e10*/  @P0 IMAD.U32 R5, R32, 0x10000, RZ ;  /* 0x0001000020050824 */ /* 0x000fc400078e00ff */
[----:B0-----:R-:W-:Y:S02]  /*26e20*/  FMUL.FTZ R203, R203, R216 ;  /* 0x000000d8cbcb7220 */ /* 0x001fe40000410000 */
[----:B-1----:R-:W-:-:S04]  /*26e30*/  FSETP.GTU.FTZ.AND P2, PT, R26, R215, PT ;  /* 0x000000d71a00720b */ /* 0x002fc80003f5c000 */
        /* <DEDUP_REMOVED lines=16> */
.L_x_8354:
        /* <DEDUP_REMOVED lines=13> */
.L_x_8356:
[----:B------:R-:W-:Y:S05]  /*27010*/  BSYNC.RECONVERGENT B2 ;  /* 0x0000000000027941 */ /* 0x000fea0003800200 */
.L_x_8355:
        /* <DEDUP_REMOVED lines=43> */
.L_x_8353:
[----:B------:R-:W-:Y:S05]  /*272d0*/  BSYNC.RECONVERGENT B1 ;  /* 0x0000000000017941 */ /* 0x000fea0003800200 */
.L_x_8352:
[----:B------:R-:W-:Y:S01]  /*272e0*/  I2FP.F32.U32 R5, R5 ;  /* 0x0000000500057245 */ /* 0x000fe20000201000 */
[----:B------:R-:W-:Y:S01]  /*272f0*/  @P0 IMAD.U32 R162, R161, 0x10000, RZ ;  /* 0x00010000a1a20824 */ /* 0x000fe200078e00ff */
[----:B------:R-:W-:Y:S01]  /*27300*/  SHF.L.U32 R205, R152, 0x10, RZ ;  /* 0x0000001098cd7819 */ /* 0x000fe200000006ff */
[----:B------:R-:W-:Y:S01]  /*27310*/  BSSY.RECONVERGENT B1, `(.L_x_8357) ;  /* 0x000004f000017945 */ /* 0x000fe20003800200 */
[----:B------:R-:W-:Y:S01]  /*27320*/  LOP3.LUT R10, R10, 0xfffffff7, RZ, 0xc0, !PT ;  /* 0xfffffff70a0a7812 */ /* 0x000fe200078ec0ff */
[----:B------:R-:W-:Y:S01]  /*27330*/  FFMA.FTZ R152, R5, R214, 1.1641532182693481445e-10 ;  /* 0x2f00000005987423 */ /* 0x000fe200000100d6 */
[----:B------:R-:W-:Y:S02]  /*27340*/  IMAD.MOV.U32 R190, RZ, RZ, 0x2 ;  /* 0x00000002ffbe7424 */ /* 0x000fe400078e00ff */
[----:B------:R-:W-:Y:S01]  /*27350*/  FMUL.FTZ R205, R205, R216 ;  /* 0x000000d8cdcd7220 */ /* 0x000fe20000410000 */
        /* <DEDUP_REMOVED lines=17> */
.L_x_8359:
        /* <DEDUP_REMOVED lines=13> */
.L_x_8361:
[----:B------:R-:W-:Y:S05]  /*27540*/  BSYNC.RECONVERGENT B2 ;  /* 0x0000000000027941 */ /* 0x000fea0003800200 */
.L_x_8360:
        /* <DEDUP_REMOVED lines=43> */
.L_x_8358:
[----:B------:R-:W-:Y:S05]  /*27800*/  BSYNC.RECONVERGENT B1 ;  /* 0x0000000000017941 */ /* 0x000fea0003800200 */
.L_x_8357:
[----:B------:R-:W-:Y:S01]  /*27810*/  I2FP.F32.U32 R5, R5 ;  /* 0x0000000500057245 */ /* 0x000fe20000201000 */
[----:B------:R-:W-:Y:S01]  /*27820*/  IMAD.U32 R207, R153, 0x10000, RZ ;  /* 0x0001000099cf7824 */ /* 0x000fe200078e00ff */
[----:B------:R-:W-:Y:S01]  /*27830*/  LOP3.LUT R10, R10, 0xfffffffb, RZ, 0xc0, !PT ;  /* 0xfffffffb0a0a7812 */ /* 0x000fe200078ec0ff */
[----:B------:R-:W-:Y:S01]  /*27840*/  BSSY.RECONVERGENT B1, `(.L_x_8362) ;  /* 0x0000050000017945 */ /* 0x000fe20003800200 */
[----:B------:R-:W-:Y:S02]  /*27850*/  IMAD.MOV.U32 R206, RZ, RZ, 0x2 ;  /* 0x00000002ffce7424 */ /* 0x000fe400078e00ff */
[----:B------:R-:W-:Y:S01]  /*27860*/  FFMA.FTZ R152, R5, R214, 1.1641532182693481445e-10 ;  /* 0x2f00000005987423 */ /* 0x000fe200000100d6 */
[----:B------:R-:W-:Y:S01]  /*27870*/  FMUL.FTZ R207, R207, R216 ;  /* 0x000000d8cfcf7220 */ /* 0x000fe20000410000 */
[----:B------:R-:W-:-:S03]  /*27880*/  @P0 SHF.L.U32 R5, R33, 0x10, RZ ;  /* 0x0000001021050819 */ /* 0x000fc600000006ff */
        /* <DEDUP_REMOVED lines=18> */
.L_x_8364:
        /* <DEDUP_REMOVED lines=13> */
.L_x_8366:
[----:B------:R-:W-:Y:S05]  /*27a80*/  BSYNC.RECONVERGENT B2 ;  /* 0x0000000000027941 */ /* 0x000fea0003800200 */
.L_x_8365:
        /* <DEDUP_REMOVED lines=43> */
.L_x_8363:
[----:B------:R-:W-:Y:S05]  /*27d40*/  BSYNC.RECONVERGENT B1 ;  /* 0x0000000000017941 */ /* 0x000fea0003800200 */
.L_x_8362:
[----:B------:R-:W-:Y:S01]  /*27d50*/  I2FP.F32.U32 R153, R153 ;  /* 0x0000009900997245 */ /* 0x000fe20000201000 */
[----:B------:R-:W-:Y:S01]  /*27d60*/  IMAD.U32 R5, R5, 0x10000, RZ ;  /* 0x0001000005057824 */ /* 0x000fe200078e00ff */
[----:B------:R-:W-:Y:S01]  /*27d70*/  LOP3.LUT R10, R10, 0xfffffffd, RZ, 0xc0, !PT ;  /* 0xfffffffd0a0a7812 */ /* 0x000fe200078ec0ff */
[----:B------:R-:W-:Y:S01]  /*27d80*/  @P0 IMAD.U32 R176, R175, 0x10000, RZ ;  /* 0x00010000afb00824 */ /* 0x000fe200078e00ff */
        /* <DEDUP_REMOVED lines=21> */
.L_x_8369:
        /* <DEDUP_REMOVED lines=13> */
.L_x_8371:
[----:B------:R-:W-:Y:S05]  /*27fb0*/  BSYNC.RECONVERGENT B2 ;  /* 0x0000000000027941 */ /* 0x000fea0003800200 */
.L_x_8370:
        /* <DEDUP_REMOVED lines=43> */
.L_x_8368:
[----:B------:R-:W-:Y:S05]  /*28270*/  BSYNC.RECONVERGENT B1 ;  /* 0x0000000000017941 */ /* 0x000fea0003800200 */
.L_x_8367:
        /* <DEDUP_REMOVED lines=24> */
.L_x_8374:
        /* <DEDUP_REMOVED lines=13> */
.L_x_8376:
[----:B------:R-:W-:Y:S05]  /*284d0*/  BSYNC.RECONVERGENT B2 ;  /* 0x0000000000027941 */ /* 0x000fea0003800200 */
.L_x_8375:
        /* <DEDUP_REMOVED lines=43> */
.L_x_8373:
[----:B------:R-:W-:Y:S05]  /*28790*/  BSYNC.RECONVERGENT B1 ;  /* 0x0000000000017941 */ /* 0x000fea0003800200 */
.L_x_8372:
        /* <DEDUP_REMOVED lines=23> */
.L_x_8379:
        /* <DEDUP_REMOVED lines=13> */
.L_x_8381:
[----:B------:R-:W-:Y:S05]  /*289e0*/  BSYNC.RECONVERGENT B2 ;  /* 0x0000000000027941 */ /* 0x000fea0003800200 */
.L_x_8380:
        /* <DEDUP_REMOVED lines=43> */
.L_x_8378:
[----:B------:R-:W-:Y:S05]  /*28ca0*/  BSYNC.RECONVERGENT B1 ;  /* 0x0000000000017941 */ /* 0x000fea0003800200 */
.L_x_8377:
[----:B------:R-:W-:Y:S01]  /*28cb0*/  I2FP.F32.U32 R5, R5 ;  /* 0x0000000500057245 */ /* 0x000fe20000201000 */
[C---:B------:R-:W-:Y:S01]  /*28cc0*/  IMAD.U32 R153, R155.reuse, 0x10000, RZ ;  /* 0x000100009b997824 */ /* 0x040fe200078e00ff */
[----:B------:R-:W-:Y:S01]  /*28cd0*/  ISETP.NE.AND P5, PT, R154, 0x1, PT ;  /* 0x000000019a00780c */ /* 0x000fe20003fa5270 */
[----:B------:R-:W-:Y:S01]  /*28ce0*/  BSSY.RECONVERGENT B1, `(.L_x_8382) ;  /* 0x000004e000017945 */ /* 0x000fe20003800200 */
[----:B------:R-:W-:Y:S01]  /*28cf0*/  PRMT R219, R155, 0x7632, R219 ;  /* 0x000076329bdb7816 */ /* 0x000fe200000000db */
[----:B------:R-:W-:Y:S01]  /*28d00*/  FFMA.FTZ R152, R5, R214, 1.1641532182693481445e-10 ;  /* 0x2f00000005987423 */ /* 0x000fe200000100d6 */
[----:B------:R-:W-:Y:S01]  /*28d10*/  FMUL.FTZ R153, R153, R216 ;  /* 0x000000d899997220 */ /* 0x000fe20000410000 */
[----:B------:R-:W-:-:S03]  /*28d20*/  @P0 SHF.L.U32 R5, R35, 0x10, RZ ;  /* 0x0000001023050819 */ /* 0x000fc600000006ff */
        /* <DEDUP_REMOVED lines=16> */
.L_x_8384:
        /* <DEDUP_REMOVED lines=13> */
.L_x_8386:
[----:B------:R-:W-:Y:S05]  /*28f00*/  BSYNC.RECONVERGENT B2 ;  /* 0x0000000000027941 */ /* 0x000fea0003800200 */
.L_x_8385:
        /* <DEDUP_REMOVED lines=43> */
.L_x_8383:
[----:B------:R-:W-:Y:S05]  /*291c0*/  BSYNC.RECONVERGENT B1 ;  /* 0x0000000000017941 */ /* 0x000fea0003800200 */
.L_x_8382:
        /* <DEDUP_REMOVED lines=14> */
.L_x_8346:
        /* <DEDUP_REMOVED lines=43> */
.L_x_8387:
[----:B------:R-:W-:Y:S02]  /*29560*/  IMAD.MOV.U32 R203, RZ, RZ, R210 ;  /* 0x000000ffffcb7224 */ /* 0x000fe400078e00d2 */
[----:B------:R-:W-:-:S07]  /*29570*/  VIADD R204, R204, 0x80 ;  /* 0x00000080cccc7836 */ /* 0x000fce0000000000 */
.L_x_8264:
[----:B------:R-:W-:Y:S05]  /*29580*/  BSYNC.RECONVERGENT B0 ;  /* 0x0000000000007941 */ /* 0x000fea0003800200 */
.L_x_8263:
        /* <DEDUP_REMOVED lines=41> */
.L_x_8393:
        /* <DEDUP_REMOVED lines=13> */
.L_x_8395:
[----:B------:R-:W-:Y:S05]  /*298f0*/  BSYNC.RECONVERGENT B2 ;  /* 0x0000000000027941 */ /* 0x000fea0003800200 */
.L_x_8394:
        /* <DEDUP_REMOVED lines=42> */
.L_x_8392:
[----:B------:R-:W-:Y:S05]  /*29ba0*/  BSYNC.RECONVERGENT B1 ;  /* 0x0000000000017941 */ /* 0x000fea0003800200 */
.L_x_8391:
        /* <DEDUP_REMOVED lines=26> */
.L_x_8398:
        /* <DEDUP_REMOVED lines=13> */
.L_x_8400:
[----:B------:R-:W-:Y:S05]  /*29e20*/  BSYNC.RECONVERGENT B2 ;  /* 0x0000000000027941 */ /* 0x000fea0003800200 */
.L_x_8399:
        /* <DEDUP_REMOVED lines=43> */
.L_x_8397:
[----:B------:R-:W-:Y:S05]  /*2a0e0*/  BSYNC.RECONVERGENT B1 ;  /* 0x0000000000017941 */ /* 0x000fea0003800200 */
.L_x_8396:
        /* <DEDUP_REMOVED lines=25> */
.L_x_8403:
        /* <DEDUP_REMOVED lines=13> */
.L_x_8405:
[----:B------:R-:W-:Y:S05]  /*2a350*/  BSYNC.RECONVERGENT B2 ;  /* 0x0000000000027941 */ /* 0x000fea0003800200 */
.L_x_8404:
        /* <DEDUP_REMOVED lines=43> */
.L_x_8402:
[----:B------:R-:W-:Y:S05]  /*2a610*/  BSYNC.RECONVERGENT B1 ;  /* 0x0000000000017941 */ /* 0x000fea0003800200 */
.L_x_8401:
        /* <DEDUP_REMOVED lines=22> */
.L_x_8408:
        /* <DEDUP_REMOVED lines=13> */
.L_x_8410:
[----:B------:R-:W-:Y:S05]  /*2a850*/  BSYNC.RECONVERGENT B2 ;  /* 0x0000000000027941 */ /* 0x000fea0003800200 */
.L_x_8409:
        /* <DEDUP_REMOVED lines=43> */
.L_x_8407:
[----:B------:R-:W-:Y:S05]  /*2ab10*/  BSYNC.RECONVERGENT B1 ;  /* 0x0000000000017941 */ /* 0x000fea0003800200 */
.L_x_8406:
[----:B------:R-:W-:Y:S01]  /*2ab20*/  I2FP.F32.U32 R17, R18 ;  /* 0x0000001200117245 */ /* 0x000fe20000201000 */
[----:B------:R-:W-:Y:S01]  /*2ab30*/  IMAD.U32 R19, R164, 0x10000, RZ ;  /* 0x00010000a4137824 */ /* 0x000fe200078e00ff */
[----:B------:R-:W-:Y:S01]  /*2ab40*/  @P0 SHF.L.U32 R18, R163, 0x10, RZ ;  /* 0x00000010a3120819 */ /* 0x000fe200000006ff */
[----:B------:R-:W-:Y:S02]  /*2ab50*/  BSSY.RECONVERGENT B1, `(.L_x_8411) ;  /* 0x000004f000017945 */ /* 0x000fe40003800200 */
[----:B------:R-:W-:Y:S01]  /*2ab60*/  FFMA.FTZ R16, R17, R214, 1.1641532182693481445e-10 ;  /* 0x2f00000011107423 */ /* 0x000fe200000100d6 */
[----:B------:R-:W-:-:S04]  /*2ab70*/  FMUL.FTZ R19, R19, R200 ;  /* 0x000000c813137220 */ /* 0x000fc80000410000 */
[----:B------:R-:W-:-:S04]  /*2ab80*/  FSETP.GTU.FTZ.AND P2, PT, R16, R213, PT ;  /* 0x000000d51000720b */ /* 0x000fc80003f5c000 */
[----:B------:R-:W-:Y:S02]  /*2ab90*/  FSEL R20, R19, RZ, !P2 ;  /* 0x000000ff13147208 */ /* 0x000fe40005000000 */
[----:B------:R-:W-:Y:S02]  /*2aba0*/  SEL R16, RZ, 0x1, P2 ;  /* 0x00000001ff107807 */ /* 0x000fe40001000000 */
[----:B------:R-:W-:Y:S01]  /*2abb0*/  ISETP.NE.AND P2, PT, R21, 0x1, PT ;  /* 0x000000011500780c */ /* 0x000fe20003f45270 */
[----:B------:R-:W-:Y:S01]  /*2abc0*/  FADD.FTZ R5, R5, R20 ;  /* 0x0000001405057221 */ /* 0x000fe20000010000 */
[----:B------:R-:W-:-:S03]  /*2abd0*/  IMAD.MOV.U32 R20, RZ, RZ, 0x2 ;  /* 0x00000002ff147424 */ /* 0x000fc600078e00ff */
        /* <DEDUP_REMOVED lines=13> */
.L_x_8413:
        /* <DEDUP_REMOVED lines=13> */
.L_x_8415:
[----:B------:R-:W-:Y:S05]  /*2ad80*/  BSYNC.RECONVERGENT B2 ;  /* 0x0000000000027941 */ /* 0x000fea0003800200 */
.L_x_8414:
        /* <DEDUP_REMOVED lines=43> */
.L_x_8412:
[----:B------:R-:W-:Y:S05]  /*2b040*/  BSYNC.RECONVERGENT B1 ;  /* 0x0000000000017941 */ /* 0x000fea0003800200 */
.L_x_8411:
        /* <DEDUP_REMOVED lines=23> */
.L_x_8418:
        /* <DEDUP_REMOVED lines=13> */
.L_x_8420:
[----:B------:R-:W-:Y:S05]  /*2b290*/  BSYNC.RECONVERGENT B2 ;  /* 0x0000000000027941 */ /* 0x000fea0003800200 */
.L_x_8419:
        /* <DEDUP_REMOVED lines=43> */
.L_x_8417:
[----:B------:R-:W-:Y:S05]  /*2b550*/  BSYNC.RECONVERGENT B1 ;  /* 0x0000000000017941 */ /* 0x000fea0003800200 */
.L_x_8416:
        /* <DEDUP_REMOVED lines=26> */
.L_x_8423:
        /* <DEDUP_REMOVED lines=13> */
.L_x_8425:
[----:B------:R-:W-:Y:S05]  /*2b7d0*/  BSYNC.RECONVERGENT B2 ;  /* 0x0000000000027941 */ /* 0x000fea0003800200 */
.L_x_8424:
        /* <DEDUP_REMOVED lines=43> */
.L_x_8422:
[----:B------:R-:W-:Y:S05]  /*2ba90*/  BSYNC.RECONVERGENT B1 ;  /* 0x0000000000017941 */ /* 0x000fea0003800200 */
.L_x_8421:
        /* <DEDUP_REMOVED lines=22> */
.L_x_8428:
        /* <DEDUP_REMOVED lines=13> */
.L_x_8430:
[----:B------:R-:W-:Y:S05]  /*2bcd0*/  BSYNC.RECONVERGENT B2 ;  /* 0x0000000000027941 */ /* 0x000fea0003800200 */
.L_x_8429:
        /* <DEDUP_REMOVED lines=43> */
.L_x_8427:
[----:B------:R-:W-:Y:S05]  /*2bf90*/  BSYNC.RECONVERGENT B1 ;  /* 0x0000000000017941 */ /* 0x000fea0003800200 */
.L_x_8426:
        /* <DEDUP_REMOVED lines=25> */
.L_x_8433:
        /* <DEDUP_REMOVED lines=13> */
.L_x_8435:
[----:B------:R-:W-:Y:S05]  /*2c200*/  BSYNC.RECONVERGENT B2 ;  /* 0x0000000000027941 */ /* 0x000fea0003800200 */
.L_x_8434:
        /* <DEDUP_REMOVED lines=43> */
.L_x_8432:
[----:B------:R-:W-:Y:S05]  /*2c4c0*/  BSYNC.RECONVERGENT B1 ;  /* 0x0000000000017941 */ /* 0x000fea0003800200 */
.L_x_8431:
        /* <DEDUP_REMOVED lines=21> */
.L_x_8438:
        /* <DEDUP_REMOVED lines=13> */
.L_x_8440:
[----:B------:R-:W-:Y:S05]  /*2c6f0*/  BSYNC.RECONVERGENT B2 ;  /* 0x0000000000027941 */ /* 0x000fea0003800200 */
.L_x_8439:
        /* <DEDUP_REMOVED lines=43> */
.L_x_8437:
[----:B------:R-:W-:Y:S05]  /*2c9b0*/  BSYNC.RECONVERGENT B1 ;  /* 0x0000000000017941 */ /* 0x000fea0003800200 */
.L_x_8436:
        /* <DEDUP_REMOVED lines=25> */
.L_x_8443:
        /* <DEDUP_REMOVED lines=13> */
.L_x_8445:
[----:B------:R-:W-:Y:S05]  /*2cc20*/  BSYNC.RECONVERGENT B2 ;  /* 0x0000000000027941 */ /* 0x000fea0003800200 */
.L_x_8444:
        /* <DEDUP_REMOVED lines=43> */
.L_x_8442:
[----:B------:R-:W-:Y:S05]  /*2cee0*/  BSYNC.RECONVERGENT B1 ;  /* 0x0000000000017941 */ /* 0x000fea0003800200 */
.L_x_8441:
        /* <DEDUP_REMOVED lines=20> */
.L_x_8448:
        /* <DEDUP_REMOVED lines=13> */
.L_x_8450:
[----:B------:R-:W-:Y:S05]  /*2d100*/  BSYNC.RECONVERGENT B2 ;  /* 0x0000000000027941 */ /* 0x000fea0003800200 */
.L_x_8449:
        /* <DEDUP_REMOVED lines=43> */
.L_x_8447:
[----:B------:R-:W-:Y:S05]  /*2d3c0*/  BSYNC.RECONVERGENT B1 ;  /* 0x0000000000017941 */ /* 0x000fea0003800200 */
.L_x_8446:
[----:B------:R-:W-:Y:S01]  /*2d3d0*/  PRMT R20, R38, 0x7632, R20 ;  /* 0x0000763226147816 */ /* 0x000fe20000000014 */
[----:B------:R-:W-:Y:S01]  /*2d3e0*/  BSSY.RECONVERGENT B1, `(.L_x_8451) ;  /* 0x0000053000017945 */ /* 0x000fe20003800200 */
[----:B------:R-:W-:-:S03]  /*2d3f0*/  I2FP.F32.U32 R21, R152 ;  /* 0x0000009800157245 */ /* 0x000fc60000201000 */
        /* <DEDUP_REMOVED lines=10> */
[----:B------:R-:W-:-:S03]  /*2d4a0*/  IMAD.MOV.U32 R154, RZ, RZ, 0x2 ;  /* 0x00000002ff9a7424 */ /* 0x000fc600078e00ff */
        /* <DEDUP_REMOVED lines=13> */
.L_x_8453:
        /* <DEDUP_REMOVED lines=13> */
.L_x_8455:
[----:B------:R-:W-:Y:S05]  /*2d650*/  BSYNC.RECONVERGENT B2 ;  /* 0x0000000000027941 */ /* 0x000fea0003800200 */
.L_x_8454:
        /* <DEDUP_REMOVED lines=43> */
.L_x_8452:
[----:B------:R-:W-:Y:S05]  /*2d910*/  BSYNC.RECONVERGENT B1 ;  /* 0x0000000000017941 */ /* 0x000fea0003800200 */
.L_x_8451:
[----:B------:R-:W-:Y:S01]  /*2d920*/  I2FP.F32.U32 R5, R5 ;  /* 0x0000000500057245 */ /* 0x000fe20000201000 */
[----:B------:R-:W-:Y:S01]  /*2d930*/  IMAD.U32 R21, R155, 0x10000, RZ ;  /* 0x000100009b157824 */ /* 0x000fe200078e00ff */
[----:B------:R-:W-:Y:S01]  /*2d940*/  ISETP.NE.AND P5, PT, R154, 0x1, PT ;  /* 0x000000019a00780c */ /* 0x000fe20003fa5270 */
        /* <DEDUP_REMOVED lines=18> */
.L_x_8458:
        /* <DEDUP_REMOVED lines=13> */
.L_x_8460:
[----:B------:R-:W-:Y:S05]  /*2db40*/  BSYNC.RECONVERGENT B2 ;  /* 0x0000000000027941 */ /* 0x000fea0003800200 */
.L_x_8459:
        /* <DEDUP_REMOVED lines=43> */
.L_x_8457:
[----:B------:R-:W-:Y:S05]  /*2de00*/  BSYNC.RECONVERGENT B1 ;  /* 0x0000000000017941 */ /* 0x000fea0003800200 */
.L_x_8456:
        /* <DEDUP_REMOVED lines=26> */
.L_x_8463:
        /* <DEDUP_REMOVED lines=13> */
.L_x_8465:
[----:B------:R-:W-:Y:S05]  /*2e080*/  BSYNC.RECONVERGENT B2 ;  /* 0x0000000000027941 */ /* 0x000fea0003800200 */
.L_x_8464:
        /* <DEDUP_REMOVED lines=43> */
.L_x_8462:
[----:B------:R-:W-:Y:S05]  /*2e340*/  BSYNC.RECONVERGENT B1 ;  /* 0x0000000000017941 */ /* 0x000fea0003800200 */
.L_x_8461:
        /* <DEDUP_REMOVED lines=20> */
.L_x_8468:
        /* <DEDUP_REMOVED lines=15> */
.L_x_8470:
[----:B------:R-:W-:Y:S05]  /*2e580*/  BSYNC.RECONVERGENT B2 ;  /* 0x0000000000027941 */ /* 0x000fea0003800200 */
.L_x_8469:
        /* <DEDUP_REMOVED lines=43> */
.L_x_8467:
[----:B------:R-:W-:Y:S05]  /*2e840*/  BSYNC.RECONVERGENT B1 ;  /* 0x0000000000017941 */ /* 0x000fea0003800200 */
.L_x_8466:
[----:B------:R-:W-:Y:S02]  /*2e850*/  I2FP.F32.U32 R153, R153 ;  /* 0x0000009900997245 */ /* 0x000fe40000201000 */
[----:B------:R-:W-:-:S03]  /*2e860*/  PRMT R152, R39, 0x7632, R152 ;  /* 0x0000763227987816 */ /* 0x000fc60000000098 */
[----:B------:R-:W-:Y:S01]  /*2e870*/  FFMA.FTZ R214, R153, R214, 1.1641532182693481445e-10 ;  /* 0x2f00000099d67423 */ /* 0x000fe200000100d6 */
[----:B------:R-:W-:Y:S02]  /*2e880*/  SHF.L.U32 R155, R152, 0x10, RZ ;  /* 0x00000010989b7819 */ /* 0x000fe400000006ff */
[----:B------:R-:W-:Y:S02]  /*2e890*/  @P0 PRMT R152, R35, 0x7632, R152 ;  /* 0x0000763223980816 */ /* 0x000fe40000000098 */
[----:B------:R-:W-:Y:S01]  /*2e8a0*/  FSETP.GTU.FTZ.AND P6, PT, R214, R213, PT ;  /* 0x000000d5d600720b */ /* 0x000fe20003fdc000 */
[----:B------:R-:W-:Y:S01]  /*2e8b0*/  FMUL.FTZ R155, R155, R200 ;  /* 0x000000c89b9b7220 */ /* 0x000fe20000410000 */
[----:B------:R-:W-:Y:S01]  /*2e8c0*/  PRMT R153, R212, 0x5410, R22 ;  /* 0x00005410d4997816 */ /* 0x000fe20000000016 */
        /* <DEDUP_REMOVED lines=12> */
.L_x_8390:
        /* <DEDUP_REMOVED lines=16> */
.L_x_8474:
        /* <DEDUP_REMOVED lines=13> */
.L_x_8476:
[----:B------:R-:W-:Y:S05]  /*2eb60*/  BSYNC.RECONVERGENT B2 ;  /* 0x0000000000027941 */ /* 0x000fea0003800200 */
.L_x_8475:
        /* <DEDUP_REMOVED lines=42> */
.L_x_8473:
[----:B------:R-:W-:Y:S05]  /*2ee10*/  BSYNC.RECONVERGENT B1 ;  /* 0x0000000000017941 */ /* 0x000fea0003800200 */
.L_x_8472:
[----:B------:R-:W0:Y:S01]  /*2ee20*/  LDC R216, c[0x0][0x408] ;  /* 0x00010200ffd87b82 */ /* 0x000e220000000800 */
[----:B------:R-:W-:Y:S01]  /*2ee30*/  I2FP.F32.U32 R5, R27 ;  /* 0x0000001b00057245 */ /* 0x000fe20000201000 */
[----:B------:R-:W-:Y:S01]  /*2ee40*/  IMAD.MOV.U32 R214, RZ, RZ, 0x2f800000 ;  /* 0x2f800000ffd67424 */ /* 0x000fe200078e00ff */
[----:B------:R-:W-:Y:S01]  /*2ee50*/  @P0 SHF.L.U32 R178, R32, 0x10, RZ ;  /* 0x0000001020b20819 */ /* 0x000fe200000006ff */
        /* <DEDUP_REMOVED lines=8> */
[----:B-1----:R-:W-:-:S04]  /*2eee0*/  FSETP.GTU.FTZ.AND P2, PT, R164, R215, PT ;  /* 0x000000d7a400720b */ /* 0x002fc80003f5c000 */
        /* <DEDUP_REMOVED lines=16> */
.L_x_8479:
        /* <DEDUP_REMOVED lines=13> */
.L_x_8481:
[----:B------:R-:W-:Y:S05]  /*2f0c0*/  BSYNC.RECONVERGENT B2 ;  /* 0x0000000000027941 */ /* 0x000fea0003800200 */
.L_x_8480:
        /* <DEDUP_REMOVED lines=43> */
.L_x_8478:
[----:B------:R-:W-:Y:S05]  /*2f380*/  BSYNC.RECONVERGENT B1 ;  /* 0x0000000000017941 */ /* 0x000fea0003800200 */
.L_x_8477:
        /* <DEDUP_REMOVED lines=25> */
.L_x_8484:
        /* <DEDUP_REMOVED lines=13> */
.L_x_8486:
[----:B------:R-:W-:Y:S05]  /*2f5f0*/  BSYNC.RECONVERGENT B2 ;  /* 0x0000000000027941 */ /* 0x000fea0003800200 */
.L_x_8485:
        /* <DEDUP_REMOVED lines=43> */
.L_x_8483:
[----:B------:R-:W-:Y:S05]  /*2f8b0*/  BSYNC.RECONVERGENT B1 ;  /* 0x0000000000017941 */ /* 0x000fea0003800200 */
.L_x_8482:
[----:B------:R-:W-:Y:S01]  /*2f8c0*/  I2FP.F32.U32 R5, R5 ;  /* 0x0000000500057245 */ /* 0x000fe20000201000 */
[----:B------:R-:W-:Y:S01]  /*2f8d0*/  IMAD.U32 R207, R153, 0x10000, RZ ;  /* 0x0001000099cf7824 */ /* 0x000fe200078e00ff */
[----:B------:R-:W-:Y:S01]  /*2f8e0*/  LOP3.LUT R10, R10, 0xfffffffb, RZ, 0xc0, !PT ;  /* 0xfffffffb0a0a7812 */ /* 0x000fe200078ec0ff */
[----:B------:R-:W-:Y:S01]  /*2f8f0*/  BSSY.RECONVERGENT B1, `(.L_x_8487) ;  /* 0x0000050000017945 */ /* 0x000fe20003800200 */
[----:B------:R-:W-:Y:S01]  /*2f900*/  MOV R206, 0x2 ;  /* 0x0000000200ce7802 */ /* 0x000fe20000000f00 */
        /* <DEDUP_REMOVED lines=21> */
.L_x_8489:
        /* <DEDUP_REMOVED lines=13> */
.L_x_8491:
[----:B------:R-:W-:Y:S05]  /*2fb30*/  BSYNC.RECONVERGENT B2 ;  /* 0x0000000000027941 */ /* 0x000fea0003800200 */
.L_x_8490:
        /* <DEDUP_REMOVED lines=43> */
.L_x_8488:
[----:B------:R-:W-:Y:S05]  /*2fdf0*/  BSYNC.RECONVERGENT B1 ;  /* 0x0000000000017941 */ /* 0x000fea0003800200 */
.L_x_8487:
        /* <DEDUP_REMOVED lines=25> */
.L_x_8494:
        /* <DEDUP_REMOVED lines=13> */
.L_x_8496:
[----:B------:R-:W-:Y:S05]  /*30060*/  BSYNC.RECONVERGENT B2 ;  /* 0x0000000000027941 */ /* 0x000fea0003800200 */
.L_x_8495:
        /* <DEDUP_REMOVED lines=43> */
.L_x_8493:
[----:B------:R-:W-:Y:S05]  /*30320*/  BSYNC.RECONVERGENT B1 ;  /* 0x0000000000017941 */ /* 0x000fea0003800200 */
.L_x_8492:
        /* <DEDUP_REMOVED lines=24> */
.L_x_8499:
        /* <DEDUP_REMOVED lines=13> */
.L_x_8501:
[----:B------:R-:W-:Y:S05]  /*30580*/  BSYNC.RECONVERGENT B2 ;  /* 0x0000000000027941 */ /* 0x000fea0003800200 */
.L_x_8500:
        /* <DEDUP_REMOVED lines=43> */
.L_x_8498:
[----:B------:R-:W-:Y:S05]  /*30840*/  BSYNC.RECONVERGENT B1 ;  /* 0x0000000000017941 */ /* 0x000fea0003800200 */
.L_x_8497:
        /* <DEDUP_REMOVED lines=23> */
.L_x_8504:
        /* <DEDUP_REMOVED lines=13> */
.L_x_8506:
[----:B------:R-:W-:Y:S05]  /*30a90*/  BSYNC.RECONVERGENT B2 ;  /* 0x0000000000027941 */ /* 0x000fea0003800200 */
.L_x_8505:
        /* <DEDUP_REMOVED lines=43> */
.L_x_8503:
[----:B------:R-:W-:Y:S05]  /*30d50*/  BSYNC.RECONVERGENT B1 ;  /* 0x0000000000017941 */ /* 0x000fea0003800200 */
.L_x_8502:
        /* <DEDUP_REMOVED lines=24> */
.L_x_8509:
        /* <DEDUP_REMOVED lines=13> */
.L_x_8511:
[----:B------:R-:W-:Y:S05]  /*30fb0*/  BSYNC.RECONVERGENT B2 ;  /* 0x0000000000027941 */ /* 0x000fea0003800200 */
.L_x_8510:
        /* <DEDUP_REMOVED lines=43> */
.L_x_8508:
[----:B------:R-:W-:Y:S05]  /*31270*/  BSYNC.RECONVERGENT B1 ;  /* 0x0000000000017941 */ /* 0x000fea0003800200 */
.L_x_8507:
[----:B------:R-:W-:Y:S02]  /*31280*/  I2FP.F32.U32 R153, R153 ;  /* 0x0000009900997245 */ /* 0x000fe40000201000 */
[----:B------:R-:W-:Y:S02]  /*31290*/  SHF.L.U32 R219, R219, 0x10, RZ ;  /* 0x00000010dbdb7819 */ /* 0x000fe400000006ff */
[----:B------:R-:W-:Y:S01]  /*312a0*/  PRMT R154, R218, 0x5410, R217 ;  /* 0x00005410da9a7816 */ /* 0x000fe200000000d9 */
        /* <DEDUP_REMOVED lines=8> */
[----:B------:R-:W-:-:S04]  /*31330*/  PRMT R153, R212, 0x5410, R211 ;  /* 0x00005410d4997816 */ /* 0x000fc800000000d3 */
[----:B------:R-:W-:-:S04]  /*31340*/  F2FP.BF16.F32.PACK_AB R155, RZ, R200 ;  /* 0x000000c8ff9b723e */ /* 0x000fc800000010ff */
[----:B------:R-:W-:-:S07]  /*31350*/  PRMT R155, R213, 0x5410, R155 ;  /* 0x00005410d59b7816 */ /* 0x000fce000000009b */
.L_x_8471:
        /* <DEDUP_REMOVED lines=43> */
.L_x_8512:
[----:B------:R-:W-:Y:S01]  /*31610*/  MOV R203, R210 ;  /* 0x000000d200cb7202 */ /* 0x000fe20000000f00 */
[----:B------:R-:W-:-:S07]  /*31620*/  VIADD R204, R204, 0x80 ;  /* 0x00000080cccc7836 */ /* 0x000fce0000000000 */
.L_x_8389:
[----:B------:R-:W-:Y:S05]  /*31630*/  BSYNC.RECONVERGENT B0 ;  /* 0x0000000000007941 */ /* 0x000fea0003800200 */
.L_x_8388:
        /* <DEDUP_REMOVED lines=41> */
.L_x_8518:
        /* <DEDUP_REMOVED lines=13> */
.L_x_8520:
[----:B------:R-:W-:Y:S05]  /*319a0*/  BSYNC.RECONVERGENT B2 ;  /* 0x0000000000027941 */ /* 0x000fea0003800200 */
.L_x_8519:
        /* <DEDUP_REMOVED lines=43> */
.L_x_8517:
[----:B------:R-:W-:Y:S05]  /*31c60*/  BSYNC.RECONVERGENT B1 ;  /* 0x0000000000017941 */ /* 0x000fea0003800200 */
.L_x_8516:
        /* <DEDUP_REMOVED lines=9> */
[----:B------:R-:W-:Y:S01]  /*31d00*/  MOV R19, 0x2 ;  /* 0x0000000200137802 */ /* 0x000fe20000000f00 */
        /* <DEDUP_REMOVED lines=16> */
.L_x_8523:
        /* <DEDUP_REMOVED lines=13> */
.L_x_8525:
[----:B------:R-:W-:Y:S05]  /*31ee0*/  BSYNC.RECONVERGENT B2 ;  /* 0x0000000000027941 */ /* 0x000fea0003800200 */
.L_x_8524:
        /* <DEDUP_REMOVED lines=43> */
.L_x_8522:
[----:B------:R-:W-:Y:S05]  /*321a0*/  BSYNC.RECONVERGENT B1 ;  /* 0x0000000000017941 */ /* 0x000fea0003800200 */
.L_x_8521:
[----:B------:R-:W-:Y:S01]  /*321b0*/  I2FP.F32.U32 R15, R15 ;  /* 0x0000000f000f7245 */ /* 0x000fe20000201000 */
[----:B------:R-:W-:Y:S01]  /*321c0*/  IMAD.U32 R18, R36, 0x10000, RZ ;  /* 0x0001000024127824 */ /* 0x000fe200078e00ff */
[----:B------:R-:W-:Y:S01]  /*321d0*/  @P0 SHF.L.U32 R28, R32, 0x10, RZ ;  /* 0x00000010201c0819 */ /* 0x000fe200000006ff */
[----:B------:R-:W-:Y:S02]  /*321e0*/  BSSY.RECONVERGENT B1, `(.L_x_8526) ;  /* 0x000004f000017945 */ /* 0x000fe40003800200 */
        /* <DEDUP_REMOVED lines=21> */
.L_x_8528:
        /* <DEDUP_REMOVED lines=13> */
.L_x_8530:
[----:B------:R-:W-:Y:S05]  /*32410*/  BSYNC.RECONVERGENT B2 ;  /* 0x0000000000027941 */ /* 0x000fea0003800200 */
.L_x_8529:
        /* <DEDUP_REMOVED lines=43> */
.L_x_8527:
[----:B------:R-:W-:Y:S05]  /*326d0*/  BSYNC.RECONVERGENT B1 ;  /* 0x0000000000017941 */ /* 0x000fea0003800200 */
.L_x_8526:
        /* <DEDUP_REMOVED lines=22> */
.L_x_8533:
        /* <DEDUP_REMOVED lines=13> */
.L_x_8535:
[----:B------:R-:W-:Y:S05]  /*32910*/  BSYNC.RECONVERGENT B2 ;  /* 0x0000000000027941 */ /* 0x000fea0003800200 */
.L_x_8534:
        /* <DEDUP_REMOVED lines=43> */
.L_x_8532:
[----:B------:R-:W-:Y:S05]  /*32bd0*/  BSYNC.RECONVERGENT B1 ;  /* 0x0000000000017941 */ /* 0x000fea0003800200 */
.L_x_8531:
        /* <DEDUP_REMOVED lines=25> */
.L_x_8538:
        /* <DEDUP_REMOVED lines=13> */
.L_x_8540:
[----:B------:R-:W-:Y:S05]  /*32e40*/  BSYNC.RECONVERGENT B2 ;  /* 0x0000000000027941 */ /* 0x000fea0003800200 */
.L_x_8539:
        /* <DEDUP_REMOVED lines=43> */
.L_x_8537:
[----:B------:R-:W-:Y:S05]  /*33100*/  BSYNC.RECONVERGENT B1 ;  /* 0x0000000000017941 */ /* 0x000fea0003800200 */
.L_x_8536:
        /* <DEDUP_REMOVED lines=23> */
.L_x_8543:
        /* <DEDUP_REMOVED lines=13> */
.L_x_8545:
[----:B------:R-:W-:Y:S05]  /*33350*/  BSYNC.RECONVERGENT B2 ;  /* 0x0000000000027941 */ /* 0x000fea0003800200 */
.L_x_8544:
        /* <DEDUP_REMOVED lines=43> */
.L_x_8542:
[----:B------:R-:W-:Y:S05]  /*33610*/  BSYNC.RECONVERGENT B1 ;  /* 0x0000000000017941 */ /* 0x000fea0003800200 */
.L_x_8541:
[----:B------:R-:W-:Y:S01]  /*33620*/  I2FP.F32.U32 R19, R19 ;  /* 0x0000001300137245 */ /* 0x000fe20000201000 */
[----:B------:R-:W-:Y:S01]  /*33630*/  @P0 IMAD.U32 R166, R33, 0x10000, RZ ;  /* 0x0001000021a60824 */ /* 0x000fe200078e00ff */
[----:B------:R-:W-:Y:S01]  /*33640*/  SHF.L.U32 R20, R37, 0x10, RZ ;  /* 0x0000001025147819 */ /* 0x000fe200000006ff */
[----:B------:R-:W-:Y:S01]  /*33650*/  BSSY.RECONVERGENT B1, `(.L_x_8546) ;  /* 0x0000050000017945 */ /* 0x000fe20003800200 */
[----:B------:R-:W-:Y:S02]  /*33660*/  HFMA2 R21, -RZ, RZ, 0, 1.1920928955078125e-07 ;  /* 0x00000002ff157431 */ /* 0x000fe400000001ff */
[----:B------:R-:W-:Y:S01]  /*33670*/  FFMA.FTZ R18, R19, R214, 1.1641532182693481445e-10 ;  /* 0x2f00000013127423 */ /* 0x000fe200000100d6 */
[----:B------:R-:W-:Y:S02]  /*33680*/  IMAD.MOV.U32 R19, RZ, RZ, R2 ;  /* 0x000000ffff137224 */ /* 0x000fe400078e0002 */
[----:B------:R-:W-:Y:S02]  /*33690*/  FMUL.FTZ R20, R20, R201 ;  /* 0x000000c914147220 */ /* 0x000fe40000410000 */
        /* <DEDUP_REMOVED lines=18> */
.L_x_8548:
        /* <DEDUP_REMOVED lines=13> */
.L_x_8550:
[----:B------:R-:W-:Y:S05]  /*33890*/  BSYNC.RECONVERGENT B2 ;  /* 0x0000000000027941 */ /* 0x000fea0003800200 */
.L_x_8549:
        /* <DEDUP_REMOVED lines=43> */
.L_x_8547:
[----:B------:R-:W-:Y:S05]  /*33b50*/  BSYNC.RECONVERGENT B1 ;  /* 0x0000000000017941 */ /* 0x000fea0003800200 */
.L_x_8546:
        /* <DEDUP_REMOVED lines=22> */
.L_x_8553:
        /* <DEDUP_REMOVED lines=13> */
.L_x_8555:
[----:B------:R-:W-:Y:S05]  /*33d90*/  BSYNC.RECONVERGENT B2 ;  /* 0x0000000000027941 */ /* 0x000fea0003800200 */
.L_x_8554:
        /* <DEDUP_REMOVED lines=43> */
.L_x_8552:
[----:B------:R-:W-:Y:S05]  /*34050*/  BSYNC.RECONVERGENT B1 ;  /* 0x0000000000017941 */ /* 0x000fea0003800200 */
.L_x_8551:
        /* <DEDUP_REMOVED lines=25> */
.L_x_8558:
        /* <DEDUP_REMOVED lines=13> */
.L_x_8560:
[----:B------:R-:W-:Y:S05]  /*342c0*/  BSYNC.RECONVERGENT B2 ;  /* 0x0000000000027941 */ /* 0x000fea0003800200 */
.L_x_8559:
        /* <DEDUP_REMOVED lines=43> */
.L_x_8557:
[----:B------:R-:W-:Y:S05]  /*34580*/  BSYNC.RECONVERGENT B1 ;  /* 0x0000000000017941 */ /* 0x000fea0003800200 */
.L_x_8556:
        /* <DEDUP_REMOVED lines=21> */
.L_x_8563:
        /* <DEDUP_REMOVED lines=13> */
.L_x_8565:
[----:B------:R-:W-:Y:S05]  /*347b0*/  BSYNC.RECONVERGENT B2 ;  /* 0x0000000000027941 */ /* 0x000fea0003800200 */
.L_x_8564:
        /* <DEDUP_REMOVED lines=42> */
[----:B------:R-:W-:-:S07]  /*34a60*/  LOP3.LUT R8, R152, UR36, R21, 0x96, !PT ;  /* 0x0000002498087c12 */ /* 0x000fce000f8e9615 */
.L_x_8562:
[----:B------:R-:W-:Y:S05]  /*34a70*/  BSYNC.RECONVERGENT B1 ;  /* 0x0000000000017941 */ /* 0x000fea0003800200 */
.L_x_8561:
        /* <DEDUP_REMOVED lines=25> */
.L_x_8568:
        /* <DEDUP_REMOVED lines=13> */
.L_x_8570:
[----:B------:R-:W-:Y:S05]  /*34ce0*/  BSYNC.RECONVERGENT B2 ;  /* 0x0000000000027941 */ /* 0x000fea0003800200 */
.L_x_8569:
        /* <DEDUP_REMOVED lines=43> */
.L_x_8567:
[----:B------:R-:W-:Y:S05]  /*34fa0*/  BSYNC.RECONVERGENT B1 ;  /* 0x0000000000017941 */ /* 0x000fea0003800200 */
.L_x_8566:
        /* <DEDUP_REMOVED lines=20> */
.L_x_8573:
        /* <DEDUP_REMOVED lines=13> */
.L_x_8575:
[----:B------:R-:W-:Y:S05]  /*351c0*/  BSYNC.RECONVERGENT B2 ;  /* 0x0000000000027941 */ /* 0x000fea0003800200 */
.L_x_8574:
        /* <DEDUP_REMOVED lines=43> */
.L_x_8572:
[----:B------:R-:W-:Y:S05]  /*35480*/  BSYNC.RECONVERGENT B1 ;  /* 0x0000000000017941 */ /* 0x000fea0003800200 */
.L_x_8571:
[----:B------:R-:W-:Y:S01]  /*35490*/  I2FP.F32.U32 R21, R21 ;  /* 0x0000001500157245 */ /* 0x000fe20000201000 */
[----:B------:R-:W-:Y:S01]  /*354a0*/  BSSY.RECONVERGENT B1, `(.L_x_8576) ;  /* 0x0000053000017945 */ /* 0x000fe20003800200 */
[----:B------:R-:W-:Y:S01]  /*354b0*/  PRMT R20, R38, 0x7632, R20 ;  /* 0x0000763226147816 */ /* 0x000fe20000000014 */
[----:B------:R-:W-:-:S03]  /*354c0*/  HFMA2 R194, -RZ, RZ, 0, 1.1920928955078125e-07 ;  /* 0x00000002ffc27431 */ /* 0x000fc600000001ff */
        /* <DEDUP_REMOVED lines=23> */
.L_x_8578:
        /* <DEDUP_REMOVED lines=13> */
.L_x_8580:
[----:B------:R-:W-:Y:S05]  /*35710*/  BSYNC.RECONVERGENT B2 ;  /* 0x0000000000027941 */ /* 0x000fea0003800200 */
.L_x_8579:
        /* <DEDUP_REMOVED lines=43> */
.L_x_8577:
[----:B------:R-:W-:Y:S05]  /*359d0*/  BSYNC.RECONVERGENT B1 ;  /* 0x0000000000017941 */ /* 0x000fea0003800200 */
.L_x_8576:
        /* <DEDUP_REMOVED lines=21> */
.L_x_8583:
        /* <DEDUP_REMOVED lines=13> */
.L_x_8585:
[----:B------:R-:W-:Y:S05]  /*35c00*/  BSYNC.RECONVERGENT B2 ;  /* 0x0000000000027941 */ /* 0x000fea0003800200 */
.L_x_8584:
        /* <DEDUP_REMOVED lines=43> */
.L_x_8582:
[----:B------:R-:W-:Y:S05]  /*35ec0*/  BSYNC.RECONVERGENT B1 ;  /* 0x0000000000017941 */ /* 0x000fea0003800200 */
.L_x_8581:
        /* <DEDUP_REMOVED lines=26> */
.L_x_8588:
        /* <DEDUP_REMOVED lines=13> */
.L_x_8590:
[----:B------:R-:W-:Y:S05]  /*36140*/  BSYNC.RECONVERGENT B2 ;  /* 0x0000000000027941 */ /* 0x000fea0003800200 */
.L_x_8589:
        /* <DEDUP_REMOVED lines=43> */
.L_x_8587:
[----:B------:R-:W-:Y:S05]  /*36400*/  BSYNC.RECONVERGENT B1 ;  /* 0x0000000000017941 */ /* 0x000fea0003800200 */
.L_x_8586:
        /* <DEDUP_REMOVED lines=20> */
.L_x_8593:
        /* <DEDUP_REMOVED lines=15> */
.L_x_8595:
[----:B------:R-:W-:Y:S05]  /*36640*/  BSYNC.RECONVERGENT B2 ;  /* 0x0000000000027941 */ /* 0x000fea0003800200 */
.L_x_8594:
        /* <DEDUP_REMOVED lines=43> */
.L_x_8592:
[----:B------:R-:W-:Y:S05]  /*36900*/  BSYNC.RECONVERGENT B1 ;  /* 0x0000000000017941 */ /* 0x000fea0003800200 */
.L_x_8591:
        /* <DEDUP_REMOVED lines=9> */
[----:B------:R-:W-:Y:S01]  /*369a0*/  PRMT R153, R212, 0x5410, R203 ;  /* 0x00005410d4997816 */ /* 0x000fe200000000cb */
[----:B------:R-:W-:Y:S02]  /*369b0*/  IMAD.MOV.U32 R203, RZ, RZ, R22 ;  /* 0x000000ffffcb7224 */ /* 0x000fe400078e0016 */
        /* <DEDUP_REMOVED lines=10> */
.L_x_8515:
        /* <DEDUP_REMOVED lines=16> */
.L_x_8599:
        /* <DEDUP_REMOVED lines=13> */
.L_x_8601:
[----:B------:R-:W-:Y:S05]  /*36c30*/  BSYNC.RECONVERGENT B2 ;  /* 0x0000000000027941 */ /* 0x000fea0003800200 */
.L_x_8600:
        /* <DEDUP_REMOVED lines=43> */
.L_x_8598:
[----:B------:R-:W-:Y:S05]  /*36ef0*/  BSYNC.RECONVERGENT B1 ;  /* 0x0000000000017941 */ /* 0x000fea0003800200 */
.L_x_8597:
        /* <DEDUP_REMOVED lines=10> */
[----:B------:R-:W-:-:S02]  /*36fa0*/  IMAD.MOV.U32 R180, RZ, RZ, 0x2 ;  /* 0x00000002ffb47424 */ /* 0x000fc400078e00ff */
[----:B0-----:R-:W-:Y:S01]  /*36fb0*/  FMUL.FTZ R5, R5, R216 ;  /* 0x000000d805057220 */ /* 0x001fe20000410000 */
[----:B-1----:R-:W-:-:S04]  /*36fc0*/  FSETP.GTU.FTZ.AND P2, PT, R28, R215, PT ;  /* 0x000000d71c00720b */ /* 0x002fc80003f5c000 */
        /* <DEDUP_REMOVED lines=16> */
.L_x_8604:
        /* <DEDUP_REMOVED lines=13> */
.L_x_8606:
[----:B------:R-:W-:Y:S05]  /*371a0*/  BSYNC.RECONVERGENT B2 ;  /* 0x0000000000027941 */ /* 0x000fea0003800200 */
.L_x_8605:
        /* <DEDUP_REMOVED lines=43> */
.L_x_8603:
[----:B------:R-:W-:Y:S05]  /*37460*/  BSYNC.RECONVERGENT B1 ;  /* 0x0000000000017941 */ /* 0x000fea0003800200 */
.L_x_8602:
[----:B------:R-:W-:Y:S01]  /*37470*/  I2FP.F32.U32 R166, R5 ;  /* 0x0000000500a67245 */ /* 0x000fe20000201000 */
[----:B------:R-:W-:Y:S01]  /*37480*/  BSSY.RECONVERGENT B1, `(.L_x_8607) ;  /* 0x0000051000017945 */ /* 0x000fe20003800200 */
[----:B------:R-:W-:Y:S01]  /*37490*/  SHF.L.U32 R5, R152, 0x10, RZ ;  /* 0x0000001098057819 */ /* 0x000fe200000006ff */
[----:B------:R-:W-:Y:S01]  /*374a0*/  @P0 IMAD.U32 R152, R165, 0x10000, RZ ;  /* 0x00010000a5980824 */ /* 0x000fe200078e00ff */
[----:B------:R-:W-:Y:S01]  /*374b0*/  LOP3.LUT R10, R10, 0xfffffff7, RZ, 0xc0, !PT ;  /* 0xfffffff70a0a7812 */ /* 0x000fe200078ec0ff */
[----:B------:R-:W-:Y:S01]  /*374c0*/  FFMA.FTZ R166, R166, R203, 1.1641532182693481445e-10 ;  /* 0x2f000000a6a67423 */ /* 0x000fe200000100cb */
[----:B------:R-:W-:Y:S02]  /*374d0*/  IMAD.MOV.U32 R194, RZ, RZ, 0x2 ;  /* 0x00000002ffc27424 */ /* 0x000fe400078e00ff */
[----:B------:R-:W-:Y:S02]  /*374e0*/  FMUL.FTZ R5, R5, R216 ;  /* 0x000000d805057220 */ /* 0x000fe40000410000 */
        /* <DEDUP_REMOVED lines=17> */
.L_x_8609:
        /* <DEDUP_REMOVED lines=13> */
.L_x_8611:
[----:B------:R-:W-:Y:S05]  /*376d0*/  BSYNC.RECONVERGENT B2 ;  /* 0x0000000000027941 */ /* 0x000fea0003800200 */
.L_x_8610:
        /* <DEDUP_REMOVED lines=43> */
.L_x_8608:
[----:B------:R-:W-:Y:S05]  /*37990*/  BSYNC.RECONVERGENT B1 ;  /* 0x0000000000017941 */ /* 0x000fea0003800200 */
.L_x_8607:
[----:B------:R-:W-:Y:S01]  /*379a0*/  I2FP.F32.U32 R152, R5 ;  /* 0x0000000500987245 */ /* 0x000fe20000201000 */
[----:B------:R-:W-:Y:S01]  /*379b0*/  IMAD.U32 R5, R153, 0x10000, RZ ;  /* 0x0001000099057824 */ /* 0x000fe200078e00ff */
[----:B------:R-:W-:Y:S01]  /*379c0*/  LOP3.LUT R10, R10, 0xfffffffb, RZ, 0xc0, !PT ;  /* 0xfffffffb0a0a7812 */ /* 0x000fe200078ec0ff */
[----:B------:R-:W-:Y:S01]  /*379d0*/  @P0 IMAD.U32 R207, R33, 0x10000, RZ ;  /* 0x0001000021cf0824 */ /* 0x000fe200078e00ff */
[----:B------:R-:W-:Y:S01]  /*379e0*/  BSSY.RECONVERGENT B1, `(.L_x_8612) ;  /* 0x000004f000017945 */ /* 0x000fe20003800200 */
[----:B------:R-:W-:Y:S01]  /*379f0*/  FFMA.FTZ R152, R152, R203, 1.1641532182693481445e-10 ;  /* 0x2f00000098987423 */ /* 0x000fe200000100cb */
[----:B------:R-:W-:Y:S01]  /*37a00*/  FMUL.FTZ R5, R5, R216 ;  /* 0x000000d805057220 */ /* 0x000fe20000410000 */
[----:B------:R-:W-:-:S03]  /*37a10*/  MOV R206, 0x2 ;  /* 0x0000000200ce7802 */ /* 0x000fc60000000f00 */
        /* <DEDUP_REMOVED lines=18> */
.L_x_8614:
        /* <DEDUP_REMOVED lines=13> */
.L_x_8616:
[----:B------:R-:W-:Y:S05]  /*37c10*/  BSYNC.RECONVERGENT B2 ;  /* 0x0000000000027941 */ /* 0x000fea0003800200 */
.L_x_8615:
        /* <DEDUP_REMOVED lines=43> */
.L_x_8613:
[----:B------:R-:W-:Y:S05]  /*37ed0*/  BSYNC.RECONVERGENT B1 ;  /* 0x0000000000017941 */ /* 0x000fea0003800200 */
.L_x_8612:
        /* <DEDUP_REMOVED lines=25> */
.L_x_8619:
        /* <DEDUP_REMOVED lines=13> */
.L_x_8621:
[----:B------:R-:W-:Y:S05]  /*38140*/  BSYNC.RECONVERGENT B2 ;  /* 0x0000000000027941 */ /* 0x000fea0003800200 */
.L_x_8620:
        /* <DEDUP_REMOVED lines=43> */
.L_x_8618:
[----:B------:R-:W-:Y:S05]  /*38400*/  BSYNC.RECONVERGENT B1 ;  /* 0x0000000000017941 */ /* 0x000fea0003800200 */
.L_x_8617:
[----:B------:R-:W-:Y:S01]  /*38410*/  I2FP.F32.U32 R152, R5 ;  /* 0x0000000500987245 */ /* 0x000fe20000201000 */
[----:B------:R-:W-:Y:S01]  /*38420*/  @P0 IMAD.U32 R153, R34, 0x10000, RZ ;  /* 0x0001000022990824 */ /* 0x000fe200078e00ff */
[----:B------:R-:W-:Y:S01]  /*38430*/  SHF.L.U32 R5, R154, 0x10, RZ ;  /* 0x000000109a057819 */ /* 0x000fe200000006ff */
[----:B------:R-:W-:Y:S01]  /*38440*/  BSSY.RECONVERGENT B1, `(.L_x_8622) ;  /* 0x000004e000017945 */ /* 0x000fe20003800200 */
[----:B------:R-:W-:Y:S01]  /*38450*/  ISETP.NE.AND P3, PT, R194, 0x1, PT ;  /* 0x00000001c200780c */ /* 0x000fe20003f65270 */
[----:B------:R-:W-:Y:S01]  /*38460*/  FFMA.FTZ R152, R152, R203, 1.1641532182693481445e-10 ;  /* 0x2f00000098987423 */ /* 0x000fe200000100cb */
[----:B------:R-:W-:Y:S01]  /*38470*/  PRMT R154, R154, 0x7632, R154 ;  /* 0x000076329a9a7816 */ /* 0x000fe2000000009a */
        /* <DEDUP_REMOVED lines=17> */
.L_x_8624:
        /* <DEDUP_REMOVED lines=13> */
.L_x_8626:
[----:B------:R-:W-:Y:S05]  /*38660*/  BSYNC.RECONVERGENT B2 ;  /* 0x0000000000027941 */ /* 0x000fea0003800200 */
.L_x_8625:
        /* <DEDUP_REMOVED lines=43> */
.L_x_8623:
[----:B------:R-:W-:Y:S05]  /*38920*/  BSYNC.RECONVERGENT B1 ;  /* 0x0000000000017941 */ /* 0x000fea0003800200 */
.L_x_8622:
        /* <DEDUP_REMOVED lines=23> */
.L_x_8629:
        /* <DEDUP_REMOVED lines=13> */
.L_x_8631:
[----:B------:R-:W-:Y:S05]  /*38b70*/  BSYNC.RECONVERGENT B2 ;  /* 0x0000000000027941 */ /* 0x000fea0003800200 */
.L_x_8630:
        /* <DEDUP_REMOVED lines=43> */
.L_x_8628:
[----:B------:R-:W-:Y:S05]  /*38e30*/  BSYNC.RECONVERGENT B1 ;  /* 0x0000000000017941 */ /* 0x000fea0003800200 */
.L_x_8627:
[----:B------:R-:W-:Y:S01]  /*38e40*/  I2FP.F32.U32 R152, R5 ;  /* 0x0000000500987245 */ /* 0x000fe20000201000 */
[----:B------:R-:W-:Y:S01]  /*38e50*/  IMAD.U32 R5, R155, 0x10000, RZ ;  /* 0x000100009b057824 */ /* 0x000fe200078e00ff */
[----:B------:R-:W-:Y:S01]  /*38e60*/  ISETP.NE.AND P5, PT, R154, 0x1, PT ;  /* 0x000000019a00780c */ /* 0x000fe20003fa5270 */
[----:B------:R-:W-:Y:S01]  /*38e70*/  BSSY.RECONVERGENT B1, `(.L_x_8632) ;  /* 0x000004e000017945 */ /* 0x000fe20003800200 */
[----:B------:R-:W-:Y:S01]  /*38e80*/  @P0 SHF.L.U32 R153, R35, 0x10, RZ ;  /* 0x0000001023990819 */ /* 0x000fe200000006ff */
[----:B------:R-:W-:Y:S01]  /*38e90*/  FFMA.FTZ R152, R152, R203, 1.1641532182693481445e-10 ;  /* 0x2f00000098987423 */ /* 0x000fe200000100cb */
[----:B------:R-:W-:Y:S01]  /*38ea0*/  FMUL.FTZ R5, R5, R216 ;  /* 0x000000d805057220 */ /* 0x000fe20000410000 */
[----:B------:R-:W-:-:S03]  /*38eb0*/  PRMT R219, R155, 0x7632, R219 ;  /* 0x000076329bdb7816 */ /* 0x000fc600000000db */
[----:B------:R-:W-:-:S04]  /*38ec0*/  FSETP.GTU.FTZ.AND P4, PT, R152, R215, PT ;  /* 0x000000d79800720b */ /* 0x000fc80003f9c000 */
[----:B------:R-:W-:Y:S01]  /*38ed0*/  FSEL R194, R5, RZ, !P4 ;  /* 0x000000ff05c27208 */ /* 0x000fe20006000000 */
[----:B------:R-:W-:Y:S01]  /*38ee0*/  IMAD.MOV.U32 R5, RZ, RZ, 0x2 ;  /* 0x00000002ff057424 */ /* 0x000fe200078e00ff */
        /* <DEDUP_REMOVED lines=13> */
.L_x_8634:
        /* <DEDUP_REMOVED lines=13> */
.L_x_8636:
[----:B------:R-:W-:Y:S05]  /*39090*/  BSYNC.RECONVERGENT B2 ;  /* 0x0000000000027941 */ /* 0x000fea0003800200 */
.L_x_8635:
        /* <DEDUP_REMOVED lines=43> */
.L_x_8633:
[----:B------:R-:W-:Y:S05]  /*39350*/  BSYNC.RECONVERGENT B1 ;  /* 0x0000000000017941 */ /* 0x000fea0003800200 */
.L_x_8632:
[----:B------:R-:W-:Y:S01]  /*39360*/  I2FP.F32.U32 R152, R153 ;  /* 0x0000009900987245 */ /* 0x000fe20000201000 */
[----:B------:R-:W-:Y:S01]  /*39370*/  @P0 IMAD.U32 R154, R201, 0x10000, RZ ;  /* 0x00010000c99a0824 */ /* 0x000fe200078e00ff */
[----:B------:R-:W-:Y:S02]  /*39380*/  SHF.L.U32 R219, R219, 0x10, RZ ;  /* 0x00000010dbdb7819 */ /* 0x000fe400000006ff */
[----:B------:R-:W-:Y:S01]  /*39390*/  PRMT R153, R213, 0x5410, R212 ;  /* 0x00005410d5997816 */ /* 0x000fe200000000d4 */
[----:B------:R-:W-:Y:S01]  /*393a0*/  FFMA.FTZ R152, R152, R203, 1.1641532182693481445e-10 ;  /* 0x2f00000098987423 */ /* 0x000fe200000100cb */
[----:B------:R-:W-:Y:S02]  /*393b0*/  IMAD.MOV.U32 R203, RZ, RZ, R211 ;  /* 0x000000ffffcb7224 */ /* 0x000fe400078e00d3 */
[----:B------:R-:W-:Y:S02]  /*393c0*/  FMUL.FTZ R219, R219, R216 ;  /* 0x000000d8dbdb7220 */ /* 0x000fe40000410000 */
[----:B------:R-:W-:-:S02]  /*393d0*/  FSETP.GTU.FTZ.AND P5, PT, R152, R215, PT ;  /* 0x000000d79800720b */ /* 0x000fc40003fbc000 */
[----:B------:R-:W-:Y:S02]  /*393e0*/  PRMT R152, R205, 0x5410, R210 ;  /* 0x00005410cd987816 */ /* 0x000fe400000000d2 */
[----:B------:R-:W-:Y:S02]  /*393f0*/  FSEL R201, R219, RZ, !P5 ;  /* 0x000000ffdbc97208 */ /* 0x000fe40006800000 */
[----:B------:R-:W-:-:S03]  /*39400*/  PLOP3.LUT P5, PT, P5, PT, PT, 0x8, 0x80 ;  /* 0x000000000080781c */ /* 0x000fc60002fae170 */
[----:B------:R-:W-:Y:S01]  /*39410*/  @P0 FADD.FTZ R201, R154, R201 ;  /* 0x000000c99ac90221 */ /* 0x000fe20000010000 */
[----:B------:R-:W-:-:S04]  /*39420*/  PRMT R154, R218, 0x5410, R217 ;  /* 0x00005410da9a7816 */ /* 0x000fc800000000d9 */
[----:B------:R-:W-:-:S04]  /*39430*/  F2FP.BF16.F32.PACK_AB R155, RZ, R201 ;  /* 0x000000c9ff9b723e */ /* 0x000fc800000010ff */
[----:B------:R-:W-:-:S07]  /*39440*/  PRMT R155, R214, 0x5410, R155 ;  /* 0x00005410d69b7816 */ /* 0x000fce000000009b */
.L_x_8596:
        /* <DEDUP_REMOVED lines=43> */
.L_x_8514:
[----:B------:R-:W-:Y:S05]  /*39700*/  BSYNC.RECONVERGENT B0 ;  /* 0x0000000000007941 */ /* 0x000fea0003800200 */
.L_x_8513:
        /* <DEDUP_REMOVED lines=211> */
[----:B------:R-:W-:-:S05]  /*3a440*/  @!P1 IMAD.SHL.U32 R155, R14, 0x8, RZ ;  /* 0x000000080e9b9824 */ /* 0x000fca00078e00ff */
[----:B------:R-:W-:Y:S01]  /*3a450*/  @!P1 LOP3.LUT R204, R155, 0xf8, RZ, 0xc0, !PT ;  /* 0x000000f89bcc9812 */ /* 0x000fe200078ec0ff */
[----:B------:R-:W-:Y:S01]  /*3a460*/  IMAD.MOV.U32 R155, RZ, RZ, RZ ;  /* 0x000000ffff9b7224 */ /* 0x000fe200078e00ff */
[----:B------:R-:W-:-:S03]  /*3a470*/  @!P1 MOV R155, R9 ;  /* 0x00000009009b9202 */ /* 0x000fc60000000f00 */
[----:B------:R-:W-:Y:S01]  /*3a480*/  @!P1 LDS.64 R152, [R204+UR4] ;  /* 0x00000004cc989984 */ /* 0x000fe20008000a00 */
[----:B------:R-:W-:Y:S02]  /*3a490*/  I2FP.F32.S32 R209, R155 ;  /* 0x0000009b00d17245 */ /* 0x000fe40000201400 */
[----:B------:R-:W-:Y:S01]  /*3a4a0*/  ISETP.NE.AND P1, PT, RZ, UR7, PT ;  /* 0x00000007ff007c0c */ /* 0x000fe2000bf25270 */
[----:B------:R-:W0:Y:S02]  /*3a4b0*/  SHFL.DOWN PT, R154, R155, 0x2, 0x1f ;  /* 0x08401f009b9a7f89 */ /* 0x000e2400000e0000 */
[----:B0-----:R-:W-:Y:S01]  /*3a4c0*/  IMAD.IADD R206, R154, 0x1, R155 ;  /* 0x000000019ace7824 */ /* 0x001fe200078e029b */
[----:B------:R-:W-:-:S04]  /*3a4d0*/  I2FP.F32.S32 R210, R154 ;  /* 0x0000009a00d27245 */ /* 0x000fc80000201400 */
        /* <DEDUP_REMOVED lines=16> */
[----:B------:R-:W-:-:S03]  /*3a5e0*/  MOV R209, UR6 ;  /* 0x0000000600d17c02 */ /* 0x000fc60008000f00 */
[----:B------:R-:W-:Y:S01]  /*3a5f0*/  FMUL.FTZ R152, R152, R210 ;  /* 0x000000d298987220 */ /* 0x000fe20000410000 */
[----:B-1----:R-:W-:-:S04]  /*3a600*/  FMUL.FTZ R154, R211, R213 ;  /* 0x000000d5d39a7220 */ /* 0x002fc80000410000 */
[----:B------:R-:W-:Y:S01]  /*3a610*/  FFMA.FTZ R215, R207, R204, R154 ;  /* 0x000000cccfd77223 */ /* 0x000fe2000001009a */
[----:B------:R-:W-:Y:S01]  /*3a620*/  FADD.FTZ R204, R204, -R211 ;  /* 0x800000d3cccc7221 */ /* 0x000fe20000010000 */
[----:B------:R-:W-:Y:S02]  /*3a630*/  IMAD.U32 R211, RZ, RZ, UR6 ;  /* 0x00000006ffd37e24 */ /* 0x000fe4000f8e00ff */
        /* <DEDUP_REMOVED lines=26> */
[----:B------:R-:W1:Y:S01]  /*3a7e0*/  LDC.64 R204, c[0x0][0x428] ;  /* 0x00010a00ffcc7b82 */ /* 0x000e620000000a00 */
[--C-:B0-----:R-:W-:Y:S01]  /*3a7f0*/  FADD.FTZ R152, R0, -R206.reuse ;  /* 0x800000ce00987221 */ /* 0x101fe20000010000 */
        /* <DEDUP_REMOVED lines=30> */
.L_x_8638:
[----:B------:R-:W-:Y:S05]  /*3a9e0*/  BSYNC.RECONVERGENT B0 ;  /* 0x0000000000007941 */ /* 0x000fea0003800200 */
.L_x_8637:
[----:B------:R-:W-:Y:S01]  /*3a9f0*/  LOP3.LUT P0, RZ, R10, 0x400, RZ, 0xc0, !PT ;  /* 0x000004000aff7812 */ /* 0x000fe2000780c0ff */
[----:B------:R-:W-:-:S12]  /*3aa00*/  BSSY.RECONVERGENT B0, `(.L_x_8639) ;  /* 0x0000022000007945 */ /* 0x000fd80003800200 */
[----:B------:R-:W-:Y:S05]  /*3aa10*/  @!P0 BRA `(.L_x_8640) ;  /* 0x0000000000808947 */ /* 0x000fea0003800000 */
[----:B-1----:R-:W1:Y:S01]  /*3aa20*/  LDC.64 R204, c[0x0][0x428] ;  /* 0x00010a00ffcc7b82 */ /* 0x002e620000000a00 */
        /* <DEDUP_REMOVED lines=31> */
.L_x_8640:
[----:B------:R-:W-:Y:S05]  /*3ac20*/  BSYNC.RECONVERGENT B0 ;  /* 0x0000000000007941 */ /* 0x000fea0003800200 */
.L_x_8639:
[----:B------:R-:W-:Y:S01]  /*3ac30*/  LOP3.LUT P0, RZ, R10, 0x200, RZ, 0xc0, !PT ;  /* 0x000002000aff7812 */ /* 0x000fe2000780c0ff */
[----:B------:R-:W-:-:S12]  /*3ac40*/  BSSY.RECONVERGENT B0, `(.L_x_8641) ;  /* 0x0000022000007945 */ /* 0x000fd80003800200 */
[----:B------:R-:W-:Y:S05]  /*3ac50*/  @!P0 BRA `(.L_x_8642) ;  /* 0x0000000000808947 */ /* 0x000fea0003800000 */
[----:B-12---:R-:W1:Y:S01]  /*3ac60*/  LDC.64 R204, c[0x0][0x428] ;  /* 0x00010a00ffcc7b82 */ /* 0x006e620000000a00 */
        /* <DEDUP_REMOVED lines=31> */
.L_x_8642:
[----:B------:R-:W-:Y:S05]  /*3ae60*/  BSYNC.RECONVERGENT B0 ;  /* 0x0000000000007941 */ /* 0x000fea0003800200 */
.L_x_8641:
[----:B------:R-:W-:Y:S01]  /*3ae70*/  LOP3.LUT P0, RZ, R10, 0x100, RZ, 0xc0, !PT ;  /* 0x000001000aff7812 */ /* 0x000fe2000780c0ff */
[----:B------:R-:W-:-:S12]  /*3ae80*/  BSSY.RECONVERGENT B0, `(.L_x_8643) ;  /* 0x0000022000007945 */ /* 0x000fd80003800200 */
[----:B------:R-:W-:Y:S05]  /*3ae90*/  @!P0 BRA `(.L_x_8644) ;  /* 0x0000000000808947 */ /* 0x000fea0003800000 */
[----:B-123--:R-:W1:Y:S01]  /*3aea0*/  LDC.64 R204, c[0x0][0x428] ;  /* 0x00010a00ffcc7b82 */ /* 0x00ee620000000a00 */
        /* <DEDUP_REMOVED lines=31> */
.L_x_8644:
[----:B------:R-:W-:Y:S05]  /*3b0a0*/  BSYNC.RECONVERGENT B0 ;  /* 0x0000000000007941 */ /* 0x000fea0003800200 */
.L_x_8643:
[----:B------:R-:W-:Y:S01]  /*3b0b0*/  LOP3.LUT P0, RZ, R10, 0x80, RZ, 0xc0, !PT ;  /* 0x000000800aff7812 */ /* 0x000fe2000780c0ff */
[----:B------:R-:W-:-:S12]  /*3b0c0*/  BSSY.RECONVERGENT B0, `(.L_x_8645) ;  /* 0x0000022000007945 */ /* 0x000fd80003800200 */
[----:B------:R-:W-:Y:S05]  /*3b0d0*/  @!P0 BRA `(.L_x_8646) ;  /* 0x0000000000808947 */ /* 0x000fea0003800000 */
[----:B-1234-:R-:W1:Y:S01]  /*3b0e0*/  LDC.64 R204, c[0x0][0x428] ;  /* 0x00010a00ffcc7b82 */ /* 0x01ee620000000a00 */
        /* <DEDUP_REMOVED lines=31> */
.L_x_8646:
[----:B------:R-:W-:Y:S05]  /*3b2e0*/  BSYNC.RECONVERGENT B0 ;  /* 0x0000000000007941 */ /* 0x000fea0003800200 */
.L_x_8645:
        /* <DEDUP_REMOVED lines=31> */
[----:B------:R-:W-:Y:S01]  /*3b4e0*/  F2FP.BF16.F32.PACK_AB R154, R209, R154 ;  /* 0x0000009ad19a723e */ /* 0x000fe200000010ff */
[----:B------:R-:W-:Y:S01]  /*3b4f0*/  VIADD R202, R202, 0x80 ;  /* 0x00000080caca7836 */ /* 0x000fe20000000000 */
[----:B------:R-:W-:-:S05]  /*3b500*/  F2FP.BF16.F32.PACK_AB R155, R218, R211 ;  /* 0x000000d3da9b723e */ /* 0x000fca00000010ff */
[----:B------:R0:W-:Y:S02]  /*3b510*/  STG.E.128 desc[UR10][R204.64], R152 ;  /* 0x00000098cc007986 */ /* 0x0001e4000c101d0a */
.L_x_8648:
[----:B------:R-:W-:Y:S05]  /*3b520*/  BSYNC.RECONVERGENT B0 ;  /* 0x0000000000007941 */ /* 0x000fea0003800200 */
.L_x_8647:
        /* <DEDUP_REMOVED lines=34> */
.L_x_8650:
[----:B------:R-:W-:Y:S05]  /*3b750*/  BSYNC.RECONVERGENT B0 ;  /* 0x0000000000007941 */ /* 0x000fea0003800200 */
.L_x_8649:
[----:B------:R-:W-:Y:S02]  /*3b760*/  UIADD3 UR6, UPT, UPT, UR6, UR18, URZ ;  /* 0x0000001206067290 */ /* 0x000fe4000fffe0ff */
[----:B------:R-:W-:Y:S02]  /*3b770*/  UPLOP3.LUT UP1, UPT, UPT, UPT, UP1, 0x40, 0x4 ;  /* 0x000000000004789c */ /* 0x000fe40003f2e810 */
[----:B------:R-:W-:-:S09]  /*3b780*/  UISETP.GE.AND UP0, UPT, UR6, UR19, UPT ;  /* 0x000000130600728c */ /* 0x000fd2000bf06270 */
[----:B------:R-:W-:Y:S05]  /*3b790*/  BRA.U !UP0, `(.L_x_8651) ;  /* 0xfffffc5908907547 */ /* 0x000fea000b83ffff */
[----:B------:R-:W-:Y:S05]  /*3b7a0*/  EXIT ;  /* 0x000000000000794d */ /* 0x000fea0003800000 */
.L_x_8652:
        /* <DEDUP_REMOVED lines=13> */
.L_x_27866:


//--------------------- .text._ZN10layer_norm31ln_parallel_residual_fwd_kernelINS_13Kernel_traitsIf13__nv_bfloat16S2_S2_fjLj7168ELj1ELj1ELj4ELj16ENS_18Kernel_traits_baseILj7168EfS2_S2_S2_fjLj128EEEEELb1ELb1ELb1EEEvNS_9FwdParamsE --------------------------
	.section	.text._ZN10layer_norm31ln_parallel_residual_fwd_kernelINS_13Kernel_traitsIf13__nv_bfloat16S2_S2_fjLj7168ELj1ELj1ELj4ELj16ENS_18Kernel_traits_baseILj7168EfS2_S2_S2_fjLj128EEEEELb1ELb1ELb1EEEvNS_9FwdParamsE,"ax",@progbits
	.align	128
        .global         _ZN10layer_norm31ln_parallel_residual_fwd_kernelINS_13Kernel_traitsIf13__nv_bfloat16S2_S2_fjLj7168ELj1ELj1ELj4ELj16ENS_18Kernel_traits_baseILj7168EfS2_S2_S2_fjLj128EEEEELb1ELb1ELb1EEEvNS_9FwdParamsE
        .type           _ZN10layer_norm31ln_parallel_residual_fwd_kernelINS_13Kernel_traitsIf13__nv_bfloat16S2_S2_fjLj7168ELj1ELj1ELj4ELj16ENS_18Kernel_traits_baseILj7168EfS2_S2_S2_fjLj128EEEEELb1ELb1ELb1EEEvNS_9FwdParamsE,@function
        .size           _ZN10layer_norm31ln_parallel_residual_fwd_kernelINS_13Kernel_traitsIf13__nv_bfloat16S2_S2_fjLj7168ELj1ELj1ELj4ELj16ENS_18Kernel_traits_baseILj7168EfS2_S2_S2_fjLj128EEEEELb1ELb1ELb1EEEvNS_9FwdParamsE,(.L_x_27867 - _ZN10layer_norm31ln_parallel_residual_fwd_kernelINS_13Kernel_traitsIf13__nv_bfloat16S2_S2_fjLj7168ELj1ELj1ELj4ELj16ENS_18Kernel_traits_baseILj7168EfS2_S2_S2_fjLj128EEEEELb1ELb1ELb1EEEvNS_9FwdParamsE)
        .other          _ZN10layer_norm31ln_parallel_residual_fwd_kernelINS_13Kernel_traitsIf13__nv_bfloat16S2_S2_fjLj7168ELj1ELj1ELj4ELj16ENS_18Kernel_traits_baseILj7168EfS2_S2_S2_fjLj128EEEEELb1ELb1ELb1EEEvNS_9FwdParamsE,@"STO_CUDA_ENTRY STV_DEFAULT"
_ZN10layer_norm31ln_parallel_residual_fwd_kernelINS_13Kernel_traitsIf13__nv_bfloat16S2_S2_fjLj7168ELj1ELj1ELj4ELj16ENS_18Kernel_traits_baseILj7168EfS2_S2_S2_fjLj128EEEEELb1ELb1ELb1EEEvNS_9FwdParamsE:
.text._ZN10layer_norm31ln_parallel_residual_fwd_kernelINS_13Kernel_traitsIf13__nv_bfloat16S2_S2_fjLj7168ELj1ELj1ELj4ELj16ENS_18Kernel_traits_baseILj7168EfS2_S2_S2_fjLj128EEEEELb1ELb1ELb1EEEvNS_9FwdParamsE:
        /* <DEDUP_REMOVED lines=15> */
[----:B0-----:R-:W-:Y:S02]  /*00f0*/  UISETP.NE.U32.AND UP0, UPT, UR4, URZ, UPT ;  /* 0x000000ff0400728c */ /* 0x001fe4000bf05070 */
[----:B------:R-:W0:Y:S01]  /*0100*/  S2UR UR12, SR_CTAID.X ;  /* 0x00000000000c79c3 */ /* 0x000e220000002500 */
[----:B------:R-:W0:Y:S01]  /*0110*/  S2R R0, SR_TID.X ;  /* 0x0000000000007919 */ /* 0x000e220000002100 */
[----:B------:R-:W-:-:S06]  /*0120*/  UISETP.NE.AND.EX UP0, UPT, UR5, URZ, UPT, UP0 ;  /* 0x000000ff0500728c */ /* 0x000fcc000bf05300 */
[----:B------:R-:W0:Y:S01]  /*0130*/  LDC R9, c[0x0][0x360] ;  /* 0x0000d800ff097b82 */ /* 0x000e220000000800 */
[----:B--2---:R-:W-:Y:S01]  /*0140*/  @P0 R2UR UR10, R2 ;  /* 0x00000000020a02ca */ /* 0x004fe200000e0000 */
[----:B0-----:R-:W-:Y:S01]  /*0150*/  IMAD R2, R9, UR12, R0 ;  /* 0x0000000c09027c24 */ /* 0x001fe2000f8e0200 */
[----:B------:R-:W-:Y:S02]  /*0160*/  @P0 R2UR UR11, R3 ;  /* 0x00000000030b02ca */ /* 0x000fe400000e0000 */
[----:B------:R-:W-:Y:S02]  /*0170*/  LOP3.LUT R3, R0, 0x1f, RZ, 0xc0, !PT ;  /* 0x0000001f00037812 */ /* 0x000fe400078ec0ff */
[----:B-1----:R-:W-:-:S05]  /*0180*/  @P0 IADD3 R193, P1, PT, R4, R7, RZ ;  /* 0x0000000704c10210 */ /* 0x002fca0007f3e0ff */
        /* <DEDUP_REMOVED lines=55> */
.L_x_8653:
        /* <DEDUP_REMOVED lines=44> */
.L_x_8654:
[----:B------:R-:W1:Y:S02]  /*07c0*/  LDCU UR4, c[0x0][0x384] ;  /* 0x00007080ff0477ac */ /* 0x000e640008000800 */
[----:B-1----:R-:W-:-:S06]  /*07d0*/  UISETP.GE.AND UP0, UPT, UR12, UR4, UPT ;  /* 0x000000040c00728c */ /* 0x002fcc000bf06270 */
[----:B------:R-:W-:-:S13]  /*07e0*/  PLOP3.LUT P0, PT, PT, PT, UP0, 0x80, 0x8 ;  /* 0x000000000008781c */ /* 0x000fda0003f0f008 */
[----:B------:R-:W-:Y:S05]  /*07f0*/  @P0 EXIT ;  /* 0x000000000000094d */ /* 0x000fea0003800000 */
[----:B------:R-:W-:Y:S01]  /*0800*/  IMAD.HI.U32 R5, R2, -0x326172a9, RZ ;  /* 0xcd9e8d5702057827 */ /* 0x000fe200078e00ff */
[----:B------:R-:W1:Y:S01]  /*0810*/  LDCU.64 UR4, c[0x0][0x398] ;  /* 0x00007300ff0477ac */ /* 0x000e620008000a00 */
[----:B------:R-:W-:Y:S02]  /*0820*/  LOP3.LUT R193, R193, 0x3, RZ, 0xc0, !PT ;  /* 0x00000003c1c17812 */ /* 0x000fe400078ec0ff */
[----:B0-----:R-:W-:Y:S01]  /*0830*/  IMAD.HI.U32 R6, R4, -0x2daee0ad, RZ ;  /* 0xd2511f5304067827 */ /* 0x001fe200078e00ff */
[----:B------:R-:W-:Y:S01]  /*0840*/  LOP3.LUT R5, R12, UR10, R5, 0x96, !PT ;  /* 0x0000000a0c057c12 */ /* 0x000fe2000f8e9605 */
[----:B------:R-:W0:Y:S02]  /*0850*/  LDCU UR6, c[0x0][0x404] ;  /* 0x00008080ff0677ac */ /* 0x000e240008000800 */
[----:B------:R-:W-:Y:S01]  /*0860*/  IMAD R10, R4, -0x2daee0ad, RZ ;  /* 0xd2511f53040a7824 */ /* 0x000fe200078e02ff */
[----:B------:R-:W-:Y:S01]  /*0870*/  LOP3.LUT R6, R6, UR11, RZ, 0x3c, !PT ;  /* 0x0000000b06067c12 */ /* 0x000fe2000f8e3cff */
[----:B------:R-:W-:Y:S01]  /*0880*/  IMAD.HI.U32 R9, R5, -0x2daee0ad, RZ ;  /* 0xd2511f5305097827 */ /* 0x000fe200078e00ff */
[----:B------:R-:W2:Y:S03]  /*0890*/  LDCU UR7, c[0x0][0x408] ;  /* 0x00008100ff0777ac */ /* 0x000ea60008000800 */
[----:B------:R-:W-:Y:S01]  /*08a0*/  IMAD R8, R2, -0x326172a9, RZ ;  /* 0xcd9e8d5702087824 */ /* 0x000fe200078e02ff */
[----:B------:R-:W-:Y:S01]  /*08b0*/  LOP3.LUT R9, R10, UR20, R9, 0x96, !PT ;  /* 0x000000140a097c12 */ /* 0x000fe2000f8e9609 */
[C---:B------:R-:W-:Y:S01]  /*08c0*/  IMAD.HI.U32 R7, R6.reuse, -0x326172a9, RZ ;  /* 0xcd9e8d5706077827 */ /* 0x040fe200078e00ff */
[----:B------:R-:W3:Y:S03]  /*08d0*/  LDCU UR13, c[0x0][0x388] ;  /* 0x00007100ff0d77ac */ /* 0x000ee60008000800 */
[----:B------:R-:W-:Y:S01]  /*08e0*/  IMAD R11, R6, -0x326172a9, RZ ;  /* 0xcd9e8d57060b7824 */ /* 0x000fe200078e02ff */
[----:B------:R-:W-:Y:S01]  /*08f0*/  LOP3.LUT R7, R8, UR17, R7, 0x96, !PT ;  /* 0x0000001108077c12 */ /* 0x000fe2000f8e9607 */
[----:B------:R-:W-:Y:S01]  /*0900*/  IMAD.HI.U32 R6, R9, -0x326172a9, RZ ;  /* 0xcd9e8d5709067827 */ /* 0x000fe200078e00ff */
[----:B-1----:R-:W-:Y:S01]  /*0910*/  UISETP.NE.U32.AND UP0, UPT, UR4, URZ, UPT ;  /* 0x000000ff0400728c */ /* 0x002fe2000bf05070 */
[----:B------:R-:W1:Y:S02]  /*0920*/  LDCU.U8 UR4, c[0x0][0x410] ;  /* 0x00008200ff0477ac */ /* 0x000e640008000000 */
[----:B------:R-:W-:Y:S01]  /*0930*/  IMAD R8, R5, -0x2daee0ad, RZ ;  /* 0xd2511f5305087824 */ /* 0x000fe200078e02ff */
[----:B------:R-:W-:Y:S01]  /*0940*/  LOP3.LUT R6, R11, UR21, R6, 0x96, !PT ;  /* 0x000000150b067c12 */ /* 0x000fe2000f8e9606 */
[C---:B------:R-:W-:Y:S01]  /*0950*/  IMAD.HI.U32 R5, R7.reuse, -0x2daee0ad, RZ ;  /* 0xd2511f5307057827 */ /* 0x040fe200078e00ff */
[----:B------:R-:W-:Y:S01]  /*0960*/  UISETP.NE.AND.EX UP0, UPT, UR5, URZ, UPT, UP0 ;  /* 0x000000ff0500728c */ /* 0x000fe2000bf05300 */
[----:B------:R-:W4:Y:S02]  /*0970*/  LDCU UR16, c[0x0][0x400] ;  /* 0x00008000ff1077ac */ /* 0x000f240008000800 */
[----:B------:R-:W-:Y:S01]  /*0980*/  IMAD R11, R7, -0x2daee0ad, RZ ;  /* 0xd2511f53070b7824 */ /* 0x000fe200078e02ff */
[----:B------:R-:W-:Y:S01]  /*0990*/  LOP3.LUT R5, R8, UR22, R5, 0x96, !PT ;  /* 0x0000001608057c12 */ /* 0x000fe2000f8e9605 */
[C---:B------:R-:W-:Y:S01]  /*09a0*/  IMAD.HI.U32 R10, R6.reuse, -0x2daee0ad, RZ ;  /* 0xd2511f53060a7827 */ /* 0x040fe200078e00ff */
[----:B------:R-:W-:Y:S01]  /*09b0*/  PLOP3.LUT P0, PT, PT, PT, UP0, 0x80, 0x8 ;  /* 0x000000000008781c */ /* 0x000fe20003f0f008 */
[----:B------:R-:W0:Y:S02]  /*09c0*/  LDCU.64 UR38, c[0x0][0x398] ;  /* 0x00007300ff2677ac */ /* 0x000e240008000a00 */
[----:B------:R-:W-:Y:S01]  /*09d0*/  IMAD R8, R9, -0x326172a9, RZ ;  /* 0xcd9e8d5709087824 */ /* 0x000fe200078e02ff */
[----:B------:R-:W-:Y:S01]  /*09e0*/  LOP3.LUT R10, R11, UR24, R10, 0x96, !PT ;  /* 0x000000180b0a7c12 */ /* 0x000fe2000f8e960a */
[C---:B------:R-:W-:Y:S01]  /*09f0*/  IMAD.HI.U32 R7, R5.reuse, -0x326172a9, RZ ;  /* 0xcd9e8d5705077827 */ /* 0x040fe200078e00ff */
[----:B------:R-:W0:Y:S03]  /*0a00*/  LDCU.64 UR14, c[0x0][0x3a0] ;  /* 0x00007400ff0e77ac */ /* 0x000e260008000a00 */
[----:B------:R-:W-:Y:S01]  /*0a10*/  IMAD R9, R6, -0x2daee0ad, RZ ;  /* 0xd2511f5306097824 */ /* 0x000fe200078e02ff */
[----:B------:R-:W-:Y:S01]  /*0a20*/  LOP3.LUT R7, R8, UR23, R7, 0x96, !PT ;  /* 0x0000001708077c12 */ /* 0x000fe2000f8e9607 */
[----:B------:R-:W-:Y:S01]  /*0a30*/  IMAD R8, R5, -0x326172a9, RZ ;  /* 0xcd9e8d5705087824 */ /* 0x000fe200078e02ff */
[----:B------:R-:W0:Y:S01]  /*0a40*/  LDCU.64 UR18, c[0x0][0x380] ;  /* 0x00007000ff1277ac */ /* 0x000e220008000a00 */
[----:B------:R-:W-:Y:S01]  /*0a50*/  IMAD.HI.U32 R5, R10, -0x326172a9, RZ ;  /* 0xcd9e8d570a057827 */ /* 0x000fe200078e00ff */
[----:B------:R-:W-:-:S03]  /*0a60*/  UPLOP3.LUT UP1, UPT, UPT, UPT, UPT, 0x40, 0x4 ;  /* 0x000000000004789c */ /* 0x000fc60003f2e870 */
[----:B------:R-:W-:Y:S01]  /*0a70*/  IMAD.HI.U32 R6, R7, -0x2daee0ad, RZ ;  /* 0xd2511f5307067827 */ /* 0x000fe200078e00ff */
[----:B------:R-:W-:Y:S01]  /*0a80*/  LOP3.LUT R5, R8, UR25, R5, 0x96, !PT ;  /* 0x0000001908057c12 */ /* 0x000fe2000f8e9605 */
[----:B-1----:R-:W-:Y:S02]  /*0a90*/  UISETP.NE.AND UP2, UPT, UR4, URZ, UPT ;  /* 0x000000ff0400728c */ /* 0x002fe4000bf45270 */
        /* <DEDUP_REMOVED lines=12> */
[----:B------:R-:W-:Y:S01]  /*0b60*/  IMAD.HI.U32 R9, R6, -0x2daee0ad, RZ ;  /* 0xd2511f5306097827 */ /* 0x000fe200078e00ff */
[----:B------:R-:W-:-:S03]  /*0b70*/  LOP3.LUT R5, R10, UR30, R5, 0x96, !PT ;  /* 0x0000001e0a057c12 */ /* 0x000fc6000f8e9605 */
[----:B------:R-:W-:Y:S02]  /*0b80*/  IMAD R10, R7, -0x2daee0ad, RZ ;  /* 0xd2511f53070a7824 */ /* 0x000fe400078e02ff */
[----:B------:R-:W-:Y:S02]  /*0b90*/  IMAD R8, R8, -0x326172a9, RZ ;  /* 0xcd9e8d5708087824 */ /* 0x000fe400078e02ff */
        /* <DEDUP_REMOVED lines=13> */
[----:B------:R-:W-:Y:S01]  /*0c70*/  IMAD.HI.U32 R30, R11, -0x326172a9, RZ ;  /* 0xcd9e8d570b1e7827 */ /* 0x000fe200078e00ff */
[----:B------:R-:W-:-:S03]  /*0c80*/  LOP3.LUT R7, R0, 0x60, RZ, 0xc0, !PT ;  /* 0x0000006000077812 */ /* 0x000fc600078ec0ff */
[----:B------:R-:W-:Y:S01]  /*0c90*/  IMAD.MOV.U32 R5, RZ, RZ, R12 ;  /* 0x000000ffff057224 */ /* 0x000fe200078e000c */
[----:B------:R-:W-:Y:S01]  /*0ca0*/  LOP3.LUT R30, R9, UR35, R30, 0x96, !PT ;  /* 0x00000023091e7c12 */ /* 0x000fe2000f8e961e */
[----:B------:R-:W-:Y:S01]  /*0cb0*/  IMAD.MOV.U32 R6, RZ, RZ, RZ ;  /* 0x000000ffff067224 */ /* 0x000fe200078e00ff */
[----:B------:R-:W-:Y:S01]  /*0cc0*/  LOP3.LUT R7, R7, 0x1f, R0, 0xf8, !PT ;  /* 0x0000001f07077812 */ /* 0x000fe200078ef800 */
[----:B------:R-:W-:Y:S02]  /*0cd0*/  IMAD R207, R8, -0x2daee0ad, RZ ;  /* 0xd2511f5308cf7824 */ /* 0x000fe400078e02ff */
[----:B0-234-:R-:W-:-:S07]  /*0ce0*/  IMAD R32, R11, -0x326172a9, RZ ;  /* 0xcd9e8d570b207824 */ /* 0x01dfce00078e02ff */
.L_x_9180:
        /* <DEDUP_REMOVED lines=13> */
[----:B-----5:R-:W5:Y:S01]  /*0dc0*/  LDG.E.128 R156, desc[UR8][R156.64] ;  /* 0x000000089c9c7981 */ /* 0x020f62000c1e1d00 */
        /* <DEDUP_REMOVED lines=29> */
.L_x_8657:
        /* <DEDUP_REMOVED lines=12> */
.L_x_8658:
        /* <DEDUP_REMOVED lines=40> */
[----:B------:R-:W-:-:S07]  /*12e0*/  LOP3.LUT R192, R192, UR36, R29, 0x96, !PT ;  /* 0x00000024c0c07c12 */ /* 0x000fce000f8e961d */
.L_x_8656:
        /* <DEDUP_REMOVED lines=8> */
[----:B------:R-:W-:Y:S02]  /*1370*/  LOP3.LUT R11, R11, 0xfffffff7, RZ, 0xc0, !PT ;  /* 0xfffffff70b0b7812 */ /* 0x000fe400078ec0ff */
[----:B------:R-:W-:-:S02]  /*1380*/  FSETP.GTU.FTZ.AND P0, PT, R9, UR4, PT ;  /* 0x0000000409007c0b */ /* 0x000fc4000bf1c000 */
[----:B------:R-:W-:Y:S02]  /*1390*/  PRMT R156, R156, 0x7632, R156 ;  /* 0x000076329c9c7816 */ /* 0x000fe4000000009c */
        /* <DEDUP_REMOVED lines=16> */
.L_x_8660:
        /* <DEDUP_REMOVED lines=12> */
.L_x_8661:
        /* <DEDUP_REMOVED lines=42> */
.L_x_8659:
        /* <DEDUP_REMOVED lines=24> */
.L_x_8663:
        /* <DEDUP_REMOVED lines=12> */
.L_x_8664:
        /* <DEDUP_REMOVED lines=42> */
.L_x_8662:
[----:B------:R-:W-:Y:S01]  /*1ce0*/  I2FP.F32.U32 R27, R12 ;  /* 0x0000000c001b7245 */ /* 0x000fe20000201000 */
[----:B------:R-:W-:Y:S01]  /*1cf0*/  IMAD.MOV.U32 R31, RZ, RZ, 0x2 ;  /* 0x00000002ff1f7424 */ /* 0x000fe200078e00ff */
[----:B------:R-:W-:Y:S01]  /*1d00*/  SHF.L.U32 R12, R157, 0x10, RZ ;  /* 0x000000109d0c7819 */ /* 0x000fe200000006ff */
[----:B------:R-:W-:Y:S01]  /*1d10*/  IMAD.MOV.U32 R14, RZ, RZ, R32 ;  /* 0x000000ffff0e7224 */ /* 0x000fe200078e0020 */
[----:B------:R-:W-:Y:S01]  /*1d20*/  ISETP.NE.AND P2, PT, R16, 0x1, PT ;  /* 0x000000011000780c */ /* 0x000fe20003f45270 */
[----:B------:R-:W-:Y:S01]  /*1d30*/  FFMA.FTZ R27, R27, R160, 1.1641532182693481445e-10 ;  /* 0x2f0000001b1b7423 */ /* 0x000fe200000100a0 */
[----:B------:R-:W-:Y:S01]  /*1d40*/  LOP3.LUT R11, R11, 0xfffffffd, RZ, 0xc0, !PT ;  /* 0xfffffffd0b0b7812 */ /* 0x000fe200078ec0ff */
[----:B------:R-:W-:Y:S01]  /*1d50*/  FMUL.FTZ R12, R12, UR5 ;  /* 0x000000050c0c7c20 */ /* 0x000fe20008410000 */
[----:B------:R-:W-:Y:S02]  /*1d60*/  PRMT R157, R157, 0x7632, R157 ;  /* 0x000076329d9d7816 */ /* 0x000fe4000000009d */
        /* <DEDUP_REMOVED lines=16> */
.L_x_8666:
        /* <DEDUP_REMOVED lines=12> */
.L_x_8667:
        /* <DEDUP_REMOVED lines=42> */
.L_x_8665:
[----:B------:R-:W-:Y:S01]  /*21d0*/  I2FP.F32.U32 R29, R14 ;  /* 0x0000000e001d7245 */ /* 0x000fe20000201000 */
[----:B------:R-:W-:Y:S01]  /*21e0*/  IMAD.U32 R157, R157, 0x10000, RZ ;  /* 0x000100009d9d7824 */ /* 0x000fe200078e00ff */
[----:B------:R-:W-:Y:S01]  /*21f0*/  ISETP.NE.AND P0, PT, R31, 0x1, PT ;  /* 0x000000011f00780c */ /* 0x000fe20003f05270 */
[----:B------:R-:W-:Y:S02]  /*2200*/  @P1 IMAD.U32 R14, R13, 0x10000, RZ ;  /* 0x000100000d0e1824 */ /* 0x000fe400078e00ff */
[----:B------:R-:W-:Y:S02]  /*2210*/  HFMA2 R33, -RZ, RZ, 0, 1.1920928955078125e-07 ;  /* 0x00000002ff217431 */ /* 0x000fe400000001ff */
[----:B------:R-:W-:Y:S01]  /*2220*/  FFMA.FTZ R29, R29, R160, 1.1641532182693481445e-10 ;  /* 0x2f0000001d1d7423 */ /* 0x000fe200000100a0 */
[----:B------:R-:W-:-:S04]  /*2230*/  FMUL.FTZ R157, R157, UR5 ;  /* 0x000000059d9d7c20 */ /* 0x000fc80008410000 */
[----:B------:R-:W-:-:S04]  /*2240*/  FSETP.GTU.FTZ.AND P2, PT, R29, UR4, PT ;  /* 0x000000041d007c0b */ /* 0x000fc8000bf5c000 */
        /* <DEDUP_REMOVED lines=14> */
.L_x_8669:
        /* <DEDUP_REMOVED lines=12> */
.L_x_8670:
        /* <DEDUP_REMOVED lines=42> */
.L_x_8668:
[----:B------:R-:W-:Y:S01]  /*2690*/  I2FP.F32.U32 R29, R14 ;  /* 0x0000000e001d7245 */ /* 0x000fe20000201000 */
[----:B------:R-:W-:Y:S01]  /*26a0*/  IMAD.MOV.U32 R34, RZ, RZ, 0x2 ;  /* 0x00000002ff227424 */ /* 0x000fe200078e00ff */
[C---:B------:R-:W-:Y:S01]  /*26b0*/  SHF.L.U32 R14, R158.reuse, 0x10, RZ ;  /* 0x000000109e0e7819 */ /* 0x040fe200000006ff */
[----:B------:R-:W-:Y:S01]  /*26c0*/  IMAD.MOV.U32 R16, RZ, RZ, R32 ;  /* 0x000000ffff107224 */ /* 0x000fe200078e0020 */
[----:B------:R-:W-:Y:S01]  /*26d0*/  ISETP.NE.AND P0, PT, R33, 0x1, PT ;  /* 0x000000012100780c */ /* 0x000fe20003f05270 */
[----:B------:R-:W-:Y:S01]  /*26e0*/  FFMA.FTZ R29, R29, R160, 1.1641532182693481445e-10 ;  /* 0x2f0000001d1d7423 */ /* 0x000fe200000100a0 */
[----:B------:R-:W-:Y:S01]  /*26f0*/  PRMT R158, R158, 0x7632, R158 ;  /* 0x000076329e9e7816 */ /* 0x000fe2000000009e */
[----:B------:R-:W-:-:S03]  /*2700*/  FMUL.FTZ R14, R14, UR5 ;  /* 0x000000050e0e7c20 */ /* 0x000fc60008410000 */
[----:B------:R-:W-:Y:S01]  /*2710*/  FSETP.GTU.FTZ.AND P3, PT, R29, UR4, PT ;  /* 0x000000041d007c0b */ /* 0x000fe2000bf7c000 */
[----:B------:R-:W-:-:S03]  /*2720*/  @P1 IMAD.U32 R29, R38, 0x10000, RZ ;  /* 0x00010000261d1824 */ /* 0x000fc600078e00ff */
        /* <DEDUP_REMOVED lines=13> */
.L_x_8672:
        /* <DEDUP_REMOVED lines=12> */
.L_x_8673:
        /* <DEDUP_REMOVED lines=42> */
.L_x_8671:
        /* <DEDUP_REMOVED lines=22> */
.L_x_8675:
        /* <DEDUP_REMOVED lines=12> */
.L_x_8676:
        /* <DEDUP_REMOVED lines=42> */
.L_x_8674:
        /* <DEDUP_REMOVED lines=23> */
.L_x_8678:
        /* <DEDUP_REMOVED lines=12> */
.L_x_8679:
        /* <DEDUP_REMOVED lines=42> */
.L_x_8677:
[----:B------:R-:W-:Y:S01]  /*34f0*/  I2FP.F32.U32 R31, R31 ;  /* 0x0000001f001f7245 */ /* 0x000fe20000201000 */
[----:B------:R-:W-:Y:S01]  /*3500*/  IMAD.U32 R159, R159, 0x10000, RZ ;  /* 0x000100009f9f7824 */ /* 0x000fe200078e00ff */
[----:B------:R-:W-:Y:S01]  /*3510*/  PRMT R158, R29, 0x5410, R158 ;  /* 0x000054101d9e7816 */ /* 0x000fe2000000009e */
[----:B------:R-:W-:Y:S01]  /*3520*/  @P1 IMAD.U32 R34, R17, 0x10000, RZ ;  /* 0x0001000011221824 */ /* 0x000fe200078e00ff */
        /* <DEDUP_REMOVED lines=8> */
[----:B------:R-:W-:-:S04]  /*35b0*/  F2FP.BF16.F32.PACK_AB R159, RZ, R17 ;  /* 0x00000011ff9f723e */ /* 0x000fc800000010ff */
[----:B------:R-:W-:Y:S01]  /*35c0*/  PRMT R159, R161, 0x5410, R159 ;  /* 0x00005410a19f7816 */ /* 0x000fe2000000009f */
[----:B------:R-:W-:Y:S06]  /*35d0*/  BRA `(.L_x_8680) ;  /* 0x0000004c003c7947 */ /* 0x000fec0003800000 */
.L_x_8655:
        /* <DEDUP_REMOVED lines=15> */
.L_x_8682:
        /* <DEDUP_REMOVED lines=12> */
.L_x_8683:
        /* <DEDUP_REMOVED lines=41> */
.L_x_8681:
        /* <DEDUP_REMOVED lines=24> */
.L_x_8685:
        /* <DEDUP_REMOVED lines=12> */
.L_x_8686:
        /* <DEDUP_REMOVED lines=42> */
.L_x_8684:
[----:B------:R-:W-:Y:S01]  /*3f00*/  I2FP.F32.U32 R9, R9 ;  /* 0x0000000900097245 */ /* 0x000fe20000201000 */
[----:B------:R-:W-:Y:S01]  /*3f10*/  IMAD.U32 R18, R40, 0x10000, RZ ;  /* 0x0001000028127824 */ /* 0x000fe200078e00ff */
[----:B------:R-:W-:Y:S01]  /*3f20*/  ISETP.NE.AND P2, PT, R21, 0x1, PT ;  /* 0x000000011500780c */ /* 0x000fe20003f45270 */
[----:B------:R-:W-:Y:S02]  /*3f30*/  IMAD.MOV.U32 R22, RZ, RZ, 0x2 ;  /* 0x00000002ff167424 */ /* 0x000fe400078e00ff */
[----:B------:R-:W-:Y:S01]  /*3f40*/  FFMA.FTZ R9, R9, R160, 1.1641532182693481445e-10 ;  /* 0x2f00000009097423 */ /* 0x000fe200000100a0 */
[----:B------:R-:W-:Y:S01]  /*3f50*/  FMUL.FTZ R18, R18, UR5 ;  /* 0x0000000512127c20 */ /* 0x000fe20008410000 */
[----:B------:R-:W-:-:S03]  /*3f60*/  IMAD.MOV.U32 R20, RZ, RZ, R32 ;  /* 0x000000ffff147224 */ /* 0x000fc600078e0020 */
[----:B------:R-:W-:Y:S02]  /*3f70*/  FSETP.GTU.FTZ.AND P0, PT, R9, UR4, PT ;  /* 0x0000000409007c0b */ /* 0x000fe4000bf1c000 */
[----:B------:R-:W-:Y:S02]  /*3f80*/  @P1 SHF.L.U32 R9, R36, 0x10, RZ ;  /* 0x0000001024091819 */ /* 0x000fe400000006ff */
[----:B------:R-:W-:-:S05]  /*3f90*/  FSEL R18, R18, RZ, !P0 ;  /* 0x000000ff12127208 */ /* 0x000fca0004000000 */
        /* <DEDUP_REMOVED lines=14> */
.L_x_8688:
        /* <DEDUP_REMOVED lines=12> */
.L_x_8689:
        /* <DEDUP_REMOVED lines=42> */
.L_x_8687:
        /* <DEDUP_REMOVED lines=21> */
.L_x_8691:
        /* <DEDUP_REMOVED lines=12> */
.L_x_8692:
        /* <DEDUP_REMOVED lines=42> */
.L_x_8690:
        /* <DEDUP_REMOVED lines=24> */
.L_x_8694:
        /* <DEDUP_REMOVED lines=12> */
.L_x_8695:
        /* <DEDUP_REMOVED lines=42> */
.L_x_8693:
        /* <DEDUP_REMOVED lines=8> */
[----:B------:R-:W-:Y:S02]  /*4df0*/  FSETP.GTU.FTZ.AND P0, PT, R21, UR4, PT ;  /* 0x0000000415007c0b */ /* 0x000fe4000bf1c000 */
[----:B------:R-:W-:Y:S02]  /*4e00*/  PRMT R21, R157, 0x7632, R21 ;  /* 0x000076329d157816 */ /* 0x000fe40000000015 */
        /* <DEDUP_REMOVED lines=12> */
.L_x_8697:
        /* <DEDUP_REMOVED lines=12> */
.L_x_8698:
        /* <DEDUP_REMOVED lines=42> */
.L_x_8696:
        /* <DEDUP_REMOVED lines=8> */
[----:B------:R-:W-:-:S05]  /*52b0*/  FSEL R23, R12, RZ, !P0 ;  /* 0x000000ff0c177208 */ /* 0x000fca0004000000 */
        /* <DEDUP_REMOVED lines=15> */
.L_x_8700:
        /* <DEDUP_REMOVED lines=12> */
.L_x_8701:
        /* <DEDUP_REMOVED lines=42> */
.L_x_8699:
[----:B------:R-:W-:Y:S01]  /*5710*/  ISETP.NE.AND P3, PT, R25, 0x1, PT ;  /* 0x000000011900780c */ /* 0x000fe20003f65270 */
[----:B------:R-:W-:Y:S01]  /*5720*/  IMAD.U32 R21, R21, 0x10000, RZ ;  /* 0x0001000015157824 */ /* 0x000fe200078e00ff */
[----:B------:R-:W-:Y:S02]  /*5730*/  I2FP.F32.U32 R23, R22 ;  /* 0x0000001600177245 */ /* 0x000fe40000201000 */
[----:B------:R-:W-:Y:S01]  /*5740*/  MOV R22, R32 ;  /* 0x0000002000167202 */ /* 0x000fe20000000f00 */
[----:B------:R-:W-:Y:S02]  /*5750*/  FMUL.FTZ R21, R21, UR5 ;  /* 0x0000000515157c20 */ /* 0x000fe40008410000 */
[----:B------:R-:W-:-:S05]  /*5760*/  FFMA.FTZ R23, R23, R160, 1.1641532182693481445e-10 ;  /* 0x2f00000017177423 */ /* 0x000fca00000100a0 */
[----:B------:R-:W-:Y:S01]  /*5770*/  FSETP.GTU.FTZ.AND P0, PT, R23, UR4, PT ;  /* 0x0000000417007c0b */ /* 0x000fe2000bf1c000 */
[----:B------:R-:W-:-:S03]  /*5780*/  IMAD.MOV.U32 R23, RZ, RZ, 0x2 ;  /* 0x00000002ff177424 */ /* 0x000fc600078e00ff */
        /* <DEDUP_REMOVED lines=11> */
.L_x_8703:
        /* <DEDUP_REMOVED lines=12> */
.L_x_8704:
        /* <DEDUP_REMOVED lines=42> */
.L_x_8702:
        /* <DEDUP_REMOVED lines=24> */
.L_x_8706:
        /* <DEDUP_REMOVED lines=12> */
.L_x_8707:
        /* <DEDUP_REMOVED lines=42> */
.L_x_8705:
[----:B------:R-:W-:Y:S01]  /*6080*/  I2FP.F32.U32 R23, R14 ;  /* 0x0000000e00177245 */ /* 0x000fe20000201000 */
[----:B------:R-:W-:Y:S01]  /*6090*/  IMAD.U32 R14, R158, 0x10000, RZ ;  /* 0x000100009e0e7824 */ /* 0x000fe200078e00ff */
[----:B------:R-:W-:Y:S01]  /*60a0*/  ISETP.NE.AND P0, PT, R24, 0x1, PT ;  /* 0x000000011800780c */ /* 0x000fe20003f05270 */
[----:B------:R-:W-:Y:S02]  /*60b0*/  IMAD.MOV.U32 R33, RZ, RZ, 0x2 ;  /* 0x00000002ff217424 */ /* 0x000fe400078e00ff */
[----:B------:R-:W-:Y:S01]  /*60c0*/  FFMA.FTZ R23, R23, R160, 1.1641532182693481445e-10 ;  /* 0x2f00000017177423 */ /* 0x000fe200000100a0 */
[----:B------:R-:W-:-:S04]  /*60d0*/  FMUL.FTZ R14, R14, UR5 ;  /* 0x000000050e0e7c20 */ /* 0x000fc80008410000 */
[----:B------:R-:W-:Y:S02]  /*60e0*/  FSETP.GTU.FTZ.AND P3, PT, R23, UR4, PT ;  /* 0x0000000417007c0b */ /* 0x000fe4000bf7c000 */
        /* <DEDUP_REMOVED lines=13> */
.L_x_8709:
        /* <DEDUP_REMOVED lines=12> */
.L_x_8710:
        /* <DEDUP_REMOVED lines=42> */
.L_x_8708:
[----:B------:R-:W-:Y:S01]  /*6520*/  I2FP.F32.U32 R25, R14 ;  /* 0x0000000e00197245 */ /* 0x000fe20000201000 */
[----:B------:R-:W-:Y:S01]  /*6530*/  IMAD.U32 R14, R42, 0x10000, RZ ;  /* 0x000100002a0e7824 */ /* 0x000fe200078e00ff */
[----:B------:R-:W-:-:S03]  /*6540*/  @P1 SHF.L.U32 R31, R38, 0x10, RZ ;  /* 0x00000010261f1819 */ /* 0x000fc600000006ff */
[----:B------:R-:W-:Y:S01]  /*6550*/  FFMA.FTZ R25, R25, R160, 1.1641532182693481445e-10 ;  /* 0x2f00000019197423 */ /* 0x000fe200000100a0 */
[----:B------:R-:W-:-:S04]  /*6560*/  FMUL.FTZ R14, R14, UR5 ;  /* 0x000000050e0e7c20 */ /* 0x000fc80008410000 */
[----:B------:R-:W-:-:S04]  /*6570*/  FSETP.GTU.FTZ.AND P0, PT, R25, UR4, PT ;  /* 0x0000000419007c0b */ /* 0x000fc8000bf1c000 */
[----:B------:R-:W-:-:S05]  /*6580*/  FSEL R25, R14, RZ, !P0 ;  /* 0x000000ff0e197208 */ /* 0x000fca0004000000 */
[----:B------:R-:W-:Y:S01]  /*6590*/  FADD.FTZ R24, R22, R25 ;  /* 0x0000001916187221 */ /* 0x000fe20000010000 */
[----:B------:R-:W-:Y:S01]  /*65a0*/  SEL R22, RZ, 0x1, P0 ;  /* 0x00000001ff167807 */ /* 0x000fe20000000000 */
[----:B------:R-:W-:Y:S01]  /*65b0*/  IMAD.MOV.U32 R25, RZ, RZ, R32 ;  /* 0x000000ffff197224 */ /* 0x000fe200078e0020 */
[----:B------:R-:W-:Y:S01]  /*65c0*/  ISETP.NE.AND P0, PT, R33, 0x1, PT ;  /* 0x000000012100780c */ /* 0x000fe20003f05270 */
[--C-:B------:R-:W-:Y:S01]  /*65d0*/  @P1 FADD.FTZ R14, R31, R24.reuse ;  /* 0x000000181f0e1221 */ /* 0x100fe20000010000 */
[----:B------:R-:W-:Y:S02]  /*65e0*/  @!P1 IMAD.MOV.U32 R14, RZ, RZ, R24 ;  /* 0x000000ffff0e9224 */ /* 0x000fe400078e0018 */
[----:B------:R-:W-:-:S03]  /*65f0*/  IMAD.MOV.U32 R24, RZ, RZ, 0x2 ;  /* 0x00000002ff187424 */ /* 0x000fc600078e00ff */
        /* <DEDUP_REMOVED lines=10> */
.L_x_8712:
        /* <DEDUP_REMOVED lines=12> */
.L_x_8713:
        /* <DEDUP_REMOVED lines=42> */
.L_x_8711:
        /* <DEDUP_REMOVED lines=19> */
.L_x_8715:
        /* <DEDUP_REMOVED lines=12> */
.L_x_8716:
        /* <DEDUP_REMOVED lines=42> */
.L_x_8714:
        /* <DEDUP_REMOVED lines=24> */
.L_x_8718:
        /* <DEDUP_REMOVED lines=12> */
.L_x_8719:
        /* <DEDUP_REMOVED lines=42> */
.L_x_8717:
[----:B------:R-:W-:Y:S01]  /*7370*/  I2FP.F32.U32 R25, R16 ;  /* 0x0000001000197245 */ /* 0x000fe20000201000 */
[----:B------:R-:W-:Y:S01]  /*7380*/  IMAD.U32 R33, R159, 0x10000, RZ ;  /* 0x000100009f217824 */ /* 0x000fe200078e00ff */
[----:B------:R-:W-:Y:S01]  /*7390*/  ISETP.NE.AND P5, PT, R34, 0x1, PT ;  /* 0x000000012200780c */ /* 0x000fe20003fa5270 */
[----:B------:R-:W-:Y:S01]  /*73a0*/  IMAD.MOV.U32 R35, RZ, RZ, 0x2 ;  /* 0x00000002ff237424 */ /* 0x000fe200078e00ff */
[----:B------:R-:W-:Y:S01]  /*73b0*/  MOV R24, R32 ;  /* 0x0000002000187202 */ /* 0x000fe20000000f00 */
[----:B------:R-:W-:Y:S01]  /*73c0*/  FFMA.FTZ R16, R25, R160, 1.1641532182693481445e-10 ;  /* 0x2f00000019107423 */ /* 0x000fe200000100a0 */
[----:B------:R-:W-:Y:S01]  /*73d0*/  FMUL.FTZ R33, R33, UR5 ;  /* 0x0000000521217c20 */ /* 0x000fe20008410000 */
[----:B------:R-:W-:-:S03]  /*73e0*/  PRMT R25, R159, 0x7632, R25 ;  /* 0x000076329f197816 */ /* 0x000fc60000000019 */
        /* <DEDUP_REMOVED lines=12> */
.L_x_8721:
        /* <DEDUP_REMOVED lines=12> */
.L_x_8722:
        /* <DEDUP_REMOVED lines=43> */
.L_x_8720:
        /* <DEDUP_REMOVED lines=24> */
.L_x_8724:
        /* <DEDUP_REMOVED lines=12> */
.L_x_8725:
        /* <DEDUP_REMOVED lines=43> */
.L_x_8723:
        /* <DEDUP_REMOVED lines=19> */
.L_x_8727:
        /* <DEDUP_REMOVED lines=14> */
.L_x_8728:
        /* <DEDUP_REMOVED lines=43> */
.L_x_8726:
        /* <DEDUP_REMOVED lines=13> */
[----:B------:R-:W-:-:S04]  /*82a0*/  @!P1 MOV R17, R26 ;  /* 0x0000001a00119202 */ /* 0x000fc80000000f00 */
[----:B------:R-:W-:-:S04]  /*82b0*/  F2FP.BF16.F32.PACK_AB R26, RZ, R17 ;  /* 0x00000011ff1a723e */ /* 0x000fc800000010ff */
[----:B------:R-:W-:-:S07]  /*82c0*/  PRMT R159, R159, 0x5410, R26 ;  /* 0x000054109f9f7816 */ /* 0x000fce000000001a */
.L_x_8680:
        /* <DEDUP_REMOVED lines=24> */
[----:B------:R0:W-:Y:S04]  /*8450*/  STG.E.128 desc[UR8][R162.64], R156 ;  /* 0x0000009ca2007986 */ /* 0x0001e8000c101d08 */
[----:B------:R0:W-:Y:S01]  /*8460*/  STG.E.64 desc[UR8][R168.64], R174 ;  /* 0x000000aea8007986 */ /* 0x0001e2000c101b08 */
[----:B--2---:R-:W-:Y:S01]  /*8470*/  @P1 IMAD.WIDE.U32 R172, R26, 0x10, R172 ;  /* 0x000000101aac1825 */ /* 0x004fe200078e00ac */
[----:B------:R-:W-:Y:S06]  /*8480*/  @!P0 BRA `(.L_x_8729) ;  /* 0x0000000000508947 */ /* 0x000fec0003800000 */
[----:B------:R-:W-:Y:S01]  /*8490*/  IMAD.U32 R29, R24, 0x10000, RZ ;  /* 0x00010000181d7824 */ /* 0x000fe200078e00ff */
[----:B0-----:R-:W0:Y:S01]  /*84a0*/  LDC.64 R168, c[0x0][0x3b8] ;  /* 0x0000ee00ffa87b82 */ /* 0x001e220000000a00 */
        /* <DEDUP_REMOVED lines=18> */
.L_x_8729:
        /* <DEDUP_REMOVED lines=29> */
.L_x_8732:
        /* <DEDUP_REMOVED lines=12> */
.L_x_8733:
        /* <DEDUP_REMOVED lines=42> */
.L_x_8731:
        /* <DEDUP_REMOVED lines=22> */
.L_x_8735:
        /* <DEDUP_REMOVED lines=12> */
.L_x_8736:
        /* <DEDUP_REMOVED lines=43> */
.L_x_8734:
        /* <DEDUP_REMOVED lines=24> */
.L_x_8738:
        /* <DEDUP_REMOVED lines=12> */
.L_x_8739:
        /* <DEDUP_REMOVED lines=43> */
.L_x_8737:
        /* <DEDUP_REMOVED lines=21> */
.L_x_8741:
        /* <DEDUP_REMOVED lines=12> */
.L_x_8742:
        /* <DEDUP_REMOVED lines=43> */
.L_x_8740:
[----:B------:R-:W-:Y:S01]  /*9980*/  I2FP.F32.U32 R33, R22 ;  /* 0x0000001600217245 */ /* 0x000fe20000201000 */
[----:B------:R-:W-:Y:S01]  /*9990*/  IMAD.U32 R19, R19, 0x10000, RZ ;  /* 0x0001000013137824 */ /* 0x000fe200078e00ff */
[----:B------:R-:W-:Y:S01]  /*99a0*/  ISETP.NE.AND P3, PT, R35, 0x1, PT ;  /* 0x000000012300780c */ /* 0x000fe20003f65270 */
[----:B------:R-:W-:Y:S02]  /*99b0*/  @P1 IMAD.U32 R28, R29, 0x10000, RZ ;  /* 0x000100001d1c1824 */ /* 0x000fe400078e00ff */
[----:B------:R-:W-:Y:S01]  /*99c0*/  FFMA.FTZ R33, R33, R160, 1.1641532182693481445e-10 ;  /* 0x2f00000021217423 */ /* 0x000fe200000100a0 */
[----:B------:R-:W-:-:S04]  /*99d0*/  FMUL.FTZ R19, R19, UR5 ;  /* 0x0000000513137c20 */ /* 0x000fc80008410000 */
[----:B------:R-:W-:Y:S01]  /*99e0*/  FSETP.GTU.FTZ.AND P2, PT, R33, UR4, PT ;  /* 0x0000000421007c0b */ /* 0x000fe2000bf5c000 */
[----:B------:R-:W-:-:S03]  /*99f0*/  IMAD.MOV.U32 R33, RZ, RZ, 0x2 ;  /* 0x00000002ff217424 */ /* 0x000fc600078e00ff */
[----:B------:R-:W-:-:S05]  /*9a00*/  FSEL R19, R19, RZ, !P2 ;  /* 0x000000ff13137208 */ /* 0x000fca0005000000 */
[----:B------:R-:W-:Y:S01]  /*9a10*/  FADD.FTZ R19, R20, R19 ;  /* 0x0000001314137221 */ /* 0x000fe20000010000 */
[----:B------:R-:W-:-:S03]  /*9a20*/  IMAD.MOV.U32 R20, RZ, RZ, R32 ;  /* 0x000000ffff147224 */ /* 0x000fc600078e0020 */
[----:B------:R-:W-:Y:S01]  /*9a30*/  @P1 FADD.FTZ R28, R19, R28 ;  /* 0x0000001c131c1221 */ /* 0x000fe20000010000 */
[----:B------:R-:W-:Y:S02]  /*9a40*/  @!P1 MOV R28, R19 ;  /* 0x00000013001c9202 */ /* 0x000fe40000000f00 */
        /* <DEDUP_REMOVED lines=11> */
.L_x_8744:
        /* <DEDUP_REMOVED lines=12> */
.L_x_8745:
        /* <DEDUP_REMOVED lines=43> */
.L_x_8743:
        /* <DEDUP_REMOVED lines=22> */
.L_x_8747:
        /* <DEDUP_REMOVED lines=12> */
.L_x_8748:
        /* <DEDUP_REMOVED lines=43> */
.L_x_8746:
        /* <DEDUP_REMOVED lines=24> */
.L_x_8750:
        /* <DEDUP_REMOVED lines=12> */
.L_x_8751:
        /* <DEDUP_REMOVED lines=43> */
.L_x_8749:
[----:B------:R-:W-:Y:S01]  /*a830*/  I2FP.F32.U32 R33, R24 ;  /* 0x0000001800217245 */ /* 0x000fe20000201000 */
[----:B------:R-:W-:Y:S01]  /*a840*/  IMAD.MOV.U32 R35, RZ, RZ, 0x2 ;  /* 0x00000002ff237424 */ /* 0x000fe200078e00ff */
[----:B------:R-:W-:Y:S02]  /*a850*/  SHF.L.U32 R22, R22, 0x10, RZ ;  /* 0x0000001016167819 */ /* 0x000fe400000006ff */
[----:B------:R-:W-:Y:S01]  /*a860*/  ISETP.NE.AND P2, PT, R163, 0x1, PT ;  /* 0x00000001a300780c */ /* 0x000fe20003f45270 */
[----:B------:R-:W-:Y:S01]  /*a870*/  FFMA.FTZ R33, R33, R160, 1.1641532182693481445e-10 ;  /* 0x2f00000021217423 */ /* 0x000fe200000100a0 */
[----:B------:R-:W-:Y:S01]  /*a880*/  LOP3.LUT R11, R11, 0xfffffffd, RZ, 0xc0, !PT ;  /* 0xfffffffd0b0b7812 */ /* 0x000fe200078ec0ff */
[----:B------:R-:W-:-:S03]  /*a890*/  FMUL.FTZ R22, R22, UR5 ;  /* 0x0000000516167c20 */ /* 0x000fc60008410000 */
[----:B------:R-:W-:-:S04]  /*a8a0*/  FSETP.GTU.FTZ.AND P3, PT, R33, UR4, PT ;  /* 0x0000000421007c0b */ /* 0x000fc8000bf7c000 */
        /* <DEDUP_REMOVED lines=13> */
.L_x_8753:
        /* <DEDUP_REMOVED lines=12> */
.L_x_8754:
        /* <DEDUP_REMOVED lines=43> */
.L_x_8752:
[----:B------:R-:W-:Y:S01]  /*acf0*/  I2FP.F32.U32 R33, R22 ;  /* 0x0000001600217245 */ /* 0x000fe20000201000 */
[----:B------:R-:W-:Y:S02]  /*ad00*/  IMAD.U32 R21, R21, 0x10000, RZ ;  /* 0x0001000015157824 */ /* 0x000fe400078e00ff */
[----:B------:R-:W-:Y:S02]  /*ad10*/  @P1 IMAD.U32 R31, R31, 0x10000, RZ ;  /* 0x000100001f1f1824 */ /* 0x000fe400078e00ff */
        /* <DEDUP_REMOVED lines=21> */
.L_x_8756:
        /* <DEDUP_REMOVED lines=12> */
.L_x_8757:
        /* <DEDUP_REMOVED lines=43> */
.L_x_8755:
[----:B------:R-:W-:Y:S01]  /*b1e0*/  I2FP.F32.U32 R33, R22 ;  /* 0x0000001600217245 */ /* 0x000fe20000201000 */
[C---:B------:R-:W-:Y:S01]  /*b1f0*/  IMAD.U32 R22, R158.reuse, 0x10000, RZ ;  /* 0x000100009e167824 */ /* 0x040fe200078e00ff */
        /* <DEDUP_REMOVED lines=18> */
.L_x_8759:
        /* <DEDUP_REMOVED lines=12> */
.L_x_8760:
        /* <DEDUP_REMOVED lines=43> */
.L_x_8758:
        /* <DEDUP_REMOVED lines=24> */
.L_x_8762:
        /* <DEDUP_REMOVED lines=12> */
.L_x_8763:
        /* <DEDUP_REMOVED lines=43> */
.L_x_8761:
        /* <DEDUP_REMOVED lines=19> */
.L_x_8765:
        /* <DEDUP_REMOVED lines=12> */
.L_x_8766:
        /* <DEDUP_REMOVED lines=43> */
.L_x_8764:
[----:B------:R-:W-:Y:S01]  /*c020*/  I2FP.F32.U32 R35, R169 ;  /* 0x000000a900237245 */ /* 0x000fe20000201000 */
[----:B------:R-:W-:Y:S02]  /*c030*/  IMAD.U32 R23, R23, 0x10000, RZ ;  /* 0x0001000017177824 */ /* 0x000fe400078e00ff */
[----:B------:R-:W-:Y:S02]  /*c040*/  IMAD.MOV.U32 R174, RZ, RZ, 0x2 ;  /* 0x00000002ffae7424 */ /* 0x000fe400078e00ff */
[----:B------:R-:W-:Y:S01]  /*c050*/  FFMA.FTZ R35, R35, R160, 1.1641532182693481445e-10 ;  /* 0x2f00000023237423 */ /* 0x000fe200000100a0 */
[----:B------:R-:W-:-:S04]  /*c060*/  FMUL.FTZ R23, R23, UR5 ;  /* 0x0000000517177c20 */ /* 0x000fc80008410000 */
[----:B------:R-:W-:Y:S01]  /*c070*/  FSETP.GTU.FTZ.AND P4, PT, R35, UR4, PT ;  /* 0x0000000423007c0b */ /* 0x000fe2000bf9c000 */
[----:B------:R-:W-:-:S03]  /*c080*/  @P1 IMAD.U32 R35, R34, 0x10000, RZ ;  /* 0x0001000022231824 */ /* 0x000fc600078e00ff */
        /* <DEDUP_REMOVED lines=17> */
.L_x_8768:
        /* <DEDUP_REMOVED lines=12> */
.L_x_8769:
        /* <DEDUP_REMOVED lines=43> */
.L_x_8767:
[----:B------:R-:W-:Y:S01]  /*c510*/  I2FP.F32.U32 R35, R24 ;  /* 0x0000001800237245 */ /* 0x000fe20000201000 */
[C---:B------:R-:W-:Y:S01]  /*c520*/  IMAD.U32 R24, R159.reuse, 0x10000, RZ ;  /* 0x000100009f187824 */ /* 0x040fe200078e00ff */
        /* <DEDUP_REMOVED lines=18> */
.L_x_8771:
        /* <DEDUP_REMOVED lines=12> */
.L_x_8772:
        /* <DEDUP_REMOVED lines=43> */
.L_x_8770:
        /* <DEDUP_REMOVED lines=24> */
.L_x_8774:
        /* <DEDUP_REMOVED lines=12> */
.L_x_8775:
        /* <DEDUP_REMOVED lines=43> */
.L_x_8773:
        /* <DEDUP_REMOVED lines=19> */
.L_x_8777:
        /* <DEDUP_REMOVED lines=14> */
.L_x_8778:
        /* <DEDUP_REMOVED lines=43> */
.L_x_8776:
        /* <DEDUP_REMOVED lines=15> */
[----:B------:R-:W-:Y:S01]  /*d460*/  PRMT R159, R172, 0x5410, R159 ;  /* 0x00005410ac9f7816 */ /* 0x000fe2000000009f */
[----:B------:R-:W-:Y:S06]  /*d470*/  BRA `(.L_x_8779) ;  /* 0x0000002400e87947 */ /* 0x000fec0003800000 */
.L_x_8730:
[----:B------:R-:W-:Y:S01]  /*d480*/  ISETP.NE.AND P2, PT, R176, 0x1, PT ;  /* 0x00000001b000780c */ /* 0x000fe20003f45270 */
[----:B------:R-:W-:Y:S02]  /*d490*/  IMAD.MOV.U32 R33, RZ, RZ, 0x2 ;  /* 0x00000002ff217424 */ /* 0x000fe400078e00ff */
        /* <DEDUP_REMOVED lines=13> */
.L_x_8781:
        /* <DEDUP_REMOVED lines=12> */
.L_x_8782:
        /* <DEDUP_REMOVED lines=42> */
.L_x_8780:
        /* <DEDUP_REMOVED lines=25> */
.L_x_8784:
        /* <DEDUP_REMOVED lines=12> */
.L_x_8785:
        /* <DEDUP_REMOVED lines=43> */
.L_x_8783:
[----:B------:R-:W-:Y:S01]  /*ddd0*/  I2FP.F32.U32 R33, R28 ;  /* 0x0000001c00217245 */ /* 0x000fe20000201000 */
[----:B------:R-:W-:Y:S01]  /*dde0*/  IMAD.U32 R156, R156, 0x10000, RZ ;  /* 0x000100009c9c7824 */ /* 0x000fe200078e00ff */
[----:B------:R-:W-:Y:S01]  /*ddf0*/  ISETP.NE.AND P3, PT, R35, 0x1, PT ;  /* 0x000000012300780c */ /* 0x000fe20003f65270 */
[----:B------:R-:W-:Y:S01]  /*de00*/  IMAD.MOV.U32 R169, RZ, RZ, 0x2 ;  /* 0x00000002ffa97424 */ /* 0x000fe200078e00ff */
[----:B------:R-:W-:Y:S01]  /*de10*/  @P1 SHF.L.U32 R29, R29, 0x10, RZ ;  /* 0x000000101d1d1819 */ /* 0x000fe200000006ff */
[----:B------:R-:W-:Y:S01]  /*de20*/  FFMA.FTZ R33, R33, R160, 1.1641532182693481445e-10 ;  /* 0x2f00000021217423 */ /* 0x000fe200000100a0 */
[----:B------:R-:W-:Y:S01]  /*de30*/  FMUL.FTZ R156, R156, UR5 ;  /* 0x000000059c9c7c20 */ /* 0x000fe20008410000 */
[----:B------:R-:W-:-:S03]  /*de40*/  LOP3.LUT R11, R11, 0xfffffff7, RZ, 0xc0, !PT ;  /* 0xfffffff70b0b7812 */ /* 0x000fc600078ec0ff */
        /* <DEDUP_REMOVED lines=16> */
.L_x_8787:
        /* <DEDUP_REMOVED lines=12> */
.L_x_8788:
        /* <DEDUP_REMOVED lines=43> */
.L_x_8786:
        /* <DEDUP_REMOVED lines=25> */
.L_x_8790:
        /* <DEDUP_REMOVED lines=12> */
.L_x_8791:
        /* <DEDUP_REMOVED lines=43> */
.L_x_8789:
[----:B------:R-:W-:Y:S01]  /*e7c0*/  I2FP.F32.U32 R33, R33 ;  /* 0x0000002100217245 */ /* 0x000fe20000201000 */
[----:B------:R-:W-:Y:S01]  /*e7d0*/  IMAD.U32 R157, R157, 0x10000, RZ ;  /* 0x000100009d9d7824 */ /* 0x000fe200078e00ff */
[----:B------:R-:W-:Y:S01]  /*e7e0*/  ISETP.NE.AND P2, PT, R35, 0x1, PT ;  /* 0x000000012300780c */ /* 0x000fe20003f45270 */
[----:B------:R-:W-:Y:S01]  /*e7f0*/  @P1 IMAD.U32 R172, R31, 0x10000, RZ ;  /* 0x000100001fac1824 */ /* 0x000fe200078e00ff */
[----:B------:R-:W-:Y:S01]  /*e800*/  LOP3.LUT R11, R11, 0xfffffffd, RZ, 0xc0, !PT ;  /* 0xfffffffd0b0b7812 */ /* 0x000fe200078ec0ff */
        /* <DEDUP_REMOVED lines=19> */
.L_x_8793:
        /* <DEDUP_REMOVED lines=12> */
.L_x_8794:
        /* <DEDUP_REMOVED lines=43> */
.L_x_8792:
        /* <DEDUP_REMOVED lines=23> */
.L_x_8796:
        /* <DEDUP_REMOVED lines=12> */
.L_x_8797:
        /* <DEDUP_REMOVED lines=43> */
.L_x_8795:
        /* <DEDUP_REMOVED lines=22> */
.L_x_8799:
        /* <DEDUP_REMOVED lines=12> */
.L_x_8800:
        /* <DEDUP_REMOVED lines=43> */
.L_x_8798:
        /* <DEDUP_REMOVED lines=23> */
.L_x_8802:
        /* <DEDUP_REMOVED lines=12> */
.L_x_8803:
        /* <DEDUP_REMOVED lines=43> */
.L_x_8801:
        /* <DEDUP_REMOVED lines=13> */
[----:B------:R-:W-:-:S07]  /*fc10*/  PRMT R159, R180, 0x5410, R159 ;  /* 0x00005410b49f7816 */ /* 0x000fce000000009f */
.L_x_8779:
        /* <DEDUP_REMOVED lines=12> */
[----:B------:R-:W-:Y:S01]  /*fce0*/  LOP3.LUT R181, R181, R175, R174, 0xfe, !PT ;  /* 0x000000afb5b57212 */ /* 0x000fe200078efeae */
[----:B------:R-:W-:Y:S01]  /*fcf0*/  IMAD.WIDE.U32 R174, R26, 0x10, R166 ;  /* 0x000000101aae7825 */ /* 0x000fe200078e00a6 */
[----:B------:R-:W-:-:S02]  /*fd00*/  SEL R180, RZ, 0x1, !P2 ;  /* 0x00000001ffb47807 */ /* 0x000fc40005000000 */
[----:B------:R-:W-:Y:S01]  /*fd10*/  LOP3.LUT R163, R163, R169, R162, 0xfe, !PT ;  /* 0x000000a9a3a37212 */ /* 0x000fe200078efea2 */
[----:B------:R-:W-:Y:S01]  /*fd20*/  VIADD R162, R8, 0x100 ;  /* 0x0000010008a27836 */ /* 0x000fe20000000000 */
[----:B------:R-:W-:Y:S01]  /*fd30*/  SEL R176, RZ, 0x1, !P6 ;  /* 0x00000001ffb07807 */ /* 0x000fe20007000000 */
[----:B------:R2:W-:Y:S01]  /*fd40*/  STG.E.128 desc[UR8][R174.64], R156 ;  /* 0x0000009cae007986 */ /* 0x0005e2000c101d08 */
[----:B------:R-:W-:Y:S01]  /*fd50*/  LOP3.LUT R181, R181, R180, RZ, 0xfc, !PT ;  /* 0x000000b4b5b57212 */ /* 0x000fe200078efcff */
[----:B0-----:R-:W-:Y:S01]  /*fd60*/  @P1 IMAD.WIDE.U32 R178, R162, 0x10, R178 ;  /* 0x00000010a2b21825 */ /* 0x001fe200078e00b2 */
[----:B------:R-:W-:-:S03]  /*fd70*/  LOP3.LUT R180, R163, R176, RZ, 0xfc, !PT ;  /* 0x000000b0a3b47212 */ /* 0x000fc600078efcff */
[----:B------:R-:W-:-:S05]  /*fd80*/  IMAD.WIDE.U32 R176, R26, 0x8, R164 ;  /* 0x000000081ab07825 */ /* 0x000fca00078e00a4 */
[----:B------:R2:W-:Y:S01]  /*fd90*/  STG.E.64 desc[UR8][R176.64], R180 ;  /* 0x000000b4b0007986 */ /* 0x0005e2000c101b08 */
[----:B-1----:R-:W-:Y:S05]  /*fda0*/  @!P0 BRA `(.L_x_8804) ;  /* 0x0000000000508947 */ /* 0x002fea0003800000 */
        /* <DEDUP_REMOVED lines=20> */
.L_x_8804:
[----:B------:R-:W3:Y:S01]  /*fef0*/  @P1 LDG.E.128 R36, desc[UR8][R178.64] ;  /* 0x00000008b2241981 */ /* 0x000ee2000c1e1d00 */
[----:B0-2---:R-:W-:-:S04]  /*ff00*/  IMAD.WIDE.U32 R156, R162, 0x10, R170 ;  /* 0x00000010a29c7825 */ /* 0x005fc800078e00aa */
[----:B------:R-:W-:Y:S02]  /*ff10*/  @P0 IMAD.WIDE.U32 R180, R162, 0x10, R172 ;  /* 0x00000010a2b40825 */ /* 0x000fe400078e00ac */
        /* <DEDUP_REMOVED lines=26> */
.L_x_8807:
        /* <DEDUP_REMOVED lines=12> */
.L_x_8808:
        /* <DEDUP_REMOVED lines=43> */
.L_x_8806:
[----:B------:R-:W-:Y:S01]  /*10430*/  I2FP.F32.U32 R163, R18 ;  /* 0x0000001200a37245 */ /* 0x000fe20000201000 */
[----:B------:R-:W-:Y:S01]  /*10440*/  IMAD.U32 R18, R156, 0x10000, RZ ;  /* 0x000100009c127824 */ /* 0x000fe200078e00ff */
[----:B------:R-:W-:Y:S01]  /*10450*/  ISETP.NE.AND P3, PT, R24, 0x1, PT ;  /* 0x000000011800780c */ /* 0x000fe20003f65270 */
[----:B------:R-:W-:Y:S01]  /*10460*/  IMAD.MOV.U32 R168, RZ, RZ, 0x2 ;  /* 0x00000002ffa87424 */ /* 0x000fe200078e00ff */
        /* <DEDUP_REMOVED lines=18> */
.L_x_8810:
        /* <DEDUP_REMOVED lines=12> */
.L_x_8811:
        /* <DEDUP_REMOVED lines=43> */
.L_x_8809:
        /* <DEDUP_REMOVED lines=24> */
.L_x_8813:
        /* <DEDUP_REMOVED lines=12> */
.L_x_8814:
        /* <DEDUP_REMOVED lines=43> */
.L_x_8812:
        /* <DEDUP_REMOVED lines=21> */
.L_x_8816:
        /* <DEDUP_REMOVED lines=12> */
.L_x_8817:
        /* <DEDUP_REMOVED lines=43> */
.L_x_8815:
[----:B------:R-:W-:Y:S01]  /*112b0*/  I2FP.F32.U32 R173, R22 ;  /* 0x0000001600ad7245 */ /* 0x000fe20000201000 */
[----:B------:R-:W-:Y:S01]  /*112c0*/  IMAD.U32 R19, R19, 0x10000, RZ ;  /* 0x0001000013137824 */ /* 0x000fe200078e00ff */
[----:B------:R-:W-:Y:S01]  /*112d0*/  ISETP.NE.AND P3, PT, R175, 0x1, PT ;  /* 0x00000001af00780c */ /* 0x000fe20003f65270 */
[----:B------:R-:W-:Y:S02]  /*112e0*/  @P1 IMAD.U32 R168, R169, 0x10000, RZ ;  /* 0x00010000a9a81824 */ /* 0x000fe400078e00ff */
[----:B------:R-:W-:Y:S01]  /*112f0*/  FFMA.FTZ R173, R173, R160, 1.1641532182693481445e-10 ;  /* 0x2f000000adad7423 */ /* 0x000fe200000100a0 */
[----:B------:R-:W-:-:S04]  /*11300*/  FMUL.FTZ R19, R19, UR5 ;  /* 0x0000000513137c20 */ /* 0x000fc80008410000 */
[----:B------:R-:W-:Y:S02]  /*11310*/  FSETP.GTU.FTZ.AND P2, PT, R173, UR4, PT ;  /* 0x00000004ad007c0b */ /* 0x000fe4000bf5c000 */
[----:B------:R-:W-:Y:S02]  /*11320*/  MOV R173, 0x2 ;  /* 0x0000000200ad7802 */ /* 0x000fe40000000f00 */
[----:B------:R-:W-:-:S05]  /*11330*/  FSEL R19, R19, RZ, !P2 ;  /* 0x000000ff13137208 */ /* 0x000fca0005000000 */
[----:B------:R-:W-:Y:S01]  /*11340*/  FADD.FTZ R19, R20, R19 ;  /* 0x0000001314137221 */ /* 0x000fe20000010000 */
[----:B------:R-:W-:-:S03]  /*11350*/  IMAD.MOV.U32 R20, RZ, RZ, R32 ;  /* 0x000000ffff147224 */ /* 0x000fc600078e0020 */
[----:B------:R-:W-:Y:S01]  /*11360*/  @P1 FADD.FTZ R168, R19, R168 ;  /* 0x000000a813a81221 */ /* 0x000fe20000010000 */
        /* <DEDUP_REMOVED lines=12> */
.L_x_8819:
        /* <DEDUP_REMOVED lines=12> */
.L_x_8820:
        /* <DEDUP_REMOVED lines=43> */
.L_x_8818:
        /* <DEDUP_REMOVED lines=22> */
.L_x_8822:
        /* <DEDUP_REMOVED lines=12> */
.L_x_8823:
        /* <DEDUP_REMOVED lines=43> */
.L_x_8821:
        /* <DEDUP_REMOVED lines=24> */
.L_x_8825:
        /* <DEDUP_REMOVED lines=12> */
.L_x_8826:
        /* <DEDUP_REMOVED lines=43> */
.L_x_8824:
[----:B------:R-:W-:Y:S01]  /*12160*/  I2FP.F32.U32 R173, R24 ;  /* 0x0000001800ad7245 */ /* 0x000fe20000201000 */
[----:B------:R-:W-:Y:S01]  /*12170*/  IMAD.U32 R22, R22, 0x10000, RZ ;  /* 0x0001000016167824 */ /* 0x000fe200078e00ff */
[----:B------:R-:W-:Y:S01]  /*12180*/  ISETP.NE.AND P2, PT, R179, 0x1, PT ;  /* 0x00000001b300780c */ /* 0x000fe20003f45270 */
[----:B------:R-:W-:Y:S01]  /*12190*/  HFMA2 R175, -RZ, RZ, 0, 1.1920928955078125e-07 ;  /* 0x00000002ffaf7431 */ /* 0x000fe200000001ff */
[----:B------:R-:W-:Y:S01]  /*121a0*/  LOP3.LUT R11, R11, 0xfffffffd, RZ, 0xc0, !PT ;  /* 0xfffffffd0b0b7812 */ /* 0x000fe200078ec0ff */
[----:B------:R-:W-:Y:S01]  /*121b0*/  FFMA.FTZ R173, R173, R160, 1.1641532182693481445e-10 ;  /* 0x2f000000adad7423 */ /* 0x000fe200000100a0 */
[----:B------:R-:W-:-:S04]  /*121c0*/  FMUL.FTZ R22, R22, UR5 ;  /* 0x0000000516167c20 */ /* 0x000fc80008410000 */
        /* <DEDUP_REMOVED lines=14> */
.L_x_8828:
        /* <DEDUP_REMOVED lines=12> */
.L_x_8829:
        /* <DEDUP_REMOVED lines=43> */
.L_x_8827:
[----:B------:R-:W-:Y:S01]  /*12620*/  I2FP.F32.U32 R173, R22 ;  /* 0x0000001600ad7245 */ /* 0x000fe20000201000 */
[----:B------:R-:W-:Y:S01]  /*12630*/  IMAD.U32 R21, R21, 0x10000, RZ ;  /* 0x0001000015157824 */ /* 0x000fe200078e00ff */
[----:B------:R-:W-:-:S03]  /*12640*/  MOV R180, 0x2 ;  /* 0x0000000200b47802 */ /* 0x000fc60000000f00 */
[----:B------:R-:W-:Y:S01]  /*12650*/  FFMA.FTZ R173, R173, R160, 1.1641532182693481445e-10 ;  /* 0x2f000000adad7423 */ /* 0x000fe200000100a0 */
[----:B------:R-:W-:-:S04]  /*12660*/  FMUL.FTZ R21, R21, UR5 ;  /* 0x0000000515157c20 */ /* 0x000fc80008410000 */
[----:B------:R-:W-:-:S04]  /*12670*/  FSETP.GTU.FTZ.AND P2, PT, R173, UR4, PT ;  /* 0x00000004ad007c0b */ /* 0x000fc8000bf5c000 */
[----:B------:R-:W-:Y:S01]  /*12680*/  FSEL R173, R21, RZ, !P2 ;  /* 0x000000ff15ad7208 */ /* 0x000fe20005000000 */
[----:B------:R-:W-:-:S04]  /*12690*/  @P1 IMAD.U32 R21, R172, 0x10000, RZ ;  /* 0x00010000ac151824 */ /* 0x000fc800078e00ff */
        /* <DEDUP_REMOVED lines=16> */
.L_x_8831:
        /* <DEDUP_REMOVED lines=12> */
.L_x_8832:
        /* <DEDUP_REMOVED lines=42> */
[----:B------:R-:W-:-:S07]  /*12b00*/  IMAD.MOV.U32 R178, RZ, RZ, R182 ;  /* 0x000000ffffb27224 */ /* 0x000fce00078e00b6 */
.L_x_8830:
[----:B------:R-:W-:Y:S01]  /*12b10*/  I2FP.F32.U32 R173, R22 ;  /* 0x0000001600ad7245 */ /* 0x000fe20000201000 */
[----:B------:R-:W-:Y:S01]  /*12b20*/  IMAD.U32 R22, R158, 0x10000, RZ ;  /* 0x000100009e167824 */ /* 0x000fe200078e00ff */
[----:B------:R-:W-:Y:S01]  /*12b30*/  ISETP.NE.AND P3, PT, R180, 0x1, PT ;  /* 0x00000001b400780c */ /* 0x000fe20003f65270 */
[----:B------:R-:W-:Y:S01]  /*12b40*/  IMAD.MOV.U32 R181, RZ, RZ, 0x2 ;  /* 0x00000002ffb57424 */ /* 0x000fe200078e00ff */
        /* <DEDUP_REMOVED lines=16> */
.L_x_8834:
        /* <DEDUP_REMOVED lines=12> */
.L_x_8835:
        /* <DEDUP_REMOVED lines=43> */
.L_x_8833:
[----:B------:R-:W-:Y:S01]  /*12fc0*/  I2FP.F32.U32 R173, R158 ;  /* 0x0000009e00ad7245 */ /* 0x000fe20000201000 */
[----:B------:R-:W-:Y:S02]  /*12fd0*/  IMAD.U32 R22, R42, 0x10000, RZ ;  /* 0x000100002a167824 */ /* 0x000fe400078e00ff */
[----:B------:R-:W-:Y:S02]  /*12fe0*/  IMAD.MOV.U32 R182, RZ, RZ, 0x2 ;  /* 0x00000002ffb67424 */ /* 0x000fe400078e00ff */
[----:B------:R-:W-:Y:S01]  /*12ff0*/  FFMA.FTZ R173, R173, R160, 1.1641532182693481445e-10 ;  /* 0x2f000000adad7423 */ /* 0x000fe200000100a0 */
[----:B------:R-:W-:-:S04]  /*13000*/  FMUL.FTZ R22, R22, UR5 ;  /* 0x0000000516167c20 */ /* 0x000fc80008410000 */
[----:B------:R-:W-:Y:S02]  /*13010*/  FSETP.GTU.FTZ.AND P3, PT, R173, UR4, PT ;  /* 0x00000004ad007c0b */ /* 0x000fe4000bf7c000 */
[----:B------:R-:W-:Y:S02]  /*13020*/  @P1 SHF.L.U32 R173, R38, 0x10, RZ ;  /* 0x0000001026ad1819 */ /* 0x000fe400000006ff */
        /* <DEDUP_REMOVED lines=17> */
.L_x_8837:
        /* <DEDUP_REMOVED lines=12> */
.L_x_8838:
        /* <DEDUP_REMOVED lines=43> */
.L_x_8836:
        /* <DEDUP_REMOVED lines=19> */
.L_x_8840:
        /* <DEDUP_REMOVED lines=12> */
.L_x_8841:
        /* <DEDUP_REMOVED lines=43> */
.L_x_8839:
[----:B------:R-:W-:Y:S01]  /*13950*/  I2FP.F32.U32 R175, R180 ;  /* 0x000000b400af7245 */ /* 0x000fe20000201000 */
[----:B------:R-:W-:Y:S01]  /*13960*/  IMAD.U32 R23, R23, 0x10000, RZ ;  /* 0x0001000017177824 */ /* 0x000fe200078e00ff */
[----:B------:R-:W-:-:S03]  /*13970*/  MOV R182, 0x2 ;  /* 0x0000000200b67802 */ /* 0x000fc60000000f00 */
        /* <DEDUP_REMOVED lines=21> */
.L_x_8843:
        /* <DEDUP_REMOVED lines=12> */
.L_x_8844:
        /* <DEDUP_REMOVED lines=43> */
.L_x_8842:
[----:B------:R-:W-:Y:S01]  /*13e40*/  I2FP.F32.U32 R175, R24 ;  /* 0x0000001800af7245 */ /* 0x000fe20000201000 */
[C---:B------:R-:W-:Y:S01]  /*13e50*/  IMAD.U32 R24, R159.reuse, 0x10000, RZ ;  /* 0x000100009f187824 */ /* 0x040fe200078e00ff */
        /* <DEDUP_REMOVED lines=18> */
.L_x_8846:
        /* <DEDUP_REMOVED lines=12> */
.L_x_8847:
        /* <DEDUP_REMOVED lines=43> */
.L_x_8845:
[----:B------:R-:W-:Y:S01]  /*142f0*/  I2FP.F32.U32 R175, R181 ;  /* 0x000000b500af7245 */ /* 0x000fe20000201000 */
[----:B------:R-:W-:Y:S01]  /*14300*/  IMAD.U32 R24, R43, 0x10000, RZ ;  /* 0x000100002b187824 */ /* 0x000fe200078e00ff */
[----:B------:R-:W-:Y:S01]  /*14310*/  @P1 SHF.L.U32 R182, R39, 0x10, RZ ;  /* 0x0000001027b61819 */ /* 0x000fe200000006ff */
[----:B------:R-:W-:Y:S02]  /*14320*/  IMAD.MOV.U32 R183, RZ, RZ, R32 ;  /* 0x000000ffffb77224 */ /* 0x000fe400078e0020 */
        /* <DEDUP_REMOVED lines=20> */
.L_x_8849:
        /* <DEDUP_REMOVED lines=12> */
.L_x_8850:
        /* <DEDUP_REMOVED lines=43> */
.L_x_8848:
        /* <DEDUP_REMOVED lines=19> */
.L_x_8852:
        /* <DEDUP_REMOVED lines=14> */
.L_x_8853:
        /* <DEDUP_REMOVED lines=43> */
.L_x_8851:
        /* <DEDUP_REMOVED lines=13> */
[----:B------:R-:W-:-:S05]  /*14d70*/  @!P1 IMAD.MOV.U32 R176, RZ, RZ, R159 ;  /* 0x000000ffffb09224 */ /* 0x000fca00078e009f */
[----:B------:R-:W-:-:S04]  /*14d80*/  F2FP.BF16.F32.PACK_AB R159, RZ, R176 ;  /* 0x000000b0ff9f723e */ /* 0x000fc800000010ff */
[----:B------:R-:W-:Y:S01]  /*14d90*/  PRMT R159, R181, 0x5410, R159 ;  /* 0x00005410b59f7816 */ /* 0x000fe2000000009f */
[----:B------:R-:W-:Y:S06]  /*14da0*/  BRA `(.L_x_8854) ;  /* 0x0000002400ec7947 */ /* 0x000fec0003800000 */
.L_x_8805:
        /* <DEDUP_REMOVED lines=15> */
.L_x_8856:
        /* <DEDUP_REMOVED lines=12> */
.L_x_8857:
        /* <DEDUP_REMOVED lines=43> */
.L_x_8855:
        /* <DEDUP_REMOVED lines=25> */
.L_x_8859:
        /* <DEDUP_REMOVED lines=12> */
.L_x_8860:
        /* <DEDUP_REMOVED lines=43> */
.L_x_8858:
        /* <DEDUP_REMOVED lines=24> */
.L_x_8862:
        /* <DEDUP_REMOVED lines=12> */
.L_x_8863:
        /* <DEDUP_REMOVED lines=43> */
.L_x_8861:
        /* <DEDUP_REMOVED lines=25> */
.L_x_8865:
        /* <DEDUP_REMOVED lines=12> */
.L_x_8866:
        /* <DEDUP_REMOVED lines=43> */
.L_x_8864:
[----:B------:R-:W-:Y:S01]  /*16100*/  I2FP.F32.U32 R173, R173 ;  /* 0x000000ad00ad7245 */ /* 0x000fe20000201000 */
[----:B------:R-:W-:Y:S01]  /*16110*/  IMAD.U32 R157, R157, 0x10000, RZ ;  /* 0x000100009d9d7824 */ /* 0x000fe200078e00ff */
[----:B------:R-:W-:Y:S01]  /*16120*/  ISETP.NE.AND P2, PT, R175, 0x1, PT ;  /* 0x00000001af00780c */ /* 0x000fe20003f45270 */
[----:B------:R-:W-:Y:S01]  /*16130*/  IMAD.MOV.U32 R181, RZ, RZ, 0x2 ;  /* 0x00000002ffb57424 */ /* 0x000fe200078e00ff */
[----:B------:R-:W-:Y:S01]  /*16140*/  LOP3.LUT R11, R11, 0xfffffffd, RZ, 0xc0, !PT ;  /* 0xfffffffd0b0b7812 */ /* 0x000fe200078ec0ff */
[----:B------:R-:W-:Y:S01]  /*16150*/  FFMA.FTZ R173, R173, R160, 1.1641532182693481445e-10 ;  /* 0x2f000000adad7423 */ /* 0x000fe200000100a0 */
[----:B------:R-:W-:-:S04]  /*16160*/  FMUL.FTZ R157, R157, UR5 ;  /* 0x000000059d9d7c20 */ /* 0x000fc80008410000 */
        /* <DEDUP_REMOVED lines=17> */
.L_x_8868:
        /* <DEDUP_REMOVED lines=12> */
.L_x_8869:
        /* <DEDUP_REMOVED lines=43> */
.L_x_8867:
        /* <DEDUP_REMOVED lines=23> */
.L_x_8871:
        /* <DEDUP_REMOVED lines=12> */
.L_x_8872:
        /* <DEDUP_REMOVED lines=43> */
.L_x_8870:
        /* <DEDUP_REMOVED lines=22> */
.L_x_8874:
        /* <DEDUP_REMOVED lines=12> */
.L_x_8875:
        /* <DEDUP_REMOVED lines=43> */
.L_x_8873:
        /* <DEDUP_REMOVED lines=23> */
.L_x_8877:
        /* <DEDUP_REMOVED lines=12> */
.L_x_8878:
        /* <DEDUP_REMOVED lines=43> */
.L_x_8876:
        /* <DEDUP_REMOVED lines=14> */
.L_x_8854:
[----:B------:R-:W0:Y:S01]  /*17560*/  @P1 LDC.64 R182, c[0x0][0x3a0] ;  /* 0x0000e800ffb61b82 */ /* 0x000e220000000a00 */
[----:B------:R-:W-:Y:S01]  /*17570*/  SEL R185, RZ, 0x1000000, !P5 ;  /* 0x01000000ffb97807 */ /* 0x000fe20006800000 */
[----:B------:R-:W-:Y:S01]  /*17580*/  IMAD.WIDE.U32 R188, R162, 0x8, R164 ;  /* 0x00000008a2bc7825 */ /* 0x000fe200078e00a4 */
        /* <DEDUP_REMOVED lines=12> */
[----:B------:R-:W-:-:S02]  /*17650*/  SEL R190, RZ, 0x1, !P2 ;  /* 0x00000001ffbe7807 */ /* 0x000fc40005000000 */
[----:B------:R-:W-:Y:S01]  /*17660*/  LOP3.LUT R179, R179, R177, R184, 0xfe, !PT ;  /* 0x000000b1b3b37212 */ /* 0x000fe200078efeb8 */
[----:B------:R-:W-:Y:S01]  /*17670*/  VIADD R177, R8, 0x180 ;  /* 0x0000018008b17836 */ /* 0x000fe20000000000 */
[----:B------:R-:W-:Y:S01]  /*17680*/  SEL R184, RZ, 0x1, !P6 ;  /* 0x00000001ffb87807 */ /* 0x000fe20007000000 */
[----:B------:R2:W-:Y:S01]  /*17690*/  STG.E.128 desc[UR8][R186.64], R156 ;  /* 0x0000009cba007986 */ /* 0x0005e2000c101d08 */
[----:B------:R-:W-:Y:S02]  /*176a0*/  LOP3.LUT R191, R191, R190, RZ, 0xfc, !PT ;  /* 0x000000bebfbf7212 */ /* 0x000fe400078efcff */
[----:B------:R-:W-:Y:S01]  /*176b0*/  LOP3.LUT R190, R179, R184, RZ, 0xfc, !PT ;  /* 0x000000b8b3be7212 */ /* 0x000fe200078efcff */
[----:B0-----:R-:W-:-:S04]  /*176c0*/  @P1 IMAD.WIDE.U32 R184, R177, 0x10, R182 ;  /* 0x00000010b1b81825 */ /* 0x001fc800078e00b6 */
        /* <DEDUP_REMOVED lines=22> */
.L_x_8879:
        /* <DEDUP_REMOVED lines=29> */
.L_x_8882:
        /* <DEDUP_REMOVED lines=12> */
.L_x_8883:
        /* <DEDUP_REMOVED lines=43> */
.L_x_8881:
        /* <DEDUP_REMOVED lines=22> */
.L_x_8885:
        /* <DEDUP_REMOVED lines=12> */
.L_x_8886:
        /* <DEDUP_REMOVED lines=43> */
.L_x_8884:
        /* <DEDUP_REMOVED lines=24> */
.L_x_8888:
        /* <DEDUP_REMOVED lines=12> */
.L_x_8889:
        /* <DEDUP_REMOVED lines=43> */
.L_x_8887:
        /* <DEDUP_REMOVED lines=21> */
.L_x_8891:
        /* <DEDUP_REMOVED lines=12> */
.L_x_8892:
        /* <DEDUP_REMOVED lines=43> */
.L_x_8890:
        /* <DEDUP_REMOVED lines=8> */
[----:B------:R-:W-:-:S05]  /*18c70*/  FSEL R19, R19, RZ, !P2 ;  /* 0x000000ff13137208 */ /* 0x000fca0005000000 */
[----:B------:R-:W-:-:S04]  /*18c80*/  FADD.FTZ R19, R180, R19 ;  /* 0x00000013b4137221 */ /* 0x000fc80000010000 */
[----:B------:R-:W-:Y:S01]  /*18c90*/  @P1 FADD.FTZ R179, R19, R20 ;  /* 0x0000001413b31221 */ /* 0x000fe20000010000 */
        /* <DEDUP_REMOVED lines=13> */
.L_x_8894:
        /* <DEDUP_REMOVED lines=12> */
.L_x_8895:
        /* <DEDUP_REMOVED lines=43> */
.L_x_8893:
        /* <DEDUP_REMOVED lines=22> */
.L_x_8897:
        /* <DEDUP_REMOVED lines=12> */
.L_x_8898:
        /* <DEDUP_REMOVED lines=43> */
.L_x_8896:
        /* <DEDUP_REMOVED lines=24> */
.L_x_8900:
        /* <DEDUP_REMOVED lines=12> */
.L_x_8901:
        /* <DEDUP_REMOVED lines=43> */
.L_x_8899:
        /* <DEDUP_REMOVED lines=21> */
.L_x_8903:
        /* <DEDUP_REMOVED lines=12> */
.L_x_8904:
        /* <DEDUP_REMOVED lines=43> */
.L_x_8902:
[----:B------:R-:W-:Y:S01]  /*19f60*/  I2FP.F32.U32 R157, R24 ;  /* 0x00000018009d7245 */ /* 0x000fe20000201000 */
[----:B------:R-:W-:Y:S01]  /*19f70*/  IMAD.U32 R21, R21, 0x10000, RZ ;  /* 0x0001000015157824 */ /* 0x000fe200078e00ff */
[----:B------:R-:W-:Y:S01]  /*19f80*/  MOV R184, 0x2 ;  /* 0x0000000200b87802 */ /* 0x000fe20000000f00 */
[----:B------:R-:W-:Y:S02]  /*19f90*/  @P1 IMAD.U32 R181, R181, 0x10000, RZ ;  /* 0x00010000b5b51824 */ /* 0x000fe400078e00ff */
[----:B------:R-:W-:Y:S01]  /*19fa0*/  FFMA.FTZ R157, R157, R160, 1.1641532182693481445e-10 ;  /* 0x2f0000009d9d7423 */ /* 0x000fe200000100a0 */
[----:B------:R-:W-:-:S04]  /*19fb0*/  FMUL.FTZ R21, R21, UR5 ;  /* 0x0000000515157c20 */ /* 0x000fc80008410000 */
[----:B------:R-:W-:-:S04]  /*19fc0*/  FSETP.GTU.FTZ.AND P2, PT, R157, UR4, PT ;  /* 0x000000049d007c0b */ /* 0x000fc8000bf5c000 */
[----:B------:R-:W-:-:S05]  /*19fd0*/  FSEL R21, R21, RZ, !P2 ;  /* 0x000000ff15157208 */ /* 0x000fca0005000000 */
[----:B------:R-:W-:Y:S01]  /*19fe0*/  FADD.FTZ R22, R22, R21 ;  /* 0x0000001516167221 */ /* 0x000fe20000010000 */
[----:B------:R-:W-:Y:S02]  /*19ff0*/  SEL R21, RZ, 0x1, P2 ;  /* 0x00000001ff157807 */ /* 0x000fe40001000000 */
[----:B------:R-:W-:Y:S01]  /*1a000*/  ISETP.NE.AND P2, PT, R188, 0x1, PT ;  /* 0x00000001bc00780c */ /* 0x000fe20003f45270 */
[----:B------:R-:W-:Y:S01]  /*1a010*/  @P1 FADD.FTZ R182, R22, R181 ;  /* 0x000000b516b61221 */ /* 0x000fe20000010000 */
[----:B------:R-:W-:Y:S02]  /*1a020*/  @!P1 IMAD.MOV.U32 R182, RZ, RZ, R22 ;  /* 0x000000ffffb69224 */ /* 0x000fe400078e0016 */
[----:B------:R-:W-:-:S03]  /*1a030*/  IMAD.MOV.U32 R22, RZ, RZ, R32 ;  /* 0x000000ffff167224 */ /* 0x000fc600078e0020 */
        /* <DEDUP_REMOVED lines=10> */
.L_x_8906:
        /* <DEDUP_REMOVED lines=12> */
.L_x_8907:
        /* <DEDUP_REMOVED lines=43> */
.L_x_8905:
        /* <DEDUP_REMOVED lines=20> */
.L_x_8909:
        /* <DEDUP_REMOVED lines=12> */
.L_x_8910:
        /* <DEDUP_REMOVED lines=43> */
.L_x_8908:
        /* <DEDUP_REMOVED lines=25> */
.L_x_8912:
        /* <DEDUP_REMOVED lines=12> */
.L_x_8913:
        /* <DEDUP_REMOVED lines=43> */
.L_x_8911:
        /* <DEDUP_REMOVED lines=19> */
.L_x_8915:
        /* <DEDUP_REMOVED lines=12> */
.L_x_8916:
        /* <DEDUP_REMOVED lines=43> */
.L_x_8914:
[----:B------:R-:W-:Y:S01]  /*1b2a0*/  I2FP.F32.U32 R189, R184 ;  /* 0x000000b800bd7245 */ /* 0x000fe20000201000 */
[----:B------:R-:W-:Y:S02]  /*1b2b0*/  IMAD.U32 R23, R23, 0x10000, RZ ;  /* 0x0001000017177824 */ /* 0x000fe400078e00ff */
        /* <DEDUP_REMOVED lines=22> */
.L_x_8918:
        /* <DEDUP_REMOVED lines=12> */
.L_x_8919:
        /* <DEDUP_REMOVED lines=43> */
.L_x_8917:
        /* <DEDUP_REMOVED lines=20> */
.L_x_8921:
        /* <DEDUP_REMOVED lines=12> */
.L_x_8922:
        /* <DEDUP_REMOVED lines=43> */
.L_x_8920:
[----:B------:R-:W-:Y:S01]  /*1bc40*/  I2FP.F32.U32 R159, R159 ;  /* 0x0000009f009f7245 */ /* 0x000fe20000201000 */
[----:B------:R-:W-:Y:S02]  /*1bc50*/  IMAD.U32 R183, R43, 0x10000, RZ ;  /* 0x000100002bb77824 */ /* 0x000fe400078e00ff */
[----:B------:R-:W-:Y:S02]  /*1bc60*/  IMAD.MOV.U32 R191, RZ, RZ, 0x2 ;  /* 0x00000002ffbf7424 */ /* 0x000fe400078e00ff */
        /* <DEDUP_REMOVED lines=22> */
.L_x_8924:
        /* <DEDUP_REMOVED lines=12> */
.L_x_8925:
        /* <DEDUP_REMOVED lines=43> */
.L_x_8923:
        /* <DEDUP_REMOVED lines=19> */
.L_x_8927:
        /* <DEDUP_REMOVED lines=14> */
.L_x_8928:
        /* <DEDUP_REMOVED lines=43> */
.L_x_8926:
[----:B------:R-:W-:Y:S01]  /*1c600*/  I2FP.F32.U32 R189, R190 ;  /* 0x000000be00bd7245 */ /* 0x000fe20000201000 */
[----:B------:R-:W-:Y:S01]  /*1c610*/  IMAD.U32 R196, R196, 0x10000, RZ ;  /* 0x00010000c4c47824 */ /* 0x000fe200078e00ff */
[----:B------:R-:W-:Y:S02]  /*1c620*/  PRMT R157, R25, 0x5410, R157 ;  /* 0x00005410199d7816 */ /* 0x000fe4000000009d */
[----:B------:R-:W-:Y:S01]  /*1c630*/  PRMT R158, R158, 0x5410, R197 ;  /* 0x000054109e9e7816 */ /* 0x000fe200000000c5 */
[----:B------:R-:W-:Y:S01]  /*1c640*/  FFMA.FTZ R189, R189, R160, 1.1641532182693481445e-10 ;  /* 0x2f000000bdbd7423 */ /* 0x000fe200000100a0 */
[----:B------:R-:W-:Y:S01]  /*1c650*/  FMUL.FTZ R196, R196, UR5 ;  /* 0x00000005c4c47c20 */ /* 0x000fe20008410000 */
[----:B------:R-:W-:-:S03]  /*1c660*/  PRMT R156, R156, 0x5410, R185 ;  /* 0x000054109c9c7816 */ /* 0x000fc600000000b9 */
[----:B------:R-:W-:Y:S01]  /*1c670*/  FSETP.GTU.FTZ.AND P6, PT, R189, UR4, PT ;  /* 0x00000004bd007c0b */ /* 0x000fe2000bfdc000 */
[----:B------:R-:W-:-:S03]  /*1c680*/  @P1 IMAD.U32 R189, R186, 0x10000, RZ ;  /* 0x00010000babd1824 */ /* 0x000fc600078e00ff */
[----:B------:R-:W-:Y:S02]  /*1c690*/  FSEL R191, R196, RZ, !P6 ;  /* 0x000000ffc4bf7208 */ /* 0x000fe40007000000 */
[----:B------:R-:W-:-:S03]  /*1c6a0*/  SEL R188, RZ, 0x1, P6 ;  /* 0x00000001ffbc7807 */ /* 0x000fc60003000000 */
[----:B------:R-:W-:Y:S01]  /*1c6b0*/  FADD.FTZ R198, R198, R191 ;  /* 0x000000bfc6c67221 */ /* 0x000fe20000010000 */
[----:B------:R-:W-:-:S03]  /*1c6c0*/  PRMT R25, R188, 0x7610, R25 ;  /* 0x00007610bc197816 */ /* 0x000fc60000000019 */
[----:B------:R-:W-:Y:S01]  /*1c6d0*/  @P1 FADD.FTZ R186, R198, R189 ;  /* 0x000000bdc6ba1221 */ /* 0x000fe20000010000 */
[----:B------:R-:W-:-:S05]  /*1c6e0*/  @!P1 IMAD.MOV.U32 R186, RZ, RZ, R198 ;  /* 0x000000ffffba9224 */ /* 0x000fca00078e00c6 */
[----:B------:R-:W-:-:S04]  /*1c6f0*/  F2FP.BF16.F32.PACK_AB R189, RZ, R186 ;  /* 0x000000baffbd723e */ /* 0x000fc800000010ff */
[----:B------:R-:W-:Y:S01]  /*1c700*/  PRMT R159, R159, 0x5410, R189 ;  /* 0x000054109f9f7816 */ /* 0x000fe200000000bd */
[----:B------:R-:W-:Y:S06]  /*1c710*/  BRA `(.L_x_8929) ;  /* 0x0000002400ec7947 */ /* 0x000fec0003800000 */
.L_x_8880:
        /* <DEDUP_REMOVED lines=15> */
.L_x_8931:
        /* <DEDUP_REMOVED lines=12> */
.L_x_8932:
        /* <DEDUP_REMOVED lines=43> */
.L_x_8930:
[----:B------:R-:W-:Y:S01]  /*1cb80*/  I2FP.F32.U32 R185, R180 ;  /* 0x000000b400b97245 */ /* 0x000fe20000201000 */
[----:B------:R-:W-:Y:S01]  /*1cb90*/  IMAD.MOV.U32 R184, RZ, RZ, 0x2 ;  /* 0x00000002ffb87424 */ /* 0x000fe200078e00ff */
[----:B-----5:R-:W-:Y:S01]  /*1cba0*/  SHF.L.U32 R178, R156, 0x10, RZ ;  /* 0x000000109cb27819 */ /* 0x020fe200000006ff */
        /* <DEDUP_REMOVED lines=22> */
.L_x_8934:
        /* <DEDUP_REMOVED lines=12> */
.L_x_8935:
        /* <DEDUP_REMOVED lines=43> */
.L_x_8933:
[----:B------:R-:W-:Y:S01]  /*1d080*/  I2FP.F32.U32 R189, R180 ;  /* 0x000000b400bd7245 */ /* 0x000fe20000201000 */
[----:B------:R-:W-:Y:S01]  /*1d090*/  IMAD.U32 R156, R156, 0x10000, RZ ;  /* 0x000100009c9c7824 */ /* 0x000fe200078e00ff */
[----:B------:R-:W-:Y:S01]  /*1d0a0*/  @P1 SHF.L.U32 R180, R179, 0x10, RZ ;  /* 0x00000010b3b41819 */ /* 0x000fe200000006ff */
[----:B------:R-:W-:Y:S01]  /*1d0b0*/  IMAD.MOV.U32 R190, RZ, RZ, 0x2 ;  /* 0x00000002ffbe7424 */ /* 0x000fe200078e00ff */
[----:B------:R-:W-:Y:S01]  /*1d0c0*/  ISETP.NE.AND P3, PT, R184, 0x1, PT ;  /* 0x00000001b800780c */ /* 0x000fe20003f65270 */
        /* <DEDUP_REMOVED lines=19> */
.L_x_8937:
        /* <DEDUP_REMOVED lines=12> */
.L_x_8938:
        /* <DEDUP_REMOVED lines=43> */
.L_x_8936:
        /* <DEDUP_REMOVED lines=25> */
.L_x_8940:
        /* <DEDUP_REMOVED lines=12> */
.L_x_8941:
        /* <DEDUP_REMOVED lines=43> */
.L_x_8939:
        /* <DEDUP_REMOVED lines=24> */
.L_x_8943:
        /* <DEDUP_REMOVED lines=12> */
.L_x_8944:
        /* <DEDUP_REMOVED lines=43> */
.L_x_8942:
[----:B------:R-:W-:Y:S01]  /*1df60*/  I2FP.F32.U32 R181, R181 ;  /* 0x000000b500b57245 */ /* 0x000fe20000201000 */
[----:B------:R-:W-:Y:S01]  /*1df70*/  @P1 IMAD.U32 R190, R38, 0x10000, RZ ;  /* 0x0001000026be1824 */ /* 0x000fe200078e00ff */
[C---:B------:R-:W-:Y:S02]  /*1df80*/  SHF.L.U32 R184, R158.reuse, 0x10, RZ ;  /* 0x000000109eb87819 */ /* 0x040fe400000006ff */
        /* <DEDUP_REMOVED lines=20> */
.L_x_8946:
        /* <DEDUP_REMOVED lines=12> */
.L_x_8947:
        /* <DEDUP_REMOVED lines=43> */
.L_x_8945:
[----:B------:R-:W-:Y:S01]  /*1e440*/  I2FP.F32.U32 R191, R184 ;  /* 0x000000b800bf7245 */ /* 0x000fe20000201000 */
[----:B------:R-:W-:Y:S01]  /*1e450*/  IMAD.U32 R158, R158, 0x10000, RZ ;  /* 0x000100009e9e7824 */ /* 0x000fe200078e00ff */
[----:B------:R-:W-:Y:S02]  /*1e460*/  ISETP.NE.AND P4, PT, R190, 0x1, PT ;  /* 0x00000001be00780c */ /* 0x000fe40003f85270 */
[----:B------:R-:W-:Y:S01]  /*1e470*/  @P1 SHF.L.U32 R183, R183, 0x10, RZ ;  /* 0x00000010b7b71819 */ /* 0x000fe200000006ff */
[----:B------:R-:W-:Y:S01]  /*1e480*/  FFMA.FTZ R191, R191, R160, 1.1641532182693481445e-10 ;  /* 0x2f000000bfbf7423 */ /* 0x000fe200000100a0 */
[----:B------:R-:W-:-:S04]  /*1e490*/  FMUL.FTZ R158, R158, UR5 ;  /* 0x000000059e9e7c20 */ /* 0x000fc80008410000 */
[----:B------:R-:W-:Y:S01]  /*1e4a0*/  FSETP.GTU.FTZ.AND P3, PT, R191, UR4, PT ;  /* 0x00000004bf007c0b */ /* 0x000fe2000bf7c000 */
[----:B------:R-:W-:-:S03]  /*1e4b0*/  IMAD.MOV.U32 R191, RZ, RZ, 0x2 ;  /* 0x00000002ffbf7424 */ /* 0x000fc600078e00ff */
        /* <DEDUP_REMOVED lines=14> */
.L_x_8949:
        /* <DEDUP_REMOVED lines=12> */
.L_x_8950:
        /* <DEDUP_REMOVED lines=43> */
.L_x_8948:
[----:B------:R-:W-:Y:S01]  /*1e910*/  I2FP.F32.U32 R183, R158 ;  /* 0x0000009e00b77245 */ /* 0x000fe20000201000 */
[----:B------:R-:W-:Y:S01]  /*1e920*/  IMAD.U32 R158, R159, 0x10000, RZ ;  /* 0x000100009f9e7824 */ /* 0x000fe200078e00ff */
[----:B------:R-:W-:Y:S01]  /*1e930*/  ISETP.NE.AND P5, PT, R191, 0x1, PT ;  /* 0x00000001bf00780c */ /* 0x000fe20003fa5270 */
[----:B------:R-:W-:Y:S02]  /*1e940*/  @P1 IMAD.U32 R190, R39, 0x10000, RZ ;  /* 0x0001000027be1824 */ /* 0x000fe400078e00ff */
[----:B------:R-:W-:Y:S02]  /*1e950*/  HFMA2 R193, -RZ, RZ, 0, 1.1920928955078125e-07 ;  /* 0x00000002ffc17431 */ /* 0x000fe400000001ff */
[----:B------:R-:W-:Y:S01]  /*1e960*/  FFMA.FTZ R183, R183, R160, 1.1641532182693481445e-10 ;  /* 0x2f000000b7b77423 */ /* 0x000fe200000100a0 */
[----:B------:R-:W-:Y:S01]  /*1e970*/  FMUL.FTZ R158, R158, UR5 ;  /* 0x000000059e9e7c20 */ /* 0x000fe20008410000 */
[----:B------:R-:W-:Y:S01]  /*1e980*/  PRMT R197, R159, 0x7632, R197 ;  /* 0x000076329fc57816 */ /* 0x000fe200000000c5 */
[----:B------:R-:W-:-:S02]  /*1e990*/  IMAD.MOV.U32 R159, RZ, RZ, R32 ;  /* 0x000000ffff9f7224 */ /* 0x000fc400078e0020 */
        /* <DEDUP_REMOVED lines=14> */
.L_x_8952:
        /* <DEDUP_REMOVED lines=12> */
.L_x_8953:
        /* <DEDUP_REMOVED lines=43> */
.L_x_8951:
        /* <DEDUP_REMOVED lines=14> */
.L_x_8929:
        /* <DEDUP_REMOVED lines=45> */
.L_x_8954:
        /* <DEDUP_REMOVED lines=25> */
.L_x_8957:
        /* <DEDUP_REMOVED lines=12> */
.L_x_8958:
        /* <DEDUP_REMOVED lines=42> */
.L_x_8956:
[----:B------:R-:W-:Y:S01]  /*1f690*/  I2FP.F32.U32 R19, R18 ;  /* 0x0000001200137245 */ /* 0x000fe20000201000 */
[----:B------:R-:W-:Y:S01]  /*1f6a0*/  IMAD.MOV.U32 R21, RZ, RZ, 0x2 ;  /* 0x00000002ff157424 */ /* 0x000fe200078e00ff */
[----:B------:R-:W-:Y:S02]  /*1f6b0*/  ISETP.NE.AND P3, PT, R20, 0x1, PT ;  /* 0x000000011400780c */ /* 0x000fe40003f65270 */
[C---:B-----5:R-:W-:Y:S01]  /*1f6c0*/  SHF.L.U32 R18, R156.reuse, 0x10, RZ ;  /* 0x000000109c127819 */ /* 0x060fe200000006ff */
        /* <DEDUP_REMOVED lines=18> */
.L_x_8960:
        /* <DEDUP_REMOVED lines=12> */
.L_x_8961:
        /* <DEDUP_REMOVED lines=43> */
.L_x_8959:
[----:B------:R-:W-:Y:S01]  /*1fb60*/  I2FP.F32.U32 R19, R19 ;  /* 0x0000001300137245 */ /* 0x000fe20000201000 */
[----:B------:R-:W-:Y:S01]  /*1fb70*/  IMAD.U32 R18, R40, 0x10000, RZ ;  /* 0x0001000028127824 */ /* 0x000fe200078e00ff */
[----:B------:R-:W-:Y:S01]  /*1fb80*/  ISETP.NE.AND P3, PT, R21, 0x1, PT ;  /* 0x000000011500780c */ /* 0x000fe20003f65270 */
[----:B------:R-:W-:Y:S02]  /*1fb90*/  IMAD.MOV.U32 R20, RZ, RZ, 0x2 ;  /* 0x00000002ff147424 */ /* 0x000fe400078e00ff */
[----:B------:R-:W-:Y:S01]  /*1fba0*/  FFMA.FTZ R19, R19, R160, 1.1641532182693481445e-10 ;  /* 0x2f00000013137423 */ /* 0x000fe200000100a0 */
[----:B------:R-:W-:-:S04]  /*1fbb0*/  FMUL.FTZ R18, R18, UR5 ;  /* 0x0000000512127c20 */ /* 0x000fc80008410000 */
[----:B------:R-:W-:Y:S01]  /*1fbc0*/  FSETP.GTU.FTZ.AND P2, PT, R19, UR4, PT ;  /* 0x0000000413007c0b */ /* 0x000fe2000bf5c000 */
[----:B------:R-:W-:-:S03]  /*1fbd0*/  @P1 IMAD.U32 R19, R36, 0x10000, RZ ;  /* 0x0001000024131824 */ /* 0x000fc600078e00ff */
[----:B------:R-:W-:-:S05]  /*1fbe0*/  FSEL R18, R18, RZ, !P2 ;  /* 0x000000ff12127208 */ /* 0x000fca0005000000 */
[----:B------:R-:W-:-:S04]  /*1fbf0*/  FADD.FTZ R18, R187, R18 ;  /* 0x00000012bb127221 */ /* 0x000fc80000010000 */
[----:B------:R-:W-:Y:S01]  /*1fc00*/  @P1 FADD.FTZ R187, R19, R18 ;  /* 0x0000001213bb1221 */ /* 0x000fe20000010000 */
[----:B------:R-:W-:Y:S01]  /*1fc10*/  @!P1 MOV R187, R18 ;  /* 0x0000001200bb9202 */ /* 0x000fe20000000f00 */
[----:B------:R-:W-:Y:S01]  /*1fc20*/  IMAD.MOV.U32 R19, RZ, RZ, R32 ;  /* 0x000000ffff137224 */ /* 0x000fe200078e0020 */
        /* <DEDUP_REMOVED lines=11> */
.L_x_8963:
        /* <DEDUP_REMOVED lines=12> */
.L_x_8964:
        /* <DEDUP_REMOVED lines=43> */
.L_x_8962:
[----:B------:R-:W-:Y:S01]  /*20050*/  I2FP.F32.U32 R19, R19 ;  /* 0x0000001300137245 */ /* 0x000fe20000201000 */
[----:B------:R-:W-:Y:S01]  /*20060*/  IMAD.U32 R156, R156, 0x10000, RZ ;  /* 0x000100009c9c7824 */ /* 0x000fe200078e00ff */
        /* <DEDUP_REMOVED lines=19> */
.L_x_8966:
        /* <DEDUP_REMOVED lines=12> */
.L_x_8967:
        /* <DEDUP_REMOVED lines=43> */
.L_x_8965:
[----:B------:R-:W-:Y:S01]  /*20510*/  I2FP.F32.U32 R21, R21 ;  /* 0x0000001500157245 */ /* 0x000fe20000201000 */
[----:B------:R-:W-:Y:S01]  /*20520*/  @P1 IMAD.U32 R188, R196, 0x10000, RZ ;  /* 0x00010000c4bc1824 */ /* 0x000fe200078e00ff */
[----:B------:R-:W-:Y:S01]  /*20530*/  PRMT R20, R40, 0x7632, R20 ;  /* 0x0000763228147816 */ /* 0x000fe20000000014 */
[----:B------:R-:W-:Y:S01]  /*20540*/  IMAD.MOV.U32 R23, RZ, RZ, 0x2 ;  /* 0x00000002ff177424 */ /* 0x000fe200078e00ff */
[----:B------:R-:W-:Y:S01]  /*20550*/  ISETP.NE.AND P3, PT, R22, 0x1, PT ;  /* 0x000000011600780c */ /* 0x000fe20003f65270 */
[----:B------:R-:W-:Y:S01]  /*20560*/  FFMA.FTZ R21, R21, R160, 1.1641532182693481445e-10 ;  /* 0x2f00000015157423 */ /* 0x000fe200000100a0 */
[----:B------:R-:W-:-:S04]  /*20570*/  SHF.L.U32 R20, R20, 0x10, RZ ;  /* 0x0000001014147819 */ /* 0x000fc800000006ff */
[----:B------:R-:W-:Y:S01]  /*20580*/  FSETP.GTU.FTZ.AND P2, PT, R21, UR4, PT ;  /* 0x0000000415007c0b */ /* 0x000fe2000bf5c000 */
[----:B------:R-:W-:Y:S01]  /*20590*/  FMUL.FTZ R20, R20, UR5 ;  /* 0x0000000514147c20 */ /* 0x000fe20008410000 */
[----:B------:R-:W-:-:S04]  /*205a0*/  MOV R21, R32 ;  /* 0x0000002000157202 */ /* 0x000fc80000000f00 */
[----:B------:R-:W-:-:S05]  /*205b0*/  FSEL R20, R20, RZ, !P2 ;  /* 0x000000ff14147208 */ /* 0x000fca0005000000 */
[----:B------:R-:W-:-:S04]  /*205c0*/  FADD.FTZ R19, R19, R20 ;  /* 0x0000001413137221 */ /* 0x000fc80000010000 */
        /* <DEDUP_REMOVED lines=13> */
.L_x_8969:
        /* <DEDUP_REMOVED lines=12> */
.L_x_8970:
        /* <DEDUP_REMOVED lines=43> */
.L_x_8968:
[----:B------:R-:W-:Y:S01]  /*20a10*/  I2FP.F32.U32 R21, R21 ;  /* 0x0000001500157245 */ /* 0x000fe20000201000 */
[----:B------:R-:W-:Y:S01]  /*20a20*/  IMAD.MOV.U32 R22, RZ, RZ, 0x2 ;  /* 0x00000002ff167424 */ /* 0x000fe200078e00ff */
[----:B------:R-:W-:Y:S02]  /*20a30*/  ISETP.NE.AND P3, PT, R23, 0x1, PT ;  /* 0x000000011700780c */ /* 0x000fe40003f65270 */
[----:B------:R-:W-:Y:S01]  /*20a40*/  SHF.L.U32 R20, R157, 0x10, RZ ;  /* 0x000000109d147819 */ /* 0x000fe200000006ff */
        /* <DEDUP_REMOVED lines=18> */
.L_x_8972:
        /* <DEDUP_REMOVED lines=12> */
.L_x_8973:
        /* <DEDUP_REMOVED lines=43> */
.L_x_8971:
        /* <DEDUP_REMOVED lines=24> */
.L_x_8975:
        /* <DEDUP_REMOVED lines=12> */
.L_x_8976:
        /* <DEDUP_REMOVED lines=43> */
.L_x_8974:
        /* <DEDUP_REMOVED lines=21> */
.L_x_8978:
        /* <DEDUP_REMOVED lines=12> */
.L_x_8979:
        /* <DEDUP_REMOVED lines=43> */
.L_x_8977:
[----:B------:R-:W-:Y:S01]  /*21890*/  I2FP.F32.U32 R23, R23 ;  /* 0x0000001700177245 */ /* 0x000fe20000201000 */
[----:B------:R-:W-:Y:S01]  /*218a0*/  @P1 IMAD.U32 R191, R203, 0x10000, RZ ;  /* 0x00010000cbbf1824 */ /* 0x000fe200078e00ff */
[----:B------:R-:W-:Y:S01]  /*218b0*/  PRMT R22, R41, 0x7632, R22 ;  /* 0x0000763229167816 */ /* 0x000fe20000000016 */
[----:B------:R-:W-:Y:S02]  /*218c0*/  IMAD.MOV.U32 R157, RZ, RZ, 0x2 ;  /* 0x00000002ff9d7424 */ /* 0x000fe400078e00ff */
[----:B------:R-:W-:Y:S01]  /*218d0*/  FFMA.FTZ R23, R23, R160, 1.1641532182693481445e-10 ;  /* 0x2f00000017177423 */ /* 0x000fe200000100a0 */
[----:B------:R-:W-:-:S04]  /*218e0*/  SHF.L.U32 R22, R22, 0x10, RZ ;  /* 0x0000001016167819 */ /* 0x000fc800000006ff */
[----:B------:R-:W-:Y:S01]  /*218f0*/  FSETP.GTU.FTZ.AND P2, PT, R23, UR4, PT ;  /* 0x0000000417007c0b */ /* 0x000fe2000bf5c000 */
[----:B------:R-:W-:Y:S01]  /*21900*/  FMUL.FTZ R22, R22, UR5 ;  /* 0x0000000516167c20 */ /* 0x000fe20008410000 */
[----:B------:R-:W-:-:S04]  /*21910*/  MOV R23, R32 ;  /* 0x0000002000177202 */ /* 0x000fc80000000f00 */
[----:B------:R-:W-:-:S05]  /*21920*/  FSEL R22, R22, RZ, !P2 ;  /* 0x000000ff16167208 */ /* 0x000fca0005000000 */
[----:B------:R-:W-:Y:S01]  /*21930*/  FADD.FTZ R22, R21, R22 ;  /* 0x0000001615167221 */ /* 0x000fe20000010000 */
[----:B------:R-:W-:Y:S02]  /*21940*/  SEL R21, RZ, 0x1, P2 ;  /* 0x00000001ff157807 */ /* 0x000fe40001000000 */
[----:B------:R-:W-:Y:S01]  /*21950*/  ISETP.NE.AND P2, PT, R156, 0x1, PT ;  /* 0x000000019c00780c */ /* 0x000fe20003f45270 */
[----:B------:R-:W-:Y:S01]  /*21960*/  @P1 FADD.FTZ R191, R22, R191 ;  /* 0x000000bf16bf1221 */ /* 0x000fe20000010000 */
[----:B------:R-:W-:-:S05]  /*21970*/  @!P1 IMAD.MOV.U32 R191, RZ, RZ, R22 ;  /* 0x000000ffffbf9224 */ /* 0x000fca00078e0016 */
        /* <DEDUP_REMOVED lines=10> */
.L_x_8981:
        /* <DEDUP_REMOVED lines=12> */
.L_x_8982:
        /* <DEDUP_REMOVED lines=43> */
.L_x_8980:
[----:B------:R-:W-:Y:S01]  /*21d90*/  I2FP.F32.U32 R23, R23 ;  /* 0x0000001700177245 */ /* 0x000fe20000201000 */
[----:B------:R-:W-:Y:S01]  /*21da0*/  IMAD.MOV.U32 R156, RZ, RZ, 0x2 ;  /* 0x00000002ff9c7424 */ /* 0x000fe200078e00ff */
[----:B------:R-:W-:Y:S02]  /*21db0*/  ISETP.NE.AND P3, PT, R157, 0x1, PT ;  /* 0x000000019d00780c */ /* 0x000fe40003f65270 */
[C---:B------:R-:W-:Y:S01]  /*21dc0*/  SHF.L.U32 R22, R158.reuse, 0x10, RZ ;  /* 0x000000109e167819 */ /* 0x040fe200000006ff */
[----:B------:R-:W-:Y:S01]  /*21dd0*/  FFMA.FTZ R23, R23, R160, 1.1641532182693481445e-10 ;  /* 0x2f00000017177423 */ /* 0x000fe200000100a0 */
[----:B------:R-:W-:-:S03]  /*21de0*/  PRMT R158, R158, 0x7632, R158 ;  /* 0x000076329e9e7816 */ /* 0x000fc6000000009e */
[----:B------:R-:W-:Y:S01]  /*21df0*/  FMUL.FTZ R22, R22, UR5 ;  /* 0x0000000516167c20 */ /* 0x000fe20008410000 */
        /* <DEDUP_REMOVED lines=13> */
.L_x_8984:
        /* <DEDUP_REMOVED lines=12> */
.L_x_8985:
        /* <DEDUP_REMOVED lines=43> */
.L_x_8983:
        /* <DEDUP_REMOVED lines=24> */
.L_x_8987:
        /* <DEDUP_REMOVED lines=12> */
.L_x_8988:
        /* <DEDUP_REMOVED lines=43> */
.L_x_8986:
        /* <DEDUP_REMOVED lines=19> */
.L_x_8990:
        /* <DEDUP_REMOVED lines=12> */
.L_x_8991:
        /* <DEDUP_REMOVED lines=43> */
.L_x_8989:
[----:B------:R-:W-:Y:S01]  /*22bd0*/  I2FP.F32.U32 R157, R24 ;  /* 0x00000018009d7245 */ /* 0x000fe20000201000 */
[----:B------:R-:W-:Y:S01]  /*22be0*/  @P1 IMAD.U32 R206, R206, 0x10000, RZ ;  /* 0x00010000cece1824 */ /* 0x000fe200078e00ff */
[----:B------:R-:W-:-:S03]  /*22bf0*/  PRMT R24, R42, 0x7632, R24 ;  /* 0x000076322a187816 */ /* 0x000fc60000000018 */
[----:B------:R-:W-:Y:S01]  /*22c00*/  FFMA.FTZ R157, R157, R160, 1.1641532182693481445e-10 ;  /* 0x2f0000009d9d7423 */ /* 0x000fe200000100a0 */
[----:B------:R-:W-:-:S04]  /*22c10*/  SHF.L.U32 R24, R24, 0x10, RZ ;  /* 0x0000001018187819 */ /* 0x000fc800000006ff */
[----:B------:R-:W-:Y:S01]  /*22c20*/  FSETP.GTU.FTZ.AND P4, PT, R157, UR4, PT ;  /* 0x000000049d007c0b */ /* 0x000fe2000bf9c000 */
[----:B------:R-:W-:Y:S01]  /*22c30*/  FMUL.FTZ R24, R24, UR5 ;  /* 0x0000000518187c20 */ /* 0x000fe20008410000 */
[----:B------:R-:W-:-:S04]  /*22c40*/  IMAD.MOV.U32 R157, RZ, RZ, R32 ;  /* 0x000000ffff9d7224 */ /* 0x000fc800078e0020 */
[----:B------:R-:W-:Y:S02]  /*22c50*/  FSEL R156, R24, RZ, !P4 ;  /* 0x000000ff189c7208 */ /* 0x000fe40006000000 */
[----:B------:R-:W-:Y:S02]  /*22c60*/  SEL R24, RZ, 0x1, P4 ;  /* 0x00000001ff187807 */ /* 0x000fe40002000000 */
[----:B------:R-:W-:Y:S01]  /*22c70*/  ISETP.NE.AND P4, PT, R193, 0x1, PT ;  /* 0x00000001c100780c */ /* 0x000fe20003f85270 */
[----:B------:R-:W-:Y:S01]  /*22c80*/  FADD.FTZ R23, R23, R156 ;  /* 0x0000009c17177221 */ /* 0x000fe20000010000 */
[----:B------:R-:W-:-:S03]  /*22c90*/  HFMA2 R156, -RZ, RZ, 0, 1.1920928955078125e-07 ;  /* 0x00000002ff9c7431 */ /* 0x000fc600000001ff */
[----:B------:R-:W-:Y:S01]  /*22ca0*/  @P1 FADD.FTZ R195, R23, R206 ;  /* 0x000000ce17c31221 */ /* 0x000fe20000010000 */
        /* <DEDUP_REMOVED lines=12> */
.L_x_8993:
        /* <DEDUP_REMOVED lines=12> */
.L_x_8994:
        /* <DEDUP_REMOVED lines=43> */
.L_x_8992:
[----:B------:R-:W-:Y:S01]  /*230e0*/  I2FP.F32.U32 R157, R157 ;  /* 0x0000009d009d7245 */ /* 0x000fe20000201000 */
[C---:B------:R-:W-:Y:S01]  /*230f0*/  IMAD.U32 R24, R159.reuse, 0x10000, RZ ;  /* 0x000100009f187824 */ /* 0x040fe200078e00ff */
[----:B------:R-:W-:Y:S01]  /*23100*/  ISETP.NE.AND P5, PT, R156, 0x1, PT ;  /* 0x000000019c00780c */ /* 0x000fe20003fa5270 */
[----:B------:R-:W-:Y:S01]  /*23110*/  IMAD.MOV.U32 R158, RZ, RZ, R32 ;  /* 0x000000ffff9e7224 */ /* 0x000fe200078e0020 */
[----:B------:R-:W-:Y:S01]  /*23120*/  PRMT R205, R159, 0x7632, R205 ;  /* 0x000076329fcd7816 */ /* 0x000fe200000000cd */
[----:B------:R-:W-:Y:S01]  /*23130*/  FFMA.FTZ R157, R157, R160, 1.1641532182693481445e-10 ;  /* 0x2f0000009d9d7423 */ /* 0x000fe200000100a0 */
[----:B------:R-:W-:Y:S01]  /*23140*/  FMUL.FTZ R24, R24, UR5 ;  /* 0x0000000518187c20 */ /* 0x000fe20008410000 */
[----:B------:R-:W-:-:S03]  /*23150*/  MOV R193, 0x2 ;  /* 0x0000000200c17802 */ /* 0x000fc60000000f00 */
        /* <DEDUP_REMOVED lines=12> */
.L_x_8996:
        /* <DEDUP_REMOVED lines=12> */
.L_x_8997:
        /* <DEDUP_REMOVED lines=43> */
.L_x_8995:
        /* <DEDUP_REMOVED lines=25> */
.L_x_8999:
        /* <DEDUP_REMOVED lines=12> */
.L_x_9000:
        /* <DEDUP_REMOVED lines=43> */
.L_x_8998:
        /* <DEDUP_REMOVED lines=19> */
.L_x_9002:
        /* <DEDUP_REMOVED lines=14> */
.L_x_9003:
        /* <DEDUP_REMOVED lines=38> */
[----:B------:R-:W-:Y:S02]  /*23f00*/  MOV R32, R158 ;  /* 0x0000009e00207202 */ /* 0x000fe40000000f00 */
[----:B------:R-:W-:Y:S01]  /*23f10*/  LOP3.LUT R30, R196, UR35, R159, 0x96, !PT ;  /* 0x00000023c41e7c12 */ /* 0x000fe2000f8e969f */
[----:B------:R-:W-:Y:S01]  /*23f20*/  IMAD.MOV.U32 R158, RZ, RZ, R208 ;  /* 0x000000ffff9e7224 */ /* 0x000fe200078e00d0 */
[----:B------:R-:W-:Y:S01]  /*23f30*/  LOP3.LUT R192, R192, UR36, R157, 0x96, !PT ;  /* 0x00000024c0c07c12 */ /* 0x000fe2000f8e969d */
[----:B------:R-:W-:-:S07]  /*23f40*/  IMAD.MOV.U32 R208, RZ, RZ, R156 ;  /* 0x000000ffffd07224 */ /* 0x000fce00078e009c */
.L_x_9001:
[----:B------:R-:W-:Y:S01]  /*23f50*/  I2FP.F32.U32 R157, R158 ;  /* 0x0000009e009d7245 */ /* 0x000fe20000201000 */
[----:B------:R-:W-:Y:S01]  /*23f60*/  @P1 IMAD.U32 R204, R204, 0x10000, RZ ;  /* 0x00010000cccc1824 */ /* 0x000fe200078e00ff */
[----:B------:R-:W-:-:S03]  /*23f70*/  PRMT R156, R43, 0x7632, R156 ;  /* 0x000076322b9c7816 */ /* 0x000fc6000000009c */
[----:B------:R-:W-:Y:S02]  /*23f80*/  FFMA.FTZ R157, R157, R160, 1.1641532182693481445e-10 ;  /* 0x2f0000009d9d7423 */ /* 0x000fe400000100a0 */
[----:B------:R-:W-:-:S03]  /*23f90*/  IMAD.U32 R156, R156, 0x10000, RZ ;  /* 0x000100009c9c7824 */ /* 0x000fc600078e00ff */
[----:B------:R-:W-:Y:S01]  /*23fa0*/  FSETP.GTU.FTZ.AND P6, PT, R157, UR4, PT ;  /* 0x000000049d007c0b */ /* 0x000fe2000bfdc000 */
[----:B------:R-:W-:Y:S01]  /*23fb0*/  FMUL.FTZ R156, R156, UR5 ;  /* 0x000000059c9c7c20 */ /* 0x000fe20008410000 */
[----:B------:R-:W-:-:S04]  /*23fc0*/  PRMT R157, R201, 0x5410, R25 ;  /* 0x00005410c99d7816 */ /* 0x000fc80000000019 */
        /* <DEDUP_REMOVED lines=8> */
[----:B------:R-:W-:-:S04]  /*24050*/  F2FP.BF16.F32.PACK_AB R159, RZ, R197 ;  /* 0x000000c5ff9f723e */ /* 0x000fc800000010ff */
[----:B------:R-:W-:Y:S01]  /*24060*/  PRMT R159, R200, 0x5410, R159 ;  /* 0x00005410c89f7816 */ /* 0x000fe2000000009f */
[----:B------:R-:W-:Y:S06]  /*24070*/  BRA `(.L_x_9004) ;  /* 0x0000002400e87947 */ /* 0x000fec0003800000 */
.L_x_8955:
        /* <DEDUP_REMOVED lines=15> */
.L_x_9006:
        /* <DEDUP_REMOVED lines=12> */
.L_x_9007:
        /* <DEDUP_REMOVED lines=42> */
.L_x_9005:
[----:B------:R-:W-:Y:S01]  /*244d0*/  I2FP.F32.U32 R187, R188 ;  /* 0x000000bc00bb7245 */ /* 0x000fe20000201000 */
[----:B-----5:R-:W-:Y:S01]  /*244e0*/  IMAD.U32 R188, R156, 0x10000, RZ ;  /* 0x000100009cbc7824 */ /* 0x020fe200078e00ff */
[----:B------:R-:W-:Y:S01]  /*244f0*/  ISETP.NE.AND P3, PT, R191, 0x1, PT ;  /* 0x00000001bf00780c */ /* 0x000fe20003f65270 */
[----:B------:R-:W-:Y:S01]  /*24500*/  IMAD.MOV.U32 R189, RZ, RZ, R32 ;  /* 0x000000ffffbd7224 */ /* 0x000fe200078e0020 */
[----:B------:R-:W-:Y:S01]  /*24510*/  @P1 SHF.L.U32 R190, R36, 0x10, RZ ;  /* 0x0000001024be1819 */ /* 0x000fe200000006ff */
[----:B------:R-:W-:Y:S01]  /*24520*/  FFMA.FTZ R187, R187, R160, 1.1641532182693481445e-10 ;  /* 0x2f000000bbbb7423 */ /* 0x000fe200000100a0 */
[----:B------:R-:W-:Y:S01]  /*24530*/  FMUL.FTZ R188, R188, UR5 ;  /* 0x00000005bcbc7c20 */ /* 0x000fe20008410000 */
[----:B------:R-:W-:Y:S02]  /*24540*/  LOP3.LUT R11, R11, 0xffffffef, RZ, 0xc0, !PT ;  /* 0xffffffef0b0b7812 */ /* 0x000fe400078ec0ff */
[----:B------:R-:W-:Y:S02]  /*24550*/  PRMT R156, R156, 0x7632, R156 ;  /* 0x000076329c9c7816 */ /* 0x000fe4000000009c */
[----:B------:R-:W-:-:S04]  /*24560*/  FSETP.GTU.FTZ.AND P2, PT, R187, UR4, PT ;  /* 0x00000004bb007c0b */ /* 0x000fc8000bf5c000 */
        /* <DEDUP_REMOVED lines=15> */
.L_x_9009:
        /* <DEDUP_REMOVED lines=12> */
.L_x_9010:
        /* <DEDUP_REMOVED lines=43> */
.L_x_9008:
[----:B------:R-:W-:Y:S01]  /*249d0*/  I2FP.F32.U32 R189, R189 ;  /* 0x000000bd00bd7245 */ /* 0x000fe20000201000 */
[----:B------:R-:W-:Y:S01]  /*249e0*/  IMAD.MOV.U32 R191, RZ, RZ, 0x2 ;  /* 0x00000002ffbf7424 */ /* 0x000fe200078e00ff */
[----:B------:R-:W-:Y:S02]  /*249f0*/  SHF.L.U32 R156, R156, 0x10, RZ ;  /* 0x000000109c9c7819 */ /* 0x000fe400000006ff */
[----:B------:R-:W-:Y:S01]  /*24a00*/  ISETP.NE.AND P3, PT, R190, 0x1, PT ;  /* 0x00000001be00780c */ /* 0x000fe20003f65270 */
[----:B------:R-:W-:Y:S01]  /*24a10*/  FFMA.FTZ R189, R189, R160, 1.1641532182693481445e-10 ;  /* 0x2f000000bdbd7423 */ /* 0x000fe200000100a0 */
[----:B------:R-:W-:Y:S01]  /*24a20*/  LOP3.LUT R11, R11, 0xfffffff7, RZ, 0xc0, !PT ;  /* 0xfffffff70b0b7812 */ /* 0x000fe200078ec0ff */
[----:B------:R-:W-:-:S03]  /*24a30*/  FMUL.FTZ R156, R156, UR5 ;  /* 0x000000059c9c7c20 */ /* 0x000fc60008410000 */
[----:B------:R-:W-:Y:S01]  /*24a40*/  FSETP.GTU.FTZ.AND P2, PT, R189, UR4, PT ;  /* 0x00000004bd007c0b */ /* 0x000fe2000bf5c000 */
[----:B------:R-:W-:-:S03]  /*24a50*/  @P1 IMAD.U32 R189, R196, 0x10000, RZ ;  /* 0x00010000c4bd1824 */ /* 0x000fc600078e00ff */
[----:B------:R-:W-:Y:S02]  /*24a60*/  FSEL R188, R156, RZ, !P2 ;  /* 0x000000ff9cbc7208 */ /* 0x000fe40005000000 */
[----:B------:R-:W-:Y:S02]  /*24a70*/  PLOP3.LUT P2, PT, P2, PT, PT, 0x8, 0x80 ;  /* 0x000000000080781c */ /* 0x000fe4000174e170 */
[----:B------:R-:W-:Y:S01]  /*24a80*/  MOV R156, R32 ;  /* 0x00000020009c7202 */ /* 0x000fe20000000f00 */
        /* <DEDUP_REMOVED lines=12> */
.L_x_9012:
        /* <DEDUP_REMOVED lines=12> */
.L_x_9013:
        /* <DEDUP_REMOVED lines=43> */
.L_x_9011:
[----:B------:R-:W-:Y:S01]  /*24ec0*/  I2FP.F32.U32 R189, R156 ;  /* 0x0000009c00bd7245 */ /* 0x000fe20000201000 */
[----:B------:R-:W-:Y:S01]  /*24ed0*/  IMAD.U32 R156, R157, 0x10000, RZ ;  /* 0x000100009d9c7824 */ /* 0x000fe200078e00ff */
[----:B------:R-:W-:Y:S01]  /*24ee0*/  ISETP.NE.AND P3, PT, R191, 0x1, PT ;  /* 0x00000001bf00780c */ /* 0x000fe20003f65270 */
[----:B------:R-:W-:Y:S01]  /*24ef0*/  @P1 IMAD.U32 R190, R37, 0x10000, RZ ;  /* 0x0001000025be1824 */ /* 0x000fe200078e00ff */
[----:B------:R-:W-:Y:S01]  /*24f00*/  LOP3.LUT R11, R11, 0xfffffffb, RZ, 0xc0, !PT ;  /* 0xfffffffb0b0b7812 */ /* 0x000fe200078ec0ff */
[----:B------:R-:W-:Y:S01]  /*24f10*/  FFMA.FTZ R189, R189, R160, 1.1641532182693481445e-10 ;  /* 0x2f000000bdbd7423 */ /* 0x000fe200000100a0 */
[----:B------:R-:W-:Y:S01]  /*24f20*/  FMUL.FTZ R156, R156, UR5 ;  /* 0x000000059c9c7c20 */ /* 0x000fe20008410000 */
[----:B------:R-:W-:Y:S01]  /*24f30*/  PRMT R196, R157, 0x7632, R196 ;  /* 0x000076329dc47816 */ /* 0x000fe200000000c4 */
[----:B------:R-:W-:Y:S02]  /*24f40*/  IMAD.MOV.U32 R157, RZ, RZ, R32 ;  /* 0x000000ffff9d7224 */ /* 0x000fe400078e0020 */
[----:B------:R-:W-:-:S04]  /*24f50*/  FSETP.GTU.FTZ.AND P2, PT, R189, UR4, PT ;  /* 0x00000004bd007c0b */ /* 0x000fc8000bf5c000 */
[----:B------:R-:W-:Y:S02]  /*24f60*/  FSEL R189, R156, RZ, !P2 ;  /* 0x000000ff9cbd7208 */ /* 0x000fe40005000000 */
        /* <DEDUP_REMOVED lines=14> */
.L_x_9015:
        /* <DEDUP_REMOVED lines=12> */
.L_x_9016:
        /* <DEDUP_REMOVED lines=43> */
.L_x_9014:
        /* <DEDUP_REMOVED lines=8> */
[----:B------:R-:W-:Y:S01]  /*25440*/  FSETP.GTU.FTZ.AND P3, PT, R157, UR4, PT ;  /* 0x000000049d007c0b */ /* 0x000fe2000bf7c000 */
[----:B------:R-:W-:-:S03]  /*25450*/  IMAD.MOV.U32 R157, RZ, RZ, R32 ;  /* 0x000000ffff9d7224 */ /* 0x000fc600078e0020 */
        /* <DEDUP_REMOVED lines=14> */
.L_x_9018:
        /* <DEDUP_REMOVED lines=12> */
.L_x_9019:
        /* <DEDUP_REMOVED lines=43> */
.L_x_9017:
[----:B------:R-:W-:Y:S02]  /*258b0*/  I2FP.F32.U32 R157, R157 ;  /* 0x0000009d009d7245 */ /* 0x000fe40000201000 */
[C---:B------:R-:W-:Y:S02]  /*258c0*/  SHF.L.U32 R156, R158.reuse, 0x10, RZ ;  /* 0x000000109e9c7819 */ /* 0x040fe400000006ff */
[----:B------:R-:W-:Y:S01]  /*258d0*/  ISETP.NE.AND P3, PT, R193, 0x1, PT ;  /* 0x00000001c100780c */ /* 0x000fe20003f65270 */
[----:B------:R-:W-:Y:S01]  /*258e0*/  FFMA.FTZ R157, R157, R160, 1.1641532182693481445e-10 ;  /* 0x2f0000009d9d7423 */ /* 0x000fe200000100a0 */
[----:B------:R-:W-:Y:S01]  /*258f0*/  PRMT R158, R158, 0x7632, R158 ;  /* 0x000076329e9e7816 */ /* 0x000fe2000000009e */
[----:B------:R-:W-:-:S03]  /*25900*/  FMUL.FTZ R156, R156, UR5 ;  /* 0x000000059c9c7c20 */ /* 0x000fc60008410000 */
[----:B------:R-:W-:Y:S01]  /*25910*/  FSETP.GTU.FTZ.AND P2, PT, R157, UR4, PT ;  /* 0x000000049d007c0b */ /* 0x000fe2000bf5c000 */
[----:B------:R-:W-:-:S03]  /*25920*/  @P1 IMAD.U32 R157, R38, 0x10000, RZ ;  /* 0x00010000269d1824 */ /* 0x000fc600078e00ff */
[----:B------:R-:W-:Y:S01]  /*25930*/  FSEL R190, R156, RZ, !P2 ;  /* 0x000000ff9cbe7208 */ /* 0x000fe20005000000 */
[----:B------:R-:W-:Y:S01]  /*25940*/  IMAD.MOV.U32 R156, RZ, RZ, 0x2 ;  /* 0x00000002ff9c7424 */ /* 0x000fe200078e00ff */
        /* <DEDUP_REMOVED lines=13> */
.L_x_9021:
        /* <DEDUP_REMOVED lines=12> */
.L_x_9022:
        /* <DEDUP_REMOVED lines=43> */
.L_x_9020:
[----:B------:R-:W-:Y:S01]  /*25d90*/  I2FP.F32.U32 R157, R157 ;  /* 0x0000009d009d7245 */ /* 0x000fe20000201000 */
[----:B------:R-:W-:Y:S01]  /*25da0*/  IMAD.U32 R158, R158, 0x10000, RZ ;  /* 0x000100009e9e7824 */ /* 0x000fe200078e00ff */
[----:B------:R-:W-:Y:S01]  /*25db0*/  ISETP.NE.AND P4, PT, R156, 0x1, PT ;  /* 0x000000019c00780c */ /* 0x000fe20003f85270 */
[----:B------:R-:W-:Y:S02]  /*25dc0*/  @P1 IMAD.U32 R206, R206, 0x10000, RZ ;  /* 0x00010000cece1824 */ /* 0x000fe400078e00ff */
[----:B------:R-:W-:Y:S01]  /*25dd0*/  FFMA.FTZ R157, R157, R160, 1.1641532182693481445e-10 ;  /* 0x2f0000009d9d7423 */ /* 0x000fe200000100a0 */
[----:B------:R-:W-:-:S04]  /*25de0*/  FMUL.FTZ R158, R158, UR5 ;  /* 0x000000059e9e7c20 */ /* 0x000fc80008410000 */
        /* <DEDUP_REMOVED lines=16> */
.L_x_9024:
        /* <DEDUP_REMOVED lines=12> */
.L_x_9025:
        /* <DEDUP_REMOVED lines=43> */
.L_x_9023:
        /* <DEDUP_REMOVED lines=23> */
.L_x_9027:
        /* <DEDUP_REMOVED lines=12> */
.L_x_9028:
        /* <DEDUP_REMOVED lines=43> */
.L_x_9026:
[----:B------:R-:W-:Y:S01]  /*26740*/  I2FP.F32.U32 R157, R157 ;  /* 0x0000009d009d7245 */ /* 0x000fe20000201000 */
[----:B------:R-:W-:Y:S01]  /*26750*/  @P1 IMAD.U32 R204, R204, 0x10000, RZ ;  /* 0x00010000cccc1824 */ /* 0x000fe200078e00ff */
[----:B------:R-:W-:Y:S02]  /*26760*/  SHF.L.U32 R199, R199, 0x10, RZ ;  /* 0x00000010c7c77819 */ /* 0x000fe400000006ff */
[----:B------:R-:W-:Y:S01]  /*26770*/  PRMT R158, R205, 0x5410, R206 ;  /* 0x00005410cd9e7816 */ /* 0x000fe200000000ce */
[----:B------:R-:W-:Y:S01]  /*26780*/  FFMA.FTZ R157, R157, R160, 1.1641532182693481445e-10 ;  /* 0x2f0000009d9d7423 */ /* 0x000fe200000100a0 */
[----:B------:R-:W-:Y:S01]  /*26790*/  PRMT R156, R200, 0x5410, R201 ;  /* 0x00005410c89c7816 */ /* 0x000fe200000000c9 */
[----:B------:R-:W-:-:S03]  /*267a0*/  FMUL.FTZ R199, R199, UR5 ;  /* 0x00000005c7c77c20 */ /* 0x000fc60008410000 */
[----:B------:R-:W-:Y:S02]  /*267b0*/  FSETP.GTU.FTZ.AND P5, PT, R157, UR4, PT ;  /* 0x000000049d007c0b */ /* 0x000fe4000bfbc000 */
[----:B------:R-:W-:Y:S02]  /*267c0*/  PRMT R157, R202, 0x5410, R203 ;  /* 0x00005410ca9d7816 */ /* 0x000fe400000000cb */
[----:B------:R-:W-:Y:S02]  /*267d0*/  FSEL R197, R199, RZ, !P5 ;  /* 0x000000ffc7c57208 */ /* 0x000fe40006800000 */
[----:B------:R-:W-:-:S03]  /*267e0*/  PLOP3.LUT P5, PT, P5, PT, PT, 0x8, 0x80 ;  /* 0x000000000080781c */ /* 0x000fc60002fae170 */
[----:B------:R-:W-:-:S05]  /*267f0*/  @P1 FADD.FTZ R197, R204, R197 ;  /* 0x000000c5ccc51221 */ /* 0x000fca0000010000 */
[----:B------:R-:W-:-:S04]  /*26800*/  F2FP.BF16.F32.PACK_AB R159, RZ, R197 ;  /* 0x000000c5ff9f723e */ /* 0x000fc800000010ff */
[----:B------:R-:W-:-:S07]  /*26810*/  PRMT R159, R198, 0x5410, R159 ;  /* 0x00005410c69f7816 */ /* 0x000fce000000009f */
.L_x_9004:
        /* <DEDUP_REMOVED lines=45> */
.L_x_9029:
[----:B------:R-:W3:Y:S01]  /*26af0*/  @P1 LDG.E.128 R36, desc[UR8][R198.64] ;  /* 0x00000008c6241981 */ /* 0x000ee2000c1e1d00 */
[----:B0-2---:R-:W-:-:S04]  /*26b00*/  IMAD.WIDE.U32 R156, R196, 0x10, R170 ;  /* 0x00000010c49c7825 */ /* 0x005fc800078e00aa */
[----:B-1----:R-:W-:Y:S02]  /*26b10*/  @P0 IMAD.WIDE.U32 R200, R196, 0x10, R200 ;  /* 0x00000010c4c80825 */ /* 0x002fe400078e00c8 */
[----:B------:R-:W5:Y:S04]  /*26b20*/  LDG.E.128 R156, desc[UR8][R156.64] ;  /* 0x000000089c9c7981 */ /* 0x000f68000c1e1d00 */
[----:B------:R0:W5:Y:S01]  /*26b30*/  @P0 LDG.E.128 R40, desc[UR8][R200.64] ;  /* 0x00000008c8280981 */ /* 0x000162000c1e1d00 */
[----:B---3--:R-:W-:Y:S02]  /*26b40*/  PRMT R203, R38, 0x7632, R203 ;  /* 0x0000763226cb7816 */ /* 0x008fe400000000cb */
[----:B0-----:R-:W-:Y:S02]  /*26b50*/  PRMT R201, R37, 0x7632, R201 ;  /* 0x0000763225c97816 */ /* 0x001fe400000000c9 */
[----:B------:R-:W-:Y:S01]  /*26b60*/  PRMT R200, R36, 0x7632, R200 ;  /* 0x0000763224c87816 */ /* 0x000fe200000000c8 */
[----:B------:R-:W-:Y:S06]  /*26b70*/  @!P0 BRA `(.L_x_9030) ;  /* 0x0000004c00948947 */ /* 0x000fec0003800000 */
        /* <DEDUP_REMOVED lines=15> */
.L_x_9032:
        /* <DEDUP_REMOVED lines=12> */
.L_x_9033:
        /* <DEDUP_REMOVED lines=42> */
.L_x_9031:
        /* <DEDUP_REMOVED lines=22> */
.L_x_9035:
        /* <DEDUP_REMOVED lines=12> */
.L_x_9036:
        /* <DEDUP_REMOVED lines=43> */
.L_x_9034:
        /* <DEDUP_REMOVED lines=24> */
.L_x_9038:
        /* <DEDUP_REMOVED lines=12> */
.L_x_9039:
        /* <DEDUP_REMOVED lines=43> */
.L_x_9037:
        /* <DEDUP_REMOVED lines=21> */
.L_x_9041:
        /* <DEDUP_REMOVED lines=12> */
.L_x_9042:
        /* <DEDUP_REMOVED lines=43> */
.L_x_9040:
[----:B------:R-:W-:Y:S01]  /*27e50*/  I2FP.F32.U32 R21, R21 ;  /* 0x0000001500157245 */ /* 0x000fe20000201000 */
[----:B------:R-:W-:Y:S01]  /*27e60*/  @P1 IMAD.U32 R200, R200, 0x10000, RZ ;  /* 0x00010000c8c81824 */ /* 0x000fe200078e00ff */
[----:B------:R-:W-:Y:S01]  /*27e70*/  PRMT R20, R40, 0x7632, R20 ;  /* 0x0000763228147816 */ /* 0x000fe20000000014 */
[----:B------:R-:W-:Y:S01]  /*27e80*/  IMAD.MOV.U32 R23, RZ, RZ, 0x2 ;  /* 0x00000002ff177424 */ /* 0x000fe200078e00ff */
[----:B------:R-:W-:Y:S01]  /*27e90*/  ISETP.NE.AND P3, PT, R22, 0x1, PT ;  /* 0x000000011600780c */ /* 0x000fe20003f65270 */
[----:B------:R-:W-:Y:S02]  /*27ea0*/  FFMA.FTZ R21, R21, R160, 1.1641532182693481445e-10 ;  /* 0x2f00000015157423 */ /* 0x000fe400000100a0 */
[----:B------:R-:W-:-:S03]  /*27eb0*/  IMAD.U32 R20, R20, 0x10000, RZ ;  /* 0x0001000014147824 */ /* 0x000fc600078e00ff */
[----:B------:R-:W-:Y:S01]  /*27ec0*/  FSETP.GTU.FTZ.AND P2, PT, R21, UR4, PT ;  /* 0x0000000415007c0b */ /* 0x000fe2000bf5c000 */
[----:B------:R-:W-:Y:S01]  /*27ed0*/  FMUL.FTZ R20, R20, UR5 ;  /* 0x0000000514147c20 */ /* 0x000fe20008410000 */
[----:B------:R-:W-:-:S04]  /*27ee0*/  IMAD.MOV.U32 R21, RZ, RZ, R32 ;  /* 0x000000ffff157224 */ /* 0x000fc800078e0020 */
[----:B------:R-:W-:-:S05]  /*27ef0*/  FSEL R20, R20, RZ, !P2 ;  /* 0x000000ff14147208 */ /* 0x000fca0005000000 */
[----:B------:R-:W-:-:S04]  /*27f00*/  FADD.FTZ R19, R19, R20 ;  /* 0x0000001413137221 */ /* 0x000fc80000010000 */
        /* <DEDUP_REMOVED lines=13> */
.L_x_9044:
        /* <DEDUP_REMOVED lines=12> */
.L_x_9045:
        /* <DEDUP_REMOVED lines=43> */
.L_x_9043:
        /* <DEDUP_REMOVED lines=22> */
.L_x_9047:
        /* <DEDUP_REMOVED lines=12> */
.L_x_9048:
        /* <DEDUP_REMOVED lines=43> */
.L_x_9046:
[----:B------:R-:W-:Y:S01]  /*28820*/  I2FP.F32.U32 R21, R21 ;  /* 0x0000001500157245 */ /* 0x000fe20000201000 */
[----:B------:R-:W-:Y:S01]  /*28830*/  HFMA2 R24, -RZ, RZ, 0, 1.1920928955078125e-07 ;  /* 0x00000002ff187431 */ /* 0x000fe200000001ff */
[----:B------:R-:W-:Y:S02]  /*28840*/  SHF.L.U32 R20, R41, 0x10, RZ ;  /* 0x0000001029147819 */ /* 0x000fe400000006ff */
[----:B------:R-:W-:Y:S01]  /*28850*/  ISETP.NE.AND P3, PT, R22, 0x1, PT ;  /* 0x000000011600780c */ /* 0x000fe20003f65270 */
[----:B------:R-:W-:Y:S02]  /*28860*/  FFMA.FTZ R21, R21, R160, 1.1641532182693481445e-10 ;  /* 0x2f00000015157423 */ /* 0x000fe400000100a0 */
[----:B------:R-:W-:-:S03]  /*28870*/  FMUL.FTZ R20, R20, UR5 ;  /* 0x0000000514147c20 */ /* 0x000fc60008410000 */
[----:B------:R-:W-:Y:S01]  /*28880*/  FSETP.GTU.FTZ.AND P2, PT, R21, UR4, PT ;  /* 0x0000000415007c0b */ /* 0x000fe2000bf5c000 */
[----:B------:R-:W-:-:S03]  /*28890*/  @P1 IMAD.U32 R21, R37, 0x10000, RZ ;  /* 0x0001000025151824 */ /* 0x000fc600078e00ff */
        /* <DEDUP_REMOVED lines=16> */
.L_x_9050:
        /* <DEDUP_REMOVED lines=12> */
.L_x_9051:
        /* <DEDUP_REMOVED lines=43> */
.L_x_9049:
[----:B------:R-:W-:Y:S01]  /*28d10*/  I2FP.F32.U32 R21, R21 ;  /* 0x0000001500157245 */ /* 0x000fe20000201000 */
[----:B------:R-:W-:Y:S01]  /*28d20*/  IMAD.U32 R202, R202, 0x10000, RZ ;  /* 0x00010000caca7824 */ /* 0x000fe200078e00ff */
[----:B------:R-:W-:Y:S01]  /*28d30*/  ISETP.NE.AND P2, PT, R24, 0x1, PT ;  /* 0x000000011800780c */ /* 0x000fe20003f45270 */
[----:B------:R-:W-:Y:S01]  /*28d40*/  IMAD.MOV.U32 R23, RZ, RZ, R32 ;  /* 0x000000ffff177224 */ /* 0x000fe200078e0020 */
[----:B------:R-:W-:Y:S01]  /*28d50*/  LOP3.LUT R11, R11, 0xfffffffd, RZ, 0xc0, !PT ;  /* 0xfffffffd0b0b7812 */ /* 0x000fe200078ec0ff */
[----:B------:R-:W-:Y:S01]  /*28d60*/  FFMA.FTZ R21, R21, R160, 1.1641532182693481445e-10 ;  /* 0x2f00000015157423 */ /* 0x000fe200000100a0 */
[----:B------:R-:W-:Y:S01]  /*28d70*/  FMUL.FTZ R202, R202, UR5 ;  /* 0x00000005caca7c20 */ /* 0x000fe20008410000 */
[----:B------:R-:W-:-:S03]  /*28d80*/  MOV R156, 0x2 ;  /* 0x00000002009c7802 */ /* 0x000fc60000000f00 */
        /* <DEDUP_REMOVED lines=13> */
.L_x_9053:
        /* <DEDUP_REMOVED lines=12> */
.L_x_9054:
        /* <DEDUP_REMOVED lines=43> */
.L_x_9052:
[----:B------:R-:W-:Y:S01]  /*291d0*/  I2FP.F32.U32 R23, R23 ;  /* 0x0000001700177245 */ /* 0x000fe20000201000 */
[----:B------:R-:W-:Y:S01]  /*291e0*/  IMAD.MOV.U32 R157, RZ, RZ, 0x2 ;  /* 0x00000002ff9d7424 */ /* 0x000fe200078e00ff */
[----:B------:R-:W-:Y:S02]  /*291f0*/  PRMT R22, R41, 0x7632, R22 ;  /* 0x0000763229167816 */ /* 0x000fe40000000016 */
[----:B------:R-:W-:Y:S01]  /*29200*/  @P1 SHF.L.U32 R201, R201, 0x10, RZ ;  /* 0x00000010c9c91819 */ /* 0x000fe200000006ff */
[----:B------:R-:W-:Y:S02]  /*29210*/  FFMA.FTZ R23, R23, R160, 1.1641532182693481445e-10 ;  /* 0x2f00000017177423 */ /* 0x000fe400000100a0 */
[----:B------:R-:W-:-:S03]  /*29220*/  IMAD.U32 R22, R22, 0x10000, RZ ;  /* 0x0001000016167824 */ /* 0x000fc600078e00ff */
        /* <DEDUP_REMOVED lines=19> */
.L_x_9056:
        /* <DEDUP_REMOVED lines=12> */
.L_x_9057:
        /* <DEDUP_REMOVED lines=43> */
.L_x_9055:
        /* <DEDUP_REMOVED lines=20> */
.L_x_9059:
        /* <DEDUP_REMOVED lines=12> */
.L_x_9060:
        /* <DEDUP_REMOVED lines=43> */
.L_x_9058:
[----:B------:R-:W-:Y:S01]  /*29b80*/  I2FP.F32.U32 R23, R23 ;  /* 0x0000001700177245 */ /* 0x000fe20000201000 */
[----:B------:R-:W-:Y:S02]  /*29b90*/  IMAD.U32 R22, R42, 0x10000, RZ ;  /* 0x000100002a167824 */ /* 0x000fe400078e00ff */
[----:B------:R-:W-:Y:S02]  /*29ba0*/  @P1 IMAD.U32 R201, R38, 0x10000, RZ ;  /* 0x0001000026c91824 */ /* 0x000fe400078e00ff */
        /* <DEDUP_REMOVED lines=21> */
.L_x_9062:
        /* <DEDUP_REMOVED lines=12> */
.L_x_9063:
        /* <DEDUP_REMOVED lines=43> */
.L_x_9061:
        /* <DEDUP_REMOVED lines=19> */
.L_x_9065:
        /* <DEDUP_REMOVED lines=12> */
.L_x_9066:
        /* <DEDUP_REMOVED lines=43> */
.L_x_9064:
        /* <DEDUP_REMOVED lines=11> */
[----:B------:R-:W-:-:S04]  /*2a5c0*/  FADD.FTZ R23, R23, R158 ;  /* 0x0000009e17177221 */ /* 0x000fc80000010000 */
[----:B------:R-:W-:Y:S01]  /*2a5d0*/  @P1 FADD.FTZ R203, R23, R156 ;  /* 0x0000009c17cb1221 */ /* 0x000fe20000010000 */
[--C-:B------:R-:W-:Y:S02]  /*2a5e0*/  @!P1 IMAD.MOV.U32 R203, RZ, RZ, R23.reuse ;  /* 0x000000ffffcb9224 */ /* 0x100fe400078e0017 */
[----:B------:R-:W-:Y:S01]  /*2a5f0*/  HFMA2 R156, -RZ, RZ, 0, 1.1920928955078125e-07 ;  /* 0x00000002ff9c7431 */ /* 0x000fe200000001ff */
[----:B------:R-:W-:Y:S02]  /*2a600*/  PRMT R23, R24, 0x7610, R23 ;  /* 0x0000761018177816 */ /* 0x000fe40000000017 */
        /* <DEDUP_REMOVED lines=10> */
.L_x_9068:
        /* <DEDUP_REMOVED lines=12> */
.L_x_9069:
        /* <DEDUP_REMOVED lines=43> */
.L_x_9067:
        /* <DEDUP_REMOVED lines=20> */
.L_x_9071:
        /* <DEDUP_REMOVED lines=12> */
.L_x_9072:
        /* <DEDUP_REMOVED lines=43> */
.L_x_9070:
        /* <DEDUP_REMOVED lines=25> */
.L_x_9074:
        /* <DEDUP_REMOVED lines=12> */
.L_x_9075:
        /* <DEDUP_REMOVED lines=43> */
.L_x_9073:
        /* <DEDUP_REMOVED lines=19> */
.L_x_9077:
        /* <DEDUP_REMOVED lines=14> */
.L_x_9078:
        /* <DEDUP_REMOVED lines=43> */
.L_x_9076:
[----:B------:R-:W-:Y:S02]  /*2b890*/  I2FP.F32.U32 R157, R158 ;  /* 0x0000009e009d7245 */ /* 0x000fe40000201000 */
[----:B------:R-:W-:-:S03]  /*2b8a0*/  PRMT R156, R43, 0x7632, R156 ;  /* 0x000076322b9c7816 */ /* 0x000fc6000000009c */
[----:B------:R-:W-:Y:S02]  /*2b8b0*/  FFMA.FTZ R157, R157, R160, 1.1641532182693481445e-10 ;  /* 0x2f0000009d9d7423 */ /* 0x000fe400000100a0 */
[----:B------:R-:W-:-:S03]  /*2b8c0*/  IMAD.U32 R156, R156, 0x10000, RZ ;  /* 0x000100009c9c7824 */ /* 0x000fc600078e00ff */
        /* <DEDUP_REMOVED lines=8> */
[----:B------:R-:W-:Y:S02]  /*2b950*/  @!P1 MOV R205, R157 ;  /* 0x0000009d00cd9202 */ /* 0x000fe40000000f00 */
[--C-:B------:R-:W-:Y:S02]  /*2b960*/  PRMT R157, R211, 0x5410, R25.reuse ;  /* 0x00005410d39d7816 */ /* 0x100fe40000000019 */
[----:B------:R-:W-:Y:S02]  /*2b970*/  F2FP.BF16.F32.PACK_AB R159, RZ, R205 ;  /* 0x000000cdff9f723e */ /* 0x000fe400000010ff */
[----:B------:R-:W-:Y:S02]  /*2b980*/  PRMT R25, R156, 0x7610, R25 ;  /* 0x000076109c197816 */ /* 0x000fe40000000019 */
[----:B------:R-:W-:Y:S02]  /*2b990*/  PRMT R158, R212, 0x5410, R213 ;  /* 0x00005410d49e7816 */ /* 0x000fe400000000d5 */
[----:B------:R-:W-:-:S02]  /*2b9a0*/  PRMT R156, R209, 0x5410, R208 ;  /* 0x00005410d19c7816 */ /* 0x000fc400000000d0 */
[----:B------:R-:W-:Y:S01]  /*2b9b0*/  PRMT R159, R210, 0x5410, R159 ;  /* 0x00005410d29f7816 */ /* 0x000fe2000000009f */
[----:B------:R-:W-:Y:S06]  /*2b9c0*/  BRA `(.L_x_9079) ;  /* 0x0000002400ec7947 */ /* 0x000fec0003800000 */
.L_x_9030:
        /* <DEDUP_REMOVED lines=15> */
.L_x_9081:
        /* <DEDUP_REMOVED lines=12> */
.L_x_9082:
        /* <DEDUP_REMOVED lines=42> */
.L_x_9080:
        /* <DEDUP_REMOVED lines=25> */
.L_x_9084:
        /* <DEDUP_REMOVED lines=12> */
.L_x_9085:
        /* <DEDUP_REMOVED lines=42> */
[----:B------:R-:W-:-:S07]  /*2c310*/  IMAD.MOV.U32 R216, RZ, RZ, R204 ;  /* 0x000000ffffd87224 */ /* 0x000fce00078e00cc */
.L_x_9083:
        /* <DEDUP_REMOVED lines=24> */
.L_x_9087:
        /* <DEDUP_REMOVED lines=12> */
.L_x_9088:
        /* <DEDUP_REMOVED lines=43> */
.L_x_9086:
[----:B------:R-:W-:Y:S01]  /*2c810*/  I2FP.F32.U32 R193, R156 ;  /* 0x0000009c00c17245 */ /* 0x000fe20000201000 */
[----:B------:R-:W-:Y:S01]  /*2c820*/  IMAD.U32 R156, R157, 0x10000, RZ ;  /* 0x000100009d9c7824 */ /* 0x000fe200078e00ff */
[----:B------:R-:W-:Y:S01]  /*2c830*/  ISETP.NE.AND P3, PT, R204, 0x1, PT ;  /* 0x00000001cc00780c */ /* 0x000fe20003f65270 */
[----:B------:R-:W-:Y:S01]  /*2c840*/  @P1 IMAD.U32 R202, R37, 0x10000, RZ ;  /* 0x0001000025ca1824 */ /* 0x000fe200078e00ff */
[----:B------:R-:W-:Y:S01]  /*2c850*/  LOP3.LUT R11, R11, 0xfffffffb, RZ, 0xc0, !PT ;  /* 0xfffffffb0b0b7812 */ /* 0x000fe200078ec0ff */
[----:B------:R-:W-:Y:S01]  /*2c860*/  FFMA.FTZ R193, R193, R160, 1.1641532182693481445e-10 ;  /* 0x2f000000c1c17423 */ /* 0x000fe200000100a0 */
[----:B------:R-:W-:-:S04]  /*2c870*/  FMUL.FTZ R156, R156, UR5 ;  /* 0x000000059c9c7c20 */ /* 0x000fc80008410000 */
[----:B------:R-:W-:-:S04]  /*2c880*/  FSETP.GTU.FTZ.AND P2, PT, R193, UR4, PT ;  /* 0x00000004c1007c0b */ /* 0x000fc8000bf5c000 */
[----:B------:R-:W-:Y:S02]  /*2c890*/  FSEL R199, R156, RZ, !P2 ;  /* 0x000000ff9cc77208 */ /* 0x000fe40005000000 */
[----:B------:R-:W-:Y:S02]  /*2c8a0*/  PLOP3.LUT P2, PT, P2, PT, PT, 0x8, 0x80 ;  /* 0x000000000080781c */ /* 0x000fe4000174e170 */
[----:B------:R-:W-:Y:S01]  /*2c8b0*/  MOV R156, 0x2 ;  /* 0x00000002009c7802 */ /* 0x000fe20000000f00 */
        /* <DEDUP_REMOVED lines=14> */
.L_x_9090:
        /* <DEDUP_REMOVED lines=12> */
.L_x_9091:
        /* <DEDUP_REMOVED lines=43> */
.L_x_9089:
        /* <DEDUP_REMOVED lines=24> */
.L_x_9093:
        /* <DEDUP_REMOVED lines=12> */
.L_x_9094:
        /* <DEDUP_REMOVED lines=43> */
.L_x_9092:
[----:B------:R-:W-:Y:S01]  /*2d200*/  I2FP.F32.U32 R157, R157 ;  /* 0x0000009d009d7245 */ /* 0x000fe20000201000 */
[----:B------:R-:W-:Y:S01]  /*2d210*/  @P1 IMAD.U32 R204, R38, 0x10000, RZ ;  /* 0x0001000026cc1824 */ /* 0x000fe200078e00ff */
[C---:B------:R-:W-:Y:S02]  /*2d220*/  SHF.L.U32 R156, R158.reuse, 0x10, RZ ;  /* 0x000000109e9c7819 */ /* 0x040fe400000006ff */
[----:B------:R-:W-:Y:S01]  /*2d230*/  ISETP.NE.AND P3, PT, R193, 0x1, PT ;  /* 0x00000001c100780c */ /* 0x000fe20003f65270 */
[----:B------:R-:W-:Y:S01]  /*2d240*/  FFMA.FTZ R157, R157, R160, 1.1641532182693481445e-10 ;  /* 0x2f0000009d9d7423 */ /* 0x000fe200000100a0 */
[----:B------:R-:W-:Y:S01]  /*2d250*/  PRMT R158, R158, 0x7632, R158 ;  /* 0x000076329e9e7816 */ /* 0x000fe2000000009e */
[----:B------:R-:W-:-:S03]  /*2d260*/  FMUL.FTZ R156, R156, UR5 ;  /* 0x000000059c9c7c20 */ /* 0x000fc60008410000 */
        /* <DEDUP_REMOVED lines=16> */
.L_x_9096:
        /* <DEDUP_REMOVED lines=12> */
.L_x_9097:
        /* <DEDUP_REMOVED lines=43> */
.L_x_9095:
        /* <DEDUP_REMOVED lines=22> */
.L_x_9099:
        /* <DEDUP_REMOVED lines=12> */
.L_x_9100:
        /* <DEDUP_REMOVED lines=43> */
.L_x_9098:
        /* <DEDUP_REMOVED lines=23> */
.L_x_9102:
        /* <DEDUP_REMOVED lines=12> */
.L_x_9103:
        /* <DEDUP_REMOVED lines=43> */
.L_x_9101:
[----:B------:R-:W-:Y:S02]  /*2e090*/  I2FP.F32.U32 R157, R157 ;  /* 0x0000009d009d7245 */ /* 0x000fe40000201000 */
[----:B------:R-:W-:Y:S02]  /*2e0a0*/  SHF.L.U32 R205, R205, 0x10, RZ ;  /* 0x00000010cdcd7819 */ /* 0x000fe400000006ff */
[----:B------:R-:W-:Y:S01]  /*2e0b0*/  @P1 PRMT R156, R39, 0x7632, R156 ;  /* 0x00007632279c1816 */ /* 0x000fe2000000009c */
[----:B------:R-:W-:Y:S01]  /*2e0c0*/  FFMA.FTZ R157, R157, R160, 1.1641532182693481445e-10 ;  /* 0x2f0000009d9d7423 */ /* 0x000fe200000100a0 */
[----:B------:R-:W-:Y:S01]  /*2e0d0*/  PRMT R158, R212, 0x5410, R213 ;  /* 0x00005410d49e7816 */ /* 0x000fe200000000d5 */
[----:B------:R-:W-:Y:S02]  /*2e0e0*/  FMUL.FTZ R205, R205, UR5 ;  /* 0x00000005cdcd7c20 */ /* 0x000fe40008410000 */
[----:B------:R-:W-:Y:S01]  /*2e0f0*/  @P1 IMAD.U32 R156, R156, 0x10000, RZ ;  /* 0x000100009c9c1824 */ /* 0x000fe200078e00ff */
[----:B------:R-:W-:-:S02]  /*2e100*/  FSETP.GTU.FTZ.AND P5, PT, R157, UR4, PT ;  /* 0x000000049d007c0b */ /* 0x000fc4000bfbc000 */
[----:B------:R-:W-:Y:S02]  /*2e110*/  PRMT R157, R210, 0x5410, R211 ;  /* 0x00005410d29d7816 */ /* 0x000fe400000000d3 */
[----:B------:R-:W-:Y:S02]  /*2e120*/  FSEL R205, R205, RZ, !P5 ;  /* 0x000000ffcdcd7208 */ /* 0x000fe40006800000 */
[----:B------:R-:W-:-:S03]  /*2e130*/  PLOP3.LUT P5, PT, P5, PT, PT, 0x8, 0x80 ;  /* 0x000000000080781c */ /* 0x000fc60002fae170 */
[----:B------:R-:W-:Y:S01]  /*2e140*/  @P1 FADD.FTZ R205, R205, R156 ;  /* 0x0000009ccdcd1221 */ /* 0x000fe20000010000 */
[----:B------:R-:W-:-:S04]  /*2e150*/  PRMT R156, R208, 0x5410, R209 ;  /* 0x00005410d09c7816 */ /* 0x000fc800000000d1 */
[----:B------:R-:W-:-:S04]  /*2e160*/  F2FP.BF16.F32.PACK_AB R159, RZ, R205 ;  /* 0x000000cdff9f723e */ /* 0x000fc800000010ff */
[----:B------:R-:W-:-:S07]  /*2e170*/  PRMT R159, R214, 0x5410, R159 ;  /* 0x00005410d69f7816 */ /* 0x000fce000000009f */
.L_x_9079:
        /* <DEDUP_REMOVED lines=47> */
.L_x_9104:
        /* <DEDUP_REMOVED lines=19> */
.L_x_9107:
        /* <DEDUP_REMOVED lines=12> */
.L_x_9108:
        /* <DEDUP_REMOVED lines=43> */
.L_x_9106:
        /* <DEDUP_REMOVED lines=11> */
[----:B--2---:R-:W-:-:S11]  /*2e9c0*/  FSEL R170, R18, RZ, !P2 ;  /* 0x000000ff12aa7208 */ /* 0x004fd60005000000 */
        /* <DEDUP_REMOVED lines=10> */
.L_x_9110:
        /* <DEDUP_REMOVED lines=12> */
.L_x_9111:
        /* <DEDUP_REMOVED lines=43> */
.L_x_9109:
[----:B------:R-:W-:Y:S01]  /*2ede0*/  I2FP.F32.U32 R19, R19 ;  /* 0x0000001300137245 */ /* 0x000fe20000201000 */
[----:B------:R-:W-:Y:S01]  /*2edf0*/  @P1 IMAD.U32 R21, R36, 0x10000, RZ ;  /* 0x0001000024151824 */ /* 0x000fe200078e00ff */
[----:B------:R-:W-:Y:S01]  /*2ee00*/  SHF.L.U32 R18, R40, 0x10, RZ ;  /* 0x0000001028127819 */ /* 0x000fe200000006ff */
[----:B------:R-:W-:Y:S01]  /*2ee10*/  HFMA2 R20, -RZ, RZ, 0, 1.1920928955078125e-07 ;  /* 0x00000002ff147431 */ /* 0x000fe200000001ff */
[----:B------:R-:W-:Y:S01]  /*2ee20*/  ISETP.NE.AND P3, PT, R22, 0x1, PT ;  /* 0x000000011600780c */ /* 0x000fe20003f65270 */
[----:B------:R-:W-:Y:S02]  /*2ee30*/  FFMA.FTZ R19, R19, R160, 1.1641532182693481445e-10 ;  /* 0x2f00000013137423 */ /* 0x000fe400000100a0 */
[----:B------:R-:W-:-:S03]  /*2ee40*/  FMUL.FTZ R18, R18, UR5 ;  /* 0x0000000512127c20 */ /* 0x000fc60008410000 */
        /* <DEDUP_REMOVED lines=17> */
.L_x_9113:
        /* <DEDUP_REMOVED lines=12> */
.L_x_9114:
        /* <DEDUP_REMOVED lines=43> */
.L_x_9112:
[----:B------:R-:W-:Y:S01]  /*2f2d0*/  I2FP.F32.U32 R19, R19 ;  /* 0x0000001300137245 */ /* 0x000fe20000201000 */
[----:B------:R-:W-:Y:S01]  /*2f2e0*/  IMAD.U32 R156, R156, 0x10000, RZ ;  /* 0x000100009c9c7824 */ /* 0x000fe200078e00ff */
[----:B------:R-:W-:Y:S01]  /*2f2f0*/  ISETP.NE.AND P3, PT, R20, 0x1, PT ;  /* 0x000000011400780c */ /* 0x000fe20003f65270 */
[----:B------:R-:W-:Y:S01]  /*2f300*/  IMAD.MOV.U32 R21, RZ, RZ, R32 ;  /* 0x000000ffff157224 */ /* 0x000fe200078e0020 */
[----:B------:R-:W-:Y:S01]  /*2f310*/  LOP3.LUT R11, R11, 0xfffffff7, RZ, 0xc0, !PT ;  /* 0xfffffff70b0b7812 */ /* 0x000fe200078ec0ff */
[----:B------:R-:W-:Y:S01]  /*2f320*/  FFMA.FTZ R19, R19, R160, 1.1641532182693481445e-10 ;  /* 0x2f00000013137423 */ /* 0x000fe200000100a0 */
[----:B------:R-:W-:-:S04]  /*2f330*/  MOV R22, 0x2 ;  /* 0x0000000200167802 */ /* 0x000fc80000000f00 */
        /* <DEDUP_REMOVED lines=14> */
.L_x_9116:
        /* <DEDUP_REMOVED lines=12> */
.L_x_9117:
        /* <DEDUP_REMOVED lines=43> */
.L_x_9115:
[----:B------:R-:W-:Y:S01]  /*2f790*/  I2FP.F32.U32 R21, R21 ;  /* 0x0000001500157245 */ /* 0x000fe20000201000 */
[----:B------:R-:W-:Y:S01]  /*2f7a0*/  IMAD.MOV.U32 R23, RZ, RZ, 0x2 ;  /* 0x00000002ff177424 */ /* 0x000fe200078e00ff */
[----:B------:R-:W-:Y:S02]  /*2f7b0*/  PRMT R20, R40, 0x7632, R20 ;  /* 0x0000763228147816 */ /* 0x000fe40000000014 */
[----:B------:R-:W-:Y:S01]  /*2f7c0*/  ISETP.NE.AND P3, PT, R22, 0x1, PT ;  /* 0x000000011600780c */ /* 0x000fe20003f65270 */
[----:B------:R-:W-:Y:S02]  /*2f7d0*/  FFMA.FTZ R21, R21, R160, 1.1641532182693481445e-10 ;  /* 0x2f00000015157423 */ /* 0x000fe400000100a0 */
[----:B------:R-:W-:-:S03]  /*2f7e0*/  IMAD.U32 R20, R20, 0x10000, RZ ;  /* 0x0001000014147824 */ /* 0x000fc600078e00ff */
[----:B------:R-:W-:Y:S01]  /*2f7f0*/  FSETP.GTU.FTZ.AND P2, PT, R21, UR4, PT ;  /* 0x0000000415007c0b */ /* 0x000fe2000bf5c000 */
[----:B------:R-:W-:Y:S01]  /*2f800*/  FMUL.FTZ R20, R20, UR5 ;  /* 0x0000000514147c20 */ /* 0x000fe20008410000 */
[----:B------:R-:W-:-:S04]  /*2f810*/  @P1 PRMT R21, R36, 0x7632, R21 ;  /* 0x0000763224151816 */ /* 0x000fc80000000015 */
[----:B------:R-:W-:Y:S02]  /*2f820*/  FSEL R20, R20, RZ, !P2 ;  /* 0x000000ff14147208 */ /* 0x000fe40005000000 */
[----:B------:R-:W-:Y:S02]  /*2f830*/  @P1 SHF.L.U32 R210, R21, 0x10, RZ ;  /* 0x0000001015d21819 */ /* 0x000fe400000006ff */
[----:B------:R-:W-:Y:S01]  /*2f840*/  MOV R21, R32 ;  /* 0x0000002000157202 */ /* 0x000fe20000000f00 */
        /* <DEDUP_REMOVED lines=14> */
.L_x_9119:
        /* <DEDUP_REMOVED lines=12> */
.L_x_9120:
        /* <DEDUP_REMOVED lines=43> */
.L_x_9118:
        /* <DEDUP_REMOVED lines=22> */
.L_x_9122:
        /* <DEDUP_REMOVED lines=12> */
.L_x_9123:
        /* <DEDUP_REMOVED lines=43> */
.L_x_9121:
[----:B------:R-:W-:Y:S01]  /*30170*/  I2FP.F32.U32 R21, R21 ;  /* 0x0000001500157245 */ /* 0x000fe20000201000 */
[----:B------:R-:W-:Y:S01]  /*30180*/  IMAD.U32 R20, R41, 0x10000, RZ ;  /* 0x0001000029147824 */ /* 0x000fe200078e00ff */
[----:B------:R-:W-:Y:S01]  /*30190*/  ISETP.NE.AND P3, PT, R22, 0x1, PT ;  /* 0x000000011600780c */ /* 0x000fe20003f65270 */
[----:B------:R-:W-:Y:S02]  /*301a0*/  @P1 IMAD.U32 R209, R37, 0x10000, RZ ;  /* 0x0001000025d11824 */ /* 0x000fe400078e00ff */
        /* <DEDUP_REMOVED lines=20> */
.L_x_9125:
        /* <DEDUP_REMOVED lines=12> */
.L_x_9126:
        /* <DEDUP_REMOVED lines=43> */
.L_x_9124:
        /* <DEDUP_REMOVED lines=21> */
.L_x_9128:
        /* <DEDUP_REMOVED lines=12> */
.L_x_9129:
        /* <DEDUP_REMOVED lines=43> */
.L_x_9127:
[----:B------:R-:W-:Y:S01]  /*30b20*/  I2FP.F32.U32 R23, R23 ;  /* 0x0000001700177245 */ /* 0x000fe20000201000 */
[----:B------:R-:W-:Y:S01]  /*30b30*/  HFMA2 R157, -RZ, RZ, 0, 1.1920928955078125e-07 ;  /* 0x00000002ff9d7431 */ /* 0x000fe200000001ff */
[----:B------:R-:W-:-:S03]  /*30b40*/  PRMT R22, R41, 0x7632, R22 ;  /* 0x0000763229167816 */ /* 0x000fc60000000016 */
[----:B------:R-:W-:Y:S01]  /*30b50*/  FFMA.FTZ R23, R23, R160, 1.1641532182693481445e-10 ;  /* 0x2f00000017177423 */ /* 0x000fe200000100a0 */
[----:B------:R-:W-:-:S04]  /*30b60*/  SHF.L.U32 R22, R22, 0x10, RZ ;  /* 0x0000001016167819 */ /* 0x000fc800000006ff */
[----:B------:R-:W-:Y:S01]  /*30b70*/  FSETP.GTU.FTZ.AND P2, PT, R23, UR4, PT ;  /* 0x0000000417007c0b */ /* 0x000fe2000bf5c000 */
[----:B------:R-:W-:Y:S01]  /*30b80*/  FMUL.FTZ R22, R22, UR5 ;  /* 0x0000000516167c20 */ /* 0x000fe20008410000 */
[----:B------:R-:W-:-:S04]  /*30b90*/  @P1 PRMT R23, R37, 0x7632, R23 ;  /* 0x0000763225171816 */ /* 0x000fc80000000017 */
[----:B------:R-:W-:Y:S01]  /*30ba0*/  FSEL R22, R22, RZ, !P2 ;  /* 0x000000ff16167208 */ /* 0x000fe20005000000 */
[----:B------:R-:W-:-:S04]  /*30bb0*/  @P1 IMAD.U32 R23, R23, 0x10000, RZ ;  /* 0x0001000017171824 */ /* 0x000fc800078e00ff */
        /* <DEDUP_REMOVED lines=16> */
.L_x_9131:
        /* <DEDUP_REMOVED lines=12> */
.L_x_9132:
        /* <DEDUP_REMOVED lines=43> */
.L_x_9130:
[----:B------:R-:W-:Y:S01]  /*31030*/  I2FP.F32.U32 R23, R23 ;  /* 0x0000001700177245 */ /* 0x000fe20000201000 */
[C---:B------:R-:W-:Y:S01]  /*31040*/  IMAD.U32 R22, R158.reuse, 0x10000, RZ ;  /* 0x000100009e167824 */ /* 0x040fe200078e00ff */
[----:B------:R-:W-:Y:S02]  /*31050*/  ISETP.NE.AND P3, PT, R157, 0x1, PT ;  /* 0x000000019d00780c */ /* 0x000fe40003f65270 */
[----:B------:R-:W-:Y:S01]  /*31060*/  PRMT R158, R158, 0x7632, R158 ;  /* 0x000076329e9e7816 */ /* 0x000fe2000000009e */
[----:B------:R-:W-:Y:S01]  /*31070*/  FFMA.FTZ R23, R23, R160, 1.1641532182693481445e-10 ;  /* 0x2f00000017177423 */ /* 0x000fe200000100a0 */
[----:B------:R-:W-:Y:S01]  /*31080*/  FMUL.FTZ R22, R22, UR5 ;  /* 0x0000000516167c20 */ /* 0x000fe20008410000 */
[----:B------:R-:W-:-:S03]  /*31090*/  MOV R156, 0x2 ;  /* 0x00000002009c7802 */ /* 0x000fc60000000f00 */
        /* <DEDUP_REMOVED lines=13> */
.L_x_9134:
        /* <DEDUP_REMOVED lines=12> */
.L_x_9135:
        /* <DEDUP_REMOVED lines=43> */
.L_x_9133:
        /* <DEDUP_REMOVED lines=24> */
.L_x_9137:
        /* <DEDUP_REMOVED lines=12> */
.L_x_9138:
        /* <DEDUP_REMOVED lines=43> */
.L_x_9136:
        /* <DEDUP_REMOVED lines=19> */
.L_x_9140:
        /* <DEDUP_REMOVED lines=12> */
.L_x_9141:
        /* <DEDUP_REMOVED lines=43> */
.L_x_9139:
[----:B------:R-:W-:Y:S02]  /*31e70*/  I2FP.F32.U32 R157, R24 ;  /* 0x00000018009d7245 */ /* 0x000fe40000201000 */
[----:B------:R-:W-:Y:S02]  /*31e80*/  PRMT R24, R42, 0x7632, R24 ;  /* 0x000076322a187816 */ /* 0x000fe40000000018 */
[----:B------:R-:W-:Y:S01]  /*31e90*/  @P1 PRMT R156, R38, 0x7632, R156 ;  /* 0x00007632269c1816 */ /* 0x000fe2000000009c */
[----:B------:R-:W-:Y:S02]  /*31ea0*/  FFMA.FTZ R157, R157, R160, 1.1641532182693481445e-10 ;  /* 0x2f0000009d9d7423 */ /* 0x000fe400000100a0 */
[----:B------:R-:W-:Y:S02]  /*31eb0*/  IMAD.U32 R24, R24, 0x10000, RZ ;  /* 0x0001000018187824 */ /* 0x000fe400078e00ff */
[----:B------:R-:W-:Y:S01]  /*31ec0*/  @P1 IMAD.U32 R156, R156, 0x10000, RZ ;  /* 0x000100009c9c1824 */ /* 0x000fe200078e00ff */
        /* <DEDUP_REMOVED lines=8> */
[----:B------:R-:W-:Y:S01]  /*31f50*/  @!P1 MOV R214, R23 ;  /* 0x0000001700d69202 */ /* 0x000fe20000000f00 */
[----:B------:R-:W-:Y:S01]  /*31f60*/  IMAD.MOV.U32 R156, RZ, RZ, 0x2 ;  /* 0x00000002ff9c7424 */ /* 0x000fe200078e00ff */
        /* <DEDUP_REMOVED lines=11> */
.L_x_9143:
        /* <DEDUP_REMOVED lines=12> */
.L_x_9144:
        /* <DEDUP_REMOVED lines=43> */
.L_x_9142:
[----:B------:R-:W-:Y:S01]  /*32390*/  I2FP.F32.U32 R157, R157 ;  /* 0x0000009d009d7245 */ /* 0x000fe20000201000 */
[----:B------:R-:W-:Y:S01]  /*323a0*/  IMAD.MOV.U32 R158, RZ, RZ, R32 ;  /* 0x000000ffff9e7224 */ /* 0x000fe200078e0020 */
[----:B------:R-:W-:Y:S02]  /*323b0*/  ISETP.NE.AND P5, PT, R156, 0x1, PT ;  /* 0x000000019c00780c */ /* 0x000fe40003fa5270 */
[----:B------:R-:W-:Y:S01]  /*323c0*/  SHF.L.U32 R24, R159, 0x10, RZ ;  /* 0x000000109f187819 */ /* 0x000fe200000006ff */
        /* <DEDUP_REMOVED lines=16> */
.L_x_9146:
        /* <DEDUP_REMOVED lines=12> */
.L_x_9147:
        /* <DEDUP_REMOVED lines=43> */
.L_x_9145:
[----:B------:R-:W-:Y:S01]  /*32840*/  I2FP.F32.U32 R157, R158 ;  /* 0x0000009e009d7245 */ /* 0x000fe20000201000 */
[----:B------:R-:W-:Y:S01]  /*32850*/  @P1 IMAD.U32 R213, R39, 0x10000, RZ ;  /* 0x0001000027d51824 */ /* 0x000fe200078e00ff */
[----:B------:R-:W-:Y:S01]  /*32860*/  SHF.L.U32 R156, R43, 0x10, RZ ;  /* 0x000000102b9c7819 */ /* 0x000fe200000006ff */
[----:B------:R-:W-:Y:S02]  /*32870*/  HFMA2 R170, -RZ, RZ, 0, 1.1920928955078125e-07 ;  /* 0x00000002ffaa7431 */ /* 0x000fe400000001ff */
[----:B------:R-:W-:Y:S02]  /*32880*/  FFMA.FTZ R157, R157, R160, 1.1641532182693481445e-10 ;  /* 0x2f0000009d9d7423 */ /* 0x000fe400000100a0 */
[----:B------:R-:W-:-:S03]  /*32890*/  FMUL.FTZ R156, R156, UR5 ;  /* 0x000000059c9c7c20 */ /* 0x000fc60008410000 */
        /* <DEDUP_REMOVED lines=19> */
.L_x_9149:
        /* <DEDUP_REMOVED lines=12> */
.L_x_9150:
        /* <DEDUP_REMOVED lines=43> */
.L_x_9148:
[----:B------:R-:W-:Y:S01]  /*32d40*/  I2FP.F32.U32 R157, R157 ;  /* 0x0000009d009d7245 */ /* 0x000fe20000201000 */
[----:B------:R-:W-:Y:S01]  /*32d50*/  IMAD.U32 R221, R221, 0x10000, RZ ;  /* 0x00010000dddd7824 */ /* 0x000fe200078e00ff */
[----:B------:R-:W-:Y:S01]  /*32d60*/  ISETP.NE.AND P6, PT, R170, 0x1, PT ;  /* 0x00000001aa00780c */ /* 0x000fe20003fc5270 */
[----:B------:R-:W-:Y:S01]  /*32d70*/  IMAD.MOV.U32 R158, RZ, RZ, R32 ;  /* 0x000000ffff9e7224 */ /* 0x000fe200078e0020 */
[----:B------:R-:W-:Y:S01]  /*32d80*/  MOV R193, 0x2 ;  /* 0x0000000200c17802 */ /* 0x000fe20000000f00 */
        /* <DEDUP_REMOVED lines=14> */
.L_x_9152:
        /* <DEDUP_REMOVED lines=14> */
.L_x_9153:
        /* <DEDUP_REMOVED lines=43> */
.L_x_9151:
[----:B------:R-:W-:Y:S02]  /*33200*/  I2FP.F32.U32 R157, R158 ;  /* 0x0000009e009d7245 */ /* 0x000fe40000201000 */
[----:B------:R-:W-:Y:S02]  /*33210*/  PRMT R156, R43, 0x7632, R156 ;  /* 0x000076322b9c7816 */ /* 0x000fe4000000009c */
[----:B------:R-:W-:Y:S01]  /*33220*/  @P1 PRMT R158, R39, 0x7632, R158 ;  /* 0x00007632279e1816 */ /* 0x000fe2000000009e */
[----:B------:R-:W-:Y:S02]  /*33230*/  FFMA.FTZ R157, R157, R160, 1.1641532182693481445e-10 ;  /* 0x2f0000009d9d7423 */ /* 0x000fe400000100a0 */
[----:B------:R-:W-:Y:S01]  /*33240*/  IMAD.U32 R156, R156, 0x10000, RZ ;  /* 0x000100009c9c7824 */ /* 0x000fe200078e00ff */
[----:B------:R-:W-:Y:S02]  /*33250*/  @P1 SHF.L.U32 R158, R158, 0x10, RZ ;  /* 0x000000109e9e1819 */ /* 0x000fe400000006ff */
[----:B------:R-:W-:Y:S01]  /*33260*/  FSETP.GTU.FTZ.AND P6, PT, R157, UR4, PT ;  /* 0x000000049d007c0b */ /* 0x000fe2000bfdc000 */
[----:B------:R-:W-:Y:S01]  /*33270*/  FMUL.FTZ R156, R156, UR5 ;  /* 0x000000059c9c7c20 */ /* 0x000fe20008410000 */
        /* <DEDUP_REMOVED lines=12> */
.L_x_9105:
        /* <DEDUP_REMOVED lines=15> */
.L_x_9156:
        /* <DEDUP_REMOVED lines=12> */
.L_x_9157:
        /* <DEDUP_REMOVED lines=43> */
.L_x_9155:
        /* <DEDUP_REMOVED lines=25> */
.L_x_9159:
        /* <DEDUP_REMOVED lines=12> */
.L_x_9160:
        /* <DEDUP_REMOVED lines=43> */
.L_x_9158:
[----:B------:R-:W-:Y:S01]  /*33ca0*/  I2FP.F32.U32 R171, R171 ;  /* 0x000000ab00ab7245 */ /* 0x000fe20000201000 */
[----:B------:R-:W-:Y:S01]  /*33cb0*/  IMAD.U32 R156, R156, 0x10000, RZ ;  /* 0x000100009c9c7824 */ /* 0x000fe200078e00ff */
[----:B------:R-:W-:Y:S01]  /*33cc0*/  ISETP.NE.AND P3, PT, R193, 0x1, PT ;  /* 0x00000001c100780c */ /* 0x000fe20003f65270 */
[----:B------:R-:W-:Y:S01]  /*33cd0*/  IMAD.MOV.U32 R212, RZ, RZ, 0x2 ;  /* 0x00000002ffd47424 */ /* 0x000fe200078e00ff */
[----:B------:R-:W-:Y:S01]  /*33ce0*/  @P1 PRMT R170, R36, 0x7632, R170 ;  /* 0x0000763224aa1816 */ /* 0x000fe200000000aa */
[----:B------:R-:W-:Y:S01]  /*33cf0*/  FFMA.FTZ R171, R171, R160, 1.1641532182693481445e-10 ;  /* 0x2f000000abab7423 */ /* 0x000fe200000100a0 */
[----:B------:R-:W-:Y:S01]  /*33d00*/  FMUL.FTZ R156, R156, UR5 ;  /* 0x000000059c9c7c20 */ /* 0x000fe20008410000 */
[----:B------:R-:W-:-:S03]  /*33d10*/  LOP3.LUT R11, R11, 0xfffffff7, RZ, 0xc0, !PT ;  /* 0xfffffff70b0b7812 */ /* 0x000fc600078ec0ff */
        /* <DEDUP_REMOVED lines=17> */
.L_x_9162:
        /* <DEDUP_REMOVED lines=12> */
.L_x_9163:
        /* <DEDUP_REMOVED lines=43> */
.L_x_9161:
[----:B------:R-:W-:Y:S01]  /*341a0*/  I2FP.F32.U32 R171, R156 ;  /* 0x0000009c00ab7245 */ /* 0x000fe20000201000 */
[----:B------:R-:W-:Y:S01]  /*341b0*/  @P1 IMAD.U32 R170, R37, 0x10000, RZ ;  /* 0x0001000025aa1824 */ /* 0x000fe200078e00ff */
[----:B------:R-:W-:Y:S02]  /*341c0*/  SHF.L.U32 R156, R157, 0x10, RZ ;  /* 0x000000109d9c7819 */ /* 0x000fe400000006ff */
[----:B------:R-:W-:Y:S01]  /*341d0*/  ISETP.NE.AND P3, PT, R212, 0x1, PT ;  /* 0x00000001d400780c */ /* 0x000fe20003f65270 */
[----:B------:R-:W-:Y:S01]  /*341e0*/  FFMA.FTZ R171, R171, R160, 1.1641532182693481445e-10 ;  /* 0x2f000000abab7423 */ /* 0x000fe200000100a0 */
[----:B------:R-:W-:Y:S01]  /*341f0*/  LOP3.LUT R11, R11, 0xfffffffb, RZ, 0xc0, !PT ;  /* 0xfffffffb0b0b7812 */ /* 0x000fe200078ec0ff */
[----:B------:R-:W-:Y:S01]  /*34200*/  FMUL.FTZ R156, R156, UR5 ;  /* 0x000000059c9c7c20 */ /* 0x000fe20008410000 */
[----:B------:R-:W-:Y:S02]  /*34210*/  PRMT R211, R157, 0x7632, R211 ;  /* 0x000076329dd37816 */ /* 0x000fe400000000d3 */
[----:B------:R-:W-:-:S02]  /*34220*/  FSETP.GTU.FTZ.AND P2, PT, R171, UR4, PT ;  /* 0x00000004ab007c0b */ /* 0x000fc4000bf5c000 */
[----:B------:R-:W-:Y:S02]  /*34230*/  MOV R157, R32 ;  /* 0x00000020009d7202 */ /* 0x000fe40000000f00 */
        /* <DEDUP_REMOVED lines=15> */
.L_x_9165:
        /* <DEDUP_REMOVED lines=12> */
.L_x_9166:
        /* <DEDUP_REMOVED lines=43> */
.L_x_9164:
[----:B------:R-:W-:Y:S01]  /*346a0*/  I2FP.F32.U32 R157, R157 ;  /* 0x0000009d009d7245 */ /* 0x000fe20000201000 */
[----:B------:R-:W-:Y:S01]  /*346b0*/  IMAD.U32 R211, R211, 0x10000, RZ ;  /* 0x00010000d3d37824 */ /* 0x000fe200078e00ff */
[----:B------:R-:W-:Y:S02]  /*346c0*/  ISETP.NE.AND P2, PT, R170, 0x1, PT ;  /* 0x00000001aa00780c */ /* 0x000fe40003f45270 */
[----:B------:R-:W-:Y:S01]  /*346d0*/  @P1 PRMT R156, R37, 0x7632, R156 ;  /* 0x00007632259c1816 */ /* 0x000fe2000000009c */
[----:B------:R-:W-:Y:S01]  /*346e0*/  FFMA.FTZ R157, R157, R160, 1.1641532182693481445e-10 ;  /* 0x2f0000009d9d7423 */ /* 0x000fe200000100a0 */
[----:B------:R-:W-:Y:S01]  /*346f0*/  FMUL.FTZ R211, R211, UR5 ;  /* 0x00000005d3d37c20 */ /* 0x000fe20008410000 */
[----:B------:R-:W-:Y:S02]  /*34700*/  LOP3.LUT R11, R11, 0xfffffffd, RZ, 0xc0, !PT ;  /* 0xfffffffd0b0b7812 */ /* 0x000fe400078ec0ff */
        /* <DEDUP_REMOVED lines=18> */
.L_x_9168:
        /* <DEDUP_REMOVED lines=12> */
.L_x_9169:
        /* <DEDUP_REMOVED lines=43> */
.L_x_9167:
        /* <DEDUP_REMOVED lines=23> */
.L_x_9171:
        /* <DEDUP_REMOVED lines=12> */
.L_x_9172:
        /* <DEDUP_REMOVED lines=43> */
.L_x_9170:
[----:B------:R-:W-:Y:S02]  /*35080*/  I2FP.F32.U32 R157, R157 ;  /* 0x0000009d009d7245 */ /* 0x000fe40000201000 */
[----:B------:R-:W-:Y:S02]  /*35090*/  SHF.L.U32 R158, R158, 0x10, RZ ;  /* 0x000000109e9e7819 */ /* 0x000fe400000006ff */
[----:B------:R-:W-:Y:S01]  /*350a0*/  ISETP.NE.AND P4, PT, R170, 0x1, PT ;  /* 0x00000001aa00780c */ /* 0x000fe20003f85270 */
[----:B------:R-:W-:Y:S01]  /*350b0*/  FFMA.FTZ R157, R157, R160, 1.1641532182693481445e-10 ;  /* 0x2f0000009d9d7423 */ /* 0x000fe200000100a0 */
[----:B------:R-:W-:Y:S01]  /*350c0*/  @P1 PRMT R156, R38, 0x7632, R156 ;  /* 0x00007632269c1816 */ /* 0x000fe2000000009c */
[----:B------:R-:W-:-:S03]  /*350d0*/  FMUL.FTZ R158, R158, UR5 ;  /* 0x000000059e9e7c20 */ /* 0x000fc60008410000 */
[----:B------:R-:W-:Y:S01]  /*350e0*/  FSETP.GTU.FTZ.AND P3, PT, R157, UR4, PT ;  /* 0x000000049d007c0b */ /* 0x000fe2000bf7c000 */
[----:B------:R-:W-:Y:S01]  /*350f0*/  @P1 IMAD.U32 R171, R156, 0x10000, RZ ;  /* 0x000100009cab1824 */ /* 0x000fe200078e00ff */
        /* <DEDUP_REMOVED lines=15> */
.L_x_9174:
        /* <DEDUP_REMOVED lines=12> */
.L_x_9175:
        /* <DEDUP_REMOVED lines=43> */
.L_x_9173:
        /* <DEDUP_REMOVED lines=23> */
.L_x_9177:
        /* <DEDUP_REMOVED lines=12> */
.L_x_9178:
        /* <DEDUP_REMOVED lines=43> */
.L_x_9176:
[----:B------:R-:W-:Y:S01]  /*35a40*/  I2FP.F32.U32 R157, R156 ;  /* 0x0000009c009d7245 */ /* 0x000fe20000201000 */
[----:B------:R-:W-:Y:S01]  /*35a50*/  IMAD.U32 R222, R222, 0x10000, RZ ;  /* 0x00010000dede7824 */ /* 0x000fe200078e00ff */
[----:B------:R-:W-:Y:S02]  /*35a60*/  @P1 PRMT R156, R39, 0x7632, R156 ;  /* 0x00007632279c1816 */ /* 0x000fe4000000009c */
[----:B------:R-:W-:Y:S01]  /*35a70*/  PRMT R158, R220, 0x5410, R221 ;  /* 0x00005410dc9e7816 */ /* 0x000fe200000000dd */
[----:B------:R-:W-:Y:S01]  /*35a80*/  FFMA.FTZ R157, R157, R160, 1.1641532182693481445e-10 ;  /* 0x2f0000009d9d7423 */ /* 0x000fe200000100a0 */
[----:B------:R-:W-:Y:S01]  /*35a90*/  FMUL.FTZ R222, R222, UR5 ;  /* 0x00000005dede7c20 */ /* 0x000fe20008410000 */
[----:B------:R-:W-:Y:S02]  /*35aa0*/  @P1 SHF.L.U32 R159, R156, 0x10, RZ ;  /* 0x000000109c9f1819 */ /* 0x000fe400000006ff */
        /* <DEDUP_REMOVED lines=8> */
.L_x_9154:
[----:B------:R-:W-:Y:S01]  /*35b30*/  SEL R218, RZ, 0x1000000, !P5 ;  /* 0x01000000ffda7807 */ /* 0x000fe20006800000 */
[C---:B------:R-:W-:Y:S01]  /*35b40*/  IMAD.WIDE.U32 R166, R206.reuse, 0x10, R166 ;  /* 0x00000010cea67825 */ /* 0x040fe200078e00a6 */
[----:B------:R-:W-:Y:S02]  /*35b50*/  SEL R216, RZ, 0x10000, !P4 ;  /* 0x00010000ffd87807 */ /* 0x000fe40006000000 */
[C---:B------:R-:W-:Y:S01]  /*35b60*/  LOP3.LUT P6, RZ, R11.reuse, 0x8, RZ, 0xc0, !PT ;  /* 0x000000080bff7812 */ /* 0x040fe200078cc0ff */
        /* <DEDUP_REMOVED lines=37> */
.L_x_9179:
[----:B01----:R-:W-:Y:S01]  /*35dc0*/  FADD.FTZ R157, RZ, R9 ;  /* 0x00000009ff9d7221 */ /* 0x003fe20000010000 */
[----:B------:R-:W0:Y:S01]  /*35dd0*/  S2UR UR5, SR_CgaCtaId ;  /* 0x00000000000579c3 */ /* 0x000e220000008800 */
[----:B------:R-:W-:Y:S01]  /*35de0*/  ISETP.NE.AND P1, PT, R3, RZ, PT ;  /* 0x000000ff0300720c */ /* 0x000fe20003f25270 */
[----:B------:R-:W-:Y:S01]  /*35df0*/  UMOV UR4, 0x400 ;  /* 0x0000040000047882 */ /* 0x000fe20000000000 */
[----:B------:R-:W-:Y:S01]  /*35e00*/  FADD.FTZ R157, R157, R10 ;  /* 0x0000000a9d9d7221 */ /* 0x000fe20000010000 */
[----:B------:R-:W-:Y:S02]  /*35e10*/  ISETP.GT.U32.AND P2, PT, R3, 0x3, PT ;  /* 0x000000030300780c */ /* 0x000fe40003f44070 */
[----:B------:R-:W-:Y:S01]  /*35e20*/  PLOP3.LUT P3, PT, PT, PT, UP2, 0x40, 0x4 ;  /* 0x000000000004781c */ /* 0x000fe20003f6e828 */
        /* <DEDUP_REMOVED lines=194> */
[----:B------:R-:W-:Y:S01]  /*36a50*/  IMAD.MOV.U32 R165, RZ, RZ, RZ ;  /* 0x000000ffffa57224 */ /* 0x000fe200078e00ff */
[----:B------:R-:W-:-:S02]  /*36a60*/  @!P2 MOV R165, 0x700 ;  /* 0x0000070000a5a802 */ /* 0x000fc40000000f00 */
[----:B------:R0:W-:Y:S01]  /*36a70*/  @!P1 STS.64 [R164+UR4], R156 ;  /* 0x0000009ca4009988 */ /* 0x0001e20008000a04 */
[----:B------:R-:W-:Y:S01]  /*36a80*/  BAR.SYNC.DEFER_BLOCKING 0x0 ;  /* 0x0000000000007b1d */ /* 0x000fe20000010000 */
[----:B------:R-:W-:-:S05]  /*36a90*/  ISETP.NE.AND P1, PT, R0, RZ, PT ;  /* 0x000000ff0000720c */ /* 0x000fca0003f25270 */
[----:B------:R-:W1:Y:S01]  /*36aa0*/  SHFL.DOWN PT, R170, R165, 0x2, 0x1f ;  /* 0x08401f00a5aa7f89 */ /* 0x000e6200000e0000 */
[----:B0-----:R-:W-:-:S03]  /*36ab0*/  I2FP.F32.U32 R157, R165 ;  /* 0x000000a5009d7245 */ /* 0x001fc60000201000 */
[----:B------:R-:W-:Y:S01]  /*36ac0*/  @!P2 LDS.64 R158, [R166] ;  /* 0x00000000a69ea984 */ /* 0x000fe20000000a00 */
[----:B------:R-:W-:Y:S01]  /*36ad0*/  PLOP3.LUT P2, PT, PT, PT, UP2, 0x40, 0x4 ;  /* 0x000000000004781c */ /* 0x000fe20003f4e828 */
[----:B-1----:R-:W-:Y:S01]  /*36ae0*/  IMAD.IADD R171, R170, 0x1, R165 ;  /* 0x00000001aaab7824 */ /* 0x002fe200078e02a5 */
[----:B------:R-:W-:-:S04]  /*36af0*/  I2FP.F32.S32 R170, R170 ;  /* 0x000000aa00aa7245 */ /* 0x000fc80000201400 */
        /* <DEDUP_REMOVED lines=10> */
[----:B------:R-:W-:Y:S01]  /*36ba0*/  FADD.FTZ R156, -R167, R158 ;  /* 0x0000009ea79c7221 */ /* 0x000fe20000010100 */
[----:B------:R-:W-:-:S02]  /*36bb0*/  MOV R167, UR12 ;  /* 0x0000000c00a77c02 */ /* 0x000fc40008000f00 */
[----:B------:R-:W-:Y:S01]  /*36bc0*/  FFMA.FTZ R164, R157, R158, R164 ;  /* 0x0000009e9da47223 */ /* 0x000fe200000100a4 */
[----:B------:R-:W-:Y:S01]  /*36bd0*/  FMUL.FTZ R156, R156, R156 ;  /* 0x0000009c9c9c7220 */ /* 0x000fe20000410000 */
[----:B--2---:R-:W-:Y:S02]  /*36be0*/  FADD.FTZ R216, R216, R159 ;  /* 0x0000009fd8d87221 */ /* 0x004fe40000010000 */
[----:B-1----:R-:W-:Y:S01]  /*36bf0*/  FMUL.FTZ R164, R217, R164 ;  /* 0x000000a4d9a47220 */ /* 0x002fe20000410000 */
[----:B------:R-:W-:-:S04]  /*36c00*/  FMUL.FTZ R156, R156, R157 ;  /* 0x0000009d9c9c7220 */ /* 0x000fc80000410000 */
[----:B------:R-:W0:Y:S01]  /*36c10*/  SHFL.DOWN PT, R157, R164, 0x1, 0x1f ;  /* 0x08201f00a49d7f89 */ /* 0x000e2200000e0000 */
[----:B------:R-:W-:Y:S02]  /*36c20*/  FMUL.FTZ R156, R156, R170 ;  /* 0x000000aa9c9c7220 */ /* 0x000fe40000410000 */
[----:B------:R-:W1:Y:S02]  /*36c30*/  LDC R170, c[0x0][0x448] ;  /* 0x00011200ffaa7b82 */ /* 0x000e640000000800 */
[----:B------:R-:W-:-:S05]  /*36c40*/  FFMA.FTZ R156, R217, R156, R216 ;  /* 0x0000009cd99c7223 */ /* 0x000fca00000100d8 */
[----:B------:R-:W2:Y:S01]  /*36c50*/  SHFL.DOWN PT, R159, R156, 0x1, 0x1f ;  /* 0x08201f009c9f7f89 */ /* 0x000ea200000e0000 */
[----:B0-----:R-:W-:Y:S01]  /*36c60*/  FADD.FTZ R158, R164, -R157 ;  /* 0x8000009da49e7221 */ /* 0x001fe20000010000 */
[----:B------:R-:W-:-:S03]  /*36c70*/  FMUL.FTZ R166, R157, R218 ;  /* 0x000000da9da67220 */ /* 0x000fc60000410000 */
[----:B------:R-:W-:Y:S01]  /*36c80*/  FMUL.FTZ R158, R158, R158 ;  /* 0x0000009e9e9e7220 */ /* 0x000fe20000410000 */
[----:B------:R-:W-:-:S03]  /*36c90*/  FFMA.FTZ R166, R215, R164, R166 ;  /* 0x000000a4d7a67223 */ /* 0x000fc600000100a6 */
[----:B------:R-:W-:Y:S01]  /*36ca0*/  FMUL.FTZ R215, R215, R158 ;  /* 0x0000009ed7d77220 */ /* 0x000fe20000410000 */
[----:B---3--:R-:W-:Y:S01]  /*36cb0*/  FMUL.FTZ R165, R171, R166 ;  /* 0x000000a6aba57220 */ /* 0x008fe20000410000 */
[----:B--2---:R-:W-:Y:S02]  /*36cc0*/  FADD.FTZ R158, R156, R159 ;  /* 0x0000009f9c9e7221 */ /* 0x004fe40000010000 */
[----:B------:R-:W-:-:S03]  /*36cd0*/  FMUL.FTZ R215, R215, R218 ;  /* 0x000000dad7d77220 */ /* 0x000fc60000410000 */
[----:B------:R-:W0:Y:S01]  /*36ce0*/  SHFL.IDX PT, R165, R165, RZ, 0x1f ;  /* 0x00001fffa5a57589 */ /* 0x000e2200000e0000 */
[----:B------:R-:W-:Y:S01]  /*36cf0*/  FFMA.FTZ R215, R171, R215, R158 ;  /* 0x000000d7abd77223 */ /* 0x000fe2000001009e */
[----:B------:R-:W-:Y:S01]  /*36d00*/  IMAD.U32 R171, RZ, RZ, UR12 ;  /* 0x0000000cffab7e24 */ /* 0x000fe2000f8e00ff */
[----:B------:R-:W2:Y:S01]  /*36d10*/  @!P1 LDC.64 R158, c[0x0][0x3c0] ;  /* 0x0000f000ff9e9b82 */ /* 0x000ea20000000a00 */
[----:B------:R-:W-:-:S03]  /*36d20*/  UIADD3 UR12, UPT, UPT, UR12, UR18, URZ ;  /* 0x000000120c0c7290 */ /* 0x000fc6000fffe0ff */
[----:B------:R-:W1:Y:S01]  /*36d30*/  SHFL.IDX PT, R215, R215, RZ, 0x1f ;  /* 0x00001fffd7d77589 */ /* 0x000e6200000e0000 */
[----:B------:R-:W-:Y:S01]  /*36d40*/  UISETP.GE.AND UP0, UPT, UR12, UR19, UPT ;  /* 0x000000130c00728c */ /* 0x000fe2000bf06270 */
[C---:B0-----:R-:W-:Y:S01]  /*36d50*/  FMUL.FTZ R156, R165.reuse, R165 ;  /* 0x000000a5a59c7220 */ /* 0x041fe20000410000 */
[----:B------:R-:W-:Y:S01]  /*36d60*/  FSEL R164, R165, RZ, P3 ;  /* 0x000000ffa5a47208 */ /* 0x000fe20001800000 */
[----:B--2---:R-:W-:-:S03]  /*36d70*/  @!P1 IMAD.WIDE R158, R167, 0x4, R158 ;  /* 0x00000004a79e9825 */ /* 0x004fc600078e029e */
[----:B------:R-:W-:Y:S01]  /*36d80*/  FSEL R157, R156, RZ, !P2 ;  /* 0x000000ff9c9d7208 */ /* 0x000fe20005000000 */
[C---:B------:R-:W-:Y:S01]  /*36d90*/  FADD.FTZ R166, -R164.reuse, R12 ;  /* 0x0000000ca4a67221 */ /* 0x040fe20000010100 */
[----:B-1----:R-:W-:Y:S01]  /*36da0*/  FFMA.FTZ R170, R215, UR16, R170 ;  /* 0x00000010d7aa7c23 */ /* 0x002fe200080100aa */
[C---:B------:R-:W-:Y:S01]  /*36db0*/  FADD.FTZ R167, -R164.reuse, R13 ;  /* 0x0000000da4a77221 */ /* 0x040fe20000010100 */
[----:B------:R-:W-:Y:S01]  /*36dc0*/  FADD.FTZ R14, -R164, R14 ;  /* 0x0000000ea40e7221 */ /* 0x000fe20000010100 */
[----:B------:R-:W0:Y:S01]  /*36dd0*/  LDC.64 R12, c[0x0][0x428] ;  /* 0x00010a00ff0c7b82 */ /* 0x000e220000000a00 */
[----:B------:R-:W-:Y:S01]  /*36de0*/  FADD.FTZ R170, R170, R157 ;  /* 0x0000009daaaa7221 */ /* 0x000fe20000010000 */
[C---:B------:R-:W-:Y:S01]  /*36df0*/  FADD.FTZ R15, -R164.reuse, R15 ;  /* 0x0000000fa40f7221 */ /* 0x040fe20000010100 */
[C---:B------:R-:W-:Y:S01]  /*36e00*/  FADD.FTZ R9, -R164.reuse, R9 ;  /* 0x00000009a4097221 */ /* 0x040fe20000010100 */
[C---:B------:R-:W-:Y:S01]  /*36e10*/  FADD.FTZ R10, -R164.reuse, R10 ;  /* 0x0000000aa40a7221 */ /* 0x040fe20000010100 */
[C---:B------:R-:W-:Y:S01]  /*36e20*/  FADD.FTZ R16, -R164.reuse, R16 ;  /* 0x00000010a4107221 */ /* 0x040fe20000010100 */
[C---:B------:R-:W-:Y:S01]  /*36e30*/  FADD.FTZ R17, -R164.reuse, R17 ;  /* 0x00000011a4117221 */ /* 0x040fe20000010100 */
[----:B------:R-:W1:Y:S01]  /*36e40*/  MUFU.RSQ R170, R170 ;  /* 0x000000aa00aa7308 */ /* 0x000e620000001400 */
[----:B------:R-:W2:Y:S01]  /*36e50*/  @!P1 LDC.64 R156, c[0x0][0x3c8] ;  /* 0x0000f200ff9c9b82 */ /* 0x000ea20000000a00 */
        /* <DEDUP_REMOVED lines=49> */
[C---:B------:R-:W-:Y:S01]  /*37170*/  FMUL.FTZ R167, R170.reuse, R14 ;  /* 0x0000000eaaa77220 */ /* 0x040fe20000410000 */
[C---:B------:R-:W-:Y:S01]  /*37180*/  FMUL.FTZ R14, R170.reuse, R15 ;  /* 0x0000000faa0e7220 */ /* 0x040fe20000410000 */
[----:B------:R-:W-:Y:S01]  /*37190*/  FMUL.FTZ R15, R170, R16 ;  /* 0x00000010aa0f7220 */ /* 0x000fe20000410000 */
[----:B------:R1:W-:Y:S01]  /*371a0*/  @!P1 STG.E desc[UR8][R158.64], R165 ;  /* 0x000000a59e009986 */ /* 0x0003e2000c101908 */
[----:B--2---:R-:W-:-:S04]  /*371b0*/  @!P1 IMAD.WIDE R156, R171, 0x4, R156 ;  /* 0x00000004ab9c9825 */ /* 0x004fc800078e029c */
        /* <DEDUP_REMOVED lines=9> */
[----:B------:R-:W-:Y:S01]  /*37250*/  FFMA.FTZ R166, R167, R148, R92 ;  /* 0x00000094a7a67223 */ /* 0x000fe2000001005c */
[C---:B-1----:R-:W-:Y:S01]  /*37260*/  FMUL.FTZ R158, R170.reuse, R31 ;  /* 0x0000001faa9e7220 */ /* 0x042fe20000410000 */
[C---:B------:R-:W-:Y:S01]  /*37270*/  FMUL.FTZ R27, R170.reuse, R27 ;  /* 0x0000001baa1b7220 */ /* 0x040fe20000410000 */
[----:B------:R-:W-:Y:S01]  /*37280*/  FMUL.FTZ R28, R170, R28 ;  /* 0x0000001caa1c7220 */ /* 0x000fe20000410000 */
        /* <DEDUP_REMOVED lines=15> */
[----:B------:R1:W-:Y:S01]  /*37380*/  @!P1 STG.E desc[UR8][R156.64], R170 ;  /* 0x000000aa9c009986 */ /* 0x0003e2000c101908 */
[----:B------:R-:W-:Y:S01]  /*37390*/  F2FP.BF16.F32.PACK_AB R166, R15, R166 ;  /* 0x000000a60fa6723e */ /* 0x000fe200000010ff */
[----:B------:R-:W-:Y:S01]  /*373a0*/  FMUL.FTZ R31, R170, R178 ;  /* 0x000000b2aa1f7220 */ /* 0x000fe20000410000 */
        /* <DEDUP_REMOVED lines=9> */
[----:B0-----:R-:W-:Y:S01]  /*37440*/  IMAD.WIDE.U32 R34, R26, 0x10, R12 ;  /* 0x000000101a227825 */ /* 0x001fe200078e000c */
[----:B-1----:R-:W-:-:S03]  /*37450*/  F2FP.BF16.F32.PACK_AB R157, R14, R29 ;  /* 0x0000001d0e9d723e */ /* 0x002fc600000010ff */
[----:B------:R-:W-:Y:S01]  /*37460*/  FFMA.FTZ R31, R31, R128, R72 ;  /* 0x000000801f1f7223 */ /* 0x000fe20000010048 */
[----:B------:R-:W-:Y:S01]  /*37470*/  F2FP.BF16.F32.PACK_AB R156, R28, R27 ;  /* 0x0000001b1c9c723e */ /* 0x000fe200000010ff */
[----:B------:R-:W-:-:S04]  /*37480*/  IMAD.WIDE.U32 R14, R8, 0x10, R12 ;  /* 0x00000010080e7825 */ /* 0x000fc800078e000c */
[C---:B------:R-:W-:Y:S01]  /*37490*/  FMUL.FTZ R168, R170.reuse, R168 ;  /* 0x000000a8aaa87220 */ /* 0x040fe20000410000 */
[C---:B------:R-:W-:Y:S01]  /*374a0*/  FMUL.FTZ R161, R170.reuse, R190 ;  /* 0x000000beaaa17220 */ /* 0x040fe20000410000 */
[----:B------:R-:W-:Y:S01]  /*374b0*/  FMUL.FTZ R180, R170, R195 ;  /* 0x000000c3aab47220 */ /* 0x000fe20000410000 */
[----:B------:R-:W-:Y:S01]  /*374c0*/  FFMA.FTZ R33, R33, R130, R74 ;  /* 0x0000008221217223 */ /* 0x000fe2000001004a */
[----:B------:R-:W-:Y:S01]  /*374d0*/  STG.E.128 desc[UR8][R14.64], R164 ;  /* 0x000000a40e007986 */ /* 0x000fe2000c101d08 */
[----:B------:R-:W-:Y:S01]  /*374e0*/  FFMA.FTZ R182, R182, R131, R75 ;  /* 0x00000083b6b67223 */ /* 0x000fe2000001004b */
[C---:B------:R-:W-:Y:S01]  /*374f0*/  FMUL.FTZ R187, R170.reuse, R187 ;  /* 0x000000bbaabb7220 */ /* 0x040fe20000410000 */
[C---:B------:R-:W-:Y:S01]  /*37500*/  FMUL.FTZ R188, R170.reuse, R188 ;  /* 0x000000bcaabc7220 */ /* 0x040fe20000410000 */
[----:B------:R0:W-:Y:S01]  /*37510*/  STG.E.128 desc[UR8][R34.64], R156 ;  /* 0x0000009c22007986 */ /* 0x0001e2000c101d08 */
[C---:B------:R-:W-:Y:S01]  /*37520*/  FMUL.FTZ R202, R170.reuse, R197 ;  /* 0x000000c5aaca7220 */ /* 0x040fe20000410000 */
[C---:B------:R-:W-:Y:S01]  /*37530*/  FMUL.FTZ R179, R170.reuse, R198 ;  /* 0x000000c6aab37220 */ /* 0x040fe20000410000 */
[C---:B------:R-:W-:Y:S01]  /*37540*/  FMUL.FTZ R181, R170.reuse, R181 ;  /* 0x000000b5aab57220 */ /* 0x040fe20000410000 */
[C---:B------:R-:W-:Y:S01]  /*37550*/  FMUL.FTZ R184, R170.reuse, R184 ;  /* 0x000000b8aab87220 */ /* 0x040fe20000410000 */
[C---:B------:R-:W-:Y:S01]  /*37560*/  FMUL.FTZ R201, R170.reuse, R201 ;  /* 0x000000c9aac97220 */ /* 0x040fe20000410000 */
[----:B------:R-:W-:Y:S01]  /*37570*/  FMUL.FTZ R198, R170, R203 ;  /* 0x000000cbaac67220 */ /* 0x000fe20000410000 */
[----:B------:R-:W-:-:S04]  /*37580*/  IMAD.WIDE.U32 R8, R162, 0x10, R12 ;  /* 0x00000010a2087825 */ /* 0x000fc800078e000c */
        /* <DEDUP_REMOVED lines=8> */
[----:B------:R-:W-:Y:S01]  /*37610*/  FFMA.FTZ R161, R161, R116, R60 ;  /* 0x00000074a1a17223 */ /* 0x000fe2000001003c */
[----:B------:R-:W-:Y:S01]  /*37620*/  FFMA.FTZ R162, R180, R117, R61 ;  /* 0x00000075b4a27223 */ /* 0x000fe2000001003d */
[----:B0-----:R-:W-:Y:S01]  /*37630*/  FFMA.FTZ R156, R160, R129, R73 ;  /* 0x00000081a09c7223 */ /* 0x001fe20000010049 */
[----:B------:R-:W-:-:S04]  /*37640*/  IMAD.WIDE.U32 R196, R196, 0x10, R12 ;  /* 0x00000010c4c47825 */ /* 0x000fc800078e000c */
[C---:B------:R-:W-:Y:S01]  /*37650*/  FMUL.FTZ R183, R170.reuse, R183 ;  /* 0x000000b7aab77220 */ /* 0x040fe20000410000 */
[C---:B------:R-:W-:Y:S01]  /*37660*/  FMUL.FTZ R186, R170.reuse, R186 ;  /* 0x000000baaaba7220 */ /* 0x040fe20000410000 */
[----:B------:R-:W-:Y:S01]  /*37670*/  FMUL.FTZ R178, R170, R191 ;  /* 0x000000bfaab27220 */ /* 0x000fe20000410000 */
[----:B------:R-:W-:-:S04]  /*37680*/  IMAD.WIDE.U32 R28, R206, 0x10, R12 ;  /* 0x00000010ce1c7825 */ /* 0x000fc800078e000c */
[----:B------:R-:W-:Y:S01]  /*37690*/  FFMA.FTZ R12, R163, R136, R80 ;  /* 0x00000088a30c7223 */ /* 0x000fe20000010050 */
[----:B------:R-:W-:Y:S01]  /*376a0*/  FFMA.FTZ R163, R168, R137, R81 ;  /* 0x00000089a8a37223 */ /* 0x000fe20000010051 */
[----:B------:R-:W-:Y:S01]  /*376b0*/  F2FP.BF16.F32.PACK_AB R156, R156, R31 ;  /* 0x0000001f9c9c723e */ /* 0x000fe200000010ff */
[----:B------:R-:W-:Y:S01]  /*376c0*/  FFMA.FTZ R160, R187, R120, R64 ;  /* 0x00000078bba07223 */ /* 0x000fe20000010040 */
[----:B------:R-:W-:Y:S01]  /*376d0*/  F2FP.BF16.F32.PACK_AB R157, R182, R33 ;  /* 0x00000021b69d723e */ /* 0x000fe200000010ff */
        /* <DEDUP_REMOVED lines=71> */
.L_x_9181:
        /* <DEDUP_REMOVED lines=11> */
.L_x_27867:


//--------------------- .text._ZN10layer_norm31ln_parallel_residual_fwd_kernelINS_13Kernel_traitsI13__nv_bfloat16S2_fS2_fjLj7168ELj1ELj1ELj4ELj16ENS_18Kernel_traits_baseILj7168ES2_S2_fS2_fjLj128EEEEELb0ELb0ELb0EEEvNS_9FwdParamsE --------------------------
	.section	.text._ZN10layer_norm31ln_parallel_residual_fwd_kernelINS_13Kernel_traitsI13__nv_bfloat16S2_fS2_fjLj7168ELj1ELj1ELj4ELj16ENS_18Kernel_traits_baseILj7168ES2_S2_fS2_fjLj128EEEEELb0ELb0ELb0EEEvNS_9FwdParamsE,"ax",@progbits
	.align	128
        .global         _ZN10layer_norm31ln_parallel_residual_fwd_kernelINS_13Kernel_traitsI13__nv_bfloat16S2_fS2_fjLj7168ELj1ELj1ELj4ELj16ENS_18Kernel_traits_baseILj7168ES2_S2_fS2_fjLj128EEEEELb0ELb0ELb0EEEvNS_9FwdParamsE
        .type           _ZN10layer_norm31ln_parallel_residual_fwd_kernelINS_13Kernel_traitsI13__nv_bfloat16S2_fS2_fjLj7168ELj1ELj1ELj4ELj16ENS_18Kernel_traits_baseILj7168ES2_S2_fS2_fjLj128EEEEELb0ELb0ELb0EEEvNS_9FwdParamsE,@function
        .size           _ZN10layer_norm31ln_parallel_residual_fwd_kernelINS_13Kernel_traitsI13__nv_bfloat16S2_fS2_fjLj7168ELj1ELj1ELj4ELj16ENS_18Kernel_traits_baseILj7168ES2_S2_fS2_fjLj128EEEEELb0ELb0ELb0EEEvNS_9FwdParamsE,(.L_x_27868 - _ZN10layer_norm31ln_parallel_residual_fwd_kernelINS_13Kernel_traitsI13__nv_bfloat16S2_fS2_fjLj7168ELj1ELj1ELj4ELj16ENS_18Kernel_traits_baseILj7168ES2_S2_fS2_fjLj128EEEEELb0ELb0ELb0EEEvNS_9FwdParamsE)
        .other          _ZN10layer_norm31ln_parallel_residual_fwd_kernelINS_13Kernel_traitsI13__nv_bfloat16S2_fS2_fjLj7168ELj1ELj1ELj4ELj16ENS_18Kernel_traits_baseILj7168ES2_S2_fS2_fjLj128EEEEELb0ELb0ELb0EEEvNS_9FwdParamsE,@"STO_CUDA_ENTRY STV_DEFAULT"
_ZN10layer_norm31ln_parallel_residual_fwd_kernelINS_13Kernel_traitsI13__nv_bfloat16S2_fS2_fjLj7168ELj1ELj1ELj4ELj16ENS_18Kernel_traits_baseILj7168ES2_S2_fS2_fjLj128EEEEELb0ELb0ELb0EEEvNS_9FwdParamsE:
.text._ZN10layer_norm31ln_parallel_residual_fwd_kernelINS_13Kernel_traitsI13__nv_bfloat16S2_fS2_fjLj7168ELj1ELj1ELj4ELj16ENS_18Kernel_traits_baseILj7168ES2_S2_fS2_fjLj128EEEEELb0ELb0ELb0EEEvNS_9FwdParamsE:
[----:B------:R-:W0:Y:S01]  /*0000*/  LDC R1, c[0x0][0x37c] ;  /* 0x0000df00ff017b82 */ /* 0x000e220000000800 */
[----:B------:R-:W1:Y:S01]  /*0010*/  S2R R193, SR_TID.X ;  /* 0x0000000000c17919 */ /* 0x000e620000002100 */
[----:B------:R-:W2:Y:S06]  /*0020*/  LDCU.64 UR4, c[0x0][0x438] ;  /* 0x00008700ff0477ac */ /* 0x000eac0008000a00 */
[----:B------:R-:W3:Y:S01]  /*0030*/  LDC R3, c[0x0][0x388] ;  /* 0x0000e200ff037b82 */ /* 0x000ee20000000800 */
[----:B------:R-:W-:Y:S01]  /*0040*/  BSSY.RECONVERGENT B0, `(.L_x_9182) ;  /* 0x00001c4000007945 */ /* 0x000fe20003800200 */
[----:B0-----:R-:W-:Y:S01]  /*0050*/  IADD3 R1, PT, PT, R1, -0x100, RZ ;  /* 0xffffff0001017810 */ /* 0x001fe20007ffe0ff */
[----:B------:R-:W0:Y:S01]  /*0060*/  LDCU.64 UR6, c[0x0][0x358] ;  /* 0x00006b00ff0677ac */ /* 0x000e220008000a00 */
[----:B--2---:R-:W-:-:S04]  /*0070*/  UISETP.NE.U32.AND UP0, UPT, UR4, URZ, UPT ;  /* 0x000000ff0400728c */ /* 0x004fc8000bf05070 */
[----:B------:R-:W-:Y:S01]  /*0080*/  UISETP.NE.AND.EX UP0, UPT, UR5, URZ, UPT, UP0 ;  /* 0x000000ff0500728c */ /* 0x000fe2000bf05300 */
[----:B---3--:R-:W-:-:S04]  /*0090*/  SHF.R.S32.HI R2, RZ, 0x1f, R3 ;  /* 0x0000001fff027819 */ /* 0x008fc80000011403 */
[----:B------:R-:W-:Y:S02]  /*00a0*/  LEA.HI R2, R2, R3, RZ, 0x3 ;  /* 0x0000000302027211 */ /* 0x000fe400078f18ff */
[----:B-1----:R-:W-:Y:S02]  /*00b0*/  LOP3.LUT R5, R193, 0x7f, RZ, 0x3c, !PT ;  /* 0x0000007fc1057812 */ /* 0x002fe400078e3cff */
[----:B------:R-:W-:Y:S02]  /*00c0*/  MOV R3, R193 ;  /* 0x000000c100037202 */ /* 0x000fe40000000f00 */
[----:B------:R-:W-:Y:S01]  /*00d0*/  LEA.HI.SX32 R0, R2, R5, 0x1d ;  /* 0x0000000502007211 */ /* 0x000fe200078feaff */
[----:B0-----:R-:W-:Y:S06]  /*00e0*/  BRA.U UP0, `(.L_x_9183) ;  /* 0x0000000d00947547 */ /* 0x001fec000b800000 */
        /* <DEDUP_REMOVED lines=15> */
[----:B------:R-:W5:Y:S02]  /*01e0*/  @P0 LDG.E.128 R20, desc[UR6][R4.64] ;  /* 0x0000000604140981 */ /* 0x000f64000c1e1d00 */
[----:B------:R-:W0:Y:S01]  /*01f0*/  LDC.64 R12, c[0x0][0x3d0] ;  /* 0x0000f400ff0c7b82 */ /* 0x000e220000000a00 */
[C---:B-1----:R-:W-:Y:S01]  /*0200*/  @P0 IMAD.WIDE.U32 R6, R3.reuse, 0x10, R6 ;  /* 0x0000001003060825 */ /* 0x042fe200078e0006 */
[----:B------:R-:W-:-:S04]  /*0210*/  @P0 LOP3.LUT R3, R3, 0x80, RZ, 0xfc, !PT ;  /* 0x0000008003030812 */ /* 0x000fc800078efcff */
[----:B------:R-:W5:Y:S02]  /*0220*/  @P0 LDG.E.128 R24, desc[UR6][R6.64] ;  /* 0x0000000606180981 */ /* 0x000f64000c1e1d00 */
[----:B------:R-:W1:Y:S01]  /*0230*/  LDC.64 R14, c[0x0][0x3d8] ;  /* 0x0000f600ff0e7b82 */ /* 0x000e620000000a00 */
[----:B--2---:R-:W-:-:S05]  /*0240*/  @P1 IMAD.WIDE.U32 R8, R3, 0x10, R8 ;  /* 0x0000001003081825 */ /* 0x004fca00078e0008 */
[----:B------:R-:W5:Y:S02]  /*0250*/  @P1 LDG.E.128 R28, desc[UR6][R8.64] ;  /* 0x00000006081c1981 */ /* 0x000f64000c1e1d00 */
[----:B------:R-:W2:Y:S01]  /*0260*/  LDC.64 R16, c[0x0][0x3d0] ;  /* 0x0000f400ff107b82 */ /* 0x000ea20000000a00 */
[----:B---3--:R-:W-:-:S04]  /*0270*/  @P1 IMAD.WIDE.U32 R10, R3, 0x10, R10 ;  /* 0x00000010030a1825 */ /* 0x008fc800078e000a */
[----:B------:R-:W-:Y:S01]  /*0280*/  @P1 VIADD R3, R3, 0x80 ;  /* 0x0000008003031836 */ /* 0x000fe20000000000 */
[----:B------:R-:W5:Y:S02]  /*0290*/  @P1 LDG.E.128 R32, desc[UR6][R10.64] ;  /* 0x000000060a201981 */ /* 0x000f64000c1e1d00 */
[----:B------:R-:W3:Y:S01]  /*02a0*/  LDC.64 R18, c[0x0][0x3d8] ;  /* 0x0000f600ff127b82 */ /* 0x000ee20000000a00 */
[----:B0-----:R-:W-:-:S05]  /*02b0*/  @P2 IMAD.WIDE.U32 R12, R3, 0x10, R12 ;  /* 0x00000010030c2825 */ /* 0x001fca00078e000c */
[----:B------:R-:W5:Y:S01]  /*02c0*/  @P2 LDG.E.128 R36, desc[UR6][R12.64] ;  /* 0x000000060c242981 */ /* 0x000f62000c1e1d00 */
[C---:B-1----:R-:W-:Y:S01]  /*02d0*/  @P2 IMAD.WIDE.U32 R14, R3.reuse, 0x10, R14 ;  /* 0x00000010030e2825 */ /* 0x042fe200078e000e */
[----:B------:R-:W-:Y:S01]  /*02e0*/  @P2 IADD3 R3, PT, PT, R3, 0x80, RZ ;  /* 0x0000008003032810 */ /* 0x000fe20007ffe0ff */
[----:B------:R-:W0:Y:S03]  /*02f0*/  LDC.64 R68, c[0x0][0x3d0] ;  /* 0x0000f400ff447b82 */ /* 0x000e260000000a00 */
[----:B------:R-:W5:Y:S01]  /*0300*/  @P2 LDG.E.128 R40, desc[UR6][R14.64] ;  /* 0x000000060e282981 */ /* 0x000f62000c1e1d00 */
[----:B--2---:R-:W-:-:S04]  /*0310*/  @P3 IMAD.WIDE.U32 R16, R3, 0x10, R16 ;  /* 0x0000001003103825 */ /* 0x004fc800078e0010 */
[----:B------:R-:W1:Y:S01]  /*0320*/  LDC.64 R72, c[0x0][0x3d8] ;  /* 0x0000f600ff487b82 */ /* 0x000e620000000a00 */
[----:B------:R-:W5:Y:S01]  /*0330*/  @P3 LDG.E.128 R44, desc[UR6][R16.64] ;  /* 0x00000006102c3981 */ /* 0x000f62000c1e1d00 */
[C---:B---3--:R-:W-:Y:S01]  /*0340*/  @P3 IMAD.WIDE.U32 R18, R3.reuse, 0x10, R18 ;  /* 0x0000001003123825 */ /* 0x048fe200078e0012 */
[----:B------:R-:W-:-:S05]  /*0350*/  @P3 IADD3 R3, PT, PT, R3, 0x80, RZ ;  /* 0x0000008003033810 */ /* 0x000fca0007ffe0ff */
[----:B------:R-:W2:Y:S01]  /*0360*/  LDC.64 R84, c[0x0][0x3d0] ;  /* 0x0000f400ff547b82 */ /* 0x000ea20000000a00 */
[----:B------:R-:W5:Y:S07]  /*0370*/  @P3 LDG.E.128 R48, desc[UR6][R18.64] ;  /* 0x0000000612303981 */ /* 0x000f6e000c1e1d00 */
[----:B------:R-:W3:Y:S01]  /*0380*/  LDC.64 R88, c[0x0][0x3d8] ;  /* 0x0000f600ff587b82 */ /* 0x000ee20000000a00 */
[----:B------:R-:W-:Y:S01]  /*0390*/  ISETP.GE.U32.AND P6, PT, R0, 0x380, PT ;  /* 0x000003800000780c */ /* 0x000fe20003fc6070 */
[----:B0-----:R-:W-:-:S04]  /*03a0*/  @P4 IMAD.WIDE.U32 R76, R3, 0x10, R68 ;  /* 0x00000010034c4825 */ /* 0x001fc800078e0044 */
[----:B-1----:R-:W-:-:S04]  /*03b0*/  @P4 IMAD.WIDE.U32 R80, R3, 0x10, R72 ;  /* 0x0000001003504825 */ /* 0x002fc800078e0048 */
[----:B------:R-:W-:Y:S01]  /*03c0*/  HFMA2 R70, -RZ, RZ, 0, 0 ;  /* 0x00000000ff467431 */ /* 0x000fe200000001ff */
[----:B------:R0:W5:Y:S01]  /*03d0*/  @P4 LDG.E.128 R52, desc[UR6][R76.64] ;  /* 0x000000064c344981 */ /* 0x000162000c1e1d00 */
[----:B------:R-:W-:Y:S02]  /*03e0*/  @P4 VIADD R3, R3, 0x80 ;  /* 0x0000008003034836 */ /* 0x000fe40000000000 */
[----:B------:R-:W-:Y:S01]  /*03f0*/  HFMA2 R82, -RZ, RZ, 0, 0 ;  /* 0x00000000ff527431 */ /* 0x000fe200000001ff */
[----:B------:R1:W5:Y:S01]  /*0400*/  @P4 LDG.E.128 R56, desc[UR6][R80.64] ;  /* 0x0000000650384981 */ /* 0x000362000c1e1d00 */
[C---:B--2---:R-:W-:Y:S01]  /*0410*/  @P5 IMAD.WIDE.U32 R84, R3.reuse, 0x10, R84 ;  /* 0x0000001003545825 */ /* 0x044fe200078e0054 */
[----:B------:R-:W-:Y:S02]  /*0420*/  CS2R R68, SRZ ;  /* 0x0000000000447805 */ /* 0x000fe4000001ff00 */
[----:B------:R-:W-:Y:S02]  /*0430*/  MOV R74, RZ ;  /* 0x000000ff004a7202 */ /* 0x000fe40000000f00 */
[----:B------:R-:W-:Y:S01]  /*0440*/  CS2R R72, SRZ ;  /* 0x0000000000487805 */ /* 0x000fe2000001ff00 */
[----:B------:R-:W-:Y:S01]  /*0450*/  IMAD.MOV.U32 R78, RZ, RZ, RZ ;  /* 0x000000ffff4e7224 */ /* 0x000fe200078e00ff */
[----:B------:R2:W5:Y:S01]  /*0460*/  @P5 LDG.E.128 R60, desc[UR6][R84.64] ;  /* 0x00000006543c5981 */ /* 0x000562000c1e1d00 */
[----:B---3--:R-:W-:Y:S01]  /*0470*/  @P5 IMAD.WIDE.U32 R88, R3, 0x10, R88 ;  /* 0x0000001003585825 */ /* 0x008fe200078e0058 */
[----:B0-----:R-:W-:-:S02]  /*0480*/  CS2R R76, SRZ ;  /* 0x00000000004c7805 */ /* 0x001fc4000001ff00 */
[----:B-1----:R-:W-:Y:S02]  /*0490*/  CS2R R80, SRZ ;  /* 0x0000000000507805 */ /* 0x002fe4000001ff00 */
[----:B------:R-:W-:Y:S01]  /*04a0*/  MOV R86, RZ ;  /* 0x000000ff00567202 */ /* 0x000fe20000000f00 */
[----:B------:R-:W-:Y:S01]  /*04b0*/  IMAD.MOV.U32 R90, RZ, RZ, RZ ;  /* 0x000000ffff5a7224 */ /* 0x000fe200078e00ff */
[----:B------:R0:W5:Y:S01]  /*04c0*/  @P5 LDG.E.128 R64, desc[UR6][R88.64] ;  /* 0x0000000658405981 */ /* 0x000162000c1e1d00 */
[----:B------:R-:W-:Y:S02]  /*04d0*/  CS2R R94, SRZ ;  /* 0x00000000005e7805 */ /* 0x000fe4000001ff00 */
[----:B--2---:R-:W-:Y:S02]  /*04e0*/  CS2R R84, SRZ ;  /* 0x0000000000547805 */ /* 0x004fe4000001ff00 */
[----:B------:R-:W-:Y:S02]  /*04f0*/  CS2R R92, SRZ ;  /* 0x00000000005c7805 */ /* 0x000fe4000001ff00 */
[----:B------:R-:W-:-:S02]  /*0500*/  CS2R R98, SRZ ;  /* 0x0000000000627805 */ /* 0x000fc4000001ff00 */
[----:B------:R-:W-:Y:S02]  /*0510*/  CS2R R96, SRZ ;  /* 0x0000000000607805 */ /* 0x000fe4000001ff00 */
[----:B------:R-:W-:Y:S02]  /*0520*/  CS2R R102, SRZ ;  /* 0x0000000000667805 */ /* 0x000fe4000001ff00 */
[----:B------:R-:W-:Y:S02]  /*0530*/  CS2R R100, SRZ ;  /* 0x0000000000647805 */ /* 0x000fe4000001ff00 */
[----:B------:R-:W-:Y:S02]  /*0540*/  CS2R R106, SRZ ;  /* 0x00000000006a7805 */ /* 0x000fe4000001ff00 */
[----:B------:R-:W-:Y:S02]  /*0550*/  CS2R R104, SRZ ;  /* 0x0000000000687805 */ /* 0x000fe4000001ff00 */
[----:B0-----:R-:W-:-:S02]  /*0560*/  CS2R R88, SRZ ;  /* 0x0000000000587805 */ /* 0x001fc4000001ff00 */
[----:B------:R-:W-:Y:S02]  /*0570*/  CS2R R110, SRZ ;  /* 0x00000000006e7805 */ /* 0x000fe4000001ff00 */
[----:B------:R-:W-:Y:S02]  /*0580*/  CS2R R108, SRZ ;  /* 0x00000000006c7805 */ /* 0x000fe4000001ff00 */
[----:B------:R-:W-:Y:S02]  /*0590*/  CS2R R114, SRZ ;  /* 0x0000000000727805 */ /* 0x000fe4000001ff00 */
[----:B------:R-:W-:Y:S02]  /*05a0*/  CS2R R112, SRZ ;  /* 0x0000000000707805 */ /* 0x000fe4000001ff00 */
[----:B------:R-:W-:Y:S01]  /*05b0*/  @P0 MOV R91, RZ ;  /* 0x000000ff005b0202 */ /* 0x000fe20000000f00 */
[----:B------:R-:W-:Y:S01]  /*05c0*/  @P2 IMAD.MOV.U32 R83, RZ, RZ, RZ ;  /* 0x000000ffff532224 */ /* 0x000fe200078e00ff */
[----:B------:R-:W-:Y:S01]  /*05d0*/  @P1 MOV R87, RZ ;  /* 0x000000ff00571202 */ /* 0x000fe20000000f00 */
[----:B------:R-:W-:Y:S01]  /*05e0*/  @P5 IMAD.MOV.U32 R71, RZ, RZ, RZ ;  /* 0x000000ffff475224 */ /* 0x000fe200078e00ff */
[----:B------:R-:W-:-:S02]  /*05f0*/  @P3 MOV R79, RZ ;  /* 0x000000ff004f3202 */ /* 0x000fc40000000f00 */
[----:B------:R-:W-:Y:S02]  /*0600*/  @P4 MOV R75, RZ ;  /* 0x000000ff004b4202 */ /* 0x000fe40000000f00 */
[----:B------:R-:W-:Y:S01]  /*0610*/  @P5 IADD3 R3, PT, PT, R3, 0x80, RZ ;  /* 0x0000008003035810 */ /* 0x000fe20007ffe0ff */
        /* <DEDUP_REMOVED lines=14> */
[----:B------:R-:W-:Y:S02]  /*0700*/  CS2R R76, SRZ ;  /* 0x00000000004c7805 */ /* 0x000fe4000001ff00 */
[----:B------:R-:W-:Y:S02]  /*0710*/  MOV R82, RZ ;  /* 0x000000ff00527202 */ /* 0x000fe40000000f00 */
[----:B------:R-:W-:Y:S01]  /*0720*/  CS2R R80, SRZ ;  /* 0x0000000000507805 */ /* 0x000fe2000001ff00 */
[----:B------:R-:W-:Y:S01]  /*0730*/  IMAD.MOV.U32 R86, RZ, RZ, RZ ;  /* 0x000000ffff567224 */ /* 0x000fe200078e00ff */
        /* <DEDUP_REMOVED lines=17> */
[----:B------:R-:W-:Y:S06]  /*0850*/  BRA `(.L_x_9185) ;  /* 0x0000001400087947 */ /* 0x000fec0003800000 */
.L_x_9184:
        /* <DEDUP_REMOVED lines=18> */
[----:B------:R-:W5:Y:S02]  /*0980*/  @P0 LD.E.128 R112, desc[UR6][R4.64] ;  /* 0x0000000604700980 */ /* 0x000f64000c101d00 */
[----:B------:R-:W2:Y:S01]  /*0990*/  LDC.64 R16, c[0x0][0x3d0] ;  /* 0x0000f400ff107b82 */ /* 0x000ea20000000a00 */
[----:B---3--:R-:W-:-:S05]  /*09a0*/  @P1 IMAD.WIDE.U32 R10, R3, 0x10, R10 ;  /* 0x00000010030a1825 */ /* 0x008fca00078e000a */
[----:B------:R-:W5:Y:S02]  /*09b0*/  @P1 LDG.E.128 R28, desc[UR6][R10.64] ;  /* 0x000000060a1c1981 */ /* 0x000f64000c1e1d00 */
[----:B------:R-:W3:Y:S01]  /*09c0*/  LDC.64 R18, c[0x0][0x3d8] ;  /* 0x0000f600ff127b82 */ /* 0x000ee20000000a00 */
[----:B0-----:R-:W-:-:S05]  /*09d0*/  @P1 IMAD.WIDE.U32 R12, R3, 0x10, R12 ;  /* 0x00000010030c1825 */ /* 0x001fca00078e000c */
[----:B------:R-:W5:Y:S02]  /*09e0*/  @P1 LDG.E.128 R32, desc[UR6][R12.64] ;  /* 0x000000060c201981 */ /* 0x000f64000c1e1d00 */
[----:B------:R-:W0:Y:S01]  /*09f0*/  @P2 LDC.64 R68, c[0x0][0x440] ;  /* 0x00011000ff442b82 */ /* 0x000e220000000a00 */
[C---:B-1----:R-:W-:Y:S01]  /*0a00*/  @P1 IMAD.WIDE.U32 R14, R3.reuse, 0x10, R14 ;  /* 0x00000010030e1825 */ /* 0x042fe200078e000e */
[----:B------:R-:W-:-:S04]  /*0a10*/  @P1 IADD3 R3, PT, PT, R3, 0x80, RZ ;  /* 0x0000008003031810 */ /* 0x000fc80007ffe0ff */
[----:B------:R-:W5:Y:S02]  /*0a20*/  @P1 LD.E.128 R108, desc[UR6][R14.64] ;  /* 0x000000060e6c1980 */ /* 0x000f64000c101d00 */
[----:B------:R-:W1:Y:S08]  /*0a30*/  LDC.64 R72, c[0x0][0x3d0] ;  /* 0x0000f400ff487b82 */ /* 0x000e700000000a00 */
[----:B------:R-:W4:Y:S08]  /*0a40*/  LDC.64 R76, c[0x0][0x3d8] ;  /* 0x0000f600ff4c7b82 */ /* 0x000f300000000a00 */
[----:B------:R-:W4:Y:S08]  /*0a50*/  @P3 LDC.64 R80, c[0x0][0x440] ;  /* 0x00011000ff503b82 */ /* 0x000f300000000a00 */
[----:B------:R-:W4:Y:S08]  /*0a60*/  LDC.64 R84, c[0x0][0x3d0] ;  /* 0x0000f400ff547b82 */ /* 0x000f300000000a00 */
[----:B------:R-:W4:Y:S08]  /*0a70*/  LDC.64 R88, c[0x0][0x3d8] ;  /* 0x0000f600ff587b82 */ /* 0x000f300000000a00 */
[----:B------:R-:W4:Y:S01]  /*0a80*/  @P4 LDC.64 R116, c[0x0][0x440] ;  /* 0x00011000ff744b82 */ /* 0x000f220000000a00 */
[----:B--2---:R-:W-:-:S07]  /*0a90*/  @P2 IMAD.WIDE.U32 R16, R3, 0x10, R16 ;  /* 0x0000001003102825 */ /* 0x004fce00078e0010 */
[----:B------:R-:W2:Y:S01]  /*0aa0*/  LDC.64 R118, c[0x0][0x3d0] ;  /* 0x0000f400ff767b82 */ /* 0x000ea20000000a00 */
[C---:B---3--:R-:W-:Y:S01]  /*0ab0*/  @P2 IMAD.WIDE.U32 R18, R3.reuse, 0x10, R18 ;  /* 0x0000001003122825 */ /* 0x048fe200078e0012 */
[----:B------:R-:W5:Y:S06]  /*0ac0*/  @P2 LDG.E.128 R36, desc[UR6][R16.64] ;  /* 0x0000000610242981 */ /* 0x000f6c000c1e1d00 */
[----:B------:R-:W3:Y:S01]  /*0ad0*/  LDC.64 R120, c[0x0][0x3d8] ;  /* 0x0000f600ff787b82 */ /* 0x000ee20000000a00 */
[C---:B0-----:R-:W-:Y:S01]  /*0ae0*/  @P2 IMAD.WIDE.U32 R68, R3.reuse, 0x10, R68 ;  /* 0x0000001003442825 */ /* 0x041fe200078e0044 */
[----:B------:R-:W5:Y:S06]  /*0af0*/  @P2 LDG.E.128 R40, desc[UR6][R18.64] ;  /* 0x0000000612282981 */ /* 0x000f6c000c1e1d00 */
[----:B------:R-:W0:Y:S01]  /*0b00*/  @P5 LDC.64 R122, c[0x0][0x440] ;  /* 0x00011000ff7a5b82 */ /* 0x000e220000000a00 */
[----:B------:R-:W-:Y:S01]  /*0b10*/  @P2 VIADD R3, R3, 0x80 ;  /* 0x0000008003032836 */ /* 0x000fe20000000000 */
[----:B------:R-:W-:Y:S01]  /*0b20*/  ISETP.GE.U32.AND P6, PT, R0, 0x380, PT ;  /* 0x000003800000780c */ /* 0x000fe20003fc6070 */
[----:B------:R-:W-:Y:S01]  /*0b30*/  HFMA2 R74, -RZ, RZ, 0, 0 ;  /* 0x00000000ff4a7431 */ /* 0x000fe200000001ff */
[----:B------:R0:W5:Y:S01]  /*0b40*/  @P2 LD.E.128 R104, desc[UR6][R68.64] ;  /* 0x0000000644682980 */ /* 0x000162000c101d00 */
[----:B-1----:R-:W-:-:S04]  /*0b50*/  @P3 IMAD.WIDE.U32 R72, R3, 0x10, R72 ;  /* 0x0000001003483825 */ /* 0x002fc800078e0048 */
[----:B----4-:R-:W-:-:S04]  /*0b60*/  @P3 IMAD.WIDE.U32 R76, R3, 0x10, R76 ;  /* 0x00000010034c3825 */ /* 0x010fc800078e004c */
[----:B------:R-:W-:Y:S01]  /*0b70*/  HFMA2 R86, -RZ, RZ, 0, 0 ;  /* 0x00000000ff567431 */ /* 0x000fe200000001ff */
[----:B------:R1:W5:Y:S01]  /*0b80*/  @P3 LDG.E.128 R44, desc[UR6][R72.64] ;  /* 0x00000006482c3981 */ /* 0x000362000c1e1d00 */
[C---:B------:R-:W-:Y:S01]  /*0b90*/  @P3 IMAD.WIDE.U32 R80, R3.reuse, 0x10, R80 ;  /* 0x0000001003503825 */ /* 0x040fe200078e0050 */
[----:B------:R-:W-:Y:S02]  /*0ba0*/  @P3 IADD3 R3, PT, PT, R3, 0x80, RZ ;  /* 0x0000008003033810 */ /* 0x000fe40007ffe0ff */
[----:B------:R4:W5:Y:S03]  /*0bb0*/  @P3 LDG.E.128 R48, desc[UR6][R76.64] ;  /* 0x000000064c303981 */ /* 0x000966000c1e1d00 */
[C---:B------:R-:W-:Y:S01]  /*0bc0*/  @P4 IMAD.WIDE.U32 R84, R3.reuse, 0x10, R84 ;  /* 0x0000001003544825 */ /* 0x040fe200078e0054 */
[----:B------:R4:W5:Y:S03]  /*0bd0*/  @P3 LD.E.128 R100, desc[UR6][R80.64] ;  /* 0x0000000650643980 */ /* 0x000966000c101d00 */
[C---:B------:R-:W-:Y:S01]  /*0be0*/  @P4 IMAD.WIDE.U32 R88, R3.reuse, 0x10, R88 ;  /* 0x0000001003584825 */ /* 0x040fe200078e0058 */
[----:B------:R4:W5:Y:S03]  /*0bf0*/  @P4 LDG.E.128 R52, desc[UR6][R84.64] ;  /* 0x0000000654344981 */ /* 0x000966000c1e1d00 */
[C---:B------:R-:W-:Y:S01]  /*0c00*/  @P4 IMAD.WIDE.U32 R116, R3.reuse, 0x10, R116 ;  /* 0x0000001003744825 */ /* 0x040fe200078e0074 */
[----:B------:R-:W-:Y:S01]  /*0c10*/  @P4 IADD3 R3, PT, PT, R3, 0x80, RZ ;  /* 0x0000008003034810 */ /* 0x000fe20007ffe0ff */
[----:B------:R4:W5:Y:S04]  /*0c20*/  @P4 LDG.E.128 R56, desc[UR6][R88.64] ;  /* 0x0000000658384981 */ /* 0x000968000c1e1d00 */
[C---:B--2---:R-:W-:Y:S01]  /*0c30*/  @P5 IMAD.WIDE.U32 R118, R3.reuse, 0x10, R118 ;  /* 0x0000001003765825 */ /* 0x044fe200078e0076 */
[----:B------:R2:W5:Y:S03]  /*0c40*/  @P4 LD.E.128 R96, desc[UR6][R116.64] ;  /* 0x0000000674604980 */ /* 0x000566000c101d00 */
[C---:B---3--:R-:W-:Y:S01]  /*0c50*/  @P5 IMAD.WIDE.U32 R120, R3.reuse, 0x10, R120 ;  /* 0x0000001003785825 */ /* 0x048fe200078e0078 */
[----:B------:R2:W5:Y:S03]  /*0c60*/  @P5 LDG.E.128 R60, desc[UR6][R118.64] ;  /* 0x00000006763c5981 */ /* 0x000566000c1e1d00 */
[----:B0-----:R-:W-:Y:S01]  /*0c70*/  @P5 IMAD.WIDE.U32 R122, R3, 0x10, R122 ;  /* 0x00000010037a5825 */ /* 0x001fe200078e007a */
[----:B------:R2:W5:Y:S04]  /*0c80*/  @P5 LDG.E.128 R64, desc[UR6][R120.64] ;  /* 0x0000000678405981 */ /* 0x000568000c1e1d00 */
[----:B------:R2:W5:Y:S01]  /*0c90*/  @P5 LD.E.128 R92, desc[UR6][R122.64] ;  /* 0x000000067a5c5980 */ /* 0x000562000c101d00 */
[----:B------:R-:W-:Y:S01]  /*0ca0*/  IMAD.MOV.U32 R70, RZ, RZ, RZ ;  /* 0x000000ffff467224 */ /* 0x000fe200078e00ff */
[----:B------:R-:W-:-:S02]  /*0cb0*/  CS2R R68, SRZ ;  /* 0x0000000000447805 */ /* 0x000fc4000001ff00 */
[----:B-1----:R-:W-:Y:S02]  /*0cc0*/  CS2R R72, SRZ ;  /* 0x0000000000487805 */ /* 0x002fe4000001ff00 */
[----:B------:R-:W-:Y:S02]  /*0cd0*/  MOV R78, RZ ;  /* 0x000000ff004e7202 */ /* 0x000fe40000000f00 */
[----:B----4-:R-:W-:Y:S01]  /*0ce0*/  CS2R R76, SRZ ;  /* 0x00000000004c7805 */ /* 0x010fe2000001ff00 */
[----:B------:R-:W-:Y:S01]  /*0cf0*/  IMAD.MOV.U32 R82, RZ, RZ, RZ ;  /* 0x000000ffff527224 */ /* 0x000fe200078e00ff */
[----:B------:R-:W-:Y:S02]  /*0d00*/  CS2R R80, SRZ ;  /* 0x0000000000507805 */ /* 0x000fe4000001ff00 */
[----:B------:R-:W-:Y:S02]  /*0d10*/  CS2R R84, SRZ ;  /* 0x0000000000547805 */ /* 0x000fe4000001ff00 */
[----:B------:R-:W-:-:S02]  /*0d20*/  MOV R90, RZ ;  /* 0x000000ff005a7202 */ /* 0x000fc40000000f00 */
[----:B------:R-:W-:Y:S01]  /*0d30*/  CS2R R88, SRZ ;  /* 0x0000000000587805 */ /* 0x000fe2000001ff00 */
[----:B------:R-:W-:Y:S01]  /*0d40*/  @P0 IMAD.MOV.U32 R91, RZ, RZ, RZ ;  /* 0x000000ffff5b0224 */ /* 0x000fe200078e00ff */
[----:B------:R-:W-:Y:S01]  /*0d50*/  @P1 MOV R87, RZ ;  /* 0x000000ff00571202 */ /* 0x000fe20000000f00 */
[----:B------:R-:W-:Y:S01]  /*0d60*/  @P3 IMAD.MOV.U32 R79, RZ, RZ, RZ ;  /* 0x000000ffff4f3224 */ /* 0x000fe200078e00ff */
[----:B------:R-:W-:Y:S01]  /*0d70*/  @P2 MOV R83, RZ ;  /* 0x000000ff00532202 */ /* 0x000fe20000000f00 */
[----:B------:R-:W-:Y:S01]  /*0d80*/  @P5 VIADD R3, R3, 0x80 ;  /* 0x0000008003035836 */ /* 0x000fe20000000000 */
[----:B------:R-:W-:Y:S02]  /*0d90*/  @P4 MOV R75, RZ ;  /* 0x000000ff004b4202 */ /* 0x000fe40000000f00 */
[----:B------:R-:W-:Y:S01]  /*0da0*/  @P5 MOV R71, RZ ;  /* 0x000000ff00475202 */ /* 0x000fe20000000f00 */
        /* <DEDUP_REMOVED lines=15> */
[----:B------:R-:W-:Y:S01]  /*0ea0*/  CS2R R72, SRZ ;  /* 0x0000000000487805 */ /* 0x000fe2000001ff00 */
[----:B------:R-:W-:Y:S01]  /*0eb0*/  IMAD.MOV.U32 R78, RZ, RZ, RZ ;  /* 0x000000ffff4e7224 */ /* 0x000fe200078e00ff */
[----:B------:R-:W-:-:S02]  /*0ec0*/  CS2R R76, SRZ ;  /* 0x00000000004c7805 */ /* 0x000fc4000001ff00 */
[----:B------:R-:W-:Y:S02]  /*0ed0*/  MOV R82, RZ ;  /* 0x000000ff00527202 */ /* 0x000fe40000000f00 */
[----:B------:R-:W-:Y:S02]  /*0ee0*/  CS2R R80, SRZ ;  /* 0x0000000000507805 */ /* 0x000fe4000001ff00 */
[----:B------:R-:W-:Y:S02]  /*0ef0*/  MOV R86, RZ ;  /* 0x000000ff00567202 */ /* 0x000fe40000000f00 */
[----:B------:R-:W-:Y:S01]  /*0f00*/  CS2R R84, SRZ ;  /* 0x0000000000547805 */ /* 0x000fe2000001ff00 */
[----:B------:R-:W-:Y:S01]  /*0f10*/  IMAD.MOV.U32 R90, RZ, RZ, RZ ;  /* 0x000000ffff5a7224 */ /* 0x000fe200078e00ff */
[----:B------:R-:W-:Y:S01]  /*0f20*/  CS2R R88, SRZ ;  /* 0x0000000000587805 */ /* 0x000fe2000001ff00 */
[----:B------:R-:W-:Y:S06]  /*0f30*/  BRA `(.L_x_9185) ;  /* 0x0000000c00507947 */ /* 0x000fec0003800000 */
.L_x_9183:
        /* <DEDUP_REMOVED lines=40> */
[----:B------:R-:W1:Y:S01]  /*11c0*/  @P3 LDC.64 R8, c[0x0][0x440] ;  /* 0x00011000ff083b82 */ /* 0x000e620000000a00 */
[----:B0-----:R-:W-:-:S07]  /*11d0*/  @P1 IMAD.WIDE.U32 R18, R3, 0x10, R18 ;  /* 0x0000001003121825 */ /* 0x001fce00078e0012 */
[----:B------:R-:W0:Y:S08]  /*11e0*/  LDC.64 R10, c[0x0][0x3d0] ;  /* 0x0000f400ff0a7b82 */ /* 0x000e300000000a00 */
[----:B------:R-:W0:Y:S08]  /*11f0*/  @P4 LDC.64 R126, c[0x0][0x438] ;  /* 0x00010e00ff7e4b82 */ /* 0x000e300000000a00 */
[----:B------:R-:W0:Y:S08]  /*1200*/  LDC.64 R128, c[0x0][0x3d8] ;  /* 0x0000f600ff807b82 */ /* 0x000e300000000a00 */
[----:B------:R-:W0:Y:S01]  /*1210*/  @P4 LDC.64 R130, c[0x0][0x440] ;  /* 0x00011000ff824b82 */ /* 0x000e220000000a00 */
[----:B------:R-:W-:Y:S01]  /*1220*/  @P1 IADD3 R3, PT, PT, R3, 0x80, RZ ;  /* 0x0000008003031810 */ /* 0x000fe20007ffe0ff */
[----:B------:R0:W5:Y:S06]  /*1230*/  @P1 LD.E.128 R108, desc[UR6][R18.64] ;  /* 0x00000006126c1980 */ /* 0x00016c000c101d00 */
        /* <DEDUP_REMOVED lines=22> */
[----:B0-----:R-:W-:-:S04]  /*13a0*/  @P4 IMAD.WIDE.U32 R10, R3, 0x10, R10 ;  /* 0x00000010030a4825 */ /* 0x001fc800078e000a */
        /* <DEDUP_REMOVED lines=9> */
[C---:B---3--:R-:W-:Y:S01]  /*1440*/  @P5 IMAD.WIDE.U32 R12, R3.reuse, 0x10, R12 ;  /* 0x00000010030c5825 */ /* 0x048fe200078e000c */
        /* <DEDUP_REMOVED lines=22> */
.L_x_9186:
        /* <DEDUP_REMOVED lines=12> */
[----:B------:R-:W0:Y:S01]  /*1670*/  @P1 LDC.64 R12, c[0x0][0x438] ;  /* 0x00010e00ff0c1b82 */ /* 0x000e220000000a00 */
[----:B-1----:R-:W-:-:S05]  /*1680*/  @P0 IMAD.WIDE.U32 R8, R3, 0x10, R8 ;  /* 0x0000001003080825 */ /* 0x002fca00078e0008 */
[----:B------:R-:W5:Y:S02]  /*1690*/  @P0 LDG.E.128 R24, desc[UR6][R8.64] ;  /* 0x0000000608180981 */ /* 0x000f64000c1e1d00 */
[----:B------:R-:W1:Y:S01]  /*16a0*/  LDC.64 R14, c[0x0][0x3d8] ;  /* 0x0000f600ff0e7b82 */ /* 0x000e620000000a00 */
[C---:B--2---:R-:W-:Y:S01]  /*16b0*/  @P0 IMAD.WIDE.U32 R6, R3.reuse, 0x10, R6 ;  /* 0x0000001003060825 */ /* 0x044fe200078e0006 */
[----:B------:R-:W-:-:S04]  /*16c0*/  @P0 LOP3.LUT R3, R3, 0x80, RZ, 0xfc, !PT ;  /* 0x0000008003030812 */ /* 0x000fc800078efcff */
[----:B------:R-:W5:Y:S02]  /*16d0*/  @P0 LD.E.128 R88, desc[UR6][R6.64] ;  /* 0x0000000606580980 */ /* 0x000f64000c101d00 */
[----:B------:R-:W2:Y:S01]  /*16e0*/  LDC.64 R16, c[0x0][0x3d0] ;  /* 0x0000f400ff107b82 */ /* 0x000ea20000000a00 */
[----:B---3--:R-:W-:-:S05]  /*16f0*/  @P1 IMAD.WIDE.U32 R10, R3, 0x10, R10 ;  /* 0x00000010030a1825 */ /* 0x008fca00078e000a */
[----:B------:R-:W5:Y:S02]  /*1700*/  @P1 LDG.E.128 R28, desc[UR6][R10.64] ;  /* 0x000000060a1c1981 */ /* 0x000f64000c1e1d00 */
[----:B------:R-:W3:Y:S01]  /*1710*/  @P2 LDC.64 R18, c[0x0][0x438] ;  /* 0x00010e00ff122b82 */ /* 0x000ee20000000a00 */
[----:B0-----:R-:W-:-:S05]  /*1720*/  @P1 IMAD.WIDE.U32 R12, R3, 0x10, R12 ;  /* 0x00000010030c1825 */ /* 0x001fca00078e000c */
[----:B------:R-:W5:Y:S02]  /*1730*/  @P1 LD.E.128 R84, desc[UR6][R12.64] ;  /* 0x000000060c541980 */ /* 0x000f64000c101d00 */
[----:B------:R-:W0:Y:S01]  /*1740*/  LDC.64 R92, c[0x0][0x3d8] ;  /* 0x0000f600ff5c7b82 */ /* 0x000e220000000a00 */
[----:B-1----:R-:W-:-:S04]  /*1750*/  @P1 IMAD.WIDE.U32 R14, R3, 0x10, R14 ;  /* 0x00000010030e1825 */ /* 0x002fc800078e000e */
[----:B------:R-:W-:Y:S01]  /*1760*/  @P1 VIADD R3, R3, 0x80 ;  /* 0x0000008003031836 */ /* 0x000fe20000000000 */
[----:B------:R-:W5:Y:S02]  /*1770*/  @P1 LDG.E.128 R32, desc[UR6][R14.64] ;  /* 0x000000060e201981 */ /* 0x000f64000c1e1d00 */
        /* <DEDUP_REMOVED lines=11> */
[----:B0-----:R-:W-:-:S07]  /*1830*/  @P2 IMAD.WIDE.U32 R92, R3, 0x10, R92 ;  /* 0x00000010035c2825 */ /* 0x001fce00078e005c */
[----:B------:R-:W0:Y:S01]  /*1840*/  @P5 LDC.64 R120, c[0x0][0x438] ;  /* 0x00010e00ff785b82 */ /* 0x000e220000000a00 */
[----:B------:R-:W-:Y:S01]  /*1850*/  @P2 IADD3 R3, PT, PT, R3, 0x80, RZ ;  /* 0x0000008003032810 */ /* 0x000fe20007ffe0ff */
[----:B------:R-:W5:Y:S04]  /*1860*/  @P2 LD.E.128 R80, desc[UR6][R18.64] ;  /* 0x0000000612502980 */ /* 0x000f68000c101d00 */
[----:B-1----:R-:W-:Y:S01]  /*1870*/  @P3 IMAD.WIDE.U32 R96, R3, 0x10, R96 ;  /* 0x0000001003603825 */ /* 0x002fe200078e0060 */
[----:B------:R-:W-:-:S03]  /*1880*/  ISETP.GE.U32.AND P6, PT, R0, 0x380, PT ;  /* 0x000003800000780c */ /* 0x000fc60003fc6070 */
[----:B------:R-:W-:Y:S01]  /*1890*/  HFMA2 R94, -RZ, RZ, 0, 0 ;  /* 0x00000000ff5e7431 */ /* 0x000fe200000001ff */
[----:B------:R1:W5:Y:S01]  /*18a0*/  @P2 LDG.E.128 R40, desc[UR6][R92.64] ;  /* 0x000000065c282981 */ /* 0x000362000c1e1d00 */
[----:B----4-:R-:W-:-:S04]  /*18b0*/  @P3 IMAD.WIDE.U32 R100, R3, 0x10, R100 ;  /* 0x0000001003643825 */ /* 0x010fc800078e0064 */
[----:B------:R-:W-:Y:S01]  /*18c0*/  HFMA2 R106, -RZ, RZ, 0, 0 ;  /* 0x00000000ff6a7431 */ /* 0x000fe200000001ff */
[----:B------:R-:W-:Y:S01]  /*18d0*/  MOV R98, RZ ;  /* 0x000000ff00627202 */ /* 0x000fe20000000f00 */
[----:B------:R4:W5:Y:S01]  /*18e0*/  @P3 LDG.E.128 R44, desc[UR6][R96.64] ;  /* 0x00000006602c3981 */ /* 0x000962000c1e1d00 */
[C---:B------:R-:W-:Y:S01]  /*18f0*/  @P3 IMAD.WIDE.U32 R104, R3.reuse, 0x10, R104 ;  /* 0x0000001003683825 */ /* 0x040fe200078e0068 */
[----:B------:R-:W-:Y:S02]  /*1900*/  @P3 IADD3 R3, PT, PT, R3, 0x80, RZ ;  /* 0x0000008003033810 */ /* 0x000fe40007ffe0ff */
[----:B------:R4:W5:Y:S03]  /*1910*/  @P3 LD.E.128 R76, desc[UR6][R100.64] ;  /* 0x00000006644c3980 */ /* 0x000966000c101d00 */
        /* <DEDUP_REMOVED lines=8> */
[----:B--2---:R-:W-:-:S04]  /*19a0*/  @P5 IMAD.WIDE.U32 R118, R3, 0x10, R118 ;  /* 0x0000001003765825 */ /* 0x004fc800078e0076 */
[C---:B0-----:R-:W-:Y:S01]  /*19b0*/  @P5 IMAD.WIDE.U32 R120, R3.reuse, 0x10, R120 ;  /* 0x0000001003785825 */ /* 0x041fe200078e0078 */
[----:B------:R0:W5:Y:S03]  /*19c0*/  @P5 LDG.E.128 R60, desc[UR6][R118.64] ;  /* 0x00000006763c5981 */ /* 0x000166000c1e1d00 */
[----:B---3--:R-:W-:Y:S01]  /*19d0*/  @P5 IMAD.WIDE.U32 R122, R3, 0x10, R122 ;  /* 0x00000010037a5825 */ /* 0x008fe200078e007a */
[----:B------:R0:W5:Y:S04]  /*19e0*/  @P5 LD.E.128 R68, desc[UR6][R120.64] ;  /* 0x0000000678445980 */ /* 0x000168000c101d00 */
[----:B------:R0:W5:Y:S01]  /*19f0*/  @P5 LDG.E.128 R64, desc[UR6][R122.64] ;  /* 0x000000067a405981 */ /* 0x000162000c1e1d00 */
[----:B-1----:R-:W-:-:S02]  /*1a00*/  CS2R R92, SRZ ;  /* 0x00000000005c7805 */ /* 0x002fc4000001ff00 */
[----:B----4-:R-:W-:Y:S01]  /*1a10*/  CS2R R96, SRZ ;  /* 0x0000000000607805 */ /* 0x010fe2000001ff00 */
[----:B------:R-:W-:Y:S01]  /*1a20*/  IMAD.MOV.U32 R102, RZ, RZ, RZ ;  /* 0x000000ffff667224 */ /* 0x000fe200078e00ff */
[----:B------:R-:W-:Y:S02]  /*1a30*/  CS2R R100, SRZ ;  /* 0x0000000000647805 */ /* 0x000fe4000001ff00 */
[----:B------:R-:W-:Y:S02]  /*1a40*/  CS2R R104, SRZ ;  /* 0x0000000000687805 */ /* 0x000fe4000001ff00 */
[----:B------:R-:W-:Y:S02]  /*1a50*/  MOV R110, RZ ;  /* 0x000000ff006e7202 */ /* 0x000fe40000000f00 */
[----:B------:R-:W-:Y:S01]  /*1a60*/  CS2R R108, SRZ ;  /* 0x00000000006c7805 */ /* 0x000fe2000001ff00 */
[----:B------:R-:W-:Y:S01]  /*1a70*/  IMAD.MOV.U32 R114, RZ, RZ, RZ ;  /* 0x000000ffff727224 */ /* 0x000fe200078e00ff */
[----:B------:R-:W-:-:S02]  /*1a80*/  CS2R R112, SRZ ;  /* 0x0000000000707805 */ /* 0x000fc4000001ff00 */
[----:B------:R-:W-:Y:S01]  /*1a90*/  @P0 MOV R115, RZ ;  /* 0x000000ff00730202 */ /* 0x000fe20000000f00 */
[----:B------:R-:W-:Y:S01]  /*1aa0*/  @P2 IMAD.MOV.U32 R107, RZ, RZ, RZ ;  /* 0x000000ffff6b2224 */ /* 0x000fe200078e00ff */
[----:B------:R-:W-:Y:S01]  /*1ab0*/  @P1 MOV R111, RZ ;  /* 0x000000ff006f1202 */ /* 0x000fe20000000f00 */
[----:B------:R-:W-:Y:S01]  /*1ac0*/  @P5 IMAD.MOV.U32 R95, RZ, RZ, RZ ;  /* 0x000000ffff5f5224 */ /* 0x000fe200078e00ff */
[----:B------:R-:W-:Y:S02]  /*1ad0*/  @P3 MOV R103, RZ ;  /* 0x000000ff00673202 */ /* 0x000fe40000000f00 */
[----:B------:R-:W-:Y:S02]  /*1ae0*/  @P4 MOV R99, RZ ;  /* 0x000000ff00634202 */ /* 0x000fe40000000f00 */
[----:B------:R-:W-:Y:S01]  /*1af0*/  @P5 IADD3 R3, PT, PT, R3, 0x80, RZ ;  /* 0x0000008003035810 */ /* 0x000fe20007ffe0ff */
[----:B0-----:R-:W-:Y:S06]  /*1b00*/  @!P6 BRA `(.L_x_9185) ;  /* 0x00000000005ce947 */ /* 0x001fec0003800000 */
        /* <DEDUP_REMOVED lines=22> */
[----:B------:R-:W-:-:S07]  /*1c70*/  CS2R R112, SRZ ;  /* 0x0000000000707805 */ /* 0x000fce000001ff00 */
.L_x_9185:
[----:B------:R-:W-:Y:S05]  /*1c80*/  BSYNC.RECONVERGENT B0 ;  /* 0x0000000000007941 */ /* 0x000fea0003800200 */
.L_x_9182:
[----:B------:R-:W0:Y:S08]  /*1c90*/  S2UR UR4, SR_CTAID.X ;  /* 0x00000000000479c3 */ /* 0x000e300000002500 */
[----:B------:R-:W0:Y:S02]  /*1ca0*/  LDC R3, c[0x0][0x384] ;  /* 0x0000e100ff037b82 */ /* 0x000e240000000800 */
[----:B0-----:R-:W-:-:S13]  /*1cb0*/  ISETP.LE.AND P1, PT, R3, UR4, PT ;  /* 0x0000000403007c0c */ /* 0x001fda000bf23270 */
[----:B------:R-:W-:Y:S05]  /*1cc0*/  @P1 EXIT ;  /* 0x000000000000194d */ /* 0x000fea0003800000 */
[----:B-----5:R-:W-:Y:S01]  /*1cd0*/  PRMT R192, R131, 0x7632, R192 ;  /* 0x0000763283c07816 */ /* 0x020fe200000000c0 */
[----:B------:R-:W-:Y:S01]  /*1ce0*/  UPLOP3.LUT UP1, UPT, UPT, UPT, UPT, 0x40, 0x4 ;  /* 0x000000000004789c */ /* 0x000fe20003f2e870 */
[----:B------:R-:W-:Y:S01]  /*1cf0*/  PRMT R191, R119, 0x7632, R191 ;  /* 0x0000763277bf7816 */ /* 0x000fe200000000bf */
[----:B------:R-:W0:Y:S01]  /*1d00*/  LDCU UR14, c[0x0][0x388] ;  /* 0x00007100ff0e77ac */ /* 0x000e220008000800 */
[----:B------:R-:W-:Y:S01]  /*1d10*/  PRMT R190, R127, 0x7632, R190 ;  /* 0x000076327fbe7816 */ /* 0x000fe200000000be */
[----:B------:R-:W-:Y:S01]  /*1d20*/  STL.S16 [R1+0xfc], R192 ;  /* 0x0000fcc001007387 */ /* 0x000fe20000100600 */
[----:B------:R-:W-:Y:S01]  /*1d30*/  PRMT R189, R123, 0x7632, R189 ;  /* 0x000076327bbd7816 */ /* 0x000fe200000000bd */
[----:B------:R-:W1:Y:S01]  /*1d40*/  LDCU.U8 UR12, c[0x0][0x410] ;  /* 0x00008200ff0c77ac */ /* 0x000e620008000000 */
[----:B------:R-:W-:Y:S01]  /*1d50*/  PRMT R188, R130, 0x7632, R188 ;  /* 0x0000763282bc7816 */ /* 0x000fe200000000bc */
[----:B------:R-:W-:Y:S01]  /*1d60*/  STL.S16 [R1+0xf8], R191 ;  /* 0x0000f8bf01007387 */ /* 0x000fe20000100600 */
[----:B------:R-:W-:Y:S01]  /*1d70*/  PRMT R187, R118, 0x7632, R187 ;  /* 0x0000763276bb7816 */ /* 0x000fe200000000bb */
[----:B------:R-:W2:Y:S01]  /*1d80*/  LDCU UR13, c[0x0][0x400] ;  /* 0x00008000ff0d77ac */ /* 0x000ea20008000800 */
[----:B------:R-:W-:Y:S01]  /*1d90*/  PRMT R186, R126, 0x7632, R186 ;  /* 0x000076327eba7816 */ /* 0x000fe200000000ba */
[----:B------:R-:W-:Y:S01]  /*1da0*/  STL.S16 [R1+0xf4], R190 ;  /* 0x0000f4be01007387 */ /* 0x000fe20000100600 */
[----:B------:R-:W-:Y:S01]  /*1db0*/  PRMT R185, R122, 0x7632, R185 ;  /* 0x000076327ab97816 */ /* 0x000fe200000000b9 */
[----:B------:R-:W3:Y:S01]  /*1dc0*/  LDCU.64 UR8, c[0x0][0x398] ;  /* 0x00007300ff0877ac */ /* 0x000ee20008000a00 */
[----:B------:R-:W-:Y:S01]  /*1dd0*/  PRMT R184, R129, 0x7632, R184 ;  /* 0x0000763281b87816 */ /* 0x000fe200000000b8 */
[----:B------:R-:W-:Y:S01]  /*1de0*/  STL.S16 [R1+0xf0], R189 ;  /* 0x0000f0bd01007387 */ /* 0x000fe20000100600 */
[----:B------:R-:W-:Y:S01]  /*1df0*/  PRMT R183, R117, 0x7632, R183 ;  /* 0x0000763275b77816 */ /* 0x000fe200000000b7 */
[----:B------:R-:W4:Y:S01]  /*1e00*/  LDCU.64 UR10, c[0x0][0x3a0] ;  /* 0x00007400ff0a77ac */ /* 0x000f220008000a00 */
        /* <DEDUP_REMOVED lines=32> */
[----:B------:R-:W-:Y:S02]  /*2010*/  SHF.R.S32.HI R2, RZ, 0x3, R2 ;  /* 0x00000003ff027819 */ /* 0x000fe40000011402 */
[----:B------:R-:W-:Y:S01]  /*2020*/  PRMT R161, R60, 0x7632, R161 ;  /* 0x000076323ca17816 */ /* 0x000fe200000000a1 */
[----:B------:R-:W-:Y:S01]  /*2030*/  STL.S16 [R1+0xc0], R177 ;  /* 0x0000c0b101007387 */ /* 0x000fe20000100600 */
[----:B------:R-:W-:Y:S02]  /*2040*/  PRMT R160, R99, 0x7632, R160 ;  /* 0x0000763263a07816 */ /* 0x000fe400000000a0 */
[----:B------:R-:W-:Y:S01]  /*2050*/  PRMT R159, R59, 0x7632, R159 ;  /* 0x000076323b9f7816 */ /* 0x000fe2000000009f */
[----:B------:R-:W-:Y:S01]  /*2060*/  STL.S16 [R1+0xbc], R176 ;  /* 0x0000bcb001007387 */ /* 0x000fe20000100600 */
[----:B------:R-:W-:-:S02]  /*2070*/  SHF.L.U32 R5, R193, 0x5, RZ ;  /* 0x00000005c1057819 */ /* 0x000fc400000006ff */
[----:B------:R-:W-:Y:S01]  /*2080*/  PRMT R158, R75, 0x7632, R158 ;  /* 0x000076324b9e7816 */ /* 0x000fe2000000009e */
[----:B------:R-:W-:Y:S01]  /*2090*/  STL.S16 [R1+0xb8], R175 ;  /* 0x0000b8af01007387 */ /* 0x000fe20000100600 */
[----:B------:R-:W-:Y:S02]  /*20a0*/  LOP3.LUT R4, R193, 0x60, RZ, 0xc0, !PT ;  /* 0x00000060c1047812 */ /* 0x000fe400078ec0ff */
[C---:B------:R-:W-:Y:S01]  /*20b0*/  LOP3.LUT R3, R2.reuse, 0x7f, RZ, 0xc0, !PT ;  /* 0x0000007f02037812 */ /* 0x040fe200078ec0ff */
[----:B------:R-:W-:Y:S01]  /*20c0*/  STL.S16 [R1+0xb4], R174 ;  /* 0x0000b4ae01007387 */ /* 0x000fe20000100600 */
[----:B------:R-:W-:Y:S01]  /*20d0*/  PRMT R157, R55, 0x7632, R157 ;  /* 0x00007632379d7816 */ /* 0x000fe2000000009d */
[----:B------:R-:W-:Y:S01]  /*20e0*/  IMAD.SHL.U32 R2, R2, 0x2, RZ ;  /* 0x0000000202027824 */ /* 0x000fe200078e00ff */
[----:B------:R-:W-:Y:S01]  /*20f0*/  PRMT R156, R98, 0x7632, R156 ;  /* 0x00007632629c7816 */ /* 0x000fe2000000009c */
[----:B------:R-:W-:Y:S01]  /*2100*/  STL.S16 [R1+0xb0], R173 ;  /* 0x0000b0ad01007387 */ /* 0x000fe20000100600 */
[----:B------:R-:W-:-:S02]  /*2110*/  PRMT R155, R58, 0x7632, R155 ;  /* 0x000076323a9b7816 */ /* 0x000fc4000000009b */
[----:B------:R-:W-:Y:S01]  /*2120*/  LOP3.LUT R6, R5, 0x3e0, RZ, 0xc0, !PT ;  /* 0x000003e005067812 */ /* 0x000fe200078ec0ff */
[----:B------:R-:W-:Y:S01]  /*2130*/  STL.S16 [R1+0xac], R172 ;  /* 0x0000acac01007387 */ /* 0x000fe20000100600 */
[----:B------:R-:W-:Y:S02]  /*2140*/  PRMT R154, R74, 0x7632, R154 ;  /* 0x000076324a9a7816 */ /* 0x000fe4000000009a */
[----:B------:R-:W-:Y:S01]  /*2150*/  VIADDMNMX R4, R3, -R4, RZ, !PT ;  /* 0x8000000403047246 */ /* 0x000fe200078001ff */
[----:B------:R-:W-:Y:S01]  /*2160*/  STL.S16 [R1+0xa8], R171 ;  /* 0x0000a8ab01007387 */ /* 0x000fe20000100600 */
[----:B------:R-:W-:Y:S02]  /*2170*/  PRMT R153, R54, 0x7632, R153 ;  /* 0x0000763236997816 */ /* 0x000fe40000000099 */
[----:B------:R-:W-:Y:S01]  /*2180*/  PRMT R152, R97, 0x7632, R152 ;  /* 0x0000763261987816 */ /* 0x000fe20000000098 */
[----:B------:R-:W-:Y:S01]  /*2190*/  STL.S16 [R1+0xa4], R170 ;  /* 0x0000a4aa01007387 */ /* 0x000fe20000100600 */
[----:B------:R-:W-:-:S02]  /*21a0*/  PRMT R151, R57, 0x7632, R151 ;  /* 0x0000763239977816 */ /* 0x000fc40000000097 */
[----:B------:R-:W-:Y:S01]  /*21b0*/  VIADDMNMX R6, R3, -R6, RZ, !PT ;  /* 0x8000000603067246 */ /* 0x000fe200078001ff */
[----:B------:R-:W-:Y:S01]  /*21c0*/  STL.S16 [R1+0xa0], R169 ;  /* 0x0000a0a901007387 */ /* 0x000fe20000100600 */
[----:B------:R-:W-:Y:S02]  /*21d0*/  PRMT R150, R73, 0x7632, R150 ;  /* 0x0000763249967816 */ /* 0x000fe40000000096 */
[----:B------:R-:W-:Y:S01]  /*21e0*/  LOP3.LUT R3, R2, 0xffffff00, RZ, 0xc0, !PT ;  /* 0xffffff0002037812 */ /* 0x000fe200078ec0ff */
[----:B------:R-:W-:Y:S01]  /*21f0*/  STL.S16 [R1+0x9c], R168 ;  /* 0x00009ca801007387 */ /* 0x000fe20000100600 */
[----:B------:R-:W-:Y:S02]  /*2200*/  VIMNMX R4, PT, PT, R4, 0x20, PT ;  /* 0x0000002004047848 */ /* 0x000fe40003fe0100 */
[----:B------:R-:W-:Y:S01]  /*2210*/  PRMT R149, R53, 0x7632, R149 ;  /* 0x0000763235957816 */ /* 0x000fe20000000095 */
[----:B------:R-:W-:Y:S01]  /*2220*/  STL.S16 [R1+0x98], R167 ;  /* 0x000098a701007387 */ /* 0x000fe20000100600 */
[----:B------:R-:W-:-:S02]  /*2230*/  PRMT R148, R96, 0x7632, R148 ;  /* 0x0000763260947816 */ /* 0x000fc40000000094 */
[----:B------:R-:W-:Y:S01]  /*2240*/  PRMT R147, R56, 0x7632, R147 ;  /* 0x0000763238937816 */ /* 0x000fe20000000093 */
[----:B------:R-:W-:Y:S01]  /*2250*/  STL.S16 [R1+0x94], R166 ;  /* 0x000094a601007387 */ /* 0x000fe20000100600 */
[----:B------:R-:W-:Y:S02]  /*2260*/  PRMT R146, R72, 0x7632, R146 ;  /* 0x0000763248927816 */ /* 0x000fe40000000092 */
[----:B------:R-:W-:Y:S01]  /*2270*/  LEA R4, R4, R3, 0x3 ;  /* 0x0000000304047211 */ /* 0x000fe200078e18ff */
        /* <DEDUP_REMOVED lines=8> */
[----:B------:R-:W-:Y:S01]  /*2300*/  I2FP.F32.U32 R4, R4 ;  /* 0x0000000400047245 */ /* 0x000fe20000201000 */
[----:B------:R-:W-:Y:S01]  /*2310*/  STL.S16 [R1+0x84], R162 ;  /* 0x000084a201007387 */ /* 0x000fe20000100600 */
[----:B------:R-:W-:Y:S02]  /*2320*/  PRMT R140, R102, 0x7632, R140 ;  /* 0x00007632668c7816 */ /* 0x000fe4000000008c */
[----:B------:R-:W-:Y:S01]  /*2330*/  PRMT R139, R50, 0x7632, R139 ;  /* 0x00007632328b7816 */ /* 0x000fe2000000008b */
[----:B------:R-:W-:Y:S01]  /*2340*/  STL.S16 [R1+0x80], R161 ;  /* 0x000080a101007387 */ /* 0x000fe20000100600 */
[----:B------:R-:W-:Y:S01]  /*2350*/  PRMT R138, R78, 0x7632, R138 ;  /* 0x000076324e8a7816 */ /* 0x000fe2000000008a */
[----:B------:R-:W0:Y:S01]  /*2360*/  MUFU.RCP R4, R4 ;  /* 0x0000000400047308 */ /* 0x000e220000001000 */
        /* <DEDUP_REMOVED lines=14> */
[----:B------:R-:W-:Y:S02]  /*2450*/  VIMNMX R2, PT, PT, R6, 0x20, PT ;  /* 0x0000002006027848 */ /* 0x000fe40003fe0100 */
[----:B------:R-:W-:Y:S01]  /*2460*/  PRMT R244, R107, 0x7632, R244 ;  /* 0x000076326bf47816 */ /* 0x000fe200000000f4 */
[----:B------:R-:W-:Y:S01]  /*2470*/  STL.S16 [R1+0x68], R155 ;  /* 0x0000689b01007387 */ /* 0x000fe20000100600 */
[----:B------:R-:W-:Y:S02]  /*2480*/  LEA R2, R2, R3, 0x3 ;  /* 0x0000000302027211 */ /* 0x000fe400078e18ff */
        /* <DEDUP_REMOVED lines=70> */
[----:B------:R-:W-:Y:S04]  /*28f0*/  STL.S16 [R1+0x8], R16 ;  /* 0x0000081001007387 */ /* 0x000fe80000100600 */
[----:B------:R-:W-:Y:S04]  /*2900*/  STL.S16 [R1+0x4], R15 ;  /* 0x0000040f01007387 */ /* 0x000fe80000100600 */
[----:B------:R1:W-:Y:S02]  /*2910*/  STL.S16 [R1], R14 ;  /* 0x0000000e01007387 */ /* 0x0003e40000100600 */
[----:B01234-:R-:W-:-:S07]  /*2920*/  IMAD.U32 R14, RZ, RZ, UR4 ;  /* 0x00000004ff0e7e24 */ /* 0x01ffce000f8e00ff */
.L_x_9247:
[----:B------:R-:W0:Y:S01]  /*2930*/  S2R R201, SR_TID.X ;  /* 0x0000000000c97919 */ /* 0x000e220000002100 */
[----:B------:R-:W-:Y:S01]  /*2940*/  IMAD R15, R14, UR14, RZ ;  /* 0x0000000e0e0f7c24 */ /* 0x000fe2000f8e02ff */
[----:B------:R-:W-:Y:S04]  /*2950*/  BSSY.RECONVERGENT B0, `(.L_x_9187) ;  /* 0x000008d000007945 */ /* 0x000fe80003800200 */
[----:B------:R-:W-:-:S04]  /*2960*/  SHF.R.S32.HI R200, RZ, 0x1f, R15 ;  /* 0x0000001fffc87819 */ /* 0x000fc8000001140f */
[----:B------:R-:W-:-:S04]  /*2970*/  LEA.HI R15, R200, R15, RZ, 0x3 ;  /* 0x0000000fc80f7211 */ /* 0x000fc800078f18ff */
[----:B0-----:R-:W-:-:S04]  /*2980*/  LEA.HI.SX32 R15, R15, R201, 0x1d ;  /* 0x000000c90f0f7211 */ /* 0x001fc800078feaff */
[----:B------:R-:W-:Y:S01]  /*2990*/  MOV R202, R15 ;  /* 0x0000000f00ca7202 */ /* 0x000fe20000000f00 */
        /* <DEDUP_REMOVED lines=13> */
[----:B------:R0:W5:Y:S04]  /*2a70*/  @P1 LDG.E.128 R136, desc[UR6][R144.64] ;  /* 0x0000000690881981 */ /* 0x000168000c1e1d00 */
        /* <DEDUP_REMOVED lines=12> */
[----:B------:R-:W-:Y:S02]  /*2b40*/  PRMT R149, R150, 0x7632, R149 ;  /* 0x0000763296957816 */ /* 0x000fe40000000095 */
[----:B------:R-:W-:Y:S02]  /*2b50*/  SHF.L.U32 R144, R148, 0x10, RZ ;  /* 0x0000001094907819 */ /* 0x000fe400000006ff */
[----:B------:R-:W-:-:S02]  /*2b60*/  SHF.L.U32 R148, R150, 0x10, RZ ;  /* 0x0000001096947819 */ /* 0x000fc400000006ff */
[----:B------:R-:W-:Y:S01]  /*2b70*/  SHF.L.U32 R150, R151, 0x10, RZ ;  /* 0x0000001097967819 */ /* 0x000fe200000006ff */
[----:B------:R-:W-:Y:S01]  /*2b80*/  IMAD.U32 R151, R200, 0x10000, RZ ;  /* 0x00010000c8977824 */ /* 0x000fe200078e00ff */
[----:B------:R-:W-:Y:S02]  /*2b90*/  SHF.L.U32 R147, R147, 0x10, RZ ;  /* 0x0000001093937819 */ /* 0x000fe400000006ff */
[----:B------:R-:W-:Y:S01]  /*2ba0*/  SHF.L.U32 R149, R149, 0x10, RZ ;  /* 0x0000001095957819 */ /* 0x000fe200000006ff */
[----:B------:R-:W-:Y:S06]  /*2bb0*/  BRA `(.L_x_9191) ;  /* 0x0000000400847947 */ /* 0x000fec0003800000 */
.L_x_9190:
[C---:B-----5:R-:W-:Y:S02]  /*2bc0*/  PRMT R147, R149.reuse, 0x7632, R147 ;  /* 0x0000763295937816 */ /* 0x060fe40000000093 */
[----:B------:R-:W-:Y:S02]  /*2bd0*/  SHF.L.U32 R146, R149, 0x10, RZ ;  /* 0x0000001095927819 */ /* 0x000fe400000006ff */
[----:B------:R-:W-:Y:S01]  /*2be0*/  PRMT R145, R148, 0x7632, R145 ;  /* 0x0000763294917816 */ /* 0x000fe20000000091 */
[----:B------:R-:W-:Y:S01]  /*2bf0*/  IMAD.U32 R147, R147, 0x10000, RZ ;  /* 0x0001000093937824 */ /* 0x000fe200078e00ff */
[----:B------:R-:W-:Y:S01]  /*2c00*/  PRMT R149, R150, 0x7632, R149 ;  /* 0x0000763296957816 */ /* 0x000fe20000000095 */
[----:B------:R-:W-:Y:S01]  /*2c10*/  FADD.FTZ R146, R138, R146 ;  /* 0x000000928a927221 */ /* 0x000fe20000010000 */
        /* <DEDUP_REMOVED lines=11> */
[----:B------:R-:W-:Y:S01]  /*2cd0*/  FADD.FTZ R145, R137, R145 ;  /* 0x0000009189917221 */ /* 0x000fe20000010000 */
[----:B------:R-:W-:Y:S02]  /*2ce0*/  FADD.FTZ R149, R141, R149 ;  /* 0x000000958d957221 */ /* 0x000fe40000010000 */
[----:B------:R-:W-:Y:S01]  /*2cf0*/  FADD.FTZ R151, R143, R151 ;  /* 0x000000978f977221 */ /* 0x000fe20000010000 */
[----:B------:R-:W-:Y:S06]  /*2d00*/  BRA `(.L_x_9191) ;  /* 0x0000000400307947 */ /* 0x000fec0003800000 */
.L_x_9189:
[----:B------:R-:W-:-:S04]  /*2d10*/  UISETP.NE.U32.AND UP0, UPT, UR10, URZ, UPT ;  /* 0x000000ff0a00728c */ /* 0x000fc8000bf05070 */
[----:B------:R-:W-:-:S09]  /*2d20*/  UISETP.NE.AND.EX UP0, UPT, UR11, URZ, UPT, UP0 ;  /* 0x000000ff0b00728c */ /* 0x000fd2000bf05300 */
[----:B------:R-:W-:Y:S05]  /*2d30*/  BRA.U UP0, `(.L_x_9192) ;  /* 0x0000000100847547 */ /* 0x000fea000b800000 */
[----:B-----5:R-:W-:Y:S01]  /*2d40*/  SHF.L.U32 R145, R132, 0x10, RZ ;  /* 0x0000001084917819 */ /* 0x020fe200000006ff */
[C---:B------:R-:W-:Y:S01]  /*2d50*/  IMAD.U32 R144, R148.reuse, 0x10000, RZ ;  /* 0x0001000094907824 */ /* 0x040fe200078e00ff */
[----:B------:R-:W-:Y:S02]  /*2d60*/  PRMT R146, R148, 0x7632, R146 ;  /* 0x0000763294927816 */ /* 0x000fe40000000092 */
[----:B------:R-:W-:Y:S01]  /*2d70*/  SHF.L.U32 R147, R133, 0x10, RZ ;  /* 0x0000001085937819 */ /* 0x000fe200000006ff */
[--C-:B------:R-:W-:Y:S01]  /*2d80*/  FADD.FTZ R144, R144, R145.reuse ;  /* 0x0000009190907221 */ /* 0x100fe20000010000 */
[----:B------:R-:W-:Y:S02]  /*2d90*/  PRMT R145, R132, 0x7632, R145 ;  /* 0x0000763284917816 */ /* 0x000fe40000000091 */
[----:B------:R-:W-:Y:S02]  /*2da0*/  SHF.L.U32 R146, R146, 0x10, RZ ;  /* 0x0000001092927819 */ /* 0x000fe400000006ff */
[----:B------:R-:W-:Y:S01]  /*2db0*/  PRMT R148, R149, 0x7632, R148 ;  /* 0x0000763295947816 */ /* 0x000fe20000000094 */
[----:B------:R-:W-:Y:S01]  /*2dc0*/  IMAD.U32 R145, R145, 0x10000, RZ ;  /* 0x0001000091917824 */ /* 0x000fe200078e00ff */
[----:B------:R-:W-:-:S03]  /*2dd0*/  SHF.L.U32 R200, R135, 0x10, RZ ;  /* 0x0000001087c87819 */ /* 0x000fc600000006ff */
[----:B------:R-:W-:Y:S01]  /*2de0*/  FADD.FTZ R145, R146, R145 ;  /* 0x0000009192917221 */ /* 0x000fe20000010000 */
[----:B------:R-:W-:Y:S01]  /*2df0*/  SHF.L.U32 R146, R149, 0x10, RZ ;  /* 0x0000001095927819 */ /* 0x000fe200000006ff */
[----:B------:R-:W-:Y:S02]  /*2e00*/  IMAD.U32 R148, R148, 0x10000, RZ ;  /* 0x0001000094947824 */ /* 0x000fe400078e00ff */
[----:B------:R-:W-:Y:S02]  /*2e10*/  IMAD.U32 R149, R134, 0x10000, RZ ;  /* 0x0001000086957824 */ /* 0x000fe400078e00ff */
[--C-:B------:R-:W-:Y:S01]  /*2e20*/  FADD.FTZ R146, R146, R147.reuse ;  /* 0x0000009392927221 */ /* 0x100fe20000010000 */
[----:B------:R-:W-:-:S04]  /*2e30*/  PRMT R147, R133, 0x7632, R147 ;  /* 0x0000763285937816 */ /* 0x000fc80000000093 */
[----:B------:R-:W-:-:S05]  /*2e40*/  SHF.L.U32 R147, R147, 0x10, RZ ;  /* 0x0000001093937819 */ /* 0x000fca00000006ff */
[----:B------:R-:W-:Y:S01]  /*2e50*/  FADD.FTZ R147, R148, R147 ;  /* 0x0000009394937221 */ /* 0x000fe20000010000 */
[C---:B------:R-:W-:Y:S02]  /*2e60*/  SHF.L.U32 R148, R150.reuse, 0x10, RZ ;  /* 0x0000001096947819 */ /* 0x040fe400000006ff */
[----:B------:R-:W-:-:S03]  /*2e70*/  PRMT R150, R150, 0x7632, R150 ;  /* 0x0000763296967816 */ /* 0x000fc60000000096 */
[--C-:B------:R-:W-:Y:S01]  /*2e80*/  FADD.FTZ R148, R148, R149.reuse ;  /* 0x0000009594947221 */ /* 0x100fe20000010000 */
[----:B------:R-:W-:Y:S02]  /*2e90*/  PRMT R149, R134, 0x7632, R149 ;  /* 0x0000763286957816 */ /* 0x000fe40000000095 */
[----:B------:R-:W-:Y:S02]  /*2ea0*/  SHF.L.U32 R150, R150, 0x10, RZ ;  /* 0x0000001096967819 */ /* 0x000fe400000006ff */
[----:B------:R-:W-:-:S05]  /*2eb0*/  SHF.L.U32 R149, R149, 0x10, RZ ;  /* 0x0000001095957819 */ /* 0x000fca00000006ff */
        /* <DEDUP_REMOVED lines=8> */
[----:B------:R-:W-:Y:S06]  /*2f40*/  BRA `(.L_x_9191) ;  /* 0x0000000000a07947 */ /* 0x000fec0003800000 */
.L_x_9192:
[----:B-----5:R-:W-:Y:S01]  /*2f50*/  SHF.L.U32 R144, R148, 0x10, RZ ;  /* 0x0000001094907819 */ /* 0x020fe200000006ff */
[----:B------:R-:W-:Y:S01]  /*2f60*/  IMAD.U32 R147, R133, 0x10000, RZ ;  /* 0x0001000085937824 */ /* 0x000fe200078e00ff */
[----:B------:R-:W-:Y:S02]  /*2f70*/  SHF.L.U32 R145, R132, 0x10, RZ ;  /* 0x0000001084917819 */ /* 0x000fe400000006ff */
[----:B------:R-:W-:Y:S02]  /*2f80*/  PRMT R146, R148, 0x7632, R146 ;  /* 0x0000763294927816 */ /* 0x000fe40000000092 */
[----:B------:R-:W-:Y:S01]  /*2f90*/  PRMT R148, R149, 0x7632, R148 ;  /* 0x0000763295947816 */ /* 0x000fe20000000094 */
[--C-:B------:R-:W-:Y:S01]  /*2fa0*/  FADD.FTZ R144, R144, R145.reuse ;  /* 0x0000009190907221 */ /* 0x100fe20000010000 */
[----:B------:R-:W-:Y:S01]  /*2fb0*/  PRMT R145, R132, 0x7632, R145 ;  /* 0x0000763284917816 */ /* 0x000fe20000000091 */
[----:B------:R-:W-:Y:S01]  /*2fc0*/  IMAD.U32 R146, R146, 0x10000, RZ ;  /* 0x0001000092927824 */ /* 0x000fe200078e00ff */
[----:B------:R-:W-:Y:S01]  /*2fd0*/  SHF.L.U32 R148, R148, 0x10, RZ ;  /* 0x0000001094947819 */ /* 0x000fe200000006ff */
[----:B------:R-:W-:Y:S01]  /*2fe0*/  FADD.FTZ R144, R136, R144 ;  /* 0x0000009088907221 */ /* 0x000fe20000010000 */
[----:B------:R-:W-:-:S02]  /*2ff0*/  SHF.L.U32 R145, R145, 0x10, RZ ;  /* 0x0000001091917819 */ /* 0x000fc400000006ff */
[----:B------:R-:W-:-:S03]  /*3000*/  SHF.L.U32 R200, R135, 0x10, RZ ;  /* 0x0000001087c87819 */ /* 0x000fc600000006ff */
[----:B------:R-:W-:Y:S01]  /*3010*/  FADD.FTZ R145, R146, R145 ;  /* 0x0000009192917221 */ /* 0x000fe20000010000 */
[----:B------:R-:W-:Y:S02]  /*3020*/  SHF.L.U32 R146, R149, 0x10, RZ ;  /* 0x0000001095927819 */ /* 0x000fe400000006ff */
[----:B------:R-:W-:Y:S01]  /*3030*/  SHF.L.U32 R149, R134, 0x10, RZ ;  /* 0x0000001086957819 */ /* 0x000fe200000006ff */
[----:B------:R-:W-:Y:S02]  /*3040*/  FADD.FTZ R145, R137, R145 ;  /* 0x0000009189917221 */ /* 0x000fe40000010000 */
[--C-:B------:R-:W-:Y:S01]  /*3050*/  FADD.FTZ R146, R146, R147.reuse ;  /* 0x0000009392927221 */ /* 0x100fe20000010000 */
[----:B------:R-:W-:-:S03]  /*3060*/  PRMT R147, R133, 0x7632, R147 ;  /* 0x0000763285937816 */ /* 0x000fc60000000093 */
[----:B------:R-:W-:Y:S01]  /*3070*/  FADD.FTZ R146, R138, R146 ;  /* 0x000000928a927221 */ /* 0x000fe20000010000 */
[----:B------:R-:W-:-:S05]  /*3080*/  SHF.L.U32 R147, R147, 0x10, RZ ;  /* 0x0000001093937819 */ /* 0x000fca00000006ff */
[----:B------:R-:W-:Y:S01]  /*3090*/  FADD.FTZ R147, R148, R147 ;  /* 0x0000009394937221 */ /* 0x000fe20000010000 */
[C---:B------:R-:W-:Y:S01]  /*30a0*/  IMAD.U32 R148, R150.reuse, 0x10000, RZ ;  /* 0x0001000096947824 */ /* 0x040fe200078e00ff */
[----:B------:R-:W-:Y:S02]  /*30b0*/  PRMT R150, R150, 0x7632, R150 ;  /* 0x0000763296967816 */ /* 0x000fe40000000096 */
[----:B------:R-:W-:Y:S01]  /*30c0*/  FADD.FTZ R147, R139, R147 ;  /* 0x000000938b937221 */ /* 0x000fe20000010000 */
[--C-:B------:R-:W-:Y:S01]  /*30d0*/  FADD.FTZ R148, R148, R149.reuse ;  /* 0x0000009594947221 */ /* 0x100fe20000010000 */
[----:B------:R-:W-:Y:S02]  /*30e0*/  PRMT R149, R134, 0x7632, R149 ;  /* 0x0000763286957816 */ /* 0x000fe40000000095 */
[----:B------:R-:W-:Y:S01]  /*30f0*/  SHF.L.U32 R150, R150, 0x10, RZ ;  /* 0x0000001096967819 */ /* 0x000fe200000006ff */
[----:B------:R-:W-:Y:S02]  /*3100*/  FADD.FTZ R148, R140, R148 ;  /* 0x000000948c947221 */ /* 0x000fe40000010000 */
[----:B------:R-:W-:-:S04]  /*3110*/  IMAD.U32 R149, R149, 0x10000, RZ ;  /* 0x0001000095957824 */ /* 0x000fc800078e00ff */
[----:B------:R-:W-:Y:S01]  /*3120*/  FADD.FTZ R149, R150, R149 ;  /* 0x0000009596957221 */ /* 0x000fe20000010000 */
[----:B------:R-:W-:-:S03]  /*3130*/  SHF.L.U32 R150, R151, 0x10, RZ ;  /* 0x0000001097967819 */ /* 0x000fc600000006ff */
[----:B------:R-:W-:Y:S02]  /*3140*/  FADD.FTZ R149, R141, R149 ;  /* 0x000000958d957221 */ /* 0x000fe40000010000 */
[--C-:B------:R-:W-:Y:S01]  /*3150*/  FADD.FTZ R150, R150, R200.reuse ;  /* 0x000000c896967221 */ /* 0x100fe20000010000 */
[----:B------:R-:W-:Y:S02]  /*3160*/  PRMT R200, R151, 0x7632, R200 ;  /* 0x0000763297c87816 */ /* 0x000fe400000000c8 */
[----:B------:R-:W-:Y:S01]  /*3170*/  PRMT R151, R135, 0x7632, R151 ;  /* 0x0000763287977816 */ /* 0x000fe20000000097 */
[----:B------:R-:W-:Y:S02]  /*3180*/  FADD.FTZ R150, R142, R150 ;  /* 0x000000968e967221 */ /* 0x000fe40000010000 */
[----:B------:R-:W-:Y:S01]  /*3190*/  IMAD.U32 R200, R200, 0x10000, RZ ;  /* 0x00010000c8c87824 */ /* 0x000fe200078e00ff */
[----:B------:R-:W-:-:S05]  /*31a0*/  SHF.L.U32 R151, R151, 0x10, RZ ;  /* 0x0000001097977819 */ /* 0x000fca00000006ff */
[----:B------:R-:W-:-:S04]  /*31b0*/  FADD.FTZ R151, R200, R151 ;  /* 0x00000097c8977221 */ /* 0x000fc80000010000 */
[----:B------:R-:W-:-:S07]  /*31c0*/  FADD.FTZ R151, R143, R151 ;  /* 0x000000978f977221 */ /* 0x000fce0000010000 */
.L_x_9191:
[----:B------:R-:W0:Y:S01]  /*31d0*/  LDC.64 R200, c[0x0][0x3a8] ;  /* 0x0000ea00ffc87b82 */ /* 0x000e220000000a00 */
[C---:B------:R-:W-:Y:S01]  /*31e0*/  IADD3 R202, PT, PT, R15.reuse, 0x80, RZ ;  /* 0x000000800fca7810 */ /* 0x040fe20007ffe0ff */
[----:B0-----:R-:W-:-:S05]  /*31f0*/  IMAD.WIDE.U32 R200, R15, 0x20, R200 ;  /* 0x000000200fc87825 */ /* 0x001fca00078e00c8 */
[----:B------:R0:W-:Y:S04]  /*3200*/  STG.E.128 desc[UR6][R200.64], R144 ;  /* 0x00000090c8007986 */ /* 0x0001e8000c101d06 */
[----:B------:R0:W-:Y:S02]  /*3210*/  STG.E.128 desc[UR6][R200.64+0x10], R148 ;  /* 0x00001094c8007986 */ /* 0x0001e4000c101d06 */
.L_x_9188:
[----:B------:R-:W-:Y:S05]  /*3220*/  BSYNC.RECONVERGENT B0 ;  /* 0x0000000000007941 */ /* 0x000fea0003800200 */
.L_x_9187:
[----:B------:R-:W-:Y:S01]  /*3230*/  ISETP.GE.U32.AND P0, PT, R0, 0x100, PT ;  /* 0x000001000000780c */ /* 0x000fe20003f06070 */
[----:B------:R-:W-:Y:S01]  /*3240*/  BSSY.RECONVERGENT B0, `(.L_x_9193) ;  /* 0x0000085000007945 */ /* 0x000fe20003800200 */
[----:B------:R-:W-:-:S11]  /*3250*/  LOP3.LUT R16, R16, 0xffffffdf, RZ, 0xc0, !PT ;  /* 0xffffffdf10107812 */ /* 0x000fd600078ec0ff */
[----:B------:R-:W-:Y:S01]  /*3260*/  @P0 LOP3.LUT R16, R16, 0x20, RZ, 0xfc, !PT ;  /* 0x0000002010100812 */ /* 0x000fe200078efcff */
[----:B------:R-:W-:Y:S06]  /*3270*/  @!P0 BRA `(.L_x_9194) ;  /* 0x0000000800048947 */ /* 0x000fec0003800000 */
[----:B------:R-:W-:Y:S01]  /*3280*/  ISETP.NE.U32.AND P0, PT, RZ, UR8, PT ;  /* 0x00000008ff007c0c */ /* 0x000fe2000bf05070 */
[----:B------:R-:W1:Y:S01]  /*3290*/  LDC.64 R156, c[0x0][0x390] ;  /* 0x0000e400ff9c7b82 */ /* 0x000e620000000a00 */
[----:B------:R-:W-:Y:S02]  /*32a0*/  ISETP.NE.U32.AND P1, PT, RZ, UR10, PT ;  /* 0x0000000aff007c0c */ /* 0x000fe4000bf25070 */
[----:B------:R-:W-:Y:S02]  /*32b0*/  ISETP.NE.AND.EX P0, PT, RZ, UR9, PT, P0 ;  /* 0x00000009ff007c0c */ /* 0x000fe4000bf05300 */
[----:B------:R-:W-:-:S11]  /*32c0*/  ISETP.NE.AND.EX P1, PT, RZ, UR11, PT, P1 ;  /* 0x0000000bff007c0c */ /* 0x000fd6000bf25310 */
[----:B------:R-:W2:Y:S02]  /*32d0*/  @P0 LDC.64 R152, c[0x0][0x398] ;  /* 0x0000e600ff980b82 */ /* 0x000ea40000000a00 */
[----:B--2---:R-:W-:-:S05]  /*32e0*/  @P0 IMAD.WIDE.U32 R152, R202, 0x10, R152 ;  /* 0x00000010ca980825 */ /* 0x004fca00078e0098 */
[----:B------:R2:W5:Y:S02]  /*32f0*/  @P0 LDG.E.128 R132, desc[UR6][R152.64] ;  /* 0x0000000698840981 */ /* 0x000564000c1e1d00 */
[----:B--2---:R-:W2:Y:S01]  /*3300*/  @P1 LDC.64 R152, c[0x0][0x3a0] ;  /* 0x0000e800ff981b82 */ /* 0x004ea20000000a00 */
[----:B-1----:R-:W-:-:S06]  /*3310*/  IMAD.WIDE.U32 R156, R202, 0x10, R156 ;  /* 0x00000010ca9c7825 */ /* 0x002fcc00078e009c */
[----:B------:R-:W5:Y:S01]  /*3320*/  LDG.E.128 R156, desc[UR6][R156.64] ;  /* 0x000000069c9c7981 */ /* 0x000f62000c1e1d00 */
[----:B--2---:R-:W-:-:S05]  /*3330*/  @P1 IMAD.WIDE.U32 R152, R202, 0x20, R152 ;  /* 0x00000020ca981825 */ /* 0x004fca00078e0098 */
[----:B------:R1:W5:Y:S04]  /*3340*/  @P1 LDG.E.128 R136, desc[UR6][R152.64] ;  /* 0x0000000698881981 */ /* 0x000368000c1e1d00 */
[----:B------:R1:W5:Y:S01]  /*3350*/  @P1 LDG.E.128 R140, desc[UR6][R152.64+0x10] ;  /* 0x00001006988c1981 */ /* 0x000362000c1e1d00 */
[----:B------:R-:W-:Y:S05]  /*3360*/  @!P0 BRA `(.L_x_9195) ;  /* 0x00000004002c8947 */ /* 0x000fea0003800000 */
[----:B------:R-:W-:Y:S05]  /*3370*/  @!P1 BRA `(.L_x_9196) ;  /* 0x0000000000a49947 */ /* 0x000fea0003800000 */
[----:B-1---5:R-:W-:Y:S01]  /*3380*/  SHF.L.U32 R153, R132, 0x10, RZ ;  /* 0x0000001084997819 */ /* 0x022fe200000006ff */
[C---:B------:R-:W-:Y:S01]  /*3390*/  IMAD.U32 R152, R156.reuse, 0x10000, RZ ;  /* 0x000100009c987824 */ /* 0x040fe200078e00ff */
[----:B------:R-:W-:Y:S02]  /*33a0*/  PRMT R154, R156, 0x7632, R154 ;  /* 0x000076329c9a7816 */ /* 0x000fe4000000009a */
[----:B------:R-:W-:Y:S01]  /*33b0*/  SHF.L.U32 R155, R133, 0x10, RZ ;  /* 0x00000010859b7819 */ /* 0x000fe200000006ff */
[----:B------:R-:W-:Y:S01]  /*33c0*/  FADD.FTZ R152, R153, R152 ;  /* 0x0000009899987221 */ /* 0x000fe20000010000 */
[----:B------:R-:W-:Y:S02]  /*33d0*/  PRMT R153, R132, 0x7632, R153 ;  /* 0x0000763284997816 */ /* 0x000fe40000000099 */
[----:B------:R-:W-:Y:S01]  /*33e0*/  SHF.L.U32 R154, R154, 0x10, RZ ;  /* 0x000000109a9a7819 */ /* 0x000fe200000006ff */
[----:B------:R-:W-:Y:S01]  /*33f0*/  FADD.FTZ R152, R136, R152 ;  /* 0x0000009888987221 */ /* 0x000fe20000010000 */
[----:B------:R-:W-:Y:S01]  /*3400*/  PRMT R156, R157, 0x7632, R156 ;  /* 0x000076329d9c7816 */ /* 0x000fe2000000009c */
[----:B------:R-:W-:Y:S01]  /*3410*/  IMAD.U32 R153, R153, 0x10000, RZ ;  /* 0x0001000099997824 */ /* 0x000fe200078e00ff */
[----:B0-----:R-:W-:-:S03]  /*3420*/  SHF.L.U32 R200, R135, 0x10, RZ ;  /* 0x0000001087c87819 */ /* 0x001fc600000006ff */
[----:B------:R-:W-:Y:S01]  /*3430*/  FADD.FTZ R153, R154, R153 ;  /* 0x000000999a997221 */ /* 0x000fe20000010000 */
[----:B------:R-:W-:Y:S01]  /*3440*/  SHF.L.U32 R154, R157, 0x10, RZ ;  /* 0x000000109d9a7819 */ /* 0x000fe200000006ff */
[----:B------:R-:W-:Y:S02]  /*3450*/  IMAD.U32 R156, R156, 0x10000, RZ ;  /* 0x000100009c9c7824 */ /* 0x000fe400078e00ff */
[----:B------:R-:W-:Y:S02]  /*3460*/  IMAD.U32 R157, R134, 0x10000, RZ ;  /* 0x00010000869d7824 */ /* 0x000fe400078e00ff */
[----:B------:R-:W-:Y:S01]  /*3470*/  FADD.FTZ R153, R137, R153 ;  /* 0x0000009989997221 */ /* 0x000fe20000010000 */
[----:B------:R-:W-:Y:S01]  /*3480*/  FADD.FTZ R154, R155, R154 ;  /* 0x0000009a9b9a7221 */ /* 0x000fe20000010000 */
[----:B------:R-:W-:-:S03]  /*3490*/  PRMT R155, R133, 0x7632, R155 ;  /* 0x00007632859b7816 */ /* 0x000fc6000000009b */
[----:B------:R-:W-:Y:S01]  /*34a0*/  FADD.FTZ R154, R138, R154 ;  /* 0x0000009a8a9a7221 */ /* 0x000fe20000010000 */
[----:B------:R-:W-:-:S05]  /*34b0*/  SHF.L.U32 R155, R155, 0x10, RZ ;  /* 0x000000109b9b7819 */ /* 0x000fca00000006ff */
[----:B------:R-:W-:Y:S01]  /*34c0*/  FADD.FTZ R155, R156, R155 ;  /* 0x0000009b9c9b7221 */ /* 0x000fe20000010000 */
[C---:B------:R-:W-:Y:S02]  /*34d0*/  SHF.L.U32 R156, R158.reuse, 0x10, RZ ;  /* 0x000000109e9c7819 */ /* 0x040fe400000006ff */
[----:B------:R-:W-:Y:S01]  /*34e0*/  PRMT R158, R158, 0x7632, R158 ;  /* 0x000076329e9e7816 */ /* 0x000fe2000000009e */
[----:B------:R-:W-:Y:S02]  /*34f0*/  FADD.FTZ R155, R139, R155 ;  /* 0x0000009b8b9b7221 */ /* 0x000fe40000010000 */
[----:B------:R-:W-:Y:S01]  /*3500*/  FADD.FTZ R156, R157, R156 ;  /* 0x0000009c9d9c7221 */ /* 0x000fe20000010000 */
[----:B------:R-:W-:Y:S02]  /*3510*/  PRMT R157, R134, 0x7632, R157 ;  /* 0x00007632869d7816 */ /* 0x000fe4000000009d */
[----:B------:R-:W-:Y:S01]  /*3520*/  SHF.L.U32 R158, R158, 0x10, RZ ;  /* 0x000000109e9e7819 */ /* 0x000fe200000006ff */
[----:B------:R-:W-:Y:S01]  /*3530*/  FADD.FTZ R156, R140, R156 ;  /* 0x0000009c8c9c7221 */ /* 0x000fe20000010000 */
[----:B------:R-:W-:-:S05]  /*3540*/  SHF.L.U32 R157, R157, 0x10, RZ ;  /* 0x000000109d9d7819 */ /* 0x000fca00000006ff */
[----:B------:R-:W-:Y:S01]  /*3550*/  FADD.FTZ R157, R158, R157 ;  /* 0x0000009d9e9d7221 */ /* 0x000fe20000010000 */
[----:B------:R-:W-:-:S03]  /*3560*/  IMAD.U32 R158, R159, 0x10000, RZ ;  /* 0x000100009f9e7824 */ /* 0x000fc600078e00ff */
[----:B------:R-:W-:Y:S01]  /*3570*/  FADD.FTZ R157, R141, R157 ;  /* 0x0000009d8d9d7221 */ /* 0x000fe20000010000 */
[----:B------:R-:W-:Y:S01]  /*3580*/  FADD.FTZ R158, R200, R158 ;  /* 0x0000009ec89e7221 */ /* 0x000fe20000010000 */
[----:B------:R-:W-:Y:S02]  /*3590*/  PRMT R200, R159, 0x7632, R200 ;  /* 0x000076329fc87816 */ /* 0x000fe400000000c8 */
[----:B------:R-:W-:Y:S01]  /*35a0*/  PRMT R159, R135, 0x7632, R159 ;  /* 0x00007632879f7816 */ /* 0x000fe2000000009f */
[----:B------:R-:W-:Y:S01]  /*35b0*/  FADD.FTZ R158, R142, R158 ;  /* 0x0000009e8e9e7221 */ /* 0x000fe20000010000 */
[----:B------:R-:W-:-:S03]  /*35c0*/  SHF.L.U32 R200, R200, 0x10, RZ ;  /* 0x00000010c8c87819 */ /* 0x000fc600000006ff */
[----:B------:R-:W-:-:S04]  /*35d0*/  IMAD.U32 R159, R159, 0x10000, RZ ;  /* 0x000100009f9f7824 */ /* 0x000fc800078e00ff */
[----:B------:R-:W-:-:S04]  /*35e0*/  FADD.FTZ R159, R200, R159 ;  /* 0x0000009fc89f7221 */ /* 0x000fc80000010000 */
[----:B------:R-:W-:Y:S01]  /*35f0*/  FADD.FTZ R159, R143, R159 ;  /* 0x0000009f8f9f7221 */ /* 0x000fe20000010000 */
[----:B------:R-:W-:Y:S06]  /*3600*/  BRA `(.L_x_9197) ;  /* 0x00000004000c7947 */ /* 0x000fec0003800000 */
.L_x_9196:
[----:B-1---5:R-:W-:Y:S01]  /*3610*/  SHF.L.U32 R152, R156, 0x10, RZ ;  /* 0x000000109c987819 */ /* 0x022fe200000006ff */
[----:B------:R-:W-:Y:S01]  /*3620*/  IMAD.U32 R155, R133, 0x10000, RZ ;  /* 0x00010000859b7824 */ /* 0x000fe200078e00ff */
[----:B------:R-:W-:Y:S02]  /*3630*/  SHF.L.U32 R153, R132, 0x10, RZ ;  /* 0x0000001084997819 */ /* 0x000fe400000006ff */
[----:B------:R-:W-:Y:S02]  /*3640*/  PRMT R154, R156, 0x7632, R154 ;  /* 0x000076329c9a7816 */ /* 0x000fe4000000009a */
[----:B------:R-:W-:Y:S01]  /*3650*/  PRMT R156, R157, 0x7632, R156 ;  /* 0x000076329d9c7816 */ /* 0x000fe2000000009c */
[----:B------:R-:W-:Y:S01]  /*3660*/  FADD.FTZ R152, R153, R152 ;  /* 0x0000009899987221 */ /* 0x000fe20000010000 */
[----:B------:R-:W-:Y:S01]  /*3670*/  PRMT R153, R132, 0x7632, R153 ;  /* 0x0000763284997816 */ /* 0x000fe20000000099 */
[----:B------:R-:W-:Y:S01]  /*3680*/  IMAD.U32 R154, R154, 0x10000, RZ ;  /* 0x000100009a9a7824 */ /* 0x000fe200078e00ff */
[----:B------:R-:W-:-:S02]  /*3690*/  SHF.L.U32 R156, R156, 0x10, RZ ;  /* 0x000000109c9c7819 */ /* 0x000fc400000006ff */
[----:B------:R-:W-:Y:S02]  /*36a0*/  SHF.L.U32 R153, R153, 0x10, RZ ;  /* 0x0000001099997819 */ /* 0x000fe400000006ff */
[----:B0-----:R-:W-:-:S03]  /*36b0*/  SHF.L.U32 R200, R135, 0x10, RZ ;  /* 0x0000001087c87819 */ /* 0x001fc600000006ff */
[----:B------:R-:W-:Y:S01]  /*36c0*/  FADD.FTZ R153, R154, R153 ;  /* 0x000000999a997221 */ /* 0x000fe20000010000 */
[----:B------:R-:W-:Y:S02]  /*36d0*/  SHF.L.U32 R154, R157, 0x10, RZ ;  /* 0x000000109d9a7819 */ /* 0x000fe400000006ff */
[----:B------:R-:W-:-:S03]  /*36e0*/  SHF.L.U32 R157, R134, 0x10, RZ ;  /* 0x00000010869d7819 */ /* 0x000fc600000006ff */
[----:B------:R-:W-:Y:S01]  /*36f0*/  FADD.FTZ R154, R155, R154 ;  /* 0x0000009a9b9a7221 */ /* 0x000fe20000010000 */
[----:B------:R-:W-:-:S04]  /*3700*/  PRMT R155, R133, 0x7632, R155 ;  /* 0x00007632859b7816 */ /* 0x000fc8000000009b */
[----:B------:R-:W-:-:S05]  /*3710*/  SHF.L.U32 R155, R155, 0x10, RZ ;  /* 0x000000109b9b7819 */ /* 0x000fca00000006ff */
[----:B------:R-:W-:Y:S01]  /*3720*/  FADD.FTZ R155, R156, R155 ;  /* 0x0000009b9c9b7221 */ /* 0x000fe20000010000 */
[C---:B------:R-:W-:Y:S01]  /*3730*/  IMAD.U32 R156, R158.reuse, 0x10000, RZ ;  /* 0x000100009e9c7824 */ /* 0x040fe200078e00ff */
[----:B------:R-:W-:-:S03]  /*3740*/  PRMT R158, R158, 0x7632, R158 ;  /* 0x000076329e9e7816 */ /* 0x000fc6000000009e */
[----:B------:R-:W-:Y:S01]  /*3750*/  FADD.FTZ R156, R157, R156 ;  /* 0x0000009c9d9c7221 */ /* 0x000fe20000010000 */
[----:B------:R-:W-:Y:S02]  /*3760*/  PRMT R157, R134, 0x7632, R157 ;  /* 0x00007632869d7816 */ /* 0x000fe4000000009d */
[----:B------:R-:W-:-:S03]  /*3770*/  SHF.L.U32 R158, R158, 0x10, RZ ;  /* 0x000000109e9e7819 */ /* 0x000fc600000006ff */
[----:B------:R-:W-:-:S04]  /*3780*/  IMAD.U32 R157, R157, 0x10000, RZ ;  /* 0x000100009d9d7824 */ /* 0x000fc800078e00ff */
[----:B------:R-:W-:Y:S01]  /*3790*/  FADD.FTZ R157, R158, R157 ;  /* 0x0000009d9e9d7221 */ /* 0x000fe20000010000 */
[----:B------:R-:W-:-:S05]  /*37a0*/  SHF.L.U32 R158, R159, 0x10, RZ ;  /* 0x000000109f9e7819 */ /* 0x000fca00000006ff */
[----:B------:R-:W-:Y:S01]  /*37b0*/  FADD.FTZ R158, R200, R158 ;  /* 0x0000009ec89e7221 */ /* 0x000fe20000010000 */
[----:B------:R-:W-:Y:S02]  /*37c0*/  PRMT R200, R159, 0x7632, R200 ;  /* 0x000076329fc87816 */ /* 0x000fe400000000c8 */
[----:B------:R-:W-:-:S03]  /*37d0*/  PRMT R159, R135, 0x7632, R159 ;  /* 0x00007632879f7816 */ /* 0x000fc6000000009f */
[----:B------:R-:W-:Y:S01]  /*37e0*/  IMAD.U32 R200, R200, 0x10000, RZ ;  /* 0x00010000c8c87824 */ /* 0x000fe200078e00ff */
[----:B------:R-:W-:-:S05]  /*37f0*/  SHF.L.U32 R159, R159, 0x10, RZ ;  /* 0x000000109f9f7819 */ /* 0x000fca00000006ff */
[----:B------:R-:W-:Y:S01]  /*3800*/  FADD.FTZ R159, R200, R159 ;  /* 0x0000009fc89f7221 */ /* 0x000fe20000010000 */
[----:B------:R-:W-:Y:S06]  /*3810*/  BRA `(.L_x_9197) ;  /* 0x0000000000887947 */ /* 0x000fec0003800000 */
.L_x_9195:
[----:B------:R-:W-:Y:S05]  /*3820*/  @!P1 BRA `(.L_x_9198) ;  /* 0x0000000000549947 */ /* 0x000fea0003800000 */
[C---:B-----5:R-:W-:Y:S01]  /*3830*/  PRMT R155, R157.reuse, 0x7632, R155 ;  /* 0x000076329d9b7816 */ /* 0x060fe2000000009b */
[----:B------:R-:W-:Y:S01]  /*3840*/  IMAD.U32 R154, R157, 0x10000, RZ ;  /* 0x000100009d9a7824 */ /* 0x000fe200078e00ff */
[----:B-1----:R-:W-:Y:S02]  /*3850*/  PRMT R153, R156, 0x7632, R153 ;  /* 0x000076329c997816 */ /* 0x002fe40000000099 */
[----:B------:R-:W-:Y:S01]  /*3860*/  PRMT R157, R158, 0x7632, R157 ;  /* 0x000076329e9d7816 */ /* 0x000fe2000000009d */
[----:B------:R-:W-:Y:S01]  /*3870*/  FADD.FTZ R154, R138, R154 ;  /* 0x0000009a8a9a7221 */ /* 0x000fe20000010000 */
[----:B0-----:R-:W-:Y:S01]  /*3880*/  PRMT R200, R159, 0x7632, R200 ;  /* 0x000076329fc87816 */ /* 0x001fe200000000c8 */
        /* <DEDUP_REMOVED lines=10> */
[----:B------:R-:W-:Y:S01]  /*3930*/  FADD.FTZ R158, R142, R158 ;  /* 0x0000009e8e9e7221 */ /* 0x000fe20000010000 */
[----:B------:R-:W-:Y:S01]  /*3940*/  FADD.FTZ R155, R139, R155 ;  /* 0x0000009b8b9b7221 */ /* 0x000fe20000010000 */
[----:B------:R-:W-:Y:S01]  /*3950*/  FADD.FTZ R159, R143, R159 ;  /* 0x0000009f8f9f7221 */ /* 0x000fe20000010000 */
[----:B------:R-:W-:Y:S01]  /*3960*/  FADD.FTZ R157, R141, R157 ;  /* 0x0000009d8d9d7221 */ /* 0x000fe20000010000 */
[----:B------:R-:W-:Y:S06]  /*3970*/  BRA `(.L_x_9197) ;  /* 0x0000000000307947 */ /* 0x000fec0003800000 */
.L_x_9198:
[C---:B-----5:R-:W-:Y:S02]  /*3980*/  PRMT R155, R157.reuse, 0x7632, R155 ;  /* 0x000076329d9b7816 */ /* 0x060fe4000000009b */
[----:B------:R-:W-:Y:S02]  /*3990*/  SHF.L.U32 R154, R157, 0x10, RZ ;  /* 0x000000109d9a7819 */ /* 0x000fe400000006ff */
[----:B-1----:R-:W-:Y:S01]  /*39a0*/  PRMT R153, R156, 0x7632, R153 ;  /* 0x000076329c997816 */ /* 0x002fe20000000099 */
[----:B------:R-:W-:Y:S01]  /*39b0*/  IMAD.U32 R155, R155, 0x10000, RZ ;  /* 0x000100009b9b7824 */ /* 0x000fe200078e00ff */
[----:B------:R-:W-:Y:S02]  /*39c0*/  PRMT R157, R158, 0x7632, R157 ;  /* 0x000076329e9d7816 */ /* 0x000fe4000000009d */
[C---:B0-----:R-:W-:Y:S02]  /*39d0*/  PRMT R200, R159.reuse, 0x7632, R200 ;  /* 0x000076329fc87816 */ /* 0x041fe400000000c8 */
[----:B------:R-:W-:Y:S01]  /*39e0*/  SHF.L.U32 R152, R156, 0x10, RZ ;  /* 0x000000109c987819 */ /* 0x000fe200000006ff */
[----:B------:R-:W-:Y:S01]  /*39f0*/  IMAD.U32 R156, R158, 0x10000, RZ ;  /* 0x000100009e9c7824 */ /* 0x000fe200078e00ff */
[----:B------:R-:W-:-:S02]  /*3a00*/  SHF.L.U32 R158, R159, 0x10, RZ ;  /* 0x000000109f9e7819 */ /* 0x000fc400000006ff */
[----:B------:R-:W-:Y:S02]  /*3a10*/  SHF.L.U32 R153, R153, 0x10, RZ ;  /* 0x0000001099997819 */ /* 0x000fe400000006ff */
[----:B------:R-:W-:Y:S02]  /*3a20*/  SHF.L.U32 R157, R157, 0x10, RZ ;  /* 0x000000109d9d7819 */ /* 0x000fe400000006ff */
[----:B------:R-:W-:-:S07]  /*3a30*/  SHF.L.U32 R159, R200, 0x10, RZ ;  /* 0x00000010c89f7819 */ /* 0x000fce00000006ff */
.L_x_9197:
[----:B------:R-:W0:Y:S02]  /*3a40*/  LDC.64 R200, c[0x0][0x3a8] ;  /* 0x0000ea00ffc87b82 */ /* 0x000e240000000a00 */
[----:B0-----:R-:W-:-:S04]  /*3a50*/  IMAD.WIDE.U32 R200, R202, 0x20, R200 ;  /* 0x00000020cac87825 */ /* 0x001fc800078e00c8 */
[----:B------:R-:W-:Y:S01]  /*3a60*/  VIADD R202, R202, 0x80 ;  /* 0x00000080caca7836 */ /* 0x000fe20000000000 */
[----:B------:R1:W-:Y:S04]  /*3a70*/  STG.E.128 desc[UR6][R200.64], R152 ;  /* 0x00000098c8007986 */ /* 0x0003e8000c101d06 */
[----:B------:R1:W-:Y:S02]  /*3a80*/  STG.E.128 desc[UR6][R200.64+0x10], R156 ;  /* 0x0000109cc8007986 */ /* 0x0003e4000c101d06 */
.L_x_9194:
[----:B------:R-:W-:Y:S05]  /*3a90*/  BSYNC.RECONVERGENT B0 ;  /* 0x0000000000007941 */ /* 0x000fea0003800200 */
.L_x_9193:
[----:B------:R-:W-:Y:S01]  /*3aa0*/  ISETP.GE.U32.AND P1, PT, R0, 0x180, PT ;  /* 0x000001800000780c */ /* 0x000fe20003f26070 */
[----:B------:R-:W-:-:S12]  /*3ab0*/  BSSY.RECONVERGENT B0, `(.L_x_9199) ;  /* 0x0000083000007945 */ /* 0x000fd80003800200 */
[----:B------:R-:W-:Y:S05]  /*3ac0*/  @!P1 BRA `(.L_x_9200) ;  /* 0x0000000800049947 */ /* 0x000fea0003800000 */
        /* <DEDUP_REMOVED lines=8> */
[----:B---3--:R-:W3:Y:S01]  /*3b50*/  @P2 LDC.64 R160, c[0x0][0x3a0] ;  /* 0x0000e800ffa02b82 */ /* 0x008ee20000000a00 */
[----:B--2---:R-:W-:-:S06]  /*3b60*/  IMAD.WIDE.U32 R164, R202, 0x10, R164 ;  /* 0x00000010caa47825 */ /* 0x004fcc00078e00a4 */
[----:B------:R-:W5:Y:S01]  /*3b70*/  LDG.E.128 R164, desc[UR6][R164.64] ;  /* 0x00000006a4a47981 */ /* 0x000f62000c1e1d00 */
[----:B---3--:R-:W-:-:S05]  /*3b80*/  @P2 IMAD.WIDE.U32 R160, R202, 0x20, R160 ;  /* 0x00000020caa02825 */ /* 0x008fca00078e00a0 */
[----:B------:R2:W5:Y:S04]  /*3b90*/  @P2 LDG.E.128 R136, desc[UR6][R160.64] ;  /* 0x00000006a0882981 */ /* 0x000568000c1e1d00 */
[----:B------:R2:W5:Y:S01]  /*3ba0*/  @P2 LDG.E.128 R140, desc[UR6][R160.64+0x10] ;  /* 0x00001006a08c2981 */ /* 0x000562000c1e1d00 */
[----:B------:R-:W-:Y:S05]  /*3bb0*/  @!P0 BRA `(.L_x_9201) ;  /* 0x00000004002c8947 */ /* 0x000fea0003800000 */
[----:B------:R-:W-:Y:S05]  /*3bc0*/  @!P2 BRA `(.L_x_9202) ;  /* 0x0000000000a4a947 */ /* 0x000fea0003800000 */
[----:B--2--5:R-:W-:Y:S01]  /*3bd0*/  SHF.L.U32 R160, R164, 0x10, RZ ;  /* 0x00000010a4a07819 */ /* 0x024fe200000006ff */
[----:B------:R-:W-:Y:S01]  /*3be0*/  IMAD.U32 R163, R133, 0x10000, RZ ;  /* 0x0001000085a37824 */ /* 0x000fe200078e00ff */
[----:B------:R-:W-:Y:S02]  /*3bf0*/  SHF.L.U32 R161, R132, 0x10, RZ ;  /* 0x0000001084a17819 */ /* 0x000fe400000006ff */
[----:B------:R-:W-:Y:S02]  /*3c00*/  PRMT R162, R164, 0x7632, R162 ;  /* 0x00007632a4a27816 */ /* 0x000fe400000000a2 */
[----:B------:R-:W-:Y:S01]  /*3c10*/  PRMT R164, R165, 0x7632, R164 ;  /* 0x00007632a5a47816 */ /* 0x000fe200000000a4 */
[----:B------:R-:W-:Y:S01]  /*3c20*/  FADD.FTZ R160, R161, R160 ;  /* 0x000000a0a1a07221 */ /* 0x000fe20000010000 */
[----:B------:R-:W-:Y:S01]  /*3c30*/  PRMT R161, R132, 0x7632, R161 ;  /* 0x0000763284a17816 */ /* 0x000fe200000000a1 */
[----:B------:R-:W-:Y:S01]  /*3c40*/  IMAD.U32 R162, R162, 0x10000, RZ ;  /* 0x00010000a2a27824 */ /* 0x000fe200078e00ff */
[----:B------:R-:W-:Y:S01]  /*3c50*/  SHF.L.U32 R164, R164, 0x10, RZ ;  /* 0x00000010a4a47819 */ /* 0x000fe200000006ff */
[----:B------:R-:W-:Y:S01]  /*3c60*/  FADD.FTZ R160, R136, R160 ;  /* 0x000000a088a07221 */ /* 0x000fe20000010000 */
[----:B------:R-:W-:-:S02]  /*3c70*/  SHF.L.U32 R161, R161, 0x10, RZ ;  /* 0x00000010a1a17819 */ /* 0x000fc400000006ff */
[----:B01----:R-:W-:-:S03]  /*3c80*/  SHF.L.U32 R200, R135, 0x10, RZ ;  /* 0x0000001087c87819 */ /* 0x003fc600000006ff */
[----:B------:R-:W-:Y:S01]  /*3c90*/  FADD.FTZ R161, R162, R161 ;  /* 0x000000a1a2a17221 */ /* 0x000fe20000010000 */
[----:B------:R-:W-:Y:S02]  /*3ca0*/  SHF.L.U32 R162, R165, 0x10, RZ ;  /* 0x00000010a5a27819 */ /* 0x000fe400000006ff */
[----:B------:R-:W-:Y:S01]  /*3cb0*/  SHF.L.U32 R165, R134, 0x10, RZ ;  /* 0x0000001086a57819 */ /* 0x000fe200000006ff */
[----:B------:R-:W-:Y:S02]  /*3cc0*/  FADD.FTZ R161, R137, R161 ;  /* 0x000000a189a17221 */ /* 0x000fe40000010000 */
[----:B------:R-:W-:Y:S01]  /*3cd0*/  FADD.FTZ R162, R163, R162 ;  /* 0x000000a2a3a27221 */ /* 0x000fe20000010000 */
[----:B------:R-:W-:-:S03]  /*3ce0*/  PRMT R163, R133, 0x7632, R163 ;  /* 0x0000763285a37816 */ /* 0x000fc600000000a3 */
[----:B------:R-:W-:Y:S01]  /*3cf0*/  FADD.FTZ R162, R138, R162 ;  /* 0x000000a28aa27221 */ /* 0x000fe20000010000 */
[----:B------:R-:W-:-:S05]  /*3d00*/  SHF.L.U32 R163, R163, 0x10, RZ ;  /* 0x00000010a3a37819 */ /* 0x000fca00000006ff */
[----:B------:R-:W-:Y:S01]  /*3d10*/  FADD.FTZ R163, R164, R163 ;  /* 0x000000a3a4a37221 */ /* 0x000fe20000010000 */
[C---:B------:R-:W-:Y:S01]  /*3d20*/  IMAD.U32 R164, R166.reuse, 0x10000, RZ ;  /* 0x00010000a6a47824 */ /* 0x040fe200078e00ff */
[----:B------:R-:W-:Y:S02]  /*3d30*/  PRMT R166, R166, 0x7632, R166 ;  /* 0x00007632a6a67816 */ /* 0x000fe400000000a6 */
[----:B------:R-:W-:Y:S01]  /*3d40*/  FADD.FTZ R163, R139, R163 ;  /* 0x000000a38ba37221 */ /* 0x000fe20000010000 */
[----:B------:R-:W-:Y:S01]  /*3d50*/  FADD.FTZ R164, R165, R164 ;  /* 0x000000a4a5a47221 */ /* 0x000fe20000010000 */
[----:B------:R-:W-:Y:S02]  /*3d60*/  PRMT R165, R134, 0x7632, R165 ;  /* 0x0000763286a57816 */ /* 0x000fe400000000a5 */
[----:B------:R-:W-:Y:S01]  /*3d70*/  SHF.L.U32 R166, R166, 0x10, RZ ;  /* 0x00000010a6a67819 */ /* 0x000fe200000006ff */
[----:B------:R-:W-:Y:S02]  /*3d80*/  FADD.FTZ R164, R140, R164 ;  /* 0x000000a48ca47221 */ /* 0x000fe40000010000 */
[----:B------:R-:W-:-:S04]  /*3d90*/  IMAD.U32 R165, R165, 0x10000, RZ ;  /* 0x00010000a5a57824 */ /* 0x000fc800078e00ff */
[----:B------:R-:W-:Y:S01]  /*3da0*/  FADD.FTZ R165, R166, R165 ;  /* 0x000000a5a6a57221 */ /* 0x000fe20000010000 */
[----:B------:R-:W-:-:S03]  /*3db0*/  SHF.L.U32 R166, R167, 0x10, RZ ;  /* 0x00000010a7a67819 */ /* 0x000fc600000006ff */
[----:B------:R-:W-:Y:S02]  /*3dc0*/  FADD.FTZ R165, R141, R165 ;  /* 0x000000a58da57221 */ /* 0x000fe40000010000 */
[----:B------:R-:W-:Y:S01]  /*3dd0*/  FADD.FTZ R166, R200, R166 ;  /* 0x000000a6c8a67221 */ /* 0x000fe20000010000 */
[----:B------:R-:W-:Y:S02]  /*3de0*/  PRMT R200, R167, 0x7632, R200 ;  /* 0x00007632a7c87816 */ /* 0x000fe400000000c8 */
[----:B------:R-:W-:Y:S01]  /*3df0*/  PRMT R167, R135, 0x7632, R167 ;  /* 0x0000763287a77816 */ /* 0x000fe200000000a7 */
[----:B------:R-:W-:Y:S02]  /*3e00*/  FADD.FTZ R166, R142, R166 ;  /* 0x000000a68ea67221 */ /* 0x000fe40000010000 */
[----:B------:R-:W-:Y:S01]  /*3e10*/  IMAD.U32 R200, R200, 0x10000, RZ ;  /* 0x00010000c8c87824 */ /* 0x000fe200078e00ff */
[----:B------:R-:W-:-:S05]  /*3e20*/  SHF.L.U32 R167, R167, 0x10, RZ ;  /* 0x00000010a7a77819 */ /* 0x000fca00000006ff */
[----:B------:R-:W-:-:S04]  /*3e30*/  FADD.FTZ R167, R200, R167 ;  /* 0x000000a7c8a77221 */ /* 0x000fc80000010000 */
[----:B------:R-:W-:Y:S01]  /*3e40*/  FADD.FTZ R167, R143, R167 ;  /* 0x000000a78fa77221 */ /* 0x000fe20000010000 */
[----:B------:R-:W-:Y:S06]  /*3e50*/  BRA `(.L_x_9203) ;  /* 0x00000004000c7947 */ /* 0x000fec0003800000 */
.L_x_9202:
[----:B--2--5:R-:W-:Y:S01]  /*3e60*/  SHF.L.U32 R160, R164, 0x10, RZ ;  /* 0x00000010a4a07819 */ /* 0x024fe200000006ff */
[----:B------:R-:W-:Y:S01]  /*3e70*/  IMAD.U32 R161, R132, 0x10000, RZ ;  /* 0x0001000084a17824 */ /* 0x000fe200078e00ff */
[----:B------:R-:W-:Y:S01]  /*3e80*/  PRMT R162, R164, 0x7632, R162 ;  /* 0x00007632a4a27816 */ /* 0x000fe200000000a2 */
[----:B01----:R-:W-:Y:S01]  /*3e90*/  IMAD.U32 R200, R135, 0x10000, RZ ;  /* 0x0001000087c87824 */ /* 0x003fe200078e00ff */
[----:B------:R-:W-:Y:S01]  /*3ea0*/  SHF.L.U32 R163, R133, 0x10, RZ ;  /* 0x0000001085a37819 */ /* 0x000fe200000006ff */
[----:B------:R-:W-:Y:S01]  /*3eb0*/  FADD.FTZ R160, R161, R160 ;  /* 0x000000a0a1a07221 */ /* 0x000fe20000010000 */
[----:B------:R-:W-:Y:S02]  /*3ec0*/  PRMT R161, R132, 0x7632, R161 ;  /* 0x0000763284a17816 */ /* 0x000fe400000000a1 */
[----:B------:R-:W-:Y:S02]  /*3ed0*/  SHF.L.U32 R162, R162, 0x10, RZ ;  /* 0x00000010a2a27819 */ /* 0x000fe400000006ff */
[----:B------:R-:W-:-:S02]  /*3ee0*/  SHF.L.U32 R161, R161, 0x10, RZ ;  /* 0x00000010a1a17819 */ /* 0x000fc400000006ff */
[----:B------:R-:W-:-:S03]  /*3ef0*/  PRMT R164, R165, 0x7632, R164 ;  /* 0x00007632a5a47816 */ /* 0x000fc600000000a4 */
[----:B------:R-:W-:Y:S01]  /*3f00*/  FADD.FTZ R161, R162, R161 ;  /* 0x000000a1a2a17221 */ /* 0x000fe20000010000 */
[----:B------:R-:W-:Y:S01]  /*3f10*/  IMAD.U32 R162, R165, 0x10000, RZ ;  /* 0x00010000a5a27824 */ /* 0x000fe200078e00ff */
[----:B------:R-:W-:Y:S02]  /*3f20*/  SHF.L.U32 R164, R164, 0x10, RZ ;  /* 0x00000010a4a47819 */ /* 0x000fe400000006ff */
[----:B------:R-:W-:Y:S01]  /*3f30*/  SHF.L.U32 R165, R134, 0x10, RZ ;  /* 0x0000001086a57819 */ /* 0x000fe200000006ff */
[----:B------:R-:W-:Y:S01]  /*3f40*/  FADD.FTZ R162, R163, R162 ;  /* 0x000000a2a3a27221 */ /* 0x000fe20000010000 */
[----:B------:R-:W-:-:S05]  /*3f50*/  PRMT R163, R133, 0x7632, R163 ;  /* 0x0000763285a37816 */ /* 0x000fca00000000a3 */
[----:B------:R-:W-:-:S04]  /*3f60*/  IMAD.U32 R163, R163, 0x10000, RZ ;  /* 0x00010000a3a37824 */ /* 0x000fc800078e00ff */
[----:B------:R-:W-:Y:S01]  /*3f70*/  FADD.FTZ R163, R164, R163 ;  /* 0x000000a3a4a37221 */ /* 0x000fe20000010000 */
[C---:B------:R-:W-:Y:S02]  /*3f80*/  SHF.L.U32 R164, R166.reuse, 0x10, RZ ;  /* 0x00000010a6a47819 */ /* 0x040fe400000006ff */
[----:B------:R-:W-:-:S03]  /*3f90*/  PRMT R166, R166, 0x7632, R166 ;  /* 0x00007632a6a67816 */ /* 0x000fc600000000a6 */
[----:B------:R-:W-:Y:S01]  /*3fa0*/  FADD.FTZ R164, R165, R164 ;  /* 0x000000a4a5a47221 */ /* 0x000fe20000010000 */
[----:B------:R-:W-:Y:S01]  /*3fb0*/  PRMT R165, R134, 0x7632, R165 ;  /* 0x0000763286a57816 */ /* 0x000fe200000000a5 */
[----:B------:R-:W-:-:S03]  /*3fc0*/  IMAD.U32 R166, R166, 0x10000, RZ ;  /* 0x00010000a6a67824 */ /* 0x000fc600078e00ff */
[----:B------:R-:W-:-:S05]  /*3fd0*/  SHF.L.U32 R165, R165, 0x10, RZ ;  /* 0x00000010a5a57819 */ /* 0x000fca00000006ff */
        /* <DEDUP_REMOVED lines=8> */
[----:B------:R-:W-:Y:S06]  /*4060*/  BRA `(.L_x_9203) ;  /* 0x0000000000887947 */ /* 0x000fec0003800000 */
.L_x_9201:
[----:B------:R-:W-:Y:S05]  /*4070*/  @!P2 BRA `(.L_x_9204) ;  /* 0x000000000054a947 */ /* 0x000fea0003800000 */
[C---:B-----5:R-:W-:Y:S01]  /*4080*/  PRMT R163, R165.reuse, 0x7632, R163 ;  /* 0x00007632a5a37816 */ /* 0x060fe200000000a3 */
[C---:B--2---:R-:W-:Y:S01]  /*4090*/  IMAD.U32 R160, R164.reuse, 0x10000, RZ ;  /* 0x00010000a4a07824 */ /* 0x044fe200078e00ff */
[----:B------:R-:W-:Y:S02]  /*40a0*/  SHF.L.U32 R162, R165, 0x10, RZ ;  /* 0x00000010a5a27819 */ /* 0x000fe400000006ff */
[----:B------:R-:W-:Y:S01]  /*40b0*/  PRMT R161, R164, 0x7632, R161 ;  /* 0x00007632a4a17816 */ /* 0x000fe200000000a1 */
[----:B------:R-:W-:Y:S01]  /*40c0*/  FADD.FTZ R160, R136, R160 ;  /* 0x000000a088a07221 */ /* 0x000fe20000010000 */
[----:B------:R-:W-:Y:S01]  /*40d0*/  PRMT R165, R166, 0x7632, R165 ;  /* 0x00007632a6a57816 */ /* 0x000fe200000000a5 */
[----:B------:R-:W-:Y:S01]  /*40e0*/  FADD.FTZ R162, R138, R162 ;  /* 0x000000a28aa27221 */ /* 0x000fe20000010000 */
[C---:B01----:R-:W-:Y:S02]  /*40f0*/  PRMT R200, R167.reuse, 0x7632, R200 ;  /* 0x00007632a7c87816 */ /* 0x043fe400000000c8 */
        /* <DEDUP_REMOVED lines=13> */
.L_x_9204:
[----:B--2--5:R-:W-:Y:S01]  /*41d0*/  PRMT R161, R164, 0x7632, R161 ;  /* 0x00007632a4a17816 */ /* 0x024fe200000000a1 */
[C---:B------:R-:W-:Y:S01]  /*41e0*/  IMAD.U32 R162, R165.reuse, 0x10000, RZ ;  /* 0x00010000a5a27824 */ /* 0x040fe200078e00ff */
[----:B------:R-:W-:Y:S02]  /*41f0*/  PRMT R163, R165, 0x7632, R163 ;  /* 0x00007632a5a37816 */ /* 0x000fe400000000a3 */
[----:B01----:R-:W-:Y:S01]  /*4200*/  PRMT R200, R167, 0x7632, R200 ;  /* 0x00007632a7c87816 */ /* 0x003fe200000000c8 */
[----:B------:R-:W-:Y:S01]  /*4210*/  IMAD.U32 R161, R161, 0x10000, RZ ;  /* 0x00010000a1a17824 */ /* 0x000fe200078e00ff */
[----:B------:R-:W-:Y:S02]  /*4220*/  PRMT R165, R166, 0x7632, R165 ;  /* 0x00007632a6a57816 */ /* 0x000fe400000000a5 */
[----:B------:R-:W-:Y:S02]  /*4230*/  SHF.L.U32 R160, R164, 0x10, RZ ;  /* 0x00000010a4a07819 */ /* 0x000fe400000006ff */
[----:B------:R-:W-:-:S02]  /*4240*/  SHF.L.U32 R164, R166, 0x10, RZ ;  /* 0x00000010a6a47819 */ /* 0x000fc400000006ff */
[----:B------:R-:W-:Y:S01]  /*4250*/  SHF.L.U32 R166, R167, 0x10, RZ ;  /* 0x00000010a7a67819 */ /* 0x000fe200000006ff */
[----:B------:R-:W-:Y:S01]  /*4260*/  IMAD.U32 R167, R200, 0x10000, RZ ;  /* 0x00010000c8a77824 */ /* 0x000fe200078e00ff */
[----:B------:R-:W-:Y:S02]  /*4270*/  SHF.L.U32 R163, R163, 0x10, RZ ;  /* 0x00000010a3a37819 */ /* 0x000fe400000006ff */
[----:B------:R-:W-:-:S07]  /*4280*/  SHF.L.U32 R165, R165, 0x10, RZ ;  /* 0x00000010a5a57819 */ /* 0x000fce00000006ff */
.L_x_9203:
[----:B------:R-:W0:Y:S02]  /*4290*/  LDC.64 R200, c[0x0][0x3a8] ;  /* 0x0000ea00ffc87b82 */ /* 0x000e240000000a00 */
[C---:B0-----:R-:W-:Y:S01]  /*42a0*/  IMAD.WIDE.U32 R200, R202.reuse, 0x20, R200 ;  /* 0x00000020cac87825 */ /* 0x041fe200078e00c8 */
[----:B------:R-:W-:-:S04]  /*42b0*/  IADD3 R202, PT, PT, R202, 0x80, RZ ;  /* 0x00000080caca7810 */ /* 0x000fc80007ffe0ff */
[----:B------:R2:W-:Y:S04]  /*42c0*/  STG.E.128 desc[UR6][R200.64], R160 ;  /* 0x000000a0c8007986 */ /* 0x0005e8000c101d06 */
[----:B------:R2:W-:Y:S02]  /*42d0*/  STG.E.128 desc[UR6][R200.64+0x10], R164 ;  /* 0x000010a4c8007986 */ /* 0x0005e4000c101d06 */
.L_x_9200:
[----:B------:R-:W-:Y:S05]  /*42e0*/  BSYNC.RECONVERGENT B0 ;  /* 0x0000000000007941 */ /* 0x000fea0003800200 */
.L_x_9199:
[----:B------:R-:W-:Y:S01]  /*42f0*/  ISETP.GE.U32.AND P2, PT, R0, 0x200, PT ;  /* 0x000002000000780c */ /* 0x000fe20003f46070 */
[----:B------:R-:W-:-:S12]  /*4300*/  BSSY.RECONVERGENT B0, `(.L_x_9205) ;  /* 0x0000083000007945 */ /* 0x000fd80003800200 */
[----:B------:R-:W-:Y:S05]  /*4310*/  @!P2 BRA `(.L_x_9206) ;  /* 0x000000080004a947 */ /* 0x000fea0003800000 */
        /* <DEDUP_REMOVED lines=8> */
[----:B----4-:R-:W4:Y:S01]  /*43a0*/  @P3 LDC.64 R168, c[0x0][0x3a0] ;  /* 0x0000e800ffa83b82 */ /* 0x010f220000000a00 */
[----:B---3--:R-:W-:-:S06]  /*43b0*/  IMAD.WIDE.U32 R172, R202, 0x10, R172 ;  /* 0x00000010caac7825 */ /* 0x008fcc00078e00ac */
[----:B------:R-:W5:Y:S01]  /*43c0*/  LDG.E.128 R172, desc[UR6][R172.64] ;  /* 0x00000006acac7981 */ /* 0x000f62000c1e1d00 */
[----:B----4-:R-:W-:-:S05]  /*43d0*/  @P3 IMAD.WIDE.U32 R168, R202, 0x20, R168 ;  /* 0x00000020caa83825 */ /* 0x010fca00078e00a8 */
[----:B------:R3:W5:Y:S04]  /*43e0*/  @P3 LDG.E.128 R136, desc[UR6][R168.64] ;  /* 0x00000006a8883981 */ /* 0x000768000c1e1d00 */
[----:B------:R3:W5:Y:S01]  /*43f0*/  @P3 LDG.E.128 R140, desc[UR6][R168.64+0x10] ;  /* 0x00001006a88c3981 */ /* 0x000762000c1e1d00 */
[----:B------:R-:W-:Y:S05]  /*4400*/  @!P0 BRA `(.L_x_9207) ;  /* 0x00000004002c8947 */ /* 0x000fea0003800000 */
[----:B------:R-:W-:Y:S05]  /*4410*/  @!P3 BRA `(.L_x_9208) ;  /* 0x0000000000a4b947 */ /* 0x000fea0003800000 */
[----:B---3-5:R-:W-:Y:S01]  /*4420*/  SHF.L.U32 R168, R172, 0x10, RZ ;  /* 0x00000010aca87819 */ /* 0x028fe200000006ff */
[----:B------:R-:W-:Y:S01]  /*4430*/  IMAD.U32 R169, R132, 0x10000, RZ ;  /* 0x0001000084a97824 */ /* 0x000fe200078e00ff */
[----:B------:R-:W-:Y:S01]  /*4440*/  PRMT R170, R172, 0x7632, R170 ;  /* 0x00007632acaa7816 */ /* 0x000fe200000000aa */
[----:B012---:R-:W-:Y:S01]  /*4450*/  IMAD.U32 R200, R135, 0x10000, RZ ;  /* 0x0001000087c87824 */ /* 0x007fe200078e00ff */
[----:B------:R-:W-:Y:S01]  /*4460*/  SHF.L.U32 R171, R133, 0x10, RZ ;  /* 0x0000001085ab7819 */ /* 0x000fe200000006ff */
[----:B------:R-:W-:Y:S01]  /*4470*/  FADD.FTZ R168, R169, R168 ;  /* 0x000000a8a9a87221 */ /* 0x000fe20000010000 */
[----:B------:R-:W-:Y:S02]  /*4480*/  PRMT R169, R132, 0x7632, R169 ;  /* 0x0000763284a97816 */ /* 0x000fe400000000a9 */
[----:B------:R-:W-:Y:S01]  /*4490*/  SHF.L.U32 R170, R170, 0x10, RZ ;  /* 0x00000010aaaa7819 */ /* 0x000fe200000006ff */
[----:B------:R-:W-:Y:S01]  /*44a0*/  FADD.FTZ R168, R136, R168 ;  /* 0x000000a888a87221 */ /* 0x000fe20000010000 */
[----:B------:R-:W-:-:S02]  /*44b0*/  SHF.L.U32 R169, R169, 0x10, RZ ;  /* 0x00000010a9a97819 */ /* 0x000fc400000006ff */
[----:B------:R-:W-:-:S03]  /*44c0*/  PRMT R172, R173, 0x7632, R172 ;  /* 0x00007632adac7816 */ /* 0x000fc600000000ac */
[----:B------:R-:W-:Y:S01]  /*44d0*/  FADD.FTZ R169, R170, R169 ;  /* 0x000000a9aaa97221 */ /* 0x000fe20000010000 */
[----:B------:R-:W-:Y:S01]  /*44e0*/  IMAD.U32 R170, R173, 0x10000, RZ ;  /* 0x00010000adaa7824 */ /* 0x000fe200078e00ff */
[----:B------:R-:W-:Y:S02]  /*44f0*/  SHF.L.U32 R172, R172, 0x10, RZ ;  /* 0x00000010acac7819 */ /* 0x000fe400000006ff */
[----:B------:R-:W-:Y:S01]  /*4500*/  SHF.L.U32 R173, R134, 0x10, RZ ;  /* 0x0000001086ad7819 */ /* 0x000fe200000006ff */
[----:B------:R-:W-:Y:S01]  /*4510*/  FADD.FTZ R170, R171, R170 ;  /* 0x000000aaabaa7221 */ /* 0x000fe20000010000 */
[----:B------:R-:W-:Y:S01]  /*4520*/  PRMT R171, R133, 0x7632, R171 ;  /* 0x0000763285ab7816 */ /* 0x000fe200000000ab */
[----:B------:R-:W-:Y:S02]  /*4530*/  FADD.FTZ R169, R137, R169 ;  /* 0x000000a989a97221 */ /* 0x000fe40000010000 */
[----:B------:R-:W-:Y:S02]  /*4540*/  FADD.FTZ R170, R138, R170 ;  /* 0x000000aa8aaa7221 */ /* 0x000fe40000010000 */
[----:B------:R-:W-:-:S04]  /*4550*/  IMAD.U32 R171, R171, 0x10000, RZ ;  /* 0x00010000abab7824 */ /* 0x000fc800078e00ff */
[----:B------:R-:W-:Y:S01]  /*4560*/  FADD.FTZ R171, R172, R171 ;  /* 0x000000abacab7221 */ /* 0x000fe20000010000 */
[C---:B------:R-:W-:Y:S02]  /*4570*/  SHF.L.U32 R172, R174.reuse, 0x10, RZ ;  /* 0x00000010aeac7819 */ /* 0x040fe400000006ff */
[----:B------:R-:W-:Y:S01]  /*4580*/  PRMT R174, R174, 0x7632, R174 ;  /* 0x00007632aeae7816 */ /* 0x000fe200000000ae */
[----:B------:R-:W-:Y:S02]  /*4590*/  FADD.FTZ R171, R139, R171 ;  /* 0x000000ab8bab7221 */ /* 0x000fe40000010000 */
[----:B------:R-:W-:Y:S01]  /*45a0*/  FADD.FTZ R172, R173, R172 ;  /* 0x000000acadac7221 */ /* 0x000fe20000010000 */
[----:B------:R-:W-:Y:S01]  /*45b0*/  PRMT R173, R134, 0x7632, R173 ;  /* 0x0000763286ad7816 */ /* 0x000fe200000000ad */
[----:B------:R-:W-:Y:S02]  /*45c0*/  IMAD.U32 R174, R174, 0x10000, RZ ;  /* 0x00010000aeae7824 */ /* 0x000fe400078e00ff */
[----:B------:R-:W-:Y:S01]  /*45d0*/  FADD.FTZ R172, R140, R172 ;  /* 0x000000ac8cac7221 */ /* 0x000fe20000010000 */
[----:B------:R-:W-:-:S05]  /*45e0*/  SHF.L.U32 R173, R173, 0x10, RZ ;  /* 0x00000010adad7819 */ /* 0x000fca00000006ff */
[----:B------:R-:W-:Y:S01]  /*45f0*/  FADD.FTZ R173, R174, R173 ;  /* 0x000000adaead7221 */ /* 0x000fe20000010000 */
[----:B------:R-:W-:-:S03]  /*4600*/  SHF.L.U32 R174, R175, 0x10, RZ ;  /* 0x00000010afae7819 */ /* 0x000fc600000006ff */
[----:B------:R-:W-:Y:S02]  /*4610*/  FADD.FTZ R173, R141, R173 ;  /* 0x000000ad8dad7221 */ /* 0x000fe40000010000 */
[----:B------:R-:W-:Y:S01]  /*4620*/  FADD.FTZ R174, R200, R174 ;  /* 0x000000aec8ae7221 */ /* 0x000fe20000010000 */
[----:B------:R-:W-:Y:S02]  /*4630*/  PRMT R200, R175, 0x7632, R200 ;  /* 0x00007632afc87816 */ /* 0x000fe400000000c8 */
[----:B------:R-:W-:Y:S01]  /*4640*/  PRMT R175, R135, 0x7632, R175 ;  /* 0x0000763287af7816 */ /* 0x000fe200000000af */
[----:B------:R-:W-:Y:S01]  /*4650*/  FADD.FTZ R174, R142, R174 ;  /* 0x000000ae8eae7221 */ /* 0x000fe20000010000 */
[----:B------:R-:W-:Y:S02]  /*4660*/  SHF.L.U32 R200, R200, 0x10, RZ ;  /* 0x00000010c8c87819 */ /* 0x000fe400000006ff */
[----:B------:R-:W-:-:S05]  /*4670*/  SHF.L.U32 R175, R175, 0x10, RZ ;  /* 0x00000010afaf7819 */ /* 0x000fca00000006ff */
[----:B------:R-:W-:-:S04]  /*4680*/  FADD.FTZ R175, R200, R175 ;  /* 0x000000afc8af7221 */ /* 0x000fc80000010000 */
[----:B------:R-:W-:Y:S01]  /*4690*/  FADD.FTZ R175, R143, R175 ;  /* 0x000000af8faf7221 */ /* 0x000fe20000010000 */
[----:B------:R-:W-:Y:S06]  /*46a0*/  BRA `(.L_x_9209) ;  /* 0x00000004000c7947 */ /* 0x000fec0003800000 */
.L_x_9208:
[----:B---3-5:R-:W-:Y:S01]  /*46b0*/  SHF.L.U32 R169, R132, 0x10, RZ ;  /* 0x0000001084a97819 */ /* 0x028fe200000006ff */
[C---:B------:R-:W-:Y:S01]  /*46c0*/  IMAD.U32 R168, R172.reuse, 0x10000, RZ ;  /* 0x00010000aca87824 */ /* 0x040fe200078e00ff */
[----:B------:R-:W-:Y:S02]  /*46d0*/  PRMT R170, R172, 0x7632, R170 ;  /* 0x00007632acaa7816 */ /* 0x000fe400000000aa */
[----:B------:R-:W-:Y:S01]  /*46e0*/  SHF.L.U32 R171, R133, 0x10, RZ ;  /* 0x0000001085ab7819 */ /* 0x000fe200000006ff */
[----:B------:R-:W-:Y:S01]  /*46f0*/  FADD.FTZ R168, R169, R168 ;  /* 0x000000a8a9a87221 */ /* 0x000fe20000010000 */
[----:B------:R-:W-:Y:S02]  /*4700*/  PRMT R169, R132, 0x7632, R169 ;  /* 0x0000763284a97816 */ /* 0x000fe400000000a9 */
[----:B------:R-:W-:Y:S02]  /*4710*/  SHF.L.U32 R170, R170, 0x10, RZ ;  /* 0x00000010aaaa7819 */ /* 0x000fe400000006ff */
[----:B------:R-:W-:Y:S01]  /*4720*/  PRMT R172, R173, 0x7632, R172 ;  /* 0x00007632adac7816 */ /* 0x000fe200000000ac */
[----:B------:R-:W-:Y:S01]  /*4730*/  IMAD.U32 R169, R169, 0x10000, RZ ;  /* 0x00010000a9a97824 */ /* 0x000fe200078e00ff */
[----:B012---:R-:W-:-:S03]  /*4740*/  SHF.L.U32 R200, R135, 0x10, RZ ;  /* 0x0000001087c87819 */ /* 0x007fc600000006ff */
[----:B------:R-:W-:Y:S01]  /*4750*/  FADD.FTZ R169, R170, R169 ;  /* 0x000000a9aaa97221 */ /* 0x000fe20000010000 */
[----:B------:R-:W-:Y:S01]  /*4760*/  SHF.L.U32 R170, R173, 0x10, RZ ;  /* 0x00000010adaa7819 */ /* 0x000fe200000006ff */
[----:B------:R-:W-:Y:S02]  /*4770*/  IMAD.U32 R172, R172, 0x10000, RZ ;  /* 0x00010000acac7824 */ /* 0x000fe400078e00ff */
[----:B------:R-:W-:Y:S02]  /*4780*/  IMAD.U32 R173, R134, 0x10000, RZ ;  /* 0x0001000086ad7824 */ /* 0x000fe400078e00ff */
[----:B------:R-:W-:Y:S01]  /*4790*/  FADD.FTZ R170, R171, R170 ;  /* 0x000000aaabaa7221 */ /* 0x000fe20000010000 */
[----:B------:R-:W-:-:S04]  /*47a0*/  PRMT R171, R133, 0x7632, R171 ;  /* 0x0000763285ab7816 */ /* 0x000fc800000000ab */
[----:B------:R-:W-:-:S05]  /*47b0*/  SHF.L.U32 R171, R171, 0x10, RZ ;  /* 0x00000010abab7819 */ /* 0x000fca00000006ff */
[----:B------:R-:W-:Y:S01]  /*47c0*/  FADD.FTZ R171, R172, R171 ;  /* 0x000000abacab7221 */ /* 0x000fe20000010000 */
[C---:B------:R-:W-:Y:S02]  /*47d0*/  SHF.L.U32 R172, R174.reuse, 0x10, RZ ;  /* 0x00000010aeac7819 */ /* 0x040fe400000006ff */
[----:B------:R-:W-:-:S03]  /*47e0*/  PRMT R174, R174, 0x7632, R174 ;  /* 0x00007632aeae7816 */ /* 0x000fc600000000ae */
[----:B------:R-:W-:Y:S01]  /*47f0*/  FADD.FTZ R172, R173, R172 ;  /* 0x000000acadac7221 */ /* 0x000fe20000010000 */
[----:B------:R-:W-:Y:S02]  /*4800*/  PRMT R173, R134, 0x7632, R173 ;  /* 0x0000763286ad7816 */ /* 0x000fe400000000ad */
[----:B------:R-:W-:Y:S02]  /*4810*/  SHF.L.U32 R174, R174, 0x10, RZ ;  /* 0x00000010aeae7819 */ /* 0x000fe400000006ff */
[----:B------:R-:W-:-:S05]  /*4820*/  SHF.L.U32 R173, R173, 0x10, RZ ;  /* 0x00000010adad7819 */ /* 0x000fca00000006ff */
[----:B------:R-:W-:Y:S01]  /*4830*/  FADD.FTZ R173, R174, R173 ;  /* 0x000000adaead7221 */ /* 0x000fe20000010000 */
[----:B------:R-:W-:-:S04]  /*4840*/  IMAD.U32 R174, R175, 0x10000, RZ ;  /* 0x00010000afae7824 */ /* 0x000fc800078e00ff */
[----:B------:R-:W-:Y:S01]  /*4850*/  FADD.FTZ R174, R200, R174 ;  /* 0x000000aec8ae7221 */ /* 0x000fe20000010000 */
[----:B------:R-:W-:Y:S02]  /*4860*/  PRMT R200, R175, 0x7632, R200 ;  /* 0x00007632afc87816 */ /* 0x000fe400000000c8 */
[----:B------:R-:W-:Y:S02]  /*4870*/  PRMT R175, R135, 0x7632, R175 ;  /* 0x0000763287af7816 */ /* 0x000fe400000000af */
[----:B------:R-:W-:-:S03]  /*4880*/  SHF.L.U32 R200, R200, 0x10, RZ ;  /* 0x00000010c8c87819 */ /* 0x000fc600000006ff */
[----:B------:R-:W-:-:S04]  /*4890*/  IMAD.U32 R175, R175, 0x10000, RZ ;  /* 0x00010000afaf7824 */ /* 0x000fc800078e00ff */
[----:B------:R-:W-:Y:S01]  /*48a0*/  FADD.FTZ R175, R200, R175 ;  /* 0x000000afc8af7221 */ /* 0x000fe20000010000 */
[----:B------:R-:W-:Y:S06]  /*48b0*/  BRA `(.L_x_9209) ;  /* 0x0000000000887947 */ /* 0x000fec0003800000 */
.L_x_9207:
[----:B------:R-:W-:Y:S05]  /*48c0*/  @!P3 BRA `(.L_x_9210) ;  /* 0x000000000054b947 */ /* 0x000fea0003800000 */
[C---:B-----5:R-:W-:Y:S02]  /*48d0*/  PRMT R171, R173.reuse, 0x7632, R171 ;  /* 0x00007632adab7816 */ /* 0x060fe400000000ab */
[----:B------:R-:W-:Y:S02]  /*48e0*/  SHF.L.U32 R170, R173, 0x10, RZ ;  /* 0x00000010adaa7819 */ /* 0x000fe400000006ff */
[----:B---3--:R-:W-:Y:S01]  /*48f0*/  PRMT R169, R172, 0x7632, R169 ;  /* 0x00007632aca97816 */ /* 0x008fe200000000a9 */
[----:B------:R-:W-:Y:S01]  /*4900*/  IMAD.U32 R171, R171, 0x10000, RZ ;  /* 0x00010000abab7824 */ /* 0x000fe200078e00ff */
[----:B------:R-:W-:Y:S01]  /*4910*/  PRMT R173, R174, 0x7632, R173 ;  /* 0x00007632aead7816 */ /* 0x000fe200000000ad */
[----:B------:R-:W-:Y:S01]  /*4920*/  FADD.FTZ R170, R138, R170 ;  /* 0x000000aa8aaa7221 */ /* 0x000fe20000010000 */
[----:B012---:R-:W-:Y:S01]  /*4930*/  PRMT R200, R175, 0x7632, R200 ;  /* 0x00007632afc87816 */ /* 0x007fe200000000c8 */
        /* <DEDUP_REMOVED lines=14> */
.L_x_9210:
[C---:B-----5:R-:W-:Y:S01]  /*4a20*/  PRMT R171, R173.reuse, 0x7632, R171 ;  /* 0x00007632adab7816 */ /* 0x060fe200000000ab */
[----:B---3--:R-:W-:Y:S01]  /*4a30*/  IMAD.U32 R168, R172, 0x10000, RZ ;  /* 0x00010000aca87824 */ /* 0x008fe200078e00ff */
[----:B------:R-:W-:Y:S02]  /*4a40*/  SHF.L.U32 R170, R173, 0x10, RZ ;  /* 0x00000010adaa7819 */ /* 0x000fe400000006ff */
[----:B------:R-:W-:Y:S02]  /*4a50*/  PRMT R173, R174, 0x7632, R173 ;  /* 0x00007632aead7816 */ /* 0x000fe400000000ad */
[----:B------:R-:W-:Y:S02]  /*4a60*/  PRMT R169, R172, 0x7632, R169 ;  /* 0x00007632aca97816 */ /* 0x000fe400000000a9 */
[----:B012---:R-:W-:Y:S01]  /*4a70*/  PRMT R200, R175, 0x7632, R200 ;  /* 0x00007632afc87816 */ /* 0x007fe200000000c8 */
[----:B------:R-:W-:Y:S01]  /*4a80*/  IMAD.U32 R173, R173, 0x10000, RZ ;  /* 0x00010000adad7824 */ /* 0x000fe200078e00ff */
[----:B------:R-:W-:Y:S01]  /*4a90*/  SHF.L.U32 R172, R174, 0x10, RZ ;  /* 0x00000010aeac7819 */ /* 0x000fe200000006ff */
[----:B------:R-:W-:Y:S01]  /*4aa0*/  IMAD.U32 R174, R175, 0x10000, RZ ;  /* 0x00010000afae7824 */ /* 0x000fe200078e00ff */
[----:B------:R-:W-:-:S02]  /*4ab0*/  SHF.L.U32 R169, R169, 0x10, RZ ;  /* 0x00000010a9a97819 */ /* 0x000fc400000006ff */
[----:B------:R-:W-:Y:S02]  /*4ac0*/  SHF.L.U32 R171, R171, 0x10, RZ ;  /* 0x00000010abab7819 */ /* 0x000fe400000006ff */
[----:B------:R-:W-:-:S07]  /*4ad0*/  SHF.L.U32 R175, R200, 0x10, RZ ;  /* 0x00000010c8af7819 */ /* 0x000fce00000006ff */
.L_x_9209:
[----:B------:R-:W0:Y:S02]  /*4ae0*/  LDC.64 R200, c[0x0][0x3a8] ;  /* 0x0000ea00ffc87b82 */ /* 0x000e240000000a00 */
[C---:B0-----:R-:W-:Y:S01]  /*4af0*/  IMAD.WIDE.U32 R200, R202.reuse, 0x20, R200 ;  /* 0x00000020cac87825 */ /* 0x041fe200078e00c8 */
[----:B------:R-:W-:-:S04]  /*4b00*/  IADD3 R202, PT, PT, R202, 0x80, RZ ;  /* 0x00000080caca7810 */ /* 0x000fc80007ffe0ff */
[----:B------:R3:W-:Y:S04]  /*4b10*/  STG.E.128 desc[UR6][R200.64], R168 ;  /* 0x000000a8c8007986 */ /* 0x0007e8000c101d06 */
[----:B------:R3:W-:Y:S02]  /*4b20*/  STG.E.128 desc[UR6][R200.64+0x10], R172 ;  /* 0x000010acc8007986 */ /* 0x0007e4000c101d06 */
.L_x_9206:
[----:B------:R-:W-:Y:S05]  /*4b30*/  BSYNC.RECONVERGENT B0 ;  /* 0x0000000000007941 */ /* 0x000fea0003800200 */
.L_x_9205:
[----:B------:R-:W-:Y:S01]  /*4b40*/  ISETP.GE.U32.AND P3, PT, R0, 0x280, PT ;  /* 0x000002800000780c */ /* 0x000fe20003f66070 */
[----:B------:R-:W-:-:S12]  /*4b50*/  BSSY.RECONVERGENT B0, `(.L_x_9211) ;  /* 0x0000083000007945 */ /* 0x000fd80003800200 */
[----:B------:R-:W-:Y:S05]  /*4b60*/  @!P3 BRA `(.L_x_9212) ;  /* 0x000000080004b947 */ /* 0x000fea0003800000 */
[----:B------:R-:W-:Y:S01]  /*4b70*/  ISETP.NE.U32.AND P0, PT, RZ, UR8, PT ;  /* 0x00000008ff007c0c */ /* 0x000fe2000bf05070 */
[----:B------:R-:W4:Y:S01]  /*4b80*/  LDC.64 R180, c[0x0][0x390] ;  /* 0x0000e400ffb47b82 */ /* 0x000f220000000a00 */
[----:B------:R-:W-:Y:S02]  /*4b90*/  ISETP.NE.U32.AND P4, PT, RZ, UR10, PT ;  /* 0x0000000aff007c0c */ /* 0x000fe4000bf85070 */
[----:B------:R-:W-:Y:S02]  /*4ba0*/  ISETP.NE.AND.EX P0, PT, RZ, UR9, PT, P0 ;  /* 0x00000009ff007c0c */ /* 0x000fe4000bf05300 */
[----:B------:R-:W-:-:S11]  /*4bb0*/  ISETP.NE.AND.EX P4, PT, RZ, UR11, PT, P4 ;  /* 0x0000000bff007c0c */ /* 0x000fd6000bf85340 */
[----:B------:R-:W0:Y:S02]  /*4bc0*/  @P0 LDC.64 R176, c[0x0][0x398] ;  /* 0x0000e600ffb00b82 */ /* 0x000e240000000a00 */
[----:B0-----:R-:W-:-:S05]  /*4bd0*/  @P0 IMAD.WIDE.U32 R176, R202, 0x10, R176 ;  /* 0x00000010cab00825 */ /* 0x001fca00078e00b0 */
[----:B------:R0:W5:Y:S02]  /*4be0*/  @P0 LDG.E.128 R132, desc[UR6][R176.64] ;  /* 0x00000006b0840981 */ /* 0x000164000c1e1d00 */
[----:B0-----:R-:W0:Y:S01]  /*4bf0*/  @P4 LDC.64 R176, c[0x0][0x3a0] ;  /* 0x0000e800ffb04b82 */ /* 0x001e220000000a00 */
[----:B----4-:R-:W-:-:S06]  /*4c00*/  IMAD.WIDE.U32 R180, R202, 0x10, R180 ;  /* 0x00000010cab47825 */ /* 0x010fcc00078e00b4 */
[----:B------:R-:W5:Y:S01]  /*4c10*/  LDG.E.128 R180, desc[UR6][R180.64] ;  /* 0x00000006b4b47981 */ /* 0x000f62000c1e1d00 */
[----:B0-----:R-:W-:-:S05]  /*4c20*/  @P4 IMAD.WIDE.U32 R176, R202, 0x20, R176 ;  /* 0x00000020cab04825 */ /* 0x001fca00078e00b0 */
[----:B------:R0:W5:Y:S04]  /*4c30*/  @P4 LDG.E.128 R136, desc[UR6][R176.64] ;  /* 0x00000006b0884981 */ /* 0x000168000c1e1d00 */
[----:B------:R0:W5:Y:S01]  /*4c40*/  @P4 LDG.E.128 R140, desc[UR6][R176.64+0x10] ;  /* 0x00001006b08c4981 */ /* 0x000162000c1e1d00 */
[----:B------:R-:W-:Y:S05]  /*4c50*/  @!P0 BRA `(.L_x_9213) ;  /* 0x00000004002c8947 */ /* 0x000fea0003800000 */
[----:B------:R-:W-:Y:S05]  /*4c60*/  @!P4 BRA `(.L_x_9214) ;  /* 0x0000000000a4c947 */ /* 0x000fea0003800000 */
[----:B0----5:R-:W-:Y:S01]  /*4c70*/  SHF.L.U32 R177, R132, 0x10, RZ ;  /* 0x0000001084b17819 */ /* 0x021fe200000006ff */
        /* <DEDUP_REMOVED lines=9> */
[----:B-123--:R-:W-:-:S03]  /*4d10*/  SHF.L.U32 R200, R135, 0x10, RZ ;  /* 0x0000001087c87819 */ /* 0x00efc600000006ff */
        /* <DEDUP_REMOVED lines=30> */
.L_x_9214:
[----:B0----5:R-:W-:Y:S01]  /*4f00*/  SHF.L.U32 R176, R180, 0x10, RZ ;  /* 0x00000010b4b07819 */ /* 0x021fe200000006ff */
        /* <DEDUP_REMOVED lines=9> */
[----:B-123--:R-:W-:-:S03]  /*4fa0*/  SHF.L.U32 R200, R135, 0x10, RZ ;  /* 0x0000001087c87819 */ /* 0x00efc600000006ff */
        /* <DEDUP_REMOVED lines=22> */
.L_x_9213:
[----:B------:R-:W-:Y:S05]  /*5110*/  @!P4 BRA `(.L_x_9216) ;  /* 0x000000000054c947 */ /* 0x000fea0003800000 */
[C---:B-----5:R-:W-:Y:S01]  /*5120*/  PRMT R179, R181.reuse, 0x7632, R179 ;  /* 0x00007632b5b37816 */ /* 0x060fe200000000b3 */
[----:B------:R-:W-:Y:S01]  /*5130*/  IMAD.U32 R178, R181, 0x10000, RZ ;  /* 0x00010000b5b27824 */ /* 0x000fe200078e00ff */
[----:B0-----:R-:W-:Y:S02]  /*5140*/  PRMT R177, R180, 0x7632, R177 ;  /* 0x00007632b4b17816 */ /* 0x001fe400000000b1 */
[----:B------:R-:W-:Y:S01]  /*5150*/  PRMT R181, R182, 0x7632, R181 ;  /* 0x00007632b6b57816 */ /* 0x000fe200000000b5 */
[----:B------:R-:W-:Y:S01]  /*5160*/  FADD.FTZ R178, R138, R178 ;  /* 0x000000b28ab27221 */ /* 0x000fe20000010000 */
[----:B-123--:R-:W-:Y:S01]  /*5170*/  PRMT R200, R183, 0x7632, R200 ;  /* 0x00007632b7c87816 */ /* 0x00efe200000000c8 */
        /* <DEDUP_REMOVED lines=15> */
.L_x_9216:
[C---:B-----5:R-:W-:Y:S02]  /*5270*/  PRMT R179, R181.reuse, 0x7632, R179 ;  /* 0x00007632b5b37816 */ /* 0x060fe400000000b3 */
[----:B------:R-:W-:Y:S02]  /*5280*/  SHF.L.U32 R178, R181, 0x10, RZ ;  /* 0x00000010b5b27819 */ /* 0x000fe400000006ff */
[----:B0-----:R-:W-:Y:S01]  /*5290*/  PRMT R177, R180, 0x7632, R177 ;  /* 0x00007632b4b17816 */ /* 0x001fe200000000b1 */
[----:B------:R-:W-:Y:S01]  /*52a0*/  IMAD.U32 R179, R179, 0x10000, RZ ;  /* 0x00010000b3b37824 */ /* 0x000fe200078e00ff */
[----:B------:R-:W-:Y:S02]  /*52b0*/  PRMT R181, R182, 0x7632, R181 ;  /* 0x00007632b6b57816 */ /* 0x000fe400000000b5 */
[C---:B-123--:R-:W-:Y:S02]  /*52c0*/  PRMT R200, R183.reuse, 0x7632, R200 ;  /* 0x00007632b7c87816 */ /* 0x04efe400000000c8 */
[----:B------:R-:W-:Y:S01]  /*52d0*/  SHF.L.U32 R176, R180, 0x10, RZ ;  /* 0x00000010b4b07819 */ /* 0x000fe200000006ff */
[----:B------:R-:W-:Y:S01]  /*52e0*/  IMAD.U32 R180, R182, 0x10000, RZ ;  /* 0x00010000b6b47824 */ /* 0x000fe200078e00ff */
[----:B------:R-:W-:-:S02]  /*52f0*/  SHF.L.U32 R182, R183, 0x10, RZ ;  /* 0x00000010b7b67819 */ /* 0x000fc400000006ff */
[----:B------:R-:W-:Y:S02]  /*5300*/  SHF.L.U32 R177, R177, 0x10, RZ ;  /* 0x00000010b1b17819 */ /* 0x000fe400000006ff */
[----:B------:R-:W-:Y:S02]  /*5310*/  SHF.L.U32 R181, R181, 0x10, RZ ;  /* 0x00000010b5b57819 */ /* 0x000fe400000006ff */
[----:B------:R-:W-:-:S07]  /*5320*/  SHF.L.U32 R183, R200, 0x10, RZ ;  /* 0x00000010c8b77819 */ /* 0x000fce00000006ff */
.L_x_9215:
[----:B------:R-:W0:Y:S02]  /*5330*/  LDC.64 R200, c[0x0][0x3a8] ;  /* 0x0000ea00ffc87b82 */ /* 0x000e240000000a00 */
[----:B0-----:R-:W-:-:S04]  /*5340*/  IMAD.WIDE.U32 R200, R202, 0x20, R200 ;  /* 0x00000020cac87825 */ /* 0x001fc800078e00c8 */
[----:B------:R-:W-:Y:S01]  /*5350*/  VIADD R202, R202, 0x80 ;  /* 0x00000080caca7836 */ /* 0x000fe20000000000 */
[----:B------:R4:W-:Y:S04]  /*5360*/  STG.E.128 desc[UR6][R200.64], R176 ;  /* 0x000000b0c8007986 */ /* 0x0009e8000c101d06 */
[----:B------:R4:W-:Y:S02]  /*5370*/  STG.E.128 desc[UR6][R200.64+0x10], R180 ;  /* 0x000010b4c8007986 */ /* 0x0009e4000c101d06 */
.L_x_9212:
[----:B------:R-:W-:Y:S05]  /*5380*/  BSYNC.RECONVERGENT B0 ;  /* 0x0000000000007941 */ /* 0x000fea0003800200 */
.L_x_9211:
[----:B------:R-:W-:Y:S01]  /*5390*/  ISETP.GE.U32.AND P4, PT, R0, 0x300, PT ;  /* 0x000003000000780c */ /* 0x000fe20003f86070 */
[----:B------:R-:W-:-:S12]  /*53a0*/  BSSY.RECONVERGENT B0, `(.L_x_9217) ;  /* 0x0000083000007945 */ /* 0x000fd80003800200 */
[----:B------:R-:W-:Y:S05]  /*53b0*/  @!P4 BRA `(.L_x_9218) ;  /* 0x000000080004c947 */ /* 0x000fea0003800000 */
        /* <DEDUP_REMOVED lines=14> */
[----:B------:R-:W-:Y:S05]  /*54a0*/  @!P0 BRA `(.L_x_9219) ;  /* 0x00000004002c8947 */ /* 0x000fea0003800000 */
[----:B------:R-:W-:Y:S05]  /*54b0*/  @!P5 BRA `(.L_x_9220) ;  /* 0x0000000000a4d947 */ /* 0x000fea0003800000 */
        /* <DEDUP_REMOVED lines=11> */
[----:B--234-:R-:W-:-:S03]  /*5570*/  SHF.L.U32 R200, R135, 0x10, RZ ;  /* 0x0000001087c87819 */ /* 0x01cfc600000006ff */
        /* <DEDUP_REMOVED lines=29> */
.L_x_9220:
[----:B0----5:R-:W-:Y:S01]  /*5750*/  SHF.L.U32 R184, R188, 0x10, RZ ;  /* 0x00000010bcb87819 */ /* 0x021fe200000006ff */
[----:B------:R-:W-:Y:S01]  /*5760*/  IMAD.U32 R185, R132, 0x10000, RZ ;  /* 0x0001000084b97824 */ /* 0x000fe200078e00ff */
[----:B------:R-:W-:Y:S01]  /*5770*/  PRMT R186, R188, 0x7632, R186 ;  /* 0x00007632bcba7816 */ /* 0x000fe200000000ba */
[----:B--234-:R-:W-:Y:S01]  /*5780*/  IMAD.U32 R200, R135, 0x10000, RZ ;  /* 0x0001000087c87824 */ /* 0x01cfe200078e00ff */
        /* <DEDUP_REMOVED lines=29> */
.L_x_9219:
[----:B------:R-:W-:Y:S05]  /*5960*/  @!P5 BRA `(.L_x_9222) ;  /* 0x000000000054d947 */ /* 0x000fea0003800000 */
[C---:B-----5:R-:W-:Y:S01]  /*5970*/  PRMT R187, R189.reuse, 0x7632, R187 ;  /* 0x00007632bdbb7816 */ /* 0x060fe200000000bb */
[C---:B0-----:R-:W-:Y:S01]  /*5980*/  IMAD.U32 R184, R188.reuse, 0x10000, RZ ;  /* 0x00010000bcb87824 */ /* 0x041fe200078e00ff */
[----:B------:R-:W-:Y:S02]  /*5990*/  SHF.L.U32 R186, R189, 0x10, RZ ;  /* 0x00000010bdba7819 */ /* 0x000fe400000006ff */
[----:B------:R-:W-:Y:S01]  /*59a0*/  PRMT R185, R188, 0x7632, R185 ;  /* 0x00007632bcb97816 */ /* 0x000fe200000000b9 */
[----:B------:R-:W-:Y:S01]  /*59b0*/  FADD.FTZ R184, R136, R184 ;  /* 0x000000b888b87221 */ /* 0x000fe20000010000 */
[----:B------:R-:W-:Y:S01]  /*59c0*/  PRMT R189, R190, 0x7632, R189 ;  /* 0x00007632bebd7816 */ /* 0x000fe200000000bd */
[----:B------:R-:W-:Y:S01]  /*59d0*/  FADD.FTZ R186, R138, R186 ;  /* 0x000000ba8aba7221 */ /* 0x000fe20000010000 */
[C---:B--234-:R-:W-:Y:S02]  /*59e0*/  PRMT R200, R191.reuse, 0x7632, R200 ;  /* 0x00007632bfc87816 */ /* 0x05cfe400000000c8 */
        /* <DEDUP_REMOVED lines=13> */
.L_x_9222:
[----:B0----5:R-:W-:Y:S01]  /*5ac0*/  PRMT R185, R188, 0x7632, R185 ;  /* 0x00007632bcb97816 */ /* 0x021fe200000000b9 */
[C---:B------:R-:W-:Y:S01]  /*5ad0*/  IMAD.U32 R186, R189.reuse, 0x10000, RZ ;  /* 0x00010000bdba7824 */ /* 0x040fe200078e00ff */
[----:B------:R-:W-:Y:S02]  /*5ae0*/  PRMT R187, R189, 0x7632, R187 ;  /* 0x00007632bdbb7816 */ /* 0x000fe400000000bb */
[----:B--234-:R-:W-:Y:S01]  /*5af0*/  PRMT R200, R191, 0x7632, R200 ;  /* 0x00007632bfc87816 */ /* 0x01cfe200000000c8 */
        /* <DEDUP_REMOVED lines=8> */
.L_x_9221:
[----:B------:R-:W0:Y:S02]  /*5b80*/  LDC.64 R200, c[0x0][0x3a8] ;  /* 0x0000ea00ffc87b82 */ /* 0x000e240000000a00 */
[C---:B0-----:R-:W-:Y:S01]  /*5b90*/  IMAD.WIDE.U32 R200, R202.reuse, 0x20, R200 ;  /* 0x00000020cac87825 */ /* 0x041fe200078e00c8 */
[----:B------:R-:W-:-:S04]  /*5ba0*/  IADD3 R202, PT, PT, R202, 0x80, RZ ;  /* 0x00000080caca7810 */ /* 0x000fc80007ffe0ff */
[----:B------:R0:W-:Y:S04]  /*5bb0*/  STG.E.128 desc[UR6][R200.64], R184 ;  /* 0x000000b8c8007986 */ /* 0x0001e8000c101d06 */
[----:B------:R0:W-:Y:S02]  /*5bc0*/  STG.E.128 desc[UR6][R200.64+0x10], R188 ;  /* 0x000010bcc8007986 */ /* 0x0001e4000c101d06 */
.L_x_9218:
[----:B------:R-:W-:Y:S05]  /*5bd0*/  BSYNC.RECONVERGENT B0 ;  /* 0x0000000000007941 */ /* 0x000fea0003800200 */
.L_x_9217:
        /* <DEDUP_REMOVED lines=21> */
[----:B------:R-:W-:Y:S01]  /*5d30*/  PRMT R194, R196, 0x7632, R194 ;  /* 0x00007632c4c27816 */ /* 0x000fe200000000c2 */
[----:B--234-:R-:W-:Y:S01]  /*5d40*/  IMAD.U32 R200, R135, 0x10000, RZ ;  /* 0x0001000087c87824 */ /* 0x01cfe200078e00ff */
        /* <DEDUP_REMOVED lines=37> */
.L_x_9226:
[----:B0----5:R-:W-:Y:S01]  /*5fa0*/  SHF.L.U32 R193, R132, 0x10, RZ ;  /* 0x0000001084c17819 */ /* 0x021fe200000006ff */
        /* <DEDUP_REMOVED lines=8> */
[----:B--234-:R-:W-:-:S03]  /*6030*/  SHF.L.U32 R200, R135, 0x10, RZ ;  /* 0x0000001087c87819 */ /* 0x01cfc600000006ff */
        /* <DEDUP_REMOVED lines=23> */
.L_x_9225:
[----:B------:R-:W-:Y:S05]  /*61b0*/  @!P0 BRA `(.L_x_9228) ;  /* 0x0000000000548947 */ /* 0x000fea0003800000 */
[C---:B-----5:R-:W-:Y:S02]  /*61c0*/  PRMT R195, R197.reuse, 0x7632, R195 ;  /* 0x00007632c5c37816 */ /* 0x060fe400000000c3 */
[----:B------:R-:W-:Y:S02]  /*61d0*/  SHF.L.U32 R194, R197, 0x10, RZ ;  /* 0x00000010c5c27819 */ /* 0x000fe400000006ff */
[----:B0-----:R-:W-:Y:S01]  /*61e0*/  PRMT R193, R196, 0x7632, R193 ;  /* 0x00007632c4c17816 */ /* 0x001fe200000000c1 */
[----:B------:R-:W-:Y:S01]  /*61f0*/  IMAD.U32 R195, R195, 0x10000, RZ ;  /* 0x00010000c3c37824 */ /* 0x000fe200078e00ff */
[----:B------:R-:W-:Y:S01]  /*6200*/  PRMT R197, R198, 0x7632, R197 ;  /* 0x00007632c6c57816 */ /* 0x000fe200000000c5 */
[----:B------:R-:W-:Y:S01]  /*6210*/  FADD.FTZ R194, R138, R194 ;  /* 0x000000c28ac27221 */ /* 0x000fe20000010000 */
[----:B--234-:R-:W-:Y:S01]  /*6220*/  PRMT R200, R199, 0x7632, R200 ;  /* 0x00007632c7c87816 */ /* 0x01cfe200000000c8 */
        /* <DEDUP_REMOVED lines=14> */
.L_x_9228:
[C---:B-----5:R-:W-:Y:S01]  /*6310*/  PRMT R195, R197.reuse, 0x7632, R195 ;  /* 0x00007632c5c37816 */ /* 0x060fe200000000c3 */
[----:B0-----:R-:W-:Y:S01]  /*6320*/  IMAD.U32 R192, R196, 0x10000, RZ ;  /* 0x00010000c4c07824 */ /* 0x001fe200078e00ff */
[----:B------:R-:W-:Y:S02]  /*6330*/  SHF.L.U32 R194, R197, 0x10, RZ ;  /* 0x00000010c5c27819 */ /* 0x000fe400000006ff */
[----:B------:R-:W-:Y:S02]  /*6340*/  PRMT R197, R198, 0x7632, R197 ;  /* 0x00007632c6c57816 */ /* 0x000fe400000000c5 */
[----:B------:R-:W-:Y:S02]  /*6350*/  PRMT R193, R196, 0x7632, R193 ;  /* 0x00007632c4c17816 */ /* 0x000fe400000000c1 */
[----:B--234-:R-:W-:Y:S01]  /*6360*/  PRMT R200, R199, 0x7632, R200 ;  /* 0x00007632c7c87816 */ /* 0x01cfe200000000c8 */
[----:B------:R-:W-:Y:S01]  /*6370*/  IMAD.U32 R197, R197, 0x10000, RZ ;  /* 0x00010000c5c57824 */ /* 0x000fe200078e00ff */
[----:B------:R-:W-:Y:S01]  /*6380*/  SHF.L.U32 R196, R198, 0x10, RZ ;  /* 0x00000010c6c47819 */ /* 0x000fe200000006ff */
[----:B------:R-:W-:Y:S01]  /*6390*/  IMAD.U32 R198, R199, 0x10000, RZ ;  /* 0x00010000c7c67824 */ /* 0x000fe200078e00ff */
[----:B------:R-:W-:-:S02]  /*63a0*/  SHF.L.U32 R193, R193, 0x10, RZ ;  /* 0x00000010c1c17819 */ /* 0x000fc400000006ff */
[----:B------:R-:W-:Y:S02]  /*63b0*/  SHF.L.U32 R195, R195, 0x10, RZ ;  /* 0x00000010c3c37819 */ /* 0x000fe400000006ff */
[----:B------:R-:W-:-:S07]  /*63c0*/  SHF.L.U32 R199, R200, 0x10, RZ ;  /* 0x00000010c8c77819 */ /* 0x000fce00000006ff */
.L_x_9227:
[----:B------:R-:W0:Y:S02]  /*63d0*/  LDC.64 R200, c[0x0][0x3a8] ;  /* 0x0000ea00ffc87b82 */ /* 0x000e240000000a00 */
[----:B0-----:R-:W-:-:S05]  /*63e0*/  IMAD.WIDE.U32 R200, R202, 0x20, R200 ;  /* 0x00000020cac87825 */ /* 0x001fca00078e00c8 */
[----:B------:R0:W-:Y:S04]  /*63f0*/  STG.E.128 desc[UR6][R200.64], R192 ;  /* 0x000000c0c8007986 */ /* 0x0001e8000c101d06 */
[----:B------:R0:W-:Y:S02]  /*6400*/  STG.E.128 desc[UR6][R200.64+0x10], R196 ;  /* 0x000010c4c8007986 */ /* 0x0001e4000c101d06 */
.L_x_9224:
[----:B------:R-:W-:Y:S05]  /*6410*/  BSYNC.RECONVERGENT B0 ;  /* 0x0000000000007941 */ /* 0x000fea0003800200 */
.L_x_9223:
        /* <DEDUP_REMOVED lines=217> */
.L_x_9230:
[----:B------:R-:W-:Y:S05]  /*71b0*/  BSYNC.RECONVERGENT B0 ;  /* 0x0000000000007941 */ /* 0x000fea0003800200 */
.L_x_9229:
        /* <DEDUP_REMOVED lines=15> */
.L_x_9232:
[----:B------:R-:W-:Y:S05]  /*72b0*/  BSYNC.RECONVERGENT B0 ;  /* 0x0000000000007941 */ /* 0x000fea0003800200 */
.L_x_9231:
[----:B------:R-:W1:Y:S01]  /*72c0*/  SHFL.DOWN PT, R206, R202, 0x2, 0x1f ;  /* 0x08401f00cace7f89 */ /* 0x000e6200000e0000 */
[----:B------:R-:W-:Y:S01]  /*72d0*/  I2FP.F32.S32 R205, R202 ;  /* 0x000000ca00cd7245 */ /* 0x000fe20000201400 */
[----:B------:R-:W2:Y:S01]  /*72e0*/  LDC R211, c[0x0][0x448] ;  /* 0x00011200ffd37b82 */ /* 0x000ea20000000800 */
[----:B------:R-:W-:Y:S01]  /*72f0*/  ISETP.NE.AND P6, PT, R207, RZ, PT ;  /* 0x000000ffcf00720c */ /* 0x000fe20003fc5270 */
[----:B0-----:R-:W0:Y:S01]  /*7300*/  SHFL.DOWN PT, R204, R200, 0x2, 0x1f ;  /* 0x08401f00c8cc7f89 */ /* 0x001e2200000e0000 */
[----:B------:R-:W-:Y:S01]  /*7310*/  LOP3.LUT R16, R16, 0xffffffbf, RZ, 0xc0, !PT ;  /* 0xffffffbf10107812 */ /* 0x000fe200078ec0ff */
[----:B------:R-:W-:Y:S03]  /*7320*/  BSSY.RECONVERGENT B0, `(.L_x_9233) ;  /* 0x0000081000007945 */ /* 0x000fe60003800200 */
[----:B------:R-:W-:Y:S02]  /*7330*/  @P1 LOP3.LUT R16, R16, 0x40, RZ, 0xfc, !PT ;  /* 0x0000004010101812 */ /* 0x000fe400078efcff */
[----:B------:R-:W-:-:S02]  /*7340*/  ISETP.NE.AND P1, PT, RZ, UR12, PT ;  /* 0x0000000cff007c0c */ /* 0x000fc4000bf25270 */
[----:B-1----:R-:W-:Y:S02]  /*7350*/  IADD3 R202, PT, PT, R206, R202, RZ ;  /* 0x000000caceca7210 */ /* 0x002fe40007ffe0ff */
[----:B------:R-:W-:Y:S01]  /*7360*/  I2FP.F32.S32 R206, R206 ;  /* 0x000000ce00ce7245 */ /* 0x000fe20000201400 */
[----:B0-----:R-:W-:-:S04]  /*7370*/  FADD.FTZ R203, -R204, R200 ;  /* 0x000000c8cccb7221 */ /* 0x001fc80000010100 */
[----:B------:R-:W-:Y:S01]  /*7380*/  FMUL.FTZ R204, R204, R206 ;  /* 0x000000cecccc7220 */ /* 0x000fe20000410000 */
[----:B------:R-:W-:-:S03]  /*7390*/  FMUL.FTZ R203, R203, R203 ;  /* 0x000000cbcbcb7220 */ /* 0x000fc60000410000 */
[----:B------:R-:W-:Y:S01]  /*73a0*/  FFMA.FTZ R204, R205, R200, R204 ;  /* 0x000000c8cdcc7223 */ /* 0x000fe200000100cc */
[----:B------:R-:W-:Y:S01]  /*73b0*/  FMUL.FTZ R203, R203, R205 ;  /* 0x000000cdcbcb7220 */ /* 0x000fe20000410000 */
[----:B------:R-:W-:Y:S01]  /*73c0*/  I2FP.F32.S32 R200, R202 ;  /* 0x000000ca00c87245 */ /* 0x000fe20000201400 */
[----:B------:R-:W0:Y:S02]  /*73d0*/  SHFL.DOWN PT, R205, R201, 0x2, 0x1f ;  /* 0x08401f00c9cd7f89 */ /* 0x000e2400000e0000 */
[----:B------:R-:W-:Y:S02]  /*73e0*/  FMUL.FTZ R203, R203, R206 ;  /* 0x000000cecbcb7220 */ /* 0x000fe40000410000 */
[----:B------:R-:W1:Y:S01]  /*73f0*/  SHFL.DOWN PT, R206, R202, 0x1, 0x1f ;  /* 0x08201f00cace7f89 */ /* 0x000e6200000e0000 */
[----:B0-----:R-:W-:Y:S02]  /*7400*/  FADD.FTZ R205, R205, R201 ;  /* 0x000000c9cdcd7221 */ /* 0x001fe40000010000 */
[----:B------:R-:W0:Y:S01]  /*7410*/  MUFU.RCP R201, R200 ;  /* 0x000000c800c97308 */ /* 0x000e220000001000 */
[----:B-1----:R-:W-:Y:S01]  /*7420*/  IMAD.IADD R202, R202, 0x1, R206 ;  /* 0x00000001caca7824 */ /* 0x002fe200078e02ce */
[----:B------:R-:W-:-:S04]  /*7430*/  I2FP.F32.S32 R206, R206 ;  /* 0x000000ce00ce7245 */ /* 0x000fc80000201400 */
[----:B------:R-:W-:Y:S01]  /*7440*/  I2FP.F32.S32 R202, R202 ;  /* 0x000000ca00ca7245 */ /* 0x000fe20000201400 */
[C---:B0-----:R-:W-:Y:S01]  /*7450*/  FMUL.FTZ R204, R201.reuse, R204 ;  /* 0x000000ccc9cc7220 */ /* 0x041fe20000410000 */
[----:B------:R-:W-:-:S04]  /*7460*/  FFMA.FTZ R203, R201, R203, R205 ;  /* 0x000000cbc9cb7223 */ /* 0x000fc800000100cd */
[----:B------:R-:W0:Y:S02]  /*7470*/  SHFL.DOWN PT, R205, R204, 0x1, 0x1f ;  /* 0x08201f00cccd7f89 */ /* 0x000e2400000e0000 */
[----:B0-----:R-:W-:Y:S01]  /*7480*/  FADD.FTZ R201, R204, -R205 ;  /* 0x800000cdccc97221 */ /* 0x001fe20000010000 */
[----:B------:R-:W-:-:S03]  /*7490*/  FMUL.FTZ R205, R205, R206 ;  /* 0x000000cecdcd7220 */ /* 0x000fc60000410000 */
[----:B------:R-:W-:Y:S01]  /*74a0*/  FMUL.FTZ R201, R201, R201 ;  /* 0x000000c9c9c97220 */ /* 0x000fe20000410000 */
[C---:B------:R-:W-:Y:S02]  /*74b0*/  FFMA.FTZ R205, R200.reuse, R204, R205 ;  /* 0x000000ccc8cd7223 */ /* 0x040fe400000100cd */
[----:B------:R-:W0:Y:S01]  /*74c0*/  MUFU.RCP R204, R202 ;  /* 0x000000ca00cc7308 */ /* 0x000e220000001000 */
[----:B------:R-:W-:Y:S02]  /*74d0*/  FMUL.FTZ R201, R200, R201 ;  /* 0x000000c9c8c97220 */ /* 0x000fe40000410000 */
[----:B------:R-:W1:Y:S02]  /*74e0*/  SHFL.DOWN PT, R200, R203, 0x1, 0x1f ;  /* 0x08201f00cbc87f89 */ /* 0x000e6400000e0000 */
[----:B------:R-:W-:Y:S01]  /*74f0*/  FMUL.FTZ R201, R201, R206 ;  /* 0x000000cec9c97220 */ /* 0x000fe20000410000 */
[----:B0-----:R-:W-:-:S05]  /*7500*/  FMUL.FTZ R205, R204, R205 ;  /* 0x000000cdcccd7220 */ /* 0x001fca0000410000 */
[----:B------:R-:W-:Y:S01]  /*7510*/  SHFL.IDX PT, R212, R205, RZ, 0x1f ;  /* 0x00001fffcdd47589 */ /* 0x000fe200000e0000 */
[----:B-1----:R-:W-:-:S04]  /*7520*/  FADD.FTZ R200, R203, R200 ;  /* 0x000000c8cbc87221 */ /* 0x002fc80000010000 */
[----:B------:R-:W-:Y:S02]  /*7530*/  FFMA.FTZ R202, R204, R201, R200 ;  /* 0x000000c9ccca7223 */ /* 0x000fe400000100c8 */
[----:B------:R-:W0:Y:S04]  /*7540*/  @!P6 LDC.64 R200, c[0x0][0x3c0] ;  /* 0x0000f000ffc8eb82 */ /* 0x000e280000000a00 */
[----:B------:R-:W2:Y:S01]  /*7550*/  SHFL.IDX PT, R202, R202, RZ, 0x1f ;  /* 0x00001fffcaca7589 */ /* 0x000ea200000e0000 */
[----:B0-----:R-:W-:-:S04]  /*7560*/  @!P6 IMAD.WIDE R200, R14, 0x4, R200 ;  /* 0x000000040ec8e825 */ /* 0x001fc800078e02c8 */
[----:B--2---:R-:W-:Y:S01]  /*7570*/  FFMA.FTZ R211, R202, UR13, R211 ;  /* 0x0000000dcad37c23 */ /* 0x004fe200080100d3 */
[----:B------:R0:W-:Y:S02]  /*7580*/  @!P6 STG.E desc[UR6][R200.64], R212 ;  /* 0x000000d4c800e986 */ /* 0x0001e4000c101906 */
[----:B0-----:R-:W-:-:S05]  /*7590*/  FMUL.FTZ R200, R212, R212 ;  /* 0x000000d4d4c87220 */ /* 0x001fca0000410000 */
[----:B------:R-:W-:Y:S02]  /*75a0*/  FSEL R200, R200, RZ, P1 ;  /* 0x000000ffc8c87208 */ /* 0x000fe40000800000 */
[----:B------:R-:W-:-:S03]  /*75b0*/  LOP3.LUT P1, RZ, R16, 0x40, RZ, 0xc0, !PT ;  /* 0x0000004010ff7812 */ /* 0x000fc6000782c0ff */
[----:B------:R-:W-:Y:S02]  /*75c0*/  FADD.FTZ R211, R211, R200 ;  /* 0x000000c8d3d37221 */ /* 0x000fe40000010000 */
[----:B------:R-:W0:Y:S04]  /*75d0*/  @!P6 LDC.64 R200, c[0x0][0x3c8] ;  /* 0x0000f200ffc8eb82 */ /* 0x000e280000000a00 */
[----:B------:R-:W1:Y:S01]  /*75e0*/  MUFU.RSQ R211, R211 ;  /* 0x000000d300d37308 */ /* 0x000e620000001400 */
[----:B0-----:R-:W-:-:S05]  /*75f0*/  @!P6 IMAD.WIDE R200, R14, 0x4, R200 ;  /* 0x000000040ec8e825 */ /* 0x001fca00078e02c8 */
[----:B-1----:R0:W-:Y:S01]  /*7600*/  @!P6 STG.E desc[UR6][R200.64], R211 ;  /* 0x000000d3c800e986 */ /* 0x0021e2000c101906 */
[----:B------:R-:W-:-:S04]  /*7610*/  ISETP.NE.AND P6, PT, RZ, UR12, PT ;  /* 0x0000000cff007c0c */ /* 0x000fc8000bfc5270 */
[----:B------:R-:W-:Y:S01]  /*7620*/  FSEL R212, R212, RZ, !P6 ;  /* 0x000000ffd4d47208 */ /* 0x000fe20007000000 */
[----:B------:R-:W-:Y:S08]  /*7630*/  @!P0 BRA `(.L_x_9234) ;  /* 0x00000004003c8947 */ /* 0x000ff00003800000 */
[--C-:B------:R-:W-:Y:S01]  /*7640*/  FADD.FTZ R250, R150, -R212.reuse ;  /* 0x800000d496fa7221 */ /* 0x100fe20000010000 */
[----:B------:R-:W-:Y:S01]  /*7650*/  SHF.L.U32 R205, R23, 0x10, RZ ;  /* 0x0000001017cd7819 */ /* 0x000fe200000006ff */
[----:B0-----:R-:W-:Y:S01]  /*7660*/  IMAD.U32 R200, R27, 0x10000, RZ ;  /* 0x000100001bc87824 */ /* 0x001fe200078e00ff */
[----:B------:R-:W-:Y:S01]  /*7670*/  SHF.L.U32 R202, R91, 0x10, RZ ;  /* 0x000000105bca7819 */ /* 0x000fe200000006ff */
[----:B------:R-:W-:Y:S01]  /*7680*/  FMUL.FTZ R250, R211, R250 ;  /* 0x000000fad3fa7220 */ /* 0x000fe20000410000 */
[----:B------:R-:W-:Y:S01]  /*7690*/  SHF.L.U32 R201, R115, 0x10, RZ ;  /* 0x0000001073c97819 */ /* 0x000fe200000006ff */
[----:B------:R-:W-:Y:S01]  /*76a0*/  FADD.FTZ R207, R151, -R212 ;  /* 0x800000d497cf7221 */ /* 0x000fe20000010000 */
[----:B------:R-:W-:Y:S01]  /*76b0*/  SHF.L.U32 R203, R19, 0x10, RZ ;  /* 0x0000001013cb7819 */ /* 0x000fe200000006ff */
[----:B------:R-:W-:Y:S01]  /*76c0*/  FFMA.FTZ R205, R250, R205, R202 ;  /* 0x000000cdfacd7223 */ /* 0x000fe200000100ca */
[----:B------:R-:W-:Y:S02]  /*76d0*/  IMAD.U32 R202, R208, 0x10000, RZ ;  /* 0x00010000d0ca7824 */ /* 0x000fe400078e00ff */
[----:B------:R-:W-:Y:S01]  /*76e0*/  FFMA.FTZ R250, R250, R200, R201 ;  /* 0x000000c8fafa7223 */ /* 0x000fe200000100c9 */
[----:B------:R-:W-:Y:S01]  /*76f0*/  FMUL.FTZ R207, R211, R207 ;  /* 0x000000cfd3cf7220 */ /* 0x000fe20000410000 */
[----:B------:R-:W-:Y:S01]  /*7700*/  SHF.L.U32 R200, R209, 0x10, RZ ;  /* 0x00000010d1c87819 */ /* 0x000fe200000006ff */
[----:B------:R-:W-:Y:S01]  /*7710*/  FADD.FTZ R249, R148, -R212 ;  /* 0x800000d494f97221 */ /* 0x000fe20000010000 */
[----:B------:R-:W-:Y:S01]  /*7720*/  SHF.L.U32 R201, R210, 0x10, RZ ;  /* 0x00000010d2c97819 */ /* 0x000fe200000006ff */
[----:B------:R-:W-:Y:S01]  /*7730*/  FFMA.FTZ R203, R207, R203, R202 ;  /* 0x000000cbcfcb7223 */ /* 0x000fe200000100ca */
[----:B------:R-:W-:Y:S01]  /*7740*/  SHF.L.U32 R202, R90, 0x10, RZ ;  /* 0x000000105aca7819 */ /* 0x000fe200000006ff */
[----:B------:R-:W-:Y:S01]  /*7750*/  FMUL.FTZ R249, R211, R249 ;  /* 0x000000f9d3f97220 */ /* 0x000fe20000410000 */
[----:B------:R-:W-:-:S02]  /*7760*/  IMAD.U32 R204, R22, 0x10000, RZ ;  /* 0x0001000016cc7824 */ /* 0x000fc400078e00ff */
[----:B------:R-:W-:Y:S01]  /*7770*/  FFMA.FTZ R207, R207, R200, R201 ;  /* 0x000000c8cfcf7223 */ /* 0x000fe200000100c9 */
[----:B------:R-:W-:Y:S01]  /*7780*/  SHF.L.U32 R200, R26, 0x10, RZ ;  /* 0x000000101ac87819 */ /* 0x000fe200000006ff */
[----:B------:R-:W-:Y:S02]  /*7790*/  IMAD.U32 R201, R114, 0x10000, RZ ;  /* 0x0001000072c97824 */ /* 0x000fe400078e00ff */
[----:B------:R-:W-:Y:S01]  /*77a0*/  FADD.FTZ R206, R149, -R212 ;  /* 0x800000d495ce7221 */ /* 0x000fe20000010000 */
[----:B------:R-:W-:Y:S01]  /*77b0*/  FFMA.FTZ R204, R249, R204, R202 ;  /* 0x000000ccf9cc7223 */ /* 0x000fe200000100ca */
[----:B------:R-:W-:Y:S01]  /*77c0*/  SHF.L.U32 R202, R5, 0x10, RZ ;  /* 0x0000001005ca7819 */ /* 0x000fe200000006ff */
[----:B------:R-:W-:Y:S01]  /*77d0*/  FFMA.FTZ R249, R249, R200, R201 ;  /* 0x000000c8f9f97223 */ /* 0x000fe200000100c9 */
[----:B------:R-:W-:Y:S01]  /*77e0*/  SHF.L.U32 R245, R3, 0x10, RZ ;  /* 0x0000001003f57819 */ /* 0x000fe200000006ff */
[----:B------:R-:W-:Y:S01]  /*77f0*/  FMUL.FTZ R206, R211, R206 ;  /* 0x000000ced3ce7220 */ /* 0x000fe20000410000 */
[----:B------:R-:W-:Y:S01]  /*7800*/  SHF.L.U32 R201, R18, 0x10, RZ ;  /* 0x0000001012c97819 */ /* 0x000fe200000006ff */
[----:B------:R-:W-:-:S02]  /*7810*/  IMAD.U32 R200, R17, 0x10000, RZ ;  /* 0x0001000011c87824 */ /* 0x000fc400078e00ff */
[--C-:B------:R-:W-:Y:S01]  /*7820*/  FADD.FTZ R247, R146, -R212.reuse ;  /* 0x800000d492f77221 */ /* 0x100fe20000010000 */
[C---:B------:R-:W-:Y:S01]  /*7830*/  FFMA.FTZ R202, R206.reuse, R202, R245 ;  /* 0x000000caceca7223 */ /* 0x040fe200000100f5 */
[----:B------:R-:W-:Y:S01]  /*7840*/  SHF.L.U32 R245, R113, 0x10, RZ ;  /* 0x0000001071f57819 */ /* 0x000fe200000006ff */
[----:B------:R-:W-:Y:S01]  /*7850*/  FFMA.FTZ R206, R206, R200, R201 ;  /* 0x000000c8cece7223 */ /* 0x000fe200000100c9 */
[----:B------:R-:W-:Y:S01]  /*7860*/  SHF.L.U32 R201, R21, 0x10, RZ ;  /* 0x0000001015c97819 */ /* 0x000fe200000006ff */
[----:B------:R-:W-:Y:S01]  /*7870*/  FMUL.FTZ R247, R211, R247 ;  /* 0x000000f7d3f77220 */ /* 0x000fe20000410000 */
[----:B------:R-:W-:Y:S02]  /*7880*/  IMAD.U32 R200, R89, 0x10000, RZ ;  /* 0x0001000059c87824 */ /* 0x000fe400078e00ff */
[----:B------:R-:W-:Y:S01]  /*7890*/  FADD.FTZ R248, R147, -R212 ;  /* 0x800000d493f87221 */ /* 0x000fe20000010000 */
[----:B------:R-:W-:Y:S01]  /*78a0*/  IMAD.U32 R246, R6, 0x10000, RZ ;  /* 0x0001000006f67824 */ /* 0x000fe200078e00ff */
[----:B------:R-:W-:Y:S01]  /*78b0*/  F2FP.BF16.F32.PACK_AB R202, R202, R204 ;  /* 0x000000cccaca723e */ /* 0x000fe200000010ff */
[----:B------:R-:W-:Y:S01]  /*78c0*/  FFMA.FTZ R201, R247, R201, R200 ;  /* 0x000000c9f7c97223 */ /* 0x000fe200000100c8 */
[----:B------:R-:W-:Y:S01]  /*78d0*/  SHF.L.U32 R200, R25, 0x10, RZ ;  /* 0x0000001019c87819 */ /* 0x000fe200000006ff */
[----:B------:R-:W-:Y:S01]  /*78e0*/  FMUL.FTZ R248, R211, R248 ;  /* 0x000000f8d3f87220 */ /* 0x000fe20000410000 */
        /* <DEDUP_REMOVED lines=12> */
[--C-:B------:R-:W-:Y:S01]  /*79b0*/  FADD.FTZ R245, R144, -R212.reuse ;  /* 0x800000d490f57221 */ /* 0x100fe20000010000 */
[----:B------:R-:W-:Y:S01]  /*79c0*/  SHF.L.U32 R200, R88, 0x10, RZ ;  /* 0x0000001058c87819 */ /* 0x000fe200000006ff */
[----:B------:R-:W-:Y:S01]  /*79d0*/  FADD.FTZ R246, R145, -R212 ;  /* 0x800000d491f67221 */ /* 0x000fe20000010000 */
[----:B------:R-:W-:Y:S01]  /*79e0*/  F2FP.BF16.F32.PACK_AB R206, R206, R249 ;  /* 0x000000f9cece723e */ /* 0x000fe200000010ff */
[C---:B------:R-:W-:Y:S02]  /*79f0*/  FMUL.FTZ R245, R211.reuse, R245 ;  /* 0x000000f5d3f57220 */ /* 0x040fe40000410000 */
[----:B------:R-:W-:Y:S02]  /*7a00*/  FMUL.FTZ R246, R211, R246 ;  /* 0x000000f6d3f67220 */ /* 0x000fe40000410000 */
        /* <DEDUP_REMOVED lines=18> */
.L_x_9234:
[----:B------:R-:W-:Y:S05]  /*7b30*/  BSYNC.RECONVERGENT B0 ;  /* 0x0000000000007941 */ /* 0x000fea0003800200 */
.L_x_9233:
[----:B------:R-:W-:Y:S01]  /*7b40*/  ISETP.GE.U32.AND P6, PT, R0, 0x100, PT ;  /* 0x000001000000780c */ /* 0x000fe20003fc6070 */
[----:B------:R-:W-:-:S12]  /*7b50*/  BSSY.RECONVERGENT B0, `(.L_x_9235) ;  /* 0x0000051000007945 */ /* 0x000fd80003800200 */
[----:B------:R-:W-:Y:S05]  /*7b60*/  @!P6 BRA `(.L_x_9236) ;  /* 0x00000004003ce947 */ /* 0x000fea0003800000 */
[--C-:B------:R-:W-:Y:S01]  /*7b70*/  FADD.FTZ R250, R158, -R212.reuse ;  /* 0x800000d49efa7221 */ /* 0x100fe20000010000 */
[----:B-1----:R-:W-:Y:S01]  /*7b80*/  SHF.L.U32 R205, R31, 0x10, RZ ;  /* 0x000000101fcd7819 */ /* 0x002fe200000006ff */
        /* <DEDUP_REMOVED lines=77> */
.L_x_9236:
[----:B------:R-:W-:Y:S05]  /*8060*/  BSYNC.RECONVERGENT B0 ;  /* 0x0000000000007941 */ /* 0x000fea0003800200 */
.L_x_9235:
[----:B------:R-:W-:Y:S04]  /*8070*/  BSSY.RECONVERGENT B0, `(.L_x_9237) ;  /* 0x0000051000007945 */ /* 0x000fe80003800200 */
[----:B------:R-:W-:Y:S05]  /*8080*/  @!P1 BRA `(.L_x_9238) ;  /* 0x00000004003c9947 */ /* 0x000fea0003800000 */
[--C-:B------:R-:W-:Y:S01]  /*8090*/  FADD.FTZ R250, R166, -R212.reuse ;  /* 0x800000d4a6fa7221 */ /* 0x100fe20000010000 */
[----:B-12---:R-:W-:Y:S01]  /*80a0*/  SHF.L.U32 R205, R39, 0x10, RZ ;  /* 0x0000001027cd7819 */ /* 0x006fe200000006ff */
        /* <DEDUP_REMOVED lines=19> */
[----:B------:R-:W-:Y:S01]  /*81e0*/  FADD.FTZ R206, R165, -R212 ;  /* 0x800000d4a5ce7221 */ /* 0x000fe20000010000 */
[----:B------:R-:W-:Y:S01]  /*81f0*/  SHF.L.U32 R201, R106, 0x10, RZ ;  /* 0x000000106ac97819 */ /* 0x000fe200000006ff */
[----:B------:R-:W-:Y:S01]  /*8200*/  FFMA.FTZ R204, R249, R204, R202 ;  /* 0x000000ccf9cc7223 */ /* 0x000fe200000100ca */
[----:B------:R-:W-:Y:S01]  /*8210*/  SHF.L.U32 R202, R237, 0x10, RZ ;  /* 0x00000010edca7819 */ /* 0x000fe200000006ff */
[----:B------:R-:W-:Y:S01]  /*8220*/  FMUL.FTZ R206, R211, R206 ;  /* 0x000000ced3ce7220 */ /* 0x000fe20000410000 */
[----:B------:R-:W-:Y:S02]  /*8230*/  IMAD.U32 R245, R238, 0x10000, RZ ;  /* 0x00010000eef57824 */ /* 0x000fe400078e00ff */
[----:B------:R-:W-:Y:S01]  /*8240*/  FFMA.FTZ R249, R249, R200, R201 ;  /* 0x000000c8f9f97223 */ /* 0x000fe200000100c9 */
[----:B------:R-:W-:Y:S01]  /*8250*/  SHF.L.U32 R200, R239, 0x10, RZ ;  /* 0x00000010efc87819 */ /* 0x000fe200000006ff */
[--C-:B------:R-:W-:Y:S01]  /*8260*/  FADD.FTZ R247, R162, -R212.reuse ;  /* 0x800000d4a2f77221 */ /* 0x100fe20000010000 */
[----:B------:R-:W-:Y:S01]  /*8270*/  SHF.L.U32 R201, R240, 0x10, RZ ;  /* 0x00000010f0c97819 */ /* 0x000fe200000006ff */
[C---:B------:R-:W-:Y:S01]  /*8280*/  FFMA.FTZ R202, R206.reuse, R202, R245 ;  /* 0x000000caceca7223 */ /* 0x040fe200000100f5 */
[----:B------:R-:W-:Y:S01]  /*8290*/  SHF.L.U32 R245, R105, 0x10, RZ ;  /* 0x0000001069f57819 */ /* 0x000fe200000006ff */
[----:B------:R-:W-:Y:S01]  /*82a0*/  FMUL.FTZ R247, R211, R247 ;  /* 0x000000f7d3f77220 */ /* 0x000fe20000410000 */
[----:B------:R-:W-:Y:S01]  /*82b0*/  FADD.FTZ R248, R163, -R212 ;  /* 0x800000d4a3f87221 */ /* 0x000fe20000010000 */
[----:B------:R-:W-:Y:S01]  /*82c0*/  FFMA.FTZ R206, R206, R200, R201 ;  /* 0x000000c8cece7223 */ /* 0x000fe200000100c9 */
[----:B------:R-:W-:Y:S01]  /*82d0*/  SHF.L.U32 R201, R37, 0x10, RZ ;  /* 0x0000001025c97819 */ /* 0x000fe200000006ff */
[----:B------:R-:W-:-:S02]  /*82e0*/  IMAD.U32 R200, R81, 0x10000, RZ ;  /* 0x0001000051c87824 */ /* 0x000fc400078e00ff */
[----:B------:R-:W-:Y:S01]  /*82f0*/  FMUL.FTZ R248, R211, R248 ;  /* 0x000000f8d3f87220 */ /* 0x000fe20000410000 */
[----:B------:R-:W-:Y:S01]  /*8300*/  SHF.L.U32 R246, R236, 0x10, RZ ;  /* 0x00000010ecf67819 */ /* 0x000fe200000006ff */
[----:B------:R-:W-:Y:S01]  /*8310*/  FFMA.FTZ R201, R247, R201, R200 ;  /* 0x000000c9f7c97223 */ /* 0x000fe200000100c8 */
[----:B------:R-:W-:Y:S02]  /*8320*/  SHF.L.U32 R200, R41, 0x10, RZ ;  /* 0x0000001029c87819 */ /* 0x000fe400000006ff */
[----:B------:R-:W-:Y:S02]  /*8330*/  F2FP.BF16.F32.PACK_AB R202, R202, R204 ;  /* 0x000000cccaca723e */ /* 0x000fe400000010ff */
[----:B------:R-:W-:Y:S01]  /*8340*/  SHF.L.U32 R204, R36, 0x10, RZ ;  /* 0x0000001024cc7819 */ /* 0x000fe200000006ff */
[----:B------:R-:W-:Y:S01]  /*8350*/  FFMA.FTZ R247, R247, R200, R245 ;  /* 0x000000c8f7f77223 */ /* 0x000fe200000100f5 */
[----:B------:R-:W-:Y:S01]  /*8360*/  SHF.L.U32 R200, R233, 0x10, RZ ;  /* 0x00000010e9c87819 */ /* 0x000fe200000006ff */
[----:B------:R-:W-:Y:S01]  /*8370*/  IMAD.U32 R245, R234, 0x10000, RZ ;  /* 0x00010000eaf57824 */ /* 0x000fe200078e00ff */
[----:B------:R-:W-:-:S02]  /*8380*/  F2FP.BF16.F32.PACK_AB R203, R203, R205 ;  /* 0x000000cdcbcb723e */ /* 0x000fc400000010ff */
[----:B------:R-:W-:Y:S01]  /*8390*/  SHF.L.U32 R205, R104, 0x10, RZ ;  /* 0x0000001068cd7819 */ /* 0x000fe200000006ff */
[----:B------:R-:W-:Y:S01]  /*83a0*/  FFMA.FTZ R200, R248, R200, R245 ;  /* 0x000000c8f8c87223 */ /* 0x000fe200000100f5 */
[----:B------:R-:W-:Y:S02]  /*83b0*/  SHF.L.U32 R245, R235, 0x10, RZ ;  /* 0x00000010ebf57819 */ /* 0x000fe400000006ff */
[----:B------:R-:W-:Y:S02]  /*83c0*/  SHF.L.U32 R251, R232, 0x10, RZ ;  /* 0x00000010e8fb7819 */ /* 0x000fe400000006ff */
[----:B------:R-:W-:Y:S01]  /*83d0*/  F2FP.BF16.F32.PACK_AB R201, R200, R201 ;  /* 0x000000c9c8c9723e */ /* 0x000fe200000010ff */
[----:B------:R-:W-:Y:S01]  /*83e0*/  FFMA.FTZ R248, R248, R245, R246 ;  /* 0x000000f5f8f87223 */ /* 0x000fe200000100f6 */
[--C-:B------:R-:W-:Y:S01]  /*83f0*/  FADD.FTZ R245, R160, -R212.reuse ;  /* 0x800000d4a0f57221 */ /* 0x100fe20000010000 */
[----:B------:R-:W-:Y:S02]  /*8400*/  IMAD.U32 R200, R80, 0x10000, RZ ;  /* 0x0001000050c87824 */ /* 0x000fe400078e00ff */
[----:B------:R-:W-:Y:S01]  /*8410*/  FADD.FTZ R246, R161, -R212 ;  /* 0x800000d4a1f67221 */ /* 0x000fe20000010000 */
[----:B------:R-:W-:Y:S01]  /*8420*/  F2FP.BF16.F32.PACK_AB R207, R207, R250 ;  /* 0x000000facfcf723e */ /* 0x000fe200000010ff */
[C---:B------:R-:W-:Y:S01]  /*8430*/  FMUL.FTZ R245, R211.reuse, R245 ;  /* 0x000000f5d3f57220 */ /* 0x040fe20000410000 */
[----:B------:R-:W-:Y:S01]  /*8440*/  F2FP.BF16.F32.PACK_AB R206, R206, R249 ;  /* 0x000000f9cece723e */ /* 0x000fe200000010ff */
[----:B------:R-:W-:-:S02]  /*8450*/  FMUL.FTZ R246, R211, R246 ;  /* 0x000000f6d3f67220 */ /* 0x000fc40000410000 */
        /* <DEDUP_REMOVED lines=15> */
[C---:B0-----:R-:W-:Y:S01]  /*8550*/  IMAD.WIDE.U32 R200, R15.reuse, 0x10, R200 ;  /* 0x000000100fc87825 */ /* 0x041fe200078e00c8 */
[----:B------:R-:W-:-:S04]  /*8560*/  IADD3 R15, PT, PT, R15, 0x80, RZ ;  /* 0x000000800f0f7810 */ /* 0x000fc80007ffe0ff */
[----:B------:R3:W-:Y:S03]  /*8570*/  STG.E.128 desc[UR6][R200.64], R204 ;  /* 0x000000ccc8007986 */ /* 0x0007e6000c101d06 */
.L_x_9238:
[----:B------:R-:W-:Y:S05]  /*8580*/  BSYNC.RECONVERGENT B0 ;  /* 0x0000000000007941 */ /* 0x000fea0003800200 */
.L_x_9237:
[----:B------:R-:W-:Y:S04]  /*8590*/  BSSY.RECONVERGENT B0, `(.L_x_9239) ;  /* 0x0000061000007945 */ /* 0x000fe80003800200 */
[----:B------:R-:W-:Y:S05]  /*85a0*/  @!P2 BRA `(.L_x_9240) ;  /* 0x00000004007ca947 */ /* 0x000fea0003800000 */
[----:B------:R-:W4:Y:S01]  /*85b0*/  LDL R245, [R1+0x34] ;  /* 0x0000340001f57983 */ /* 0x000f220000100800 */
[----:B------:R-:W-:-:S03]  /*85c0*/  FADD.FTZ R250, R174, -R212 ;  /* 0x800000d4aefa7221 */ /* 0x000fc60000010000 */
[----:B------:R-:W5:Y:S04]  /*85d0*/  LDL R203, [R1+0x30] ;  /* 0x0000300001cb7983 */ /* 0x000f680000100800 */
[----:B-123--:R-:W2:Y:S04]  /*85e0*/  LDL R206, [R1+0x38] ;  /* 0x0000380001ce7983 */ /* 0x00eea80000100800 */
[----:B------:R-:W3:Y:S01]  /*85f0*/  LDL R204, [R1+0x3c] ;  /* 0x00003c0001cc7983 */ /* 0x000ee20000100800 */
[----:B------:R-:W-:Y:S01]  /*8600*/  SHF.L.U32 R202, R79, 0x10, RZ ;  /* 0x000000104fca7819 */ /* 0x000fe200000006ff */
[----:B------:R-:W-:Y:S01]  /*8610*/  FMUL.FTZ R250, R211, R250 ;  /* 0x000000fad3fa7220 */ /* 0x000fe20000410000 */
[----:B------:R-:W-:Y:S01]  /*8620*/  IMAD.U32 R205, R47, 0x10000, RZ ;  /* 0x000100002fcd7824 */ /* 0x000fe200078e00ff */
[----:B------:R-:W3:Y:S03]  /*8630*/  LDL R248, [R1+0x20] ;  /* 0x0000200001f87983 */ /* 0x000ee60000100800 */
[----:B------:R-:W-:Y:S01]  /*8640*/  FFMA.FTZ R205, R250, R205, R202 ;  /* 0x000000cdfacd7223 */ /* 0x000fe200000100ca */
[----:B------:R-:W3:Y:S04]  /*8650*/  LDL R247, [R1+0x28] ;  /* 0x0000280001f77983 */ /* 0x000ee80000100800 */
[----:B------:R-:W3:Y:S01]  /*8660*/  LDL R246, [R1+0x2c] ;  /* 0x00002c0001f67983 */ /* 0x000ee20000100800 */
[----:B0-----:R-:W-:-:S02]  /*8670*/  SHF.L.U32 R200, R51, 0x10, RZ ;  /* 0x0000001033c87819 */ /* 0x001fc400000006ff */
[----:B------:R-:W-:Y:S01]  /*8680*/  SHF.L.U32 R201, R103, 0x10, RZ ;  /* 0x0000001067c97819 */ /* 0x000fe200000006ff */
[--C-:B------:R-:W-:Y:S01]  /*8690*/  FADD.FTZ R207, R175, -R212.reuse ;  /* 0x800000d4afcf7221 */ /* 0x100fe20000010000 */
[----:B------:R-:W-:Y:S01]  /*86a0*/  FADD.FTZ R249, R172, -R212 ;  /* 0x800000d4acf97221 */ /* 0x000fe20000010000 */
[----:B------:R-:W3:Y:S04]  /*86b0*/  LDL R252, [R1+0x14] ;  /* 0x0000140001fc7983 */ /* 0x000ee80000100800 */
[----:B------:R-:W3:Y:S01]  /*86c0*/  LDL R251, [R1+0x18] ;  /* 0x0000180001fb7983 */ /* 0x000ee20000100800 */
[----:B----4-:R-:W-:-:S03]  /*86d0*/  SHF.L.U32 R202, R245, 0x10, RZ ;  /* 0x00000010f5ca7819 */ /* 0x010fc600000006ff */
[----:B------:R-:W4:Y:S01]  /*86e0*/  LDL R245, [R1+0x24] ;  /* 0x0000240001f57983 */ /* 0x000f220000100800 */
[----:B------:R-:W-:Y:S01]  /*86f0*/  FFMA.FTZ R250, R250, R200, R201 ;  /* 0x000000c8fafa7223 */ /* 0x000fe200000100c9 */
[----:B------:R-:W-:Y:S01]  /*8700*/  FMUL.FTZ R207, R211, R207 ;  /* 0x000000cfd3cf7220 */ /* 0x000fe20000410000 */
[----:B-----5:R-:W-:Y:S01]  /*8710*/  IMAD.U32 R203, R203, 0x10000, RZ ;  /* 0x00010000cbcb7824 */ /* 0x020fe200078e00ff */
[----:B--2---:R-:W-:Y:S02]  /*8720*/  SHF.L.U32 R200, R206, 0x10, RZ ;  /* 0x00000010cec87819 */ /* 0x004fe400000006ff */
[----:B---3--:R-:W-:Y:S01]  /*8730*/  SHF.L.U32 R201, R204, 0x10, RZ ;  /* 0x00000010ccc97819 */ /* 0x008fe200000006ff */
[----:B------:R-:W-:Y:S01]  /*8740*/  FFMA.FTZ R203, R207, R203, R202 ;  /* 0x000000cbcfcb7223 */ /* 0x000fe200000100ca */
[----:B------:R-:W-:Y:S01]  /*8750*/  SHF.L.U32 R202, R78, 0x10, RZ ;  /* 0x000000104eca7819 */ /* 0x000fe200000006ff */
[----:B------:R-:W-:Y:S01]  /*8760*/  FMUL.FTZ R249, R211, R249 ;  /* 0x000000f9d3f97220 */ /* 0x000fe20000410000 */
[----:B------:R-:W-:-:S02]  /*8770*/  IMAD.U32 R204, R46, 0x10000, RZ ;  /* 0x000100002ecc7824 */ /* 0x000fc400078e00ff */
[----:B------:R-:W-:Y:S01]  /*8780*/  FFMA.FTZ R207, R207, R200, R201 ;  /* 0x000000c8cfcf7223 */ /* 0x000fe200000100c9 */
[----:B------:R-:W-:Y:S02]  /*8790*/  SHF.L.U32 R200, R50, 0x10, RZ ;  /* 0x0000001032c87819 */ /* 0x000fe400000006ff */
[----:B------:R-:W-:Y:S01]  /*87a0*/  SHF.L.U32 R201, R102, 0x10, RZ ;  /* 0x0000001066c97819 */ /* 0x000fe200000006ff */
[----:B------:R-:W-:Y:S01]  /*87b0*/  FADD.FTZ R206, R173, -R212 ;  /* 0x800000d4adce7221 */ /* 0x000fe20000010000 */
[C---:B------:R-:W-:Y:S01]  /*87c0*/  FFMA.FTZ R204, R249.reuse, R204, R202 ;  /* 0x000000ccf9cc7223 */ /* 0x040fe200000100ca */
[----:B------:R-:W-:Y:S02]  /*87d0*/  IMAD.U32 R202, R248, 0x10000, RZ ;  /* 0x00010000f8ca7824 */ /* 0x000fe400078e00ff */
[----:B------:R-:W-:Y:S01]  /*87e0*/  FFMA.FTZ R249, R249, R200, R201 ;  /* 0x000000c8f9f97223 */ /* 0x000fe200000100c9 */
[----:B------:R-:W-:Y:S01]  /*87f0*/  FMUL.FTZ R206, R211, R206 ;  /* 0x000000ced3ce7220 */ /* 0x000fe20000410000 */
[----:B------:R-:W-:-:S02]  /*8800*/  SHF.L.U32 R200, R247, 0x10, RZ ;  /* 0x00000010f7c87819 */ /* 0x000fc400000006ff */
[----:B------:R-:W-:Y:S01]  /*8810*/  SHF.L.U32 R201, R246, 0x10, RZ ;  /* 0x00000010f6c97819 */ /* 0x000fe200000006ff */
[----:B------:R-:W-:Y:S01]  /*8820*/  FADD.FTZ R247, R170, -R212 ;  /* 0x800000d4aaf77221 */ /* 0x000fe20000010000 */
[----:B------:R-:W2:Y:S03]  /*8830*/  LDL R246, [R1+0x1c] ;  /* 0x00001c0001f67983 */ /* 0x000ea60000100800 */
[----:B------:R-:W-:Y:S01]  /*8840*/  FMUL.FTZ R247, R211, R247 ;  /* 0x000000f7d3f77220 */ /* 0x000fe20000410000 */
[----:B----4-:R-:W-:-:S05]  /*8850*/  SHF.L.U32 R245, R245, 0x10, RZ ;  /* 0x00000010f5f57819 */ /* 0x010fca00000006ff */
[C---:B------:R-:W-:Y:S01]  /*8860*/  FFMA.FTZ R202, R206.reuse, R202, R245 ;  /* 0x000000caceca7223 */ /* 0x040fe200000100f5 */
[----:B------:R-:W-:Y:S01]  /*8870*/  FFMA.FTZ R206, R206, R200, R201 ;  /* 0x000000c8cece7223 */ /* 0x000fe200000100c9 */
[----:B------:R-:W-:Y:S01]  /*8880*/  SHF.L.U32 R200, R77, 0x10, RZ ;  /* 0x000000104dc87819 */ /* 0x000fe200000006ff */
[----:B------:R-:W-:Y:S01]  /*8890*/  IMAD.U32 R201, R45, 0x10000, RZ ;  /* 0x000100002dc97824 */ /* 0x000fe200078e00ff */
[----:B------:R-:W-:-:S03]  /*88a0*/  SHF.L.U32 R245, R101, 0x10, RZ ;  /* 0x0000001065f57819 */ /* 0x000fc600000006ff */
[----:B------:R-:W-:Y:S01]  /*88b0*/  FFMA.FTZ R201, R247, R201, R200 ;  /* 0x000000c9f7c97223 */ /* 0x000fe200000100c8 */
[----:B------:R-:W-:-:S05]  /*88c0*/  SHF.L.U32 R200, R49, 0x10, RZ ;  /* 0x0000001031c87819 */ /* 0x000fca00000006ff */
[----:B------:R-:W-:Y:S02]  /*88d0*/  FFMA.FTZ R247, R247, R200, R245 ;  /* 0x000000c8f7f77223 */ /* 0x000fe400000100f5 */
[----:B------:R-:W3:Y:S01]  /*88e0*/  LDL R245, [R1+0x10] ;  /* 0x0000100001f57983 */ /* 0x000ee20000100800 */
[----:B------:R-:W-:-:S04]  /*88f0*/  FADD.FTZ R248, R171, -R212 ;  /* 0x800000d4abf87221 */ /* 0x000fc80000010000 */
[----:B------:R-:W-:Y:S01]  /*8900*/  FMUL.FTZ R248, R211, R248 ;  /* 0x000000f8d3f87220 */ /* 0x000fe20000410000 */
[----:B--2---:R-:W-:Y:S02]  /*8910*/  SHF.L.U32 R246, R246, 0x10, RZ ;  /* 0x00000010f6f67819 */ /* 0x004fe400000006ff */
[----:B------:R-:W-:Y:S01]  /*8920*/  F2FP.BF16.F32.PACK_AB R202, R202, R204 ;  /* 0x000000cccaca723e */ /* 0x000fe200000010ff */
[----:B------:R-:W-:Y:S01]  /*8930*/  IMAD.U32 R204, R44, 0x10000, RZ ;  /* 0x000100002ccc7824 */ /* 0x000fe200078e00ff */
[----:B------:R-:W-:Y:S02]  /*8940*/  F2FP.BF16.F32.PACK_AB R203, R203, R205 ;  /* 0x000000cdcbcb723e */ /* 0x000fe400000010ff */
[----:B------:R-:W-:Y:S01]  /*8950*/  SHF.L.U32 R205, R100, 0x10, RZ ;  /* 0x0000001064cd7819 */ /* 0x000fe200000006ff */
[----:B---3--:R-:W-:Y:S01]  /*8960*/  IMAD.U32 R200, R245, 0x10000, RZ ;  /* 0x00010000f5c87824 */ /* 0x008fe200078e00ff */
[----:B------:R-:W-:Y:S02]  /*8970*/  SHF.L.U32 R245, R252, 0x10, RZ ;  /* 0x00000010fcf57819 */ /* 0x000fe400000006ff */
[----:B------:R-:W2:Y:S03]  /*8980*/  LDL R252, [R1+0x8] ;  /* 0x0000080001fc7983 */ /* 0x000ea60000100800 */
[----:B------:R-:W-:Y:S01]  /*8990*/  FFMA.FTZ R200, R248, R200, R245 ;  /* 0x000000c8f8c87223 */ /* 0x000fe200000100f5 */
[----:B------:R-:W-:-:S02]  /*89a0*/  SHF.L.U32 R245, R251, 0x10, RZ ;  /* 0x00000010fbf57819 */ /* 0x000fc400000006ff */
[----:B------:R-:W3:Y:S03]  /*89b0*/  LDL R251, [R1+0xc] ;  /* 0x00000c0001fb7983 */ /* 0x000ee60000100800 */
[----:B------:R-:W-:Y:S01]  /*89c0*/  FFMA.FTZ R248, R248, R245, R246 ;  /* 0x000000f5f8f87223 */ /* 0x000fe200000100f6 */
[----:B------:R-:W-:Y:S01]  /*89d0*/  FADD.FTZ R245, R168, -R212 ;  /* 0x800000d4a8f57221 */ /* 0x000fe20000010000 */
[----:B------:R-:W-:Y:S02]  /*89e0*/  F2FP.BF16.F32.PACK_AB R201, R200, R201 ;  /* 0x000000c9c8c9723e */ /* 0x000fe400000010ff */
[----:B------:R-:W-:Y:S01]  /*89f0*/  SHF.L.U32 R200, R76, 0x10, RZ ;  /* 0x000000104cc87819 */ /* 0x000fe200000006ff */
[----:B------:R-:W-:-:S04]  /*8a00*/  FMUL.FTZ R245, R211, R245 ;  /* 0x000000f5d3f57220 */ /* 0x000fc80000410000 */
[----:B------:R-:W-:Y:S01]  /*8a10*/  FFMA.FTZ R204, R245, R204, R200 ;  /* 0x000000ccf5cc7223 */ /* 0x000fe200000100c8 */
[----:B------:R-:W-:-:S05]  /*8a20*/  SHF.L.U32 R200, R48, 0x10, RZ ;  /* 0x0000001030c87819 */ /* 0x000fca00000006ff */
[----:B------:R-:W-:Y:S02]  /*8a30*/  FFMA.FTZ R245, R245, R200, R205 ;  /* 0x000000c8f5f57223 */ /* 0x000fe400000100cd */
[----:B------:R-:W4:Y:S04]  /*8a40*/  LDL R205, [R1+0x4] ;  /* 0x0000040001cd7983 */ /* 0x000f280000100800 */
[----:B------:R-:W5:Y:S01]  /*8a50*/  LDL R200, [R1] ;  /* 0x0000000001c87983 */ /* 0x000f620000100800 */
[----:B------:R-:W-:-:S04]  /*8a60*/  FADD.FTZ R246, R169, -R212 ;  /* 0x800000d4a9f67221 */ /* 0x000fc80000010000 */
[----:B------:R-:W-:Y:S01]  /*8a70*/  FMUL.FTZ R246, R211, R246 ;  /* 0x000000f6d3f67220 */ /* 0x000fe20000410000 */
[----:B------:R-:W-:Y:S02]  /*8a80*/  F2FP.BF16.F32.PACK_AB R207, R207, R250 ;  /* 0x000000facfcf723e */ /* 0x000fe400000010ff */
[----:B------:R-:W-:Y:S02]  /*8a90*/  F2FP.BF16.F32.PACK_AB R206, R206, R249 ;  /* 0x000000f9cece723e */ /* 0x000fe400000010ff */
[----:B---3--:R-:W-:Y:S02]  /*8aa0*/  SHF.L.U32 R251, R251, 0x10, RZ ;  /* 0x00000010fbfb7819 */ /* 0x008fe400000006ff */
[----:B----4-:R-:W-:Y:S01]  /*8ab0*/  SHF.L.U32 R205, R205, 0x10, RZ ;  /* 0x00000010cdcd7819 */ /* 0x010fe200000006ff */
[----:B-----5:R-:W-:-:S04]  /*8ac0*/  IMAD.U32 R200, R200, 0x10000, RZ ;  /* 0x00010000c8c87824 */ /* 0x020fc800078e00ff */
        /* <DEDUP_REMOVED lines=13> */
.L_x_9240:
[----:B------:R-:W-:Y:S05]  /*8ba0*/  BSYNC.RECONVERGENT B0 ;  /* 0x0000000000007941 */ /* 0x000fea0003800200 */
.L_x_9239:
[----:B------:R-:W-:Y:S04]  /*8bb0*/  BSSY.RECONVERGENT B0, `(.L_x_9241) ;  /* 0x0000061000007945 */ /* 0x000fe80003800200 */
[----:B------:R-:W-:Y:S05]  /*8bc0*/  @!P3 BRA `(.L_x_9242) ;  /* 0x00000004007cb947 */ /* 0x000fea0003800000 */
[----:B------:R-:W5:Y:S01]  /*8bd0*/  LDL R245, [R1+0x74] ;  /* 0x0000740001f57983 */ /* 0x000f620000100800 */
[----:B------:R-:W-:-:S03]  /*8be0*/  FADD.FTZ R250, R182, -R212 ;  /* 0x800000d4b6fa7221 */ /* 0x000fc60000010000 */
[----:B------:R-:W5:Y:S04]  /*8bf0*/  LDL R203, [R1+0x70] ;  /* 0x0000700001cb7983 */ /* 0x000f680000100800 */
[----:B-1234-:R-:W2:Y:S01]  /*8c00*/  LDL R206, [R1+0x78] ;  /* 0x0000780001ce7983 */ /* 0x01eea20000100800 */
[----:B------:R-:W-:-:S03]  /*8c10*/  SHF.L.U32 R205, R55, 0x10, RZ ;  /* 0x0000001037cd7819 */ /* 0x000fc600000006ff */
[----:B------:R-:W3:Y:S01]  /*8c20*/  LDL R204, [R1+0x7c] ;  /* 0x00007c0001cc7983 */ /* 0x000ee20000100800 */
[----:B------:R-:W-:Y:S01]  /*8c30*/  SHF.L.U32 R202, R75, 0x10, RZ ;  /* 0x000000104bca7819 */ /* 0x000fe200000006ff */
[----:B------:R-:W-:Y:S02]  /*8c40*/  FMUL.FTZ R250, R211, R250 ;  /* 0x000000fad3fa7220 */ /* 0x000fe40000410000 */
[----:B------:R-:W4:Y:S02]  /*8c50*/  LDL R248, [R1+0x60] ;  /* 0x0000600001f87983 */ /* 0x000f240000100800 */
[----:B------:R-:W-:Y:S02]  /*8c60*/  FFMA.FTZ R205, R250, R205, R202 ;  /* 0x000000cdfacd7223 */ /* 0x000fe400000100ca */
[----:B------:R-:W4:Y:S04]  /*8c70*/  LDL R247, [R1+0x68] ;  /* 0x0000680001f77983 */ /* 0x000f280000100800 */
[----:B------:R-:W4:Y:S01]  /*8c80*/  LDL R246, [R1+0x6c] ;  /* 0x00006c0001f67983 */ /* 0x000f220000100800 */
[----:B0-----:R-:W-:Y:S01]  /*8c90*/  SHF.L.U32 R200, R59, 0x10, RZ ;  /* 0x000000103bc87819 */ /* 0x001fe200000006ff */
[----:B------:R-:W-:-:S02]  /*8ca0*/  IMAD.U32 R201, R99, 0x10000, RZ ;  /* 0x0001000063c97824 */ /* 0x000fc400078e00ff */
[--C-:B------:R-:W-:Y:S01]  /*8cb0*/  FADD.FTZ R207, R183, -R212.reuse ;  /* 0x800000d4b7cf7221 */ /* 0x100fe20000010000 */
[----:B------:R-:W-:Y:S01]  /*8cc0*/  FADD.FTZ R249, R180, -R212 ;  /* 0x800000d4b4f97221 */ /* 0x000fe20000010000 */
[----:B------:R-:W4:Y:S04]  /*8cd0*/  LDL R252, [R1+0x54] ;  /* 0x0000540001fc7983 */ /* 0x000f280000100800 */
[----:B------:R-:W4:Y:S01]  /*8ce0*/  LDL R251, [R1+0x58] ;  /* 0x0000580001fb7983 */ /* 0x000f220000100800 */
[----:B-----5:R-:W-:-:S03]  /*8cf0*/  SHF.L.U32 R202, R245, 0x10, RZ ;  /* 0x00000010f5ca7819 */ /* 0x020fc600000006ff */
[----:B------:R-:W5:Y:S01]  /*8d00*/  LDL R245, [R1+0x64] ;  /* 0x0000640001f57983 */ /* 0x000f620000100800 */
[----:B------:R-:W-:Y:S01]  /*8d10*/  FFMA.FTZ R250, R250, R200, R201 ;  /* 0x000000c8fafa7223 */ /* 0x000fe200000100c9 */
[----:B------:R-:W-:Y:S01]  /*8d20*/  SHF.L.U32 R203, R203, 0x10, RZ ;  /* 0x00000010cbcb7819 */ /* 0x000fe200000006ff */
[----:B------:R-:W-:Y:S01]  /*8d30*/  FMUL.FTZ R207, R211, R207 ;  /* 0x000000cfd3cf7220 */ /* 0x000fe20000410000 */
[----:B--2---:R-:W-:-:S03]  /*8d40*/  SHF.L.U32 R200, R206, 0x10, RZ ;  /* 0x00000010cec87819 */ /* 0x004fc600000006ff */
[----:B------:R-:W-:Y:S01]  /*8d50*/  FFMA.FTZ R203, R207, R203, R202 ;  /* 0x000000cbcfcb7223 */ /* 0x000fe200000100ca */
[----:B---3--:R-:W-:Y:S01]  /*8d60*/  IMAD.U32 R201, R204, 0x10000, RZ ;  /* 0x00010000ccc97824 */ /* 0x008fe200078e00ff */
[----:B------:R-:W-:Y:S01]  /*8d70*/  SHF.L.U32 R204, R54, 0x10, RZ ;  /* 0x0000001036cc7819 */ /* 0x000fe200000006ff */
[----:B------:R-:W-:Y:S01]  /*8d80*/  FMUL.FTZ R249, R211, R249 ;  /* 0x000000f9d3f97220 */ /* 0x000fe20000410000 */
[----:B------:R-:W-:Y:S01]  /*8d90*/  SHF.L.U32 R202, R74, 0x10, RZ ;  /* 0x000000104aca7819 */ /* 0x000fe200000006ff */
[----:B------:R-:W-:Y:S01]  /*8da0*/  FFMA.FTZ R207, R207, R200, R201 ;  /* 0x000000c8cfcf7223 */ /* 0x000fe200000100c9 */
[----:B------:R-:W-:Y:S01]  /*8db0*/  SHF.L.U32 R200, R58, 0x10, RZ ;  /* 0x000000103ac87819 */ /* 0x000fe200000006ff */
[----:B------:R-:W-:Y:S02]  /*8dc0*/  IMAD.U32 R201, R98, 0x10000, RZ ;  /* 0x0001000062c97824 */ /* 0x000fe400078e00ff */
[----:B------:R-:W-:Y:S01]  /*8dd0*/  FADD.FTZ R206, R181, -R212 ;  /* 0x800000d4b5ce7221 */ /* 0x000fe20000010000 */
[C---:B------:R-:W-:Y:S01]  /*8de0*/  FFMA.FTZ R204, R249.reuse, R204, R202 ;  /* 0x000000ccf9cc7223 */ /* 0x040fe200000100ca */
[----:B----4-:R-:W-:Y:S01]  /*8df0*/  SHF.L.U32 R202, R248, 0x10, RZ ;  /* 0x00000010f8ca7819 */ /* 0x010fe200000006ff */
[----:B------:R-:W-:Y:S01]  /*8e00*/  FFMA.FTZ R249, R249, R200, R201 ;  /* 0x000000c8f9f97223 */ /* 0x000fe200000100c9 */
[----:B------:R-:W-:Y:S01]  /*8e10*/  FMUL.FTZ R206, R211, R206 ;  /* 0x000000ced3ce7220 */ /* 0x000fe20000410000 */
[----:B------:R-:W-:Y:S01]  /*8e20*/  SHF.L.U32 R200, R247, 0x10, RZ ;  /* 0x00000010f7c87819 */ /* 0x000fe200000006ff */
[----:B------:R-:W-:-:S02]  /*8e30*/  IMAD.U32 R201, R246, 0x10000, RZ ;  /* 0x00010000f6c97824 */ /* 0x000fc400078e00ff */
[----:B------:R-:W-:Y:S01]  /*8e40*/  FADD.FTZ R247, R178, -R212 ;  /* 0x800000d4b2f77221 */ /* 0x000fe20000010000 */
[----:B------:R-:W2:Y:S03]  /*8e50*/  LDL R246, [R1+0x5c] ;  /* 0x00005c0001f67983 */ /* 0x000ea60000100800 */
[----:B------:R-:W-:Y:S01]  /*8e60*/  FMUL.FTZ R247, R211, R247 ;  /* 0x000000f7d3f77220 */ /* 0x000fe20000410000 */
[----:B-----5:R-:W-:-:S05]  /*8e70*/  SHF.L.U32 R245, R245, 0x10, RZ ;  /* 0x00000010f5f57819 */ /* 0x020fca00000006ff */
[C---:B------:R-:W-:Y:S01]  /*8e80*/  FFMA.FTZ R202, R206.reuse, R202, R245 ;  /* 0x000000caceca7223 */ /* 0x040fe200000100f5 */
[----:B------:R-:W-:Y:S01]  /*8e90*/  FFMA.FTZ R206, R206, R200, R201 ;  /* 0x000000c8cece7223 */ /* 0x000fe200000100c9 */
[----:B------:R-:W-:Y:S02]  /*8ea0*/  SHF.L.U32 R201, R53, 0x10, RZ ;  /* 0x0000001035c97819 */ /* 0x000fe400000006ff */
[----:B------:R-:W-:Y:S01]  /*8eb0*/  SHF.L.U32 R200, R73, 0x10, RZ ;  /* 0x0000001049c87819 */ /* 0x000fe200000006ff */
[----:B------:R-:W-:-:S04]  /*8ec0*/  IMAD.U32 R245, R97, 0x10000, RZ ;  /* 0x0001000061f57824 */ /* 0x000fc800078e00ff */
[----:B------:R-:W-:Y:S01]  /*8ed0*/  FFMA.FTZ R201, R247, R201, R200 ;  /* 0x000000c9f7c97223 */ /* 0x000fe200000100c8 */
[----:B------:R-:W-:-:S05]  /*8ee0*/  SHF.L.U32 R200, R57, 0x10, RZ ;  /* 0x0000001039c87819 */ /* 0x000fca00000006ff */
[----:B------:R-:W-:Y:S02]  /*8ef0*/  FFMA.FTZ R247, R247, R200, R245 ;  /* 0x000000c8f7f77223 */ /* 0x000fe400000100f5 */
[----:B------:R-:W3:Y:S01]  /*8f00*/  LDL R245, [R1+0x50] ;  /* 0x0000500001f57983 */ /* 0x000ee20000100800 */
[----:B------:R-:W-:-:S04]  /*8f10*/  FADD.FTZ R248, R179, -R212 ;  /* 0x800000d4b3f87221 */ /* 0x000fc80000010000 */
[----:B------:R-:W-:Y:S01]  /*8f20*/  FMUL.FTZ R248, R211, R248 ;  /* 0x000000f8d3f87220 */ /* 0x000fe20000410000 */
[----:B--2---:R-:W-:Y:S01]  /*8f30*/  IMAD.U32 R246, R246, 0x10000, RZ ;  /* 0x00010000f6f67824 */ /* 0x004fe200078e00ff */
[----:B------:R-:W-:Y:S02]  /*8f40*/  F2FP.BF16.F32.PACK_AB R202, R202, R204 ;  /* 0x000000cccaca723e */ /* 0x000fe400000010ff */
[----:B------:R-:W-:Y:S02]  /*8f50*/  SHF.L.U32 R204, R52, 0x10, RZ ;  /* 0x0000001034cc7819 */ /* 0x000fe400000006ff */
[----:B------:R-:W-:Y:S01]  /*8f60*/  F2FP.BF16.F32.PACK_AB R203, R203, R205 ;  /* 0x000000cdcbcb723e */ /* 0x000fe200000010ff */
[----:B------:R-:W-:Y:S01]  /*8f70*/  IMAD.U32 R205, R96, 0x10000, RZ ;  /* 0x0001000060cd7824 */ /* 0x000fe200078e00ff */
[----:B---3--:R-:W-:Y:S02]  /*8f80*/  SHF.L.U32 R200, R245, 0x10, RZ ;  /* 0x00000010f5c87819 */ /* 0x008fe400000006ff */
[----:B------:R-:W-:-:S02]  /*8f90*/  SHF.L.U32 R245, R252, 0x10, RZ ;  /* 0x00000010fcf57819 */ /* 0x000fc400000006ff */
[----:B------:R-:W2:Y:S03]  /*8fa0*/  LDL R252, [R1+0x48] ;  /* 0x0000480001fc7983 */ /* 0x000ea60000100800 */
[C---:B------:R-:W-:Y:S01]  /*8fb0*/  FFMA.FTZ R200, R248.reuse, R200, R245 ;  /* 0x000000c8f8c87223 */ /* 0x040fe200000100f5 */
[----:B------:R-:W-:Y:S02]  /*8fc0*/  SHF.L.U32 R245, R251, 0x10, RZ ;  /* 0x00000010fbf57819 */ /* 0x000fe400000006ff */
[----:B------:R-:W3:Y:S03]  /*8fd0*/  LDL R251, [R1+0x4c] ;  /* 0x00004c0001fb7983 */ /* 0x000ee60000100800 */
[----:B------:R-:W-:Y:S01]  /*8fe0*/  FFMA.FTZ R248, R248, R245, R246 ;  /* 0x000000f5f8f87223 */ /* 0x000fe200000100f6 */
[----:B------:R-:W-:Y:S01]  /*8ff0*/  FADD.FTZ R245, R176, -R212 ;  /* 0x800000d4b0f57221 */ /* 0x000fe20000010000 */
[----:B------:R-:W-:-:S02]  /*9000*/  F2FP.BF16.F32.PACK_AB R201, R200, R201 ;  /* 0x000000c9c8c9723e */ /* 0x000fc400000010ff */
[----:B------:R-:W-:Y:S01]  /*9010*/  SHF.L.U32 R200, R72, 0x10, RZ ;  /* 0x0000001048c87819 */ /* 0x000fe200000006ff */
[----:B------:R-:W-:-:S04]  /*9020*/  FMUL.FTZ R245, R211, R245 ;  /* 0x000000f5d3f57220 */ /* 0x000fc80000410000 */
[----:B------:R-:W-:Y:S01]  /*9030*/  FFMA.FTZ R204, R245, R204, R200 ;  /* 0x000000ccf5cc7223 */ /* 0x000fe200000100c8 */
[----:B------:R-:W-:-:S05]  /*9040*/  SHF.L.U32 R200, R56, 0x10, RZ ;  /* 0x0000001038c87819 */ /* 0x000fca00000006ff */
[----:B------:R-:W-:Y:S02]  /*9050*/  FFMA.FTZ R245, R245, R200, R205 ;  /* 0x000000c8f5f57223 */ /* 0x000fe400000100cd */
[----:B------:R-:W4:Y:S04]  /*9060*/  LDL R200, [R1+0x40] ;  /* 0x0000400001c87983 */ /* 0x000f280000100800 */
[----:B------:R-:W5:Y:S01]  /*9070*/  LDL R205, [R1+0x44] ;  /* 0x0000440001cd7983 */ /* 0x000f620000100800 */
[----:B------:R-:W-:-:S04]  /*9080*/  FADD.FTZ R246, R177, -R212 ;  /* 0x800000d4b1f67221 */ /* 0x000fc80000010000 */
[----:B------:R-:W-:Y:S01]  /*9090*/  FMUL.FTZ R246, R211, R246 ;  /* 0x000000f6d3f67220 */ /* 0x000fe20000410000 */
[----:B------:R-:W-:Y:S02]  /*90a0*/  F2FP.BF16.F32.PACK_AB R207, R207, R250 ;  /* 0x000000facfcf723e */ /* 0x000fe400000010ff */
[----:B------:R-:W-:Y:S01]  /*90b0*/  F2FP.BF16.F32.PACK_AB R206, R206, R249 ;  /* 0x000000f9cece723e */ /* 0x000fe200000010ff */
[----:B---3--:R-:W-:Y:S01]  /*90c0*/  IMAD.U32 R251, R251, 0x10000, RZ ;  /* 0x00010000fbfb7824 */ /* 0x008fe200078e00ff */
[----:B----4-:R-:W-:Y:S02]  /*90d0*/  SHF.L.U32 R200, R200, 0x10, RZ ;  /* 0x00000010c8c87819 */ /* 0x010fe400000006ff */
[----:B-----5:R-:W-:-:S05]  /*90e0*/  SHF.L.U32 R205, R205, 0x10, RZ ;  /* 0x00000010cdcd7819 */ /* 0x020fca00000006ff */
        /* <DEDUP_REMOVED lines=12> */
[----:B------:R-:W-:-:S07]  /*91b0*/  IADD3 R15, PT, PT, R15, 0x80, RZ ;  /* 0x000000800f0f7810 */ /* 0x000fce0007ffe0ff */
.L_x_9242:
[----:B------:R-:W-:Y:S05]  /*91c0*/  BSYNC.RECONVERGENT B0 ;  /* 0x0000000000007941 */ /* 0x000fea0003800200 */
.L_x_9241:
[----:B------:R-:W-:Y:S04]  /*91d0*/  BSSY.RECONVERGENT B0, `(.L_x_9243) ;  /* 0x0000061000007945 */ /* 0x000fe80003800200 */
[----:B------:R-:W-:Y:S05]  /*91e0*/  @!P4 BRA `(.L_x_9244) ;  /* 0x00000004007cc947 */ /* 0x000fea0003800000 */
[----:B------:R-:W5:Y:S01]  /*91f0*/  LDL R245, [R1+0xb4] ;  /* 0x0000b40001f57983 */ /* 0x000f620000100800 */
[----:B------:R-:W-:-:S03]  /*9200*/  FADD.FTZ R250, R190, -R212 ;  /* 0x800000d4befa7221 */ /* 0x000fc60000010000 */
[----:B------:R-:W5:Y:S04]  /*9210*/  LDL R203, [R1+0xb0] ;  /* 0x0000b00001cb7983 */ /* 0x000f680000100800 */
[----:B01234-:R-:W2:Y:S01]  /*9220*/  LDL R204, [R1+0xbc] ;  /* 0x0000bc0001cc7983 */ /* 0x01fea20000100800 */
        /* <DEDUP_REMOVED lines=8> */
[----:B------:R-:W-:Y:S01]  /*92b0*/  SHF.L.U32 R201, R95, 0x10, RZ ;  /* 0x000000105fc97819 */ /* 0x000fe200000006ff */
        /* <DEDUP_REMOVED lines=33> */
[----:B------:R-:W-:Y:S02]  /*94d0*/  SHF.L.U32 R200, R69, 0x10, RZ ;  /* 0x0000001045c87819 */ /* 0x000fe400000006ff */
[----:B------:R-:W-:-:S03]  /*94e0*/  SHF.L.U32 R245, R93, 0x10, RZ ;  /* 0x000000105df57819 */ /* 0x000fc600000006ff */
[----:B------:R-:W-:Y:S01]  /*94f0*/  FFMA.FTZ R201, R247, R201, R200 ;  /* 0x000000c9f7c97223 */ /* 0x000fe200000100c8 */
[----:B------:R-:W-:-:S04]  /*9500*/  IMAD.U32 R200, R65, 0x10000, RZ ;  /* 0x0001000041c87824 */ /* 0x000fc800078e00ff */
[----:B------:R-:W-:Y:S02]  /*9510*/  FFMA.FTZ R247, R247, R200, R245 ;  /* 0x000000c8f7f77223 */ /* 0x000fe400000100f5 */
[----:B------:R-:W3:Y:S01]  /*9520*/  LDL R245, [R1+0x90] ;  /* 0x0000900001f57983 */ /* 0x000ee20000100800 */
[----:B------:R-:W-:-:S04]  /*9530*/  FADD.FTZ R248, R187, -R212 ;  /* 0x800000d4bbf87221 */ /* 0x000fc80000010000 */
[----:B------:R-:W-:Y:S01]  /*9540*/  FMUL.FTZ R248, R211, R248 ;  /* 0x000000f8d3f87220 */ /* 0x000fe20000410000 */
[----:B--2---:R-:W-:Y:S02]  /*9550*/  SHF.L.U32 R246, R246, 0x10, RZ ;  /* 0x00000010f6f67819 */ /* 0x004fe400000006ff */
[----:B------:R-:W-:Y:S02]  /*9560*/  F2FP.BF16.F32.PACK_AB R202, R202, R204 ;  /* 0x000000cccaca723e */ /* 0x000fe400000010ff */
[----:B------:R-:W-:Y:S02]  /*9570*/  SHF.L.U32 R204, R60, 0x10, RZ ;  /* 0x000000103ccc7819 */ /* 0x000fe400000006ff */
[----:B------:R-:W-:Y:S02]  /*9580*/  F2FP.BF16.F32.PACK_AB R203, R203, R205 ;  /* 0x000000cdcbcb723e */ /* 0x000fe400000010ff */
[----:B------:R-:W-:Y:S02]  /*9590*/  SHF.L.U32 R205, R92, 0x10, RZ ;  /* 0x000000105ccd7819 */ /* 0x000fe400000006ff */
[----:B---3--:R-:W-:-:S02]  /*95a0*/  SHF.L.U32 R200, R245, 0x10, RZ ;  /* 0x00000010f5c87819 */ /* 0x008fc400000006ff */
[----:B------:R-:W-:Y:S02]  /*95b0*/  SHF.L.U32 R245, R252, 0x10, RZ ;  /* 0x00000010fcf57819 */ /* 0x000fe400000006ff */
[----:B------:R-:W2:Y:S03]  /*95c0*/  LDL R252, [R1+0x88] ;  /* 0x0000880001fc7983 */ /* 0x000ea60000100800 */
[C---:B------:R-:W-:Y:S01]  /*95d0*/  FFMA.FTZ R200, R248.reuse, R200, R245 ;  /* 0x000000c8f8c87223 */ /* 0x040fe200000100f5 */
[----:B------:R-:W-:Y:S02]  /*95e0*/  IMAD.U32 R245, R251, 0x10000, RZ ;  /* 0x00010000fbf57824 */ /* 0x000fe400078e00ff */
[----:B------:R-:W3:Y:S02]  /*95f0*/  LDL R251, [R1+0x8c] ;  /* 0x00008c0001fb7983 */ /* 0x000ee40000100800 */
[----:B------:R-:W-:Y:S01]  /*9600*/  FFMA.FTZ R248, R248, R245, R246 ;  /* 0x000000f5f8f87223 */ /* 0x000fe200000100f6 */
[----:B------:R-:W-:Y:S01]  /*9610*/  FADD.FTZ R245, R184, -R212 ;  /* 0x800000d4b8f57221 */ /* 0x000fe20000010000 */
[----:B------:R-:W-:-:S02]  /*9620*/  F2FP.BF16.F32.PACK_AB R201, R200, R201 ;  /* 0x000000c9c8c9723e */ /* 0x000fc400000010ff */
[----:B------:R-:W-:Y:S01]  /*9630*/  SHF.L.U32 R200, R68, 0x10, RZ ;  /* 0x0000001044c87819 */ /* 0x000fe200000006ff */
[----:B------:R-:W-:-:S04]  /*9640*/  FMUL.FTZ R245, R211, R245 ;  /* 0x000000f5d3f57220 */ /* 0x000fc80000410000 */
[----:B------:R-:W-:Y:S01]  /*9650*/  FFMA.FTZ R204, R245, R204, R200 ;  /* 0x000000ccf5cc7223 */ /* 0x000fe200000100c8 */
[----:B------:R-:W-:-:S04]  /*9660*/  IMAD.U32 R200, R64, 0x10000, RZ ;  /* 0x0001000040c87824 */ /* 0x000fc800078e00ff */
[----:B------:R-:W-:Y:S02]  /*9670*/  FFMA.FTZ R245, R245, R200, R205 ;  /* 0x000000c8f5f57223 */ /* 0x000fe400000100cd */
[----:B------:R-:W4:Y:S04]  /*9680*/  LDL R200, [R1+0x80] ;  /* 0x0000800001c87983 */ /* 0x000f280000100800 */
[----:B------:R-:W5:Y:S01]  /*9690*/  LDL R205, [R1+0x84] ;  /* 0x0000840001cd7983 */ /* 0x000f620000100800 */
[----:B------:R-:W-:-:S04]  /*96a0*/  FADD.FTZ R246, R185, -R212 ;  /* 0x800000d4b9f67221 */ /* 0x000fc80000010000 */
[----:B------:R-:W-:Y:S01]  /*96b0*/  FMUL.FTZ R246, R211, R246 ;  /* 0x000000f6d3f67220 */ /* 0x000fe20000410000 */
[----:B------:R-:W-:Y:S02]  /*96c0*/  F2FP.BF16.F32.PACK_AB R207, R207, R250 ;  /* 0x000000facfcf723e */ /* 0x000fe400000010ff */
[----:B------:R-:W-:Y:S02]  /*96d0*/  F2FP.BF16.F32.PACK_AB R206, R206, R249 ;  /* 0x000000f9cece723e */ /* 0x000fe400000010ff */
[----:B---3--:R-:W-:Y:S02]  /*96e0*/  SHF.L.U32 R251, R251, 0x10, RZ ;  /* 0x00000010fbfb7819 */ /* 0x008fe400000006ff */
[----:B----4-:R-:W-:Y:S02]  /*96f0*/  SHF.L.U32 R200, R200, 0x10, RZ ;  /* 0x00000010c8c87819 */ /* 0x010fe400000006ff */
[----:B-----5:R-:W-:-:S05]  /*9700*/  SHF.L.U32 R205, R205, 0x10, RZ ;  /* 0x00000010cdcd7819 */ /* 0x020fca00000006ff */
[----:B------:R-:W-:Y:S01]  /*9710*/  FFMA.FTZ R200, R246, R200, R205 ;  /* 0x000000c8f6c87223 */ /* 0x000fe200000100cd */
[----:B--2---:R-:W-:-:S04]  /*9720*/  IMAD.U32 R205, R252, 0x10000, RZ ;  /* 0x00010000fccd7824 */ /* 0x004fc800078e00ff */
[----:B------:R-:W-:Y:S01]  /*9730*/  FFMA.FTZ R246, R246, R205, R251 ;  /* 0x000000cdf6f67223 */ /* 0x000fe200000100fb */
[----:B------:R-:W-:Y:S02]  /*9740*/  F2FP.BF16.F32.PACK_AB R200, R200, R204 ;  /* 0x000000ccc8c8723e */ /* 0x000fe400000010ff */
        /* <DEDUP_REMOVED lines=9> */
.L_x_9244:
[----:B------:R-:W-:Y:S05]  /*97e0*/  BSYNC.RECONVERGENT B0 ;  /* 0x0000000000007941 */ /* 0x000fea0003800200 */
.L_x_9243:
[----:B------:R-:W-:Y:S04]  /*97f0*/  BSSY.RECONVERGENT B0, `(.L_x_9245) ;  /* 0x0000060000007945 */ /* 0x000fe80003800200 */
[----:B------:R-:W-:Y:S05]  /*9800*/  @!P5 BRA `(.L_x_9246) ;  /* 0x000000040078d947 */ /* 0x000fea0003800000 */
[----:B01234-:R-:W2:Y:S04]  /*9810*/  LDL R206, [R1+0xc0] ;  /* 0x0000c00001ce7983 */ /* 0x01fea80000100800 */
[----:B------:R-:W3:Y:S01]  /*9820*/  LDL R207, [R1+0xc8] ;  /* 0x0000c80001cf7983 */ /* 0x000ee20000100800 */
[----:B------:R-:W-:-:S03]  /*9830*/  FADD.FTZ R246, R192, -R212 ;  /* 0x800000d4c0f67221 */ /* 0x000fc60000010000 */
[----:B------:R-:W4:Y:S04]  /*9840*/  LDL R203, [R1+0xc4] ;  /* 0x0000c40001cb7983 */ /* 0x000f280000100800 */
[----:B------:R-:W5:Y:S01]  /*9850*/  LDL R205, [R1+0xcc] ;  /* 0x0000cc0001cd7983 */ /* 0x000f620000100800 */
[----:B------:R-:W-:Y:S01]  /*9860*/  SHF.L.U32 R204, R120, 0x10, RZ ;  /* 0x0000001078cc7819 */ /* 0x000fe200000006ff */
[----:B------:R-:W-:Y:S01]  /*9870*/  FMUL.FTZ R246, R211, R246 ;  /* 0x000000f6d3f67220 */ /* 0x000fe20000410000 */
[----:B------:R-:W-:Y:S01]  /*9880*/  IMAD.U32 R202, R124, 0x10000, RZ ;  /* 0x000100007cca7824 */ /* 0x000fe200078e00ff */
[----:B------:R-:W-:Y:S01]  /*9890*/  SHF.L.U32 R200, R116, 0x10, RZ ;  /* 0x0000001074c87819 */ /* 0x000fe200000006ff */
[----:B------:R-:W5:Y:S01]  /*98a0*/  LDL R250, [R1+0xd0] ;  /* 0x0000d00001fa7983 */ /* 0x000f620000100800 */
[----:B------:R-:W-:Y:S01]  /*98b0*/  SHF.L.U32 R201, R128, 0x10, RZ ;  /* 0x0000001080c97819 */ /* 0x000fe200000006ff */
[----:B------:R-:W-:-:S02]  /*98c0*/  FFMA.FTZ R204, R246, R204, R202 ;  /* 0x000000ccf6cc7223 */ /* 0x000fc400000100ca */
[----:B------:R-:W5:Y:S02]  /*98d0*/  LDL R249, [R1+0xd8] ;  /* 0x0000d80001f97983 */ /* 0x000f640000100800 */
[----:B------:R-:W-:Y:S01]  /*98e0*/  FFMA.FTZ R246, R246, R200, R201 ;  /* 0x000000c8f6f67223 */ /* 0x000fe200000100c9 */
[--C-:B------:R-:W-:Y:S01]  /*98f0*/  FADD.FTZ R245, R193, -R212.reuse ;  /* 0x800000d4c1f57221 */ /* 0x100fe20000010000 */
[--C-:B------:R-:W-:Y:S01]  /*9900*/  FADD.FTZ R248, R194, -R212.reuse ;  /* 0x800000d4c2f87221 */ /* 0x100fe20000010000 */
[----:B------:R-:W-:Y:S01]  /*9910*/  FADD.FTZ R247, R195, -R212 ;  /* 0x800000d4c3f77221 */ /* 0x000fe20000010000 */
[----:B------:R-:W5:Y:S04]  /*9920*/  LDL R252, [R1+0xe8] ;  /* 0x0000e80001fc7983 */ /* 0x000f680000100800 */
[----:B------:R-:W5:Y:S01]  /*9930*/  LDL R251, [R1+0xec] ;  /* 0x0000ec0001fb7983 */ /* 0x000f620000100800 */
[----:B--2---:R-:W-:-:S03]  /*9940*/  SHF.L.U32 R200, R206, 0x10, RZ ;  /* 0x00000010cec87819 */ /* 0x004fc600000006ff */
[----:B------:R-:W2:Y:S01]  /*9950*/  LDL R206, [R1+0xd4] ;  /* 0x0000d40001ce7983 */ /* 0x000ea20000100800 */
[----:B---3--:R-:W-:-:S03]  /*9960*/  SHF.L.U32 R201, R207, 0x10, RZ ;  /* 0x00000010cfc97819 */ /* 0x008fc600000006ff */
[----:B------:R-:W3:Y:S01]  /*9970*/  LDL R207, [R1+0xdc] ;  /* 0x0000dc0001cf7983 */ /* 0x000ee20000100800 */
[----:B------:R-:W-:Y:S01]  /*9980*/  FMUL.FTZ R245, R211, R245 ;  /* 0x000000f5d3f57220 */ /* 0x000fe20000410000 */
[----:B----4-:R-:W-:Y:S01]  /*9990*/  IMAD.U32 R203, R203, 0x10000, RZ ;  /* 0x00010000cbcb7824 */ /* 0x010fe200078e00ff */
[----:B-----5:R-:W-:-:S03]  /*99a0*/  SHF.L.U32 R202, R205, 0x10, RZ ;  /* 0x00000010cdca7819 */ /* 0x020fc600000006ff */
[----:B------:R-:W-:Y:S01]  /*99b0*/  FFMA.FTZ R200, R245, R200, R203 ;  /* 0x000000c8f5c87223 */ /* 0x000fe200000100cb */
[----:B------:R-:W-:Y:S01]  /*99c0*/  SHF.L.U32 R205, R121, 0x10, RZ ;  /* 0x0000001079cd7819 */ /* 0x000fe200000006ff */
[----:B------:R-:W-:Y:S01]  /*99d0*/  FMUL.FTZ R248, R211, R248 ;  /* 0x000000f8d3f87220 */ /* 0x000fe20000410000 */
[----:B------:R-:W-:Y:S02]  /*99e0*/  IMAD.U32 R203, R125, 0x10000, RZ ;  /* 0x000100007dcb7824 */ /* 0x000fe400078e00ff */
[----:B------:R-:W-:Y:S01]  /*99f0*/  FFMA.FTZ R245, R245, R201, R202 ;  /* 0x000000c9f5f57223 */ /* 0x000fe200000100ca */
[----:B------:R-:W-:Y:S02]  /*9a00*/  SHF.L.U32 R201, R117, 0x10, RZ ;  /* 0x0000001075c97819 */ /* 0x000fe400000006ff */
[----:B------:R-:W-:Y:S01]  /*9a10*/  SHF.L.U32 R202, R129, 0x10, RZ ;  /* 0x0000001081ca7819 */ /* 0x000fe200000006ff */
[----:B------:R-:W-:Y:S01]  /*9a20*/  FFMA.FTZ R205, R248, R205, R203 ;  /* 0x000000cdf8cd7223 */ /* 0x000fe200000100cb */
[----:B------:R-:W-:-:S03]  /*9a30*/  FMUL.FTZ R247, R211, R247 ;  /* 0x000000f7d3f77220 */ /* 0x000fc60000410000 */
[----:B------:R-:W-:Y:S01]  /*9a40*/  FFMA.FTZ R248, R248, R201, R202 ;  /* 0x000000c9f8f87223 */ /* 0x000fe200000100ca */
[----:B------:R-:W-:Y:S02]  /*9a50*/  SHF.L.U32 R201, R250, 0x10, RZ ;  /* 0x00000010fac97819 */ /* 0x000fe400000006ff */
[----:B------:R-:W-:Y:S02]  /*9a60*/  SHF.L.U32 R202, R249, 0x10, RZ ;  /* 0x00000010f9ca7819 */ /* 0x000fe400000006ff */
[----:B------:R-:W-:Y:S01]  /*9a70*/  SHF.L.U32 R250, R122, 0x10, RZ ;  /* 0x000000107afa7819 */ /* 0x000fe200000006ff */
[----:B--2---:R-:W-:Y:S01]  /*9a80*/  IMAD.U32 R206, R206, 0x10000, RZ ;  /* 0x00010000cece7824 */ /* 0x004fe200078e00ff */
[----:B---3--:R-:W-:-:S03]  /*9a90*/  SHF.L.U32 R203, R207, 0x10, RZ ;  /* 0x00000010cfcb7819 */ /* 0x008fc600000006ff */
[C---:B------:R-:W-:Y:S01]  /*9aa0*/  FFMA.FTZ R201, R247.reuse, R201, R206 ;  /* 0x000000c9f7c97223 */ /* 0x040fe200000100ce */
[----:B------:R-:W-:Y:S01]  /*9ab0*/  FADD.FTZ R206, R196, -R212 ;  /* 0x800000d4c4ce7221 */ /* 0x000fe20000010000 */
[----:B------:R-:W-:Y:S02]  /*9ac0*/  IMAD.U32 R207, R126, 0x10000, RZ ;  /* 0x000100007ecf7824 */ /* 0x000fe400078e00ff */
[----:B------:R-:W-:Y:S01]  /*9ad0*/  FFMA.FTZ R247, R247, R202, R203 ;  /* 0x000000caf7f77223 */ /* 0x000fe200000100cb */
[----:B------:R-:W-:Y:S01]  /*9ae0*/  FMUL.FTZ R206, R211, R206 ;  /* 0x000000ced3ce7220 */ /* 0x000fe20000410000 */
[----:B------:R-:W-:Y:S02]  /*9af0*/  SHF.L.U32 R202, R118, 0x10, RZ ;  /* 0x0000001076ca7819 */ /* 0x000fe400000006ff */
[----:B------:R-:W-:Y:S01]  /*9b00*/  SHF.L.U32 R203, R130, 0x10, RZ ;  /* 0x0000001082cb7819 */ /* 0x000fe200000006ff */
[C---:B------:R-:W-:Y:S02]  /*9b10*/  FFMA.FTZ R250, R206.reuse, R250, R207 ;  /* 0x000000facefa7223 */ /* 0x040fe400000100cf */
[----:B------:R-:W2:Y:S02]  /*9b20*/  LDL R207, [R1+0xe4] ;  /* 0x0000e40001cf7983 */ /* 0x000ea40000100800 */
[----:B------:R-:W-:-:S02]  /*9b30*/  FFMA.FTZ R206, R206, R202, R203 ;  /* 0x000000cacece7223 */ /* 0x000fc400000100cb */
[----:B------:R-:W3:Y:S01]  /*9b40*/  LDL R203, [R1+0xe0] ;  /* 0x0000e00001cb7983 */ /* 0x000ee20000100800 */
[----:B------:R-:W-:-:S04]  /*9b50*/  FADD.FTZ R249, R197, -R212 ;  /* 0x800000d4c5f97221 */ /* 0x000fc80000010000 */
[----:B------:R-:W-:Y:S01]  /*9b60*/  FMUL.FTZ R249, R211, R249 ;  /* 0x000000f9d3f97220 */ /* 0x000fe20000410000 */
[----:B---3--:R-:W-:Y:S01]  /*9b70*/  SHF.L.U32 R202, R203, 0x10, RZ ;  /* 0x00000010cbca7819 */ /* 0x008fe200000006ff */
[----:B--2---:R-:W-:Y:S01]  /*9b80*/  IMAD.U32 R203, R207, 0x10000, RZ ;  /* 0x00010000cfcb7824 */ /* 0x004fe200078e00ff */
[----:B------:R-:W-:-:S03]  /*9b90*/  SHF.L.U32 R207, R251, 0x10, RZ ;  /* 0x00000010fbcf7819 */ /* 0x000fc600000006ff */
[----:B------:R-:W-:Y:S01]  /*9ba0*/  FFMA.FTZ R202, R249, R202, R203 ;  /* 0x000000caf9ca7223 */ /* 0x000fe200000100cb */
[----:B------:R-:W-:-:S05]  /*9bb0*/  SHF.L.U32 R203, R252, 0x10, RZ ;  /* 0x00000010fccb7819 */ /* 0x000fca00000006ff */
[----:B------:R-:W-:Y:S01]  /*9bc0*/  FFMA.FTZ R249, R249, R203, R207 ;  /* 0x000000cbf9f97223 */ /* 0x000fe200000100cf */
[--C-:B------:R-:W-:Y:S01]  /*9bd0*/  FADD.FTZ R207, R198, -R212.reuse ;  /* 0x800000d4c6cf7221 */ /* 0x100fe20000010000 */
[----:B------:R-:W-:Y:S01]  /*9be0*/  SHF.L.U32 R203, R123, 0x10, RZ ;  /* 0x000000107bcb7819 */ /* 0x000fe200000006ff */
[----:B------:R-:W-:Y:S02]  /*9bf0*/  IMAD.U32 R251, R127, 0x10000, RZ ;  /* 0x000100007ffb7824 */ /* 0x000fe400078e00ff */
[----:B------:R-:W-:Y:S01]  /*9c00*/  FMUL.FTZ R207, R211, R207 ;  /* 0x000000cfd3cf7220 */ /* 0x000fe20000410000 */
[----:B------:R-:W-:Y:S01]  /*9c10*/  FADD.FTZ R212, R199, -R212 ;  /* 0x800000d4c7d47221 */ /* 0x000fe20000010000 */
[----:B------:R-:W-:Y:S02]  /*9c20*/  SHF.L.U32 R252, R131, 0x10, RZ ;  /* 0x0000001083fc7819 */ /* 0x000fe400000006ff */
[----:B------:R-:W-:Y:S01]  /*9c30*/  FFMA.FTZ R203, R207, R203, R251 ;  /* 0x000000cbcfcb7223 */ /* 0x000fe200000100fb */
[----:B------:R-:W-:Y:S01]  /*9c40*/  SHF.L.U32 R251, R119, 0x10, RZ ;  /* 0x0000001077fb7819 */ /* 0x000fe200000006ff */
[----:B------:R-:W-:-:S02]  /*9c50*/  FMUL.FTZ R211, R211, R212 ;  /* 0x000000d4d3d37220 */ /* 0x000fc40000410000 */
[----:B------:R-:W2:Y:S02]  /*9c60*/  LDL R212, [R1+0xf0] ;  /* 0x0000f00001d47983 */ /* 0x000ea40000100800 */
[----:B------:R-:W-:Y:S02]  /*9c70*/  FFMA.FTZ R207, R207, R251, R252 ;  /* 0x000000fbcfcf7223 */ /* 0x000fe400000100fc */
[----:B------:R-:W3:Y:S01]  /*9c80*/  LDL R251, [R1+0xf4] ;  /* 0x0000f40001fb7983 */ /* 0x000ee20000100800 */
[----:B------:R-:W-:-:S03]  /*9c90*/  F2FP.BF16.F32.PACK_AB R201, R201, R205 ;  /* 0x000000cdc9c9723e */ /* 0x000fc600000010ff */
[----:B------:R-:W4:Y:S01]  /*9ca0*/  LDL R252, [R1+0xfc] ;  /* 0x0000fc0001fc7983 */ /* 0x000f220000100800 */
[----:B------:R-:W-:Y:S02]  /*9cb0*/  F2FP.BF16.F32.PACK_AB R202, R202, R250 ;  /* 0x000000facaca723e */ /* 0x000fe400000010ff */
[----:B------:R-:W-:Y:S02]  /*9cc0*/  F2FP.BF16.F32.PACK_AB R200, R200, R204 ;  /* 0x000000ccc8c8723e */ /* 0x000fe400000010ff */
[----:B--2---:R-:W-:Y:S01]  /*9cd0*/  SHF.L.U32 R205, R212, 0x10, RZ ;  /* 0x00000010d4cd7819 */ /* 0x004fe200000006ff */
[----:B---3--:R-:W-:Y:S02]  /*9ce0*/  IMAD.U32 R212, R251, 0x10000, RZ ;  /* 0x00010000fbd47824 */ /* 0x008fe400078e00ff */
[----:B------:R-:W0:Y:S02]  /*9cf0*/  LDC.64 R250, c[0x0][0x428] ;  /* 0x00010a00fffa7b82 */ /* 0x000e240000000a00 */
[----:B------:R-:W-:-:S02]  /*9d00*/  FFMA.FTZ R205, R211, R205, R212 ;  /* 0x000000cdd3cd7223 */ /* 0x000fc400000100d4 */
[----:B------:R-:W2:Y:S03]  /*9d10*/  LDL R212, [R1+0xf8] ;  /* 0x0000f80001d47983 */ /* 0x000ea60000100800 */
[----:B------:R-:W-:Y:S01]  /*9d20*/  F2FP.BF16.F32.PACK_AB R203, R205, R203 ;  /* 0x000000cbcdcb723e */ /* 0x000fe200000010ff */
[----:B0-----:R-:W-:-:S05]  /*9d30*/  IMAD.WIDE.U32 R204, R15, 0x10, R250 ;  /* 0x000000100fcc7825 */ /* 0x001fca00078e00fa */
[----:B------:R0:W-:Y:S02]  /*9d40*/  STG.E.128 desc[UR6][R204.64], R200 ;  /* 0x000000c8cc007986 */ /* 0x0001e4000c101d06 */
[----:B0-----:R-:W0:Y:S01]  /*9d50*/  LDC.64 R202, c[0x0][0x430] ;  /* 0x00010c00ffca7b82 */ /* 0x001e220000000a00 */
[----:B----4-:R-:W-:Y:S02]  /*9d60*/  SHF.L.U32 R201, R252, 0x10, RZ ;  /* 0x00000010fcc97819 */ /* 0x010fe400000006ff */
[----:B------:R-:W-:Y:S02]  /*9d70*/  F2FP.BF16.F32.PACK_AB R206, R249, R206 ;  /* 0x000000cef9ce723e */ /* 0x000fe400000010ff */
[----:B------:R-:W-:Y:S02]  /*9d80*/  F2FP.BF16.F32.PACK_AB R205, R247, R248 ;  /* 0x000000f8f7cd723e */ /* 0x000fe400000010ff */
[----:B------:R-:W-:Y:S02]  /*9d90*/  F2FP.BF16.F32.PACK_AB R204, R245, R246 ;  /* 0x000000f6f5cc723e */ /* 0x000fe400000010ff */
[----:B--2---:R-:W-:-:S05]  /*9da0*/  SHF.L.U32 R200, R212, 0x10, RZ ;  /* 0x00000010d4c87819 */ /* 0x004fca00000006ff */
[----:B------:R-:W-:-:S05]  /*9db0*/  FFMA.FTZ R200, R211, R200, R201 ;  /* 0x000000c8d3c87223 */ /* 0x000fca00000100c9 */
[----:B------:R-:W-:Y:S01]  /*9dc0*/  F2FP.BF16.F32.PACK_AB R207, R200, R207 ;  /* 0x000000cfc8cf723e */ /* 0x000fe200000010ff */
[----:B0-----:R-:W-:-:S05]  /*9dd0*/  IMAD.WIDE.U32 R200, R15, 0x10, R202 ;  /* 0x000000100fc87825 */ /* 0x001fca00078e00ca */
[----:B------:R0:W-:Y:S02]  /*9de0*/  STG.E.128 desc[UR6][R200.64], R204 ;  /* 0x000000ccc8007986 */ /* 0x0001e4000c101d06 */
.L_x_9246:
[----:B------:R-:W-:Y:S05]  /*9df0*/  BSYNC.RECONVERGENT B0 ;  /* 0x0000000000007941 */ /* 0x000fea0003800200 */
.L_x_9245:
[----:B01234-:R-:W0:Y:S01]  /*9e00*/  LDC.64 R200, c[0x0][0x380] ;  /* 0x0000e000ffc87b82 */ /* 0x01fe220000000a00 */
[----:B------:R-:W-:Y:S01]  /*9e10*/  UPLOP3.LUT UP1, UPT, UPT, UPT, UP1, 0x40, 0x4 ;  /* 0x000000000004789c */ /* 0x000fe20003f2e810 */
[----:B0-----:R-:W-:-:S04]  /*9e20*/  IADD3 R14, PT, PT, R14, R200, RZ ;  /* 0x000000c80e0e7210 */ /* 0x001fc80007ffe0ff */
[----:B------:R-:W-:-:S13]  /*9e30*/  ISETP.GE.AND P1, PT, R14, R201, PT ;  /* 0x000000c90e00720c */ /* 0x000fda0003f26270 */
[----:B------:R-:W-:Y:S05]  /*9e40*/  @!P1 BRA `(.L_x_9247) ;  /* 0xffffff8800b89947 */ /* 0x000fea000383ffff */
[----:B------:R-:W-:Y:S05]  /*9e50*/  EXIT ;  /* 0x000000000000794d */ /* 0x000fea0003800000 */
.L_x_9248:
        /* <DEDUP_REMOVED lines=10> */
.L_x_27868:


//--------------------- .text._ZN10layer_norm31ln_parallel_residual_fwd_kernelINS_13Kernel_traitsI13__nv_bfloat16S2_fS2_fjLj7168ELj1ELj1ELj4ELj16ENS_18Kernel_traits_baseILj7168ES2_S2_fS2_fjLj128EEEEELb0ELb0ELb1EEEvNS_9FwdParamsE --------------------------
	.section	.text._ZN10layer_norm31ln_parallel_residual_fwd_kernelINS_13Kernel_traitsI13__nv_bfloat16S2_fS2_fjLj7168ELj1ELj1ELj4ELj16ENS_18Kernel_traits_baseILj7168ES2_S2_fS2_fjLj128EEEEELb0ELb0ELb1EEEvNS_9FwdParamsE,"ax",@progbits
	.align	128
        .global         _ZN10layer_norm31ln_parallel_residual_fwd_kernelINS_13Kernel_traitsI13__nv_bfloat16S2_fS2_fjLj7168ELj1ELj1ELj4ELj16ENS_18Kernel_traits_baseILj7168ES2_S2_fS2_fjLj128EEEEELb0ELb0ELb1EEEvNS_9FwdParamsE
        .type           _ZN10layer_norm31ln_parallel_residual_fwd_kernelINS_13Kernel_traitsI13__nv_bfloat16S2_fS2_fjLj7168ELj1ELj1ELj4ELj16ENS_18Kernel_traits_baseILj7168ES2_S2_fS2_fjLj128EEEEELb0ELb0ELb1EEEvNS_9FwdParamsE,@function
        .size           _ZN10layer_norm31ln_parallel_residual_fwd_kernelINS_13Kernel_traitsI13__nv_bfloat16S2_fS2_fjLj7168ELj1ELj1ELj4ELj16ENS_18Kernel_traits_baseILj7168ES2_S2_fS2_fjLj128EEEEELb0ELb0ELb1EEEvNS_9FwdParamsE,(.L_x_27869 - _ZN10layer_norm31ln_parallel_residual_fwd_kernelINS_13Kernel_traitsI13__nv_bfloat16S2_fS2_fjLj7168ELj1ELj1ELj4ELj16ENS_18Kernel_traits_baseILj7168ES2_S2_fS2_fjLj128EEEEELb0ELb0ELb1EEEvNS_9FwdParamsE)
        .other          _ZN10layer_norm31ln_parallel_residual_fwd_kernelINS_13Kernel_traitsI13__nv_bfloat16S2_fS2_fjLj7168ELj1ELj1ELj4ELj16ENS_18Kernel_traits_baseILj7168ES2_S2_fS2_fjLj128EEEEELb0ELb0ELb1EEEvNS_9FwdParamsE,@"STO_CUDA_ENTRY STV_DEFAULT"
_ZN10layer_norm31ln_parallel_residual_fwd_kernelINS_13Kernel_traitsI13__nv_bfloat16S2_fS2_fjLj7168ELj1ELj1ELj4ELj16ENS_18Kernel_traits_baseILj7168ES2_S2_fS2_fjLj128EEEEELb0ELb0ELb1EEEvNS_9FwdParamsE:
.text._ZN10layer_norm31ln_parallel_residual_fwd_kernelINS_13Kernel_traitsI13__nv_bfloat16S2_fS2_fjLj7168ELj1ELj1ELj4ELj16ENS_18Kernel_traits_baseILj7168ES2_S2_fS2_fjLj128EEEEELb0ELb0ELb1EEEvNS_9FwdParamsE:
[----:B------:R-:W0:Y:S01]  /*0000*/  LDC R1, c[0x0][0x37c] ;  /* 0x0000df00ff017b82 */ /* 0x000e220000000800 */
[----:B------:R-:W1:Y:S01]  /*0010*/  LDCU.64 UR4, c[0x0][0x438] ;  /* 0x00008700ff0477ac */ /* 0x000e620008000a00 */
[----:B------:R-:W2:Y:S06]  /*0020*/  S2R R0, SR_TID.X ;  /* 0x0000000000007919 */ /* 0x000eac0000002100 */
[----:B------:R-:W3:Y:S01]  /*0030*/  S2UR UR6, SR_CTAID.X ;  /* 0x00000000000679c3 */ /* 0x000ee20000002500 */
[----:B0-----:R-:W-:Y:S01]  /*0040*/  IADD3 R1, PT, PT, R1, -0xd8, RZ ;  /* 0xffffff2801017810 */ /* 0x001fe20007ffe0ff */
[----:B------:R-:W0:Y:S01]  /*0050*/  LDCU.64 UR8, c[0x0][0x358] ;  /* 0x00006b00ff0877ac */ /* 0x000e220008000a00 */
[----:B-1----:R-:W-:-:S04]  /*0060*/  UISETP.NE.U32.AND UP0, UPT, UR4, URZ, UPT ;  /* 0x000000ff0400728c */ /* 0x002fc8000bf05070 */
[----:B------:R-:W-:-:S09]  /*0070*/  UISETP.NE.AND.EX UP0, UPT, UR5, URZ, UPT, UP0 ;  /* 0x000000ff0500728c */ /* 0x000fd2000bf05300 */
[----:B--23--:R-:W-:Y:S05]  /*0080*/  BRA.U UP0, `(.L_x_9249) ;  /* 0x0000000500747547 */ /* 0x00cfea000b800000 */
[----:B------:R-:W1:Y:S02]  /*0090*/  LDCU.64 UR4, c[0x0][0x440] ;  /* 0x00008800ff0477ac */ /* 0x000e640008000a00 */
[----:B-1----:R-:W-:-:S04]  /*00a0*/  UISETP.NE.U32.AND UP0, UPT, UR4, URZ, UPT ;  /* 0x000000ff0400728c */ /* 0x002fc8000bf05070 */
[----:B------:R-:W-:-:S09]  /*00b0*/  UISETP.NE.AND.EX UP0, UPT, UR5, URZ, UPT, UP0 ;  /* 0x000000ff0500728c */ /* 0x000fd2000bf05300 */
[----:B------:R-:W-:Y:S05]  /*00c0*/  BRA.U UP0, `(.L_x_9250) ;  /* 0x0000000100bc7547 */ /* 0x000fea000b800000 */
[----:B------:R-:W1:Y:S08]  /*00d0*/  LDC.64 R2, c[0x0][0x3d0] ;  /* 0x0000f400ff027b82 */ /* 0x000e700000000a00 */
[----:B------:R-:W2:Y:S01]  /*00e0*/  LDC.64 R4, c[0x0][0x3d8] ;  /* 0x0000f600ff047b82 */ /* 0x000ea20000000a00 */
[----:B-1----:R-:W-:-:S05]  /*00f0*/  IMAD.WIDE.U32 R2, R0, 0x10, R2 ;  /* 0x0000001000027825 */ /* 0x002fca00078e0002 */
[----:B0-----:R0:W5:Y:S01]  /*0100*/  LDG.E.128 R192, desc[UR8][R2.64] ;  /* 0x0000000802c07981 */ /* 0x001162000c1e1d00 */
        /* <DEDUP_REMOVED lines=43> */
.L_x_9250:
[----:B------:R-:W1:Y:S08]  /*03c0*/  LDC.64 R4, c[0x0][0x3d0] ;  /* 0x0000f400ff047b82 */ /* 0x000e700000000a00 */
[----:B------:R-:W2:Y:S08]  /*03d0*/  LDC.64 R6, c[0x0][0x3d8] ;  /* 0x0000f600ff067b82 */ /* 0x000eb00000000a00 */
[----:B------:R-:W3:Y:S01]  /*03e0*/  LDC.64 R2, c[0x0][0x440] ;  /* 0x00011000ff027b82 */ /* 0x000ee20000000a00 */
[----:B-1----:R-:W-:-:S05]  /*03f0*/  IMAD.WIDE.U32 R4, R0, 0x10, R4 ;  /* 0x0000001000047825 */ /* 0x002fca00078e0004 */
[----:B0-----:R0:W5:Y:S01]  /*0400*/  LDG.E.128 R192, desc[UR8][R4.64] ;  /* 0x0000000804c07981 */ /* 0x001162000c1e1d00 */
        /* <DEDUP_REMOVED lines=37> */
.L_x_9249:
[----:B------:R-:W1:Y:S02]  /*0660*/  LDCU.64 UR4, c[0x0][0x440] ;  /* 0x00008800ff0477ac */ /* 0x000e640008000a00 */
[----:B-1----:R-:W-:-:S04]  /*0670*/  UISETP.NE.U32.AND UP0, UPT, UR4, URZ, UPT ;  /* 0x000000ff0400728c */ /* 0x002fc8000bf05070 */
[----:B------:R-:W-:-:S09]  /*0680*/  UISETP.NE.AND.EX UP0, UPT, UR5, URZ, UPT, UP0 ;  /* 0x000000ff0500728c */ /* 0x000fd2000bf05300 */
[----:B------:R-:W-:Y:S05]  /*0690*/  BRA.U !UP0, `(.L_x_9252) ;  /* 0x0000000108947547 */ /* 0x000fea000b800000 */
[----:B------:R-:W1:Y:S08]  /*06a0*/  LDC.64 R4, c[0x0][0x3d0] ;  /* 0x0000f400ff047b82 */ /* 0x000e700000000a00 */
[----:B------:R-:W2:Y:S08]  /*06b0*/  LDC.64 R2, c[0x0][0x438] ;  /* 0x00010e00ff027b82 */ /* 0x000eb00000000a00 */
[----:B------:R-:W3:Y:S08]  /*06c0*/  LDC.64 R6, c[0x0][0x3d8] ;  /* 0x0000f600ff067b82 */ /* 0x000ef00000000a00 */
[----:B------:R-:W4:Y:S01]  /*06d0*/  LDC.64 R8, c[0x0][0x440] ;  /* 0x00011000ff087b82 */ /* 0x000f220000000a00 */
[----:B-1----:R-:W-:-:S05]  /*06e0*/  IMAD.WIDE.U32 R4, R0, 0x10, R4 ;  /* 0x0000001000047825 */ /* 0x002fca00078e0004 */
[----:B0-----:R0:W5:Y:S01]  /*06f0*/  LDG.E.128 R192, desc[UR8][R4.64] ;  /* 0x0000000804c07981 */ /* 0x001162000c1e1d00 */
[----:B--2---:R-:W-:-:S03]  /*0700*/  IMAD.WIDE.U32 R2, R0, 0x10, R2 ;  /* 0x0000001000027825 */ /* 0x004fc600078e0002 */
[----:B------:R0:W5:Y:S04]  /*0710*/  LDG.E.128 R188, desc[UR8][R4.64+0x800] ;  /* 0x0008000804bc7981 */ /* 0x000168000c1e1d00 */
[----:B------:R0:W5:Y:S01]  /*0720*/  LDG.E.128 R184, desc[UR8][R4.64+0x1000] ;  /* 0x0010000804b87981 */ /* 0x000162000c1e1d00 */
[----:B---3--:R-:W-:-:S03]  /*0730*/  IMAD.WIDE.U32 R6, R0, 0x10, R6 ;  /* 0x0000001000067825 */ /* 0x008fc600078e0006 */
[----:B------:R0:W5:Y:S04]  /*0740*/  LDG.E.128 R180, desc[UR8][R4.64+0x1800] ;  /* 0x0018000804b47981 */ /* 0x000168000c1e1d00 */
[----:B------:R0:W5:Y:S01]  /*0750*/  LDG.E.128 R176, desc[UR8][R4.64+0x2000] ;  /* 0x0020000804b07981 */ /* 0x000162000c1e1d00 */
[----:B----4-:R-:W-:-:S03]  /*0760*/  IMAD.WIDE.U32 R8, R0, 0x10, R8 ;  /* 0x0000001000087825 */ /* 0x010fc600078e0008 */
        /* <DEDUP_REMOVED lines=24> */
.L_x_9252:
        /* <DEDUP_REMOVED lines=41> */
.L_x_9251:
[----:B------:R-:W1:Y:S02]  /*0b80*/  LDCU UR4, c[0x0][0x384] ;  /* 0x00007080ff0477ac */ /* 0x000e640008000800 */
[----:B-1----:R-:W-:-:S06]  /*0b90*/  UISETP.GE.AND UP0, UPT, UR6, UR4, UPT ;  /* 0x000000040600728c */ /* 0x002fcc000bf06270 */
[----:B------:R-:W-:-:S13]  /*0ba0*/  PLOP3.LUT P0, PT, PT, PT, UP0, 0x80, 0x8 ;  /* 0x000000000008781c */ /* 0x000fda0003f0f008 */
[----:B------:R-:W-:Y:S05]  /*0bb0*/  @P0 EXIT ;  /* 0x000000000000094d */ /* 0x000fea0003800000 */
[----:B-----5:R-:W-:Y:S01]  /*0bc0*/  PRMT R73, R111, 0x7632, R73 ;  /* 0x000076326f497816 */ /* 0x020fe20000000049 */
[----:B------:R-:W1:Y:S01]  /*0bd0*/  LDCU.64 UR4, c[0x0][0x398] ;  /* 0x00007300ff0477ac */ /* 0x000e620008000a00 */
[----:B------:R-:W-:Y:S02]  /*0be0*/  PRMT R72, R143, 0x7632, R72 ;  /* 0x000076328f487816 */ /* 0x000fe40000000048 */
[----:B------:R-:W-:Y:S01]  /*0bf0*/  PRMT R71, R139, 0x7632, R71 ;  /* 0x000076328b477816 */ /* 0x000fe20000000047 */
[----:B------:R2:W-:Y:S01]  /*0c00*/  STL.S16 [R1+0xd4], R73 ;  /* 0x0000d44901007387 */ /* 0x0005e20000100600 */
[----:B------:R-:W-:Y:S01]  /*0c10*/  PRMT R70, R171, 0x7632, R70 ;  /* 0x00007632ab467816 */ /* 0x000fe20000000046 */
[----:B------:R-:W-:Y:S01]  /*0c20*/  UPLOP3.LUT UP1, UPT, UPT, UPT, UPT, 0x40, 0x4 ;  /* 0x000000000004789c */ /* 0x000fe20003f2e870 */
[----:B------:R-:W-:Y:S01]  /*0c30*/  PRMT R69, R110, 0x7632, R69 ;  /* 0x000076326e457816 */ /* 0x000fe20000000045 */
[----:B------:R2:W-:Y:S01]  /*0c40*/  STL.S16 [R1+0xd0], R72 ;  /* 0x0000d04801007387 */ /* 0x0005e20000100600 */
[----:B------:R-:W-:Y:S01]  /*0c50*/  PRMT R68, R142, 0x7632, R68 ;  /* 0x000076328e447816 */ /* 0x000fe20000000044 */
[----:B------:R-:W3:Y:S01]  /*0c60*/  LDCU UR7, c[0x0][0x388] ;  /* 0x00007100ff0777ac */ /* 0x000ee20008000800 */
[----:B------:R-:W-:Y:S01]  /*0c70*/  PRMT R67, R138, 0x7632, R67 ;  /* 0x000076328a437816 */ /* 0x000fe20000000043 */
[----:B------:R2:W-:Y:S01]  /*0c80*/  STL.S16 [R1+0xcc], R71 ;  /* 0x0000cc4701007387 */ /* 0x0005e20000100600 */
[----:B------:R-:W-:Y:S01]  /*0c90*/  PRMT R66, R170, 0x7632, R66 ;  /* 0x00007632aa427816 */ /* 0x000fe20000000042 */
[----:B------:R-:W4:Y:S01]  /*0ca0*/  LDCU.64 UR10, c[0x0][0x390] ;  /* 0x00007200ff0a77ac */ /* 0x000f220008000a00 */
[----:B------:R-:W-:Y:S01]  /*0cb0*/  PRMT R65, R109, 0x7632, R65 ;  /* 0x000076326d417816 */ /* 0x000fe20000000041 */
[----:B------:R2:W-:Y:S01]  /*0cc0*/  STL.S16 [R1+0xc8], R70 ;  /* 0x0000c84601007387 */ /* 0x0005e20000100600 */
[----:B------:R-:W-:Y:S01]  /*0cd0*/  PRMT R64, R141, 0x7632, R64 ;  /* 0x000076328d407816 */ /* 0x000fe20000000040 */
[----:B-1----:R-:W-:Y:S01]  /*0ce0*/  UISETP.NE.U32.AND UP0, UPT, UR4, URZ, UPT ;  /* 0x000000ff0400728c */ /* 0x002fe2000bf05070 */
[----:B------:R-:W-:Y:S01]  /*0cf0*/  PRMT R63, R137, 0x7632, R63 ;  /* 0x00007632893f7816 */ /* 0x000fe2000000003f */
[----:B------:R2:W-:Y:S01]  /*0d00*/  STL.S16 [R1+0xc4], R69 ;  /* 0x0000c44501007387 */ /* 0x0005e20000100600 */
[----:B------:R-:W-:Y:S01]  /*0d10*/  PRMT R62, R169, 0x7632, R62 ;  /* 0x00007632a93e7816 */ /* 0x000fe2000000003e */
[----:B------:R-:W-:Y:S01]  /*0d20*/  UISETP.NE.AND.EX UP0, UPT, UR5, URZ, UPT, UP0 ;  /* 0x000000ff0500728c */ /* 0x000fe2000bf05300 */
[----:B------:R-:W-:Y:S01]  /*0d30*/  PRMT R61, R108, 0x7632, R61 ;  /* 0x000076326c3d7816 */ /* 0x000fe2000000003d */
[----:B------:R2:W-:Y:S01]  /*0d40*/  STL.S16 [R1+0xc0], R68 ;  /* 0x0000c04401007387 */ /* 0x0005e20000100600 */
[----:B------:R-:W-:Y:S01]  /*0d50*/  PRMT R60, R107, 0x7632, R60 ;  /* 0x000076326b3c7816 */ /* 0x000fe2000000003c */
[----:B------:R-:W1:Y:S01]  /*0d60*/  LDCU.64 UR16, c[0x0][0x3a8] ;  /* 0x00007500ff1077ac */ /* 0x000e620008000a00 */
[----:B------:R-:W-:Y:S01]  /*0d70*/  PRMT R59, R147, 0x7632, R59 ;  /* 0x00007632933b7816 */ /* 0x000fe2000000003b */
[----:B------:R2:W-:Y:S01]  /*0d80*/  STL.S16 [R1+0xbc], R67 ;  /* 0x0000bc4301007387 */ /* 0x0005e20000100600 */
[----:B------:R-:W-:Y:S01]  /*0d90*/  PRMT R58, R135, 0x7632, R58 ;  /* 0x00007632873a7816 */ /* 0x000fe2000000003a */
[----:B------:R-:W0:Y:S01]  /*0da0*/  LDCU.U8 UR18, c[0x0][0x410] ;  /* 0x00008200ff1277ac */ /* 0x000e220008000000 */
        /* <DEDUP_REMOVED lines=143> */
[----:B-1-34-:R2:W-:Y:S06]  /*16a0*/  STL.S16 [R1], R20 ;  /* 0x0000001401007387 */ /* 0x01a5ec0000100600 */
.L_x_9285:
[----:B------:R-:W-:Y:S01]  /*16b0*/  ISETP.NE.U32.AND P0, PT, RZ, UR14, PT ;  /* 0x0000000eff007c0c */ /* 0x000fe2000bf05070 */
[----:B0-2---:R-:W0:Y:S01]  /*16c0*/  S2R R22, SR_TID.X ;  /* 0x0000000000167919 */ /* 0x005e220000002100 */
[----:B------:R-:W-:Y:S01]  /*16d0*/  UIMAD UR4, UR6, UR7, URZ ;  /* 0x00000007060472a4 */ /* 0x000fe2000f8e02ff */
[----:B------:R-:W-:Y:S01]  /*16e0*/  PLOP3.LUT P1, PT, PT, PT, UP0, 0x80, 0x8 ;  /* 0x000000000008781c */ /* 0x000fe20003f2f008 */
[----:B------:R-:W1:Y:S01]  /*16f0*/  @UP0 LDCU.64 UR12, c[0x0][0x398] ;  /* 0x00007300ff0c07ac */ /* 0x000e620008000a00 */
[----:B------:R-:W-:Y:S01]  /*1700*/  ISETP.NE.AND.EX P0, PT, RZ, UR15, PT, P0 ;  /* 0x0000000fff007c0c */ /* 0x000fe2000bf05300 */
[----:B------:R-:W-:Y:S01]  /*1710*/  IMAD.MOV.U32 R23, RZ, RZ, 0x10 ;  /* 0x00000010ff177424 */ /* 0x000fe200078e00ff */
[----:B------:R-:W-:-:S04]  /*1720*/  USHF.R.S32.HI UR5, URZ, 0x1f, UR4 ;  /* 0x0000001fff057899 */ /* 0x000fc80008011404 */
[----:B------:R-:W-:-:S07]  /*1730*/  ULEA.HI UR5, UR5, UR4, URZ, 0x3 ;  /* 0x0000000405057291 */ /* 0x000fce000f8f18ff */
[----:B------:R-:W2:Y:S01]  /*1740*/  @P0 LDC.64 R20, c[0x0][0x3a0] ;  /* 0x0000e800ff140b82 */ /* 0x000ea20000000a00 */
[----:B------:R-:W-:Y:S01]  /*1750*/  MOV R214, UR5 ;  /* 0x0000000500d67c02 */ /* 0x000fe20008000f00 */
[----:B------:R-:W-:-:S03]  /*1760*/  HFMA2 R25, -RZ, RZ, 0, 9.5367431640625e-07 ;  /* 0x00000010ff197431 */ /* 0x000fc600000001ff */
[----:B0-----:R-:W-:-:S05]  /*1770*/  LEA.HI.SX32 R214, R214, R22, 0x1d ;  /* 0x00000016d6d67211 */ /* 0x001fca00078feaff */
[----:B-1----:R-:W-:-:S04]  /*1780*/  @P1 IMAD.WIDE.U32 R22, R214, R23, UR12 ;  /* 0x0000000cd6161e25 */ /* 0x002fc8000f8e0017 */
[C---:B--2---:R-:W-:Y:S01]  /*1790*/  @P0 IMAD.WIDE.U32 R20, R214.reuse, 0x20, R20 ;  /* 0x00000020d6140825 */ /* 0x044fe200078e0014 */
[----:B------:R-:W5:Y:S04]  /*17a0*/  @P1 LDG.E.128 R80, desc[UR8][R22.64] ;  /* 0x0000000816501981 */ /* 0x000f68000c1e1d00 */
[----:B------:R-:W5:Y:S04]  /*17b0*/  @P0 LDG.E.128 R76, desc[UR8][R20.64] ;  /* 0x00000008144c0981 */ /* 0x000f68000c1e1d00 */
[----:B------:R0:W5:Y:S02]  /*17c0*/  @P0 LDG.E.128 R72, desc[UR8][R20.64+0x10] ;  /* 0x0000100814480981 */ /* 0x000164000c1e1d00 */
[----:B0-----:R-:W-:-:S06]  /*17d0*/  IMAD.WIDE.U32 R20, R214, R25, UR10 ;  /* 0x0000000ad6147e25 */ /* 0x001fcc000f8e0019 */
[----:B------:R-:W5:Y:S01]  /*17e0*/  LDG.E.128 R20, desc[UR8][R20.64] ;  /* 0x0000000814147981 */ /* 0x000f62000c1e1d00 */
[----:B------:R-:W-:-:S04]  /*17f0*/  UISETP.NE.U32.AND UP0, UPT, UR22, URZ, UPT ;  /* 0x000000ff1600728c */ /* 0x000fc8000bf05070 */
[----:B------:R-:W-:-:S09]  /*1800*/  UISETP.NE.AND.EX UP0, UPT, UR23, URZ, UPT, UP0 ;  /* 0x000000ff1700728c */ /* 0x000fd2000bf05300 */
[----:B------:R-:W-:Y:S05]  /*1810*/  BRA.U UP0, `(.L_x_9253) ;  /* 0x0000000100947547 */ /* 0x000fea000b800000 */
        /* <DEDUP_REMOVED lines=16> */
.L_x_9254:
[----:B-----5:R-:W-:Y:S01]  /*1920*/  PRMT R24, R20, 0x7632, R24 ;  /* 0x0000763214187816 */ /* 0x020fe20000000018 */
[----:B------:R-:W-:Y:S01]  /*1930*/  IMAD.U32 R27, R22, 0x10000, RZ ;  /* 0x00010000161b7824 */ /* 0x000fe200078e00ff */
[----:B------:R-:W-:Y:S02]  /*1940*/  SHF.L.U32 R25, R20, 0x10, RZ ;  /* 0x0000001014197819 */ /* 0x000fe400000006ff */
[----:B------:R-:W-:Y:S01]  /*1950*/  PRMT R26, R22, 0x7632, R26 ;  /* 0x00007632161a7816 */ /* 0x000fe2000000001a */
[----:B------:R-:W-:Y:S01]  /*1960*/  FADD.FTZ R64, R72, R27 ;  /* 0x0000001b48407221 */ /* 0x000fe20000010000 */
[----:B------:R-:W-:Y:S01]  /*1970*/  PRMT R20, R21, 0x7632, R20 ;  /* 0x0000763215147816 */ /* 0x000fe20000000014 */
[----:B------:R-:W-:Y:S01]  /*1980*/  FADD.FTZ R68, R76, R25 ;  /* 0x000000194c447221 */ /* 0x000fe20000010000 */
        /* <DEDUP_REMOVED lines=14> */
.L_x_9253:
        /* <DEDUP_REMOVED lines=8> */
[----:B------:R-:W-:Y:S02]  /*1af0*/  SHF.L.U32 R24, R24, 0x10, RZ ;  /* 0x0000001018187819 */ /* 0x000fe400000006ff */
[----:B------:R-:W-:Y:S02]  /*1b00*/  SHF.L.U32 R28, R26, 0x10, RZ ;  /* 0x000000101a1c7819 */ /* 0x000fe400000006ff */
[----:B------:R-:W-:Y:S01]  /*1b10*/  SHF.L.U32 R70, R81, 0x10, RZ ;  /* 0x0000001051467819 */ /* 0x000fe200000006ff */
[--C-:B------:R-:W-:Y:S01]  /*1b20*/  FADD.FTZ R69, R25, R24.reuse ;  /* 0x0000001819457221 */ /* 0x100fe20000010000 */
[C---:B------:R-:W-:Y:S01]  /*1b30*/  PRMT R25, R21.reuse, 0x7632, R25 ;  /* 0x0000763215197816 */ /* 0x040fe20000000019 */
[----:B------:R-:W-:Y:S01]  /*1b40*/  IMAD.U32 R21, R21, 0x10000, RZ ;  /* 0x0001000015157824 */ /* 0x000fe200078e00ff */
[----:B------:R-:W-:-:S02]  /*1b50*/  PRMT R24, R81, 0x7632, R24 ;  /* 0x0000763251187816 */ /* 0x000fc40000000018 */
[----:B------:R-:W-:Y:S01]  /*1b60*/  SHF.L.U32 R71, R25, 0x10, RZ ;  /* 0x0000001019477819 */ /* 0x000fe200000006ff */
[----:B------:R-:W-:Y:S01]  /*1b70*/  FADD.FTZ R70, R21, R70 ;  /* 0x0000004615467221 */ /* 0x000fe20000010000 */
[----:B------:R-:W-:Y:S01]  /*1b80*/  PRMT R25, R82, 0x7632, R25 ;  /* 0x0000763252197816 */ /* 0x000fe20000000019 */
[----:B------:R-:W-:Y:S01]  /*1b90*/  IMAD.U32 R24, R24, 0x10000, RZ ;  /* 0x0001000018187824 */ /* 0x000fe200078e00ff */
[----:B------:R-:W-:Y:S01]  /*1ba0*/  PRMT R27, R23, 0x7632, R27 ;  /* 0x00007632171b7816 */ /* 0x000fe2000000001b */
        /* <DEDUP_REMOVED lines=15> */
[----:B------:R-:W-:Y:S06]  /*1ca0*/  BRA `(.L_x_9255) ;  /* 0x0000000000a07947 */ /* 0x000fec0003800000 */
.L_x_9256:
[C---:B-----5:R-:W-:Y:S01]  /*1cb0*/  PRMT R25, R20.reuse, 0x7632, R25 ;  /* 0x0000763214197816 */ /* 0x060fe20000000019 */
[----:B------:R-:W-:Y:S01]  /*1cc0*/  IMAD.U32 R20, R20, 0x10000, RZ ;  /* 0x0001000014147824 */ /* 0x000fe200078e00ff */
[----:B------:R-:W-:Y:S02]  /*1cd0*/  PRMT R24, R80, 0x7632, R24 ;  /* 0x0000763250187816 */ /* 0x000fe40000000018 */
        /* <DEDUP_REMOVED lines=8> */
[----:B------:R-:W-:Y:S01]  /*1d60*/  FADD.FTZ R69, R77, R24 ;  /* 0x000000184d457221 */ /* 0x000fe20000010000 */
[----:B------:R-:W-:-:S02]  /*1d70*/  SHF.L.U32 R25, R25, 0x10, RZ ;  /* 0x0000001019197819 */ /* 0x000fc400000006ff */
[----:B------:R-:W-:Y:S01]  /*1d80*/  SHF.L.U32 R29, R27, 0x10, RZ ;  /* 0x000000101b1d7819 */ /* 0x000fe200000006ff */
        /* <DEDUP_REMOVED lines=16> */
[----:B------:R-:W-:Y:S02]  /*1e90*/  IMAD.U32 R32, R81, 0x10000, RZ ;  /* 0x0001000051207824 */ /* 0x000fe400078e00ff */
[----:B------:R-:W-:Y:S01]  /*1ea0*/  FADD.FTZ R67, R75, R30 ;  /* 0x0000001e4b437221 */ /* 0x000fe20000010000 */
[----:B------:R-:W-:-:S02]  /*1eb0*/  IMAD.U32 R23, R82, 0x10000, RZ ;  /* 0x0001000052177824 */ /* 0x000fc400078e00ff */
[----:B------:R-:W-:Y:S01]  /*1ec0*/  FADD.FTZ R68, R76, R21 ;  /* 0x000000154c447221 */ /* 0x000fe20000010000 */
[----:B------:R-:W-:Y:S01]  /*1ed0*/  FADD.FTZ R25, R25, R32 ;  /* 0x0000002019197221 */ /* 0x000fe20000010000 */
[----:B------:R-:W-:Y:S01]  /*1ee0*/  FADD.FTZ R27, R20, R27 ;  /* 0x0000001b141b7221 */ /* 0x000fe20000010000 */
[----:B------:R-:W-:Y:S02]  /*1ef0*/  FADD.FTZ R23, R22, R23 ;  /* 0x0000001716177221 */ /* 0x000fe40000010000 */
[----:B------:R-:W-:Y:S01]  /*1f00*/  FADD.FTZ R70, R78, R25 ;  /* 0x000000194e467221 */ /* 0x000fe20000010000 */
[----:B------:R-:W-:Y:S01]  /*1f10*/  FADD.FTZ R66, R74, R27 ;  /* 0x0000001b4a427221 */ /* 0x000fe20000010000 */
[----:B------:R-:W-:-:S07]  /*1f20*/  FADD.FTZ R64, R72, R23 ;  /* 0x0000001748407221 */ /* 0x000fce0000010000 */
.L_x_9255:
[----:B------:R-:W-:Y:S01]  /*1f30*/  UISETP.NE.U32.AND UP0, UPT, UR22, URZ, UPT ;  /* 0x000000ff1600728c */ /* 0x000fe2000bf05070 */
[----:B------:R-:W0:Y:S01]  /*1f40*/  @P0 LDC.64 R20, c[0x0][0x3a0] ;  /* 0x0000e800ff140b82 */ /* 0x000e220000000a00 */
[----:B------:R-:W-:Y:S01]  /*1f50*/  MOV R23, 0x20 ;  /* 0x0000002000177802 */ /* 0x000fe20000000f00 */
[C---:B------:R-:W-:Y:S01]  /*1f60*/  VIADD R211, R214.reuse, 0x80 ;  /* 0x00000080d6d37836 */ /* 0x040fe20000000000 */
[----:B------:R-:W-:Y:S01]  /*1f70*/  UISETP.NE.AND.EX UP0, UPT, UR23, URZ, UPT, UP0 ;  /* 0x000000ff1700728c */ /* 0x000fe2000bf05300 */
[----:B------:R-:W-:Y:S02]  /*1f80*/  HFMA2 R24, -RZ, RZ, 0, 9.5367431640625e-07 ;  /* 0x00000010ff187431 */ /* 0x000fe400000001ff */
[----:B------:R-:W-:-:S03]  /*1f90*/  IMAD.WIDE.U32 R22, R214, R23, UR16 ;  /* 0x00000010d6167e25 */ /* 0x000fc6000f8e0017 */
[----:B------:R-:W-:Y:S02]  /*1fa0*/  PLOP3.LUT P1, PT, PT, PT, UP0, 0x80, 0x8 ;  /* 0x000000000008781c */ /* 0x000fe40003f2f008 */
[----:B------:R-:W-:Y:S03]  /*1fb0*/  STG.E.128 desc[UR8][R22.64], R68 ;  /* 0x0000004416007986 */ /* 0x000fe6000c101d08 */
[----:B------:R-:W1:Y:S01]  /*1fc0*/  @UP0 LDCU.64 UR4, c[0x0][0x398] ;  /* 0x00007300ff0407ac */ /* 0x000e620008000a00 */
[----:B------:R2:W-:Y:S01]  /*1fd0*/  STG.E.128 desc[UR8][R22.64+0x10], R64 ;  /* 0x0000104016007986 */ /* 0x0005e2000c101d08 */
[----:B0-----:R-:W-:-:S05]  /*1fe0*/  @P0 IMAD.WIDE.U32 R20, R211, 0x20, R20 ;  /* 0x00000020d3140825 */ /* 0x001fca00078e0014 */
[----:B------:R-:W5:Y:S04]  /*1ff0*/  @P0 LDG.E.128 R76, desc[UR8][R20.64] ;  /* 0x00000008144c0981 */ /* 0x000f68000c1e1d00 */
[----:B------:R1:W5:Y:S02]  /*2000*/  @P0 LDG.E.128 R72, desc[UR8][R20.64+0x10] ;  /* 0x0000100814480981 */ /* 0x000364000c1e1d00 */
[----:B-1----:R-:W-:-:S05]  /*2010*/  @P1 IMAD.WIDE.U32 R20, R211, R24, UR4 ;  /* 0x00000004d3141e25 */ /* 0x002fca000f8e0018 */
[----:B------:R0:W5:Y:S02]  /*2020*/  @P1 LDG.E.128 R80, desc[UR8][R20.64] ;  /* 0x0000000814501981 */ /* 0x000164000c1e1d00 */
[----:B0-----:R-:W-:-:S06]  /*2030*/  IMAD.WIDE.U32 R20, R211, R24, UR10 ;  /* 0x0000000ad3147e25 */ /* 0x001fcc000f8e0018 */
[----:B--2---:R-:W5:Y:S01]  /*2040*/  LDG.E.128 R20, desc[UR8][R20.64] ;  /* 0x0000000814147981 */ /* 0x004f62000c1e1d00 */
[----:B------:R-:W-:Y:S05]  /*2050*/  BRA.U !UP0, `(.L_x_9257) ;  /* 0x00000005082c7547 */ /* 0x000fea000b800000 */
[----:B------:R-:W-:Y:S05]  /*2060*/  @!P0 BRA `(.L_x_9258) ;  /* 0x0000000000a48947 */ /* 0x000fea0003800000 */
[C---:B-----5:R-:W-:Y:S01]  /*2070*/  SHF.L.U32 R60, R20.reuse, 0x10, RZ ;  /* 0x00000010143c7819 */ /* 0x060fe200000006ff */
[----:B------:R-:W-:Y:S01]  /*2080*/  IMAD.U32 R62, R21, 0x10000, RZ ;  /* 0x00010000153e7824 */ /* 0x000fe200078e00ff */
[----:B------:R-:W-:Y:S01]  /*2090*/  PRMT R20, R20, 0x7632, R20 ;  /* 0x0000763214147816 */ /* 0x000fe20000000014 */
[C---:B------:R-:W-:Y:S01]  /*20a0*/  IMAD.U32 R25, R80.reuse, 0x10000, RZ ;  /* 0x0001000050197824 */ /* 0x040fe200078e00ff */
[----:B------:R-:W-:Y:S02]  /*20b0*/  PRMT R24, R80, 0x7632, R24 ;  /* 0x0000763250187816 */ /* 0x000fe40000000018 */
[----:B------:R-:W-:Y:S01]  /*20c0*/  SHF.L.U32 R20, R20, 0x10, RZ ;  /* 0x0000001014147819 */ /* 0x000fe200000006ff */
[----:B------:R-:W-:Y:S01]  /*20d0*/  FADD.FTZ R60, R25, R60 ;  /* 0x0000003c193c7221 */ /* 0x000fe20000010000 */
[----:B------:R-:W-:Y:S02]  /*20e0*/  SHF.L.U32 R61, R24, 0x10, RZ ;  /* 0x00000010183d7819 */ /* 0x000fe400000006ff */
        /* <DEDUP_REMOVED lines=9> */
[----:B------:R-:W-:Y:S02]  /*2180*/  PRMT R59, R23, 0x7632, R59 ;  /* 0x00007632173b7816 */ /* 0x000fe4000000003b */
[----:B------:R-:W-:Y:S01]  /*2190*/  SHF.L.U32 R25, R81, 0x10, RZ ;  /* 0x0000001051197819 */ /* 0x000fe200000006ff */
[--C-:B------:R-:W-:Y:S01]  /*21a0*/  FADD.FTZ R63, R21, R20.reuse ;  /* 0x00000014153f7221 */ /* 0x100fe20000010000 */
[----:B------:R-:W-:Y:S01]  /*21b0*/  PRMT R20, R82, 0x7632, R20 ;  /* 0x0000763252147816 */ /* 0x000fe20000000014 */
[----:B------:R-:W-:Y:S01]  /*21c0*/  IMAD.U32 R22, R22, 0x10000, RZ ;  /* 0x0001000016167824 */ /* 0x000fe200078e00ff */
[----:B------:R-:W-:Y:S01]  /*21d0*/  SHF.L.U32 R21, R82, 0x10, RZ ;  /* 0x0000001052157819 */ /* 0x000fe200000006ff */
[----:B------:R-:W-:Y:S01]  /*21e0*/  FADD.FTZ R62, R25, R62 ;  /* 0x0000003e193e7221 */ /* 0x000fe20000010000 */
[----:B------:R-:W-:Y:S01]  /*21f0*/  SHF.L.U32 R57, R20, 0x10, RZ ;  /* 0x0000001014397819 */ /* 0x000fe200000006ff */
[----:B------:R-:W-:Y:S01]  /*2200*/  FADD.FTZ R63, R79, R63 ;  /* 0x0000003f4f3f7221 */ /* 0x000fe20000010000 */
[----:B------:R-:W-:Y:S01]  /*2210*/  PRMT R20, R83, 0x7632, R20 ;  /* 0x0000763253147816 */ /* 0x000fe20000000014 */
        /* <DEDUP_REMOVED lines=11> */
[----:B------:R-:W-:-:S03]  /*22d0*/  FADD.FTZ R58, R74, R58 ;  /* 0x0000003a4a3a7221 */ /* 0x000fc60000010000 */
[----:B------:R-:W-:Y:S01]  /*22e0*/  FADD.FTZ R59, R75, R59 ;  /* 0x0000003b4b3b7221 */ /* 0x000fe20000010000 */
[----:B------:R-:W-:Y:S06]  /*22f0*/  BRA `(.L_x_9259) ;  /* 0x00000004000c7947 */ /* 0x000fec0003800000 */
.L_x_9258:
[C---:B-----5:R-:W-:Y:S01]  /*2300*/  IMAD.U32 R60, R20.reuse, 0x10000, RZ ;  /* 0x00010000143c7824 */ /* 0x060fe200078e00ff */
[----:B------:R-:W-:Y:S01]  /*2310*/  PRMT R24, R20, 0x7632, R24 ;  /* 0x0000763214187816 */ /* 0x000fe20000000018 */
[----:B------:R-:W-:Y:S01]  /*2320*/  IMAD.U32 R58, R23, 0x10000, RZ ;  /* 0x00010000173a7824 */ /* 0x000fe200078e00ff */
[----:B------:R-:W-:Y:S02]  /*2330*/  PRMT R20, R80, 0x7632, R20 ;  /* 0x0000763250147816 */ /* 0x000fe40000000014 */
[----:B------:R-:W-:Y:S02]  /*2340*/  SHF.L.U32 R61, R24, 0x10, RZ ;  /* 0x00000010183d7819 */ /* 0x000fe400000006ff */
[C---:B------:R-:W-:Y:S01]  /*2350*/  SHF.L.U32 R62, R21.reuse, 0x10, RZ ;  /* 0x00000010153e7819 */ /* 0x040fe200000006ff */
[----:B------:R-:W-:Y:S01]  /*2360*/  IMAD.U32 R20, R20, 0x10000, RZ ;  /* 0x0001000014147824 */ /* 0x000fe200078e00ff */
[----:B------:R-:W-:Y:S02]  /*2370*/  PRMT R21, R21, 0x7632, R21 ;  /* 0x0000763215157816 */ /* 0x000fe40000000015 */
[C---:B------:R-:W-:Y:S01]  /*2380*/  SHF.L.U32 R56, R22.reuse, 0x10, RZ ;  /* 0x0000001016387819 */ /* 0x040fe200000006ff */
[--C-:B------:R-:W-:Y:S01]  /*2390*/  FADD.FTZ R61, R61, R20.reuse ;  /* 0x000000143d3d7221 */ /* 0x100fe20000010000 */
[----:B------:R-:W-:Y:S01]  /*23a0*/  PRMT R20, R81, 0x7632, R20 ;  /* 0x0000763251147816 */ /* 0x000fe20000000014 */
[----:B------:R-:W-:Y:S01]  /*23b0*/  IMAD.U32 R21, R21, 0x10000, RZ ;  /* 0x0001000015157824 */ /* 0x000fe200078e00ff */
[----:B------:R-:W-:-:S02]  /*23c0*/  PRMT R22, R22, 0x7632, R22 ;  /* 0x0000763216167816 */ /* 0x000fc40000000016 */
[----:B------:R-:W-:Y:S02]  /*23d0*/  SHF.L.U32 R20, R20, 0x10, RZ ;  /* 0x0000001014147819 */ /* 0x000fe400000006ff */
[----:B------:R-:W-:Y:S02]  /*23e0*/  SHF.L.U32 R57, R22, 0x10, RZ ;  /* 0x0000001016397819 */ /* 0x000fe400000006ff */
[----:B------:R-:W-:Y:S01]  /*23f0*/  SHF.L.U32 R25, R80, 0x10, RZ ;  /* 0x0000001050197819 */ /* 0x000fe200000006ff */
[--C-:B------:R-:W-:Y:S01]  /*2400*/  FADD.FTZ R63, R21, R20.reuse ;  /* 0x00000014153f7221 */ /* 0x100fe20000010000 */
[C---:B------:R-:W-:Y:S01]  /*2410*/  PRMT R20, R82.reuse, 0x7632, R20 ;  /* 0x0000763252147816 */ /* 0x040fe20000000014 */
[----:B------:R-:W-:Y:S01]  /*2420*/  IMAD.U32 R21, R82, 0x10000, RZ ;  /* 0x0001000052157824 */ /* 0x000fe200078e00ff */
[----:B------:R-:W-:Y:S01]  /*2430*/  PRMT R59, R23, 0x7632, R59 ;  /* 0x00007632173b7816 */ /* 0x000fe2000000003b */
[----:B------:R-:W-:Y:S01]  /*2440*/  FADD.FTZ R60, R25, R60 ;  /* 0x0000003c193c7221 */ /* 0x000fe20000010000 */
[----:B------:R-:W-:Y:S01]  /*2450*/  SHF.L.U32 R20, R20, 0x10, RZ ;  /* 0x0000001014147819 */ /* 0x000fe200000006ff */
[----:B------:R-:W-:Y:S01]  /*2460*/  FADD.FTZ R56, R21, R56 ;  /* 0x0000003815387221 */ /* 0x000fe20000010000 */
[----:B------:R-:W-:-:S02]  /*2470*/  SHF.L.U32 R25, R81, 0x10, RZ ;  /* 0x0000001051197819 */ /* 0x000fc400000006ff */
[----:B------:R-:W-:Y:S01]  /*2480*/  SHF.L.U32 R21, R83, 0x10, RZ ;  /* 0x0000001053157819 */ /* 0x000fe200000006ff */
[--C-:B------:R-:W-:Y:S01]  /*2490*/  FADD.FTZ R57, R57, R20.reuse ;  /* 0x0000001439397221 */ /* 0x100fe20000010000 */
[----:B------:R-:W-:Y:S01]  /*24a0*/  PRMT R20, R83, 0x7632, R20 ;  /* 0x0000763253147816 */ /* 0x000fe20000000014 */
[----:B------:R-:W-:Y:S01]  /*24b0*/  FADD.FTZ R62, R25, R62 ;  /* 0x0000003e193e7221 */ /* 0x000fe20000010000 */
[----:B------:R-:W-:Y:S01]  /*24c0*/  SHF.L.U32 R59, R59, 0x10, RZ ;  /* 0x000000103b3b7819 */ /* 0x000fe200000006ff */
[----:B------:R-:W-:Y:S02]  /*24d0*/  FADD.FTZ R58, R21, R58 ;  /* 0x0000003a153a7221 */ /* 0x000fe40000010000 */
[----:B------:R-:W-:-:S04]  /*24e0*/  IMAD.U32 R20, R20, 0x10000, RZ ;  /* 0x0001000014147824 */ /* 0x000fc800078e00ff */
[----:B------:R-:W-:Y:S01]  /*24f0*/  FADD.FTZ R59, R59, R20 ;  /* 0x000000143b3b7221 */ /* 0x000fe20000010000 */
[----:B------:R-:W-:Y:S06]  /*2500*/  BRA `(.L_x_9259) ;  /* 0x0000000000887947 */ /* 0x000fec0003800000 */
.L_x_9257:
[----:B------:R-:W-:Y:S05]  /*2510*/  @!P0 BRA `(.L_x_9260) ;  /* 0x0000000000548947 */ /* 0x000fea0003800000 */
[----:B-----5:R-:W-:Y:S02]  /*2520*/  PRMT R61, R20, 0x7632, R61 ;  /* 0x00007632143d7816 */ /* 0x020fe4000000003d */
[----:B------:R-:W-:Y:S02]  /*2530*/  PRMT R63, R21, 0x7632, R63 ;  /* 0x00007632153f7816 */ /* 0x000fe4000000003f */
[C---:B------:R-:W-:Y:S01]  /*2540*/  PRMT R57, R22.reuse, 0x7632, R57 ;  /* 0x0000763216397816 */ /* 0x040fe20000000039 */
        /* <DEDUP_REMOVED lines=17> */
[----:B------:R-:W-:Y:S06]  /*2660*/  BRA `(.L_x_9259) ;  /* 0x0000000000307947 */ /* 0x000fec0003800000 */
.L_x_9260:
        /* <DEDUP_REMOVED lines=12> */
.L_x_9259:
[----:B------:R-:W0:Y:S01]  /*2730*/  @P0 LDC.64 R20, c[0x0][0x3a0] ;  /* 0x0000e800ff140b82 */ /* 0x000e220000000a00 */
[----:B------:R-:W-:Y:S01]  /*2740*/  MOV R22, 0x20 ;  /* 0x0000002000167802 */ /* 0x000fe20000000f00 */
[----:B------:R-:W1:Y:S01]  /*2750*/  @UP0 LDCU.64 UR4, c[0x0][0x398] ;  /* 0x00007300ff0407ac */ /* 0x000e620008000a00 */
[----:B------:R-:W-:Y:S01]  /*2760*/  VIADD R207, R214, 0x100 ;  /* 0x00000100d6cf7836 */ /* 0x000fe20000000000 */
[----:B------:R-:W-:Y:S02]  /*2770*/  PLOP3.LUT P1, PT, PT, PT, UP0, 0x80, 0x8 ;  /* 0x000000000008781c */ /* 0x000fe40003f2f008 */
[----:B------:R-:W-:-:S05]  /*2780*/  IMAD.WIDE.U32 R22, R211, R22, UR16 ;  /* 0x00000010d3167e25 */ /* 0x000fca000f8e0016 */
[----:B------:R-:W-:Y:S04]  /*2790*/  STG.E.128 desc[UR8][R22.64], R60 ;  /* 0x0000003c16007986 */ /* 0x000fe8000c101d08 */
[----:B------:R2:W-:Y:S01]  /*27a0*/  STG.E.128 desc[UR8][R22.64+0x10], R56 ;  /* 0x0000103816007986 */ /* 0x0005e2000c101d08 */
[----:B0-----:R-:W-:-:S05]  /*27b0*/  @P0 IMAD.WIDE.U32 R20, R207, 0x20, R20 ;  /* 0x00000020cf140825 */ /* 0x001fca00078e0014 */
[----:B------:R-:W5:Y:S01]  /*27c0*/  @P0 LDG.E.128 R76, desc[UR8][R20.64] ;  /* 0x00000008144c0981 */ /* 0x000f62000c1e1d00 */
[----:B--2---:R-:W-:-:S03]  /*27d0*/  HFMA2 R22, -RZ, RZ, 0, 9.5367431640625e-07 ;  /* 0x00000010ff167431 */ /* 0x004fc600000001ff */
[----:B------:R0:W5:Y:S02]  /*27e0*/  @P0 LDG.E.128 R72, desc[UR8][R20.64+0x10] ;  /* 0x0000100814480981 */ /* 0x000164000c1e1d00 */
[----:B-1----:R-:W-:Y:S01]  /*27f0*/  @P1 IMAD.WIDE.U32 R22, R207, R22, UR4 ;  /* 0x00000004cf161e25 */ /* 0x002fe2000f8e0016 */
[----:B0-----:R-:W-:-:S04]  /*2800*/  MOV R20, 0x10 ;  /* 0x0000001000147802 */ /* 0x001fc80000000f00 */
[----:B------:R0:W5:Y:S01]  /*2810*/  @P1 LDG.E.128 R80, desc[UR8][R22.64] ;  /* 0x0000000816501981 */ /* 0x000162000c1e1d00 */
[----:B------:R-:W-:-:S06]  /*2820*/  IMAD.WIDE.U32 R20, R207, R20, UR10 ;  /* 0x0000000acf147e25 */ /* 0x000fcc000f8e0014 */
[----:B------:R-:W5:Y:S01]  /*2830*/  LDG.E.128 R20, desc[UR8][R20.64] ;  /* 0x0000000814147981 */ /* 0x000f62000c1e1d00 */
[----:B0-----:R-:W-:Y:S05]  /*2840*/  BRA.U !UP0, `(.L_x_9261) ;  /* 0x00000005082c7547 */ /* 0x001fea000b800000 */
[----:B------:R-:W-:Y:S05]  /*2850*/  @!P0 BRA `(.L_x_9262) ;  /* 0x0000000000a48947 */ /* 0x000fea0003800000 */
[----:B-----5:R-:W-:Y:S01]  /*2860*/  SHF.L.U32 R52, R20, 0x10, RZ ;  /* 0x0000001014347819 */ /* 0x020fe200000006ff */
[----:B------:R-:W-:Y:S01]  /*2870*/  IMAD.U32 R24, R80, 0x10000, RZ ;  /* 0x0001000050187824 */ /* 0x000fe200078e00ff */
[----:B------:R-:W-:Y:S02]  /*2880*/  PRMT R53, R20, 0x7632, R53 ;  /* 0x0000763214357816 */ /* 0x000fe40000000035 */
[----:B------:R-:W-:Y:S01]  /*2890*/  PRMT R20, R80, 0x7632, R20 ;  /* 0x0000763250147816 */ /* 0x000fe20000000014 */
[----:B------:R-:W-:Y:S01]  /*28a0*/  FADD.FTZ R52, R24, R52 ;  /* 0x0000003418347221 */ /* 0x000fe20000010000 */
[----:B------:R-:W-:Y:S02]  /*28b0*/  SHF.L.U32 R53, R53, 0x10, RZ ;  /* 0x0000001035357819 */ /* 0x000fe400000006ff */
[----:B------:R-:W-:Y:S01]  /*28c0*/  SHF.L.U32 R20, R20, 0x10, RZ ;  /* 0x0000001014147819 */ /* 0x000fe200000006ff */
[----:B------:R-:W-:Y:S01]  /*28d0*/  FADD.FTZ R52, R76, R52 ;  /* 0x000000344c347221 */ /* 0x000fe20000010000 */
[----:B------:R-:W-:-:S02]  /*28e0*/  SHF.L.U32 R54, R21, 0x10, RZ ;  /* 0x0000001015367819 */ /* 0x000fc400000006ff */
[----:B------:R-:W-:Y:S01]  /*28f0*/  PRMT R55, R21, 0x7632, R55 ;  /* 0x0000763215377816 */ /* 0x000fe20000000037 */
[----:B------:R-:W-:Y:S01]  /*2900*/  FADD.FTZ R53, R53, R20 ;  /* 0x0000001435357221 */ /* 0x000fe20000010000 */
        /* <DEDUP_REMOVED lines=8> */
[----:B------:R-:W-:-:S02]  /*2990*/  SHF.L.U32 R20, R20, 0x10, RZ ;  /* 0x0000001014147819 */ /* 0x000fc400000006ff */
[----:B------:R-:W-:Y:S02]  /*29a0*/  SHF.L.U32 R49, R49, 0x10, RZ ;  /* 0x0000001031317819 */ /* 0x000fe400000006ff */
[----:B------:R-:W-:Y:S01]  /*29b0*/  SHF.L.U32 R50, R23, 0x10, RZ ;  /* 0x0000001017327819 */ /* 0x000fe200000006ff */
[----:B------:R-:W-:Y:S01]  /*29c0*/  FADD.FTZ R55, R55, R20 ;  /* 0x0000001437377221 */ /* 0x000fe20000010000 */
[----:B------:R-:W-:Y:S01]  /*29d0*/  IMAD.U32 R20, R82, 0x10000, RZ ;  /* 0x0001000052147824 */ /* 0x000fe200078e00ff */
[----:B------:R-:W-:Y:S02]  /*29e0*/  PRMT R51, R23, 0x7632, R51 ;  /* 0x0000763217337816 */ /* 0x000fe40000000033 */
[----:B------:R-:W-:Y:S01]  /*29f0*/  FADD.FTZ R55, R79, R55 ;  /* 0x000000374f377221 */ /* 0x000fe20000010000 */
        /* <DEDUP_REMOVED lines=9> */
[----:B------:R-:W-:-:S03]  /*2a90*/  PRMT R20, R83, 0x7632, R20 ;  /* 0x0000763253147816 */ /* 0x000fc60000000014 */
[----:B------:R-:W-:Y:S01]  /*2aa0*/  FADD.FTZ R50, R74, R50 ;  /* 0x000000324a327221 */ /* 0x000fe20000010000 */
[----:B------:R-:W-:-:S05]  /*2ab0*/  SHF.L.U32 R20, R20, 0x10, RZ ;  /* 0x0000001014147819 */ /* 0x000fca00000006ff */
[----:B------:R-:W-:-:S04]  /*2ac0*/  FADD.FTZ R51, R51, R20 ;  /* 0x0000001433337221 */ /* 0x000fc80000010000 */
[----:B------:R-:W-:Y:S01]  /*2ad0*/  FADD.FTZ R51, R75, R51 ;  /* 0x000000334b337221 */ /* 0x000fe20000010000 */
[----:B------:R-:W-:Y:S06]  /*2ae0*/  BRA `(.L_x_9263) ;  /* 0x00000004000c7947 */ /* 0x000fec0003800000 */
.L_x_9262:
[----:B-----5:R-:W-:Y:S01]  /*2af0*/  SHF.L.U32 R52, R20, 0x10, RZ ;  /* 0x0000001014347819 */ /* 0x020fe200000006ff */
[----:B------:R-:W-:Y:S01]  /*2b00*/  IMAD.U32 R24, R80, 0x10000, RZ ;  /* 0x0001000050187824 */ /* 0x000fe200078e00ff */
[----:B------:R-:W-:Y:S02]  /*2b10*/  PRMT R53, R20, 0x7632, R53 ;  /* 0x0000763214357816 */ /* 0x000fe40000000035 */
[----:B------:R-:W-:Y:S01]  /*2b20*/  PRMT R20, R80, 0x7632, R20 ;  /* 0x0000763250147816 */ /* 0x000fe20000000014 */
[----:B------:R-:W-:Y:S01]  /*2b30*/  FADD.FTZ R52, R24, R52 ;  /* 0x0000003418347221 */ /* 0x000fe20000010000 */
[----:B------:R-:W-:Y:S02]  /*2b40*/  SHF.L.U32 R53, R53, 0x10, RZ ;  /* 0x0000001035357819 */ /* 0x000fe400000006ff */
[----:B------:R-:W-:Y:S02]  /*2b50*/  SHF.L.U32 R20, R20, 0x10, RZ ;  /* 0x0000001014147819 */ /* 0x000fe400000006ff */
[----:B------:R-:W-:-:S02]  /*2b60*/  SHF.L.U32 R54, R21, 0x10, RZ ;  /* 0x0000001015367819 */ /* 0x000fc400000006ff */
[----:B------:R-:W-:Y:S01]  /*2b70*/  PRMT R55, R21, 0x7632, R55 ;  /* 0x0000763215377816 */ /* 0x000fe20000000037 */
[----:B------:R-:W-:Y:S01]  /*2b80*/  FADD.FTZ R53, R53, R20 ;  /* 0x0000001435357221 */ /* 0x000fe20000010000 */
[----:B------:R-:W-:Y:S01]  /*2b90*/  IMAD.U32 R20, R81, 0x10000, RZ ;  /* 0x0001000051147824 */ /* 0x000fe200078e00ff */
[----:B------:R-:W-:Y:S02]  /*2ba0*/  SHF.L.U32 R48, R22, 0x10, RZ ;  /* 0x0000001016307819 */ /* 0x000fe400000006ff */
[----:B------:R-:W-:Y:S01]  /*2bb0*/  SHF.L.U32 R55, R55, 0x10, RZ ;  /* 0x0000001037377819 */ /* 0x000fe200000006ff */
[----:B------:R-:W-:Y:S01]  /*2bc0*/  FADD.FTZ R54, R20, R54 ;  /* 0x0000003614367221 */ /* 0x000fe20000010000 */
[----:B------:R-:W-:Y:S02]  /*2bd0*/  PRMT R20, R81, 0x7632, R20 ;  /* 0x0000763251147816 */ /* 0x000fe40000000014 */
[----:B------:R-:W-:Y:S02]  /*2be0*/  PRMT R49, R22, 0x7632, R49 ;  /* 0x0000763216317816 */ /* 0x000fe40000000031 */
[----:B------:R-:W-:-:S02]  /*2bf0*/  SHF.L.U32 R20, R20, 0x10, RZ ;  /* 0x0000001014147819 */ /* 0x000fc400000006ff */
[----:B------:R-:W-:Y:S02]  /*2c00*/  SHF.L.U32 R49, R49, 0x10, RZ ;  /* 0x0000001031317819 */ /* 0x000fe400000006ff */
[----:B------:R-:W-:Y:S01]  /*2c10*/  SHF.L.U32 R50, R23, 0x10, RZ ;  /* 0x0000001017327819 */ /* 0x000fe200000006ff */
[----:B------:R-:W-:Y:S01]  /*2c20*/  FADD.FTZ R55, R55, R20 ;  /* 0x0000001437377221 */ /* 0x000fe20000010000 */
[----:B------:R-:W-:Y:S01]  /*2c30*/  IMAD.U32 R20, R82, 0x10000, RZ ;  /* 0x0001000052147824 */ /* 0x000fe200078e00ff */
        /* <DEDUP_REMOVED lines=8> */
[----:B------:R-:W-:-:S04]  /*2cc0*/  PRMT R20, R83, 0x7632, R20 ;  /* 0x0000763253147816 */ /* 0x000fc80000000014 */
[----:B------:R-:W-:-:S05]  /*2cd0*/  SHF.L.U32 R20, R20, 0x10, RZ ;  /* 0x0000001014147819 */ /* 0x000fca00000006ff */
[----:B------:R-:W-:Y:S01]  /*2ce0*/  FADD.FTZ R51, R51, R20 ;  /* 0x0000001433337221 */ /* 0x000fe20000010000 */
[----:B------:R-:W-:Y:S06]  /*2cf0*/  BRA `(.L_x_9263) ;  /* 0x0000000000887947 */ /* 0x000fec0003800000 */
.L_x_9261:
[----:B------:R-:W-:Y:S05]  /*2d00*/  @!P0 BRA `(.L_x_9264) ;  /* 0x0000000000548947 */ /* 0x000fea0003800000 */
[----:B-----5:R-:W-:Y:S02]  /*2d10*/  PRMT R53, R20, 0x7632, R53 ;  /* 0x0000763214357816 */ /* 0x020fe40000000035 */
[C---:B------:R-:W-:Y:S01]  /*2d20*/  PRMT R55, R21.reuse, 0x7632, R55 ;  /* 0x0000763215377816 */ /* 0x040fe20000000037 */
[----:B------:R-:W-:Y:S01]  /*2d30*/  IMAD.U32 R21, R21, 0x10000, RZ ;  /* 0x0001000015157824 */ /* 0x000fe200078e00ff */
[----:B------:R-:W-:Y:S02]  /*2d40*/  PRMT R49, R22, 0x7632, R49 ;  /* 0x0000763216317816 */ /* 0x000fe40000000031 */
        /* <DEDUP_REMOVED lines=17> */
.L_x_9264:
        /* <DEDUP_REMOVED lines=12> */
.L_x_9263:
[----:B------:R-:W0:Y:S01]  /*2f20*/  @P0 LDC.64 R20, c[0x0][0x3a0] ;  /* 0x0000e800ff140b82 */ /* 0x000e220000000a00 */
[----:B------:R-:W-:Y:S02]  /*2f30*/  HFMA2 R22, -RZ, RZ, 0, 1.9073486328125e-06 ;  /* 0x00000020ff167431 */ /* 0x000fe400000001ff */
[----:B------:R-:W-:Y:S01]  /*2f40*/  VIADD R206, R214, 0x180 ;  /* 0x00000180d6ce7836 */ /* 0x000fe20000000000 */
[----:B------:R-:W1:Y:S01]  /*2f50*/  @UP0 LDCU.64 UR4, c[0x0][0x398] ;  /* 0x00007300ff0407ac */ /* 0x000e620008000a00 */
[----:B------:R-:W-:Y:S01]  /*2f60*/  PLOP3.LUT P1, PT, PT, PT, UP0, 0x80, 0x8 ;  /* 0x000000000008781c */ /* 0x000fe20003f2f008 */
[----:B------:R-:W-:-:S05]  /*2f70*/  IMAD.WIDE.U32 R22, R207, R22, UR16 ;  /* 0x00000010cf167e25 */ /* 0x000fca000f8e0016 */
[----:B------:R-:W-:Y:S04]  /*2f80*/  STG.E.128 desc[UR8][R22.64], R52 ;  /* 0x0000003416007986 */ /* 0x000fe8000c101d08 */
[----:B------:R2:W-:Y:S01]  /*2f90*/  STG.E.128 desc[UR8][R22.64+0x10], R48 ;  /* 0x0000103016007986 */ /* 0x0005e2000c101d08 */
[----:B0-----:R-:W-:-:S05]  /*2fa0*/  @P0 IMAD.WIDE.U32 R20, R206, 0x20, R20 ;  /* 0x00000020ce140825 */ /* 0x001fca00078e0014 */
[----:B------:R-:W5:Y:S04]  /*2fb0*/  @P0 LDG.E.128 R76, desc[UR8][R20.64] ;  /* 0x00000008144c0981 */ /* 0x000f68000c1e1d00 */
[----:B------:R0:W5:Y:S01]  /*2fc0*/  @P0 LDG.E.128 R72, desc[UR8][R20.64+0x10] ;  /* 0x0000100814480981 */ /* 0x000162000c1e1d00 */
[----:B--2---:R-:W-:Y:S01]  /*2fd0*/  MOV R22, 0x10 ;  /* 0x0000001000167802 */ /* 0x004fe20000000f00 */
[----:B0-----:R-:W-:-:S04]  /*2fe0*/  HFMA2 R20, -RZ, RZ, 0, 9.5367431640625e-07 ;  /* 0x00000010ff147431 */ /* 0x001fc800000001ff */
[----:B-1----:R-:W-:-:S05]  /*2ff0*/  @P1 IMAD.WIDE.U32 R22, R206, R22, UR4 ;  /* 0x00000004ce161e25 */ /* 0x002fca000f8e0016 */
        /* <DEDUP_REMOVED lines=46> */
.L_x_9266:
        /* <DEDUP_REMOVED lines=33> */
.L_x_9265:
        /* <DEDUP_REMOVED lines=22> */
.L_x_9268:
        /* <DEDUP_REMOVED lines=12> */
.L_x_9267:
        /* <DEDUP_REMOVED lines=60> */
.L_x_9270:
        /* <DEDUP_REMOVED lines=33> */
.L_x_9269:
        /* <DEDUP_REMOVED lines=22> */
.L_x_9272:
        /* <DEDUP_REMOVED lines=12> */
.L_x_9271:
        /* <DEDUP_REMOVED lines=60> */
.L_x_9274:
        /* <DEDUP_REMOVED lines=33> */
.L_x_9273:
        /* <DEDUP_REMOVED lines=22> */
.L_x_9276:
        /* <DEDUP_REMOVED lines=12> */
.L_x_9275:
[----:B------:R-:W0:Y:S01]  /*46f0*/  @P0 LDC.64 R20, c[0x0][0x3a0] ;  /* 0x0000e800ff140b82 */ /* 0x000e220000000a00 */
[----:B------:R-:W-:Y:S01]  /*4700*/  MOV R22, 0x20 ;  /* 0x0000002000167802 */ /* 0x000fe20000000f00 */
[----:B------:R-:W1:Y:S01]  /*4710*/  @UP0 LDCU.64 UR4, c[0x0][0x398] ;  /* 0x00007300ff0407ac */ /* 0x000e620008000a00 */
[----:B------:R-:W-:Y:S01]  /*4720*/  PLOP3.LUT P1, PT, PT, PT, UP0, 0x80, 0x8 ;  /* 0x000000000008781c */ /* 0x000fe20003f2f008 */
[----:B------:R-:W-:Y:S02]  /*4730*/  VIADD R212, R214, 0x300 ;  /* 0x00000300d6d47836 */ /* 0x000fe40000000000 */
[----:B------:R-:W-:-:S05]  /*4740*/  IMAD.WIDE.U32 R22, R210, R22, UR16 ;  /* 0x00000010d2167e25 */ /* 0x000fca000f8e0016 */
[----:B------:R-:W-:Y:S04]  /*4750*/  STG.E.128 desc[UR8][R22.64], R28 ;  /* 0x0000001c16007986 */ /* 0x000fe8000c101d08 */
[----:B------:R2:W-:Y:S01]  /*4760*/  STG.E.128 desc[UR8][R22.64+0x10], R24 ;  /* 0x0000101816007986 */ /* 0x0005e2000c101d08 */
[----:B------:R-:W-:-:S05]  /*4770*/  MOV R196, 0x10 ;  /* 0x0000001000c47802 */ /* 0x000fca0000000f00 */
[----:B------:R-:W-:-:S04]  /*4780*/  IMAD.WIDE.U32 R196, R212, R196, UR10 ;  /* 0x0000000ad4c47e25 */ /* 0x000fc8000f8e00c4 */
[----:B0-----:R-:W-:Y:S02]  /*4790*/  @P0 IMAD.WIDE.U32 R20, R212, 0x20, R20 ;  /* 0x00000020d4140825 */ /* 0x001fe400078e0014 */
[----:B------:R-:W5:Y:S04]  /*47a0*/  LDG.E.128 R196, desc[UR8][R196.64] ;  /* 0x00000008c4c47981 */ /* 0x000f68000c1e1d00 */
[----:B------:R0:W5:Y:S01]  /*47b0*/  @P0 LDG.E.128 R76, desc[UR8][R20.64] ;  /* 0x00000008144c0981 */ /* 0x000162000c1e1d00 */
[----:B--2---:R-:W-:-:S03]  /*47c0*/  HFMA2 R22, -RZ, RZ, 0, 9.5367431640625e-07 ;  /* 0x00000010ff167431 */ /* 0x004fc600000001ff */
[----:B------:R0:W5:Y:S02]  /*47d0*/  @P0 LDG.E.128 R72, desc[UR8][R20.64+0x10] ;  /* 0x0000100814480981 */ /* 0x000164000c1e1d00 */
[----:B-1----:R-:W-:-:S05]  /*47e0*/  @P1 IMAD.WIDE.U32 R22, R212, R22, UR4 ;  /* 0x00000004d4161e25 */ /* 0x002fca000f8e0016 */
[----:B------:R0:W5:Y:S01]  /*47f0*/  @P1 LDG.E.128 R80, desc[UR8][R22.64] ;  /* 0x0000000816501981 */ /* 0x000162000c1e1d00 */
[----:B------:R-:W-:Y:S05]  /*4800*/  BRA.U !UP0, `(.L_x_9277) ;  /* 0x00000005082c7547 */ /* 0x000fea000b800000 */
[----:B------:R-:W-:Y:S05]  /*4810*/  @!P0 BRA `(.L_x_9278) ;  /* 0x0000000000a48947 */ /* 0x000fea0003800000 */
[----:B0----5:R-:W-:Y:S01]  /*4820*/  SHF.L.U32 R20, R196, 0x10, RZ ;  /* 0x00000010c4147819 */ /* 0x021fe200000006ff */
        /* <DEDUP_REMOVED lines=8> */
[----:B------:R-:W-:Y:S01]  /*48b0*/  FADD.FTZ R20, R76, R20 ;  /* 0x000000144c147221 */ /* 0x000fe20000010000 */
[----:B------:R-:W-:-:S02]  /*48c0*/  SHF.L.U32 R21, R21, 0x10, RZ ;  /* 0x0000001015157819 */ /* 0x000fc400000006ff */
[----:B------:R-:W-:-:S03]  /*48d0*/  SHF.L.U32 R196, R196, 0x10, RZ ;  /* 0x00000010c4c47819 */ /* 0x000fc600000006ff */
[----:B------:R-:W-:Y:S01]  /*48e0*/  FADD.FTZ R21, R22, R21 ;  /* 0x0000001516157221 */ /* 0x000fe20000010000 */
[----:B------:R-:W-:Y:S01]  /*48f0*/  SHF.L.U32 R22, R197, 0x10, RZ ;  /* 0x00000010c5167819 */ /* 0x000fe200000006ff */
[----:B------:R-:W-:Y:S02]  /*4900*/  IMAD.U32 R197, R82, 0x10000, RZ ;  /* 0x0001000052c57824 */ /* 0x000fe400078e00ff */
[----:B------:R-:W-:Y:S02]  /*4910*/  FADD.FTZ R21, R77, R21 ;  /* 0x000000154d157221 */ /* 0x000fe40000010000 */
        /* <DEDUP_REMOVED lines=25> */
.L_x_9278:
        /* <DEDUP_REMOVED lines=8> */
[----:B------:R-:W-:Y:S02]  /*4b30*/  SHF.L.U32 R22, R22, 0x10, RZ ;  /* 0x0000001016167819 */ /* 0x000fe400000006ff */
[----:B------:R-:W-:-:S02]  /*4b40*/  SHF.L.U32 R21, R21, 0x10, RZ ;  /* 0x0000001015157819 */ /* 0x000fc400000006ff */
[----:B------:R-:W-:-:S03]  /*4b50*/  SHF.L.U32 R196, R196, 0x10, RZ ;  /* 0x00000010c4c47819 */ /* 0x000fc600000006ff */
[----:B------:R-:W-:Y:S01]  /*4b60*/  FADD.FTZ R21, R22, R21 ;  /* 0x0000001516157221 */ /* 0x000fe20000010000 */
[----:B------:R-:W-:Y:S01]  /*4b70*/  SHF.L.U32 R22, R197, 0x10, RZ ;  /* 0x00000010c5167819 */ /* 0x000fe200000006ff */
[----:B------:R-:W-:-:S04]  /*4b80*/  IMAD.U32 R197, R82, 0x10000, RZ ;  /* 0x0001000052c57824 */ /* 0x000fc800078e00ff */
        /* <DEDUP_REMOVED lines=19> */
.L_x_9277:
[----:B------:R-:W-:Y:S05]  /*4cc0*/  @!P0 BRA `(.L_x_9280) ;  /* 0x0000000000548947 */ /* 0x000fea0003800000 */
[C---:B0----5:R-:W-:Y:S01]  /*4cd0*/  PRMT R23, R197.reuse, 0x7632, R23 ;  /* 0x00007632c5177816 */ /* 0x061fe20000000017 */
[----:B------:R-:W-:Y:S01]  /*4ce0*/  IMAD.U32 R22, R197, 0x10000, RZ ;  /* 0x00010000c5167824 */ /* 0x000fe200078e00ff */
[----:B------:R-:W-:Y:S02]  /*4cf0*/  PRMT R21, R196, 0x7632, R21 ;  /* 0x00007632c4157816 */ /* 0x000fe40000000015 */
[----:B------:R-:W-:Y:S01]  /*4d00*/  PRMT R197, R198, 0x7632, R197 ;  /* 0x00007632c6c57816 */ /* 0x000fe200000000c5 */
[----:B------:R-:W-:Y:S01]  /*4d10*/  IMAD.U32 R23, R23, 0x10000, RZ ;  /* 0x0001000017177824 */ /* 0x000fe200078e00ff */
        /* <DEDUP_REMOVED lines=12> */
[----:B------:R-:W-:Y:S02]  /*4de0*/  FADD.FTZ R21, R77, R21 ;  /* 0x000000154d157221 */ /* 0x000fe40000010000 */
[----:B------:R-:W-:Y:S02]  /*4df0*/  FADD.FTZ R197, R73, R197 ;  /* 0x000000c549c57221 */ /* 0x000fe40000010000 */
[----:B------:R-:W-:Y:S01]  /*4e00*/  FADD.FTZ R199, R75, R199 ;  /* 0x000000c74bc77221 */ /* 0x000fe20000010000 */
[----:B------:R-:W-:Y:S06]  /*4e10*/  BRA `(.L_x_9279) ;  /* 0x0000000000307947 */ /* 0x000fec0003800000 */
.L_x_9280:
[C---:B0----5:R-:W-:Y:S01]  /*4e20*/  PRMT R23, R197.reuse, 0x7632, R23 ;  /* 0x00007632c5177816 */ /* 0x061fe20000000017 */
        /* <DEDUP_REMOVED lines=11> */
.L_x_9279:
[----:B------:R-:W-:Y:S01]  /*4ee0*/  HFMA2 R216, -RZ, RZ, 0, 1.9073486328125e-06 ;  /* 0x00000020ffd87431 */ /* 0x000fe200000001ff */
[----:B------:R-:W0:Y:S01]  /*4ef0*/  S2R R250, SR_TID.X ;  /* 0x0000000000fa7919 */ /* 0x000e220000002100 */
[----:B------:R-:W-:Y:S03]  /*4f00*/  BSSY.RECONVERGENT B0, `(.L_x_9281) ;  /* 0x00000ca000007945 */ /* 0x000fe60003800200 */
[----:B------:R-:W-:-:S05]  /*4f10*/  IMAD.WIDE.U32 R216, R212, R216, UR16 ;  /* 0x00000010d4d87e25 */ /* 0x000fca000f8e00d8 */
[----:B------:R-:W-:Y:S04]  /*4f20*/  STG.E.128 desc[UR8][R216.64], R20 ;  /* 0x00000014d8007986 */ /* 0x000fe8000c101d08 */
[----:B------:R1:W-:Y:S01]  /*4f30*/  STG.E.128 desc[UR8][R216.64+0x10], R196 ;  /* 0x000010c4d8007986 */ /* 0x0003e2000c101d08 */
[----:B0-----:R-:W-:Y:S01]  /*4f40*/  LOP3.LUT P0, RZ, R250, 0x1f, RZ, 0xc0, !PT ;  /* 0x0000001ffaff7812 */ /* 0x001fe2000780c0ff */
        /* <DEDUP_REMOVED lines=197> */
.L_x_9282:
[----:B------:R-:W-:Y:S05]  /*5ba0*/  BSYNC.RECONVERGENT B0 ;  /* 0x0000000000007941 */ /* 0x000fea0003800200 */
.L_x_9281:
        /* <DEDUP_REMOVED lines=15> */
.L_x_9284:
[----:B------:R-:W-:Y:S05]  /*5ca0*/  BSYNC.RECONVERGENT B0 ;  /* 0x0000000000007941 */ /* 0x000fea0003800200 */
.L_x_9283:
        /* <DEDUP_REMOVED lines=35> */
[----:B------:R-:W-:Y:S01]  /*5ee0*/  FMUL.FTZ R217, R217, R247 ;  /* 0x000000f7d9d97220 */ /* 0x000fe20000410000 */
[----:B------:R-:W-:-:S03]  /*5ef0*/  SHF.L.U32 R247, R2, 0x10, RZ ;  /* 0x0000001002f77819 */ /* 0x000fc600000006ff */
        /* <DEDUP_REMOVED lines=13> */
[----:B---3--:R-:W-:Y:S02]  /*5fd0*/  R2UR UR5, R246 ;  /* 0x00000000f60572ca */ /* 0x008fe400000e0000 */
[----:B------:R1:W-:Y:S01]  /*5fe0*/  @!P0 STG.E desc[UR8][R216.64], R245 ;  /* 0x000000f5d8008986 */ /* 0x0003e2000c101908 */
[----:B------:R-:W-:Y:S02]  /*5ff0*/  SHF.L.U32 R246, R112, 0x10, RZ ;  /* 0x0000001070f67819 */ /* 0x000fe400000006ff */
[----:B------:R-:W-:Y:S02]  /*6000*/  SHF.L.U32 R251, R87, 0x10, RZ ;  /* 0x0000001057fb7819 */ /* 0x000fe400000006ff */
[----:B-1----:R-:W-:-:S02]  /*6010*/  FSEL R245, R245, RZ, !P1 ;  /* 0x000000fff5f57208 */ /* 0x002fc40004800000 */
[----:B------:R-:W-:Y:S02]  /*6020*/  MOV R216, UR6 ;  /* 0x0000000600d87c02 */ /* 0x000fe40008000f00 */
[----:B------:R-:W-:Y:S02]  /*6030*/  R2UR UR4, R245 ;  /* 0x00000000f50472ca */ /* 0x000fe400000e0000 */
[----:B------:R-:W-:Y:S01]  /*6040*/  MOV R245, UR5 ;  /* 0x0000000500f57c02 */ /* 0x000fe20008000f00 */
[----:B0-----:R-:W-:-:S04]  /*6050*/  @!P0 IMAD.WIDE R216, R216, 0x4, R248 ;  /* 0x00000004d8d88825 */ /* 0x001fc800078e02f8 */
[----:B------:R-:W-:Y:S01]  /*6060*/  IMAD.U32 R248, R193, 0x10000, RZ ;  /* 0x00010000c1f87824 */ /* 0x000fe200078e00ff */
[----:B------:R0:W-:Y:S01]  /*6070*/  @!P0 STG.E desc[UR8][R216.64], R245 ;  /* 0x000000f5d8008986 */ /* 0x0001e2000c101908 */
[----:B------:R-:W-:-:S04]  /*6080*/  IMAD.U32 R249, R5, 0x10000, RZ ;  /* 0x0001000005f97824 */ /* 0x000fc800078e00ff */
[----:B0-----:R-:W-:Y:S01]  /*6090*/  FADD.FTZ R216, R68, -UR4 ;  /* 0x8000000444d87e21 */ /* 0x001fe20008010000 */
[----:B------:R-:W-:Y:S01]  /*60a0*/  IMAD.U32 R68, R192, 0x10000, RZ ;  /* 0x00010000c0447824 */ /* 0x000fe200078e00ff */
[----:B------:R-:W-:Y:S02]  /*60b0*/  SHF.L.U32 R217, R164, 0x10, RZ ;  /* 0x00000010a4d97819 */ /* 0x000fe400000006ff */
[----:B------:R-:W-:Y:S01]  /*60c0*/  FMUL.FTZ R216, R216, UR5 ;  /* 0x00000005d8d87c20 */ /* 0x000fe20008410000 */
[----:B------:R-:W-:-:S03]  /*60d0*/  SHF.L.U32 R245, R84, 0x10, RZ ;  /* 0x0000001054f57819 */ /* 0x000fc600000006ff */
[----:B------:R-:W-:Y:S01]  /*60e0*/  FFMA.FTZ R68, R216, R68, R246 ;  /* 0x00000044d8447223 */ /* 0x000fe200000100f6 */
[----:B------:R-:W-:Y:S01]  /*60f0*/  SHF.L.U32 R246, R4, 0x10, RZ ;  /* 0x0000001004f67819 */ /* 0x000fe200000006ff */
[----:B------:R-:W-:Y:S01]  /*6100*/  FFMA.FTZ R216, R216, R217, R245 ;  /* 0x000000d9d8d87223 */ /* 0x000fe200000100f5 */
[----:B------:R-:W-:Y:S01]  /*6110*/  FADD.FTZ R217, R69, -UR4 ;  /* 0x8000000445d97e21 */ /* 0x000fe20008010000 */
[----:B------:R-:W-:Y:S01]  /*6120*/  IMAD.U32 R69, R0, 0x10000, RZ ;  /* 0x0001000000457824 */ /* 0x000fe200078e00ff */
[----:B------:R-:W-:Y:S02]  /*6130*/  SHF.L.U32 R245, R3, 0x10, RZ ;  /* 0x0000001003f57819 */ /* 0x000fe400000006ff */
[----:B------:R-:W-:-:S04]  /*6140*/  FMUL.FTZ R217, R217, UR5 ;  /* 0x00000005d9d97c20 */ /* 0x000fc80008410000 */
[C---:B------:R-:W-:Y:S01]  /*6150*/  FFMA.FTZ R69, R217.reuse, R69, R247 ;  /* 0x00000045d9457223 */ /* 0x040fe200000100f7 */
[----:B------:R-:W-:Y:S01]  /*6160*/  FFMA.FTZ R217, R217, R245, R246 ;  /* 0x000000f5d9d97223 */ /* 0x000fe200000100f6 */
[----:B------:R-:W-:Y:S01]  /*6170*/  FADD.FTZ R245, R70, -UR4 ;  /* 0x8000000446f57e21 */ /* 0x000fe20008010000 */
[----:B------:R-:W-:Y:S02]  /*6180*/  SHF.L.U32 R247, R113, 0x10, RZ ;  /* 0x0000001071f77819 */ /* 0x000fe400000006ff */
[----:B------:R-:W-:Y:S01]  /*6190*/  SHF.L.U32 R70, R165, 0x10, RZ ;  /* 0x00000010a5467819 */ /* 0x000fe200000006ff */
[----:B------:R-:W-:Y:S01]  /*61a0*/  FMUL.FTZ R245, R245, UR5 ;  /* 0x00000005f5f57c20 */ /* 0x000fe20008410000 */
[----:B------:R-:W-:-:S03]  /*61b0*/  SHF.L.U32 R246, R85, 0x10, RZ ;  /* 0x0000001055f67819 */ /* 0x000fc600000006ff */
[C---:B------:R-:W-:Y:S01]  /*61c0*/  FFMA.FTZ R248, R245.reuse, R248, R247 ;  /* 0x000000f8f5f87223 */ /* 0x040fe200000100f7 */
[----:B------:R-:W-:Y:S01]  /*61d0*/  SHF.L.U32 R247, R6, 0x10, RZ ;  /* 0x0000001006f77819 */ /* 0x000fe200000006ff */
[----:B------:R-:W-:Y:S01]  /*61e0*/  FFMA.FTZ R245, R245, R70, R246 ;  /* 0x00000046f5f57223 */ /* 0x000fe200000100f6 */
[----:B------:R-:W-:Y:S01]  /*61f0*/  FADD.FTZ R246, R71, -UR4 ;  /* 0x8000000447f67e21 */ /* 0x000fe20008010000 */
[----:B------:R-:W-:Y:S02]  /*6200*/  SHF.L.U32 R70, R7, 0x10, RZ ;  /* 0x0000001007467819 */ /* 0x000fe400000006ff */
[----:B------:R-:W-:Y:S01]  /*6210*/  SHF.L.U32 R71, R8, 0x10, RZ ;  /* 0x0000001008477819 */ /* 0x000fe200000006ff */
[----:B------:R-:W-:-:S04]  /*6220*/  FMUL.FTZ R246, R246, UR5 ;  /* 0x00000005f6f67c20 */ /* 0x000fc80008410000 */
[C---:B------:R-:W-:Y:S01]  /*6230*/  FFMA.FTZ R249, R246.reuse, R249, R247 ;  /* 0x000000f9f6f97223 */ /* 0x040fe200000100f7 */
[----:B------:R-:W-:Y:S01]  /*6240*/  FFMA.FTZ R246, R246, R70, R71 ;  /* 0x00000046f6f67223 */ /* 0x000fe20000010047 */
[----:B------:R-:W-:Y:S01]  /*6250*/  FADD.FTZ R70, R64, -UR4 ;  /* 0x8000000440467e21 */ /* 0x000fe20008010000 */
[----:B------:R-:W-:Y:S01]  /*6260*/  SHF.L.U32 R71, R114, 0x10, RZ ;  /* 0x0000001072477819 */ /* 0x000fe200000006ff */
[----:B------:R-:W-:Y:S01]  /*6270*/  IMAD.U32 R64, R194, 0x10000, RZ ;  /* 0x00010000c2407824 */ /* 0x000fe200078e00ff */
[----:B------:R-:W-:Y:S01]  /*6280*/  SHF.L.U32 R247, R86, 0x10, RZ ;  /* 0x0000001056f77819 */ /* 0x000fe200000006ff */
[----:B------:R-:W-:-:S04]  /*6290*/  FMUL.FTZ R70, R70, UR5 ;  /* 0x0000000546467c20 */ /* 0x000fc80008410000 */
[----:B------:R-:W-:Y:S01]  /*62a0*/  FFMA.FTZ R64, R70, R64, R71 ;  /* 0x0000004046407223 */ /* 0x000fe20000010047 */
[----:B------:R-:W-:-:S05]  /*62b0*/  SHF.L.U32 R71, R166, 0x10, RZ ;  /* 0x00000010a6477819 */ /* 0x000fca00000006ff */
[----:B------:R-:W-:Y:S01]  /*62c0*/  FFMA.FTZ R70, R70, R71, R247 ;  /* 0x0000004746467223 */ /* 0x000fe200000100f7 */
[----:B------:R-:W-:Y:S01]  /*62d0*/  FADD.FTZ R247, R65, -UR4 ;  /* 0x8000000441f77e21 */ /* 0x000fe20008010000 */
[----:B------:R-:W-:Y:S01]  /*62e0*/  SHF.L.U32 R71, R10, 0x10, RZ ;  /* 0x000000100a477819 */ /* 0x000fe200000006ff */
[----:B------:R-:W-:Y:S02]  /*62f0*/  IMAD.U32 R65, R9, 0x10000, RZ ;  /* 0x0001000009417824 */ /* 0x000fe400078e00ff */
        /* <DEDUP_REMOVED lines=16> */
[----:B------:R-:W-:-:S04]  /*6400*/  SHF.L.U32 R251, R15, 0x10, RZ ;  /* 0x000000100ffb7819 */ /* 0x000fc800000006ff */
[----:B------:R-:W-:Y:S01]  /*6410*/  F2FP.BF16.F32.PACK_AB R67, R67, R66 ;  /* 0x000000424343723e */ /* 0x000fe200000010ff */
[----:B------:R-:W-:Y:S01]  /*6420*/  FFMA.FTZ R250, R250, R251, R252 ;  /* 0x000000fbfafa7223 */ /* 0x000fe200000100fc */
[----:B------:R-:W-:Y:S01]  /*6430*/  F2FP.BF16.F32.PACK_AB R66, R65, R64 ;  /* 0x000000404142723e */ /* 0x000fe200000010ff */
[----:B------:R-:W-:Y:S01]  /*6440*/  FADD.FTZ R54, R54, -UR4 ;  /* 0x8000000436367e21 */ /* 0x000fe20008010000 */
[----:B------:R-:W-:Y:S01]  /*6450*/  F2FP.BF16.F32.PACK_AB R65, R249, R248 ;  /* 0x000000f8f941723e */ /* 0x000fe200000010ff */
[----:B------:R-:W-:Y:S01]  /*6460*/  FADD.FTZ R49, R49, -UR4 ;  /* 0x8000000431317e21 */ /* 0x000fe20008010000 */
[----:B------:R-:W0:Y:S01]  /*6470*/  LDC.64 R248, c[0x0][0x428] ;  /* 0x00010a00fff87b82 */ /* 0x000e220000000a00 */
[----:B------:R-:W-:Y:S01]  /*6480*/  F2FP.BF16.F32.PACK_AB R64, R69, R68 ;  /* 0x000000444540723e */ /* 0x000fe200000010ff */
[----:B------:R-:W-:Y:S01]  /*6490*/  FADD.FTZ R53, R53, -UR4 ;  /* 0x8000000435357e21 */ /* 0x000fe20008010000 */
[----:B------:R-:W-:Y:S01]  /*64a0*/  F2FP.BF16.F32.PACK_AB R70, R247, R70 ;  /* 0x00000046f746723e */ /* 0x000fe200000010ff */
[----:B------:R-:W-:Y:S01]  /*64b0*/  FADD.FTZ R45, R45, -UR4 ;  /* 0x800000042d2d7e21 */ /* 0x000fe20008010000 */
[----:B------:R-:W-:Y:S01]  /*64c0*/  F2FP.BF16.F32.PACK_AB R71, R250, R71 ;  /* 0x00000047fa47723e */ /* 0x000fe200000010ff */
[----:B------:R-:W-:Y:S01]  /*64d0*/  FMUL.FTZ R54, R54, UR5 ;  /* 0x0000000536367c20 */ /* 0x000fe20008410000 */
[----:B------:R-:W2:Y:S01]  /*64e0*/  LDL R252, [R1+0x10] ;  /* 0x0000100001fc7983 */ /* 0x000ea20000100800 */
[----:B------:R-:W1:Y:S01]  /*64f0*/  LDC.64 R250, c[0x0][0x428] ;  /* 0x00010a00fffa7b82 */ /* 0x000e620000000a00 */
[----:B0-----:R-:W-:-:S02]  /*6500*/  IMAD.WIDE.U32 R68, R214, 0x10, R248 ;  /* 0x00000010d6447825 */ /* 0x001fc400078e00f8 */
[----:B------:R-:W3:Y:S05]  /*6510*/  LDL R247, [R1+0xc] ;  /* 0x00000c0001f77983 */ /* 0x000eea0000100800 */
[----:B------:R-:W0:Y:S01]  /*6520*/  LDC.64 R248, c[0x0][0x430] ;  /* 0x00010c00fff87b82 */ /* 0x000e220000000a00 */
[----:B------:R4:W-:Y:S02]  /*6530*/  STG.E.128 desc[UR8][R68.64], R64 ;  /* 0x0000004044007986 */ /* 0x0009e4000c101d08 */
[----:B----4-:R-:W-:Y:S02]  /*6540*/  F2FP.BF16.F32.PACK_AB R69, R246, R245 ;  /* 0x000000f5f645723e */ /* 0x010fe400000010ff */
[----:B------:R-:W-:Y:S01]  /*6550*/  F2FP.BF16.F32.PACK_AB R68, R217, R216 ;  /* 0x000000d8d944723e */ /* 0x000fe200000010ff */
[----:B0-----:R-:W-:Y:S01]  /*6560*/  IMAD.WIDE.U32 R64, R214, 0x10, R248 ;  /* 0x00000010d6407825 */ /* 0x001fe200078e00f8 */
[----:B------:R-:W-:Y:S01]  /*6570*/  SHF.L.U32 R67, R116, 0x10, RZ ;  /* 0x0000001074437819 */ /* 0x000fe200000006ff */
[----:B------:R-:W4:Y:S04]  /*6580*/  LDL R217, [R1] ;  /* 0x0000000001d97983 */ /* 0x000f280000100800 */
[----:B------:R0:W-:Y:S01]  /*6590*/  STG.E.128 desc[UR8][R64.64], R68 ;  /* 0x0000004440007986 */ /* 0x0001e2000c101d08 */
[----:B------:R-:W-:-:S03]  /*65a0*/  SHF.L.U32 R66, R88, 0x10, RZ ;  /* 0x0000001058427819 */ /* 0x000fc600000006ff */
[----:B------:R-:W5:Y:S04]  /*65b0*/  LDL R246, [R1+0x8] ;  /* 0x0000080001f67983 */ /* 0x000f680000100800 */
[----:B------:R-:W2:Y:S01]  /*65c0*/  LDL R245, [R1+0x4] ;  /* 0x0000040001f57983 */ /* 0x000ea20000100800 */
[----:B0-----:R-:W-:Y:S01]  /*65d0*/  FADD.FTZ R64, R60, -UR4 ;  /* 0x800000043c407e21 */ /* 0x001fe20008010000 */
[----:B------:R-:W-:Y:S01]  /*65e0*/  IMAD.U32 R60, R188, 0x10000, RZ ;  /* 0x00010000bc3c7824 */ /* 0x000fe200078e00ff */
[----:B------:R-:W-:Y:S02]  /*65f0*/  SHF.L.U32 R65, R160, 0x10, RZ ;  /* 0x00000010a0417819 */ /* 0x000fe400000006ff */
[----:B------:R-:W-:-:S04]  /*6600*/  FMUL.FTZ R64, R64, UR5 ;  /* 0x0000000540407c20 */ /* 0x000fc80008410000 */
[C---:B------:R-:W-:Y:S01]  /*6610*/  FFMA.FTZ R60, R64.reuse, R60, R67 ;  /* 0x0000003c403c7223 */ /* 0x040fe20000010043 */
[----:B------:R-:W-:Y:S01]  /*6620*/  FFMA.FTZ R64, R64, R65, R66 ;  /* 0x0000004140407223 */ /* 0x000fe20000010042 */
[----:B------:R-:W-:Y:S01]  /*6630*/  FADD.FTZ R65, R61, -UR4 ;  /* 0x800000043d417e21 */ /* 0x000fe20008010000 */
[----:B------:R-:W-:Y:S01]  /*6640*/  SHF.L.U32 R68, R18, 0x10, RZ ;  /* 0x0000001012447819 */ /* 0x000fe200000006ff */
[----:B------:R-:W-:Y:S01]  /*6650*/  IMAD.U32 R61, R17, 0x10000, RZ ;  /* 0x00010000113d7824 */ /* 0x000fe200078e00ff */
[----:B------:R-:W-:Y:S01]  /*6660*/  SHF.L.U32 R66, R19, 0x10, RZ ;  /* 0x0000001013427819 */ /* 0x000fe200000006ff */
[----:B------:R-:W-:Y:S01]  /*6670*/  FMUL.FTZ R65, R65, UR5 ;  /* 0x0000000541417c20 */ /* 0x000fe20008410000 */
[----:B------:R-:W-:-:S03]  /*6680*/  SHF.L.U32 R67, R200, 0x10, RZ ;  /* 0x00000010c8437819 */ /* 0x000fc600000006ff */
[C---:B------:R-:W-:Y:S02]  /*6690*/  FFMA.FTZ R61, R65.reuse, R61, R68 ;  /* 0x0000003d413d7223 */ /* 0x040fe40000010044 */
        /* <DEDUP_REMOVED lines=35> */
[----:B------:R-:W-:Y:S02]  /*68d0*/  IMAD.U32 R58, R191, 0x10000, RZ ;  /* 0x00010000bf3a7824 */ /* 0x000fe400078e00ff */
[----:B------:R-:W-:Y:S01]  /*68e0*/  FMUL.FTZ R63, R63, UR5 ;  /* 0x000000053f3f7c20 */ /* 0x000fe20008410000 */
[----:B------:R-:W-:-:S03]  /*68f0*/  SHF.L.U32 R214, R91, 0x10, RZ ;  /* 0x000000105bd67819 */ /* 0x000fc600000006ff */
[----:B------:R-:W-:Y:S01]  /*6900*/  FFMA.FTZ R58, R63, R58, R71 ;  /* 0x0000003a3f3a7223 */ /* 0x000fe20000010047 */
[----:B------:R-:W-:-:S05]  /*6910*/  SHF.L.U32 R71, R163, 0x10, RZ ;  /* 0x00000010a3477819 */ /* 0x000fca00000006ff */
[----:B------:R-:W-:Y:S01]  /*6920*/  FFMA.FTZ R63, R63, R71, R214 ;  /* 0x000000473f3f7223 */ /* 0x000fe200000100d6 */
[----:B------:R-:W-:Y:S01]  /*6930*/  FADD.FTZ R71, R59, -UR4 ;  /* 0x800000043b477e21 */ /* 0x000fe20008010000 */
[----:B------:R-:W-:Y:S01]  /*6940*/  SHF.L.U32 R214, R219, 0x10, RZ ;  /* 0x00000010dbd67819 */ /* 0x000fe200000006ff */
[----:B------:R-:W-:Y:S02]  /*6950*/  IMAD.U32 R59, R218, 0x10000, RZ ;  /* 0x00010000da3b7824 */ /* 0x000fe400078e00ff */
[----:B------:R-:W-:-:S04]  /*6960*/  FMUL.FTZ R71, R71, UR5 ;  /* 0x0000000547477c20 */ /* 0x000fc80008410000 */
[----:B------:R-:W-:-:S05]  /*6970*/  FFMA.FTZ R59, R71, R59, R214 ;  /* 0x0000003b473b7223 */ /* 0x000fca00000100d6 */
[----:B------:R-:W-:Y:S02]  /*6980*/  F2FP.BF16.F32.PACK_AB R59, R59, R58 ;  /* 0x0000003a3b3b723e */ /* 0x000fe400000010ff */
[----:B------:R-:W-:Y:S02]  /*6990*/  F2FP.BF16.F32.PACK_AB R58, R57, R56 ;  /* 0x00000038393a723e */ /* 0x000fe400000010ff */
[----:B------:R-:W-:Y:S01]  /*69a0*/  F2FP.BF16.F32.PACK_AB R56, R61, R60 ;  /* 0x0000003c3d38723e */ /* 0x000fe200000010ff */
[----:B-1----:R-:W-:Y:S01]  /*69b0*/  IMAD.WIDE.U32 R60, R211, 0x10, R250 ;  /* 0x00000010d33c7825 */ /* 0x002fe200078e00fa */
[----:B------:R-:W-:Y:S02]  /*69c0*/  F2FP.BF16.F32.PACK_AB R57, R70, R69 ;  /* 0x000000454639723e */ /* 0x000fe400000010ff */
[----:B------:R-:W-:Y:S01]  /*69d0*/  F2FP.BF16.F32.PACK_AB R62, R68, R62 ;  /* 0x0000003e443e723e */ /* 0x000fe200000010ff */
[----:B------:R-:W-:Y:S01]  /*69e0*/  FMUL.FTZ R45, R45, UR5 ;  /* 0x000000052d2d7c20 */ /* 0x000fe20008410000 */
[----:B------:R-:W-:Y:S01]  /*69f0*/  FADD.FTZ R46, R46, -UR4 ;  /* 0x800000042e2e7e21 */ /* 0x000fe20008010000 */
[----:B------:R0:W-:Y:S04]  /*6a00*/  STG.E.128 desc[UR8][R60.64], R56 ;  /* 0x000000383c007986 */ /* 0x0001e8000c101d08 */
[----:B------:R-:W3:Y:S01]  /*6a10*/  LDL R68, [R1+0x14] ;  /* 0x0000140001447983 */ /* 0x000ee20000100800 */
[----:B------:R-:W-:Y:S01]  /*6a20*/  FADD.FTZ R47, R47, -UR4 ;  /* 0x800000042f2f7e21 */ /* 0x000fe20008010000 */
[----:B------:R-:W-:Y:S01]  /*6a30*/  FADD.FTZ R40, R40, -UR4 ;  /* 0x8000000428287e21 */ /* 0x000fe20008010000 */
[----:B------:R-:W-:Y:S01]  /*6a40*/  FADD.FTZ R37, R37, -UR4 ;  /* 0x8000000425257e21 */ /* 0x000fe20008010000 */
[----:B------:R-:W3:Y:S01]  /*6a50*/  LDL R69, [R1+0x34] ;  /* 0x0000340001457983 */ /* 0x000ee20000100800 */
[----:B------:R-:W-:Y:S01]  /*6a60*/  FADD.FTZ R39, R39, -UR4 ;  /* 0x8000000427277e21 */ /* 0x000fe20008010000 */
[----:B------:R-:W-:Y:S01]  /*6a70*/  FADD.FTZ R35, R35, -UR4 ;  /* 0x8000000423237e21 */ /* 0x000fe20008010000 */
[----:B------:R-:W-:Y:S01]  /*6a80*/  FADD.FTZ R28, R28, -UR4 ;  /* 0x800000041c1c7e21 */ /* 0x000fe20008010000 */
[----:B------:R-:W-:Y:S01]  /*6a90*/  FADD.FTZ R30, R30, -UR4 ;  /* 0x800000041e1e7e21 */ /* 0x000fe20008010000 */
[----:B------:R-:W3:Y:S01]  /*6aa0*/  LDL R70, [R1+0x84] ;  /* 0x0000840001467983 */ /* 0x000ee20000100800 */
[----:B0-----:R-:W-:-:S02]  /*6ab0*/  SHF.L.U32 R56, R220, 0x10, RZ ;  /* 0x00000010dc387819 */ /* 0x001fc400000006ff */
[----:B------:R-:W-:-:S05]  /*6ac0*/  SHF.L.U32 R57, R221, 0x10, RZ ;  /* 0x00000010dd397819 */ /* 0x000fca00000006ff */
[----:B------:R-:W-:Y:S01]  /*6ad0*/  FFMA.FTZ R56, R71, R56, R57 ;  /* 0x0000003847387223 */ /* 0x000fe20000010039 */
[----:B------:R-:W-:Y:S02]  /*6ae0*/  F2FP.BF16.F32.PACK_AB R61, R67, R66 ;  /* 0x00000042433d723e */ /* 0x000fe400000010ff */
[----:B------:R-:W-:Y:S01]  /*6af0*/  F2FP.BF16.F32.PACK_AB R60, R65, R64 ;  /* 0x00000040413c723e */ /* 0x000fe200000010ff */
[----:B------:R-:W-:Y:S01]  /*6b00*/  IMAD.U32 R59, R184, 0x10000, RZ ;  /* 0x00010000b83b7824 */ /* 0x000fe200078e00ff */
[----:B------:R-:W-:Y:S01]  /*6b10*/  F2FP.BF16.F32.PACK_AB R63, R56, R63 ;  /* 0x0000003f383f723e */ /* 0x000fe200000010ff */
[----:B------:R-:W-:-:S04]  /*6b20*/  IMAD.WIDE.U32 R56, R211, 0x10, R248 ;  /* 0x00000010d3387825 */ /* 0x000fc800078e00f8 */
[----:B------:R-:W-:Y:S01]  /*6b30*/  FADD.FTZ R58, R48, -UR4 ;  /* 0x80000004303a7e21 */ /* 0x000fe20008010000 */
[----:B------:R-:W-:Y:S01]  /*6b40*/  SHF.L.U32 R64, R223, 0x10, RZ ;  /* 0x00000010df407819 */ /* 0x000fe200000006ff */
[----:B------:R-:W-:Y:S01]  /*6b50*/  FMUL.FTZ R46, R46, UR5 ;  /* 0x000000052e2e7c20 */ /* 0x000fe20008410000 */
[----:B------:R-:W-:Y:S01]  /*6b60*/  SHF.L.U32 R65, R227, 0x10, RZ ;  /* 0x00000010e3417819 */ /* 0x000fe200000006ff */
[----:B------:R0:W-:Y:S04]  /*6b70*/  STG.E.128 desc[UR8][R56.64], R60 ;  /* 0x0000003c38007986 */ /* 0x0001e8000c101d08 */
[----:B------:R-:W3:Y:S04]  /*6b80*/  LDL R66, [R1+0x2c] ;  /* 0x00002c0001427983 */ /* 0x000ee80000100800 */
[----:B------:R-:W3:Y:S01]  /*6b90*/  LDL R67, [R1+0x24] ;  /* 0x0000240001437983 */ /* 0x000ee20000100800 */
[----:B------:R-:W-:Y:S01]  /*6ba0*/  FMUL.FTZ R37, R37, UR5 ;  /* 0x0000000525257c20 */ /* 0x000fe20008410000 */
[----:B------:R-:W-:Y:S01]  /*6bb0*/  FMUL.FTZ R35, R35, UR5 ;  /* 0x0000000523237c20 */ /* 0x000fe20008410000 */
[----:B------:R-:W-:Y:S01]  /*6bc0*/  FMUL.FTZ R30, R30, UR5 ;  /* 0x000000051e1e7c20 */ /* 0x000fe20008410000 */
[----:B------:R-:W-:Y:S01]  /*6bd0*/  FADD.FTZ R24, R24, -UR4 ;  /* 0x8000000418187e21 */ /* 0x000fe20008010000 */
[----:B------:R-:W-:Y:S01]  /*6be0*/  FADD.FTZ R25, R25, -UR4 ;  /* 0x8000000419197e21 */ /* 0x000fe20008010000 */
[----:B------:R-:W3:Y:S01]  /*6bf0*/  LDL R71, [R1+0xb8] ;  /* 0x0000b80001477983 */ /* 0x000ee20000100800 */
[----:B0-----:R-:W-:Y:S01]  /*6c00*/  FADD.FTZ R56, R52, -UR4 ;  /* 0x8000000434387e21 */ /* 0x001fe20008010000 */
[----:B------:R-:W-:-:S02]  /*6c10*/  SHF.L.U32 R60, R120, 0x10, RZ ;  /* 0x00000010783c7819 */ /* 0x000fc400000006ff */
[----:B------:R-:W3:Y:S01]  /*6c20*/  LDL R211, [R1+0xc8] ;  /* 0x0000c80001d37983 */ /* 0x000ee20000100800 */
[----:B------:R-:W-:Y:S01]  /*6c30*/  SHF.L.U32 R52, R185, 0x10, RZ ;  /* 0x00000010b9347819 */ /* 0x000fe200000006ff */
[----:B------:R-:W-:Y:S01]  /*6c40*/  FMUL.FTZ R56, R56, UR5 ;  /* 0x0000000538387c20 */ /* 0x000fe20008410000 */
[----:B------:R-:W-:-:S03]  /*6c50*/  SHF.L.U32 R57, R121, 0x10, RZ ;  /* 0x0000001079397819 */ /* 0x000fc600000006ff */
[----:B------:R-:W-:Y:S01]  /*6c60*/  FFMA.FTZ R48, R56, R59, R60 ;  /* 0x0000003b38307223 */ /* 0x000fe2000001003c */
[----:B------:R-:W-:Y:S01]  /*6c70*/  SHF.L.U32 R59, R122, 0x10, RZ ;  /* 0x000000107a3b7819 */ /* 0x000fe200000006ff */
[----:B------:R-:W-:Y:S01]  /*6c80*/  FFMA.FTZ R52, R54, R52, R57 ;  /* 0x0000003436347223 */ /* 0x000fe20000010039 */
[----:B------:R-:W-:Y:S01]  /*6c90*/  FMUL.FTZ R57, R58, UR5 ;  /* 0x000000053a397c20 */ /* 0x000fe20008410000 */
[----:B------:R-:W-:Y:S02]  /*6ca0*/  IMAD.U32 R58, R186, 0x10000, RZ ;  /* 0x00010000ba3a7824 */ /* 0x000fe400078e00ff */
[----:B------:R-:W-:Y:S01]  /*6cb0*/  FADD.FTZ R60, R50, -UR4 ;  /* 0x80000004323c7e21 */ /* 0x000fe20008010000 */
[----:B------:R-:W-:Y:S01]  /*6cc0*/  SHF.L.U32 R63, R231, 0x10, RZ ;  /* 0x00000010e73f7819 */ /* 0x000fe200000006ff */
[----:B------:R-:W-:Y:S01]  /*6cd0*/  FFMA.FTZ R50, R57, R58, R59 ;  /* 0x0000003a39327223 */ /* 0x000fe2000001003b */
[----:B------:R-:W-:Y:S01]  /*6ce0*/  FMUL.FTZ R58, R49, UR5 ;  /* 0x00000005313a7c20 */ /* 0x000fe20008410000 */
[----:B------:R-:W-:Y:S01]  /*6cf0*/  FMUL.FTZ R59, R60, UR5 ;  /* 0x000000053c3b7c20 */ /* 0x000fe20008410000 */
[----:B------:R-:W-:Y:S01]  /*6d00*/  SHF.L.U32 R49, R230, 0x10, RZ ;  /* 0x00000010e6317819 */ /* 0x000fe200000006ff */
[----:B------:R-:W-:Y:S01]  /*6d10*/  IMAD.U32 R60, R187, 0x10000, RZ ;  /* 0x00010000bb3c7824 */ /* 0x000fe200078e00ff */
[----:B------:R-:W-:Y:S01]  /*6d20*/  SHF.L.U32 R61, R123, 0x10, RZ ;  /* 0x000000107b3d7819 */ /* 0x000fe200000006ff */
[----:B------:R-:W-:-:S02]  /*6d30*/  FADD.FTZ R62, R51, -UR4 ;  /* 0x80000004333e7e21 */ /* 0x000fc40008010000 */
[----:B------:R-:W-:Y:S01]  /*6d40*/  FFMA.FTZ R49, R58, R49, R63 ;  /* 0x000000313a317223 */ /* 0x000fe2000001003f */
[----:B------:R-:W-:Y:S01]  /*6d50*/  SHF.L.U32 R63, R234, 0x10, RZ ;  /* 0x00000010ea3f7819 */ /* 0x000fe200000006ff */
[----:B------:R-:W-:Y:S01]  /*6d60*/  FFMA.FTZ R51, R59, R60, R61 ;  /* 0x0000003c3b337223 */ /* 0x000fe2000001003d */
[----:B------:R-:W-:Y:S01]  /*6d70*/  SHF.L.U32 R61, R235, 0x10, RZ ;  /* 0x00000010eb3d7819 */ /* 0x000fe200000006ff */
[----:B------:R-:W-:Y:S01]  /*6d80*/  FMUL.FTZ R60, R62, UR5 ;  /* 0x000000053e3c7c20 */ /* 0x000fe20008410000 */
[----:B------:R-:W-:Y:S01]  /*6d90*/  FADD.FTZ R62, R55, -UR4 ;  /* 0x80000004373e7e21 */ /* 0x000fe20008010000 */
[----:B------:R-:W-:Y:S02]  /*6da0*/  FMUL.FTZ R55, R53, UR5 ;  /* 0x0000000535377c20 */ /* 0x000fe40008410000 */
[----:B------:R-:W-:Y:S01]  /*6db0*/  FFMA.FTZ R63, R60, R63, R61 ;  /* 0x0000003f3c3f7223 */ /* 0x000fe2000001003d */
[----:B------:R-:W-:Y:S01]  /*6dc0*/  FMUL.FTZ R61, R62, UR5 ;  /* 0x000000053e3d7c20 */ /* 0x000fe20008410000 */
[----:B------:R-:W-:Y:S01]  /*6dd0*/  IMAD.U32 R53, R222, 0x10000, RZ ;  /* 0x00010000de357824 */ /* 0x000fe200078e00ff */
[----:B------:R-:W-:-:S03]  /*6de0*/  SHF.L.U32 R62, R226, 0x10, RZ ;  /* 0x00000010e23e7819 */ /* 0x000fc600000006ff */
[----:B------:R-:W-:Y:S02]  /*6df0*/  FFMA.FTZ R53, R55, R53, R64 ;  /* 0x0000003537357223 */ /* 0x000fe40000010040 */
[----:B------:R-:W-:Y:S01]  /*6e00*/  FFMA.FTZ R62, R61, R62, R65 ;  /* 0x0000003e3d3e7223 */ /* 0x000fe20000010041 */
[----:B------:R-:W3:Y:S04]  /*6e10*/  LDL R64, [R1+0x20] ;  /* 0x0000200001407983 */ /* 0x000ee80000100800 */
[----:B------:R-:W3:Y:S01]  /*6e20*/  LDL R65, [R1+0x18] ;  /* 0x0000180001417983 */ /* 0x000ee20000100800 */
[----:B------:R-:W-:Y:S02]  /*6e30*/  F2FP.BF16.F32.PACK_AB R50, R49, R50 ;  /* 0x000000323132723e */ /* 0x000fe400000010ff */
[----:B------:R-:W-:-:S02]  /*6e40*/  F2FP.BF16.F32.PACK_AB R49, R62, R52 ;  /* 0x000000343e31723e */ /* 0x000fc400000010ff */
[----:B------:R-:W3:Y:S01]  /*6e50*/  LDL R62, [R1+0x1c] ;  /* 0x00001c00013e7983 */ /* 0x000ee20000100800 */
[----:B------:R-:W-:-:S03]  /*6e60*/  F2FP.BF16.F32.PACK_AB R51, R63, R51 ;  /* 0x000000333f33723e */ /* 0x000fc600000010ff */
[----:B------:R-:W3:Y:S01]  /*6e70*/  LDL R63, [R1+0x30] ;  /* 0x00003000013f7983 */ /* 0x000ee20000100800 */
[----:B------:R-:W-:Y:S01]  /*6e80*/  F2FP.BF16.F32.PACK_AB R48, R53, R48 ;  /* 0x000000303530723e */ /* 0x000fe200000010ff */
[----:B------:R-:W-:-:S05]  /*6e90*/  IMAD.WIDE.U32 R52, R207, 0x10, R250 ;  /* 0x00000010cf347825 */ /* 0x000fca00078e00fa */
[----:B------:R0:W-:Y:S02]  /*6ea0*/  STG.E.128 desc[UR8][R52.64], R48 ;  /* 0x0000003034007986 */ /* 0x0001e4000c101d08 */
[----:B0-----:R-:W-:Y:S01]  /*6eb0*/  SHF.L.U32 R49, R92, 0x10, RZ ;  /* 0x000000105c317819 */ /* 0x001fe200000006ff */
[----:B------:R-:W-:-:S04]  /*6ec0*/  IMAD.U32 R48, R156, 0x10000, RZ ;  /* 0x000100009c307824 */ /* 0x000fc800078e00ff */
[----:B------:R-:W-:Y:S01]  /*6ed0*/  FFMA.FTZ R48, R56, R48, R49 ;  /* 0x0000003038307223 */ /* 0x000fe20000010031 */
[----:B------:R-:W-:Y:S02]  /*6ee0*/  SHF.L.U32 R56, R224, 0x10, RZ ;  /* 0x00000010e0387819 */ /* 0x000fe400000006ff */
[----:B------:R-:W-:Y:S02]  /*6ef0*/  SHF.L.U32 R49, R225, 0x10, RZ ;  /* 0x00000010e1317819 */ /* 0x000fe400000006ff */
[----:B------:R-:W-:-:S03]  /*6f00*/  SHF.L.U32 R50, R93, 0x10, RZ ;  /* 0x000000105d327819 */ /* 0x000fc600000006ff */
[----:B------:R-:W-:Y:S01]  /*6f10*/  FFMA.FTZ R56, R55, R56, R49 ;  /* 0x0000003837387223 */ /* 0x000fe20000010031 */
[----:B------:R-:W-:Y:S01]  /*6f20*/  IMAD.U32 R49, R157, 0x10000, RZ ;  /* 0x000100009d317824 */ /* 0x000fe200078e00ff */
[----:B------:R-:W-:-:S03]  /*6f30*/  SHF.L.U32 R51, R229, 0x10, RZ ;  /* 0x00000010e5337819 */ /* 0x000fc600000006ff */
[----:B------:R-:W-:Y:S01]  /*6f40*/  FFMA.FTZ R49, R54, R49, R50 ;  /* 0x0000003136317223 */ /* 0x000fe20000010032 */
[----:B------:R-:W-:-:S05]  /*6f50*/  SHF.L.U32 R50, R228, 0x10, RZ ;  /* 0x00000010e4327819 */ /* 0x000fca00000006ff */
        /* <DEDUP_REMOVED lines=8> */
[----:B------:R-:W-:Y:S01]  /*6fe0*/  IMAD.U32 R51, R159, 0x10000, RZ ;  /* 0x000100009f337824 */ /* 0x000fe200078e00ff */
[----:B------:R-:W-:Y:S02]  /*6ff0*/  SHF.L.U32 R53, R236, 0x10, RZ ;  /* 0x00000010ec357819 */ /* 0x000fe400000006ff */
[----:B------:R-:W-:Y:S01]  /*7000*/  SHF.L.U32 R54, R237, 0x10, RZ ;  /* 0x00000010ed367819 */ /* 0x000fe200000006ff */
[----:B------:R-:W-:Y:S01]  /*7010*/  FFMA.FTZ R51, R59, R51, R52 ;  /* 0x000000333b337223 */ /* 0x000fe20000010034 */
[----:B------:R-:W-:Y:S01]  /*7020*/  FADD.FTZ R52, R44, -UR4 ;  /* 0x800000042c347e21 */ /* 0x000fe20008010000 */
[----:B------:R-:W-:Y:S02]  /*7030*/  SHF.L.U32 R55, R124, 0x10, RZ ;  /* 0x000000107c377819 */ /* 0x000fe400000006ff */
[----:B------:R-:W-:Y:S01]  /*7040*/  FFMA.FTZ R60, R60, R53, R54 ;  /* 0x000000353c3c7223 */ /* 0x000fe20000010036 */
[----:B------:R-:W-:-:S02]  /*7050*/  IMAD.U32 R54, R180, 0x10000, RZ ;  /* 0x00010000b4367824 */ /* 0x000fc400078e00ff */
[----:B------:R-:W-:Y:S01]  /*7060*/  FMUL.FTZ R52, R52, UR5 ;  /* 0x0000000534347c20 */ /* 0x000fe20008410000 */
[----:B------:R-:W-:Y:S02]  /*7070*/  SHF.L.U32 R44, R152, 0x10, RZ ;  /* 0x00000010982c7819 */ /* 0x000fe400000006ff */
[----:B------:R-:W-:Y:S01]  /*7080*/  SHF.L.U32 R53, R96, 0x10, RZ ;  /* 0x0000001060357819 */ /* 0x000fe200000006ff */
[----:B------:R-:W-:Y:S01]  /*7090*/  FFMA.FTZ R54, R52, R54, R55 ;  /* 0x0000003634367223 */ /* 0x000fe20000010037 */
[----:B------:R-:W-:Y:S01]  /*70a0*/  SHF.L.U32 R57, R239, 0x10, RZ ;  /* 0x00000010ef397819 */ /* 0x000fe200000006ff */
[----:B------:R-:W-:Y:S02]  /*70b0*/  IMAD.U32 R55, R238, 0x10000, RZ ;  /* 0x00010000ee377824 */ /* 0x000fe400078e00ff */
[----:B------:R-:W-:Y:S01]  /*70c0*/  FFMA.FTZ R52, R52, R44, R53 ;  /* 0x0000002c34347223 */ /* 0x000fe20000010035 */
[----:B------:R-:W-:Y:S02]  /*70d0*/  SHF.L.U32 R53, R240, 0x10, RZ ;  /* 0x00000010f0357819 */ /* 0x000fe400000006ff */
[----:B------:R-:W-:Y:S01]  /*70e0*/  SHF.L.U32 R44, R241, 0x10, RZ ;  /* 0x00000010f12c7819 */ /* 0x000fe200000006ff */
[----:B------:R-:W-:-:S04]  /*70f0*/  FFMA.FTZ R55, R45, R55, R57 ;  /* 0x000000372d377223 */ /* 0x000fc80000010039 */
[----:B------:R-:W-:Y:S01]  /*7100*/  FFMA.FTZ R53, R45, R53, R44 ;  /* 0x000000352d357223 */ /* 0x000fe2000001002c */
[----:B------:R-:W-:Y:S01]  /*7110*/  SHF.L.U32 R45, R125, 0x10, RZ ;  /* 0x000000107d2d7819 */ /* 0x000fe200000006ff */
[----:B------:R-:W-:Y:S01]  /*7120*/  IMAD.U32 R44, R181, 0x10000, RZ ;  /* 0x00010000b52c7824 */ /* 0x000fe200078e00ff */
[----:B------:R-:W-:Y:S02]  /*7130*/  F2FP.BF16.F32.PACK_AB R48, R56, R48 ;  /* 0x000000303830723e */ /* 0x000fe400000010ff */
[----:B------:R-:W-:Y:S01]  /*7140*/  F2FP.BF16.F32.PACK_AB R51, R60, R51 ;  /* 0x000000333c33723e */ /* 0x000fe200000010ff */
[----:B------:R-:W-:Y:S01]  /*7150*/  FFMA.FTZ R56, R46, R44, R45 ;  /* 0x0000002c2e387223 */ /* 0x000fe2000001002d */
[----:B------:R-:W-:Y:S01]  /*7160*/  F2FP.BF16.F32.PACK_AB R50, R58, R50 ;  /* 0x000000323a32723e */ /* 0x000fe200000010ff */
[----:B------:R-:W-:Y:S01]  /*7170*/  IMAD.WIDE.U32 R44, R207, 0x10, R248 ;  /* 0x00000010cf2c7825 */ /* 0x000fe200078e00f8 */
[----:B------:R-:W-:Y:S02]  /*7180*/  F2FP.BF16.F32.PACK_AB R49, R61, R49 ;  /* 0x000000313d31723e */ /* 0x000fe400000010ff */
[----:B------:R-:W-:-:S02]  /*7190*/  SHF.L.U32 R57, R153, 0x10, RZ ;  /* 0x0000001099397819 */ /* 0x000fc400000006ff */
[----:B------:R-:W-:Y:S01]  /*71a0*/  SHF.L.U32 R58, R97, 0x10, RZ ;  /* 0x00000010613a7819 */ /* 0x000fe200000006ff */
[----:B------:R0:W-:Y:S04]  /*71b0*/  STG.E.128 desc[UR8][R44.64], R48 ;  /* 0x000000302c007986 */ /* 0x0001e8000c101d08 */
[----:B------:R-:W-:Y:S01]  /*71c0*/  FFMA.FTZ R46, R46, R57, R58 ;  /* 0x000000392e2e7223 */ /* 0x000fe2000001003a */
[----:B------:R-:W-:Y:S01]  /*71d0*/  FMUL.FTZ R57, R47, UR5 ;  /* 0x000000052f397c20 */ /* 0x000fe20008410000 */
[----:B------:R-:W-:Y:S01]  /*71e0*/  SHF.L.U32 R58, R244, 0x10, RZ ;  /* 0x00000010f43a7819 */ /* 0x000fe200000006ff */
[----:B------:R-:W-:Y:S01]  /*71f0*/  FMUL.FTZ R47, R40, UR5 ;  /* 0x00000005282f7c20 */ /* 0x000fe20008410000 */
[----:B------:R-:W-:Y:S01]  /*7200*/  SHF.L.U32 R59, R154, 0x10, RZ ;  /* 0x000000109a3b7819 */ /* 0x000fe200000006ff */
[----:B------:R-:W-:Y:S01]  /*7210*/  FADD.FTZ R61, R42, -UR4 ;  /* 0x800000042a3d7e21 */ /* 0x000fe20008010000 */
[----:B0-----:R-:W-:Y:S01]  /*7220*/  IMAD.U32 R51, R242, 0x10000, RZ ;  /* 0x00010000f2337824 */ /* 0x001fe200078e00ff */
[----:B------:R-:W-:-:S02]  /*7230*/  SHF.L.U32 R50, R243, 0x10, RZ ;  /* 0x00000010f3327819 */ /* 0x000fc400000006ff */
[----:B----4-:R-:W-:Y:S01]  /*7240*/  SHF.L.U32 R44, R217, 0x10, RZ ;  /* 0x00000010d92c7819 */ /* 0x010fe200000006ff */
[----:B------:R-:W-:Y:S01]  /*7250*/  IMAD.U32 R49, R182, 0x10000, RZ ;  /* 0x00010000b6317824 */ /* 0x000fe200078e00ff */
[----:B------:R-:W-:Y:S01]  /*7260*/  SHF.L.U32 R45, R126, 0x10, RZ ;  /* 0x000000107e2d7819 */ /* 0x000fe200000006ff */
[----:B------:R-:W-:Y:S01]  /*7270*/  FFMA.FTZ R40, R57, R51, R50 ;  /* 0x0000003339287223 */ /* 0x000fe20000010032 */
[----:B------:R-:W-:Y:S01]  /*7280*/  SHF.L.U32 R48, R98, 0x10, RZ ;  /* 0x0000001062307819 */ /* 0x000fe200000006ff */
[----:B------:R-:W-:Y:S01]  /*7290*/  FADD.FTZ R50, R41, -UR4 ;  /* 0x8000000429327e21 */ /* 0x000fe20008010000 */
[----:B------:R-:W4:Y:S01]  /*72a0*/  LDL R51, [R1+0x28] ;  /* 0x0000280001337983 */ /* 0x000f220000100800 */
[----:B------:R-:W-:Y:S01]  /*72b0*/  FFMA.FTZ R58, R57, R58, R44 ;  /* 0x0000003a393a7223 */ /* 0x000fe2000001002c */
[C---:B------:R-:W-:Y:S01]  /*72c0*/  FFMA.FTZ R49, R47.reuse, R49, R45 ;  /* 0x000000312f317223 */ /* 0x040fe2000001002d */
[----:B-----5:R-:W-:Y:S01]  /*72d0*/  SHF.L.U32 R44, R246, 0x10, RZ ;  /* 0x00000010f62c7819 */ /* 0x020fe200000006ff */
[----:B------:R-:W-:Y:S01]  /*72e0*/  FFMA.FTZ R59, R47, R59, R48 ;  /* 0x0000003b2f3b7223 */ /* 0x000fe20000010030 */
[----:B--2---:R-:W-:-:S02]  /*72f0*/  IMAD.U32 R45, R245, 0x10000, RZ ;  /* 0x00010000f52d7824 */ /* 0x004fc400078e00ff */
[----:B------:R-:W-:Y:S01]  /*7300*/  FMUL.FTZ R50, R50, UR5 ;  /* 0x0000000532327c20 */ /* 0x000fe20008410000 */
[----:B------:R-:W-:Y:S01]  /*7310*/  SHF.L.U32 R48, R127, 0x10, RZ ;  /* 0x000000107f307819 */ /* 0x000fe200000006ff */
[----:B------:R-:W-:Y:S02]  /*7320*/  IMAD.U32 R47, R183, 0x10000, RZ ;  /* 0x00010000b72f7824 */ /* 0x000fe400078e00ff */
[----:B------:R-:W-:Y:S01]  /*7330*/  FMUL.FTZ R61, R61, UR5 ;  /* 0x000000053d3d7c20 */ /* 0x000fe20008410000 */
[----:B------:R-:W-:Y:S01]  /*7340*/  FFMA.FTZ R42, R50, R45, R44 ;  /* 0x0000002d322a7223 */ /* 0x000fe2000001002c */
[----:B------:R-:W-:Y:S01]  /*7350*/  FADD.FTZ R44, R43, -UR4 ;  /* 0x800000042b2c7e21 */ /* 0x000fe20008010000 */
[----:B------:R-:W2:Y:S01]  /*7360*/  LDL R57, [R1+0x40] ;  /* 0x0000400001397983 */ /* 0x000ea20000100800 */
[----:B------:R-:W-:Y:S01]  /*7370*/  FFMA.FTZ R43, R61, R47, R48 ;  /* 0x0000002f3d2b7223 */ /* 0x000fe20000010030 */
[----:B------:R-:W-:Y:S02]  /*7380*/  SHF.L.U32 R47, R155, 0x10, RZ ;  /* 0x000000109b2f7819 */ /* 0x000fe400000006ff */
[----:B------:R-:W-:-:S05]  /*7390*/  SHF.L.U32 R48, R99, 0x10, RZ ;  /* 0x0000001063307819 */ /* 0x000fca00000006ff */
[----:B------:R-:W-:Y:S01]  /*73a0*/  FFMA.FTZ R61, R61, R47, R48 ;  /* 0x0000002f3d3d7223 */ /* 0x000fe20000010030 */
[----:B------:R-:W-:Y:S01]  /*73b0*/  FMUL.FTZ R44, R44, UR5 ;  /* 0x000000052c2c7c20 */ /* 0x000fe20008410000 */
[----:B---3--:R-:W-:Y:S02]  /*73c0*/  SHF.L.U32 R47, R64, 0x10, RZ ;  /* 0x00000010402f7819 */ /* 0x008fe400000006ff */
[----:B------:R-:W3:Y:S01]  /*73d0*/  LDL R64, [R1+0x3c] ;  /* 0x00003c0001407983 */ /* 0x000ee20000100800 */
[----:B------:R-:W-:-:S03]  /*73e0*/  SHF.L.U32 R45, R65, 0x10, RZ ;  /* 0x00000010412d7819 */ /* 0x000fc600000006ff */
[----:B------:R-:W5:Y:S01]  /*73f0*/  LDL R65, [R1+0x38] ;  /* 0x0000380001417983 */ /* 0x000f620000100800 */
[----:B------:R-:W-:-:S05]  /*7400*/  SHF.L.U32 R62, R62, 0x10, RZ ;  /* 0x000000103e3e7819 */ /* 0x000fca00000006ff */
[----:B------:R-:W-:Y:S01]  /*7410*/  FFMA.FTZ R62, R44, R62, R47 ;  /* 0x0000003e2c3e7223 */ /* 0x000fe2000001002f */
[----:B------:R-:W-:Y:S02]  /*7420*/  SHF.L.U32 R47, R63, 0x10, RZ ;  /* 0x000000103f2f7819 */ /* 0x000fe400000006ff */
[----:B------:R-:W5:Y:S01]  /*7430*/  LDL R63, [R1+0x50] ;  /* 0x00005000013f7983 */ /* 0x000f620000100800 */
[----:B------:R-:W-:Y:S02]  /*7440*/  SHF.L.U32 R41, R247, 0x10, RZ ;  /* 0x00000010f7297819 */ /* 0x000fe400000006ff */
[----:B------:R-:W-:Y:S01]  /*7450*/  SHF.L.U32 R60, R252, 0x10, RZ ;  /* 0x00000010fc3c7819 */ /* 0x000fe200000006ff */
[----:B------:R-:W-:-:S04]  /*7460*/  FADD.FTZ R48, R36, -UR4 ;  /* 0x8000000424307e21 */ /* 0x000fc80008010000 */
[----:B------:R-:W-:Y:S01]  /*7470*/  FFMA.FTZ R60, R50, R41, R60 ;  /* 0x00000029323c7223 */ /* 0x000fe2000001003c */
[----:B------:R-:W-:Y:S02]  /*7480*/  IMAD.U32 R41, R68, 0x10000, RZ ;  /* 0x0001000044297824 */ /* 0x000fe400078e00ff */
[----:B------:R-:W-:Y:S01]  /*7490*/  FMUL.FTZ R48, R48, UR5 ;  /* 0x0000000530307c20 */ /* 0x000fe20008410000 */
[----:B------:R-:W-:Y:S01]  /*74a0*/  FADD.FTZ R50, R38, -UR4 ;  /* 0x8000000426327e21 */ /* 0x000fe20008010000 */
[----:B------:R-:W5:Y:S01]  /*74b0*/  LDL R68, [R1+0x44] ;  /* 0x0000440001447983 */ /* 0x000f620000100800 */
[----:B------:R-:W-:Y:S01]  /*74c0*/  FFMA.FTZ R36, R44, R41, R45 ;  /* 0x000000292c247223 */ /* 0x000fe2000001002d */
[----:B------:R-:W-:Y:S01]  /*74d0*/  SHF.L.U32 R45, R128, 0x10, RZ ;  /* 0x00000010802d7819 */ /* 0x000fe200000006ff */
[----:B------:R-:W-:-:S04]  /*74e0*/  IMAD.U32 R41, R176, 0x10000, RZ ;  /* 0x00010000b0297824 */ /* 0x000fc800078e00ff */
[----:B------:R-:W-:Y:S01]  /*74f0*/  FFMA.FTZ R44, R48, R41, R45 ;  /* 0x00000029302c7223 */ /* 0x000fe2000001002d */
[----:B------:R-:W-:Y:S02]  /*7500*/  SHF.L.U32 R41, R148, 0x10, RZ ;  /* 0x0000001094297819 */ /* 0x000fe400000006ff */
[----:B------:R-:W-:-:S05]  /*7510*/  SHF.L.U32 R45, R100, 0x10, RZ ;  /* 0x00000010642d7819 */ /* 0x000fca00000006ff */
[----:B------:R-:W-:Y:S01]  /*7520*/  FFMA.FTZ R48, R48, R41, R45 ;  /* 0x0000002930307223 */ /* 0x000fe2000001002d */
[----:B------:R-:W-:Y:S01]  /*7530*/  SHF.L.U32 R41, R66, 0x10, RZ ;  /* 0x0000001042297819 */ /* 0x000fe200000006ff */
[----:B------:R-:W-:Y:S01]  /*7540*/  IMAD.U32 R45, R67, 0x10000, RZ ;  /* 0x00010000432d7824 */ /* 0x000fe200078e00ff */
[----:B------:R-:W5:Y:S01]  /*7550*/  LDL R66, [R1+0x4c] ;  /* 0x00004c0001427983 */ /* 0x000f620000100800 */
[----:B------:R-:W-:Y:S02]  /*7560*/  FMUL.FTZ R50, R50, UR5 ;  /* 0x0000000532327c20 */ /* 0x000fe40008410000 */
[----:B------:R-:W-:Y:S01]  /*7570*/  FFMA.FTZ R38, R37, R41, R47 ;  /* 0x0000002925267223 */ /* 0x000fe2000001002f */
[----:B------:R-:W-:Y:S01]  /*7580*/  IMAD.U32 R47, R177, 0x10000, RZ ;  /* 0x00010000b12f7824 */ /* 0x000fe200078e00ff */
[----:B------:R-:W-:Y:S01]  /*7590*/  F2FP.BF16.F32.PACK_AB R43, R36, R43 ;  /* 0x0000002b242b723e */ /* 0x000fe200000010ff */
[----:B------:R-:W5:Y:S01]  /*75a0*/  LDL R67, [R1+0x48] ;  /* 0x0000480001437983 */ /* 0x000f620000100800 */
[----:B------:R-:W-:-:S02]  /*75b0*/  F2FP.BF16.F32.PACK_AB R41, R40, R56 ;  /* 0x000000382829723e */ /* 0x000fc400000010ff */
[----:B------:R-:W-:Y:S02]  /*75c0*/  F2FP.BF16.F32.PACK_AB R42, R42, R49 ;  /* 0x000000312a2a723e */ /* 0x000fe400000010ff */
[----:B------:R-:W-:Y:S02]  /*75d0*/  F2FP.BF16.F32.PACK_AB R40, R55, R54 ;  /* 0x000000363728723e */ /* 0x000fe400000010ff */
[----:B------:R-:W5:Y:S01]  /*75e0*/  LDL R54, [R1+0x60] ;  /* 0x0000600001367983 */ /* 0x000f620000100800 */
[----:B----4-:R-:W-:-:S05]  /*75f0*/  SHF.L.U32 R51, R51, 0x10, RZ ;  /* 0x0000001033337819 */ /* 0x010fca00000006ff */
[----:B------:R-:W-:Y:S01]  /*7600*/  FFMA.FTZ R45, R37, R45, R51 ;  /* 0x0000002d252d7223 */ /* 0x000fe20000010033 */
[----:B------:R-:W-:-:S05]  /*7610*/  SHF.L.U32 R37, R129, 0x10, RZ ;  /* 0x0000001081257819 */ /* 0x000fca00000006ff */
[----:B------:R-:W-:Y:S01]  /*7620*/  FFMA.FTZ R47, R50, R47, R37 ;  /* 0x0000002f322f7223 */ /* 0x000fe20000010025 */
[----:B------:R-:W-:-:S05]  /*7630*/  IMAD.WIDE.U32 R36, R206, 0x10, R250 ;  /* 0x00000010ce247825 */ /* 0x000fca00078e00fa */
[----:B------:R2:W-:Y:S02]  /*7640*/  STG.E.128 desc[UR8][R36.64], R40 ;  /* 0x0000002824007986 */ /* 0x0005e4000c101d08 */
[----:B--2---:R-:W-:Y:S02]  /*7650*/  SHF.L.U32 R36, R57, 0x10, RZ ;  /* 0x0000001039247819 */ /* 0x004fe400000006ff */
[----:B------:R-:W2:Y:S01]  /*7660*/  LDL R57, [R1+0x5c] ;  /* 0x00005c0001397983 */ /* 0x000ea20000100800 */
[----:B---3--:R-:W-:-:S03]  /*7670*/  SHF.L.U32 R37, R64, 0x10, RZ ;  /* 0x0000001040257819 */ /* 0x008fc600000006ff */
[----:B------:R-:W3:Y:S01]  /*7680*/  LDL R64, [R1+0x58] ;  /* 0x0000580001407983 */ /* 0x000ee20000100800 */
[----:B-----5:R-:W-:-:S03]  /*7690*/  SHF.L.U32 R40, R65, 0x10, RZ ;  /* 0x0000001041287819 */ /* 0x020fc600000006ff */
[----:B------:R-:W4:Y:S01]  /*76a0*/  LDL R65, [R1+0x54] ;  /* 0x0000540001417983 */ /* 0x000f220000100800 */
[----:B------:R-:W-:-:S03]  /*76b0*/  SHF.L.U32 R55, R63, 0x10, RZ ;  /* 0x000000103f377819 */ /* 0x000fc600000006ff */
[----:B------:R-:W5:Y:S01]  /*76c0*/  LDL R63, [R1+0x6c] ;  /* 0x00006c00013f7983 */ /* 0x000f620000100800 */
[----:B------:R-:W-:Y:S02]  /*76d0*/  SHF.L.U32 R49, R149, 0x10, RZ ;  /* 0x0000001095317819 */ /* 0x000fe400000006ff */
[----:B------:R-:W-:Y:S01]  /*76e0*/  SHF.L.U32 R51, R101, 0x10, RZ ;  /* 0x0000001065337819 */ /* 0x000fe200000006ff */
[----:B------:R-:W-:Y:S01]  /*76f0*/  FADD.FTZ R42, R32, -UR4 ;  /* 0x80000004202a7e21 */ /* 0x000fe20008010000 */
[----:B------:R-:W-:Y:S01]  /*7700*/  SHF.L.U32 R32, R130, 0x10, RZ ;  /* 0x0000001082207819 */ /* 0x000fe200000006ff */
[----:B------:R-:W-:Y:S02]  /*7710*/  IMAD.U32 R41, R178, 0x10000, RZ ;  /* 0x00010000b2297824 */ /* 0x000fe400078e00ff */
[----:B------:R-:W-:Y:S01]  /*7720*/  FFMA.FTZ R49, R50, R49, R51 ;  /* 0x0000003132317223 */ /* 0x000fe20000010033 */
[----:B------:R-:W-:Y:S01]  /*7730*/  FMUL.FTZ R51, R39, UR5 ;  /* 0x0000000527337c20 */ /* 0x000fe20008410000 */
[----:B------:R-:W-:Y:S01]  /*7740*/  FMUL.FTZ R39, R42, UR5 ;  /* 0x000000052a277c20 */ /* 0x000fe20008410000 */
[----:B------:R-:W-:Y:S01]  /*7750*/  SHF.L.U32 R50, R150, 0x10, RZ ;  /* 0x0000001096327819 */ /* 0x000fe200000006ff */
[----:B------:R-:W-:Y:S01]  /*7760*/  IMAD.U32 R43, R69, 0x10000, RZ ;  /* 0x00010000452b7824 */ /* 0x000fe200078e00ff */
[----:B------:R-:W-:Y:S01]  /*7770*/  SHF.L.U32 R42, R102, 0x10, RZ ;  /* 0x00000010662a7819 */ /* 0x000fe200000006ff */
[----:B------:R-:W-:Y:S01]  /*7780*/  FFMA.FTZ R37, R51, R37, R36 ;  /* 0x0000002533257223 */ /* 0x000fe20000010024 */
[----:B------:R-:W-:Y:S01]  /*7790*/  FFMA.FTZ R41, R39, R41, R32 ;  /* 0x0000002927297223 */ /* 0x000fe20000010020 */
[----:B------:R-:W-:Y:S01]  /*77a0*/  FADD.FTZ R36, R33, -UR4 ;  /* 0x8000000421247e21 */ /* 0x000fe20008010000 */
[----:B------:R-:W-:Y:S01]  /*77b0*/  FADD.FTZ R56, R34, -UR4 ;  /* 0x8000000422387e21 */ /* 0x000fe20008010000 */
[----:B------:R-:W-:-:S02]  /*77c0*/  IMAD.U32 R32, R68, 0x10000, RZ ;  /* 0x0001000044207824 */ /* 0x000fc400078e00ff */
[----:B------:R-:W-:Y:S01]  /*77d0*/  FFMA.FTZ R40, R51, R43, R40 ;  /* 0x0000002b33287223 */ /* 0x000fe20000010028 */
[----:B------:R-:W-:Y:S01]  /*77e0*/  FFMA.FTZ R50, R39, R50, R42 ;  /* 0x0000003227327223 */ /* 0x000fe2000001002a */
[----:B------:R-:W5:Y:S01]  /*77f0*/  LDL R68, [R1+0x68] ;  /* 0x0000680001447983 */ /* 0x000f620000100800 */
[----:B------:R-:W-:Y:S01]  /*7800*/  SHF.L.U32 R34, R131, 0x10, RZ ;  /* 0x0000001083227819 */ /* 0x000fe200000006ff */
[----:B------:R-:W-:Y:S01]  /*7810*/  FMUL.FTZ R36, R36, UR5 ;  /* 0x0000000524247c20 */ /* 0x000fe20008410000 */
[----:B------:R-:W-:Y:S01]  /*7820*/  IMAD.U32 R43, R179, 0x10000, RZ ;  /* 0x00010000b32b7824 */ /* 0x000fe200078e00ff */
[----:B------:R-:W5:Y:S01]  /*7830*/  LDL R39, [R1+0x64] ;  /* 0x0000640001277983 */ /* 0x000f620000100800 */
[----:B------:R-:W-:Y:S01]  /*7840*/  FMUL.FTZ R56, R56, UR5 ;  /* 0x0000000538387c20 */ /* 0x000fe20008410000 */
[----:B------:R-:W-:Y:S02]  /*7850*/  SHF.L.U32 R33, R66, 0x10, RZ ;  /* 0x0000001042217819 */ /* 0x000fe400000006ff */
[----:B------:R-:W5:Y:S01]  /*7860*/  LDL R51, [R1+0x70] ;  /* 0x0000700001337983 */ /* 0x000f620000100800 */
[----:B------:R-:W-:Y:S01]  /*7870*/  FFMA.FTZ R43, R56, R43, R34 ;  /* 0x0000002b382b7223 */ /* 0x000fe20000010022 */
[----:B------:R-:W-:Y:S01]  /*7880*/  SHF.L.U32 R34, R103, 0x10, RZ ;  /* 0x0000001067227819 */ /* 0x000fe200000006ff */
[----:B------:R-:W-:Y:S01]  /*7890*/  FFMA.FTZ R55, R36, R33, R55 ;  /* 0x0000002124377223 */ /* 0x000fe20000010037 */
[----:B------:R-:W-:Y:S01]  /*78a0*/  SHF.L.U32 R42, R67, 0x10, RZ ;  /* 0x00000010432a7819 */ /* 0x000fe200000006ff */
[----:B------:R-:W5:Y:S01]  /*78b0*/  LDL R69, [R1+0x88] ;  /* 0x0000880001457983 */ /* 0x000f620000100800 */
[----:B------:R-:W-:-:S03]  /*78c0*/  SHF.L.U32 R33, R151, 0x10, RZ ;  /* 0x0000001097217819 */ /* 0x000fc600000006ff */
[----:B------:R-:W-:Y:S01]  /*78d0*/  FFMA.FTZ R42, R36, R32, R42 ;  /* 0x00000020242a7223 */ /* 0x000fe2000001002a */
[----:B------:R-:W5:Y:S01]  /*78e0*/  LDL R67, [R1+0x78] ;  /* 0x0000780001437983 */ /* 0x000f620000100800 */
[----:B------:R-:W-:Y:S01]  /*78f0*/  FFMA.FTZ R56, R56, R33, R34 ;  /* 0x0000002138387223 */ /* 0x000fe20000010022 */
[----:B------:R-:W-:Y:S02]  /*7900*/  SHF.L.U32 R34, R54, 0x10, RZ ;  /* 0x0000001036227819 */ /* 0x000fe400000006ff */
[----:B------:R-:W5:Y:S01]  /*7910*/  LDL R54, [R1+0x74] ;  /* 0x0000740001367983 */ /* 0x000f620000100800 */
[----:B------:R-:W-:Y:S02]  /*7920*/  SHF.L.U32 R33, R132, 0x10, RZ ;  /* 0x0000001084217819 */ /* 0x000fe400000006ff */
[----:B--2---:R-:W-:-:S05]  /*7930*/  SHF.L.U32 R57, R57, 0x10, RZ ;  /* 0x0000001039397819 */ /* 0x004fca00000006ff */
[----:B------:R-:W-:Y:S01]  /*7940*/  FFMA.FTZ R57, R35, R57, R34 ;  /* 0x0000003923397223 */ /* 0x000fe20000010022 */
[----:B------:R-:W-:Y:S02]  /*7950*/  SHF.L.U32 R34, R104, 0x10, RZ ;  /* 0x0000001068227819 */ /* 0x000fe400000006ff */
[----:B---3--:R-:W-:Y:S02]  /*7960*/  SHF.L.U32 R32, R64, 0x10, RZ ;  /* 0x0000001040207819 */ /* 0x008fe400000006ff */
[----:B------:R-:W2:Y:S01]  /*7970*/  LDL R64, [R1+0x80] ;  /* 0x0000800001407983 */ /* 0x000ea20000100800 */
[----:B----4-:R-:W-:-:S03]  /*7980*/  IMAD.U32 R66, R65, 0x10000, RZ ;  /* 0x0001000041427824 */ /* 0x010fc600078e00ff */
[----:B------:R-:W3:Y:S01]  /*7990*/  LDL R65, [R1+0x7c] ;  /* 0x00007c0001417983 */ /* 0x000ee20000100800 */
[----:B------:R-:W-:Y:S01]  /*79a0*/  FFMA.FTZ R66, R35, R66, R32 ;  /* 0x0000004223427223 */ /* 0x000fe20000010020 */
[----:B------:R-:W-:Y:S01]  /*79b0*/  FMUL.FTZ R32, R28, UR5 ;  /* 0x000000051c207c20 */ /* 0x000fe20008410000 */
[----:B------:R-:W-:-:S04]  /*79c0*/  IMAD.U32 R28, R172, 0x10000, RZ ;  /* 0x00010000ac1c7824 */ /* 0x000fc800078e00ff */
[----:B------:R-:W-:Y:S01]  /*79d0*/  FFMA.FTZ R35, R32, R28, R33 ;  /* 0x0000001c20237223 */ /* 0x000fe20000010021 */
[----:B------:R-:W-:-:S05]  /*79e0*/  SHF.L.U32 R28, R144, 0x10, RZ ;  /* 0x00000010901c7819 */ /* 0x000fca00000006ff */
[----:B------:R-:W-:Y:S01]  /*79f0*/  FFMA.FTZ R32, R32, R28, R34 ;  /* 0x0000001c20207223 */ /* 0x000fe20000010022 */
[----:B-----5:R-:W-:Y:S02]  /*7a00*/  SHF.L.U32 R28, R63, 0x10, RZ ;  /* 0x000000103f1c7819 */ /* 0x020fe400000006ff */
[----:B------:R-:W4:Y:S01]  /*7a10*/  LDL R63, [R1+0x90] ;  /* 0x00009000013f7983 */ /* 0x000f220000100800 */
[----:B------:R-:W-:-:S04]  /*7a20*/  FADD.FTZ R33, R29, -UR4 ;  /* 0x800000041d217e21 */ /* 0x000fc80008010000 */
[----:B------:R-:W-:Y:S01]  /*7a30*/  FMUL.FTZ R33, R33, UR5 ;  /* 0x0000000521217c20 */ /* 0x000fe20008410000 */
[----:B------:R-:W-:Y:S02]  /*7a40*/  SHF.L.U32 R34, R68, 0x10, RZ ;  /* 0x0000001044227819 */ /* 0x000fe400000006ff */
[----:B------:R-:W5:Y:S01]  /*7a50*/  LDL R68, [R1+0x8c] ;  /* 0x00008c0001447983 */ /* 0x000f620000100800 */
[----:B------:R-:W-:Y:S01]  /*7a60*/  IMAD.U32 R39, R39, 0x10000, RZ ;  /* 0x0001000027277824 */ /* 0x000fe200078e00ff */
[----:B------:R-:W-:-:S03]  /*7a70*/  SHF.L.U32 R29, R51, 0x10, RZ ;  /* 0x00000010331d7819 */ /* 0x000fc600000006ff */
[----:B------:R-:W-:Y:S01]  /*7a80*/  FFMA.FTZ R39, R33, R39, R34 ;  /* 0x0000002721277223 */ /* 0x000fe20000010022 */
[----:B------:R-:W-:Y:S01]  /*7a90*/  SHF.L.U32 R34, R145, 0x10, RZ ;  /* 0x0000001091227819 */ /* 0x000fe200000006ff */
[----:B------:R-:W-:Y:S02]  /*7aa0*/  IMAD.U32 R51, R173, 0x10000, RZ ;  /* 0x00010000ad337824 */ /* 0x000fe400078e00ff */
[----:B------:R-:W-:Y:S01]  /*7ab0*/  FFMA.FTZ R33, R33, R28, R29 ;  /* 0x0000001c21217223 */ /* 0x000fe2000001001d */
[----:B------:R-:W-:Y:S02]  /*7ac0*/  SHF.L.U32 R29, R133, 0x10, RZ ;  /* 0x00000010851d7819 */ /* 0x000fe400000006ff */
[----:B------:R-:W-:Y:S01]  /*7ad0*/  SHF.L.U32 R28, R105, 0x10, RZ ;  /* 0x00000010691c7819 */ /* 0x000fe200000006ff */
[----:B------:R-:W-:Y:S02]  /*7ae0*/  FADD.FTZ R36, R31, -UR4 ;  /* 0x800000041f247e21 */ /* 0x000fe40008010000 */
[----:B------:R-:W-:-:S02]  /*7af0*/  FFMA.FTZ R51, R30, R51, R29 ;  /* 0x000000331e337223 */ /* 0x000fc4000001001d */
[----:B------:R-:W-:Y:S01]  /*7b00*/  FFMA.FTZ R34, R30, R34, R28 ;  /* 0x000000221e227223 */ /* 0x000fe2000001001c */
[----:B------:R-:W-:Y:S01]  /*7b10*/  SHF.L.U32 R30, R67, 0x10, RZ ;  /* 0x00000010431e7819 */ /* 0x000fe200000006ff */
[----:B------:R-:W-:Y:S01]  /*7b20*/  FMUL.FTZ R36, R36, UR5 ;  /* 0x0000000524247c20 */ /* 0x000fe20008410000 */
[----:B------:R-:W-:Y:S01]  /*7b30*/  IMAD.U32 R54, R54, 0x10000, RZ ;  /* 0x0001000036367824 */ /* 0x000fe200078e00ff */
[----:B------:R-:W5:Y:S03]  /*7b40*/  LDL R67, [R1+0xa4] ;  /* 0x0000a40001437983 */ /* 0x000f660000100800 */
[----:B------:R-:W-:Y:S01]  /*7b50*/  FFMA.FTZ R54, R36, R54, R30 ;  /* 0x0000003624367223 */ /* 0x000fe2000001001e */
[----:B------:R-:W-:Y:S01]  /*7b60*/  F2FP.BF16.F32.PACK_AB R30, R60, R59 ;  /* 0x0000003b3c1e723e */ /* 0x000fe200000010ff */
[----:B------:R-:W-:Y:S01]  /*7b70*/  FMUL.FTZ R24, R24, UR5 ;  /* 0x0000000518187c20 */ /* 0x000fe20008410000 */
[----:B------:R-:W-:Y:S01]  /*7b80*/  SHF.L.U32 R59, R134, 0x10, RZ ;  /* 0x00000010863b7819 */ /* 0x000fe200000006ff */
[----:B------:R-:W-:Y:S01]  /*7b90*/  IMAD.WIDE.U32 R206, R206, 0x10, R248 ;  /* 0x00000010cece7825 */ /* 0x000fe200078e00f8 */
[----:B------:R-:W-:-:S02]  /*7ba0*/  F2FP.BF16.F32.PACK_AB R31, R62, R61 ;  /* 0x0000003d3e1f723e */ /* 0x000fc400000010ff */
[----:B------:R-:W5:Y:S01]  /*7bb0*/  LDL R61, [R1+0xa0] ;  /* 0x0000a000013d7983 */ /* 0x000f620000100800 */
[----:B------:R-:W-:-:S03]  /*7bc0*/  FMUL.FTZ R25, R25, UR5 ;  /* 0x0000000519197c20 */ /* 0x000fc60008410000 */
[----:B------:R-:W5:Y:S01]  /*7bd0*/  LDL R62, [R1+0xb0] ;  /* 0x0000b000013e7983 */ /* 0x000f620000100800 */
[----:B--2---:R-:W-:-:S03]  /*7be0*/  SHF.L.U32 R29, R64, 0x10, RZ ;  /* 0x00000010401d7819 */ /* 0x004fc600000006ff */
[----:B------:R-:W2:Y:S01]  /*7bf0*/  LDL R64, [R1+0x98] ;  /* 0x0000980001407983 */ /* 0x000ea20000100800 */
[----:B---3--:R-:W-:-:S03]  /*7c00*/  SHF.L.U32 R28, R65, 0x10, RZ ;  /* 0x00000010411c7819 */ /* 0x008fc600000006ff */
[----:B------:R-:W3:Y:S02]  /*7c10*/  LDL R65, [R1+0x94] ;  /* 0x0000940001417983 */ /* 0x000ee40000100800 */
[----:B------:R-:W-:Y:S01]  /*7c20*/  FFMA.FTZ R36, R36, R28, R29 ;  /* 0x0000001c24247223 */ /* 0x000fe2000001001d */
[----:B------:R-:W-:Y:S01]  /*7c30*/  IMAD.U32 R28, R174, 0x10000, RZ ;  /* 0x00010000ae1c7824 */ /* 0x000fe200078e00ff */
[----:B------:R-:W-:-:S03]  /*7c40*/  F2FP.BF16.F32.PACK_AB R29, R58, R46 ;  /* 0x0000002e3a1d723e */ /* 0x000fc600000010ff */
[----:B------:R-:W-:Y:S01]  /*7c50*/  FFMA.FTZ R58, R24, R28, R59 ;  /* 0x0000001c183a7223 */ /* 0x000fe2000001003b */
[----:B------:R-:W-:-:S05]  /*7c60*/  F2FP.BF16.F32.PACK_AB R28, R53, R52 ;  /* 0x00000034351c723e */ /* 0x000fca00000010ff */
[----:B------:R4:W-:Y:S01]  /*7c70*/  STG.E.128 desc[UR8][R206.64], R28 ;  /* 0x0000001cce007986 */ /* 0x0009e2000c101d08 */
[----:B------:R-:W-:Y:S02]  /*7c80*/  SHF.L.U32 R53, R146, 0x10, RZ ;  /* 0x0000001092357819 */ /* 0x000fe400000006ff */
[----:B------:R-:W-:Y:S02]  /*7c90*/  SHF.L.U32 R46, R106, 0x10, RZ ;  /* 0x000000106a2e7819 */ /* 0x000fe400000006ff */
[----:B----4-:R-:W-:Y:S01]  /*7ca0*/  SHF.L.U32 R30, R63, 0x10, RZ ;  /* 0x000000103f1e7819 */ /* 0x010fe200000006ff */
[----:B------:R-:W-:Y:S01]  /*7cb0*/  IMAD.U32 R29, R70, 0x10000, RZ ;  /* 0x00010000461d7824 */ /* 0x000fe200078e00ff */
[----:B------:R-:W4:Y:S01]  /*7cc0*/  LDL R63, [R1+0x9c] ;  /* 0x00009c00013f7983 */ /* 0x000f220000100800 */
[----:B------:R-:W-:-:S03]  /*7cd0*/  FFMA.FTZ R53, R24, R53, R46 ;  /* 0x0000003518357223 */ /* 0x000fc6000001002e */
[----:B------:R-:W4:Y:S01]  /*7ce0*/  LDL R46, [R1+0xb4] ;  /* 0x0000b400012e7983 */ /* 0x000f220000100800 */
[----:B-----5:R-:W-:Y:S01]  /*7cf0*/  SHF.L.U32 R24, R68, 0x10, RZ ;  /* 0x0000001044187819 */ /* 0x020fe200000006ff */
[----:B------:R-:W-:Y:S01]  /*7d00*/  FADD.FTZ R52, R21, -UR4 ;  /* 0x8000000415347e21 */ /* 0x000fe20008010000 */
[----:B------:R-:W-:Y:S01]  /*7d10*/  SHF.L.U32 R28, R69, 0x10, RZ ;  /* 0x00000010451c7819 */ /* 0x000fe200000006ff */
[----:B------:R-:W-:Y:S01]  /*7d20*/  FADD.FTZ R60, R20, -UR4 ;  /* 0x80000004143c7e21 */ /* 0x000fe20008010000 */
[----:B------:R-:W-:Y:S01]  /*7d30*/  PRMT R59, R168, 0x7632, R59 ;  /* 0x00007632a83b7816 */ /* 0x000fe2000000003b */
[----:B------:R-:W-:Y:S01]  /*7d40*/  FFMA.FTZ R30, R25, R24, R30 ;  /* 0x00000018191e7223 */ /* 0x000fe2000001001e */
[----:B------:R-:W-:Y:S01]  /*7d50*/  PRMT R31, R136, 0x7632, R31 ;  /* 0x00007632881f7816 */ /* 0x000fe2000000001f */
[----:B------:R-:W-:Y:S01]  /*7d60*/  FMUL.FTZ R52, R52, UR5 ;  /* 0x0000000534347c20 */ /* 0x000fe20008410000 */
[----:B------:R-:W-:Y:S01]  /*7d70*/  PRMT R24, R140, 0x7632, R24 ;  /* 0x000076328c187816 */ /* 0x000fe20000000018 */
[----:B------:R-:W-:Y:S01]  /*7d80*/  IMAD.U32 R59, R59, 0x10000, RZ ;  /* 0x000100003b3b7824 */ /* 0x000fe200078e00ff */
[----:B------:R-:W-:Y:S01]  /*7d90*/  SHF.L.U32 R21, R31, 0x10, RZ ;  /* 0x000000101f157819 */ /* 0x000fe200000006ff */
[----:B------:R-:W-:Y:S01]  /*7da0*/  FFMA.FTZ R28, R25, R29, R28 ;  /* 0x0000001d191c7223 */ /* 0x000fe2000001001c */
[----:B------:R-:W-:Y:S01]  /*7db0*/  FADD.FTZ R31, R26, -UR4 ;  /* 0x800000041a1f7e21 */ /* 0x000fe20008010000 */
[----:B------:R-:W-:Y:S01]  /*7dc0*/  IMAD.U32 R26, R24, 0x10000, RZ ;  /* 0x00010000181a7824 */ /* 0x000fe200078e00ff */
[----:B------:R-:W-:Y:S01]  /*7dd0*/  SHF.L.U32 R25, R67, 0x10, RZ ;  /* 0x0000001043197819 */ /* 0x000fe200000006ff */
[C---:B------:R-:W-:Y:S01]  /*7de0*/  FFMA.FTZ R59, R52.reuse, R59, R21 ;  /* 0x0000003b343b7223 */ /* 0x040fe20000010015 */
[----:B------:R-:W-:Y:S01]  /*7df0*/  SHF.L.U32 R21, R175, 0x10, RZ ;  /* 0x00000010af157819 */ /* 0x000fe200000006ff */
[----:B------:R-:W-:Y:S01]  /*7e00*/  FMUL.FTZ R31, R31, UR5 ;  /* 0x000000051f1f7c20 */ /* 0x000fe20008410000 */
[----:B------:R-:W-:Y:S01]  /*7e10*/  SHF.L.U32 R24, R135, 0x10, RZ ;  /* 0x0000001087187819 */ /* 0x000fe200000006ff */
[----:B------:R-:W-:Y:S01]  /*7e20*/  FFMA.FTZ R52, R52, R26, R25 ;  /* 0x0000001a34347223 */ /* 0x000fe20000010019 */
[----:B------:R-:W5:Y:S01]  /*7e30*/  LDL R67, [R1+0xac] ;  /* 0x0000ac0001437983 */ /* 0x000f620000100800 */
[----:B------:R-:W-:Y:S01]  /*7e40*/  FADD.FTZ R29, R27, -UR4 ;  /* 0x800000041b1d7e21 */ /* 0x000fe20008010000 */
[----:B------:R-:W-:Y:S01]  /*7e50*/  SHF.L.U32 R25, R107, 0x10, RZ ;  /* 0x000000106b197819 */ /* 0x000fe200000006ff */
[----:B------:R-:W-:Y:S01]  /*7e60*/  FFMA.FTZ R27, R31, R21, R24 ;  /* 0x000000151f1b7223 */ /* 0x000fe20000010018 */
[----:B------:R-:W-:Y:S01]  /*7e70*/  SHF.L.U32 R24, R147, 0x10, RZ ;  /* 0x0000001093187819 */ /* 0x000fe200000006ff */
[----:B------:R-:W-:Y:S01]  /*7e80*/  FMUL.FTZ R29, R29, UR5 ;  /* 0x000000051d1d7c20 */ /* 0x000fe20008410000 */
[----:B------:R-:W-:Y:S01]  /*7e90*/  SHF.L.U32 R20, R136, 0x10, RZ ;  /* 0x0000001088147819 */ /* 0x000fe200000006ff */
[----:B------:R-:W-:Y:S01]  /*7ea0*/  FMUL.FTZ R60, R60, UR5 ;  /* 0x000000053c3c7c20 */ /* 0x000fe20008410000 */
[----:B------:R-:W5:Y:S01]  /*7eb0*/  LDL R69, [R1+0xc4] ;  /* 0x0000c40001457983 */ /* 0x000f620000100800 */
[----:B------:R-:W-:Y:S01]  /*7ec0*/  FFMA.FTZ R31, R31, R24, R25 ;  /* 0x000000181f1f7223 */ /* 0x000fe20000010019 */
[----:B------:R-:W-:Y:S01]  /*7ed0*/  SHF.L.U32 R24, R61, 0x10, RZ ;  /* 0x000000103d187819 */ /* 0x000fe200000006ff */
[----:B------:R-:W-:Y:S01]  /*7ee0*/  FADD.FTZ R61, R22, -UR4 ;  /* 0x80000004163d7e21 */ /* 0x000fe20008010000 */
[----:B------:R-:W-:Y:S01]  /*7ef0*/  SHF.L.U32 R22, R137, 0x10, RZ ;  /* 0x0000001089167819 */ /* 0x000fe200000006ff */
[----:B------:R-:W5:Y:S02]  /*7f00*/  LDL R70, [R1+0xbc] ;  /* 0x0000bc0001467983 */ /* 0x000f640000100800 */
[----:B------:R-:W-:-:S02]  /*7f10*/  FMUL.FTZ R61, R61, UR5 ;  /* 0x000000053d3d7c20 */ /* 0x000fc40008410000 */
[----:B------:R-:W5:Y:S04]  /*7f20*/  LDL R68, [R1+0xc0] ;  /* 0x0000c00001447983 */ /* 0x000f680000100800 */
[----:B------:R-:W5:Y:S04]  /*7f30*/  LDL R207, [R1+0xcc] ;  /* 0x0000cc0001cf7983 */ /* 0x000f680000100800 */
[----:B------:R-:W5:Y:S01]  /*7f40*/  LDL R206, [R1+0xd0] ;  /* 0x0000d00001ce7983 */ /* 0x000f620000100800 */
[----:B--2---:R-:W-:Y:S01]  /*7f50*/  SHF.L.U32 R21, R64, 0x10, RZ ;  /* 0x0000001040157819 */ /* 0x004fe200000006ff */
[----:B---3--:R-:W-:-:S02]  /*7f60*/  IMAD.U32 R26, R65, 0x10000, RZ ;  /* 0x00010000411a7824 */ /* 0x008fc400078e00ff */
[----:B------:R-:W2:Y:S02]  /*7f70*/  LDL R65, [R1+0xa8] ;  /* 0x0000a80001417983 */ /* 0x000ea40000100800 */
[----:B------:R-:W-:Y:S01]  /*7f80*/  FFMA.FTZ R26, R29, R26, R21 ;  /* 0x0000001a1d1a7223 */ /* 0x000fe20000010015 */
[----:B------:R-:W-:-:S04]  /*7f90*/  IMAD.U32 R64, R169, 0x10000, RZ ;  /* 0x00010000a9407824 */ /* 0x000fc800078e00ff */
[----:B------:R-:W-:Y:S01]  /*7fa0*/  FFMA.FTZ R64, R61, R64, R22 ;  /* 0x000000403d407223 */ /* 0x000fe20000010016 */
[----:B----4-:R-:W-:Y:S01]  /*7fb0*/  SHF.L.U32 R21, R63, 0x10, RZ ;  /* 0x000000103f157819 */ /* 0x010fe200000006ff */
[----:B------:R-:W-:-:S04]  /*7fc0*/  IMAD.U32 R63, R168, 0x10000, RZ ;  /* 0x00010000a83f7824 */ /* 0x000fc800078e00ff */
[----:B------:R-:W-:Y:S01]  /*7fd0*/  FFMA.FTZ R29, R29, R21, R24 ;  /* 0x000000151d1d7223 */ /* 0x000fe20000010018 */
[----:B------:R-:W-:Y:S01]  /*7fe0*/  FFMA.FTZ R63, R60, R63, R20 ;  /* 0x0000003f3c3f7223 */ /* 0x000fe20000010014 */
[----:B------:R-:W-:Y:S02]  /*7ff0*/  SHF.L.U32 R20, R140, 0x10, RZ ;  /* 0x000000108c147819 */ /* 0x000fe400000006ff */
[----:B------:R-:W-:-:S05]  /*8000*/  SHF.L.U32 R21, R108, 0x10, RZ ;  /* 0x000000106c157819 */ /* 0x000fca00000006ff */
[----:B------:R-:W-:Y:S01]  /*8010*/  FFMA.FTZ R60, R60, R20, R21 ;  /* 0x000000143c3c7223 */ /* 0x000fe20000010015 */
[----:B------:R-:W-:Y:S02]  /*8020*/  SHF.L.U32 R20, R141, 0x10, RZ ;  /* 0x000000108d147819 */ /* 0x000fe400000006ff */
[----:B------:R-:W-:-:S05]  /*8030*/  SHF.L.U32 R21, R109, 0x10, RZ ;  /* 0x000000106d157819 */ /* 0x000fca00000006ff */
[----:B------:R-:W-:Y:S01]  /*8040*/  FFMA.FTZ R61, R61, R20, R21 ;  /* 0x000000143d3d7223 */ /* 0x000fe20000010015 */
[----:B------:R-:W-:Y:S02]  /*8050*/  SHF.L.U32 R20, R46, 0x10, RZ ;  /* 0x000000102e147819 */ /* 0x000fe400000006ff */
[----:B------:R-:W3:Y:S01]  /*8060*/  LDL R46, [R1+0xd4] ;  /* 0x0000d400012e7983 */ /* 0x000ee20000100800 */
[----:B------:R-:W-:Y:S01]  /*8070*/  FADD.FTZ R23, R23, -UR4 ;  /* 0x8000000417177e21 */ /* 0x000fe20008010000 */
[----:B-----5:R-:W-:Y:S02]  /*8080*/  SHF.L.U32 R21, R67, 0x10, RZ ;  /* 0x0000001043157819 */ /* 0x020fe400000006ff */
[----:B------:R-:W-:Y:S01]  /*8090*/  SHF.L.U32 R62, R62, 0x10, RZ ;  /* 0x000000103e3e7819 */ /* 0x000fe200000006ff */
[----:B------:R-:W-:Y:S01]  /*80a0*/  FMUL.FTZ R23, R23, UR5 ;  /* 0x0000000517177c20 */ /* 0x000fe20008410000 */
[----:B------:R-:W-:Y:S01]  /*80b0*/  FADD.FTZ R196, R196, -UR4 ;  /* 0x80000004c4c47e21 */ /* 0x000fe20008010000 */
[----:B------:R-:W-:-:S02]  /*80c0*/  IMAD.U32 R67, R170, 0x10000, RZ ;  /* 0x00010000aa437824 */ /* 0x000fc400078e00ff */
[----:B------:R-:W-:Y:S01]  /*80d0*/  FFMA.FTZ R62, R23, R62, R20 ;  /* 0x0000003e173e7223 */ /* 0x000fe20000010014 */
[----:B------:R-:W-:Y:S01]  /*80e0*/  SHF.L.U32 R20, R138, 0x10, RZ ;  /* 0x000000108a147819 */ /* 0x000fe200000006ff */
[----:B------:R-:W-:Y:S01]  /*80f0*/  IMAD.WIDE.U32 R24, R208, 0x10, R250 ;  /* 0x00000010d0187825 */ /* 0x000fe200078e00fa */
[----:B------:R-:W-:Y:S02]  /*8100*/  F2FP.BF16.F32.PACK_AB R22, R42, R41 ;  /* 0x000000292a16723e */ /* 0x000fe400000010ff */
[----:B------:R-:W-:Y:S02]  /*8110*/  SHF.L.U32 R68, R68, 0x10, RZ ;  /* 0x0000001044447819 */ /* 0x000fe400000006ff */
[----:B------:R-:W-:Y:S02]  /*8120*/  SHF.L.U32 R41, R110, 0x10, RZ ;  /* 0x000000106e297819 */ /* 0x000fe400000006ff */
[----:B------:R-:W-:Y:S02]  /*8130*/  F2FP.BF16.F32.PACK_AB R27, R26, R27 ;  /* 0x0000001b1a1b723e */ /* 0x000fe400000010ff */
[----:B------:R-:W-:-:S02]  /*8140*/  F2FP.BF16.F32.PACK_AB R26, R28, R58 ;  /* 0x0000003a1c1a723e */ /* 0x000fc400000010ff */
[----:B------:R-:W-:Y:S02]  /*8150*/  F2FP.BF16.F32.PACK_AB R31, R29, R31 ;  /* 0x0000001f1d1f723e */ /* 0x000fe400000010ff */
[----:B------:R-:W-:Y:S02]  /*8160*/  F2FP.BF16.F32.PACK_AB R30, R30, R53 ;  /* 0x000000351e1e723e */ /* 0x000fe400000010ff */
[----:B------:R-:W-:Y:S02]  /*8170*/  F2FP.BF16.F32.PACK_AB R29, R36, R34 ;  /* 0x00000022241d723e */ /* 0x000fe400000010ff */
[----:B------:R-:W-:Y:S02]  /*8180*/  F2FP.BF16.F32.PACK_AB R28, R33, R32 ;  /* 0x00000020211c723e */ /* 0x000fe400000010ff */
[----:B------:R-:W-:Y:S02]  /*8190*/  F2FP.BF16.F32.PACK_AB R32, R59, R63 ;  /* 0x0000003f3b20723e */ /* 0x000fe400000010ff */
[----:B------:R-:W-:Y:S01]  /*81a0*/  F2FP.BF16.F32.PACK_AB R36, R52, R60 ;  /* 0x0000003c3424723e */ /* 0x000fe200000010ff */
[----:B------:R-:W-:-:S04]  /*81b0*/  UIADD3 UR6, UPT, UPT, UR6, UR20, URZ ;  /* 0x0000001406067290 */ /* 0x000fc8000fffe0ff */
[----:B------:R-:W-:Y:S02]  /*81c0*/  UISETP.GE.AND UP2, UPT, UR6, UR21, UPT ;  /* 0x000000150600728c */ /* 0x000fe4000bf46270 */
[----:B------:R-:W-:Y:S01]  /*81d0*/  UPLOP3.LUT UP1, UPT, UPT, UPT, UP1, 0x40, 0x4 ;  /* 0x000000000004789c */ /* 0x000fe20003f2e810 */
[----:B--2---:R-:W-:-:S04]  /*81e0*/  IMAD.U32 R65, R65, 0x10000, RZ ;  /* 0x0001000041417824 */ /* 0x004fc800078e00ff */
[----:B------:R-:W-:Y:S01]  /*81f0*/  FFMA.FTZ R65, R23, R65, R21 ;  /* 0x0000004117417223 */ /* 0x000fe20000010015 */
[----:B------:R-:W-:Y:S01]  /*8200*/  F2FP.BF16.F32.PACK_AB R23, R66, R43 ;  /* 0x0000002b4217723e */ /* 0x000fe200000010ff */
[----:B------:R-:W-:Y:S01]  /*8210*/  FMUL.FTZ R66, R196, UR5 ;  /* 0x00000005c4427c20 */ /* 0x000fe20008410000 */
[----:B------:R-:W-:-:S03]  /*8220*/  F2FP.BF16.F32.PACK_AB R21, R40, R47 ;  /* 0x0000002f2815723e */ /* 0x000fc600000010ff */
[----:B------:R-:W-:Y:S01]  /*8230*/  FFMA.FTZ R67, R66, R67, R20 ;  /* 0x0000004342437223 */ /* 0x000fe20000010014 */
[----:B------:R-:W-:-:S05]  /*8240*/  F2FP.BF16.F32.PACK_AB R20, R45, R44 ;  /* 0x0000002c2d14723e */ /* 0x000fca00000010ff */
[----:B------:R0:W-:Y:S01]  /*8250*/  STG.E.128 desc[UR8][R24.64], R20 ;  /* 0x0000001418007986 */ /* 0x0001e2000c101d08 */
[----:B------:R-:W-:Y:S01]  /*8260*/  IMAD.U32 R196, R171, 0x10000, RZ ;  /* 0x00010000abc47824 */ /* 0x000fe200078e00ff */
[----:B------:R-:W-:Y:S02]  /*8270*/  SHF.L.U32 R40, R142, 0x10, RZ ;  /* 0x000000108e287819 */ /* 0x000fe400000006ff */
[----:B0-----:R-:W-:Y:S01]  /*8280*/  SHF.L.U32 R20, R69, 0x10, RZ ;  /* 0x0000001045147819 */ /* 0x001fe200000006ff */
[----:B------:R-:W-:Y:S01]  /*8290*/  FADD.FTZ R69, R198, -UR4 ;  /* 0x80000004c6457e21 */ /* 0x000fe20008010000 */
[----:B------:R-:W-:Y:S01]  /*82a0*/  FADD.FTZ R23, R197, -UR4 ;  /* 0x80000004c5177e21 */ /* 0x000fe20008010000 */
[----:B------:R-:W-:Y:S01]  /*82b0*/  IMAD.U32 R21, R71, 0x10000, RZ ;  /* 0x0001000047157824 */ /* 0x000fe200078e00ff */
[----:B------:R-:W-:Y:S01]  /*82c0*/  SHF.L.U32 R22, R139, 0x10, RZ ;  /* 0x000000108b167819 */ /* 0x000fe200000006ff */
[----:B------:R-:W-:Y:S01]  /*82d0*/  FMUL.FTZ R69, R69, UR5 ;  /* 0x0000000545457c20 */ /* 0x000fe20008410000 */
[----:B------:R-:W-:Y:S01]  /*82e0*/  SHF.L.U32 R71, R70, 0x10, RZ ;  /* 0x0000001046477819 */ /* 0x000fe200000006ff */
[----:B------:R-:W-:Y:S01]  /*82f0*/  FMUL.FTZ R23, R23, UR5 ;  /* 0x0000000517177c20 */ /* 0x000fe20008410000 */
[----:B------:R-:W-:Y:S01]  /*8300*/  FADD.FTZ R70, R199, -UR4 ;  /* 0x80000004c7467e21 */ /* 0x000fe20008010000 */
[----:B------:R-:W-:Y:S01]  /*8310*/  FFMA.FTZ R196, R69, R196, R22 ;  /* 0x000000c445c47223 */ /* 0x000fe20000010016 */
[----:B------:R-:W-:Y:S01]  /*8320*/  SHF.L.U32 R22, R207, 0x10, RZ ;  /* 0x00000010cf167819 */ /* 0x000fe200000006ff */
[C---:B------:R-:W-:Y:S01]  /*8330*/  FFMA.FTZ R71, R23.reuse, R21, R71 ;  /* 0x0000001517477223 */ /* 0x040fe20000010047 */
[----:B------:R-:W-:Y:S01]  /*8340*/  FFMA.FTZ R68, R23, R68, R20 ;  /* 0x0000004417447223 */ /* 0x000fe20000010014 */
[----:B------:R-:W-:Y:S01]  /*8350*/  SHF.L.U32 R23, R143, 0x10, RZ ;  /* 0x000000108f177819 */ /* 0x000fe200000006ff */
[----:B------:R-:W-:Y:S01]  /*8360*/  IMAD.U32 R197, R211, 0x10000, RZ ;  /* 0x00010000d3c57824 */ /* 0x000fe200078e00ff */
[----:B------:R-:W-:Y:S01]  /*8370*/  SHF.L.U32 R24, R111, 0x10, RZ ;  /* 0x000000106f187819 */ /* 0x000fe200000006ff */
[----:B------:R-:W-:Y:S01]  /*8380*/  FMUL.FTZ R70, R70, UR5 ;  /* 0x0000000546467c20 */ /* 0x000fe20008410000 */
[----:B------:R-:W-:Y:S01]  /*8390*/  SHF.L.U32 R20, R206, 0x10, RZ ;  /* 0x00000010ce147819 */ /* 0x000fe200000006ff */
[----:B------:R-:W-:Y:S01]  /*83a0*/  FFMA.FTZ R66, R66, R40, R41 ;  /* 0x0000002842427223 */ /* 0x000fe20000010029 */
[----:B---3--:R-:W-:Y:S01]  /*83b0*/  SHF.L.U32 R21, R46, 0x10, RZ ;  /* 0x000000102e157819 */ /* 0x008fe200000006ff */
[----:B------:R-:W-:Y:S01]  /*83c0*/  FFMA.FTZ R197, R70, R197, R22 ;  /* 0x000000c546c57223 */ /* 0x000fe20000010016 */
[----:B------:R-:W-:Y:S01]  /*83d0*/  FFMA.FTZ R69, R69, R23, R24 ;  /* 0x0000001745457223 */ /* 0x000fe20000010018 */
[----:B------:R-:W-:Y:S01]  /*83e0*/  IMAD.WIDE.U32 R44, R208, 0x10, R248 ;  /* 0x00000010d02c7825 */ /* 0x000fe200078e00f8 */
[----:B------:R-:W-:-:S03]  /*83f0*/  F2FP.BF16.F32.PACK_AB R23, R57, R56 ;  /* 0x000000383917723e */ /* 0x000fc600000010ff */
[----:B------:R-:W-:Y:S01]  /*8400*/  FFMA.FTZ R70, R70, R20, R21 ;  /* 0x0000001446467223 */ /* 0x000fe20000010015 */
[----:B------:R-:W-:Y:S01]  /*8410*/  F2FP.BF16.F32.PACK_AB R22, R55, R50 ;  /* 0x000000323716723e */ /* 0x000fe200000010ff */
[----:B------:R-:W-:Y:S01]  /*8420*/  IMAD.WIDE.U32 R42, R210, 0x10, R250 ;  /* 0x00000010d22a7825 */ /* 0x000fe200078e00fa */
        /* <DEDUP_REMOVED lines=9> */
[----:B------:R-:W-:Y:S01]  /*84c0*/  F2FP.BF16.F32.PACK_AB R33, R65, R64 ;  /* 0x000000404121723e */ /* 0x000fe200000010ff */
[----:B------:R0:W-:Y:S01]  /*84d0*/  STG.E.128 desc[UR8][R44.64], R20 ;  /* 0x000000142c007986 */ /* 0x0001e2000c101d08 */
[----:B------:R-:W-:Y:S02]  /*84e0*/  F2FP.BF16.F32.PACK_AB R39, R70, R69 ;  /* 0x000000454627723e */ /* 0x000fe400000010ff */
[----:B------:R-:W-:Y:S02]  /*84f0*/  F2FP.BF16.F32.PACK_AB R38, R68, R66 ;  /* 0x000000424426723e */ /* 0x000fe400000010ff */
[----:B------:R-:W-:Y:S01]  /*8500*/  F2FP.BF16.F32.PACK_AB R37, R62, R61 ;  /* 0x0000003d3e25723e */ /* 0x000fe200000010ff */
[----:B------:R0:W-:Y:S04]  /*8510*/  STG.E.128 desc[UR8][R42.64], R24 ;  /* 0x000000182a007986 */ /* 0x0001e8000c101d08 */
[----:B------:R0:W-:Y:S04]  /*8520*/  STG.E.128 desc[UR8][R210.64], R28 ;  /* 0x0000001cd2007986 */ /* 0x0001e8000c101d08 */
[----:B------:R0:W-:Y:S04]  /*8530*/  STG.E.128 desc[UR8][R40.64], R32 ;  /* 0x0000002028007986 */ /* 0x0001e8000c101d08 */
[----:B------:R0:W-:Y:S01]  /*8540*/  STG.E.128 desc[UR8][R46.64], R36 ;  /* 0x000000242e007986 */ /* 0x0001e2000c101d08 */
[----:B------:R-:W-:Y:S05]  /*8550*/  BRA.U !UP2, `(.L_x_9285) ;  /* 0xffffff910a547547 */ /* 0x000fea000b83ffff */
[----:B------:R-:W-:Y:S05]  /*8560*/  EXIT ;  /* 0x000000000000794d */ /* 0x000fea0003800000 */
.L_x_9286:
        /* <DEDUP_REMOVED lines=9> */
.L_x_27869:


//--------------------- .text._ZN10layer_norm31ln_parallel_residual_fwd_kernelINS_13Kernel_traitsI13__nv_bfloat16S2_fS2_fjLj7168ELj1ELj1ELj4ELj16ENS_18Kernel_traits_baseILj7168ES2_S2_fS2_fjLj128EEEEELb0ELb1ELb0EEEvNS_9FwdParamsE --------------------------
	.section	.text._ZN10layer_norm31ln_parallel_residual_fwd_kernelINS_13Kernel_traitsI13__nv_bfloat16S2_fS2_fjLj7168ELj1ELj1ELj4ELj16ENS_18Kernel_traits_baseILj7168ES2_S2_fS2_fjLj128EEEEELb0ELb1ELb0EEEvNS_9FwdParamsE,"ax",@progbits
	.align	128
        .global         _ZN10layer_norm31ln_parallel_residual_fwd_kernelINS_13Kernel_traitsI13__nv_bfloat16S2_fS2_fjLj7168ELj1ELj1ELj4ELj16ENS_18Kernel_traits_baseILj7168ES2_S2_fS2_fjLj128EEEEELb0ELb1ELb0EEEvNS_9FwdParamsE
        .type           _ZN10layer_norm31ln_parallel_residual_fwd_kernelINS_13Kernel_traitsI13__nv_bfloat16S2_fS2_fjLj7168ELj1ELj1ELj4ELj16ENS_18Kernel_traits_baseILj7168ES2_S2_fS2_fjLj128EEEEELb0ELb1ELb0EEEvNS_9FwdParamsE,@function
        .size           _ZN10layer_norm31ln_parallel_residual_fwd_kernelINS_13Kernel_traitsI13__nv_bfloat16S2_fS2_fjLj7168ELj1ELj1ELj4ELj16ENS_18Kernel_traits_baseILj7168ES2_S2_fS2_fjLj128EEEEELb0ELb1ELb0EEEvNS_9FwdParamsE,(.L_x_27870 - _ZN10layer_norm31ln_parallel_residual_fwd_kernelINS_13Kernel_traitsI13__nv_bfloat16S2_fS2_fjLj7168ELj1ELj1ELj4ELj16ENS_18Kernel_traits_baseILj7168ES2_S2_fS2_fjLj128EEEEELb0ELb1ELb0EEEvNS_9FwdParamsE)
        .other          _ZN10layer_norm31ln_parallel_residual_fwd_kernelINS_13Kernel_traitsI13__nv_bfloat16S2_fS2_fjLj7168ELj1ELj1ELj4ELj16ENS_18Kernel_traits_baseILj7168ES2_S2_fS2_fjLj128EEEEELb0ELb1ELb0EEEvNS_9FwdParamsE,@"STO_CUDA_ENTRY STV_DEFAULT"
_ZN10layer_norm31ln_parallel_residual_fwd_kernelINS_13Kernel_traitsI13__nv_bfloat16S2_fS2_fjLj7168ELj1ELj1ELj4ELj16ENS_18Kernel_traits_baseILj7168ES2_S2_fS2_fjLj128EEEEELb0ELb1ELb0EEEvNS_9FwdParamsE:
.text._ZN10layer_norm31ln_parallel_residual_fwd_kernelINS_13Kernel_traitsI13__nv_bfloat16S2_fS2_fjLj7168ELj1ELj1ELj4ELj16ENS_18Kernel_traits_baseILj7168ES2_S2_fS2_fjLj128EEEEELb0ELb1ELb0EEEvNS_9FwdParamsE:
        /* <DEDUP_REMOVED lines=75> */
.L_x_9288:
        /* <DEDUP_REMOVED lines=36> */
[----:B------:R-:W-:-:S02]  /*06f0*/  CS2R R60, SRZ ;  /* 0x00000000003c7805 */ /* 0x000fc4000001ff00 */
[----:B------:R-:W-:Y:S02]  /*0700*/  CS2R R52, SRZ ;  /* 0x0000000000347805 */ /* 0x000fe4000001ff00 */
[----:B------:R-:W-:Y:S02]  /*0710*/  MOV R46, RZ ;  /* 0x000000ff002e7202 */ /* 0x000fe40000000f00 */
[----:B------:R-:W-:Y:S01]  /*0720*/  CS2R R44, SRZ ;  /* 0x00000000002c7805 */ /* 0x000fe2000001ff00 */
[----:B------:R-:W-:Y:S01]  /*0730*/  IMAD.MOV.U32 R38, RZ, RZ, RZ ;  /* 0x000000ffff267224 */ /* 0x000fe200078e00ff */
[----:B------:R-:W-:Y:S02]  /*0740*/  CS2R R36, SRZ ;  /* 0x0000000000247805 */ /* 0x000fe4000001ff00 */
[----:B------:R-:W-:Y:S01]  /*0750*/  @P0 MOV R39, RZ ;  /* 0x000000ff00270202 */ /* 0x000fe20000000f00 */
[----:B------:R-:W-:Y:S01]  /*0760*/  @P3 IMAD.MOV.U32 R63, RZ, RZ, RZ ;  /* 0x000000ffff3f3224 */ /* 0x000fe200078e00ff */
[----:B------:R-:W-:-:S02]  /*0770*/  @P1 MOV R47, RZ ;  /* 0x000000ff002f1202 */ /* 0x000fc40000000f00 */
[----:B------:R-:W-:Y:S02]  /*0780*/  @P2 MOV R55, RZ ;  /* 0x000000ff00372202 */ /* 0x000fe40000000f00 */
[----:B------:R-:W-:Y:S02]  /*0790*/  @P4 MOV R71, RZ ;  /* 0x000000ff00474202 */ /* 0x000fe40000000f00 */
[----:B------:R-:W-:Y:S02]  /*07a0*/  @P5 MOV R79, RZ ;  /* 0x000000ff004f5202 */ /* 0x000fe40000000f00 */
        /* <DEDUP_REMOVED lines=19> */
.L_x_9289:
[----:B------:R-:W-:Y:S05]  /*08e0*/  BSYNC.RECONVERGENT B0 ;  /* 0x0000000000007941 */ /* 0x000fea0003800200 */
.L_x_9287:
[----:B------:R-:W0:Y:S02]  /*08f0*/  LDCU UR4, c[0x0][0x384] ;  /* 0x00007080ff0477ac */ /* 0x000e240008000800 */
[----:B0-----:R-:W-:-:S13]  /*0900*/  ISETP.GE.AND P1, PT, R0, UR4, PT ;  /* 0x0000000400007c0c */ /* 0x001fda000bf26270 */
[----:B------:R-:W-:Y:S05]  /*0910*/  @P1 EXIT ;  /* 0x000000000000194d */ /* 0x000fea0003800000 */
[----:B------:R-:W-:Y:S01]  /*0920*/  SHF.R.S32.HI R29, RZ, 0x3, R29 ;  /* 0x00000003ff1d7819 */ /* 0x000fe2000001141d */
[----:B------:R-:W-:Y:S01]  /*0930*/  UPLOP3.LUT UP1, UPT, UPT, UPT, UPT, 0x40, 0x4 ;  /* 0x000000000004789c */ /* 0x000fe20003f2e870 */
[----:B-----5:R-:W-:Y:S01]  /*0940*/  PRMT R5, R83, 0x7632, R5 ;  /* 0x0000763253057816 */ /* 0x020fe20000000005 */
[----:B------:R-:W0:Y:S01]  /*0950*/  LDCU UR14, c[0x0][0x388] ;  /* 0x00007100ff0e77ac */ /* 0x000e220008000800 */
[C---:B------:R-:W-:Y:S02]  /*0960*/  LOP3.LUT R4, R29.reuse, 0x7f, RZ, 0xc0, !PT ;  /* 0x0000007f1d047812 */ /* 0x040fe400078ec0ff */
[----:B------:R-:W-:Y:S01]  /*0970*/  SHF.L.U32 R29, R29, 0x1, RZ ;  /* 0x000000011d1d7819 */ /* 0x000fe200000006ff */
[----:B------:R-:W1:Y:S01]  /*0980*/  LDCU.U8 UR12, c[0x0][0x410] ;  /* 0x00008200ff0c77ac */ /* 0x000e620008000000 */
[----:B------:R-:W-:Y:S01]  /*0990*/  PRMT R7, R82, 0x7632, R7 ;  /* 0x0000763252077816 */ /* 0x000fe20000000007 */
[----:B------:R-:W-:Y:S01]  /*09a0*/  IMAD R3, R3, -0x20, R4 ;  /* 0xffffffe003037824 */ /* 0x000fe200078e0204 */
[----:B------:R-:W-:Y:S01]  /*09b0*/  VIADDMNMX R4, R4, -R28, RZ, !PT ;  /* 0x8000001c04047246 */ /* 0x000fe200078001ff */
[----:B------:R-:W2:Y:S01]  /*09c0*/  LDCU UR13, c[0x0][0x400] ;  /* 0x00008000ff0d77ac */ /* 0x000ea20008000800 */
[----:B------:R-:W-:-:S02]  /*09d0*/  LOP3.LUT R29, R29, 0xffffff00, RZ, 0xc0, !PT ;  /* 0xffffff001d1d7812 */ /* 0x000fc400078ec0ff */
[----:B------:R-:W-:Y:S01]  /*09e0*/  VIMNMX R4, PT, PT, R4, 0x20, PT ;  /* 0x0000002004047848 */ /* 0x000fe20003fe0100 */
[----:B------:R-:W3:Y:S01]  /*09f0*/  LDCU.64 UR8, c[0x0][0x398] ;  /* 0x00007300ff0877ac */ /* 0x000ee20008000a00 */
[----:B------:R-:W-:Y:S02]  /*0a00*/  VIMNMX R3, PT, PT, RZ, R3, !PT ;  /* 0x00000003ff037248 */ /* 0x000fe40007fe0100 */
[----:B------:R-:W-:Y:S01]  /*0a10*/  LEA R88, R4, R29, 0x3 ;  /* 0x0000001d04587211 */ /* 0x000fe200078e18ff */
[----:B------:R-:W4:Y:S01]  /*0a20*/  LDCU.64 UR10, c[0x0][0x3a0] ;  /* 0x00007400ff0a77ac */ /* 0x000f220008000a00 */
[----:B------:R-:W-:Y:S02]  /*0a30*/  VIMNMX R6, PT, PT, R3, 0x20, PT ;  /* 0x0000002003067848 */ /* 0x000fe40003fe0100 */
[----:B------:R-:W-:Y:S02]  /*0a40*/  I2FP.F32.U32 R88, R88 ;  /* 0x0000005800587245 */ /* 0x000fe40000201000 */
[----:B------:R-:W-:Y:S01]  /*0a50*/  PRMT R4, R87, 0x7632, R4 ;  /* 0x0000763257047816 */ /* 0x000fe20000000004 */
[----:B------:R-:W-:Y:S01]  /*0a60*/  IMAD R3, R6, 0x8, R29 ;  /* 0x0000000806037824 */ /* 0x000fe200078e021d */
[----:B------:R0:W0:Y:S01]  /*0a70*/  MUFU.RCP R178, R88 ;  /* 0x0000005800b27308 */ /* 0x0000220000001000 */
        /* <DEDUP_REMOVED lines=53> */
.L_x_9350:
        /* <DEDUP_REMOVED lines=27> */
[----:B-----5:R-:W-:Y:S02]  /*0f80*/  PRMT R156, R106, 0x7632, R156 ;  /* 0x000076326a9c7816 */ /* 0x020fe4000000009c */
[C---:B------:R-:W-:Y:S02]  /*0f90*/  PRMT R101, R104.reuse, 0x7632, R101 ;  /* 0x0000763268657816 */ /* 0x040fe40000000065 */
[----:B------:R-:W-:Y:S02]  /*0fa0*/  PRMT R103, R105, 0x7632, R103 ;  /* 0x0000763269677816 */ /* 0x000fe40000000067 */
[----:B------:R-:W-:Y:S02]  /*0fb0*/  PRMT R157, R107, 0x7632, R157 ;  /* 0x000076326b9d7816 */ /* 0x000fe4000000009d */
[----:B------:R-:W-:Y:S01]  /*0fc0*/  SHF.L.U32 R100, R104, 0x10, RZ ;  /* 0x0000001068647819 */ /* 0x000fe200000006ff */
[----:B------:R-:W-:Y:S01]  /*0fd0*/  IMAD.U32 R104, R106, 0x10000, RZ ;  /* 0x000100006a687824 */ /* 0x000fe200078e00ff */
[----:B------:R-:W-:Y:S01]  /*0fe0*/  SHF.L.U32 R102, R105, 0x10, RZ ;  /* 0x0000001069667819 */ /* 0x000fe200000006ff */
[----:B------:R-:W-:Y:S01]  /*0ff0*/  IMAD.U32 R105, R156, 0x10000, RZ ;  /* 0x000100009c697824 */ /* 0x000fe200078e00ff */
[----:B------:R-:W-:-:S02]  /*1000*/  SHF.L.U32 R106, R107, 0x10, RZ ;  /* 0x000000106b6a7819 */ /* 0x000fc400000006ff */
[----:B------:R-:W-:Y:S02]  /*1010*/  SHF.L.U32 R101, R101, 0x10, RZ ;  /* 0x0000001065657819 */ /* 0x000fe400000006ff */
[----:B------:R-:W-:Y:S02]  /*1020*/  SHF.L.U32 R103, R103, 0x10, RZ ;  /* 0x0000001067677819 */ /* 0x000fe400000006ff */
[----:B------:R-:W-:Y:S01]  /*1030*/  SHF.L.U32 R107, R157, 0x10, RZ ;  /* 0x000000109d6b7819 */ /* 0x000fe200000006ff */
[----:B------:R-:W-:Y:S06]  /*1040*/  BRA `(.L_x_9294) ;  /* 0x0000000400847947 */ /* 0x000fec0003800000 */
.L_x_9293:
[----:B-----5:R-:W-:Y:S01]  /*1050*/  PRMT R100, R104, 0x7632, R100 ;  /* 0x0000763268647816 */ /* 0x020fe20000000064 */
[----:B------:R-:W-:Y:S01]  /*1060*/  IMAD.U32 R157, R106, 0x10000, RZ ;  /* 0x000100006a9d7824 */ /* 0x000fe200078e00ff */
[----:B------:R-:W-:Y:S02]  /*1070*/  SHF.L.U32 R101, R104, 0x10, RZ ;  /* 0x0000001068657819 */ /* 0x000fe400000006ff */
        /* <DEDUP_REMOVED lines=16> */
[----:B------:R-:W-:Y:S01]  /*1180*/  FADD.FTZ R107, R99, R192 ;  /* 0x000000c0636b7221 */ /* 0x000fe20000010000 */
[----:B------:R-:W-:Y:S06]  /*1190*/  BRA `(.L_x_9294) ;  /* 0x0000000400307947 */ /* 0x000fec0003800000 */
.L_x_9292:
[----:B------:R-:W-:-:S04]  /*11a0*/  UISETP.NE.U32.AND UP0, UPT, UR10, URZ, UPT ;  /* 0x000000ff0a00728c */ /* 0x000fc8000bf05070 */
[----:B------:R-:W-:-:S09]  /*11b0*/  UISETP.NE.AND.EX UP0, UPT, UR11, URZ, UPT, UP0 ;  /* 0x000000ff0b00728c */ /* 0x000fd2000bf05300 */
[----:B------:R-:W-:Y:S05]  /*11c0*/  BRA.U UP0, `(.L_x_9295) ;  /* 0x0000000100847547 */ /* 0x000fea000b800000 */
[----:B-----5:R-:W-:Y:S01]  /*11d0*/  PRMT R156, R104, 0x7632, R156 ;  /* 0x00007632689c7816 */ /* 0x020fe2000000009c */
[----:B------:R-:W-:Y:S01]  /*11e0*/  IMAD.U32 R103, R106, 0x10000, RZ ;  /* 0x000100006a677824 */ /* 0x000fe200078e00ff */
[----:B------:R-:W-:Y:S01]  /*11f0*/  SHF.L.U32 R101, R104, 0x10, RZ ;  /* 0x0000001068657819 */ /* 0x000fe200000006ff */
[----:B------:R-:W-:Y:S01]  /*1200*/  IMAD.U32 R194, R107, 0x10000, RZ ;  /* 0x000100006bc27824 */ /* 0x000fe200078e00ff */
[C---:B------:R-:W-:Y:S02]  /*1210*/  PRMT R157, R105.reuse, 0x7632, R157 ;  /* 0x00007632699d7816 */ /* 0x040fe4000000009d */
[----:B------:R-:W-:Y:S02]  /*1220*/  SHF.L.U32 R105, R105, 0x10, RZ ;  /* 0x0000001069697819 */ /* 0x000fe400000006ff */
[----:B------:R-:W-:Y:S01]  /*1230*/  SHF.L.U32 R100, R88, 0x10, RZ ;  /* 0x0000001058647819 */ /* 0x000fe200000006ff */
[----:B------:R-:W-:Y:S01]  /*1240*/  IMAD.U32 R190, R157, 0x10000, RZ ;  /* 0x000100009dbe7824 */ /* 0x000fe200078e00ff */
        /* <DEDUP_REMOVED lines=8> */
[----:B------:R-:W-:Y:S01]  /*12d0*/  PRMT R103, R89, 0x7632, R103 ;  /* 0x0000763259677816 */ /* 0x000fe20000000067 */
[----:B------:R-:W-:Y:S01]  /*12e0*/  IMAD.U32 R191, R191, 0x10000, RZ ;  /* 0x00010000bfbf7824 */ /* 0x000fe200078e00ff */
[----:B------:R-:W-:-:S02]  /*12f0*/  PRMT R105, R90, 0x7632, R105 ;  /* 0x000076325a697816 */ /* 0x000fc40000000069 */
[C---:B------:R-:W-:Y:S02]  /*1300*/  PRMT R106, R91.reuse, 0x7632, R106 ;  /* 0x000076325b6a7816 */ /* 0x040fe4000000006a */
        /* <DEDUP_REMOVED lines=13> */
.L_x_9295:
[C---:B-----5:R-:W-:Y:S01]  /*13e0*/  PRMT R156, R104.reuse, 0x7632, R156 ;  /* 0x00007632689c7816 */ /* 0x060fe2000000009c */
[----:B------:R-:W-:Y:S01]  /*13f0*/  IMAD.U32 R193, R107, 0x10000, RZ ;  /* 0x000100006bc17824 */ /* 0x000fe200078e00ff */
[----:B------:R-:W-:Y:S02]  /*1400*/  SHF.L.U32 R104, R104, 0x10, RZ ;  /* 0x0000001068687819 */ /* 0x000fe400000006ff */
[----:B------:R-:W-:Y:S02]  /*1410*/  SHF.L.U32 R100, R105, 0x10, RZ ;  /* 0x0000001069647819 */ /* 0x000fe400000006ff */
[----:B------:R-:W-:Y:S02]  /*1420*/  SHF.L.U32 R101, R88, 0x10, RZ ;  /* 0x0000001058657819 */ /* 0x000fe400000006ff */
        /* <DEDUP_REMOVED lines=12> */
[C---:B------:R-:W-:Y:S02]  /*14f0*/  PRMT R103, R91.reuse, 0x7632, R103 ;  /* 0x000076325b677816 */ /* 0x040fe40000000067 */
        /* <DEDUP_REMOVED lines=19> */
[----:B------:R-:W-:Y:S01]  /*1630*/  FADD.FTZ R103, R95, R158 ;  /* 0x0000009e5f677221 */ /* 0x000fe20000010000 */
[----:B------:R-:W-:Y:S01]  /*1640*/  FADD.FTZ R105, R97, R190 ;  /* 0x000000be61697221 */ /* 0x000fe20000010000 */
[----:B------:R-:W-:-:S07]  /*1650*/  FADD.FTZ R107, R99, R192 ;  /* 0x000000c0636b7221 */ /* 0x000fce0000010000 */
.L_x_9294:
[----:B------:R-:W0:Y:S01]  /*1660*/  LDC.64 R158, c[0x0][0x3a8] ;  /* 0x0000ea00ff9e7b82 */ /* 0x000e220000000a00 */
[C---:B------:R-:W-:Y:S01]  /*1670*/  IADD3 R156, PT, PT, R189.reuse, 0x80, RZ ;  /* 0x00000080bd9c7810 */ /* 0x040fe20007ffe0ff */
[----:B0-----:R-:W-:-:S05]  /*1680*/  IMAD.WIDE.U32 R158, R189, 0x20, R158 ;  /* 0x00000020bd9e7825 */ /* 0x001fca00078e009e */
[----:B------:R0:W-:Y:S04]  /*1690*/  STG.E.128 desc[UR6][R158.64], R100 ;  /* 0x000000649e007986 */ /* 0x0001e8000c101d06 */
[----:B------:R0:W-:Y:S02]  /*16a0*/  STG.E.128 desc[UR6][R158.64+0x10], R104 ;  /* 0x000010689e007986 */ /* 0x0001e4000c101d06 */
.L_x_9291:
[----:B------:R-:W-:Y:S05]  /*16b0*/  BSYNC.RECONVERGENT B0 ;  /* 0x0000000000007941 */ /* 0x000fea0003800200 */
.L_x_9290:
        /* <DEDUP_REMOVED lines=10> */
[----:B------:R-:W3:Y:S01]  /*1760*/  @P1 LDC.64 R110, c[0x0][0x3a0] ;  /* 0x0000e800ff6e1b82 */ /* 0x000ee20000000a00 */
[----:B-1----:R-:W-:-:S06]  /*1770*/  IMAD.WIDE.U32 R112, R156, 0x10, R112 ;  /* 0x000000109c707825 */ /* 0x002fcc00078e0070 */
[----:B------:R-:W5:Y:S01]  /*1780*/  LDG.E.128 R112, desc[UR6][R112.64] ;  /* 0x0000000670707981 */ /* 0x000f62000c1e1d00 */
[----:B--2---:R-:W-:-:S05]  /*1790*/  @P0 IMAD.WIDE.U32 R108, R156, 0x10, R108 ;  /* 0x000000109c6c0825 */ /* 0x004fca00078e006c */
[----:B------:R1:W5:Y:S01]  /*17a0*/  @P0 LDG.E.128 R88, desc[UR6][R108.64] ;  /* 0x000000066c580981 */ /* 0x000362000c1e1d00 */
[----:B---3--:R-:W-:-:S05]  /*17b0*/  @P1 IMAD.WIDE.U32 R110, R156, 0x20, R110 ;  /* 0x000000209c6e1825 */ /* 0x008fca00078e006e */
[----:B------:R1:W5:Y:S04]  /*17c0*/  @P1 LDG.E.128 R92, desc[UR6][R110.64] ;  /* 0x000000066e5c1981 */ /* 0x000368000c1e1d00 */
[----:B------:R1:W5:Y:S01]  /*17d0*/  @P1 LDG.E.128 R96, desc[UR6][R110.64+0x10] ;  /* 0x000010066e601981 */ /* 0x000362000c1e1d00 */
[----:B------:R-:W-:Y:S05]  /*17e0*/  @!P0 BRA `(.L_x_9298) ;  /* 0x00000004002c8947 */ /* 0x000fea0003800000 */
[----:B------:R-:W-:Y:S05]  /*17f0*/  @!P1 BRA `(.L_x_9299) ;  /* 0x0000000000a49947 */ /* 0x000fea0003800000 */
[----:B-1---5:R-:W-:Y:S01]  /*1800*/  PRMT R108, R112, 0x7632, R108 ;  /* 0x00007632706c7816 */ /* 0x022fe2000000006c */
[----:B0-----:R-:W-:Y:S01]  /*1810*/  IMAD.U32 R159, R90, 0x10000, RZ ;  /* 0x000100005a9f7824 */ /* 0x001fe200078e00ff */
[----:B------:R-:W-:Y:S02]  /*1820*/  SHF.L.U32 R112, R112, 0x10, RZ ;  /* 0x0000001070707819 */ /* 0x000fe400000006ff */
[----:B------:R-:W-:Y:S02]  /*1830*/  PRMT R157, R114, 0x7632, R157 ;  /* 0x00007632729d7816 */ /* 0x000fe4000000009d */
[----:B------:R-:W-:Y:S02]  /*1840*/  SHF.L.U32 R111, R88, 0x10, RZ ;  /* 0x00000010586f7819 */ /* 0x000fe400000006ff */
[----:B------:R-:W-:Y:S02]  /*1850*/  SHF.L.U32 R114, R114, 0x10, RZ ;  /* 0x0000001072727819 */ /* 0x000fe400000006ff */
[----:B------:R-:W-:Y:S01]  /*1860*/  PRMT R110, R113, 0x7632, R110 ;  /* 0x00007632716e7816 */ /* 0x000fe2000000006e */
[--C-:B------:R-:W-:Y:S01]  /*1870*/  FADD.FTZ R111, R111, R112.reuse ;  /* 0x000000706f6f7221 */ /* 0x100fe20000010000 */
[----:B------:R-:W-:Y:S01]  /*1880*/  PRMT R112, R89, 0x7632, R112 ;  /* 0x0000763259707816 */ /* 0x000fe20000000070 */
[----:B------:R-:W-:Y:S01]  /*1890*/  FADD.FTZ R159, R159, R114 ;  /* 0x000000729f9f7221 */ /* 0x000fe20000010000 */
[----:B------:R-:W-:Y:S01]  /*18a0*/  PRMT R158, R115, 0x7632, R158 ;  /* 0x00007632739e7816 */ /* 0x000fe2000000009e */
[----:B------:R-:W-:Y:S01]  /*18b0*/  IMAD.U32 R113, R113, 0x10000, RZ ;  /* 0x0001000071717824 */ /* 0x000fe200078e00ff */
[----:B------:R-:W-:-:S02]  /*18c0*/  PRMT R109, R88, 0x7632, R109 ;  /* 0x00007632586d7816 */ /* 0x000fc4000000006d */
[----:B------:R-:W-:Y:S02]  /*18d0*/  PRMT R114, R90, 0x7632, R114 ;  /* 0x000076325a727816 */ /* 0x000fe40000000072 */
        /* <DEDUP_REMOVED lines=9> */
[----:B------:R-:W-:Y:S02]  /*1970*/  SHF.L.U32 R110, R110, 0x10, RZ ;  /* 0x000000106e6e7819 */ /* 0x000fe400000006ff */
[----:B------:R-:W-:Y:S02]  /*1980*/  SHF.L.U32 R157, R157, 0x10, RZ ;  /* 0x000000109d9d7819 */ /* 0x000fe400000006ff */
        /* <DEDUP_REMOVED lines=15> */
[----:B------:R-:W-:Y:S06]  /*1a80*/  BRA `(.L_x_9300) ;  /* 0x00000004000c7947 */ /* 0x000fec0003800000 */
.L_x_9299:
[C---:B-----5:R-:W-:Y:S01]  /*1a90*/  PRMT R157, R112.reuse, 0x7632, R157 ;  /* 0x00007632709d7816 */ /* 0x060fe2000000009d */
[C---:B-1----:R-:W-:Y:S01]  /*1aa0*/  IMAD.U32 R110, R113.reuse, 0x10000, RZ ;  /* 0x00010000716e7824 */ /* 0x042fe200078e00ff */
[----:B------:R-:W-:Y:S02]  /*1ab0*/  SHF.L.U32 R108, R112, 0x10, RZ ;  /* 0x00000010706c7819 */ /* 0x000fe400000006ff */
[----:B0-----:R-:W-:Y:S01]  /*1ac0*/  PRMT R159, R113, 0x7632, R159 ;  /* 0x00007632719f7816 */ /* 0x001fe2000000009f */
[----:B------:R-:W-:Y:S01]  /*1ad0*/  IMAD.U32 R113, R90, 0x10000, RZ ;  /* 0x000100005a717824 */ /* 0x000fe200078e00ff */
[----:B------:R-:W-:Y:S02]  /*1ae0*/  SHF.L.U32 R112, R114, 0x10, RZ ;  /* 0x0000001072707819 */ /* 0x000fe400000006ff */
        /* <DEDUP_REMOVED lines=12> */
[----:B------:R-:W-:Y:S01]  /*1bb0*/  SHF.L.U32 R194, R115, 0x10, RZ ;  /* 0x0000001073c27819 */ /* 0x000fe200000006ff */
[----:B------:R-:W-:Y:S01]  /*1bc0*/  IMAD.U32 R113, R113, 0x10000, RZ ;  /* 0x0001000071717824 */ /* 0x000fe200078e00ff */
[----:B------:R-:W-:Y:S02]  /*1bd0*/  SHF.L.U32 R195, R91, 0x10, RZ ;  /* 0x000000105bc37819 */ /* 0x000fe400000006ff */
[----:B------:R-:W-:-:S02]  /*1be0*/  SHF.L.U32 R158, R157, 0x10, RZ ;  /* 0x000000109d9e7819 */ /* 0x000fc400000006ff */
        /* <DEDUP_REMOVED lines=8> */
[----:B------:R-:W-:-:S03]  /*1c70*/  FADD.FTZ R113, R192, R113 ;  /* 0x00000071c0717221 */ /* 0x000fc60000010000 */
[----:B------:R-:W-:Y:S01]  /*1c80*/  FADD.FTZ R115, R196, R115 ;  /* 0x00000073c4737221 */ /* 0x000fe20000010000 */
[----:B------:R-:W-:Y:S06]  /*1c90*/  BRA `(.L_x_9300) ;  /* 0x0000000000887947 */ /* 0x000fec0003800000 */
.L_x_9298:
[----:B------:R-:W-:Y:S05]  /*1ca0*/  @!P1 BRA `(.L_x_9301) ;  /* 0x0000000000549947 */ /* 0x000fea0003800000 */
[C---:B-1---5:R-:W-:Y:S02]  /*1cb0*/  PRMT R108, R112.reuse, 0x7632, R108 ;  /* 0x00007632706c7816 */ /* 0x062fe4000000006c */
[----:B------:R-:W-:Y:S02]  /*1cc0*/  SHF.L.U32 R109, R112, 0x10, RZ ;  /* 0x00000010706d7819 */ /* 0x000fe400000006ff */
[C---:B------:R-:W-:Y:S01]  /*1cd0*/  PRMT R110, R113.reuse, 0x7632, R110 ;  /* 0x00007632716e7816 */ /* 0x040fe2000000006e */
[----:B------:R-:W-:Y:S01]  /*1ce0*/  IMAD.U32 R113, R113, 0x10000, RZ ;  /* 0x0001000071717824 */ /* 0x000fe200078e00ff */
[----:B------:R-:W-:Y:S02]  /*1cf0*/  PRMT R111, R114, 0x7632, R111 ;  /* 0x00007632726f7816 */ /* 0x000fe4000000006f */
[C---:B------:R-:W-:Y:S01]  /*1d00*/  PRMT R112, R115.reuse, 0x7632, R112 ;  /* 0x0000763273707816 */ /* 0x040fe20000000070 */
[----:B------:R-:W-:Y:S01]  /*1d10*/  IMAD.U32 R190, R110, 0x10000, RZ ;  /* 0x000100006ebe7824 */ /* 0x000fe200078e00ff */
[----:B------:R-:W-:Y:S01]  /*1d20*/  SHF.L.U32 R115, R115, 0x10, RZ ;  /* 0x0000001073737819 */ /* 0x000fe200000006ff */
[----:B------:R-:W-:Y:S01]  /*1d30*/  FADD.FTZ R110, R94, R113 ;  /* 0x000000715e6e7221 */ /* 0x000fe20000010000 */
[----:B------:R-:W-:-:S02]  /*1d40*/  SHF.L.U32 R157, R114, 0x10, RZ ;  /* 0x00000010729d7819 */ /* 0x000fc400000006ff */
[----:B0-----:R-:W-:Y:S01]  /*1d50*/  SHF.L.U32 R158, R108, 0x10, RZ ;  /* 0x000000106c9e7819 */ /* 0x001fe200000006ff */
        /* <DEDUP_REMOVED lines=10> */
.L_x_9301:
[C---:B-1---5:R-:W-:Y:S01]  /*1e00*/  PRMT R111, R113.reuse, 0x7632, R111 ;  /* 0x00007632716f7816 */ /* 0x062fe2000000006f */
[----:B------:R-:W-:Y:S01]  /*1e10*/  IMAD.U32 R110, R113, 0x10000, RZ ;  /* 0x00010000716e7824 */ /* 0x000fe200078e00ff */
[----:B------:R-:W-:Y:S02]  /*1e20*/  PRMT R109, R112, 0x7632, R109 ;  /* 0x00007632706d7816 */ /* 0x000fe4000000006d */
[----:B------:R-:W-:Y:S01]  /*1e30*/  PRMT R157, R114, 0x7632, R157 ;  /* 0x00007632729d7816 */ /* 0x000fe2000000009d */
[----:B------:R-:W-:Y:S01]  /*1e40*/  IMAD.U32 R111, R111, 0x10000, RZ ;  /* 0x000100006f6f7824 */ /* 0x000fe200078e00ff */
[----:B0-----:R-:W-:Y:S02]  /*1e50*/  PRMT R158, R115, 0x7632, R158 ;  /* 0x00007632739e7816 */ /* 0x001fe4000000009e */
[----:B------:R-:W-:Y:S02]  /*1e60*/  SHF.L.U32 R108, R112, 0x10, RZ ;  /* 0x00000010706c7819 */ /* 0x000fe400000006ff */
[----:B------:R-:W-:-:S02]  /*1e70*/  SHF.L.U32 R112, R114, 0x10, RZ ;  /* 0x0000001072707819 */ /* 0x000fc400000006ff */
[----:B------:R-:W-:Y:S02]  /*1e80*/  SHF.L.U32 R114, R115, 0x10, RZ ;  /* 0x0000001073727819 */ /* 0x000fe400000006ff */
[----:B------:R-:W-:Y:S02]  /*1e90*/  SHF.L.U32 R109, R109, 0x10, RZ ;  /* 0x000000106d6d7819 */ /* 0x000fe400000006ff */
[----:B------:R-:W-:Y:S02]  /*1ea0*/  SHF.L.U32 R113, R157, 0x10, RZ ;  /* 0x000000109d717819 */ /* 0x000fe400000006ff */
[----:B------:R-:W-:-:S07]  /*1eb0*/  SHF.L.U32 R115, R158, 0x10, RZ ;  /* 0x000000109e737819 */ /* 0x000fce00000006ff */
.L_x_9300:
[----:B------:R-:W0:Y:S02]  /*1ec0*/  LDC.64 R158, c[0x0][0x3a8] ;  /* 0x0000ea00ff9e7b82 */ /* 0x000e240000000a00 */
[C---:B0-----:R-:W-:Y:S01]  /*1ed0*/  IMAD.WIDE.U32 R158, R156.reuse, 0x20, R158 ;  /* 0x000000209c9e7825 */ /* 0x041fe200078e009e */
[----:B------:R-:W-:-:S04]  /*1ee0*/  IADD3 R156, PT, PT, R156, 0x80, RZ ;  /* 0x000000809c9c7810 */ /* 0x000fc80007ffe0ff */
[----:B------:R1:W-:Y:S04]  /*1ef0*/  STG.E.128 desc[UR6][R158.64], R108 ;  /* 0x0000006c9e007986 */ /* 0x0003e8000c101d06 */
[----:B------:R1:W-:Y:S02]  /*1f00*/  STG.E.128 desc[UR6][R158.64+0x10], R112 ;  /* 0x000010709e007986 */ /* 0x0003e4000c101d06 */
.L_x_9297:
[----:B------:R-:W-:Y:S05]  /*1f10*/  BSYNC.RECONVERGENT B0 ;  /* 0x0000000000007941 */ /* 0x000fea0003800200 */
.L_x_9296:
        /* <DEDUP_REMOVED lines=8> */
[----:B------:R-:W3:Y:S08]  /*1fa0*/  @P0 LDC.64 R118, c[0x0][0x398] ;  /* 0x0000e600ff760b82 */ /* 0x000ef00000000a00 */
[----:B------:R-:W0:Y:S01]  /*1fb0*/  @P2 LDC.64 R120, c[0x0][0x3a0] ;  /* 0x0000e800ff782b82 */ /* 0x000e220000000a00 */
[----:B--2---:R-:W-:-:S04]  /*1fc0*/  IMAD.WIDE.U32 R116, R156, 0x10, R116 ;  /* 0x000000109c747825 */ /* 0x004fc800078e0074 */
[----:B---3--:R-:W-:-:S05]  /*1fd0*/  @P0 IMAD.WIDE.U32 R118, R156, 0x10, R118 ;  /* 0x000000109c760825 */ /* 0x008fca00078e0076 */
[----:B------:R2:W5:Y:S01]  /*1fe0*/  @P0 LDG.E.128 R88, desc[UR6][R118.64] ;  /* 0x0000000676580981 */ /* 0x000562000c1e1d00 */
[----:B01----:R-:W-:-:S03]  /*1ff0*/  @P2 IMAD.WIDE.U32 R158, R156, 0x20, R120 ;  /* 0x000000209c9e2825 */ /* 0x003fc600078e0078 */
[----:B------:R2:W5:Y:S04]  /*2000*/  LDG.E.128 R120, desc[UR6][R116.64] ;  /* 0x0000000674787981 */ /* 0x000568000c1e1d00 */
[----:B------:R2:W5:Y:S04]  /*2010*/  @P2 LDG.E.128 R92, desc[UR6][R158.64] ;  /* 0x000000069e5c2981 */ /* 0x000568000c1e1d00 */
[----:B------:R2:W5:Y:S01]  /*2020*/  @P2 LDG.E.128 R96, desc[UR6][R158.64+0x10] ;  /* 0x000010069e602981 */ /* 0x000562000c1e1d00 */
[----:B------:R-:W-:Y:S05]  /*2030*/  @!P0 BRA `(.L_x_9304) ;  /* 0x00000004002c8947 */ /* 0x000fea0003800000 */
[----:B------:R-:W-:Y:S05]  /*2040*/  @!P2 BRA `(.L_x_9305) ;  /* 0x0000000000a4a947 */ /* 0x000fea0003800000 */
[C---:B--2--5:R-:W-:Y:S01]  /*2050*/  PRMT R116, R120.reuse, 0x7632, R116 ;  /* 0x0000763278747816 */ /* 0x064fe20000000074 */
        /* <DEDUP_REMOVED lines=17> */
[----:B------:R-:W-:Y:S02]  /*2170*/  SHF.L.U32 R121, R121, 0x10, RZ ;  /* 0x0000001079797819 */ /* 0x000fe400000006ff */
[----:B------:R-:W-:Y:S02]  /*2180*/  SHF.L.U32 R195, R91, 0x10, RZ ;  /* 0x000000105bc37819 */ /* 0x000fe400000006ff */
[----:B------:R-:W-:Y:S01]  /*2190*/  SHF.L.U32 R123, R120, 0x10, RZ ;  /* 0x00000010787b7819 */ /* 0x000fe200000006ff */
[----:B------:R-:W-:Y:S01]  /*21a0*/  FADD.FTZ R121, R192, R121 ;  /* 0x00000079c0797221 */ /* 0x000fe20000010000 */
[----:B------:R-:W-:Y:S02]  /*21b0*/  SHF.L.U32 R117, R117, 0x10, RZ ;  /* 0x0000001075757819 */ /* 0x000fe400000006ff */
[----:B------:R-:W-:Y:S02]  /*21c0*/  SHF.L.U32 R118, R118, 0x10, RZ ;  /* 0x0000001076767819 */ /* 0x000fe400000006ff */
[----:B------:R-:W-:-:S02]  /*21d0*/  SHF.L.U32 R122, R122, 0x10, RZ ;  /* 0x000000107a7a7819 */ /* 0x000fc400000006ff */
        /* <DEDUP_REMOVED lines=16> */
.L_x_9305:
[C---:B-----5:R-:W-:Y:S01]  /*22e0*/  PRMT R157, R120.reuse, 0x7632, R157 ;  /* 0x00007632789d7816 */ /* 0x060fe2000000009d */
[----:B--2---:R-:W-:Y:S01]  /*22f0*/  IMAD.U32 R116, R120, 0x10000, RZ ;  /* 0x0001000078747824 */ /* 0x004fe200078e00ff */
[----:B------:R-:W-:Y:S01]  /*2300*/  PRMT R159, R121, 0x7632, R159 ;  /* 0x00007632799f7816 */ /* 0x000fe2000000009f */
[----:B------:R-:W-:Y:S01]  /*2310*/  IMAD.U32 R119, R89, 0x10000, RZ ;  /* 0x0001000059777824 */ /* 0x000fe200078e00ff */
[----:B------:R-:W-:Y:S01]  /*2320*/  SHF.L.U32 R118, R121, 0x10, RZ ;  /* 0x0000001079767819 */ /* 0x000fe200000006ff */
[----:B------:R-:W-:Y:S01]  /*2330*/  IMAD.U32 R158, R157, 0x10000, RZ ;  /* 0x000100009d9e7824 */ /* 0x000fe200078e00ff */
[----:B------:R-:W-:Y:S02]  /*2340*/  SHF.L.U32 R120, R122, 0x10, RZ ;  /* 0x000000107a787819 */ /* 0x000fe400000006ff */
        /* <DEDUP_REMOVED lines=12> */
[----:B------:R-:W-:Y:S02]  /*2410*/  SHF.L.U32 R194, R123, 0x10, RZ ;  /* 0x000000107bc27819 */ /* 0x000fe400000006ff */
[----:B------:R-:W-:Y:S02]  /*2420*/  SHF.L.U32 R195, R91, 0x10, RZ ;  /* 0x000000105bc37819 */ /* 0x000fe400000006ff */
        /* <DEDUP_REMOVED lines=9> */
[----:B------:R-:W-:-:S03]  /*24c0*/  FADD.FTZ R121, R192, R121 ;  /* 0x00000079c0797221 */ /* 0x000fc60000010000 */
[----:B------:R-:W-:Y:S01]  /*24d0*/  FADD.FTZ R123, R196, R123 ;  /* 0x0000007bc47b7221 */ /* 0x000fe20000010000 */
[----:B------:R-:W-:Y:S06]  /*24e0*/  BRA `(.L_x_9306) ;  /* 0x0000000000887947 */ /* 0x000fec0003800000 */
.L_x_9304:
[----:B------:R-:W-:Y:S05]  /*24f0*/  @!P2 BRA `(.L_x_9307) ;  /* 0x000000000054a947 */ /* 0x000fea0003800000 */
[C---:B--2--5:R-:W-:Y:S01]  /*2500*/  PRMT R116, R120.reuse, 0x7632, R116 ;  /* 0x0000763278747816 */ /* 0x064fe20000000074 */
        /* <DEDUP_REMOVED lines=20> */
.L_x_9307:
[C---:B--2--5:R-:W-:Y:S01]  /*2650*/  PRMT R117, R120.reuse, 0x7632, R117 ;  /* 0x0000763278757816 */ /* 0x064fe20000000075 */
[----:B------:R-:W-:Y:S01]  /*2660*/  IMAD.U32 R116, R120, 0x10000, RZ ;  /* 0x0001000078747824 */ /* 0x000fe200078e00ff */
[----:B------:R-:W-:Y:S02]  /*2670*/  PRMT R119, R121, 0x7632, R119 ;  /* 0x0000763279777816 */ /* 0x000fe40000000077 */
[C---:B------:R-:W-:Y:S01]  /*2680*/  PRMT R157, R122.reuse, 0x7632, R157 ;  /* 0x000076327a9d7816 */ /* 0x040fe2000000009d */
        /* <DEDUP_REMOVED lines=8> */
.L_x_9306:
[----:B------:R-:W0:Y:S02]  /*2710*/  LDC.64 R158, c[0x0][0x3a8] ;  /* 0x0000ea00ff9e7b82 */ /* 0x000e240000000a00 */
[----:B0-----:R-:W-:-:S04]  /*2720*/  IMAD.WIDE.U32 R158, R156, 0x20, R158 ;  /* 0x000000209c9e7825 */ /* 0x001fc800078e009e */
[----:B------:R-:W-:Y:S01]  /*2730*/  VIADD R156, R156, 0x80 ;  /* 0x000000809c9c7836 */ /* 0x000fe20000000000 */
[----:B------:R2:W-:Y:S04]  /*2740*/  STG.E.128 desc[UR6][R158.64], R116 ;  /* 0x000000749e007986 */ /* 0x0005e8000c101d06 */
[----:B------:R2:W-:Y:S02]  /*2750*/  STG.E.128 desc[UR6][R158.64+0x10], R120 ;  /* 0x000010789e007986 */ /* 0x0005e4000c101d06 */
.L_x_9303:
[----:B------:R-:W-:Y:S05]  /*2760*/  BSYNC.RECONVERGENT B0 ;  /* 0x0000000000007941 */ /* 0x000fea0003800200 */
.L_x_9302:
        /* <DEDUP_REMOVED lines=8> */
[----:B------:R-:W4:Y:S08]  /*27f0*/  @P0 LDC.64 R126, c[0x0][0x398] ;  /* 0x0000e600ff7e0b82 */ /* 0x000f300000000a00 */
[----:B------:R-:W0:Y:S01]  /*2800*/  @P3 LDC.64 R128, c[0x0][0x3a0] ;  /* 0x0000e800ff803b82 */ /* 0x000e220000000a00 */
[----:B---3--:R-:W-:-:S04]  /*2810*/  IMAD.WIDE.U32 R124, R156, 0x10, R124 ;  /* 0x000000109c7c7825 */ /* 0x008fc800078e007c */
[----:B----4-:R-:W-:-:S05]  /*2820*/  @P0 IMAD.WIDE.U32 R126, R156, 0x10, R126 ;  /* 0x000000109c7e0825 */ /* 0x010fca00078e007e */
[----:B------:R3:W5:Y:S01]  /*2830*/  @P0 LDG.E.128 R88, desc[UR6][R126.64] ;  /* 0x000000067e580981 */ /* 0x000762000c1e1d00 */
[----:B012---:R-:W-:-:S03]  /*2840*/  @P3 IMAD.WIDE.U32 R158, R156, 0x20, R128 ;  /* 0x000000209c9e3825 */ /* 0x007fc600078e0080 */
[----:B------:R3:W5:Y:S04]  /*2850*/  LDG.E.128 R128, desc[UR6][R124.64] ;  /* 0x000000067c807981 */ /* 0x000768000c1e1d00 */
[----:B------:R3:W5:Y:S04]  /*2860*/  @P3 LDG.E.128 R92, desc[UR6][R158.64] ;  /* 0x000000069e5c3981 */ /* 0x000768000c1e1d00 */
[----:B------:R3:W5:Y:S01]  /*2870*/  @P3 LDG.E.128 R96, desc[UR6][R158.64+0x10] ;  /* 0x000010069e603981 */ /* 0x000762000c1e1d00 */
[----:B------:R-:W-:Y:S05]  /*2880*/  @!P0 BRA `(.L_x_9310) ;  /* 0x00000004002c8947 */ /* 0x000fea0003800000 */
[----:B------:R-:W-:Y:S05]  /*2890*/  @!P3 BRA `(.L_x_9311) ;  /* 0x0000000000a4b947 */ /* 0x000fea0003800000 */
[----:B---3-5:R-:W-:Y:S01]  /*28a0*/  PRMT R124, R128, 0x7632, R124 ;  /* 0x00007632807c7816 */ /* 0x028fe2000000007c */
[----:B------:R-:W-:Y:S01]  /*28b0*/  IMAD.U32 R192, R89, 0x10000, RZ ;  /* 0x0001000059c07824 */ /* 0x000fe200078e00ff */
[----:B------:R-:W-:Y:S02]  /*28c0*/  PRMT R157, R130, 0x7632, R157 ;  /* 0x00007632829d7816 */ /* 0x000fe4000000009d */
[----:B------:R-:W-:Y:S02]  /*28d0*/  SHF.L.U32 R128, R128, 0x10, RZ ;  /* 0x0000001080807819 */ /* 0x000fe400000006ff */
[----:B------:R-:W-:Y:S02]  /*28e0*/  SHF.L.U32 R130, R130, 0x10, RZ ;  /* 0x0000001082827819 */ /* 0x000fe400000006ff */
[----:B------:R-:W-:Y:S02]  /*28f0*/  SHF.L.U32 R127, R88, 0x10, RZ ;  /* 0x00000010587f7819 */ /* 0x000fe400000006ff */
[----:B------:R-:W-:-:S02]  /*2900*/  SHF.L.U32 R159, R90, 0x10, RZ ;  /* 0x000000105a9f7819 */ /* 0x000fc400000006ff */
[----:B------:R-:W-:Y:S01]  /*2910*/  PRMT R126, R129, 0x7632, R126 ;  /* 0x00007632817e7816 */ /* 0x000fe2000000007e */
[----:B------:R-:W-:Y:S01]  /*2920*/  FADD.FTZ R127, R127, R128 ;  /* 0x000000807f7f7221 */ /* 0x000fe20000010000 */
[----:B------:R-:W-:Y:S01]  /*2930*/  PRMT R158, R131, 0x7632, R158 ;  /* 0x00007632839e7816 */ /* 0x000fe2000000009e */
[----:B------:R-:W-:Y:S01]  /*2940*/  FADD.FTZ R159, R159, R130 ;  /* 0x000000829f9f7221 */ /* 0x000fe20000010000 */
[----:B------:R-:W-:Y:S02]  /*2950*/  PRMT R125, R88, 0x7632, R125 ;  /* 0x00007632587d7816 */ /* 0x000fe4000000007d */
[----:B------:R-:W-:Y:S02]  /*2960*/  PRMT R128, R89, 0x7632, R128 ;  /* 0x0000763259807816 */ /* 0x000fe40000000080 */
        /* <DEDUP_REMOVED lines=28> */
.L_x_9311:
[----:B-----5:R-:W-:Y:S01]  /*2b30*/  PRMT R157, R128, 0x7632, R157 ;  /* 0x00007632809d7816 */ /* 0x020fe2000000009d */
[----:B---3--:R-:W-:Y:S01]  /*2b40*/  IMAD.U32 R125, R88, 0x10000, RZ ;  /* 0x00010000587d7824 */ /* 0x008fe200078e00ff */
[----:B------:R-:W-:Y:S02]  /*2b50*/  SHF.L.U32 R124, R128, 0x10, RZ ;  /* 0x00000010807c7819 */ /* 0x000fe400000006ff */
[----:B------:R-:W-:Y:S01]  /*2b60*/  PRMT R159, R129, 0x7632, R159 ;  /* 0x00007632819f7816 */ /* 0x000fe2000000009f */
[----:B------:R-:W-:Y:S01]  /*2b70*/  IMAD.U32 R158, R157, 0x10000, RZ ;  /* 0x000100009d9e7824 */ /* 0x000fe200078e00ff */
[----:B------:R-:W-:Y:S01]  /*2b80*/  SHF.L.U32 R126, R129, 0x10, RZ ;  /* 0x00000010817e7819 */ /* 0x000fe200000006ff */
[----:B------:R-:W-:Y:S01]  /*2b90*/  FADD.FTZ R124, R125, R124 ;  /* 0x0000007c7d7c7221 */ /* 0x000fe20000010000 */
[----:B------:R-:W-:Y:S02]  /*2ba0*/  SHF.L.U32 R128, R130, 0x10, RZ ;  /* 0x0000001082807819 */ /* 0x000fe400000006ff */
[----:B------:R-:W-:-:S02]  /*2bb0*/  SHF.L.U32 R127, R89, 0x10, RZ ;  /* 0x00000010597f7819 */ /* 0x000fc400000006ff */
[----:B------:R-:W-:Y:S02]  /*2bc0*/  SHF.L.U32 R129, R90, 0x10, RZ ;  /* 0x000000105a817819 */ /* 0x000fe400000006ff */
[----:B------:R-:W-:Y:S01]  /*2bd0*/  PRMT R191, R130, 0x7632, R191 ;  /* 0x0000763282bf7816 */ /* 0x000fe200000000bf */
[----:B------:R-:W-:Y:S01]  /*2be0*/  FADD.FTZ R126, R127, R126 ;  /* 0x0000007e7f7e7221 */ /* 0x000fe20000010000 */
[----:B------:R-:W-:Y:S01]  /*2bf0*/  PRMT R193, R131, 0x7632, R193 ;  /* 0x0000763283c17816 */ /* 0x000fe200000000c1 */
[----:B------:R-:W-:Y:S01]  /*2c00*/  FADD.FTZ R128, R129, R128 ;  /* 0x0000008081807221 */ /* 0x000fe20000010000 */
[----:B------:R-:W-:Y:S02]  /*2c10*/  PRMT R125, R88, 0x7632, R125 ;  /* 0x00007632587d7816 */ /* 0x000fe4000000007d */
[----:B------:R-:W-:Y:S02]  /*2c20*/  PRMT R127, R89, 0x7632, R127 ;  /* 0x00007632597f7816 */ /* 0x000fe4000000007f */
[----:B------:R-:W-:-:S02]  /*2c30*/  PRMT R129, R90, 0x7632, R129 ;  /* 0x000076325a817816 */ /* 0x000fc40000000081 */
[----:B------:R-:W-:Y:S02]  /*2c40*/  PRMT R130, R91, 0x7632, R130 ;  /* 0x000076325b827816 */ /* 0x000fe40000000082 */
[----:B------:R-:W-:Y:S01]  /*2c50*/  SHF.L.U32 R194, R131, 0x10, RZ ;  /* 0x0000001083c27819 */ /* 0x000fe200000006ff */
        /* <DEDUP_REMOVED lines=14> */
.L_x_9310:
[----:B------:R-:W-:Y:S05]  /*2d40*/  @!P3 BRA `(.L_x_9313) ;  /* 0x000000000054b947 */ /* 0x000fea0003800000 */
[----:B---3-5:R-:W-:Y:S01]  /*2d50*/  PRMT R124, R128, 0x7632, R124 ;  /* 0x00007632807c7816 */ /* 0x028fe2000000007c */
[----:B------:R-:W-:Y:S01]  /*2d60*/  IMAD.U32 R157, R130, 0x10000, RZ ;  /* 0x00010000829d7824 */ /* 0x000fe200078e00ff */
[----:B------:R-:W-:Y:S02]  /*2d70*/  SHF.L.U32 R125, R128, 0x10, RZ ;  /* 0x00000010807d7819 */ /* 0x000fe400000006ff */
        /* <DEDUP_REMOVED lines=18> */
.L_x_9313:
[----:B---3-5:R-:W-:Y:S02]  /*2ea0*/  PRMT R125, R128, 0x7632, R125 ;  /* 0x00007632807d7816 */ /* 0x028fe4000000007d */
        /* <DEDUP_REMOVED lines=9> */
[----:B------:R-:W-:Y:S02]  /*2f40*/  SHF.L.U32 R129, R157, 0x10, RZ ;  /* 0x000000109d817819 */ /* 0x000fe400000006ff */
[----:B------:R-:W-:-:S07]  /*2f50*/  SHF.L.U32 R131, R158, 0x10, RZ ;  /* 0x000000109e837819 */ /* 0x000fce00000006ff */
.L_x_9312:
[----:B------:R-:W0:Y:S02]  /*2f60*/  LDC.64 R158, c[0x0][0x3a8] ;  /* 0x0000ea00ff9e7b82 */ /* 0x000e240000000a00 */
[C---:B0-----:R-:W-:Y:S01]  /*2f70*/  IMAD.WIDE.U32 R158, R156.reuse, 0x20, R158 ;  /* 0x000000209c9e7825 */ /* 0x041fe200078e009e */
[----:B------:R-:W-:-:S04]  /*2f80*/  IADD3 R156, PT, PT, R156, 0x80, RZ ;  /* 0x000000809c9c7810 */ /* 0x000fc80007ffe0ff */
[----:B------:R3:W-:Y:S04]  /*2f90*/  STG.E.128 desc[UR6][R158.64], R124 ;  /* 0x0000007c9e007986 */ /* 0x0007e8000c101d06 */
[----:B------:R3:W-:Y:S02]  /*2fa0*/  STG.E.128 desc[UR6][R158.64+0x10], R128 ;  /* 0x000010809e007986 */ /* 0x0007e4000c101d06 */
.L_x_9309:
[----:B------:R-:W-:Y:S05]  /*2fb0*/  BSYNC.RECONVERGENT B0 ;  /* 0x0000000000007941 */ /* 0x000fea0003800200 */
.L_x_9308:
        /* <DEDUP_REMOVED lines=8> */
[----:B------:R-:W0:Y:S08]  /*3040*/  @P0 LDC.64 R134, c[0x0][0x398] ;  /* 0x0000e600ff860b82 */ /* 0x000e300000000a00 */
[----:B------:R-:W1:Y:S01]  /*3050*/  @P4 LDC.64 R136, c[0x0][0x3a0] ;  /* 0x0000e800ff884b82 */ /* 0x000e620000000a00 */
[----:B----4-:R-:W-:-:S04]  /*3060*/  IMAD.WIDE.U32 R132, R156, 0x10, R132 ;  /* 0x000000109c847825 */ /* 0x010fc800078e0084 */
[----:B0-----:R-:W-:-:S05]  /*3070*/  @P0 IMAD.WIDE.U32 R134, R156, 0x10, R134 ;  /* 0x000000109c860825 */ /* 0x001fca00078e0086 */
[----:B------:R0:W5:Y:S01]  /*3080*/  @P0 LDG.E.128 R88, desc[UR6][R134.64] ;  /* 0x0000000686580981 */ /* 0x000162000c1e1d00 */
[----:B-123--:R-:W-:-:S03]  /*3090*/  @P4 IMAD.WIDE.U32 R158, R156, 0x20, R136 ;  /* 0x000000209c9e4825 */ /* 0x00efc600078e0088 */
[----:B------:R0:W5:Y:S04]  /*30a0*/  LDG.E.128 R136, desc[UR6][R132.64] ;  /* 0x0000000684887981 */ /* 0x000168000c1e1d00 */
[----:B------:R0:W5:Y:S04]  /*30b0*/  @P4 LDG.E.128 R92, desc[UR6][R158.64] ;  /* 0x000000069e5c4981 */ /* 0x000168000c1e1d00 */
[----:B------:R0:W5:Y:S01]  /*30c0*/  @P4 LDG.E.128 R96, desc[UR6][R158.64+0x10] ;  /* 0x000010069e604981 */ /* 0x000162000c1e1d00 */
[----:B------:R-:W-:Y:S05]  /*30d0*/  @!P0 BRA `(.L_x_9316) ;  /* 0x00000004002c8947 */ /* 0x000fea0003800000 */
[----:B------:R-:W-:Y:S05]  /*30e0*/  @!P4 BRA `(.L_x_9317) ;  /* 0x0000000000a4c947 */ /* 0x000fea0003800000 */
[C---:B0----5:R-:W-:Y:S01]  /*30f0*/  PRMT R132, R136.reuse, 0x7632, R132 ;  /* 0x0000763288847816 */ /* 0x061fe20000000084 */
[----:B------:R-:W-:Y:S01]  /*3100*/  IMAD.U32 R136, R136, 0x10000, RZ ;  /* 0x0001000088887824 */ /* 0x000fe200078e00ff */
[----:B------:R-:W-:Y:S01]  /*3110*/  PRMT R157, R138, 0x7632, R157 ;  /* 0x000076328a9d7816 */ /* 0x000fe2000000009d */
[----:B------:R-:W-:Y:S01]  /*3120*/  IMAD.U32 R159, R90, 0x10000, RZ ;  /* 0x000100005a9f7824 */ /* 0x000fe200078e00ff */
        /* <DEDUP_REMOVED lines=10> */
[----:B------:R-:W-:Y:S02]  /*31d0*/  PRMT R191, R91, 0x7632, R191 ;  /* 0x000076325bbf7816 */ /* 0x000fe400000000bf */
[----:B------:R-:W-:Y:S02]  /*31e0*/  SHF.L.U32 R190, R139, 0x10, RZ ;  /* 0x000000108bbe7819 */ /* 0x000fe400000006ff */
        /* <DEDUP_REMOVED lines=25> */
.L_x_9317:
[C---:B-----5:R-:W-:Y:S01]  /*3380*/  PRMT R157, R136.reuse, 0x7632, R157 ;  /* 0x00007632889d7816 */ /* 0x060fe2000000009d */
[----:B0-----:R-:W-:Y:S01]  /*3390*/  IMAD.U32 R135, R89, 0x10000, RZ ;  /* 0x0001000059877824 */ /* 0x001fe200078e00ff */
[----:B------:R-:W-:Y:S02]  /*33a0*/  SHF.L.U32 R132, R136, 0x10, RZ ;  /* 0x0000001088847819 */ /* 0x000fe400000006ff */
[C---:B------:R-:W-:Y:S02]  /*33b0*/  PRMT R159, R137.reuse, 0x7632, R159 ;  /* 0x00007632899f7816 */ /* 0x040fe4000000009f */
[----:B------:R-:W-:Y:S02]  /*33c0*/  SHF.L.U32 R134, R137, 0x10, RZ ;  /* 0x0000001089867819 */ /* 0x000fe400000006ff */
        /* <DEDUP_REMOVED lines=9> */
[----:B------:R-:W-:Y:S01]  /*3460*/  PRMT R135, R89, 0x7632, R135 ;  /* 0x0000763259877816 */ /* 0x000fe20000000087 */
[----:B------:R-:W-:Y:S01]  /*3470*/  IMAD.U32 R196, R193, 0x10000, RZ ;  /* 0x00010000c1c47824 */ /* 0x000fe200078e00ff */
[----:B------:R-:W-:Y:S01]  /*3480*/  PRMT R137, R90, 0x7632, R137 ;  /* 0x000076325a897816 */ /* 0x000fe20000000089 */
[----:B------:R-:W-:Y:S01]  /*3490*/  IMAD.U32 R133, R133, 0x10000, RZ ;  /* 0x0001000085857824 */ /* 0x000fe200078e00ff */
        /* <DEDUP_REMOVED lines=11> */
[----:B------:R-:W-:Y:S02]  /*3550*/  FADD.FTZ R138, R195, R194 ;  /* 0x000000c2c38a7221 */ /* 0x000fe40000010000 */
[----:B------:R-:W-:Y:S02]  /*3560*/  FADD.FTZ R137, R192, R137 ;  /* 0x00000089c0897221 */ /* 0x000fe40000010000 */
[----:B------:R-:W-:Y:S01]  /*3570*/  FADD.FTZ R139, R196, R139 ;  /* 0x0000008bc48b7221 */ /* 0x000fe20000010000 */
[----:B------:R-:W-:Y:S06]  /*3580*/  BRA `(.L_x_9318) ;  /* 0x0000000000887947 */ /* 0x000fec0003800000 */
.L_x_9316:
[----:B------:R-:W-:Y:S05]  /*3590*/  @!P4 BRA `(.L_x_9319) ;  /* 0x000000000054c947 */ /* 0x000fea0003800000 */
[C---:B0----5:R-:W-:Y:S02]  /*35a0*/  PRMT R132, R136.reuse, 0x7632, R132 ;  /* 0x0000763288847816 */ /* 0x061fe40000000084 */
[----:B------:R-:W-:Y:S02]  /*35b0*/  SHF.L.U32 R133, R136, 0x10, RZ ;  /* 0x0000001088857819 */ /* 0x000fe400000006ff */
[----:B------:R-:W-:Y:S02]  /*35c0*/  PRMT R134, R137, 0x7632, R134 ;  /* 0x0000763289867816 */ /* 0x000fe40000000086 */
[----:B------:R-:W-:Y:S02]  /*35d0*/  PRMT R135, R138, 0x7632, R135 ;  /* 0x000076328a877816 */ /* 0x000fe40000000087 */
[C---:B------:R-:W-:Y:S01]  /*35e0*/  PRMT R136, R139.reuse, 0x7632, R136 ;  /* 0x000076328b887816 */ /* 0x040fe20000000088 */
        /* <DEDUP_REMOVED lines=15> */
[----:B------:R-:W-:Y:S06]  /*36e0*/  BRA `(.L_x_9318) ;  /* 0x0000000000307947 */ /* 0x000fec0003800000 */
.L_x_9319:
[----:B0----5:R-:W-:Y:S01]  /*36f0*/  PRMT R135, R137, 0x7632, R135 ;  /* 0x0000763289877816 */ /* 0x021fe20000000087 */
[C---:B------:R-:W-:Y:S01]  /*3700*/  IMAD.U32 R132, R136.reuse, 0x10000, RZ ;  /* 0x0001000088847824 */ /* 0x040fe200078e00ff */
        /* <DEDUP_REMOVED lines=10> */
.L_x_9318:
[----:B------:R-:W0:Y:S02]  /*37b0*/  LDC.64 R158, c[0x0][0x3a8] ;  /* 0x0000ea00ff9e7b82 */ /* 0x000e240000000a00 */
[C---:B0-----:R-:W-:Y:S01]  /*37c0*/  IMAD.WIDE.U32 R158, R156.reuse, 0x20, R158 ;  /* 0x000000209c9e7825 */ /* 0x041fe200078e009e */
[----:B------:R-:W-:-:S04]  /*37d0*/  IADD3 R156, PT, PT, R156, 0x80, RZ ;  /* 0x000000809c9c7810 */ /* 0x000fc80007ffe0ff */
[----:B------:R4:W-:Y:S04]  /*37e0*/  STG.E.128 desc[UR6][R158.64], R132 ;  /* 0x000000849e007986 */ /* 0x0009e8000c101d06 */
[----:B------:R4:W-:Y:S02]  /*37f0*/  STG.E.128 desc[UR6][R158.64+0x10], R136 ;  /* 0x000010889e007986 */ /* 0x0009e4000c101d06 */
.L_x_9315:
[----:B------:R-:W-:Y:S05]  /*3800*/  BSYNC.RECONVERGENT B0 ;  /* 0x0000000000007941 */ /* 0x000fea0003800200 */
.L_x_9314:
        /* <DEDUP_REMOVED lines=8> */
[----:B------:R-:W1:Y:S08]  /*3890*/  @P5 LDC.64 R142, c[0x0][0x398] ;  /* 0x0000e600ff8e5b82 */ /* 0x000e700000000a00 */
[----:B------:R-:W2:Y:S01]  /*38a0*/  @P0 LDC.64 R144, c[0x0][0x3a0] ;  /* 0x0000e800ff900b82 */ /* 0x000ea20000000a00 */
[----:B0-----:R-:W-:-:S04]  /*38b0*/  IMAD.WIDE.U32 R140, R156, 0x10, R140 ;  /* 0x000000109c8c7825 */ /* 0x001fc800078e008c */
[----:B-1----:R-:W-:-:S05]  /*38c0*/  @P5 IMAD.WIDE.U32 R142, R156, 0x10, R142 ;  /* 0x000000109c8e5825 */ /* 0x002fca00078e008e */
[----:B------:R0:W5:Y:S01]  /*38d0*/  @P5 LDG.E.128 R88, desc[UR6][R142.64] ;  /* 0x000000068e585981 */ /* 0x000162000c1e1d00 */
[----:B--234-:R-:W-:-:S03]  /*38e0*/  @P0 IMAD.WIDE.U32 R158, R156, 0x20, R144 ;  /* 0x000000209c9e0825 */ /* 0x01cfc600078e0090 */
[----:B------:R0:W5:Y:S04]  /*38f0*/  LDG.E.128 R144, desc[UR6][R140.64] ;  /* 0x000000068c907981 */ /* 0x000168000c1e1d00 */
[----:B------:R0:W5:Y:S04]  /*3900*/  @P0 LDG.E.128 R92, desc[UR6][R158.64] ;  /* 0x000000069e5c0981 */ /* 0x000168000c1e1d00 */
[----:B------:R0:W5:Y:S01]  /*3910*/  @P0 LDG.E.128 R96, desc[UR6][R158.64+0x10] ;  /* 0x000010069e600981 */ /* 0x000162000c1e1d00 */
[----:B------:R-:W-:Y:S05]  /*3920*/  @!P5 BRA `(.L_x_9322) ;  /* 0x00000004002cd947 */ /* 0x000fea0003800000 */
[----:B------:R-:W-:Y:S05]  /*3930*/  @!P0 BRA `(.L_x_9323) ;  /* 0x0000000000a48947 */ /* 0x000fea0003800000 */
[C---:B0----5:R-:W-:Y:S01]  /*3940*/  PRMT R140, R144.reuse, 0x7632, R140 ;  /* 0x00007632908c7816 */ /* 0x061fe2000000008c */
[----:B------:R-:W-:Y:S01]  /*3950*/  IMAD.U32 R190, R147, 0x10000, RZ ;  /* 0x0001000093be7824 */ /* 0x000fe200078e00ff */
[----:B------:R-:W-:Y:S02]  /*3960*/  SHF.L.U32 R144, R144, 0x10, RZ ;  /* 0x0000001090907819 */ /* 0x000fe400000006ff */
[----:B------:R-:W-:Y:S02]  /*3970*/  SHF.L.U32 R143, R88, 0x10, RZ ;  /* 0x00000010588f7819 */ /* 0x000fe400000006ff */
[C---:B------:R-:W-:Y:S02]  /*3980*/  PRMT R157, R146.reuse, 0x7632, R157 ;  /* 0x00007632929d7816 */ /* 0x040fe4000000009d */
        /* <DEDUP_REMOVED lines=10> */
[----:B------:R-:W-:Y:S02]  /*3a30*/  PRMT R146, R90, 0x7632, R146 ;  /* 0x000076325a927816 */ /* 0x000fe40000000092 */
[----:B------:R-:W-:-:S02]  /*3a40*/  PRMT R191, R91, 0x7632, R191 ;  /* 0x000076325bbf7816 */ /* 0x000fc400000000bf */
[----:B------:R-:W-:Y:S02]  /*3a50*/  SHF.L.U32 R192, R89, 0x10, RZ ;  /* 0x0000001059c07819 */ /* 0x000fe400000006ff */
[----:B------:R-:W-:Y:S02]  /*3a60*/  SHF.L.U32 R195, R91, 0x10, RZ ;  /* 0x000000105bc37819 */ /* 0x000fe400000006ff */
[----:B------:R-:W-:Y:S01]  /*3a70*/  SHF.L.U32 R140, R140, 0x10, RZ ;  /* 0x000000108c8c7819 */ /* 0x000fe200000006ff */
[----:B------:R-:W-:Y:S01]  /*3a80*/  FADD.FTZ R145, R192, R145 ;  /* 0x00000091c0917221 */ /* 0x000fe20000010000 */
[----:B------:R-:W-:Y:S02]  /*3a90*/  SHF.L.U32 R141, R141, 0x10, RZ ;  /* 0x000000108d8d7819 */ /* 0x000fe400000006ff */
[----:B------:R-:W-:Y:S02]  /*3aa0*/  SHF.L.U32 R142, R142, 0x10, RZ ;  /* 0x000000108e8e7819 */ /* 0x000fe400000006ff */
[----:B------:R-:W-:-:S02]  /*3ab0*/  SHF.L.U32 R157, R157, 0x10, RZ ;  /* 0x000000109d9d7819 */ /* 0x000fc400000006ff */
        /* <DEDUP_REMOVED lines=17> */
.L_x_9323:
[C---:B-----5:R-:W-:Y:S01]  /*3bd0*/  PRMT R157, R144.reuse, 0x7632, R157 ;  /* 0x00007632909d7816 */ /* 0x060fe2000000009d */
[----:B0-----:R-:W-:Y:S01]  /*3be0*/  IMAD.U32 R140, R144, 0x10000, RZ ;  /* 0x00010000908c7824 */ /* 0x001fe200078e00ff */
[C---:B------:R-:W-:Y:S02]  /*3bf0*/  PRMT R159, R145.reuse, 0x7632, R159 ;  /* 0x00007632919f7816 */ /* 0x040fe4000000009f */
[----:B------:R-:W-:Y:S01]  /*3c00*/  SHF.L.U32 R142, R145, 0x10, RZ ;  /* 0x00000010918e7819 */ /* 0x000fe200000006ff */
        /* <DEDUP_REMOVED lines=25> */
[----:B------:R-:W-:-:S03]  /*3da0*/  SHF.L.U32 R196, R193, 0x10, RZ ;  /* 0x00000010c1c47819 */ /* 0x000fc600000006ff */
[----:B------:R-:W-:Y:S02]  /*3db0*/  FADD.FTZ R145, R192, R145 ;  /* 0x00000091c0917221 */ /* 0x000fe40000010000 */
[----:B------:R-:W-:Y:S01]  /*3dc0*/  FADD.FTZ R147, R196, R147 ;  /* 0x00000093c4937221 */ /* 0x000fe20000010000 */
[----:B------:R-:W-:Y:S06]  /*3dd0*/  BRA `(.L_x_9324) ;  /* 0x0000000000887947 */ /* 0x000fec0003800000 */
.L_x_9322:
[----:B------:R-:W-:Y:S05]  /*3de0*/  @!P0 BRA `(.L_x_9325) ;  /* 0x0000000000548947 */ /* 0x000fea0003800000 */
[C---:B0----5:R-:W-:Y:S02]  /*3df0*/  PRMT R140, R144.reuse, 0x7632, R140 ;  /* 0x00007632908c7816 */ /* 0x061fe4000000008c */
[----:B------:R-:W-:Y:S02]  /*3e00*/  SHF.L.U32 R141, R144, 0x10, RZ ;  /* 0x00000010908d7819 */ /* 0x000fe400000006ff */
[----:B------:R-:W-:Y:S01]  /*3e10*/  PRMT R142, R145, 0x7632, R142 ;  /* 0x00007632918e7816 */ /* 0x000fe2000000008e */
[----:B------:R-:W-:Y:S01]  /*3e20*/  IMAD.U32 R158, R140, 0x10000, RZ ;  /* 0x000100008c9e7824 */ /* 0x000fe200078e00ff */
[----:B------:R-:W-:Y:S01]  /*3e30*/  PRMT R143, R146, 0x7632, R143 ;  /* 0x00007632928f7816 */ /* 0x000fe2000000008f */
[----:B------:R-:W-:Y:S01]  /*3e40*/  FADD.FTZ R140, R92, R141 ;  /* 0x0000008d5c8c7221 */ /* 0x000fe20000010000 */
[----:B------:R-:W-:Y:S01]  /*3e50*/  PRMT R144, R147, 0x7632, R144 ;  /* 0x0000763293907816 */ /* 0x000fe20000000090 */
        /* <DEDUP_REMOVED lines=14> */
.L_x_9325:
[----:B-----5:R-:W-:Y:S01]  /*3f40*/  PRMT R157, R146, 0x7632, R157 ;  /* 0x00007632929d7816 */ /* 0x020fe2000000009d */
[C---:B0-----:R-:W-:Y:S01]  /*3f50*/  IMAD.U32 R142, R145.reuse, 0x10000, RZ ;  /* 0x00010000918e7824 */ /* 0x041fe200078e00ff */
[C---:B------:R-:W-:Y:S02]  /*3f60*/  PRMT R141, R144.reuse, 0x7632, R141 ;  /* 0x00007632908d7816 */ /* 0x040fe4000000008d */
        /* <DEDUP_REMOVED lines=9> */
.L_x_9324:
[----:B------:R-:W0:Y:S02]  /*4000*/  LDC.64 R158, c[0x0][0x3a8] ;  /* 0x0000ea00ff9e7b82 */ /* 0x000e240000000a00 */
[C---:B0-----:R-:W-:Y:S01]  /*4010*/  IMAD.WIDE.U32 R158, R156.reuse, 0x20, R158 ;  /* 0x000000209c9e7825 */ /* 0x041fe200078e009e */
[----:B------:R-:W-:-:S04]  /*4020*/  IADD3 R156, PT, PT, R156, 0x80, RZ ;  /* 0x000000809c9c7810 */ /* 0x000fc80007ffe0ff */
[----:B------:R0:W-:Y:S04]  /*4030*/  STG.E.128 desc[UR6][R158.64], R140 ;  /* 0x0000008c9e007986 */ /* 0x0001e8000c101d06 */
[----:B------:R0:W-:Y:S02]  /*4040*/  STG.E.128 desc[UR6][R158.64+0x10], R144 ;  /* 0x000010909e007986 */ /* 0x0001e4000c101d06 */
.L_x_9321:
[----:B------:R-:W-:Y:S05]  /*4050*/  BSYNC.RECONVERGENT B0 ;  /* 0x0000000000007941 */ /* 0x000fea0003800200 */
.L_x_9320:
        /* <DEDUP_REMOVED lines=23> */
[C---:B------:R-:W-:Y:S01]  /*41d0*/  PRMT R157, R154.reuse, 0x7632, R157 ;  /* 0x000076329a9d7816 */ /* 0x040fe2000000009d */
[----:B------:R-:W-:Y:S01]  /*41e0*/  IMAD.U32 R154, R154, 0x10000, RZ ;  /* 0x000100009a9a7824 */ /* 0x000fe200078e00ff */
[----:B---34-:R-:W-:Y:S01]  /*41f0*/  SHF.L.U32 R159, R90, 0x10, RZ ;  /* 0x000000105a9f7819 */ /* 0x018fe200000006ff */
[--C-:B------:R-:W-:Y:S01]  /*4200*/  FADD.FTZ R151, R151, R152.reuse ;  /* 0x0000009897977221 */ /* 0x100fe20000010000 */
[----:B------:R-:W-:Y:S01]  /*4210*/  PRMT R152, R89, 0x7632, R152 ;  /* 0x0000763259987816 */ /* 0x000fe20000000098 */
[----:B------:R-:W-:Y:S01]  /*4220*/  IMAD.U32 R157, R157, 0x10000, RZ ;  /* 0x000100009d9d7824 */ /* 0x000fe200078e00ff */
[----:B------:R-:W-:Y:S01]  /*4230*/  PRMT R150, R153, 0x7632, R150 ;  /* 0x0000763299967816 */ /* 0x000fe20000000096 */
[----:B------:R-:W-:Y:S01]  /*4240*/  FADD.FTZ R159, R159, R154 ;  /* 0x0000009a9f9f7221 */ /* 0x000fe20000010000 */
[----:B------:R-:W-:-:S02]  /*4250*/  PRMT R158, R155, 0x7632, R158 ;  /* 0x000076329b9e7816 */ /* 0x000fc4000000009e */
[----:B------:R-:W-:Y:S02]  /*4260*/  PRMT R149, R88, 0x7632, R149 ;  /* 0x0000763258957816 */ /* 0x000fe40000000095 */
[----:B------:R-:W-:Y:S02]  /*4270*/  PRMT R154, R90, 0x7632, R154 ;  /* 0x000076325a9a7816 */ /* 0x000fe4000000009a */
[----:B------:R-:W-:Y:S02]  /*4280*/  PRMT R191, R91, 0x7632, R191 ;  /* 0x000076325bbf7816 */ /* 0x000fe400000000bf */
[----:B------:R-:W-:Y:S02]  /*4290*/  SHF.L.U32 R190, R155, 0x10, RZ ;  /* 0x000000109bbe7819 */ /* 0x000fe400000006ff */
[----:B------:R-:W-:Y:S02]  /*42a0*/  SHF.L.U32 R153, R153, 0x10, RZ ;  /* 0x0000001099997819 */ /* 0x000fe400000006ff */
[----:B------:R-:W-:-:S02]  /*42b0*/  SHF.L.U32 R192, R89, 0x10, RZ ;  /* 0x0000001059c07819 */ /* 0x000fc400000006ff */
[----:B------:R-:W-:Y:S02]  /*42c0*/  SHF.L.U32 R155, R152, 0x10, RZ ;  /* 0x00000010989b7819 */ /* 0x000fe400000006ff */
[----:B------:R-:W-:Y:S01]  /*42d0*/  SHF.L.U32 R148, R148, 0x10, RZ ;  /* 0x0000001094947819 */ /* 0x000fe200000006ff */
[----:B------:R-:W-:Y:S01]  /*42e0*/  FADD.FTZ R153, R192, R153 ;  /* 0x00000099c0997221 */ /* 0x000fe20000010000 */
        /* <DEDUP_REMOVED lines=19> */
.L_x_9329:
[C---:B-----5:R-:W-:Y:S01]  /*4420*/  PRMT R157, R152.reuse, 0x7632, R157 ;  /* 0x00007632989d7816 */ /* 0x060fe2000000009d */
[----:B0-----:R-:W-:Y:S01]  /*4430*/  IMAD.U32 R150, R153, 0x10000, RZ ;  /* 0x0001000099967824 */ /* 0x001fe200078e00ff */
[----:B------:R-:W-:Y:S01]  /*4440*/  SHF.L.U32 R148, R152, 0x10, RZ ;  /* 0x0000001098947819 */ /* 0x000fe200000006ff */
[----:B------:R-:W-:Y:S01]  /*4450*/  IMAD.U32 R194, R155, 0x10000, RZ ;  /* 0x000100009bc27824 */ /* 0x000fe200078e00ff */
[----:B---34-:R-:W-:Y:S02]  /*4460*/  PRMT R159, R153, 0x7632, R159 ;  /* 0x00007632999f7816 */ /* 0x018fe4000000009f */
[----:B------:R-:W-:Y:S02]  /*4470*/  SHF.L.U32 R152, R154, 0x10, RZ ;  /* 0x000000109a987819 */ /* 0x000fe400000006ff */
[----:B------:R-:W-:Y:S02]  /*4480*/  SHF.L.U32 R149, R88, 0x10, RZ ;  /* 0x0000001058957819 */ /* 0x000fe400000006ff */
        /* <DEDUP_REMOVED lines=9> */
[----:B------:R-:W-:-:S02]  /*4520*/  PRMT R153, R90, 0x7632, R153 ;  /* 0x000076325a997816 */ /* 0x000fc40000000099 */
[----:B------:R-:W-:Y:S01]  /*4530*/  PRMT R154, R91, 0x7632, R154 ;  /* 0x000076325b9a7816 */ /* 0x000fe2000000009a */
        /* <DEDUP_REMOVED lines=12> */
[----:B------:R-:W-:-:S03]  /*4600*/  FADD.FTZ R153, R192, R153 ;  /* 0x00000099c0997221 */ /* 0x000fc60000010000 */
[----:B------:R-:W-:Y:S01]  /*4610*/  FADD.FTZ R155, R196, R155 ;  /* 0x0000009bc49b7221 */ /* 0x000fe20000010000 */
[----:B------:R-:W-:Y:S06]  /*4620*/  BRA `(.L_x_9330) ;  /* 0x0000000000887947 */ /* 0x000fec0003800000 */
.L_x_9328:
[----:B------:R-:W-:Y:S05]  /*4630*/  @!P0 BRA `(.L_x_9331) ;  /* 0x0000000000548947 */ /* 0x000fea0003800000 */
[C---:B0----5:R-:W-:Y:S01]  /*4640*/  PRMT R148, R152.reuse, 0x7632, R148 ;  /* 0x0000763298947816 */ /* 0x061fe20000000094 */
[----:B------:R-:W-:Y:S01]  /*4650*/  IMAD.U32 R149, R152, 0x10000, RZ ;  /* 0x0001000098957824 */ /* 0x000fe200078e00ff */
[----:B------:R-:W-:Y:S02]  /*4660*/  PRMT R150, R153, 0x7632, R150 ;  /* 0x0000763299967816 */ /* 0x000fe40000000096 */
[----:B------:R-:W-:Y:S02]  /*4670*/  PRMT R151, R154, 0x7632, R151 ;  /* 0x000076329a977816 */ /* 0x000fe40000000097 */
[----:B------:R-:W-:Y:S01]  /*4680*/  PRMT R152, R155, 0x7632, R152 ;  /* 0x000076329b987816 */ /* 0x000fe20000000098 */
[----:B------:R-:W-:Y:S01]  /*4690*/  IMAD.U32 R190, R150, 0x10000, RZ ;  /* 0x0001000096be7824 */ /* 0x000fe200078e00ff */
[----:B------:R-:W-:Y:S02]  /*46a0*/  SHF.L.U32 R153, R153, 0x10, RZ ;  /* 0x0000001099997819 */ /* 0x000fe400000006ff */
[----:B------:R-:W-:-:S02]  /*46b0*/  SHF.L.U32 R155, R155, 0x10, RZ ;  /* 0x000000109b9b7819 */ /* 0x000fc400000006ff */
[----:B------:R-:W-:Y:S01]  /*46c0*/  SHF.L.U32 R157, R154, 0x10, RZ ;  /* 0x000000109a9d7819 */ /* 0x000fe200000006ff */
[----:B------:R-:W-:Y:S01]  /*46d0*/  FADD.FTZ R150, R94, R153 ;  /* 0x000000995e967221 */ /* 0x000fe20000010000 */
[----:B---34-:R-:W-:Y:S01]  /*46e0*/  SHF.L.U32 R158, R148, 0x10, RZ ;  /* 0x00000010949e7819 */ /* 0x018fe200000006ff */
        /* <DEDUP_REMOVED lines=10> */
.L_x_9331:
[----:B---345:R-:W-:Y:S02]  /*4790*/  PRMT R158, R155, 0x7632, R158 ;  /* 0x000076329b9e7816 */ /* 0x038fe4000000009e */
[----:B0-----:R-:W-:Y:S02]  /*47a0*/  PRMT R149, R152, 0x7632, R149 ;  /* 0x0000763298957816 */ /* 0x001fe40000000095 */
[C---:B------:R-:W-:Y:S02]  /*47b0*/  PRMT R151, R153.reuse, 0x7632, R151 ;  /* 0x0000763299977816 */ /* 0x040fe40000000097 */
[----:B------:R-:W-:Y:S02]  /*47c0*/  PRMT R157, R154, 0x7632, R157 ;  /* 0x000076329a9d7816 */ /* 0x000fe4000000009d */
[----:B------:R-:W-:Y:S01]  /*47d0*/  SHF.L.U32 R148, R152, 0x10, RZ ;  /* 0x0000001098947819 */ /* 0x000fe200000006ff */
[----:B------:R-:W-:Y:S01]  /*47e0*/  IMAD.U32 R152, R154, 0x10000, RZ ;  /* 0x000100009a987824 */ /* 0x000fe200078e00ff */
[----:B------:R-:W-:-:S02]  /*47f0*/  SHF.L.U32 R150, R153, 0x10, RZ ;  /* 0x0000001099967819 */ /* 0x000fc400000006ff */
[----:B------:R-:W-:Y:S01]  /*4800*/  SHF.L.U32 R154, R155, 0x10, RZ ;  /* 0x000000109b9a7819 */ /* 0x000fe200000006ff */
[----:B------:R-:W-:Y:S01]  /*4810*/  IMAD.U32 R155, R158, 0x10000, RZ ;  /* 0x000100009e9b7824 */ /* 0x000fe200078e00ff */
[----:B------:R-:W-:Y:S02]  /*4820*/  SHF.L.U32 R149, R149, 0x10, RZ ;  /* 0x0000001095957819 */ /* 0x000fe400000006ff */
[----:B------:R-:W-:Y:S02]  /*4830*/  SHF.L.U32 R151, R151, 0x10, RZ ;  /* 0x0000001097977819 */ /* 0x000fe400000006ff */
[----:B------:R-:W-:-:S07]  /*4840*/  SHF.L.U32 R153, R157, 0x10, RZ ;  /* 0x000000109d997819 */ /* 0x000fce00000006ff */
.L_x_9330:
[----:B------:R-:W0:Y:S02]  /*4850*/  LDC.64 R158, c[0x0][0x3a8] ;  /* 0x0000ea00ff9e7b82 */ /* 0x000e240000000a00 */
[----:B0-----:R-:W-:-:S05]  /*4860*/  IMAD.WIDE.U32 R156, R156, 0x20, R158 ;  /* 0x000000209c9c7825 */ /* 0x001fca00078e009e */
[----:B------:R0:W-:Y:S04]  /*4870*/  STG.E.128 desc[UR6][R156.64], R148 ;  /* 0x000000949c007986 */ /* 0x0001e8000c101d06 */
[----:B------:R0:W-:Y:S02]  /*4880*/  STG.E.128 desc[UR6][R156.64+0x10], R152 ;  /* 0x000010989c007986 */ /* 0x0001e4000c101d06 */
.L_x_9327:
[----:B------:R-:W-:Y:S05]  /*4890*/  BSYNC.RECONVERGENT B0 ;  /* 0x0000000000007941 */ /* 0x000fea0003800200 */
.L_x_9326:
[----:B0-----:R-:W-:Y:S01]  /*48a0*/  FADD.FTZ R156, RZ, R100 ;  /* 0x00000064ff9c7221 */ /* 0x001fe20000010000 */
[C---:B------:R-:W-:Y:S01]  /*48b0*/  ISETP.GE.U32.AND P0, PT, R2.reuse, 0x80, PT ;  /* 0x000000800200780c */ /* 0x040fe20003f06070 */
[----:B------:R-:W-:Y:S01]  /*48c0*/  BSSY.RECONVERGENT B0, `(.L_x_9332) ;  /* 0x00000d8000007945 */ /* 0x000fe20003800200 */
[C---:B------:R-:W-:Y:S01]  /*48d0*/  ISETP.GT.U32.AND P6, PT, R2.reuse, 0xff, PT ;  /* 0x000000ff0200780c */ /* 0x040fe20003fc4070 */
[----:B------:R-:W-:Y:S01]  /*48e0*/  FADD.FTZ R157, R101, R156 ;  /* 0x0000009c659d7221 */ /* 0x000fe20000010000 */
[----:B-1234-:R-:W-:Y:S02]  /*48f0*/  P2R R158, PR, RZ, 0x2 ;  /* 0x00000002ff9e7803 */ /* 0x01efe40000000000 */
        /* <DEDUP_REMOVED lines=71> */
[----:B------:R-:W-:Y:S01]  /*4d70*/  FMUL.FTZ R158, R178, R193 ;  /* 0x000000c1b29e7220 */ /* 0x000fe20000410000 */
[----:B------:R-:W-:-:S03]  /*4d80*/  HFMA2 R193, -RZ, RZ, 0, 0 ;  /* 0x00000000ffc17431 */ /* 0x000fc600000001ff */
        /* <DEDUP_REMOVED lines=139> */
.L_x_9333:
[----:B------:R-:W-:Y:S05]  /*5640*/  BSYNC.RECONVERGENT B0 ;  /* 0x0000000000007941 */ /* 0x000fea0003800200 */
.L_x_9332:
        /* <DEDUP_REMOVED lines=13> */
.L_x_9335:
[----:B------:R-:W-:Y:S05]  /*5720*/  BSYNC.RECONVERGENT B0 ;  /* 0x0000000000007941 */ /* 0x000fea0003800200 */
.L_x_9334:
        /* <DEDUP_REMOVED lines=94> */
[----:B------:R-:W-:Y:S02]  /*5d10*/  F2FP.BF16.F32.PACK_AB R157, R199, R194 ;  /* 0x000000c2c79d723e */ /* 0x000fe400000010ff */
[----:B------:R-:W-:Y:S02]  /*5d20*/  F2FP.BF16.F32.PACK_AB R158, R198, R201 ;  /* 0x000000c9c69e723e */ /* 0x000fe400000010ff */
[----:B------:R-:W-:Y:S02]  /*5d30*/  F2FP.BF16.F32.PACK_AB R159, R207, R200 ;  /* 0x000000c8cf9f723e */ /* 0x000fe400000010ff */
[----:B------:R-:W-:Y:S02]  /*5d40*/  F2FP.BF16.F32.PACK_AB R156, R197, R156 ;  /* 0x0000009cc59c723e */ /* 0x000fe400000010ff */
[----:B------:R-:W-:-:S03]  /*5d50*/  IADD3 R189, PT, PT, R189, 0x80, RZ ;  /* 0x00000080bdbd7810 */ /* 0x000fc60007ffe0ff */
[----:B------:R1:W-:Y:S04]  /*5d60*/  STG.E.128 desc[UR6][R190.64], R156 ;  /* 0x0000009cbe007986 */ /* 0x0003e8000c101d06 */
.L_x_9337:
[----:B------:R-:W-:Y:S05]  /*5d70*/  BSYNC.RECONVERGENT B0 ;  /* 0x0000000000007941 */ /* 0x000fea0003800200 */
.L_x_9336:
[----:B------:R-:W-:Y:S01]  /*5d80*/  ISETP.GE.U32.AND P6, PT, R2, 0x100, PT ;  /* 0x000001000200780c */ /* 0x000fe20003fc6070 */
[----:B------:R-:W-:-:S12]  /*5d90*/  BSSY.RECONVERGENT B0, `(.L_x_9338) ;  /* 0x0000032000007945 */ /* 0x000fd80003800200 */
[----:B------:R-:W-:Y:S05]  /*5da0*/  @!P6 BRA `(.L_x_9339) ;  /* 0x0000000000c0e947 */ /* 0x000fea0003800000 */
[--C-:B-1----:R-:W-:Y:S01]  /*5db0*/  FADD.FTZ R190, R112, -R193.reuse ;  /* 0x800000c170be7221 */ /* 0x102fe20000010000 */
[--C-:B0-----:R-:W-:Y:S01]  /*5dc0*/  FADD.FTZ R158, R110, -R193.reuse ;  /* 0x800000c16e9e7221 */ /* 0x101fe20000010000 */
[----:B------:R-:W-:Y:S01]  /*5dd0*/  IMAD.U32 R191, R41, 0x10000, RZ ;  /* 0x0001000029bf7824 */ /* 0x000fe200078e00ff */
[----:B------:R-:W-:Y:S01]  /*5de0*/  SHF.L.U32 R197, R45, 0x10, RZ ;  /* 0x000000102dc57819 */ /* 0x000fe200000006ff */
[--C-:B------:R-:W-:Y:S01]  /*5df0*/  FADD.FTZ R194, R114, -R193.reuse ;  /* 0x800000c172c27221 */ /* 0x100fe20000010000 */
[----:B------:R-:W-:Y:S01]  /*5e00*/  SHF.L.U32 R199, R42, 0x10, RZ ;  /* 0x000000102ac77819 */ /* 0x000fe200000006ff */
[C---:B------:R-:W-:Y:S01]  /*5e10*/  FMUL.FTZ R190, R195.reuse, R190 ;  /* 0x000000bec3be7220 */ /* 0x040fe20000410000 */
[----:B------:R-:W-:Y:S01]  /*5e20*/  SHF.L.U32 R201, R46, 0x10, RZ ;  /* 0x000000102ec97819 */ /* 0x000fe200000006ff */
[C---:B------:R-:W-:Y:S01]  /*5e30*/  FMUL.FTZ R158, R195.reuse, R158 ;  /* 0x0000009ec39e7220 */ /* 0x040fe20000410000 */
[----:B------:R-:W-:Y:S01]  /*5e40*/  FMUL.FTZ R196, R195, R194 ;  /* 0x000000c2c3c47220 */ /* 0x000fe20000410000 */
[----:B------:R-:W-:Y:S01]  /*5e50*/  SHF.L.U32 R203, R43, 0x10, RZ ;  /* 0x000000102bcb7819 */ /* 0x000fe200000006ff */
[----:B------:R-:W-:Y:S01]  /*5e60*/  FADD.FTZ R156, R108, -R193 ;  /* 0x800000c16c9c7221 */ /* 0x000fe20000010000 */
[----:B------:R-:W-:Y:S01]  /*5e70*/  FFMA.FTZ R194, R158, R191, R197 ;  /* 0x000000bf9ec27223 */ /* 0x000fe200000100c5 */
[----:B------:R-:W-:Y:S01]  /*5e80*/  FFMA.FTZ R201, R190, R199, R201 ;  /* 0x000000c7bec97223 */ /* 0x000fe200000100c9 */
[----:B------:R-:W-:Y:S01]  /*5e90*/  IMAD.U32 R205, R47, 0x10000, RZ ;  /* 0x000100002fcd7824 */ /* 0x000fe200078e00ff */
[----:B------:R-:W0:Y:S01]  /*5ea0*/  LDC.64 R190, c[0x0][0x428] ;  /* 0x00010a00ffbe7b82 */ /* 0x000e220000000a00 */
[----:B------:R-:W-:Y:S01]  /*5eb0*/  SHF.L.U32 R157, R40, 0x10, RZ ;  /* 0x00000010289d7819 */ /* 0x000fe200000006ff */
[----:B------:R-:W-:Y:S01]  /*5ec0*/  FMUL.FTZ R156, R195, R156 ;  /* 0x0000009cc39c7220 */ /* 0x000fe20000410000 */
[----:B------:R-:W-:Y:S01]  /*5ed0*/  SHF.L.U32 R159, R44, 0x10, RZ ;  /* 0x000000102c9f7819 */ /* 0x000fe200000006ff */
        /* <DEDUP_REMOVED lines=13> */
[C---:B------:R-:W-:Y:S01]  /*5fb0*/  FMUL.FTZ R198, R195.reuse, R198 ;  /* 0x000000c6c3c67220 */ /* 0x040fe20000410000 */
[----:B------:R-:W-:Y:S01]  /*5fc0*/  SHF.L.U32 R205, R174, 0x10, RZ ;  /* 0x00000010aecd7819 */ /* 0x000fe200000006ff */
[----:B------:R-:W-:Y:S01]  /*5fd0*/  FMUL.FTZ R158, R195, R158 ;  /* 0x0000009ec39e7220 */ /* 0x000fe20000410000 */
[----:B------:R-:W-:Y:S01]  /*5fe0*/  SHF.L.U32 R207, R173, 0x10, RZ ;  /* 0x00000010adcf7819 */ /* 0x000fe200000006ff */
[----:B------:R-:W-:Y:S01]  /*5ff0*/  FFMA.FTZ R199, R196, R197, R199 ;  /* 0x000000c5c4c77223 */ /* 0x000fe200000100c7 */
[----:B------:R-:W-:Y:S01]  /*6000*/  SHF.L.U32 R209, R172, 0x10, RZ ;  /* 0x00000010acd17819 */ /* 0x000fe200000006ff */
[----:B------:R-:W-:Y:S01]  /*6010*/  FFMA.FTZ R198, R198, R203, R205 ;  /* 0x000000cbc6c67223 */ /* 0x000fe200000100cd */
[----:B------:R-:W-:Y:S01]  /*6020*/  FFMA.FTZ R197, R158, R157, R159 ;  /* 0x0000009d9ec57223 */ /* 0x000fe2000001009f */
[----:B0-----:R-:W-:Y:S01]  /*6030*/  IMAD.WIDE.U32 R190, R189, 0x10, R190 ;  /* 0x00000010bdbe7825 */ /* 0x001fe200078e00be */
[----:B------:R-:W-:-:S03]  /*6040*/  F2FP.BF16.F32.PACK_AB R157, R199, R194 ;  /* 0x000000c2c79d723e */ /* 0x000fc600000010ff */
[----:B------:R-:W-:Y:S01]  /*6050*/  FFMA.FTZ R207, R202, R207, R209 ;  /* 0x000000cfcacf7223 */ /* 0x000fe200000100d1 */
[----:B------:R-:W-:Y:S02]  /*6060*/  F2FP.BF16.F32.PACK_AB R158, R198, R201 ;  /* 0x000000c9c69e723e */ /* 0x000fe400000010ff */
[----:B------:R-:W-:Y:S02]  /*6070*/  F2FP.BF16.F32.PACK_AB R156, R197, R156 ;  /* 0x0000009cc59c723e */ /* 0x000fe400000010ff */
[----:B------:R-:W-:Y:S02]  /*6080*/  F2FP.BF16.F32.PACK_AB R159, R207, R200 ;  /* 0x000000c8cf9f723e */ /* 0x000fe400000010ff */
[----:B------:R-:W-:-:S03]  /*6090*/  IADD3 R189, PT, PT, R189, 0x80, RZ ;  /* 0x00000080bdbd7810 */ /* 0x000fc60007ffe0ff */
[----:B------:R2:W-:Y:S04]  /*60a0*/  STG.E.128 desc[UR6][R190.64], R156 ;  /* 0x0000009cbe007986 */ /* 0x0005e8000c101d06 */
.L_x_9339:
[----:B------:R-:W-:Y:S05]  /*60b0*/  BSYNC.RECONVERGENT B0 ;  /* 0x0000000000007941 */ /* 0x000fea0003800200 */
.L_x_9338:
[----:B------:R-:W-:Y:S04]  /*60c0*/  BSSY.RECONVERGENT B0, `(.L_x_9340) ;  /* 0x0000032000007945 */ /* 0x000fe80003800200 */
        /* <DEDUP_REMOVED lines=16> */
[----:B------:R-:W-:Y:S01]  /*61d0*/  FADD.FTZ R156, R116, -R193 ;  /* 0x800000c1749c7221 */ /* 0x000fe20000010000 */
[----:B------:R-:W-:Y:S01]  /*61e0*/  SHF.L.U32 R159, R52, 0x10, RZ ;  /* 0x00000010349f7819 */ /* 0x000fe200000006ff */
[----:B------:R-:W-:-:S02]  /*61f0*/  IMAD.U32 R157, R48, 0x10000, RZ ;  /* 0x00010000309d7824 */ /* 0x000fc400078e00ff */
[----:B------:R-:W-:Y:S01]  /*6200*/  FFMA.FTZ R200, R196, R203, R205 ;  /* 0x000000cbc4c87223 */ /* 0x000fe200000100cd */
[----:B------:R-:W-:Y:S01]  /*6210*/  FMUL.FTZ R156, R195, R156 ;  /* 0x0000009cc39c7220 */ /* 0x000fe20000410000 */
        /* <DEDUP_REMOVED lines=28> */
.L_x_9341:
[----:B------:R-:W-:Y:S05]  /*63e0*/  BSYNC.RECONVERGENT B0 ;  /* 0x0000000000007941 */ /* 0x000fea0003800200 */
.L_x_9340:
[----:B------:R-:W-:Y:S04]  /*63f0*/  BSSY.RECONVERGENT B0, `(.L_x_9342) ;  /* 0x0000032000007945 */ /* 0x000fe80003800200 */
[----:B------:R-:W-:Y:S05]  /*6400*/  @!P2 BRA `(.L_x_9343) ;  /* 0x0000000000c0a947 */ /* 0x000fea0003800000 */
[--C-:B-123--:R-:W-:Y:S01]  /*6410*/  FADD.FTZ R190, R128, -R193.reuse ;  /* 0x800000c180be7221 */ /* 0x10efe20000010000 */
        /* <DEDUP_REMOVED lines=47> */
.L_x_9343:
[----:B------:R-:W-:Y:S05]  /*6710*/  BSYNC.RECONVERGENT B0 ;  /* 0x0000000000007941 */ /* 0x000fea0003800200 */
.L_x_9342:
[----:B------:R-:W-:Y:S04]  /*6720*/  BSSY.RECONVERGENT B0, `(.L_x_9344) ;  /* 0x0000032000007945 */ /* 0x000fe80003800200 */
[----:B------:R-:W-:Y:S05]  /*6730*/  @!P3 BRA `(.L_x_9345) ;  /* 0x0000000000c0b947 */ /* 0x000fea0003800000 */
[--C-:B-1234-:R-:W-:Y:S01]  /*6740*/  FADD.FTZ R190, R136, -R193.reuse ;  /* 0x800000c188be7221 */ /* 0x11efe20000010000 */
[--C-:B0-----:R-:W-:Y:S01]  /*6750*/  FADD.FTZ R158, R134, -R193.reuse ;  /* 0x800000c1869e7221 */ /* 0x101fe20000010000 */
[----:B------:R-:W-:Y:S01]  /*6760*/  SHF.L.U32 R191, R65, 0x10, RZ ;  /* 0x0000001041bf7819 */ /* 0x000fe200000006ff */
[----:B------:R-:W-:Y:S01]  /*6770*/  FADD.FTZ R194, R138, -R193 ;  /* 0x800000c18ac27221 */ /* 0x000fe20000010000 */
[----:B------:R-:W-:Y:S01]  /*6780*/  SHF.L.U32 R197, R69, 0x10, RZ ;  /* 0x0000001045c57819 */ /* 0x000fe200000006ff */
[C---:B------:R-:W-:Y:S01]  /*6790*/  FMUL.FTZ R190, R195.reuse, R190 ;  /* 0x000000bec3be7220 */ /* 0x040fe20000410000 */
[----:B------:R-:W-:Y:S01]  /*67a0*/  SHF.L.U32 R199, R66, 0x10, RZ ;  /* 0x0000001042c77819 */ /* 0x000fe200000006ff */
[C---:B------:R-:W-:Y:S01]  /*67b0*/  FMUL.FTZ R158, R195.reuse, R158 ;  /* 0x0000009ec39e7220 */ /* 0x040fe20000410000 */
[----:B------:R-:W-:Y:S01]  /*67c0*/  SHF.L.U32 R201, R70, 0x10, RZ ;  /* 0x0000001046c97819 */ /* 0x000fe200000006ff */
[----:B------:R-:W-:Y:S01]  /*67d0*/  FMUL.FTZ R196, R195, R194 ;  /* 0x000000c2c3c47220 */ /* 0x000fe20000410000 */
[----:B------:R-:W-:Y:S01]  /*67e0*/  SHF.L.U32 R205, R71, 0x10, RZ ;  /* 0x0000001047cd7819 */ /* 0x000fe200000006ff */
[----:B------:R-:W-:Y:S01]  /*67f0*/  FFMA.FTZ R194, R158, R191, R197 ;  /* 0x000000bf9ec27223 */ /* 0x000fe200000100c5 */
[----:B------:R-:W-:Y:S01]  /*6800*/  FADD.FTZ R156, R132, -R193 ;  /* 0x800000c1849c7221 */ /* 0x000fe20000010000 */
[----:B------:R-:W-:Y:S01]  /*6810*/  FFMA.FTZ R201, R190, R199, R201 ;  /* 0x000000c7bec97223 */ /* 0x000fe200000100c9 */
[----:B------:R-:W-:Y:S01]  /*6820*/  IMAD.U32 R203, R67, 0x10000, RZ ;  /* 0x0001000043cb7824 */ /* 0x000fe200078e00ff */
[----:B------:R-:W0:Y:S01]  /*6830*/  LDC.64 R190, c[0x0][0x428] ;  /* 0x00010a00ffbe7b82 */ /* 0x000e220000000a00 */
        /* <DEDUP_REMOVED lines=12> */
[C---:B------:R-:W-:Y:S01]  /*6900*/  FMUL.FTZ R196, R195.reuse, R196 ;  /* 0x000000c4c3c47220 */ /* 0x040fe20000410000 */
        /* <DEDUP_REMOVED lines=14> */
[----:B------:R-:W-:Y:S01]  /*69f0*/  F2FP.BF16.F32.PACK_AB R158, R198, R201 ;  /* 0x000000c9c69e723e */ /* 0x000fe200000010ff */
[----:B------:R-:W-:Y:S01]  /*6a00*/  VIADD R189, R189, 0x80 ;  /* 0x00000080bdbd7836 */ /* 0x000fe20000000000 */
[----:B------:R-:W-:Y:S02]  /*6a10*/  F2FP.BF16.F32.PACK_AB R156, R197, R156 ;  /* 0x0000009cc59c723e */ /* 0x000fe400000010ff */
[----:B------:R-:W-:-:S05]  /*6a20*/  F2FP.BF16.F32.PACK_AB R159, R207, R200 ;  /* 0x000000c8cf9f723e */ /* 0x000fca00000010ff */
[----:B------:R0:W-:Y:S02]  /*6a30*/  STG.E.128 desc[UR6][R190.64], R156 ;  /* 0x0000009cbe007986 */ /* 0x0001e4000c101d06 */
.L_x_9345:
[----:B------:R-:W-:Y:S05]  /*6a40*/  BSYNC.RECONVERGENT B0 ;  /* 0x0000000000007941 */ /* 0x000fea0003800200 */
.L_x_9344:
        /* <DEDUP_REMOVED lines=50> */
.L_x_9347:
[----:B------:R-:W-:Y:S05]  /*6d70*/  BSYNC.RECONVERGENT B0 ;  /* 0x0000000000007941 */ /* 0x000fea0003800200 */
.L_x_9346:
        /* <DEDUP_REMOVED lines=14> */
[----:B------:R-:W-:Y:S01]  /*6e60*/  FMUL.FTZ R156, R195, R156 ;  /* 0x0000009cc39c7220 */ /* 0x000fe20000410000 */
[----:B------:R-:W-:Y:S01]  /*6e70*/  SHF.L.U32 R197, R85, 0x10, RZ ;  /* 0x0000001055c57819 */ /* 0x000fe200000006ff */
[C---:B------:R-:W-:Y:S01]  /*6e80*/  FMUL.FTZ R194, R195.reuse, R194 ;  /* 0x000000c2c3c27220 */ /* 0x040fe20000410000 */
[----:B------:R-:W-:Y:S01]  /*6e90*/  SHF.L.U32 R199, R82, 0x10, RZ ;  /* 0x0000001052c77819 */ /* 0x000fe200000006ff */
[C---:B------:R-:W-:Y:S01]  /*6ea0*/  FMUL.FTZ R198, R195.reuse, R198 ;  /* 0x000000c6c3c67220 */ /* 0x040fe20000410000 */
[----:B------:R-:W-:Y:S01]  /*6eb0*/  SHF.L.U32 R201, R86, 0x10, RZ ;  /* 0x0000001056c97819 */ /* 0x000fe200000006ff */
        /* <DEDUP_REMOVED lines=16> */
[----:B------:R-:W-:-:S02]  /*6fc0*/  SHF.L.U32 R203, R87, 0x10, RZ ;  /* 0x0000001057cb7819 */ /* 0x000fc400000006ff */
[----:B------:R-:W-:Y:S02]  /*6fd0*/  SHF.L.U32 R205, R5, 0x10, RZ ;  /* 0x0000001005cd7819 */ /* 0x000fe400000006ff */
[----:B------:R-:W-:Y:S01]  /*6fe0*/  SHF.L.U32 R199, R6, 0x10, RZ ;  /* 0x0000001006c77819 */ /* 0x000fe200000006ff */
[----:B------:R-:W-:Y:S01]  /*6ff0*/  FFMA.FTZ R201, R202, R201, R203 ;  /* 0x000000c9cac97223 */ /* 0x000fe200000100cb */
[----:B------:R-:W-:Y:S01]  /*7000*/  SHF.L.U32 R159, R10, 0x10, RZ ;  /* 0x000000100a9f7819 */ /* 0x000fe200000006ff */
[----:B------:R-:W-:Y:S02]  /*7010*/  FFMA.FTZ R204, R204, R205, R207 ;  /* 0x000000cdcccc7223 */ /* 0x000fe400000100cf */
[----:B------:R-:W-:Y:S02]  /*7020*/  FFMA.FTZ R197, R200, R197, R199 ;  /* 0x000000c5c8c57223 */ /* 0x000fe400000100c7 */
[----:B------:R-:W-:Y:S01]  /*7030*/  FFMA.FTZ R193, R158, R157, R159 ;  /* 0x0000009d9ec17223 */ /* 0x000fe2000001009f */
[----:B------:R-:W-:-:S02]  /*7040*/  F2FP.BF16.F32.PACK_AB R159, R204, R201 ;  /* 0x000000c9cc9f723e */ /* 0x000fc400000010ff */
[----:B------:R-:W-:Y:S02]  /*7050*/  F2FP.BF16.F32.PACK_AB R158, R197, R198 ;  /* 0x000000c6c59e723e */ /* 0x000fe400000010ff */
[----:B------:R-:W-:Y:S02]  /*7060*/  F2FP.BF16.F32.PACK_AB R157, R195, R194 ;  /* 0x000000c2c39d723e */ /* 0x000fe400000010ff */
[----:B------:R-:W-:-:S05]  /*7070*/  F2FP.BF16.F32.PACK_AB R156, R193, R156 ;  /* 0x0000009cc19c723e */ /* 0x000fca00000010ff */
[----:B------:R0:W-:Y:S02]  /*7080*/  STG.E.128 desc[UR6][R190.64], R156 ;  /* 0x0000009cbe007986 */ /* 0x0001e4000c101d06 */
.L_x_9349:
[----:B------:R-:W-:Y:S05]  /*7090*/  BSYNC.RECONVERGENT B0 ;  /* 0x0000000000007941 */ /* 0x000fea0003800200 */
.L_x_9348:
[----:B01234-:R-:W0:Y:S01]  /*70a0*/  LDC.64 R156, c[0x0][0x380] ;  /* 0x0000e000ff9c7b82 */ /* 0x01fe220000000a00 */
[----:B------:R-:W-:Y:S01]  /*70b0*/  UPLOP3.LUT UP1, UPT, UPT, UPT, UP1, 0x40, 0x4 ;  /* 0x000000000004789c */ /* 0x000fe20003f2e810 */
[----:B0-----:R-:W-:-:S04]  /*70c0*/  IADD3 R0, PT, PT, R0, R156, RZ ;  /* 0x0000009c00007210 */ /* 0x001fc80007ffe0ff */
[----:B------:R-:W-:-:S13]  /*70d0*/  ISETP.GE.AND P1, PT, R0, R157, PT ;  /* 0x0000009d0000720c */ /* 0x000fda0003f26270 */
[----:B------:R-:W-:Y:S05]  /*70e0*/  @!P1 BRA `(.L_x_9350) ;  /* 0xffffff9c00389947 */ /* 0x000fea000383ffff */
[----:B------:R-:W-:Y:S05]  /*70f0*/  EXIT ;  /* 0x000000000000794d */ /* 0x000fea0003800000 */
.L_x_9351:
        /* <DEDUP_REMOVED lines=16> */
.L_x_27870:


//--------------------- .text._ZN10layer_norm31ln_parallel_residual_fwd_kernelINS_13Kernel_traitsI13__nv_bfloat16S2_fS2_fjLj7168ELj1ELj1ELj4ELj16ENS_18Kernel_traits_baseILj7168ES2_S2_fS2_fjLj128EEEEELb0ELb1ELb1EEEvNS_9FwdParamsE --------------------------
	.section	.text._ZN10layer_norm31ln_parallel_residual_fwd_kernelINS_13Kernel_traitsI13__nv_bfloat16S2_fS2_fjLj7168ELj1ELj1ELj4ELj16ENS_18Kernel_traits_baseILj7168ES2_S2_fS2_fjLj128EEEEELb0ELb1ELb1EEEvNS_9FwdParamsE,"ax",@progbits
	.align	128
        .global         _ZN10layer_norm31ln_parallel_residual_fwd_kernelINS_13Kernel_traitsI13__nv_bfloat16S2_fS2_fjLj7168ELj1ELj1ELj4ELj16ENS_18Kernel_traits_baseILj7168ES2_S2_fS2_fjLj128EEEEELb0ELb1ELb1EEEvNS_9FwdParamsE
        .type           _ZN10layer_norm31ln_parallel_residual_fwd_kernelINS_13Kernel_traitsI13__nv_bfloat16S2_fS2_fjLj7168ELj1ELj1ELj4ELj16ENS_18Kernel_traits_baseILj7168ES2_S2_fS2_fjLj128EEEEELb0ELb1ELb1EEEvNS_9FwdParamsE,@function
        .size           _ZN10layer_norm31ln_parallel_residual_fwd_kernelINS_13Kernel_traitsI13__nv_bfloat16S2_fS2_fjLj7168ELj1ELj1ELj4ELj16ENS_18Kernel_traits_baseILj7168ES2_S2_fS2_fjLj128EEEEELb0ELb1ELb1EEEvNS_9FwdParamsE,(.L_x_27871 - _ZN10layer_norm31ln_parallel_residual_fwd_kernelINS_13Kernel_traitsI13__nv_bfloat16S2_fS2_fjLj7168ELj1ELj1ELj4ELj16ENS_18Kernel_traits_baseILj7168ES2_S2_fS2_fjLj128EEEEELb0ELb1ELb1EEEvNS_9FwdParamsE)
        .other          _ZN10layer_norm31ln_parallel_residual_fwd_kernelINS_13Kernel_traitsI13__nv_bfloat16S2_fS2_fjLj7168ELj1ELj1ELj4ELj16ENS_18Kernel_traits_baseILj7168ES2_S2_fS2_fjLj128EEEEELb0ELb1ELb1EEEvNS_9FwdParamsE,@"STO_CUDA_ENTRY STV_DEFAULT"
_ZN10layer_norm31ln_parallel_residual_fwd_kernelINS_13Kernel_traitsI13__nv_bfloat16S2_fS2_fjLj7168ELj1ELj1ELj4ELj16ENS_18Kernel_traits_baseILj7168ES2_S2_fS2_fjLj128EEEEELb0ELb1ELb1EEEvNS_9FwdParamsE:
.text._ZN10layer_norm31ln_parallel_residual_fwd_kernelINS_13Kernel_traitsI13__nv_bfloat16S2_fS2_fjLj7168ELj1ELj1ELj4ELj16ENS_18Kernel_traits_baseILj7168ES2_S2_fS2_fjLj128EEEEELb0ELb1ELb1EEEvNS_9FwdParamsE:
[----:B------:R-:W-:Y:S01]  /*0000*/  LDC R1, c[0x0][0x37c] ;  /* 0x0000df00ff017b82 */ /* 0x000fe20000000800 */
[----:B------:R-:W0:Y:S07]  /*0010*/  LDCU.64 UR8, c[0x0][0x438] ;  /* 0x00008700ff0877ac */ /* 0x000e2e0008000a00 */
[----:B------:R-:W1:Y:S01]  /*0020*/  S2UR UR4, SR_CTAID.X ;  /* 0x00000000000479c3 */ /* 0x000e620000002500 */
[----:B------:R-:W2:Y:S01]  /*0030*/  S2R R0, SR_TID.X ;  /* 0x0000000000007919 */ /* 0x000ea20000002100 */
[----:B------:R-:W3:Y:S01]  /*0040*/  LDCU.64 UR6, c[0x0][0x358] ;  /* 0x00006b00ff0677ac */ /* 0x000ee20008000a00 */
[----:B0-----:R-:W-:-:S04]  /*0050*/  UISETP.NE.U32.AND UP0, UPT, UR8, URZ, UPT ;  /* 0x000000ff0800728c */ /* 0x001fc8000bf05070 */
[----:B------:R-:W-:Y:S01]  /*0060*/  UISETP.NE.AND.EX UP0, UPT, UR9, URZ, UPT, UP0 ;  /* 0x000000ff0900728c */ /* 0x000fe2000bf05300 */
[----:B-1----:R-:W-:-:S08]  /*0070*/  MOV R124, UR4 ;  /* 0x00000004007c7c02 */ /* 0x002fd00008000f00 */
[----:B---3--:R-:W-:Y:S05]  /*0080*/  BRA.U !UP0, `(.L_x_9352) ;  /* 0x00000001084c7547 */ /* 0x008fea000b800000 */
[----:B------:R-:W2:Y:S08]  /*0090*/  LDC.64 R2, c[0x0][0x3d0] ;  /* 0x0000f400ff027b82 */ /* 0x000eb00000000a00 */
[----:B------:R-:W0:Y:S01]  /*00a0*/  LDC.64 R56, c[0x0][0x438] ;  /* 0x00010e00ff387b82 */ /* 0x000e220000000a00 */
[----:B--2---:R-:W-:-:S05]  /*00b0*/  IMAD.WIDE.U32 R2, R0, 0x10, R2 ;  /* 0x0000001000027825 */ /* 0x004fca00078e0002 */
[----:B------:R1:W5:Y:S01]  /*00c0*/  LDG.E.128 R128, desc[UR6][R2.64] ;  /* 0x0000000602807981 */ /* 0x000362000c1e1d00 */
[----:B0-----:R-:W-:-:S03]  /*00d0*/  IMAD.WIDE.U32 R56, R0, 0x10, R56 ;  /* 0x0000001000387825 */ /* 0x001fc600078e0038 */
        /* <DEDUP_REMOVED lines=14> */
.L_x_9352:
[----:B------:R-:W2:Y:S02]  /*01c0*/  LDC.64 R2, c[0x0][0x3d0] ;  /* 0x0000f400ff027b82 */ /* 0x000ea40000000a00 */
[----:B--2---:R-:W-:-:S05]  /*01d0*/  IMAD.WIDE.U32 R2, R0, 0x10, R2 ;  /* 0x0000001000027825 */ /* 0x004fca00078e0002 */
        /* <DEDUP_REMOVED lines=21> */
.L_x_9353:
[----:B------:R-:W0:Y:S02]  /*0330*/  LDCU UR4, c[0x0][0x384] ;  /* 0x00007080ff0477ac */ /* 0x000e240008000800 */
[----:B0-----:R-:W-:-:S13]  /*0340*/  ISETP.GE.AND P0, PT, R124, UR4, PT ;  /* 0x000000047c007c0c */ /* 0x001fda000bf06270 */
[----:B------:R-:W-:Y:S05]  /*0350*/  @P0 EXIT ;  /* 0x000000000000094d */ /* 0x000fea0003800000 */
[----:B------:R-:W0:Y:S01]  /*0360*/  LDCU.64 UR4, c[0x0][0x398] ;  /* 0x00007300ff0477ac */ /* 0x000e220008000a00 */
[----:B-----5:R-:W-:Y:S02]  /*0370*/  PRMT R125, R55, 0x7632, R125 ;  /* 0x00007632377d7816 */ /* 0x020fe4000000007d */
[----:B------:R-:W-:Y:S01]  /*0380*/  PRMT R132, R27, 0x7632, R132 ;  /* 0x000076321b847816 */ /* 0x000fe20000000084 */
[----:B------:R-:W-:Y:S01]  /*0390*/  UPLOP3.LUT UP1, UPT, UPT, UPT, UPT, 0x40, 0x4 ;  /* 0x000000000004789c */ /* 0x000fe20003f2e870 */
[----:B------:R-:W-:Y:S01]  /*03a0*/  PRMT R133, R54, 0x7632, R133 ;  /* 0x0000763236857816 */ /* 0x000fe20000000085 */
[----:B------:R-:W2:Y:S01]  /*03b0*/  LDCU UR8, c[0x0][0x388] ;  /* 0x00007100ff0877ac */ /* 0x000ea20008000800 */
[----:B------:R-:W-:Y:S02]  /*03c0*/  PRMT R134, R26, 0x7632, R134 ;  /* 0x000076321a867816 */ /* 0x000fe40000000086 */
[----:B------:R-:W-:Y:S01]  /*03d0*/  PRMT R135, R53, 0x7632, R135 ;  /* 0x0000763235877816 */ /* 0x000fe20000000087 */
[----:B------:R-:W3:Y:S01]  /*03e0*/  LDCU.U8 UR9, c[0x0][0x410] ;  /* 0x00008200ff0977ac */ /* 0x000ee20008000000 */
[----:B------:R-:W-:-:S02]  /*03f0*/  PRMT R136, R25, 0x7632, R136 ;  /* 0x0000763219887816 */ /* 0x000fc40000000088 */
[----:B------:R-:W-:Y:S01]  /*0400*/  PRMT R137, R52, 0x7632, R137 ;  /* 0x0000763234897816 */ /* 0x000fe20000000089 */
[----:B------:R-:W4:Y:S01]  /*0410*/  LDCU UR12, c[0x0][0x400] ;  /* 0x00008000ff0c77ac */ /* 0x000f220008000800 */
[----:B------:R-:W-:Y:S02]  /*0420*/  PRMT R138, R24, 0x7632, R138 ;  /* 0x00007632188a7816 */ /* 0x000fe4000000008a */
[----:B------:R-:W-:Y:S01]  /*0430*/  PRMT R139, R51, 0x7632, R139 ;  /* 0x00007632338b7816 */ /* 0x000fe2000000008b */
[----:B0-----:R-:W-:Y:S01]  /*0440*/  UISETP.NE.U32.AND UP0, UPT, UR4, URZ, UPT ;  /* 0x000000ff0400728c */ /* 0x001fe2000bf05070 */
[----:B------:R-:W-:Y:S01]  /*0450*/  PRMT R140, R23, 0x7632, R140 ;  /* 0x00007632178c7816 */ /* 0x000fe2000000008c */
[----:B------:R-:W0:Y:S01]  /*0460*/  LDCU.64 UR10, c[0x0][0x3a0] ;  /* 0x00007400ff0a77ac */ /* 0x000e220008000a00 */
[----:B------:R-:W-:Y:S02]  /*0470*/  PRMT R141, R50, 0x7632, R141 ;  /* 0x00007632328d7816 */ /* 0x000fe4000000008d */
[----:B------:R-:W-:Y:S01]  /*0480*/  PRMT R142, R22, 0x7632, R142 ;  /* 0x00007632168e7816 */ /* 0x000fe2000000008e */
[----:B------:R-:W-:Y:S01]  /*0490*/  UISETP.NE.AND.EX UP0, UPT, UR5, URZ, UPT, UP0 ;  /* 0x000000ff0500728c */ /* 0x000fe2000bf05300 */
        /* <DEDUP_REMOVED lines=38> */
[----:B------:R-:W-:Y:S02]  /*0700*/  PLOP3.LUT P0, PT, PT, PT, UP0, 0x80, 0x8 ;  /* 0x000000000008781c */ /* 0x000fe40003f0f008 */
[----:B------:R-:W-:Y:S02]  /*0710*/  PRMT R181, R30, 0x7632, R181 ;  /* 0x000076321eb57816 */ /* 0x000fe400000000b5 */
[----:B------:R-:W-:Y:S02]  /*0720*/  PRMT R182, R130, 0x7632, R182 ;  /* 0x0000763282b67816 */ /* 0x000fe400000000b6 */
[----:B------:R-:W-:Y:S02]  /*0730*/  PRMT R183, R29, 0x7632, R183 ;  /* 0x000076321db77816 */ /* 0x000fe400000000b7 */
[----:B------:R-:W-:-:S02]  /*0740*/  PRMT R184, R129, 0x7632, R184 ;  /* 0x0000763281b87816 */ /* 0x000fc400000000b8 */
[----:B------:R-:W-:Y:S02]  /*0750*/  PRMT R185, R28, 0x7632, R185 ;  /* 0x000076321cb97816 */ /* 0x000fe400000000b9 */
[----:B0-234-:R-:W-:-:S07]  /*0760*/  PRMT R186, R128, 0x7632, R186 ;  /* 0x0000763280ba7816 */ /* 0x01dfce00000000ba */
.L_x_9386:
[----:B------:R-:W-:Y:S01]  /*0770*/  ISETP.NE.U32.AND P1, PT, RZ, UR10, PT ;  /* 0x0000000aff007c0c */ /* 0x000fe2000bf25070 */
[----:B------:R-:W0:Y:S01]  /*0780*/  LDC.64 R116, c[0x0][0x390] ;  /* 0x0000e400ff747b82 */ /* 0x000e220000000a00 */
[----:B---3--:R-:W-:Y:S02]  /*0790*/  IMAD R70, R124, UR8, RZ ;  /* 0x000000087c467c24 */ /* 0x008fe4000f8e02ff */
[----:B------:R-:W-:-:S03]  /*07a0*/  ISETP.NE.AND.EX P1, PT, RZ, UR11, PT, P1 ;  /* 0x0000000bff007c0c */ /* 0x000fc6000bf25310 */
[----:B------:R-:W-:Y:S02]  /*07b0*/  SHF.R.S32.HI R71, RZ, 0x1f, R70 ;  /* 0x0000001fff477819 */ /* 0x000fe40000011446 */
[----:B-1----:R-:W1:Y:S02]  /*07c0*/  @P0 LDC.64 R2, c[0x0][0x398] ;  /* 0x0000e600ff020b82 */ /* 0x002e640000000a00 */
        /* <DEDUP_REMOVED lines=9> */
[----:B------:R1:W5:Y:S04]  /*0860*/  @P1 LDG.E.128 R60, desc[UR6][R68.64] ;  /* 0x00000006443c1981 */ /* 0x000368000c1e1d00 */
[----:B------:R1:W5:Y:S01]  /*0870*/  @P1 LDG.E.128 R64, desc[UR6][R68.64+0x10] ;  /* 0x0000100644401981 */ /* 0x000362000c1e1d00 */
[----:B0-----:R-:W-:-:S04]  /*0880*/  ISETP.NE.U32.AND P2, PT, R76, RZ, PT ;  /* 0x000000ff4c00720c */ /* 0x001fc80003f45070 */
[----:B------:R-:W-:-:S13]  /*0890*/  ISETP.NE.AND.EX P2, PT, R77, RZ, PT, P2 ;  /* 0x000000ff4d00720c */ /* 0x000fda0003f45320 */
[----:B-1----:R-:W-:Y:S05]  /*08a0*/  @P2 BRA `(.L_x_9354) ;  /* 0x0000000000942947 */ /* 0x002fea0003800000 */
[----:B------:R-:W-:-:S04]  /*08b0*/  UISETP.NE.U32.AND UP0, UPT, UR10, URZ, UPT ;  /* 0x000000ff0a00728c */ /* 0x000fc8000bf05070 */
[----:B------:R-:W-:-:S09]  /*08c0*/  UISETP.NE.AND.EX UP0, UPT, UR11, URZ, UPT, UP0 ;  /* 0x000000ff0b00728c */ /* 0x000fd2000bf05300 */
[----:B------:R-:W-:Y:S05]  /*08d0*/  BRA.U UP0, `(.L_x_9355) ;  /* 0x0000000100347547 */ /* 0x000fea000b800000 */
[----:B-----5:R-:W-:Y:S02]  /*08e0*/  PRMT R71, R73, 0x7632, R71 ;  /* 0x0000763249477816 */ /* 0x020fe40000000047 */
        /* <DEDUP_REMOVED lines=10> */
[----:B------:R-:W-:Y:S01]  /*0990*/  SHF.L.U32 R75, R2, 0x10, RZ ;  /* 0x00000010024b7819 */ /* 0x000fe200000006ff */
[----:B------:R-:W-:Y:S06]  /*09a0*/  BRA `(.L_x_9356) ;  /* 0x0000000400847947 */ /* 0x000fec0003800000 */
.L_x_9355:
        /* <DEDUP_REMOVED lines=21> */
.L_x_9354:
[----:B------:R-:W-:-:S04]  /*0b00*/  UISETP.NE.U32.AND UP0, UPT, UR10, URZ, UPT ;  /* 0x000000ff0a00728c */ /* 0x000fc8000bf05070 */
[----:B------:R-:W-:-:S09]  /*0b10*/  UISETP.NE.AND.EX UP0, UPT, UR11, URZ, UPT, UP0 ;  /* 0x000000ff0b00728c */ /* 0x000fd2000bf05300 */
[----:B------:R-:W-:Y:S05]  /*0b20*/  BRA.U UP0, `(.L_x_9357) ;  /* 0x0000000100847547 */ /* 0x000fea000b800000 */
[----:B-----5:R-:W-:Y:S01]  /*0b30*/  PRMT R71, R72, 0x7632, R71 ;  /* 0x0000763248477816 */ /* 0x020fe20000000047 */
[----:B------:R-:W-:Y:S01]  /*0b40*/  IMAD.U32 R68, R56, 0x10000, RZ ;  /* 0x0001000038447824 */ /* 0x000fe200078e00ff */
[----:B------:R-:W-:Y:S02]  /*0b50*/  SHF.L.U32 R3, R72, 0x10, RZ ;  /* 0x0000001048037819 */ /* 0x000fe400000006ff */
[----:B------:R-:W-:Y:S02]  /*0b60*/  SHF.L.U32 R69, R74, 0x10, RZ ;  /* 0x000000104a457819 */ /* 0x000fe400000006ff */
[----:B------:R-:W-:Y:S01]  /*0b70*/  SHF.L.U32 R72, R58, 0x10, RZ ;  /* 0x000000103a487819 */ /* 0x000fe200000006ff */
[----:B------:R-:W-:Y:S01]  /*0b80*/  FADD.FTZ R68, R3, R68 ;  /* 0x0000004403447221 */ /* 0x000fe20000010000 */
        /* <DEDUP_REMOVED lines=16> */
[----:B------:R-:W-:Y:S02]  /*0c90*/  SHF.L.U32 R74, R59, 0x10, RZ ;  /* 0x000000103b4a7819 */ /* 0x000fe400000006ff */
[----:B------:R-:W-:-:S02]  /*0ca0*/  SHF.L.U32 R78, R79, 0x10, RZ ;  /* 0x000000104f4e7819 */ /* 0x000fc400000006ff */
[----:B------:R-:W-:Y:S01]  /*0cb0*/  SHF.L.U32 R3, R3, 0x10, RZ ;  /* 0x0000001003037819 */ /* 0x000fe200000006ff */
[----:B------:R-:W-:Y:S01]  /*0cc0*/  FADD.FTZ R74, R81, R74 ;  /* 0x0000004a514a7221 */ /* 0x000fe20000010000 */
[----:B------:R-:W-:Y:S02]  /*0cd0*/  SHF.L.U32 R80, R80, 0x10, RZ ;  /* 0x0000001050507819 */ /* 0x000fe400000006ff */
[----:B------:R-:W-:Y:S01]  /*0ce0*/  SHF.L.U32 R75, R69, 0x10, RZ ;  /* 0x00000010454b7819 */ /* 0x000fe200000006ff */
[----:B------:R-:W-:Y:S01]  /*0cf0*/  FADD.FTZ R69, R71, R0 ;  /* 0x0000000047457221 */ /* 0x000fe20000010000 */
[----:B------:R-:W-:Y:S01]  /*0d00*/  FADD.FTZ R71, R73, R2 ;  /* 0x0000000249477221 */ /* 0x000fe20000010000 */
[----:B------:R-:W-:Y:S02]  /*0d10*/  FADD.FTZ R73, R78, R3 ;  /* 0x000000034e497221 */ /* 0x000fe40000010000 */
[----:B------:R-:W-:Y:S01]  /*0d20*/  FADD.FTZ R75, R80, R75 ;  /* 0x0000004b504b7221 */ /* 0x000fe20000010000 */
[----:B------:R-:W-:Y:S06]  /*0d30*/  BRA `(.L_x_9356) ;  /* 0x0000000000a07947 */ /* 0x000fec0003800000 */
.L_x_9357:
[C---:B-----5:R-:W-:Y:S02]  /*0d40*/  PRMT R69, R72.reuse, 0x7632, R69 ;  /* 0x0000763248457816 */ /* 0x060fe40000000045 */
[----:B------:R-:W-:Y:S02]  /*0d50*/  SHF.L.U32 R72, R72, 0x10, RZ ;  /* 0x0000001048487819 */ /* 0x000fe400000006ff */
[C---:B------:R-:W-:Y:S01]  /*0d60*/  PRMT R70, R73.reuse, 0x7632, R70 ;  /* 0x0000763249467816 */ /* 0x040fe20000000046 */
[----:B------:R-:W-:Y:S01]  /*0d70*/  IMAD.U32 R73, R73, 0x10000, RZ ;  /* 0x0001000049497824 */ /* 0x000fe200078e00ff */
[----:B------:R-:W-:Y:S01]  /*0d80*/  SHF.L.U32 R3, R56, 0x10, RZ ;  /* 0x0000001038037819 */ /* 0x000fe200000006ff */
[----:B------:R-:W-:Y:S01]  /*0d90*/  IMAD.U32 R69, R69, 0x10000, RZ ;  /* 0x0001000045457824 */ /* 0x000fe200078e00ff */
[----:B------:R-:W-:Y:S02]  /*0da0*/  SHF.L.U32 R0, R57, 0x10, RZ ;  /* 0x0000001039007819 */ /* 0x000fe400000006ff */
[----:B------:R-:W-:Y:S01]  /*0db0*/  PRMT R78, R74, 0x7632, R78 ;  /* 0x000076324a4e7816 */ /* 0x000fe2000000004e */
[----:B------:R-:W-:Y:S01]  /*0dc0*/  FADD.FTZ R71, R72, R3 ;  /* 0x0000000348477221 */ /* 0x000fe20000010000 */
[----:B------:R-:W-:Y:S01]  /*0dd0*/  PRMT R80, R75, 0x7632, R80 ;  /* 0x000076324b507816 */ /* 0x000fe20000000050 */
[--C-:B------:R-:W-:Y:S01]  /*0de0*/  FADD.FTZ R73, R73, R0.reuse ;  /* 0x0000000049497221 */ /* 0x100fe20000010000 */
        /* <DEDUP_REMOVED lines=29> */
.L_x_9356:
[----:B------:R-:W0:Y:S01]  /*0fc0*/  LDC.64 R2, c[0x0][0x3a8] ;  /* 0x0000ea00ff027b82 */ /* 0x000e220000000a00 */
[----:B------:R-:W-:-:S05]  /*0fd0*/  IADD3 R191, PT, PT, R187, 0x80, RZ ;  /* 0x00000080bbbf7810 */ /* 0x000fca0007ffe0ff */
[----:B------:R-:W-:Y:S02]  /*0fe0*/  IMAD.WIDE.U32 R80, R191, 0x10, R116 ;  /* 0x00000010bf507825 */ /* 0x000fe400078e0074 */
[----:B------:R-:W1:Y:S08]  /*0ff0*/  @P1 LDC.64 R86, c[0x0][0x3a0] ;  /* 0x0000e800ff561b82 */ /* 0x000e700000000a00 */
[----:B------:R-:W2:Y:S01]  /*1000*/  @P0 LDC.64 R84, c[0x0][0x398] ;  /* 0x0000e600ff540b82 */ /* 0x000ea20000000a00 */
[----:B0-----:R-:W-:-:S05]  /*1010*/  IMAD.WIDE.U32 R78, R187, 0x20, R2 ;  /* 0x00000020bb4e7825 */ /* 0x001fca00078e0002 */
[----:B------:R0:W-:Y:S01]  /*1020*/  STG.E.128 desc[UR6][R78.64], R68 ;  /* 0x000000444e007986 */ /* 0x0001e2000c101d06 */
[----:B-1----:R-:W-:-:S03]  /*1030*/  @P1 IMAD.WIDE.U32 R86, R191, 0x20, R86 ;  /* 0x00000020bf561825 */ /* 0x002fc600078e0056 */
[----:B------:R0:W-:Y:S04]  /*1040*/  STG.E.128 desc[UR6][R78.64+0x10], R72 ;  /* 0x000010484e007986 */ /* 0x0001e8000c101d06 */
[----:B------:R0:W5:Y:S01]  /*1050*/  @P1 LDG.E.128 R60, desc[UR6][R86.64] ;  /* 0x00000006563c1981 */ /* 0x000162000c1e1d00 */
[----:B--2---:R-:W-:-:S03]  /*1060*/  @P0 IMAD.WIDE.U32 R84, R191, 0x10, R84 ;  /* 0x00000010bf540825 */ /* 0x004fc600078e0054 */
[----:B------:R0:W5:Y:S04]  /*1070*/  @P1 LDG.E.128 R64, desc[UR6][R86.64+0x10] ;  /* 0x0000100656401981 */ /* 0x000168000c1e1d00 */
[----:B------:R-:W5:Y:S04]  /*1080*/  LDG.E.128 R80, desc[UR6][R80.64] ;  /* 0x0000000650507981 */ /* 0x000f68000c1e1d00 */
[----:B------:R0:W5:Y:S01]  /*1090*/  @P0 LDG.E.128 R56, desc[UR6][R84.64] ;  /* 0x0000000654380981 */ /* 0x000162000c1e1d00 */
[----:B------:R-:W-:-:S04]  /*10a0*/  ISETP.NE.U32.AND P0, PT, R76, RZ, PT ;  /* 0x000000ff4c00720c */ /* 0x000fc80003f05070 */
[----:B------:R-:W-:-:S13]  /*10b0*/  ISETP.NE.AND.EX P0, PT, R77, RZ, PT, P0 ;  /* 0x000000ff4d00720c */ /* 0x000fda0003f05300 */
[----:B0-----:R-:W-:Y:S05]  /*10c0*/  @!P0 BRA `(.L_x_9358) ;  /* 0x00000004002c8947 */ /* 0x001fea0003800000 */
[----:B------:R-:W-:Y:S05]  /*10d0*/  @!P1 BRA `(.L_x_9359) ;  /* 0x0000000000a49947 */ /* 0x000fea0003800000 */
[----:B-----5:R-:W-:Y:S01]  /*10e0*/  PRMT R0, R80, 0x7632, R0 ;  /* 0x0000763250007816 */ /* 0x020fe20000000000 */
[----:B------:R-:W-:Y:S01]  /*10f0*/  IMAD.U32 R85, R58, 0x10000, RZ ;  /* 0x000100003a557824 */ /* 0x000fe200078e00ff */
[----:B------:R-:W-:Y:S02]  /*1100*/  SHF.L.U32 R80, R80, 0x10, RZ ;  /* 0x0000001050507819 */ /* 0x000fe400000006ff */
[C---:B------:R-:W-:Y:S02]  /*1110*/  PRMT R78, R81.reuse, 0x7632, R78 ;  /* 0x00007632514e7816 */ /* 0x040fe4000000004e */
[----:B------:R-:W-:Y:S02]  /*1120*/  PRMT R84, R82, 0x7632, R84 ;  /* 0x0000763252547816 */ /* 0x000fe40000000054 */
[----:B------:R-:W-:Y:S02]  /*1130*/  SHF.L.U32 R77, R56, 0x10, RZ ;  /* 0x00000010384d7819 */ /* 0x000fe400000006ff */
[----:B------:R-:W-:-:S02]  /*1140*/  SHF.L.U32 R81, R81, 0x10, RZ ;  /* 0x0000001051517819 */ /* 0x000fc400000006ff */
[----:B------:R-:W-:Y:S01]  /*1150*/  SHF.L.U32 R82, R82, 0x10, RZ ;  /* 0x0000001052527819 */ /* 0x000fe200000006ff */
[--C-:B------:R-:W-:Y:S01]  /*1160*/  FADD.FTZ R77, R77, R80.reuse ;  /* 0x000000504d4d7221 */ /* 0x100fe20000010000 */
[C---:B------:R-:W-:Y:S02]  /*1170*/  SHF.L.U32 R76, R57.reuse, 0x10, RZ ;  /* 0x00000010394c7819 */ /* 0x040fe400000006ff */
[----:B------:R-:W-:Y:S01]  /*1180*/  PRMT R80, R57, 0x7632, R80 ;  /* 0x0000763239507816 */ /* 0x000fe20000000050 */
[----:B------:R-:W-:Y:S01]  /*1190*/  FADD.FTZ R85, R85, R82 ;  /* 0x0000005255557221 */ /* 0x000fe20000010000 */
[----:B------:R-:W-:Y:S01]  /*11a0*/  PRMT R86, R83, 0x7632, R86 ;  /* 0x0000763253567816 */ /* 0x000fe20000000056 */
[----:B------:R-:W-:Y:S01]  /*11b0*/  FADD.FTZ R81, R76, R81 ;  /* 0x000000514c517221 */ /* 0x000fe20000010000 */
[----:B------:R-:W-:Y:S02]  /*11c0*/  PRMT R76, R56, 0x7632, R76 ;  /* 0x00007632384c7816 */ /* 0x000fe4000000004c */
[----:B------:R-:W-:-:S02]  /*11d0*/  PRMT R82, R58, 0x7632, R82 ;  /* 0x000076323a527816 */ /* 0x000fc40000000052 */
[----:B------:R-:W-:Y:S02]  /*11e0*/  PRMT R89, R59, 0x7632, R89 ;  /* 0x000076323b597816 */ /* 0x000fe40000000059 */
[----:B------:R-:W-:Y:S02]  /*11f0*/  SHF.L.U32 R88, R83, 0x10, RZ ;  /* 0x0000001053587819 */ /* 0x000fe400000006ff */
[----:B------:R-:W-:Y:S02]  /*1200*/  SHF.L.U32 R93, R59, 0x10, RZ ;  /* 0x000000103b5d7819 */ /* 0x000fe400000006ff */
[----:B------:R-:W-:Y:S02]  /*1210*/  SHF.L.U32 R83, R80, 0x10, RZ ;  /* 0x0000001050537819 */ /* 0x000fe400000006ff */
        /* <DEDUP_REMOVED lines=21> */
.L_x_9359:
[C---:B-----5:R-:W-:Y:S01]  /*1370*/  PRMT R84, R81.reuse, 0x7632, R84 ;  /* 0x0000763251547816 */ /* 0x060fe20000000054 */
[----:B------:R-:W-:Y:S01]  /*1380*/  IMAD.U32 R77, R56, 0x10000, RZ ;  /* 0x00010000384d7824 */ /* 0x000fe200078e00ff */
[----:B------:R-:W-:Y:S02]  /*1390*/  SHF.L.U32 R78, R81, 0x10, RZ ;  /* 0x00000010514e7819 */ /* 0x000fe400000006ff */
[----:B------:R-:W-:Y:S01]  /*13a0*/  SHF.L.U32 R76, R80, 0x10, RZ ;  /* 0x00000010504c7819 */ /* 0x000fe200000006ff */
[----:B------:R-:W-:Y:S01]  /*13b0*/  IMAD.U32 R84, R84, 0x10000, RZ ;  /* 0x0001000054547824 */ /* 0x000fe200078e00ff */
        /* <DEDUP_REMOVED lines=28> */
.L_x_9358:
[----:B------:R-:W-:Y:S05]  /*1580*/  @!P1 BRA `(.L_x_9361) ;  /* 0x0000000000549947 */ /* 0x000fea0003800000 */
[C---:B-----5:R-:W-:Y:S02]  /*1590*/  PRMT R0, R80.reuse, 0x7632, R0 ;  /* 0x0000763250007816 */ /* 0x060fe40000000000 */
[----:B------:R-:W-:Y:S02]  /*15a0*/  SHF.L.U32 R77, R80, 0x10, RZ ;  /* 0x00000010504d7819 */ /* 0x000fe400000006ff */
[C---:B------:R-:W-:Y:S01]  /*15b0*/  PRMT R76, R81.reuse, 0x7632, R76 ;  /* 0x00007632514c7816 */ /* 0x040fe2000000004c */
[----:B------:R-:W-:Y:S01]  /*15c0*/  IMAD.U32 R81, R81, 0x10000, RZ ;  /* 0x0001000051517824 */ /* 0x000fe200078e00ff */
[C---:B------:R-:W-:Y:S02]  /*15d0*/  PRMT R78, R82.reuse, 0x7632, R78 ;  /* 0x00007632524e7816 */ /* 0x040fe4000000004e */
[----:B------:R-:W-:Y:S02]  /*15e0*/  PRMT R80, R83, 0x7632, R80 ;  /* 0x0000763253507816 */ /* 0x000fe40000000050 */
        /* <DEDUP_REMOVED lines=15> */
.L_x_9361:
[----:B-----5:R-:W-:Y:S01]  /*16e0*/  PRMT R84, R83, 0x7632, R84 ;  /* 0x0000763253547816 */ /* 0x020fe20000000054 */
[C---:B------:R-:W-:Y:S01]  /*16f0*/  IMAD.U32 R76, R80.reuse, 0x10000, RZ ;  /* 0x00010000504c7824 */ /* 0x040fe200078e00ff */
[----:B------:R-:W-:Y:S02]  /*1700*/  PRMT R77, R80, 0x7632, R77 ;  /* 0x00007632504d7816 */ /* 0x000fe4000000004d */
[C---:B------:R-:W-:Y:S02]  /*1710*/  PRMT R79, R81.reuse, 0x7632, R79 ;  /* 0x00007632514f7816 */ /* 0x040fe4000000004f */
[C---:B------:R-:W-:Y:S02]  /*1720*/  PRMT R0, R82.reuse, 0x7632, R0 ;  /* 0x0000763252007816 */ /* 0x040fe40000000000 */
[----:B------:R-:W-:Y:S02]  /*1730*/  SHF.L.U32 R80, R82, 0x10, RZ ;  /* 0x0000001052507819 */ /* 0x000fe400000006ff */
[----:B------:R-:W-:-:S02]  /*1740*/  SHF.L.U32 R78, R81, 0x10, RZ ;  /* 0x00000010514e7819 */ /* 0x000fc400000006ff */
[----:B------:R-:W-:Y:S01]  /*1750*/  SHF.L.U32 R82, R83, 0x10, RZ ;  /* 0x0000001053527819 */ /* 0x000fe200000006ff */
[----:B------:R-:W-:Y:S01]  /*1760*/  IMAD.U32 R83, R84, 0x10000, RZ ;  /* 0x0001000054537824 */ /* 0x000fe200078e00ff */
[----:B------:R-:W-:Y:S02]  /*1770*/  SHF.L.U32 R77, R77, 0x10, RZ ;  /* 0x000000104d4d7819 */ /* 0x000fe400000006ff */
[----:B------:R-:W-:Y:S02]  /*1780*/  SHF.L.U32 R79, R79, 0x10, RZ ;  /* 0x000000104f4f7819 */ /* 0x000fe400000006ff */
[----:B------:R-:W-:-:S07]  /*1790*/  SHF.L.U32 R81, R0, 0x10, RZ ;  /* 0x0000001000517819 */ /* 0x000fce00000006ff */
.L_x_9360:
[----:B------:R-:W0:Y:S01]  /*17a0*/  @P0 LDC.64 R86, c[0x0][0x398] ;  /* 0x0000e600ff560b82 */ /* 0x000e220000000a00 */
[----:B------:R-:W-:Y:S01]  /*17b0*/  IADD3 R193, PT, PT, R187, 0x100, RZ ;  /* 0x00000100bbc17810 */ /* 0x000fe20007ffe0ff */
[----:B------:R-:W-:-:S04]  /*17c0*/  IMAD.WIDE.U32 R84, R191, 0x20, R2 ;  /* 0x00000020bf547825 */ /* 0x000fc800078e0002 */
[C---:B------:R-:W-:Y:S01]  /*17d0*/  IMAD.WIDE.U32 R88, R193.reuse, 0x10, R116 ;  /* 0x00000010c1587825 */ /* 0x040fe200078e0074 */
[----:B------:R1:W-:Y:S01]  /*17e0*/  STG.E.128 desc[UR6][R84.64], R76 ;  /* 0x0000004c54007986 */ /* 0x0003e2000c101d06 */
[----:B------:R-:W2:Y:S03]  /*17f0*/  @P1 LDC.64 R92, c[0x0][0x3a0] ;  /* 0x0000e800ff5c1b82 */ /* 0x000ea60000000a00 */
[----:B------:R1:W-:Y:S04]  /*1800*/  STG.E.128 desc[UR6][R84.64+0x10], R80 ;  /* 0x0000105054007986 */ /* 0x0003e8000c101d06 */
[----:B------:R-:W5:Y:S01]  /*1810*/  LDG.E.128 R88, desc[UR6][R88.64] ;  /* 0x0000000658587981 */ /* 0x000f62000c1e1d00 */
[----:B0-----:R-:W-:-:S05]  /*1820*/  @P0 IMAD.WIDE.U32 R86, R193, 0x10, R86 ;  /* 0x00000010c1560825 */ /* 0x001fca00078e0056 */
[----:B------:R1:W5:Y:S01]  /*1830*/  @P0 LDG.E.128 R56, desc[UR6][R86.64] ;  /* 0x0000000656380981 */ /* 0x000362000c1e1d00 */
[----:B--2---:R-:W-:-:S05]  /*1840*/  @P1 IMAD.WIDE.U32 R92, R193, 0x20, R92 ;  /* 0x00000020c15c1825 */ /* 0x004fca00078e005c */
[----:B------:R1:W5:Y:S04]  /*1850*/  @P1 LDG.E.128 R60, desc[UR6][R92.64] ;  /* 0x000000065c3c1981 */ /* 0x000368000c1e1d00 */
[----:B------:R1:W5:Y:S01]  /*1860*/  @P1 LDG.E.128 R64, desc[UR6][R92.64+0x10] ;  /* 0x000010065c401981 */ /* 0x000362000c1e1d00 */
[----:B------:R-:W-:Y:S05]  /*1870*/  @!P0 BRA `(.L_x_9362) ;  /* 0x00000004002c8947 */ /* 0x000fea0003800000 */
[----:B------:R-:W-:Y:S05]  /*1880*/  @!P1 BRA `(.L_x_9363) ;  /* 0x0000000000a49947 */ /* 0x000fea0003800000 */
[----:B-----5:R-:W-:Y:S01]  /*1890*/  PRMT R0, R88, 0x7632, R0 ;  /* 0x0000763258007816 */ /* 0x020fe20000000000 */
[----:B-1----:R-:W-:Y:S01]  /*18a0*/  IMAD.U32 R93, R58, 0x10000, RZ ;  /* 0x000100003a5d7824 */ /* 0x002fe200078e00ff */
        /* <DEDUP_REMOVED lines=39> */
.L_x_9363:
[C---:B-1---5:R-:W-:Y:S01]  /*1b20*/  PRMT R92, R89.reuse, 0x7632, R92 ;  /* 0x00007632595c7816 */ /* 0x062fe2000000005c */
        /* <DEDUP_REMOVED lines=32> */
.L_x_9362:
[----:B------:R-:W-:Y:S05]  /*1d30*/  @!P1 BRA `(.L_x_9365) ;  /* 0x0000000000549947 */ /* 0x000fea0003800000 */
[C---:B-----5:R-:W-:Y:S02]  /*1d40*/  PRMT R0, R88.reuse, 0x7632, R0 ;  /* 0x0000763258007816 */ /* 0x060fe40000000000 */
[----:B-1----:R-:W-:Y:S02]  /*1d50*/  SHF.L.U32 R85, R88, 0x10, RZ ;  /* 0x0000001058557819 */ /* 0x002fe400000006ff */
        /* <DEDUP_REMOVED lines=19> */
.L_x_9365:
[----:B-1---5:R-:W-:Y:S01]  /*1e90*/  PRMT R92, R91, 0x7632, R92 ;  /* 0x000076325b5c7816 */ /* 0x022fe2000000005c */
        /* <DEDUP_REMOVED lines=11> */
.L_x_9364:
        /* <DEDUP_REMOVED lines=56> */
.L_x_9367:
        /* <DEDUP_REMOVED lines=33> */
.L_x_9366:
        /* <DEDUP_REMOVED lines=22> */
.L_x_9369:
        /* <DEDUP_REMOVED lines=12> */
.L_x_9368:
        /* <DEDUP_REMOVED lines=56> */
.L_x_9371:
        /* <DEDUP_REMOVED lines=33> */
.L_x_9370:
        /* <DEDUP_REMOVED lines=22> */
.L_x_9373:
[C---:B-1---5:R-:W-:Y:S01]  /*2df0*/  PRMT R101, R104.reuse, 0x7632, R101 ;  /* 0x0000763268657816 */ /* 0x062fe20000000065 */
[----:B------:R-:W-:Y:S01]  /*2e00*/  IMAD.U32 R100, R104, 0x10000, RZ ;  /* 0x0001000068647824 */ /* 0x000fe200078e00ff */
[----:B------:R-:W-:Y:S02]  /*2e10*/  PRMT R103, R105, 0x7632, R103 ;  /* 0x0000763269677816 */ /* 0x000fe40000000067 */
[C---:B------:R-:W-:Y:S02]  /*2e20*/  PRMT R0, R106.reuse, 0x7632, R0 ;  /* 0x000076326a007816 */ /* 0x040fe40000000000 */
        /* <DEDUP_REMOVED lines=8> */
.L_x_9372:
[----:B------:R-:W0:Y:S01]  /*2eb0*/  @P0 LDC.64 R110, c[0x0][0x398] ;  /* 0x0000e600ff6e0b82 */ /* 0x000e220000000a00 */
[----:B------:R-:W-:Y:S02]  /*2ec0*/  VIADD R199, R187, 0x280 ;  /* 0x00000280bbc77836 */ /* 0x000fe40000000000 */
[----:B------:R-:W-:-:S04]  /*2ed0*/  IMAD.WIDE.U32 R108, R197, 0x20, R2 ;  /* 0x00000020c56c7825 */ /* 0x000fc800078e0002 */
[C---:B------:R-:W-:Y:S01]  /*2ee0*/  IMAD.WIDE.U32 R112, R199.reuse, 0x10, R116 ;  /* 0x00000010c7707825 */ /* 0x040fe200078e0074 */
[----:B------:R-:W1:Y:S01]  /*2ef0*/  @P1 LDC.64 R118, c[0x0][0x3a0] ;  /* 0x0000e800ff761b82 */ /* 0x000e620000000a00 */
[----:B------:R2:W-:Y:S04]  /*2f00*/  STG.E.128 desc[UR6][R108.64], R100 ;  /* 0x000000646c007986 */ /* 0x0005e8000c101d06 */
[----:B------:R2:W-:Y:S04]  /*2f10*/  STG.E.128 desc[UR6][R108.64+0x10], R104 ;  /* 0x000010686c007986 */ /* 0x0005e8000c101d06 */
[----:B------:R-:W5:Y:S01]  /*2f20*/  LDG.E.128 R112, desc[UR6][R112.64] ;  /* 0x0000000670707981 */ /* 0x000f62000c1e1d00 */
[----:B0-----:R-:W-:-:S05]  /*2f30*/  @P0 IMAD.WIDE.U32 R110, R199, 0x10, R110 ;  /* 0x00000010c76e0825 */ /* 0x001fca00078e006e */
[----:B------:R2:W5:Y:S01]  /*2f40*/  @P0 LDG.E.128 R56, desc[UR6][R110.64] ;  /* 0x000000066e380981 */ /* 0x000562000c1e1d00 */
[----:B-1----:R-:W-:-:S05]  /*2f50*/  @P1 IMAD.WIDE.U32 R118, R199, 0x20, R118 ;  /* 0x00000020c7761825 */ /* 0x002fca00078e0076 */
[----:B------:R2:W5:Y:S04]  /*2f60*/  @P1 LDG.E.128 R60, desc[UR6][R118.64] ;  /* 0x00000006763c1981 */ /* 0x000568000c1e1d00 */
[----:B------:R2:W5:Y:S01]  /*2f70*/  @P1 LDG.E.128 R64, desc[UR6][R118.64+0x10] ;  /* 0x0000100676401981 */ /* 0x000562000c1e1d00 */
[----:B------:R-:W-:Y:S05]  /*2f80*/  @!P0 BRA `(.L_x_9374) ;  /* 0x00000004002c8947 */ /* 0x000fea0003800000 */
[----:B------:R-:W-:Y:S05]  /*2f90*/  @!P1 BRA `(.L_x_9375) ;  /* 0x0000000000a49947 */ /* 0x000fea0003800000 */
[C---:B-----5:R-:W-:Y:S01]  /*2fa0*/  PRMT R0, R112.reuse, 0x7632, R0 ;  /* 0x0000763270007816 */ /* 0x060fe20000000000 */
[----:B------:R-:W-:Y:S01]  /*2fb0*/  IMAD.U32 R189, R59, 0x10000, RZ ;  /* 0x000100003bbd7824 */ /* 0x000fe200078e00ff */
[C---:B--2---:R-:W-:Y:S02]  /*2fc0*/  PRMT R110, R113.reuse, 0x7632, R110 ;  /* 0x00007632716e7816 */ /* 0x044fe4000000006e */
[----:B------:R-:W-:Y:S02]  /*2fd0*/  SHF.L.U32 R112, R112, 0x10, RZ ;  /* 0x0000001070707819 */ /* 0x000fe400000006ff */
[----:B------:R-:W-:Y:S02]  /*2fe0*/  SHF.L.U32 R113, R113, 0x10, RZ ;  /* 0x0000001071717819 */ /* 0x000fe400000006ff */
[----:B------:R-:W-:Y:S02]  /*2ff0*/  PRMT R118, R114, 0x7632, R118 ;  /* 0x0000763272767816 */ /* 0x000fe40000000076 */
[----:B------:R-:W-:-:S02]  /*3000*/  SHF.L.U32 R109, R56, 0x10, RZ ;  /* 0x00000010386d7819 */ /* 0x000fc400000006ff */
[----:B------:R-:W-:Y:S02]  /*3010*/  SHF.L.U32 R108, R57, 0x10, RZ ;  /* 0x00000010396c7819 */ /* 0x000fe400000006ff */
[----:B------:R-:W-:Y:S01]  /*3020*/  SHF.L.U32 R114, R114, 0x10, RZ ;  /* 0x0000001072727819 */ /* 0x000fe200000006ff */
[----:B------:R-:W-:Y:S01]  /*3030*/  FADD.FTZ R109, R109, R112 ;  /* 0x000000706d6d7221 */ /* 0x000fe20000010000 */
[----:B------:R-:W-:Y:S01]  /*3040*/  SHF.L.U32 R119, R58, 0x10, RZ ;  /* 0x000000103a777819 */ /* 0x000fe200000006ff */
[----:B------:R-:W-:Y:S01]  /*3050*/  FADD.FTZ R113, R108, R113 ;  /* 0x000000716c717221 */ /* 0x000fe20000010000 */
[----:B------:R-:W-:Y:S02]  /*3060*/  PRMT R108, R56, 0x7632, R108 ;  /* 0x00007632386c7816 */ /* 0x000fe4000000006c */
[----:B------:R-:W-:Y:S01]  /*3070*/  PRMT R112, R57, 0x7632, R112 ;  /* 0x0000763239707816 */ /* 0x000fe20000000070 */
[----:B------:R-:W-:Y:S01]  /*3080*/  FADD.FTZ R119, R119, R114 ;  /* 0x0000007277777221 */ /* 0x000fe20000010000 */
[----:B------:R-:W-:-:S02]  /*3090*/  PRMT R120, R115, 0x7632, R120 ;  /* 0x0000763273787816 */ /* 0x000fc40000000078 */
[----:B------:R-:W-:Y:S02]  /*30a0*/  PRMT R114, R58, 0x7632, R114 ;  /* 0x000076323a727816 */ /* 0x000fe40000000072 */
[----:B------:R-:W-:Y:S02]  /*30b0*/  PRMT R123, R59, 0x7632, R123 ;  /* 0x000076323b7b7816 */ /* 0x000fe4000000007b */
[----:B------:R-:W-:Y:S02]  /*30c0*/  SHF.L.U32 R122, R115, 0x10, RZ ;  /* 0x00000010737a7819 */ /* 0x000fe400000006ff */
[----:B------:R-:W-:Y:S01]  /*30d0*/  SHF.L.U32 R111, R108, 0x10, RZ ;  /* 0x000000106c6f7819 */ /* 0x000fe200000006ff */
        /* <DEDUP_REMOVED lines=21> */
.L_x_9375:
[----:B--2--5:R-:W-:Y:S01]  /*3230*/  PRMT R118, R113, 0x7632, R118 ;  /* 0x0000763271767816 */ /* 0x024fe20000000076 */
[----:B------:R-:W-:Y:S01]  /*3240*/  IMAD.U32 R123, R59, 0x10000, RZ ;  /* 0x000100003b7b7824 */ /* 0x000fe200078e00ff */
[----:B------:R-:W-:Y:S02]  /*3250*/  SHF.L.U32 R110, R113, 0x10, RZ ;  /* 0x00000010716e7819 */ /* 0x000fe400000006ff */
[----:B------:R-:W-:Y:S02]  /*3260*/  SHF.L.U32 R108, R112, 0x10, RZ ;  /* 0x00000010706c7819 */ /* 0x000fe400000006ff */
[----:B------:R-:W-:Y:S02]  /*3270*/  SHF.L.U32 R109, R56, 0x10, RZ ;  /* 0x00000010386d7819 */ /* 0x000fe400000006ff */
        /* <DEDUP_REMOVED lines=24> */
[----:B------:R-:W-:-:S03]  /*3400*/  SHF.L.U32 R126, R121, 0x10, RZ ;  /* 0x00000010797e7819 */ /* 0x000fc600000006ff */
[----:B------:R-:W-:Y:S02]  /*3410*/  FADD.FTZ R113, R120, R113 ;  /* 0x0000007178717221 */ /* 0x000fe40000010000 */
[----:B------:R-:W-:Y:S01]  /*3420*/  FADD.FTZ R115, R126, R115 ;  /* 0x000000737e737221 */ /* 0x000fe20000010000 */
[----:B------:R-:W-:Y:S06]  /*3430*/  BRA `(.L_x_9376) ;  /* 0x0000000000887947 */ /* 0x000fec0003800000 */
.L_x_9374:
[----:B------:R-:W-:Y:S05]  /*3440*/  @!P1 BRA `(.L_x_9377) ;  /* 0x0000000000549947 */ /* 0x000fea0003800000 */
[C---:B-----5:R-:W-:Y:S02]  /*3450*/  PRMT R0, R112.reuse, 0x7632, R0 ;  /* 0x0000763270007816 */ /* 0x060fe40000000000 */
[----:B--2---:R-:W-:Y:S02]  /*3460*/  SHF.L.U32 R109, R112, 0x10, RZ ;  /* 0x00000010706d7819 */ /* 0x004fe400000006ff */
        /* <DEDUP_REMOVED lines=19> */
.L_x_9377:
[----:B--2--5:R-:W-:Y:S02]  /*35a0*/  PRMT R118, R115, 0x7632, R118 ;  /* 0x0000763273767816 */ /* 0x024fe40000000076 */
[----:B------:R-:W-:Y:S02]  /*35b0*/  PRMT R109, R112, 0x7632, R109 ;  /* 0x00007632706d7816 */ /* 0x000fe4000000006d */
[----:B------:R-:W-:Y:S02]  /*35c0*/  PRMT R111, R113, 0x7632, R111 ;  /* 0x00007632716f7816 */ /* 0x000fe4000000006f */
[----:B------:R-:W-:Y:S02]  /*35d0*/  PRMT R0, R114, 0x7632, R0 ;  /* 0x0000763272007816 */ /* 0x000fe40000000000 */
[----:B------:R-:W-:Y:S02]  /*35e0*/  SHF.L.U32 R108, R112, 0x10, RZ ;  /* 0x00000010706c7819 */ /* 0x000fe400000006ff */
[----:B------:R-:W-:-:S02]  /*35f0*/  SHF.L.U32 R112, R114, 0x10, RZ ;  /* 0x0000001072707819 */ /* 0x000fc400000006ff */
[----:B------:R-:W-:Y:S02]  /*3600*/  SHF.L.U32 R110, R113, 0x10, RZ ;  /* 0x00000010716e7819 */ /* 0x000fe400000006ff */
[----:B------:R-:W-:Y:S01]  /*3610*/  SHF.L.U32 R114, R115, 0x10, RZ ;  /* 0x0000001073727819 */ /* 0x000fe200000006ff */
[----:B------:R-:W-:Y:S01]  /*3620*/  IMAD.U32 R115, R118, 0x10000, RZ ;  /* 0x0001000076737824 */ /* 0x000fe200078e00ff */
[----:B------:R-:W-:Y:S02]  /*3630*/  SHF.L.U32 R109, R109, 0x10, RZ ;  /* 0x000000106d6d7819 */ /* 0x000fe400000006ff */
[----:B------:R-:W-:Y:S02]  /*3640*/  SHF.L.U32 R111, R111, 0x10, RZ ;  /* 0x000000106f6f7819 */ /* 0x000fe400000006ff */
[----:B------:R-:W-:-:S07]  /*3650*/  SHF.L.U32 R113, R0, 0x10, RZ ;  /* 0x0000001000717819 */ /* 0x000fce00000006ff */
.L_x_9376:
[----:B------:R-:W0:Y:S01]  /*3660*/  @P1 LDC.64 R120, c[0x0][0x3a0] ;  /* 0x0000e800ff781b82 */ /* 0x000e220000000a00 */
[----:B------:R-:W-:Y:S01]  /*3670*/  IADD3 R201, PT, PT, R187, 0x300, RZ ;  /* 0x00000300bbc97810 */ /* 0x000fe20007ffe0ff */
[----:B------:R-:W-:-:S05]  /*3680*/  IMAD.WIDE.U32 R118, R199, 0x20, R2 ;  /* 0x00000020c7767825 */ /* 0x000fca00078e0002 */
[----:B------:R1:W-:Y:S01]  /*3690*/  STG.E.128 desc[UR6][R118.64], R108 ;  /* 0x0000006c76007986 */ /* 0x0003e2000c101d06 */
[----:B------:R-:W2:Y:S03]  /*36a0*/  @P0 LDC.64 R126, c[0x0][0x398] ;  /* 0x0000e600ff7e0b82 */ /* 0x000ea60000000a00 */
[----:B------:R1:W-:Y:S01]  /*36b0*/  STG.E.128 desc[UR6][R118.64+0x10], R112 ;  /* 0x0000107076007986 */ /* 0x0003e2000c101d06 */
[----:B0-----:R-:W-:-:S04]  /*36c0*/  @P1 IMAD.WIDE.U32 R188, R201, 0x20, R120 ;  /* 0x00000020c9bc1825 */ /* 0x001fc800078e0078 */
[C---:B------:R-:W-:Y:S01]  /*36d0*/  IMAD.WIDE.U32 R120, R201.reuse, 0x10, R116 ;  /* 0x00000010c9787825 */ /* 0x040fe200078e0074 */
[----:B------:R1:W5:Y:S03]  /*36e0*/  @P1 LDG.E.128 R60, desc[UR6][R188.64] ;  /* 0x00000006bc3c1981 */ /* 0x000366000c1e1d00 */
[----:B--2---:R-:W-:Y:S01]  /*36f0*/  @P0 IMAD.WIDE.U32 R126, R201, 0x10, R126 ;  /* 0x00000010c97e0825 */ /* 0x004fe200078e007e */
[----:B------:R1:W5:Y:S04]  /*3700*/  @P1 LDG.E.128 R64, desc[UR6][R188.64+0x10] ;  /* 0x00001006bc401981 */ /* 0x000368000c1e1d00 */
[----:B------:R1:W5:Y:S04]  /*3710*/  @P0 LDG.E.128 R56, desc[UR6][R126.64] ;  /* 0x000000067e380981 */ /* 0x000368000c1e1d00 */
[----:B------:R-:W5:Y:S01]  /*3720*/  LDG.E.128 R120, desc[UR6][R120.64] ;  /* 0x0000000678787981 */ /* 0x000f62000c1e1d00 */
[----:B------:R-:W-:Y:S05]  /*3730*/  @!P0 BRA `(.L_x_9378) ;  /* 0x00000004002c8947 */ /* 0x000fea0003800000 */
[----:B------:R-:W-:Y:S05]  /*3740*/  @!P1 BRA `(.L_x_9379) ;  /* 0x0000000000a49947 */ /* 0x000fea0003800000 */
[----:B-1---5:R-:W-:Y:S01]  /*3750*/  PRMT R118, R121, 0x7632, R118 ;  /* 0x0000763279767816 */ /* 0x022fe20000000076 */
[----:B------:R-:W-:Y:S01]  /*3760*/  IMAD.U32 R190, R123, 0x10000, RZ ;  /* 0x000100007bbe7824 */ /* 0x000fe200078e00ff */
[----:B------:R-:W-:Y:S02]  /*3770*/  PRMT R0, R120, 0x7632, R0 ;  /* 0x0000763278007816 */ /* 0x000fe40000000000 */
[----:B------:R-:W-:Y:S02]  /*3780*/  SHF.L.U32 R121, R121, 0x10, RZ ;  /* 0x0000001079797819 */ /* 0x000fe400000006ff */
[----:B------:R-:W-:Y:S02]  /*3790*/  PRMT R126, R122, 0x7632, R126 ;  /* 0x000076327a7e7816 */ /* 0x000fe4000000007e */
[----:B------:R-:W-:Y:S02]  /*37a0*/  SHF.L.U32 R116, R57, 0x10, RZ ;  /* 0x0000001039747819 */ /* 0x000fe400000006ff */
[----:B------:R-:W-:-:S02]  /*37b0*/  SHF.L.U32 R120, R120, 0x10, RZ ;  /* 0x0000001078787819 */ /* 0x000fc400000006ff */
[----:B------:R-:W-:Y:S01]  /*37c0*/  SHF.L.U32 R122, R122, 0x10, RZ ;  /* 0x000000107a7a7819 */ /* 0x000fe200000006ff */
[----:B------:R-:W-:Y:S01]  /*37d0*/  FADD.FTZ R121, R116, R121 ;  /* 0x0000007974797221 */ /* 0x000fe20000010000 */
[----:B------:R-:W-:Y:S02]  /*37e0*/  SHF.L.U32 R117, R56, 0x10, RZ ;  /* 0x0000001038757819 */ /* 0x000fe400000006ff */
[----:B------:R-:W-:Y:S02]  /*37f0*/  SHF.L.U32 R127, R58, 0x10, RZ ;  /* 0x000000103a7f7819 */ /* 0x000fe400000006ff */
[----:B------:R-:W-:Y:S01]  /*3800*/  PRMT R116, R56, 0x7632, R116 ;  /* 0x0000763238747816 */ /* 0x000fe20000000074 */
[----:B------:R-:W-:Y:S01]  /*3810*/  FADD.FTZ R117, R117, R120 ;  /* 0x0000007875757221 */ /* 0x000fe20000010000 */
[----:B------:R-:W-:Y:S01]  /*3820*/  PRMT R188, R123, 0x7632, R188 ;  /* 0x000076327bbc7816 */ /* 0x000fe200000000bc */
[----:B------:R-:W-:Y:S01]  /*3830*/  FADD.FTZ R127, R127, R122 ;  /* 0x0000007a7f7f7221 */ /* 0x000fe20000010000 */
[----:B------:R-:W-:-:S02]  /*3840*/  PRMT R120, R57, 0x7632, R120 ;  /* 0x0000763239787816 */ /* 0x000fc40000000078 */
[----:B------:R-:W-:Y:S02]  /*3850*/  PRMT R122, R58, 0x7632, R122 ;  /* 0x000076323a7a7816 */ /* 0x000fe4000000007a */
[C---:B------:R-:W-:Y:S02]  /*3860*/  PRMT R192, R59.reuse, 0x7632, R192 ;  /* 0x000076323bc07816 */ /* 0x040fe400000000c0 */
[----:B------:R-:W-:Y:S02]  /*3870*/  SHF.L.U32 R203, R59, 0x10, RZ ;  /* 0x000000103bcb7819 */ /* 0x000fe400000006ff */
        /* <DEDUP_REMOVED lines=22> */
.L_x_9379:
[----:B-1---5:R-:W-:Y:S01]  /*39e0*/  PRMT R126, R121, 0x7632, R126 ;  /* 0x00007632797e7816 */ /* 0x022fe2000000007e */
        /* <DEDUP_REMOVED lines=32> */
.L_x_9378:
[----:B------:R-:W-:Y:S05]  /*3bf0*/  @!P1 BRA `(.L_x_9381) ;  /* 0x0000000000549947 */ /* 0x000fea0003800000 */
[C---:B-----5:R-:W-:Y:S02]  /*3c00*/  PRMT R0, R120.reuse, 0x7632, R0 ;  /* 0x0000763278007816 */ /* 0x060fe40000000000 */
[----:B------:R-:W-:Y:S02]  /*3c10*/  SHF.L.U32 R117, R120, 0x10, RZ ;  /* 0x0000001078757819 */ /* 0x000fe400000006ff */
[----:B------:R-:W-:Y:S02]  /*3c20*/  PRMT R116, R121, 0x7632, R116 ;  /* 0x0000763279747816 */ /* 0x000fe40000000074 */
[----:B-1----:R-:W-:Y:S02]  /*3c30*/  PRMT R118, R122, 0x7632, R118 ;  /* 0x000076327a767816 */ /* 0x002fe40000000076 */
        /* <DEDUP_REMOVED lines=17> */
.L_x_9381:
[----:B-----5:R-:W-:Y:S02]  /*3d50*/  PRMT R0, R122, 0x7632, R0 ;  /* 0x000076327a007816 */ /* 0x020fe40000000000 */
[C---:B------:R-:W-:Y:S02]  /*3d60*/  PRMT R117, R120.reuse, 0x7632, R117 ;  /* 0x0000763278757816 */ /* 0x040fe40000000075 */
[----:B-1----:R-:W-:Y:S02]  /*3d70*/  PRMT R119, R121, 0x7632, R119 ;  /* 0x0000763279777816 */ /* 0x002fe40000000077 */
[----:B------:R-:W-:Y:S02]  /*3d80*/  PRMT R126, R123, 0x7632, R126 ;  /* 0x000076327b7e7816 */ /* 0x000fe4000000007e */
[----:B------:R-:W-:Y:S02]  /*3d90*/  SHF.L.U32 R116, R120, 0x10, RZ ;  /* 0x0000001078747819 */ /* 0x000fe400000006ff */
[----:B------:R-:W-:-:S02]  /*3da0*/  SHF.L.U32 R120, R122, 0x10, RZ ;  /* 0x000000107a787819 */ /* 0x000fc400000006ff */
[----:B------:R-:W-:Y:S01]  /*3db0*/  SHF.L.U32 R118, R121, 0x10, RZ ;  /* 0x0000001079767819 */ /* 0x000fe200000006ff */
[----:B------:R-:W-:Y:S01]  /*3dc0*/  IMAD.U32 R121, R0, 0x10000, RZ ;  /* 0x0001000000797824 */ /* 0x000fe200078e00ff */
[----:B------:R-:W-:Y:S02]  /*3dd0*/  SHF.L.U32 R122, R123, 0x10, RZ ;  /* 0x000000107b7a7819 */ /* 0x000fe400000006ff */
[----:B------:R-:W-:Y:S02]  /*3de0*/  SHF.L.U32 R117, R117, 0x10, RZ ;  /* 0x0000001075757819 */ /* 0x000fe400000006ff */
[----:B------:R-:W-:Y:S02]  /*3df0*/  SHF.L.U32 R119, R119, 0x10, RZ ;  /* 0x0000001077777819 */ /* 0x000fe400000006ff */
[----:B------:R-:W-:-:S07]  /*3e00*/  SHF.L.U32 R123, R126, 0x10, RZ ;  /* 0x000000107e7b7819 */ /* 0x000fce00000006ff */
.L_x_9380:
[----:B------:R-:W-:Y:S01]  /*3e10*/  FADD.FTZ R0, RZ, R68 ;  /* 0x00000044ff007221 */ /* 0x000fe20000010000 */
[----:B------:R-:W-:Y:S01]  /*3e20*/  IMAD.WIDE.U32 R2, R201, 0x20, R2 ;  /* 0x00000020c9027825 */ /* 0x000fe200078e0002 */
[----:B------:R-:W-:Y:S03]  /*3e30*/  BSSY.RECONVERGENT B0, `(.L_x_9382) ;  /* 0x00000c9000007945 */ /* 0x000fe60003800200 */
[----:B------:R-:W-:Y:S01]  /*3e40*/  FADD.FTZ R127, R0, R69 ;  /* 0x00000045007f7221 */ /* 0x000fe20000010000 */
[----:B------:R-:W-:Y:S03]  /*3e50*/  STG.E.128 desc[UR6][R2.64], R116 ;  /* 0x0000007402007986 */ /* 0x000fe6000c101d06 */
[----:B------:R-:W-:Y:S01]  /*3e60*/  FADD.FTZ R0, R127, R70 ;  /* 0x000000467f007221 */ /* 0x000fe20000010000 */
[----:B------:R-:W-:Y:S03]  /*3e70*/  STG.E.128 desc[UR6][R2.64+0x10], R120 ;  /* 0x0000107802007986 */ /* 0x000fe6000c101d06 */
        /* <DEDUP_REMOVED lines=196> */
.L_x_9383:
[----:B------:R-:W-:Y:S05]  /*4ac0*/  BSYNC.RECONVERGENT B0 ;  /* 0x0000000000007941 */ /* 0x000fea0003800200 */
.L_x_9382:
        /* <DEDUP_REMOVED lines=15> */
.L_x_9385:
[----:B------:R-:W-:Y:S05]  /*4bc0*/  BSYNC.RECONVERGENT B0 ;  /* 0x0000000000007941 */ /* 0x000fea0003800200 */
.L_x_9384:
[----:B------:R-:W1:Y:S01]  /*4bd0*/  SHFL.DOWN PT, R127, R126, 0x2, 0x1f ;  /* 0x08401f007e7f7f89 */ /* 0x000e6200000e0000 */
[----:B------:R-:W-:Y:S01]  /*4be0*/  ISETP.NE.AND P2, PT, RZ, UR9, PT ;  /* 0x00000009ff007c0c */ /* 0x000fe2000bf45270 */
[----:B------:R-:W-:Y:S01]  /*4bf0*/  UPLOP3.LUT UP1, UPT, UPT, UPT, UP1, 0x40, 0x4 ;  /* 0x000000000004789c */ /* 0x000fe20003f2e810 */
[----:B------:R-:W-:Y:S01]  /*4c00*/  ISETP.NE.AND P1, PT, R0, RZ, PT ;  /* 0x000000ff0000720c */ /* 0x000fe20003f25270 */
[----:B0-----:R-:W0:Y:S01]  /*4c10*/  SHFL.DOWN PT, R189, R2, 0x2, 0x1f ;  /* 0x08401f0002bd7f89 */ /* 0x001e2200000e0000 */
[----:B------:R-:W-:Y:S02]  /*4c20*/  SHF.L.U32 R207, R27, 0x10, RZ ;  /* 0x000000101bcf7819 */ /* 0x000fe400000006ff */
[----:B------:R-:W-:Y:S02]  /*4c30*/  SHF.L.U32 R209, R55, 0x10, RZ ;  /* 0x0000001037d17819 */ /* 0x000fe400000006ff */
[----:B------:R-:W-:Y:S02]  /*4c40*/  SHF.L.U32 R211, R132, 0x10, RZ ;  /* 0x0000001084d37819 */ /* 0x000fe400000006ff */
[----:B------:R-:W-:-:S02]  /*4c50*/  SHF.L.U32 R213, R125, 0x10, RZ ;  /* 0x000000107dd57819 */ /* 0x000fc400000006ff */
[----:B-1----:R-:W-:Y:S02]  /*4c60*/  IADD3 R188, PT, PT, R127, R126, RZ ;  /* 0x0000007e7fbc7210 */ /* 0x002fe40007ffe0ff */
[----:B------:R-:W-:Y:S02]  /*4c70*/  I2FP.F32.S32 R194, R127 ;  /* 0x0000007f00c27245 */ /* 0x000fe40000201400 */
[----:B------:R-:W-:Y:S01]  /*4c80*/  I2FP.F32.S32 R190, R188 ;  /* 0x000000bc00be7245 */ /* 0x000fe20000201400 */
[----:B------:R-:W1:Y:S01]  /*4c90*/  SHFL.DOWN PT, R205, R188, 0x1, 0x1f ;  /* 0x08201f00bccd7f89 */ /* 0x000e6200000e0000 */
[----:B------:R-:W-:Y:S01]  /*4ca0*/  I2FP.F32.U32 R127, R126 ;  /* 0x0000007e007f7245 */ /* 0x000fe20000201000 */
[----:B0-----:R-:W-:Y:S01]  /*4cb0*/  FMUL.FTZ R196, R189, R194 ;  /* 0x000000c2bdc47220 */ /* 0x001fe20000410000 */
[----:B------:R-:W0:Y:S01]  /*4cc0*/  MUFU.RCP R192, R190 ;  /* 0x000000be00c07308 */ /* 0x000e220000001000 */
[----:B------:R-:W2:Y:S02]  /*4cd0*/  SHFL.DOWN PT, R126, R3, 0x2, 0x1f ;  /* 0x08401f00037e7f89 */ /* 0x000ea400000e0000 */
        /* <DEDUP_REMOVED lines=9> */
[----:B------:R-:W-:Y:S01]  /*4d70*/  I2FP.F32.S32 R198, R198 ;  /* 0x000000c600c67245 */ /* 0x000fe20000201400 */
[----:B--2---:R-:W-:-:S04]  /*4d80*/  FADD.FTZ R127, R126, R3 ;  /* 0x000000037e7f7221 */ /* 0x004fc80000010000 */
[----:B------:R-:W-:Y:S01]  /*4d90*/  FFMA.FTZ R2, R192, R2, R127 ;  /* 0x00000002c0027223 */ /* 0x000fe2000001007f */
[----:B------:R-:W1:Y:S04]  /*4da0*/  MUFU.RCP R198, R198 ;  /* 0x000000c600c67308 */ /* 0x000e680000001000 */
[----:B------:R-:W2:Y:S01]  /*4db0*/  SHFL.DOWN PT, R3, R2, 0x1, 0x1f ;  /* 0x08201f0002037f89 */ /* 0x000ea200000e0000 */
[----:B0-----:R-:W-:Y:S01]  /*4dc0*/  FMUL.FTZ R189, R196, R205 ;  /* 0x000000cdc4bd7220 */ /* 0x001fe20000410000 */
[----:B------:R-:W-:-:S03]  /*4dd0*/  FADD.FTZ R196, R203, -R196 ;  /* 0x800000c4cbc47221 */ /* 0x000fc60000010000 */
[----:B------:R-:W-:-:S04]  /*4de0*/  FFMA.FTZ R189, R190, R203, R189 ;  /* 0x000000cbbebd7223 */ /* 0x000fc800000100bd */
[----:B-1----:R-:W-:Y:S01]  /*4df0*/  FMUL.FTZ R127, R198, R189 ;  /* 0x000000bdc67f7220 */ /* 0x002fe20000410000 */
[----:B------:R-:W-:-:S04]  /*4e00*/  FMUL.FTZ R189, R196, R196 ;  /* 0x000000c4c4bd7220 */ /* 0x000fc80000410000 */
[----:B------:R-:W-:Y:S01]  /*4e10*/  FMUL.FTZ R189, R190, R189 ;  /* 0x000000bdbebd7220 */ /* 0x000fe20000410000 */
[----:B------:R-:W0:Y:S01]  /*4e20*/  SHFL.IDX PT, R127, R127, RZ, 0x1f ;  /* 0x00001fff7f7f7589 */ /* 0x000e2200000e0000 */
[----:B--2---:R-:W-:Y:S02]  /*4e30*/  FADD.FTZ R3, R2, R3 ;  /* 0x0000000302037221 */ /* 0x004fe40000010000 */
[----:B------:R-:W-:Y:S01]  /*4e40*/  FMUL.FTZ R189, R189, R205 ;  /* 0x000000cdbdbd7220 */ /* 0x000fe20000410000 */
[----:B------:R-:W-:-:S03]  /*4e50*/  SHF.L.U32 R205, R133, 0x10, RZ ;  /* 0x0000001085cd7819 */ /* 0x000fc600000006ff */
[----:B------:R-:W-:-:S05]  /*4e60*/  FFMA.FTZ R3, R198, R189, R3 ;  /* 0x000000bdc6037223 */ /* 0x000fca0000010003 */
[----:B------:R1:W2:Y:S02]  /*4e70*/  SHFL.IDX PT, R230, R3, RZ, 0x1f ;  /* 0x00001fff03e67589 */ /* 0x0002a400000e0000 */
[----:B-1----:R-:W1:Y:S01]  /*4e80*/  @!P1 LDC.64 R2, c[0x0][0x3c0] ;  /* 0x0000f000ff029b82 */ /* 0x002e620000000a00 */
[----:B0-----:R-:W-:-:S05]  /*4e90*/  FSEL R126, R127, RZ, !P2 ;  /* 0x000000ff7f7e7208 */ /* 0x001fca0005000000 */
[C---:B------:R-:W-:Y:S01]  /*4ea0*/  FADD.FTZ R190, -R126.reuse, R69 ;  /* 0x000000457ebe7221 */ /* 0x040fe20000010100 */
[C---:B------:R-:W-:Y:S01]  /*4eb0*/  FADD.FTZ R202, -R126.reuse, R70 ;  /* 0x000000467eca7221 */ /* 0x040fe20000010100 */
[----:B------:R-:W2:Y:S01]  /*4ec0*/  LDC R69, c[0x0][0x448] ;  /* 0x00011200ff457b82 */ /* 0x000ea20000000800 */
[----:B------:R-:W-:Y:S01]  /*4ed0*/  FMUL.FTZ R70, R127, R127 ;  /* 0x0000007f7f467220 */ /* 0x000fe20000410000 */
[C---:B------:R-:W-:Y:S01]  /*4ee0*/  FADD.FTZ R220, -R126.reuse, R71 ;  /* 0x000000477edc7221 */ /* 0x040fe20000010100 */
[C---:B------:R-:W-:Y:S01]  /*4ef0*/  FADD.FTZ R68, -R126.reuse, R68 ;  /* 0x000000447e447221 */ /* 0x040fe20000010100 */
[C---:B------:R-:W-:Y:S01]  /*4f00*/  FADD.FTZ R188, -R126.reuse, R77 ;  /* 0x0000004d7ebc7221 */ /* 0x040fe20000010100 */
[----:B------:R-:W-:Y:S01]  /*4f10*/  FADD.FTZ R198, -R126, R78 ;  /* 0x0000004e7ec67221 */ /* 0x000fe20000010100 */
[----:B------:R-:W-:Y:S01]  /*4f20*/  FSEL R70, R70, RZ, P2 ;  /* 0x000000ff46467208 */ /* 0x000fe20001000000 */
[C---:B------:R-:W-:Y:S01]  /*4f30*/  FADD.FTZ R204, -R126.reuse, R74 ;  /* 0x0000004a7ecc7221 */ /* 0x040fe20000010100 */
[C---:B------:R-:W-:Y:S01]  /*4f40*/  FADD.FTZ R218, -R126.reuse, R75 ;  /* 0x0000004b7eda7221 */ /* 0x040fe20000010100 */
[C---:B------:R-:W-:Y:S01]  /*4f50*/  FADD.FTZ R206, -R126.reuse, R79 ;  /* 0x0000004f7ece7221 */ /* 0x040fe20000010100 */
[C---:B------:R-:W-:Y:S01]  /*4f60*/  FADD.FTZ R78, -R126.reuse, R81 ;  /* 0x000000517e4e7221 */ /* 0x040fe20000010100 */
[----:B------:R-:W-:Y:S01]  /*4f70*/  SHF.L.U32 R77, R185, 0x10, RZ ;  /* 0x00000010b94d7819 */ /* 0x000fe200000006ff */
[C---:B------:R-:W-:Y:S01]  /*4f80*/  FADD.FTZ R192, -R126.reuse, R73 ;  /* 0x000000497ec07221 */ /* 0x040fe20000010100 */
[C---:B------:R-:W-:Y:S01]  /*4f90*/  FADD.FTZ R214, -R126.reuse, R83 ;  /* 0x000000537ed67221 */ /* 0x040fe20000010100 */
[----:B------:R-:W-:Y:S01]  /*4fa0*/  FADD.FTZ R74, -R126, R85 ;  /* 0x000000557e4a7221 */ /* 0x000fe20000010100 */
[----:B-1----:R-:W-:Y:S01]  /*4fb0*/  @!P1 IMAD.WIDE R2, R124, 0x4, R2 ;  /* 0x000000047c029825 */ /* 0x002fe200078e0202 */
[----:B------:R-:W-:-:S03]  /*4fc0*/  SHF.L.U32 R75, R128, 0x10, RZ ;  /* 0x00000010804b7819 */ /* 0x000fc600000006ff */
[----:B------:R-:W-:Y:S01]  /*4fd0*/  FADD.FTZ R72, -R126, R72 ;  /* 0x000000487e487221 */ /* 0x000fe20000010100 */
[----:B------:R-:W-:Y:S01]  /*4fe0*/  SHF.L.U32 R79, R129, 0x10, RZ ;  /* 0x00000010814f7819 */ /* 0x000fe200000006ff */
[----:B------:R-:W-:Y:S01]  /*4ff0*/  IMAD.U32 R73, R28, 0x10000, RZ ;  /* 0x000100001c497824 */ /* 0x000fe200078e00ff */
[----:B------:R-:W-:Y:S01]  /*5000*/  SHF.L.U32 R81, R29, 0x10, RZ ;  /* 0x000000101d517819 */ /* 0x000fe200000006ff */
[----:B------:R0:W-:Y:S01]  /*5010*/  @!P1 STG.E desc[UR6][R2.64], R127 ;  /* 0x0000007f02009986 */ /* 0x0001e2000c101906 */
[----:B------:R-:W-:Y:S01]  /*5020*/  SHF.L.U32 R83, R184, 0x10, RZ ;  /* 0x00000010b8537819 */ /* 0x000fe200000006ff */
[----:B------:R-:W-:Y:S01]  /*5030*/  FADD.FTZ R76, -R126, R76 ;  /* 0x0000004c7e4c7221 */ /* 0x000fe20000010100 */
[----:B--2---:R-:W-:Y:S01]  /*5040*/  FFMA.FTZ R69, R230, UR12, R69 ;  /* 0x0000000ce6457c23 */ /* 0x004fe20008010045 */
[----:B------:R-:W-:Y:S01]  /*5050*/  SHF.L.U32 R85, R183, 0x10, RZ ;  /* 0x00000010b7557819 */ /* 0x000fe200000006ff */
[C---:B------:R-:W-:Y:S01]  /*5060*/  FADD.FTZ R216, -R126.reuse, R87 ;  /* 0x000000577ed87221 */ /* 0x040fe20000010100 */
[C---:B------:R-:W-:Y:S01]  /*5070*/  FADD.FTZ R194, -R126.reuse, R89 ;  /* 0x000000597ec27221 */ /* 0x040fe20000010100 */
[----:B------:R-:W-:Y:S01]  /*5080*/  FADD.FTZ R69, R69, R70 ;  /* 0x0000004645457221 */ /* 0x000fe20000010000 */
[----:B------:R-:W-:Y:S01]  /*5090*/  SHF.L.U32 R89, R175, 0x10, RZ ;  /* 0x00000010af597819 */ /* 0x000fe200000006ff */
[C---:B------:R-:W-:Y:S01]  /*50a0*/  FADD.FTZ R200, -R126.reuse, R82 ;  /* 0x000000527ec87221 */ /* 0x040fe20000010100 */
[----:B------:R-:W-:Y:S01]  /*50b0*/  FADD.FTZ R80, -R126, R80 ;  /* 0x000000507e507221 */ /* 0x000fe20000010100 */
[----:B------:R1:W2:Y:S01]  /*50c0*/  MUFU.RSQ R71, R69 ;  /* 0x0000004500477308 */ /* 0x0002a20000001400 */
[----:B0-----:R-:W-:Y:S01]  /*50d0*/  SHF.L.U32 R2, R131, 0x10, RZ ;  /* 0x0000001083027819 */ /* 0x001fe200000006ff */
[----:B------:R-:W-:-:S02]  /*50e0*/  IMAD.U32 R3, R30, 0x10000, RZ ;  /* 0x000100001e037824 */ /* 0x000fc400078e00ff */
[C---:B------:R-:W-:Y:S01]  /*50f0*/  FADD.FTZ R212, -R126.reuse, R90 ;  /* 0x0000005a7ed47221 */ /* 0x040fe20000010100 */
[C---:B------:R-:W-:Y:S01]  /*5100*/  FADD.FTZ R228, -R126.reuse, R91 ;  /* 0x0000005b7ee47221 */ /* 0x040fe20000010100 */
[----:B------:R-:W-:Y:S01]  /*5110*/  FADD.FTZ R90, -R126, R93 ;  /* 0x0000005d7e5a7221 */ /* 0x000fe20000010100 */
[----:B------:R-:W-:Y:S01]  /*5120*/  SHF.L.U32 R91, R172, 0x10, RZ ;  /* 0x00000010ac5b7819 */ /* 0x000fe200000006ff */
[C---:B------:R-:W-:Y:S01]  /*5130*/  FADD.FTZ R84, -R126.reuse, R84 ;  /* 0x000000547e547221 */ /* 0x040fe20000010100 */
[----:B------:R-:W-:Y:S01]  /*5140*/  SHF.L.U32 R93, R171, 0x10, RZ ;  /* 0x00000010ab5d7819 */ /* 0x000fe200000006ff */
[----:B------:R-:W-:Y:S01]  /*5150*/  FADD.FTZ R196, -R126, R86 ;  /* 0x000000567ec47221 */ /* 0x000fe20000010100 */
[----:B-1----:R-:W-:Y:S01]  /*5160*/  SHF.L.U32 R69, R186, 0x10, RZ ;  /* 0x00000010ba457819 */ /* 0x002fe200000006ff */
[C---:B------:R-:W-:Y:S01]  /*5170*/  FADD.FTZ R88, -R126.reuse, R88 ;  /* 0x000000587e587221 */ /* 0x040fe20000010100 */
[C---:B------:R-:W-:Y:S01]  /*5180*/  FADD.FTZ R224, -R126.reuse, R99 ;  /* 0x000000637ee07221 */ /* 0x040fe20000010100 */
[----:B------:R-:W-:Y:S01]  /*5190*/  FADD.FTZ R82, -R126, R101 ;  /* 0x000000657e527221 */ /* 0x000fe20000010100 */
[----:B------:R-:W-:Y:S01]  /*51a0*/  SHF.L.U32 R99, R10, 0x10, RZ ;  /* 0x000000100a637819 */ /* 0x000fe200000006ff */
[C---:B------:R-:W-:Y:S01]  /*51b0*/  FADD.FTZ R92, -R126.reuse, R92 ;  /* 0x0000005c7e5c7221 */ /* 0x040fe20000010100 */
[----:B------:R-:W-:Y:S01]  /*51c0*/  FADD.FTZ R208, -R126, R94 ;  /* 0x0000005e7ed07221 */ /* 0x000fe20000010100 */
[C---:B--2---:R-:W-:Y:S01]  /*51d0*/  FMUL.FTZ R190, R71.reuse, R190 ;  /* 0x000000be47be7220 */ /* 0x044fe20000410000 */
[C---:B------:R-:W-:Y:S01]  /*51e0*/  FMUL.FTZ R68, R71.reuse, R68 ;  /* 0x0000004447447220 */ /* 0x040fe20000410000 */
[C---:B------:R-:W-:Y:S01]  /*51f0*/  FMUL.FTZ R202, R71.reuse, R202 ;  /* 0x000000ca47ca7220 */ /* 0x040fe20000410000 */
[----:B------:R-:W-:Y:S01]  /*5200*/  FMUL.FTZ R220, R71, R220 ;  /* 0x000000dc47dc7220 */ /* 0x000fe20000410000 */
[----:B------:R-:W-:Y:S01]  /*5210*/  FFMA.FTZ R190, R190, R69, R77 ;  /* 0x00000045bebe7223 */ /* 0x000fe2000001004d */
[----:B------:R-:W-:Y:S01]  /*5220*/  FFMA.FTZ R75, R68, R75, R73 ;  /* 0x0000004b444b7223 */ /* 0x000fe20000010049 */
[----:B------:R-:W-:Y:S01]  /*5230*/  FFMA.FTZ R77, R202, R79, R81 ;  /* 0x0000004fca4d7223 */ /* 0x000fe20000010051 */
[----:B------:R-:W-:Y:S01]  /*5240*/  FFMA.FTZ R202, R220, R83, R85 ;  /* 0x00000053dcca7223 */ /* 0x000fe20000010055 */
        /* <DEDUP_REMOVED lines=12> */
[----:B------:R-:W-:Y:S01]  /*5310*/  SHF.L.U32 R2, R5, 0x10, RZ ;  /* 0x0000001005027819 */ /* 0x000fe200000006ff */
        /* <DEDUP_REMOVED lines=8> */
[C---:B------:R-:W-:Y:S01]  /*53a0*/  FMUL.FTZ R76, R71.reuse, R76 ;  /* 0x0000004c474c7220 */ /* 0x040fe20000410000 */
[----:B------:R-:W-:Y:S01]  /*53b0*/  SHF.L.U32 R83, R176, 0x10, RZ ;  /* 0x00000010b0537819 */ /* 0x000fe200000006ff */
[C---:B------:R-:W-:Y:S01]  /*53c0*/  FMUL.FTZ R188, R71.reuse, R188 ;  /* 0x000000bc47bc7220 */ /* 0x040fe20000410000 */
        /* <DEDUP_REMOVED lines=17> */
[----:B------:R-:W-:Y:S01]  /*54e0*/  SHF.L.U32 R2, R8, 0x10, RZ ;  /* 0x0000001008027819 */ /* 0x000fe200000006ff */
[----:B------:R-:W-:Y:S01]  /*54f0*/  FFMA.FTZ R89, R78, R89, R73 ;  /* 0x000000594e597223 */ /* 0x000fe20000010049 */
[----:B------:R-:W-:Y:S01]  /*5500*/  FFMA.FTZ R200, R200, R91, R93 ;  /* 0x0000005bc8c87223 */ /* 0x000fe2000001005d */
[----:B------:R-:W-:Y:S01]  /*5510*/  IMAD.U32 R68, R36, 0x10000, RZ ;  /* 0x0001000024447824 */ /* 0x000fe200078e00ff */
[----:B------:R-:W-:Y:S01]  /*5520*/  SHF.L.U32 R3, R170, 0x10, RZ ;  /* 0x00000010aa037819 */ /* 0x000fe200000006ff */
[----:B------:R-:W-:Y:S01]  /*5530*/  FMUL.FTZ R73, R71, R84 ;  /* 0x0000005447497220 */ /* 0x000fe20000410000 */
[----:B------:R-:W-:Y:S01]  /*5540*/  SHF.L.U32 R69, R169, 0x10, RZ ;  /* 0x00000010a9457819 */ /* 0x000fe200000006ff */
[----:B------:R-:W-:Y:S01]  /*5550*/  FMUL.FTZ R72, R71, R74 ;  /* 0x0000004a47487220 */ /* 0x000fe20000410000 */
[----:B------:R-:W-:Y:S01]  /*5560*/  SHF.L.U32 R91, R9, 0x10, RZ ;  /* 0x00000010095b7819 */ /* 0x000fe200000006ff */
[----:B------:R-:W-:Y:S01]  /*5570*/  FMUL.FTZ R74, R71, R196 ;  /* 0x000000c4474a7220 */ /* 0x000fe20000410000 */
[----:B------:R-:W-:Y:S01]  /*5580*/  SHF.L.U32 R93, R37, 0x10, RZ ;  /* 0x00000010255d7819 */ /* 0x000fe200000006ff */
[----:B------:R-:W-:Y:S01]  /*5590*/  FFMA.FTZ R73, R73, R2, R68 ;  /* 0x0000000249497223 */ /* 0x000fe20000010044 */
[----:B------:R-:W-:Y:S01]  /*55a0*/  FFMA.FTZ R72, R72, R3, R69 ;  /* 0x0000000348487223 */ /* 0x000fe20000010045 */
[----:B------:R-:W-:Y:S01]  /*55b0*/  SHF.L.U32 R2, R11, 0x10, RZ ;  /* 0x000000100b027819 */ /* 0x000fe200000006ff */
[----:B------:R-:W-:Y:S01]  /*55c0*/  FMUL.FTZ R101, R71, R212 ;  /* 0x000000d447657220 */ /* 0x000fe20000410000 */
[----:B------:R-:W-:Y:S01]  /*55d0*/  FFMA.FTZ R74, R74, R91, R93 ;  /* 0x0000005b4a4a7223 */ /* 0x000fe2000001005d */
[----:B------:R-:W-:Y:S01]  /*55e0*/  SHF.L.U32 R68, R39, 0x10, RZ ;  /* 0x0000001027447819 */ /* 0x000fe200000006ff */
[----:B------:R-:W-:Y:S01]  /*55f0*/  IMAD.U32 R3, R38, 0x10000, RZ ;  /* 0x0001000026037824 */ /* 0x000fe200078e00ff */
[----:B------:R-:W-:Y:S01]  /*5600*/  SHF.L.U32 R69, R166, 0x10, RZ ;  /* 0x00000010a6457819 */ /* 0x000fe200000006ff */
[----:B------:R-:W-:Y:S01]  /*5610*/  FMUL.FTZ R88, R71, R88 ;  /* 0x0000005847587220 */ /* 0x000fe20000410000 */
[----:B------:R-:W-:Y:S01]  /*5620*/  SHF.L.U32 R91, R165, 0x10, RZ ;  /* 0x00000010a55b7819 */ /* 0x000fe200000006ff */
[----:B------:R-:W-:Y:S01]  /*5630*/  FMUL.FTZ R194, R71, R194 ;  /* 0x000000c247c27220 */ /* 0x000fe20000410000 */
[C---:B------:R-:W-:Y:S01]  /*5640*/  FADD.FTZ R226, -R126.reuse, R103 ;  /* 0x000000677ee27221 */ /* 0x040fe20000010100 */
[----:B------:R-:W-:Y:S01]  /*5650*/  FFMA.FTZ R101, R101, R2, R68 ;  /* 0x0000000265657223 */ /* 0x000fe20000010044 */
[----:B------:R-:W-:Y:S01]  /*5660*/  FADD.FTZ R86, -R126, R105 ;  /* 0x000000697e567221 */ /* 0x000fe20000010100 */
[----:B------:R-:W-:Y:S01]  /*5670*/  FFMA.FTZ R99, R88, R99, R3 ;  /* 0x0000006358637223 */ /* 0x000fe20000010003 */
[----:B------:R-:W-:Y:S01]  /*5680*/  FFMA.FTZ R194, R194, R69, R91 ;  /* 0x00000045c2c27223 */ /* 0x000fe2000001005b */
        /* <DEDUP_REMOVED lines=9> */
[C---:B------:R-:W-:Y:S01]  /*5720*/  FADD.FTZ R96, -R126.reuse, R96 ;  /* 0x000000607e607221 */ /* 0x040fe20000010100 */
[----:B------:R-:W-:Y:S01]  /*5730*/  FADD.FTZ R210, -R126, R98 ;  /* 0x000000627ed27221 */ /* 0x000fe20000010100 */
[----:B------:R-:W-:Y:S01]  /*5740*/  FFMA.FTZ R103, R92, R103, R3 ;  /* 0x000000675c677223 */ /* 0x000fe20000010003 */
[----:B------:R-:W-:Y:S01]  /*5750*/  FFMA.FTZ R105, R105, R2, R68 ;  /* 0x0000000269697223 */ /* 0x000fe20000010044 */
[C---:B------:R-:W-:Y:S01]  /*5760*/  FADD.FTZ R232, -R126.reuse, R95 ;  /* 0x0000005f7ee87221 */ /* 0x040fe20000010100 */
[----:B------:R-:W-:Y:S01]  /*5770*/  FADD.FTZ R98, -R126, R109 ;  /* 0x0000006d7e627221 */ /* 0x000fe20000010100 */
        /* <DEDUP_REMOVED lines=10> */
[----:B------:R-:W-:Y:S01]  /*5820*/  FADD.FTZ R100, -R126, R100 ;  /* 0x000000647e647221 */ /* 0x000fe20000010100 */
[----:B------:R-:W-:Y:S01]  /*5830*/  FFMA.FTZ R96, R96, R3, R69 ;  /* 0x0000000360607223 */ /* 0x000fe20000010045 */
[----:B------:R-:W-:Y:S01]  /*5840*/  FFMA.FTZ R109, R109, R2, R68 ;  /* 0x000000026d6d7223 */ /* 0x000fe20000010044 */
        /* <DEDUP_REMOVED lines=12> */
[C---:B------:R-:W-:Y:S01]  /*5910*/  FADD.FTZ R222, -R126.reuse, R107 ;  /* 0x0000006b7ede7221 */ /* 0x040fe20000010100 */
[C---:B------:R-:W-:Y:S01]  /*5920*/  FADD.FTZ R94, -R126.reuse, R97 ;  /* 0x000000617e5e7221 */ /* 0x040fe20000010100 */
        /* <DEDUP_REMOVED lines=14> */
[----:B------:R-:W-:Y:S01]  /*5a10*/  FMUL.FTZ R210, R71, R224 ;  /* 0x000000e047d27220 */ /* 0x000fe20000410000 */
[----:B------:R-:W-:Y:S01]  /*5a20*/  SHF.L.U32 R93, R156, 0x10, RZ ;  /* 0x000000109c5d7819 */ /* 0x000fe200000006ff */
[C---:B------:R-:W-:Y:S01]  /*5a30*/  FADD.FTZ R108, -R126.reuse, R108 ;  /* 0x0000006c7e6c7221 */ /* 0x040fe20000010100 */
        /* <DEDUP_REMOVED lines=30> */
[----:B------:R-:W-:Y:S01]  /*5c20*/  FFMA.FTZ R119, R119, R2, R68 ;  /* 0x0000000277777223 */ /* 0x000fe20000010044 */
[----:B------:R-:W-:Y:S01]  /*5c30*/  FADD.FTZ R126, -R126, R123 ;  /* 0x0000007b7e7e7221 */ /* 0x000fe20000010100 */
[----:B------:R-:W-:Y:S01]  /*5c40*/  SHF.L.U32 R76, R168, 0x10, RZ ;  /* 0x00000010a84c7819 */ /* 0x000fe200000006ff */
[----:B------:R-:W-:Y:S01]  /*5c50*/  FFMA.FTZ R111, R82, R111, R91 ;  /* 0x0000006f526f7223 */ /* 0x000fe2000001005b */
[----:B------:R-:W-:Y:S01]  /*5c60*/  SHF.L.U32 R78, R167, 0x10, RZ ;  /* 0x00000010a74e7819 */ /* 0x000fe200000006ff */
        /* <DEDUP_REMOVED lines=18> */
[----:B------:R-:W-:Y:S01]  /*5d90*/  FFMA.FTZ R106, R106, R93, R95 ;  /* 0x0000005d6a6a7223 */ /* 0x000fe2000001005f */
[----:B------:R-:W-:Y:S01]  /*5da0*/  SHF.L.U32 R76, R144, 0x10, RZ ;  /* 0x00000010904c7819 */ /* 0x000fe200000006ff */
[----:B------:R-:W0:Y:S01]  /*5db0*/  @!P1 LDC.64 R68, c[0x0][0x3c8] ;  /* 0x0000f200ff449b82 */ /* 0x000e220000000a00 */
        /* <DEDUP_REMOVED lines=19> */
[----:B------:R-:W-:-:S02]  /*5ef0*/  IMAD.U32 R91, R52, 0x10000, RZ ;  /* 0x00010000345b7824 */ /* 0x000fc400078e00ff */
[----:B------:R-:W-:Y:S01]  /*5f00*/  FMUL.FTZ R189, R71, R110 ;  /* 0x0000006e47bd7220 */ /* 0x000fe20000410000 */
[----:B------:R-:W-:Y:S01]  /*5f10*/  SHF.L.U32 R93, R25, 0x10, RZ ;  /* 0x00000010195d7819 */ /* 0x000fe200000006ff */
[----:B------:R-:W-:Y:S01]  /*5f20*/  FMUL.FTZ R118, R71, R118 ;  /* 0x0000007647767220 */ /* 0x000fe20000410000 */
[----:B------:R-:W-:Y:S01]  /*5f30*/  FFMA.FTZ R110, R116, R3, R91 ;  /* 0x00000003746e7223 */ /* 0x000fe2000001005b */
[----:B------:R-:W-:Y:S01]  /*5f40*/  FFMA.FTZ R189, R189, R2, R76 ;  /* 0x00000002bdbd7223 */ /* 0x000fe2000001004c */
[----:B0-----:R-:W-:Y:S01]  /*5f50*/  @!P1 IMAD.WIDE R68, R124, 0x4, R68 ;  /* 0x000000047c449825 */ /* 0x001fe200078e0244 */
[----:B------:R-:W0:Y:S01]  /*5f60*/  LDC.64 R2, c[0x0][0x428] ;  /* 0x00010a00ff027b82 */ /* 0x000e220000000a00 */
[----:B------:R-:W-:Y:S02]  /*5f70*/  SHF.L.U32 R95, R53, 0x10, RZ ;  /* 0x00000010355f7819 */ /* 0x000fe400000006ff */
[----:B------:R-:W-:Y:S01]  /*5f80*/  FMUL.FTZ R203, R71, R114 ;  /* 0x0000007247cb7220 */ /* 0x000fe20000410000 */
[----:B------:R-:W-:Y:S01]  /*5f90*/  SHF.L.U32 R78, R136, 0x10, RZ ;  /* 0x00000010884e7819 */ /* 0x000fe200000006ff */
[----:B------:R1:W-:Y:S01]  /*5fa0*/  @!P1 STG.E desc[UR6][R68.64], R71 ;  /* 0x0000004744009986 */ /* 0x0003e2000c101906 */
[----:B------:R-:W-:Y:S01]  /*5fb0*/  SHF.L.U32 R82, R135, 0x10, RZ ;  /* 0x0000001087527819 */ /* 0x000fe200000006ff */
[----:B------:R-:W-:Y:S01]  /*5fc0*/  FFMA.FTZ R114, R118, R93, R95 ;  /* 0x0000005d76727223 */ /* 0x000fe2000001005f */
[----:B------:R-:W-:Y:S01]  /*5fd0*/  SHF.L.U32 R91, R26, 0x10, RZ ;  /* 0x000000101a5b7819 */ /* 0x000fe200000006ff */
[----:B------:R-:W-:Y:S01]  /*5fe0*/  IMAD.U32 R93, R54, 0x10000, RZ ;  /* 0x00010000365d7824 */ /* 0x000fe200078e00ff */
[----:B------:R-:W-:Y:S01]  /*5ff0*/  SHF.L.U32 R95, R134, 0x10, RZ ;  /* 0x00000010865f7819 */ /* 0x000fe200000006ff */
[----:B------:R-:W-:Y:S01]  /*6000*/  FFMA.FTZ R203, R203, R78, R82 ;  /* 0x0000004ecbcb7223 */ /* 0x000fe20000010052 */
[----:B------:R-:W-:Y:S01]  /*6010*/  F2FP.BF16.F32.PACK_AB R82, R89, R80 ;  /* 0x000000505952723e */ /* 0x000fe200000010ff */
[C---:B------:R-:W-:Y:S01]  /*6020*/  FMUL.FTZ R120, R71.reuse, R120 ;  /* 0x0000007847787220 */ /* 0x040fe20000410000 */
[C---:B------:R-:W-:Y:S01]  /*6030*/  FMUL.FTZ R70, R71.reuse, R70 ;  /* 0x0000004647467220 */ /* 0x040fe20000410000 */
[C---:B------:R-:W-:Y:S01]  /*6040*/  FMUL.FTZ R122, R71.reuse, R122 ;  /* 0x0000007a477a7220 */ /* 0x040fe20000410000 */
[----:B------:R-:W-:Y:S01]  /*6050*/  FMUL.FTZ R126, R71, R126 ;  /* 0x0000007e477e7220 */ /* 0x000fe20000410000 */
[----:B-1----:R-:W-:Y:S01]  /*6060*/  F2FP.BF16.F32.PACK_AB R69, R97, R74 ;  /* 0x0000004a6145723e */ /* 0x002fe200000010ff */
[----:B------:R-:W-:Y:S01]  /*6070*/  FFMA.FTZ R120, R120, R91, R93 ;  /* 0x0000005b78787223 */ /* 0x000fe2000001005d */
[----:B------:R-:W-:Y:S01]  /*6080*/  F2FP.BF16.F32.PACK_AB R74, R107, R96 ;  /* 0x000000606b4a723e */ /* 0x000fe200000010ff */
[----:B------:R-:W-:Y:S01]  /*6090*/  FFMA.FTZ R205, R70, R95, R205 ;  /* 0x0000005f46cd7223 */ /* 0x000fe200000100cd */
[----:B------:R-:W1:Y:S01]  /*60a0*/  LDC.64 R96, c[0x0][0x380] ;  /* 0x0000e000ff607b82 */ /* 0x000e620000000a00 */
[----:B------:R-:W-:Y:S01]  /*60b0*/  F2FP.BF16.F32.PACK_AB R78, R192, R81 ;  /* 0x00000051c04e723e */ /* 0x000fe200000010ff */
[----:B------:R-:W-:Y:S01]  /*60c0*/  FFMA.FTZ R122, R122, R207, R209 ;  /* 0x000000cf7a7a7223 */ /* 0x000fe200000100d1 */
[----:B------:R-:W-:Y:S01]  /*60d0*/  F2FP.BF16.F32.PACK_AB R80, R188, R85 ;  /* 0x00000055bc50723e */ /* 0x000fe200000010ff */
[----:B0-----:R-:W-:Y:S01]  /*60e0*/  IMAD.WIDE.U32 R84, R187, 0x10, R2 ;  /* 0x00000010bb547825 */ /* 0x001fe200078e0002 */
        /* <DEDUP_REMOVED lines=20> */
[----:B-1----:R-:W-:Y:S01]  /*6230*/  IADD3 R124, PT, PT, R124, R96, RZ ;  /* 0x000000607c7c7210 */ /* 0x002fe20007ffe0ff */
[----:B------:R-:W-:Y:S02]  /*6240*/  IMAD.WIDE.U32 R2, R201, 0x10, R2 ;  /* 0x00000010c9027825 */ /* 0x000fe400078e0002 */
[----:B------:R3:W-:Y:S01]  /*6250*/  STG.E.128 desc[UR6][R90.64], R72 ;  /* 0x000000485a007986 */ /* 0x0007e2000c101d06 */
[----:B------:R-:W-:Y:S02]  /*6260*/  ISETP.GE.AND P1, PT, R124, R97, PT ;  /* 0x000000617c00720c */ /* 0x000fe40003f26270 */
[----:B0-----:R-:W-:-:S02]  /*6270*/  F2FP.BF16.F32.PACK_AB R79, R117, R106 ;  /* 0x0000006a754f723e */ /* 0x001fc400000010ff */
        /* <DEDUP_REMOVED lines=12> */
[----:B------:R-:W-:-:S05]  /*6340*/  F2FP.BF16.F32.PACK_AB R84, R189, R110 ;  /* 0x0000006ebd54723e */ /* 0x000fca00000010ff */
[----:B------:R3:W-:Y:S01]  /*6350*/  STG.E.128 desc[UR6][R2.64], R84 ;  /* 0x0000005402007986 */ /* 0x0007e2000c101d06 */
[----:B------:R-:W-:Y:S05]  /*6360*/  @!P1 BRA `(.L_x_9386) ;  /* 0xffffffa400009947 */ /* 0x000fea000383ffff */
[----:B------:R-:W-:Y:S05]  /*6370*/  EXIT ;  /* 0x000000000000794d */ /* 0x000fea0003800000 */
.L_x_9387:
        /* <DEDUP_REMOVED lines=16> */
.L_x_27871:


//--------------------- .text._ZN10layer_norm31ln_parallel_residual_fwd_kernelINS_13Kernel_traitsI13__nv_bfloat16S2_fS2_fjLj7168ELj1ELj1ELj4ELj16ENS_18Kernel_traits_baseILj7168ES2_S2_fS2_fjLj128EEEEELb1ELb0ELb0EEEvNS_9FwdParamsE --------------------------
	.section	.text._ZN10layer_norm31ln_parallel_residual_fwd_kernelINS_13Kernel_traitsI13__nv_bfloat16S2_fS2_fjLj7168ELj1ELj1ELj4ELj16ENS_18Kernel_traits_baseILj7168ES2_S2_fS2_fjLj128EEEEELb1ELb0ELb0EEEvNS_9FwdParamsE,"ax",@progbits
	.align	128
        .global         _ZN10layer_norm31ln_parallel_residual_fwd_kernelINS_13Kernel_traitsI13__nv_bfloat16S2_fS2_fjLj7168ELj1ELj1ELj4ELj16ENS_18Kernel_traits_baseILj7168ES2_S2_fS2_fjLj128EEEEELb1ELb0ELb0EEEvNS_9FwdParamsE
        .type           _ZN10layer_norm31ln_parallel_residual_fwd_kernelINS_13Kernel_traitsI13__nv_bfloat16S2_fS2_fjLj7168ELj1ELj1ELj4ELj16ENS_18Kernel_traits_baseILj7168ES2_S2_fS2_fjLj128EEEEELb1ELb0ELb0EEEvNS_9FwdParamsE,@function
        .size           _ZN10layer_norm31ln_parallel_residual_fwd_kernelINS_13Kernel_traitsI13__nv_bfloat16S2_fS2_fjLj7168ELj1ELj1ELj4ELj16ENS_18Kernel_traits_baseILj7168ES2_S2_fS2_fjLj128EEEEELb1ELb0ELb0EEEvNS_9FwdParamsE,(.L_x_27872 - _ZN10layer_norm31ln_parallel_residual_fwd_kernelINS_13Kernel_traitsI13__nv_bfloat16S2_fS2_fjLj7168ELj1ELj1ELj4ELj16ENS_18Kernel_traits_baseILj7168ES2_S2_fS2_fjLj128EEEEELb1ELb0ELb0EEEvNS_9FwdParamsE)
        .other          _ZN10layer_norm31ln_parallel_residual_fwd_kernelINS_13Kernel_traitsI13__nv_bfloat16S2_fS2_fjLj7168ELj1ELj1ELj4ELj16ENS_18Kernel_traits_baseILj7168ES2_S2_fS2_fjLj128EEEEELb1ELb0ELb0EEEvNS_9FwdParamsE,@"STO_CUDA_ENTRY STV_DEFAULT"
_ZN10layer_norm31ln_parallel_residual_fwd_kernelINS_13Kernel_traitsI13__nv_bfloat16S2_fS2_fjLj7168ELj1ELj1ELj4ELj16ENS_18Kernel_traits_baseILj7168ES2_S2_fS2_fjLj128EEEEELb1ELb0ELb0EEEvNS_9FwdParamsE:
.text._ZN10layer_norm31ln_parallel_residual_fwd_kernelINS_13Kernel_traitsI13__nv_bfloat16S2_fS2_fjLj7168ELj1ELj1ELj4ELj16ENS_18Kernel_traits_baseILj7168ES2_S2_fS2_fjLj128EEEEELb1ELb0ELb0EEEvNS_9FwdParamsE:
        /* <DEDUP_REMOVED lines=53> */
[----:B------:R-:W5:Y:S05]  /*0350*/  @P6 LDG.E.128 R208, desc[UR10][R2.64] ;  /* 0x0000000a02d06981 */ /* 0x000f6a000c1e1d00 */
[----:B------:R-:W1:Y:S01]  /*0360*/  LDC.64 R16, c[0x0][0x3d8] ;  /* 0x0000f600ff107b82 */ /* 0x000e620000000a00 */
        /* <DEDUP_REMOVED lines=8> */
[----:B------:R-:W4:Y:S01]  /*03f0*/  LDC.64 R68, c[0x0][0x3d0] ;  /* 0x0000f400ff447b82 */ /* 0x000f220000000a00 */
[----:B0-----:R-:W-:-:S07]  /*0400*/  @P1 IMAD.WIDE.U32 R10, R0, 0x10, R10 ;  /* 0x00000010000a1825 */ /* 0x001fce00078e000a */
[----:B------:R-:W0:Y:S01]  /*0410*/  LDC.64 R72, c[0x0][0x3d8] ;  /* 0x0000f600ff487b82 */ /* 0x000e220000000a00 */
[C---:B-1----:R-:W-:Y:S01]  /*0420*/  @P1 IMAD.WIDE.U32 R16, R0.reuse, 0x10, R16 ;  /* 0x0000001000101825 */ /* 0x042fe200078e0010 */
[----:B------:R-:W5:Y:S06]  /*0430*/  @P1 LDG.E.128 R24, desc[UR10][R10.64] ;  /* 0x0000000a0a181981 */ /* 0x000f6c000c1e1d00 */
[----:B------:R-:W1:Y:S01]  /*0440*/  LDC.64 R76, c[0x0][0x3d0] ;  /* 0x0000f400ff4c7b82 */ /* 0x000e620000000a00 */
[----:B------:R-:W5:Y:S01]  /*0450*/  @P1 LDG.E.128 R28, desc[UR10][R16.64] ;  /* 0x0000000a101c1981 */ /* 0x000f62000c1e1d00 */
[----:B------:R-:W-:-:S06]  /*0460*/  @P1 VIADD R0, R0, 0x80 ;  /* 0x0000008000001836 */ /* 0x000fcc0000000000 */
[----:B------:R-:W1:Y:S01]  /*0470*/  LDC.64 R80, c[0x0][0x3d8] ;  /* 0x0000f600ff507b82 */ /* 0x000e620000000a00 */
[----:B--2---:R-:W-:Y:S01]  /*0480*/  @P2 IMAD.WIDE.U32 R60, R0, 0x10, R56 ;  /* 0x00000010003c2825 */ /* 0x004fe200078e0038 */
[----:B------:R-:W-:-:S03]  /*0490*/  ISETP.GE.U32.AND P5, PT, R196, 0x380, PT ;  /* 0x00000380c400780c */ /* 0x000fc60003fa6070 */
[----:B------:R-:W-:Y:S01]  /*04a0*/  HFMA2 R70, -RZ, RZ, 0, 0 ;  /* 0x00000000ff467431 */ /* 0x000fe200000001ff */
[----:B------:R-:W-:Y:S01]  /*04b0*/  @P6 LOP3.LUT R18, R18, 0x400, RZ, 0xfc, !PT ;  /* 0x0000040012126812 */ /* 0x000fe200078efcff */
[C---:B---3--:R-:W-:Y:S01]  /*04c0*/  @P2 IMAD.WIDE.U32 R64, R0.reuse, 0x10, R64 ;  /* 0x0000001000402825 */ /* 0x048fe200078e0040 */
[----:B------:R2:W5:Y:S03]  /*04d0*/  @P2 LDG.E.128 R32, desc[UR10][R60.64] ;  /* 0x0000000a3c202981 */ /* 0x000566000c1e1d00 */
[----:B------:R-:W-:Y:S01]  /*04e0*/  @P2 VIADD R0, R0, 0x80 ;  /* 0x0000008000002836 */ /* 0x000fe20000000000 */
[----:B------:R3:W5:Y:S03]  /*04f0*/  @P2 LDG.E.128 R36, desc[UR10][R64.64] ;  /* 0x0000000a40242981 */ /* 0x000766000c1e1d00 */
[----:B----4-:R-:W-:-:S04]  /*0500*/  @P3 IMAD.WIDE.U32 R68, R0, 0x10, R68 ;  /* 0x0000001000443825 */ /* 0x010fc800078e0044 */
[C---:B0-----:R-:W-:Y:S01]  /*0510*/  @P3 IMAD.WIDE.U32 R72, R0.reuse, 0x10, R72 ;  /* 0x0000001000483825 */ /* 0x041fe200078e0048 */
[----:B------:R-:W-:Y:S01]  /*0520*/  @P3 IADD3 R0, PT, PT, R0, 0x80, RZ ;  /* 0x0000008000003810 */ /* 0x000fe20007ffe0ff */
[----:B------:R0:W5:Y:S04]  /*0530*/  @P3 LDG.E.128 R40, desc[UR10][R68.64] ;  /* 0x0000000a44283981 */ /* 0x000168000c1e1d00 */
[C---:B-1----:R-:W-:Y:S01]  /*0540*/  @P4 IMAD.WIDE.U32 R76, R0.reuse, 0x10, R76 ;  /* 0x00000010004c4825 */ /* 0x042fe200078e004c */
[----:B------:R1:W5:Y:S03]  /*0550*/  @P3 LDG.E.128 R44, desc[UR10][R72.64] ;  /* 0x0000000a482c3981 */ /* 0x000366000c1e1d00 */
[----:B------:R-:W-:Y:S01]  /*0560*/  @P4 IMAD.WIDE.U32 R80, R0, 0x10, R80 ;  /* 0x0000001000504825 */ /* 0x000fe200078e0050 */
[----:B------:R4:W5:Y:S01]  /*0570*/  @P4 LDG.E.128 R48, desc[UR10][R76.64] ;  /* 0x0000000a4c304981 */ /* 0x000962000c1e1d00 */
[----:B------:R-:W-:-:S02]  /*0580*/  CS2R R56, SRZ ;  /* 0x0000000000387805 */ /* 0x000fc4000001ff00 */
[----:B--2---:R-:W-:Y:S01]  /*0590*/  CS2R R60, SRZ ;  /* 0x00000000003c7805 */ /* 0x004fe2000001ff00 */
[----:B------:R-:W-:Y:S01]  /*05a0*/  IMAD.MOV.U32 R58, RZ, RZ, RZ ;  /* 0x000000ffff3a7224 */ /* 0x000fe200078e00ff */
[----:B------:R2:W5:Y:S01]  /*05b0*/  @P4 LDG.E.128 R52, desc[UR10][R80.64] ;  /* 0x0000000a50344981 */ /* 0x000562000c1e1d00 */
[----:B------:R-:W-:Y:S01]  /*05c0*/  IMAD.MOV.U32 R62, RZ, RZ, RZ ;  /* 0x000000ffff3e7224 */ /* 0x000fe200078e00ff */
[----:B---3--:R-:W-:Y:S01]  /*05d0*/  CS2R R64, SRZ ;  /* 0x0000000000407805 */ /* 0x008fe2000001ff00 */
[----:B------:R-:W-:Y:S01]  /*05e0*/  IMAD.MOV.U32 R66, RZ, RZ, RZ ;  /* 0x000000ffff427224 */ /* 0x000fe200078e00ff */
[----:B0-----:R-:W-:Y:S01]  /*05f0*/  CS2R R68, SRZ ;  /* 0x0000000000447805 */ /* 0x001fe2000001ff00 */
[----:B------:R-:W-:Y:S01]  /*0600*/  IMAD.MOV.U32 R74, RZ, RZ, RZ ;  /* 0x000000ffff4a7224 */ /* 0x000fe200078e00ff */
[----:B-1----:R-:W-:Y:S01]  /*0610*/  CS2R R72, SRZ ;  /* 0x0000000000487805 */ /* 0x002fe2000001ff00 */
[----:B------:R-:W-:Y:S01]  /*0620*/  IMAD.MOV.U32 R78, RZ, RZ, RZ ;  /* 0x000000ffff4e7224 */ /* 0x000fe200078e00ff */
[----:B----4-:R-:W-:-:S02]  /*0630*/  CS2R R76, SRZ ;  /* 0x00000000004c7805 */ /* 0x010fc4000001ff00 */
[----:B------:R-:W-:Y:S02]  /*0640*/  CS2R R82, SRZ ;  /* 0x0000000000527805 */ /* 0x000fe4000001ff00 */
[----:B--2---:R-:W-:Y:S02]  /*0650*/  CS2R R80, SRZ ;  /* 0x0000000000507805 */ /* 0x004fe4000001ff00 */
        /* <DEDUP_REMOVED lines=14> */
[----:B------:R-:W-:-:S02]  /*0740*/  @P2 IMAD.MOV.U32 R67, RZ, RZ, RZ ;  /* 0x000000ffff432224 */ /* 0x000fc400078e00ff */
        /* <DEDUP_REMOVED lines=10> */
[----:B------:R-:W-:Y:S01]  /*07f0*/  CS2R R112, SRZ ;  /* 0x0000000000707805 */ /* 0x000fe2000001ff00 */
[----:B------:R-:W-:Y:S01]  /*0800*/  IMAD.MOV.U32 R58, RZ, RZ, RZ ;  /* 0x000000ffff3a7224 */ /* 0x000fe200078e00ff */
        /* <DEDUP_REMOVED lines=26> */
.L_x_9390:
        /* <DEDUP_REMOVED lines=66> */
[----:B-1----:R-:W-:Y:S01]  /*0dd0*/  @P4 IMAD.WIDE.U32 R114, R0, 0x10, R114 ;  /* 0x0000001000724825 */ /* 0x002fe200078e0072 */
[----:B------:R1:W5:Y:S04]  /*0de0*/  @P4 LDG.E.128 R52, desc[UR10][R112.64] ;  /* 0x0000000a70344981 */ /* 0x000368000c1e1d00 */
[----:B------:R1:W5:Y:S01]  /*0df0*/  @P4 LD.E.128 R80, desc[UR10][R114.64] ;  /* 0x0000000a72504980 */ /* 0x000362000c101d00 */
[----:B--2---:R-:W-:Y:S01]  /*0e00*/  CS2R R56, SRZ ;  /* 0x0000000000387805 */ /* 0x004fe2000001ff00 */
[----:B------:R-:W-:Y:S01]  /*0e10*/  IMAD.MOV.U32 R62, RZ, RZ, RZ ;  /* 0x000000ffff3e7224 */ /* 0x000fe200078e00ff */
[----:B---3--:R-:W-:Y:S01]  /*0e20*/  CS2R R60, SRZ ;  /* 0x00000000003c7805 */ /* 0x008fe2000001ff00 */
[----:B------:R-:W-:Y:S01]  /*0e30*/  IMAD.MOV.U32 R66, RZ, RZ, RZ ;  /* 0x000000ffff427224 */ /* 0x000fe200078e00ff */
[----:B------:R-:W-:Y:S01]  /*0e40*/  CS2R R64, SRZ ;  /* 0x0000000000407805 */ /* 0x000fe2000001ff00 */
[----:B------:R-:W-:Y:S01]  /*0e50*/  IMAD.MOV.U32 R70, RZ, RZ, RZ ;  /* 0x000000ffff467224 */ /* 0x000fe200078e00ff */
[----:B0-----:R-:W-:-:S02]  /*0e60*/  CS2R R68, SRZ ;  /* 0x0000000000447805 */ /* 0x001fc4000001ff00 */
[----:B------:R-:W-:Y:S02]  /*0e70*/  MOV R74, RZ ;  /* 0x000000ff004a7202 */ /* 0x000fe40000000f00 */
[----:B----4-:R-:W-:Y:S01]  /*0e80*/  CS2R R72, SRZ ;  /* 0x0000000000487805 */ /* 0x010fe2000001ff00 */
[----:B------:R-:W-:Y:S01]  /*0e90*/  IMAD.MOV.U32 R78, RZ, RZ, RZ ;  /* 0x000000ffff4e7224 */ /* 0x000fe200078e00ff */
[----:B------:R-:W-:Y:S01]  /*0ea0*/  CS2R R76, SRZ ;  /* 0x00000000004c7805 */ /* 0x000fe2000001ff00 */
[----:B------:R-:W-:Y:S01]  /*0eb0*/  @P6 IMAD.MOV.U32 R79, RZ, RZ, RZ ;  /* 0x000000ffff4f6224 */ /* 0x000fe200078e00ff */
[----:B------:R-:W-:Y:S01]  /*0ec0*/  @P1 MOV R71, RZ ;  /* 0x000000ff00471202 */ /* 0x000fe20000000f00 */
[----:B------:R-:W-:Y:S01]  /*0ed0*/  @P0 IMAD.MOV.U32 R75, RZ, RZ, RZ ;  /* 0x000000ffff4b0224 */ /* 0x000fe200078e00ff */
[----:B------:R-:W-:Y:S01]  /*0ee0*/  @P4 IADD3 R0, PT, PT, R0, 0x80, RZ ;  /* 0x0000008000004810 */ /* 0x000fe20007ffe0ff */
[----:B------:R-:W-:Y:S02]  /*0ef0*/  @P2 IMAD.MOV.U32 R67, RZ, RZ, RZ ;  /* 0x000000ffff432224 */ /* 0x000fe400078e00ff */
[----:B------:R-:W-:-:S02]  /*0f00*/  @P3 IMAD.MOV.U32 R63, RZ, RZ, RZ ;  /* 0x000000ffff3f3224 */ /* 0x000fc400078e00ff */
[----:B------:R-:W-:Y:S01]  /*0f10*/  @P4 IMAD.MOV.U32 R59, RZ, RZ, RZ ;  /* 0x000000ffff3b4224 */ /* 0x000fe200078e00ff */
        /* <DEDUP_REMOVED lines=22> */
[----:B------:R-:W-:Y:S01]  /*1080*/  IMAD.MOV.U32 R78, RZ, RZ, RZ ;  /* 0x000000ffff4e7224 */ /* 0x000fe200078e00ff */
[----:B------:R-:W-:Y:S01]  /*1090*/  CS2R R76, SRZ ;  /* 0x00000000004c7805 */ /* 0x000fe2000001ff00 */
[----:B------:R-:W-:Y:S06]  /*10a0*/  BRA `(.L_x_9391) ;  /* 0x0000000c00607947 */ /* 0x000fec0003800000 */
.L_x_9389:
        /* <DEDUP_REMOVED lines=105> */
.L_x_9392:
        /* <DEDUP_REMOVED lines=53> */
[----:B------:R3:W5:Y:S03]  /*1a90*/  @P2 LD.E.128 R64, desc[UR10][R96.64] ;  /* 0x0000000a60402980 */ /* 0x000766000c101d00 */
[----:B------:R-:W-:Y:S01]  /*1aa0*/  @P2 VIADD R0, R0, 0x80 ;  /* 0x0000008000002836 */ /* 0x000fe20000000000 */
[----:B------:R3:W5:Y:S03]  /*1ab0*/  @P2 LDG.E.128 R36, desc[UR10][R100.64] ;  /* 0x0000000a64242981 */ /* 0x000766000c1e1d00 */
[----:B----4-:R-:W-:-:S04]  /*1ac0*/  @P3 IMAD.WIDE.U32 R104, R0, 0x10, R104 ;  /* 0x0000001000683825 */ /* 0x010fc800078e0068 */
[C---:B------:R-:W-:Y:S01]  /*1ad0*/  @P3 IMAD.WIDE.U32 R106, R0.reuse, 0x10, R106 ;  /* 0x00000010006a3825 */ /* 0x040fe200078e006a */
[----:B------:R4:W5:Y:S03]  /*1ae0*/  @P3 LDG.E.128 R40, desc[UR10][R104.64] ;  /* 0x0000000a68283981 */ /* 0x000966000c1e1d00 */
[C---:B------:R-:W-:Y:S01]  /*1af0*/  @P3 IMAD.WIDE.U32 R108, R0.reuse, 0x10, R108 ;  /* 0x00000010006c3825 */ /* 0x040fe200078e006c */
[----:B------:R4:W5:Y:S03]  /*1b00*/  @P3 LD.E.128 R60, desc[UR10][R106.64] ;  /* 0x0000000a6a3c3980 */ /* 0x000966000c101d00 */
[----:B------:R-:W-:Y:S01]  /*1b10*/  @P3 VIADD R0, R0, 0x80 ;  /* 0x0000008000003836 */ /* 0x000fe20000000000 */
[----:B------:R4:W5:Y:S03]  /*1b20*/  @P3 LDG.E.128 R44, desc[UR10][R108.64] ;  /* 0x0000000a6c2c3981 */ /* 0x000966000c1e1d00 */
[----:B------:R-:W-:-:S04]  /*1b30*/  @P4 IMAD.WIDE.U32 R110, R0, 0x10, R110 ;  /* 0x00000010006e4825 */ /* 0x000fc800078e006e */
[C---:B-1----:R-:W-:Y:S01]  /*1b40*/  @P4 IMAD.WIDE.U32 R112, R0.reuse, 0x10, R112 ;  /* 0x0000001000704825 */ /* 0x042fe200078e0070 */
[----:B------:R4:W5:Y:S03]  /*1b50*/  @P4 LDG.E.128 R48, desc[UR10][R110.64] ;  /* 0x0000000a6e304981 */ /* 0x000966000c1e1d00 */
[----:B------:R-:W-:Y:S01]  /*1b60*/  @P4 IMAD.WIDE.U32 R114, R0, 0x10, R114 ;  /* 0x0000001000724825 */ /* 0x000fe200078e0072 */
[----:B------:R4:W5:Y:S04]  /*1b70*/  @P4 LD.E.128 R56, desc[UR10][R112.64] ;  /* 0x0000000a70384980 */ /* 0x000968000c101d00 */
[----:B------:R4:W5:Y:S01]  /*1b80*/  @P4 LDG.E.128 R52, desc[UR10][R114.64] ;  /* 0x0000000a72344981 */ /* 0x000962000c1e1d00 */
[----:B--2---:R-:W-:Y:S01]  /*1b90*/  CS2R R80, SRZ ;  /* 0x0000000000507805 */ /* 0x004fe2000001ff00 */
[----:B------:R-:W-:Y:S01]  /*1ba0*/  IMAD.MOV.U32 R86, RZ, RZ, RZ ;  /* 0x000000ffff567224 */ /* 0x000fe200078e00ff */
[----:B------:R-:W-:Y:S01]  /*1bb0*/  CS2R R84, SRZ ;  /* 0x0000000000547805 */ /* 0x000fe2000001ff00 */
[----:B------:R-:W-:Y:S01]  /*1bc0*/  IMAD.MOV.U32 R90, RZ, RZ, RZ ;  /* 0x000000ffff5a7224 */ /* 0x000fe200078e00ff */
[----:B------:R-:W-:Y:S01]  /*1bd0*/  CS2R R88, SRZ ;  /* 0x0000000000587805 */ /* 0x000fe2000001ff00 */
[----:B------:R-:W-:Y:S01]  /*1be0*/  IMAD.MOV.U32 R94, RZ, RZ, RZ ;  /* 0x000000ffff5e7224 */ /* 0x000fe200078e00ff */
[----:B0-----:R-:W-:-:S02]  /*1bf0*/  CS2R R92, SRZ ;  /* 0x00000000005c7805 */ /* 0x001fc4000001ff00 */
[----:B------:R-:W-:Y:S02]  /*1c00*/  MOV R98, RZ ;  /* 0x000000ff00627202 */ /* 0x000fe40000000f00 */
[----:B---3--:R-:W-:Y:S01]  /*1c10*/  CS2R R96, SRZ ;  /* 0x0000000000607805 */ /* 0x008fe2000001ff00 */
        /* <DEDUP_REMOVED lines=9> */
[----:B----4-:R-:W-:Y:S06]  /*1cb0*/  @!P5 BRA `(.L_x_9391) ;  /* 0x00000000005cd947 */ /* 0x010fec0003800000 */
        /* <DEDUP_REMOVED lines=22> */
[----:B------:R-:W-:-:S07]  /*1e20*/  CS2R R100, SRZ ;  /* 0x0000000000647805 */ /* 0x000fce000001ff00 */
.L_x_9391:
[----:B------:R-:W-:Y:S05]  /*1e30*/  BSYNC.RECONVERGENT B0 ;  /* 0x0000000000007941 */ /* 0x000fea0003800200 */
.L_x_9388:
        /* <DEDUP_REMOVED lines=23> */
[----:B------:R-:W-:Y:S01]  /*1fb0*/  UIADD3 UR13, UPT, UPT, UR9, 0x646e171e, URZ ;  /* 0x646e171e090d7890 */ /* 0x000fe2000fffe0ff */
[----:B------:R-:W-:Y:S01]  /*1fc0*/  PRMT R185, R110, 0x7632, R185 ;  /* 0x000076326eb97816 */ /* 0x000fe200000000b9 */
[----:B------:R-:W-:Y:S01]  /*1fd0*/  STL.S16 [R1+0x134], R189 ;  /* 0x000134bd01007387 */ /* 0x000fe20000100600 */
[----:B------:R-:W-:Y:S01]  /*1fe0*/  PRMT R184, R117, 0x7632, R184 ;  /* 0x0000763275b87816 */ /* 0x000fe200000000b8 */
[----:B------:R-:W-:Y:S01]  /*1ff0*/  UIADD3 UR14, UPT, UPT, UR9, 0x1fd5c5a3, URZ ;  /* 0x1fd5c5a3090e7890 */ /* 0x000fe2000fffe0ff */
[----:B0-----:R-:W-:Y:S01]  /*2000*/  IMAD R17, R0, UR4, R221 ;  /* 0x0000000400117c24 */ /* 0x001fe2000f8e02dd */
[----:B------:R-:W-:Y:S01]  /*2010*/  STL.S16 [R1+0x130], R188 ;  /* 0x000130bc01007387 */ /* 0x000fe20000100600 */
[----:B------:R-:W-:Y:S01]  /*2020*/  PRMT R183, R105, 0x7632, R183 ;  /* 0x0000763269b77816 */ /* 0x000fe200000000b7 */
[----:B------:R-:W-:Y:S01]  /*2030*/  UIADD3 UR15, UPT, UPT, UR8, -0xe443238, URZ ;  /* 0xf1bbcdc8080f7890 */ /* 0x000fe2000fffe0ff */
[----:B------:R-:W-:Y:S01]  /*2040*/  IMAD.HI.U32 R0, R17, -0x326172a9, RZ ;  /* 0xcd9e8d5711007827 */ /* 0x000fe200078e00ff */
[----:B------:R-:W-:Y:S01]  /*2050*/  STL.S16 [R1+0x12c], R187 ;  /* 0x00012cbb01007387 */ /* 0x000fe20000100600 */
[----:B------:R-:W-:Y:S01]  /*2060*/  PRMT R182, R113, 0x7632, R182 ;  /* 0x0000763271b67816 */ /* 0x000fe200000000b6 */
[----:B------:R-:W-:Y:S01]  /*2070*/  UIADD3 UR16, UPT, UPT, UR9, -0x695add53, URZ ;  /* 0x96a522ad09107890 */ /* 0x000fe2000fffe0ff */
[----:B------:R-:W-:Y:S01]  /*2080*/  IMAD R4, R17, -0x326172a9, RZ ;  /* 0xcd9e8d5711047824 */ /* 0x000fe200078e02ff */
[----:B------:R-:W-:Y:S01]  /*2090*/  LOP3.LUT R0, R13, UR8, R0, 0x96, !PT ;  /* 0x000000080d007c12 */ /* 0x000fe2000f8e9600 */
[----:B------:R-:W-:Y:S01]  /*20a0*/  STL.S16 [R1+0x128], R186 ;  /* 0x000128ba01007387 */ /* 0x000fe20000100600 */
[----:B------:R-:W-:Y:S01]  /*20b0*/  PRMT R181, R109, 0x7632, R181 ;  /* 0x000076326db57816 */ /* 0x000fe200000000b5 */
[----:B------:R-:W-:Y:S01]  /*20c0*/  UPLOP3.LUT UP1, UPT, UPT, UPT, UPT, 0x40, 0x4 ;  /* 0x000000000004789c */ /* 0x000fe20003f2e870 */
[----:B------:R-:W-:Y:S01]  /*20d0*/  LOP3.LUT R3, R4, UR6, R3, 0x96, !PT ;  /* 0x0000000604037c12 */ /* 0x000fe2000f8e9603 */
[----:B------:R-:W-:Y:S01]  /*20e0*/  IMAD.HI.U32 R5, R0, -0x2daee0ad, RZ ;  /* 0xd2511f5300057827 */ /* 0x000fe200078e00ff */
[----:B------:R-:W-:Y:S01]  /*20f0*/  UIADD3 UR6, UPT, UPT, UR8, 0x3c6ef372, URZ ;  /* 0x3c6ef37208067890 */ /* 0x000fe2000fffe0ff */
[----:B------:R-:W-:Y:S01]  /*2100*/  STL.S16 [R1+0x124], R185 ;  /* 0x000124b901007387 */ /* 0x000fe20000100600 */
[----:B------:R-:W-:Y:S01]  /*2110*/  PRMT R180, R116, 0x7632, R180 ;  /* 0x0000763274b47816 */ /* 0x000fe200000000b4 */
[----:B------:R-:W-:Y:S01]  /*2120*/  IMAD R9, R0, -0x2daee0ad, RZ ;  /* 0xd2511f5300097824 */ /* 0x000fe200078e02ff */
[----:B------:R-:W-:Y:S01]  /*2130*/  LOP3.LUT R5, R6, UR7, R5, 0x96, !PT ;  /* 0x0000000706057c12 */ /* 0x000fe2000f8e9605 */
[----:B------:R-:W-:Y:S01]  /*2140*/  UIADD3 UR7, UPT, UPT, UR9, 0x76cf5d0a, URZ ;  /* 0x76cf5d0a09077890 */ /* 0x000fe2000fffe0ff */
[----:B------:R-:W-:Y:S01]  /*2150*/  IMAD.HI.U32 R4, R3, -0x2daee0ad, RZ ;  /* 0xd2511f5303047827 */ /* 0x000fe200078e00ff */
[----:B------:R-:W-:Y:S01]  /*2160*/  STL.S16 [R1+0x120], R184 ;  /* 0x000120b801007387 */ /* 0x000fe20000100600 */
[----:B------:R-:W-:Y:S01]  /*2170*/  PRMT R179, R104, 0x7632, R179 ;  /* 0x0000763268b37816 */ /* 0x000fe200000000b3 */
[----:B------:R-:W0:Y:S01]  /*2180*/  LDCU UR18, c[0x0][0x388] ;  /* 0x00007100ff1277ac */ /* 0x000e220008000800 */
[----:B------:R-:W-:Y:S01]  /*2190*/  IMAD.HI.U32 R0, R5, -0x326172a9, RZ ;  /* 0xcd9e8d5705007827 */ /* 0x000fe200078e00ff */
[----:B------:R-:W-:Y:S01]  /*21a0*/  LOP3.LUT R4, R9, UR7, R4, 0x96, !PT ;  /* 0x0000000709047c12 */ /* 0x000fe2000f8e9604 */
[----:B------:R-:W-:Y:S01]  /*21b0*/  STL.S16 [R1+0x11c], R183 ;  /* 0x00011cb701007387 */ /* 0x000fe20000100600 */
[----:B------:R-:W-:Y:S01]  /*21c0*/  UIADD3 UR7, UPT, UPT, UR8, -0x255992d5, URZ ;  /* 0xdaa66d2b08077890 */ /* 0x000fe2000fffe0ff */
[----:B------:R-:W-:Y:S01]  /*21d0*/  IMAD R6, R3, -0x2daee0ad, RZ ;  /* 0xd2511f5303067824 */ /* 0x000fe200078e02ff */
[----:B------:R-:W-:Y:S01]  /*21e0*/  LOP3.LUT R0, R7, UR6, R0, 0x96, !PT ;  /* 0x0000000607007c12 */ /* 0x000fe2000f8e9600 */
[----:B------:R-:W-:Y:S01]  /*21f0*/  UIADD3 UR6, UPT, UPT, UR9, 0x32370b8f, URZ ;  /* 0x32370b8f09067890 */ /* 0x000fe2000fffe0ff */
[----:B------:R-:W-:Y:S01]  /*2200*/  IMAD R5, R5, -0x326172a9, RZ ;  /* 0xcd9e8d5705057824 */ /* 0x000fe200078e02ff */
[----:B------:R-:W-:Y:S01]  /*2210*/  PRMT R178, R112, 0x7632, R178 ;  /* 0x0000763270b27816 */ /* 0x000fe200000000b2 */
[----:B------:R-:W-:Y:S01]  /*2220*/  IMAD.HI.U32 R2, R4, -0x326172a9, RZ ;  /* 0xcd9e8d5704027827 */ /* 0x000fe200078e00ff */
[----:B------:R-:W-:Y:S01]  /*2230*/  STL.S16 [R1+0x118], R182 ;  /* 0x000118b601007387 */ /* 0x000fe20000100600 */
[----:B------:R-:W-:Y:S01]  /*2240*/  PRMT R177, R108, 0x7632, R177 ;  /* 0x000076326cb17816 */ /* 0x000fe200000000b1 */
[----:B------:R-:W1:Y:S01]  /*2250*/  LDCU.U8 UR19, c[0x0][0x410] ;  /* 0x00008200ff1377ac */ /* 0x000e620008000000 */
[C---:B------:R-:W-:Y:S01]  /*2260*/  IMAD.HI.U32 R3, R0.reuse, -0x2daee0ad, RZ ;  /* 0xd2511f5300037827 */ /* 0x040fe200078e00ff */
[----:B------:R-:W-:Y:S01]  /*2270*/  LOP3.LUT R2, R5, UR7, R2, 0x96, !PT ;  /* 0x0000000705027c12 */ /* 0x000fe2000f8e9602 */
[----:B------:R-:W-:Y:S01]  /*2280*/  STL.S16 [R1+0x114], R181 ;  /* 0x000114b501007387 */ /* 0x000fe20000100600 */
[----:B------:R-:W-:Y:S01]  /*2290*/  UIADD3 UR7, UPT, UPT, UR8, 0x78dde6e4, URZ ;  /* 0x78dde6e408077890 */ /* 0x000fe2000fffe0ff */
[----:B------:R-:W-:Y:S01]  /*22a0*/  IMAD R7, R0, -0x2daee0ad, RZ ;  /* 0xd2511f5300077824 */ /* 0x000fe200078e02ff */
[----:B------:R-:W-:Y:S01]  /*22b0*/  LOP3.LUT R3, R6, UR6, R3, 0x96, !PT ;  /* 0x0000000606037c12 */ /* 0x000fe2000f8e9603 */
[----:B------:R-:W-:Y:S01]  /*22c0*/  IMAD R5, R4, -0x326172a9, RZ ;  /* 0xcd9e8d5704057824 */ /* 0x000fe200078e02ff */
[----:B------:R-:W-:Y:S01]  /*22d0*/  PRMT R176, R83, 0x7632, R176 ;  /* 0x0000763253b07816 */ /* 0x000fe200000000b0 */
[----:B------:R-:W-:Y:S01]  /*22e0*/  UIADD3 UR6, UPT, UPT, UR9, -0x126145ec, URZ ;  /* 0xed9eba1409067890 */ /* 0x000fe2000fffe0ff */
[----:B------:R-:W-:Y:S01]  /*22f0*/  STL.S16 [R1+0x110], R180 ;  /* 0x000110b401007387 */ /* 0x000fe20000100600 */
[----:B------:R-:W-:Y:S01]  /*2300*/  IMAD.HI.U32 R0, R3, -0x326172a9, RZ ;  /* 0xcd9e8d5703007827 */ /* 0x000fe200078e00ff */
[----:B------:R-:W-:Y:S01]  /*2310*/  PRMT R175, R55, 0x7632, R175 ;  /* 0x0000763237af7816 */ /* 0x000fe200000000af */
[----:B------:R-:W2:Y:S01]  /*2320*/  LDCU UR20, c[0x0][0x400] ;  /* 0x00008000ff1477ac */ /* 0x000ea20008000800 */
[----:B------:R-:W-:Y:S01]  /*2330*/  STL.S16 [R1+0x10c], R179 ;  /* 0x00010cb301007387 */ /* 0x000fe20000100600 */
[----:B------:R-:W-:Y:S01]  /*2340*/  IMAD.HI.U32 R6, R2, -0x2daee0ad, RZ ;  /* 0xd2511f5302067827 */ /* 0x000fe200078e00ff */
[----:B------:R-:W-:-:S02]  /*2350*/  PRMT R174, R59, 0x7632, R174 ;  /* 0x000076323bae7816 */ /* 0x000fc400000000ae */
[----:B------:R-:W-:Y:S01]  /*2360*/  STL.S16 [R1+0x108], R178 ;  /* 0x000108b201007387 */ /* 0x000fe20000100600 */
[----:B------:R-:W-:Y:S01]  /*2370*/  PRMT R173, R51, 0x7632, R173 ;  /* 0x0000763233ad7816 */ /* 0x000fe200000000ad */
[----:B------:R-:W-:Y:S01]  /*2380*/  IMAD R4, R3, -0x326172a9, RZ ;  /* 0xcd9e8d5703047824 */ /* 0x000fe200078e02ff */
[----:B------:R-:W-:Y:S01]  /*2390*/  LOP3.LUT R0, R5, UR7, R0, 0x96, !PT ;  /* 0x0000000705007c12 */ /* 0x000fe2000f8e9600 */
[----:B------:R-:W-:Y:S01]  /*23a0*/  STL.S16 [R1+0x104], R177 ;  /* 0x000104b101007387 */ /* 0x000fe20000100600 */
[----:B------:R-:W-:Y:S01]  /*23b0*/  PRMT R172, R82, 0x7632, R172 ;  /* 0x0000763252ac7816 */ /* 0x000fe200000000ac */
[----:B------:R-:W-:Y:S01]  /*23c0*/  IMAD R5, R2, -0x2daee0ad, RZ ;  /* 0xd2511f5302057824 */ /* 0x000fe200078e02ff */
[----:B------:R-:W-:Y:S01]  /*23d0*/  PRMT R171, R54, 0x7632, R171 ;  /* 0x0000763236ab7816 */ /* 0x000fe200000000ab */
[----:B------:R-:W-:Y:S01]  /*23e0*/  STL.S16 [R1+0x100], R176 ;  /* 0x000100b001007387 */ /* 0x000fe20000100600 */
[----:B------:R-:W-:Y:S01]  /*23f0*/  PRMT R170, R58, 0x7632, R170 ;  /* 0x000076323aaa7816 */ /* 0x000fe200000000aa */
[----:B------:R-:W-:Y:S01]  /*2400*/  IMAD.HI.U32 R2, R0, -0x2daee0ad, RZ ;  /* 0xd2511f5300027827 */ /* 0x000fe200078e00ff */
[----:B------:R-:W-:Y:S01]  /*2410*/  LOP3.LUT R6, R7, UR6, R6, 0x96, !PT ;  /* 0x0000000607067c12 */ /* 0x000fe2000f8e9606 */
        /* <DEDUP_REMOVED lines=23> */
[----:B------:R-:W-:Y:S01]  /*2590*/  PRMT R159, R47, 0x7632, R159 ;  /* 0x000076322f9f7816 */ /* 0x000fe2000000009f */
[----:B------:R-:W-:Y:S01]  /*25a0*/  STL.S16 [R1+0xe4], R169 ;  /* 0x0000e4a901007387 */ /* 0x000fe20000100600 */
[----:B------:R-:W-:Y:S01]  /*25b0*/  PRMT R158, R63, 0x7632, R158 ;  /* 0x000076323f9e7816 */ /* 0x000fe2000000009e */
[----:B------:R-:W-:Y:S01]  /*25c0*/  USHF.R.S32.HI UR6, URZ, 0x3, UR5 ;  /* 0x00000003ff067899 */ /* 0x000fe20008011405 */
[----:B------:R-:W-:Y:S01]  /*25d0*/  PRMT R157, R43, 0x7632, R157 ;  /* 0x000076322b9d7816 */ /* 0x000fe2000000009d */
[----:B------:R-:W-:Y:S01]  /*25e0*/  STL.S16 [R1+0xe0], R168 ;  /* 0x0000e0a801007387 */ /* 0x000fe20000100600 */
[----:B------:R-:W-:-:S02]  /*25f0*/  PRMT R156, R86, 0x7632, R156 ;  /* 0x00007632569c7816 */ /* 0x000fc4000000009c */
[----:B------:R-:W-:Y:S01]  /*2600*/  PRMT R155, R46, 0x7632, R155 ;  /* 0x000076322e9b7816 */ /* 0x000fe2000000009b */
[----:B------:R-:W-:Y:S01]  /*2610*/  STL.S16 [R1+0xdc], R167 ;  /* 0x0000dca701007387 */ /* 0x000fe20000100600 */
[----:B------:R-:W-:Y:S02]  /*2620*/  PRMT R154, R62, 0x7632, R154 ;  /* 0x000076323e9a7816 */ /* 0x000fe4000000009a */
[----:B------:R-:W-:Y:S01]  /*2630*/  LOP3.LUT R3, R4, UR12, R3, 0x96, !PT ;  /* 0x0000000c04037c12 */ /* 0x000fe2000f8e9603 */
[----:B------:R-:W-:Y:S01]  /*2640*/  STL.S16 [R1+0xd8], R166 ;  /* 0x0000d8a601007387 */ /* 0x000fe20000100600 */
[----:B------:R-:W-:Y:S01]  /*2650*/  PRMT R153, R42, 0x7632, R153 ;  /* 0x000076322a997816 */ /* 0x000fe20000000099 */
[----:B------:R-:W-:Y:S01]  /*2660*/  UIADD3 UR12, UPT, UPT, UR8, 0x5384540f, URZ ;  /* 0x5384540f080c7890 */ /* 0x000fe2000fffe0ff */
[----:B------:R-:W-:Y:S01]  /*2670*/  LOP3.LUT R0, R5, UR7, R0, 0x96, !PT ;  /* 0x0000000705007c12 */ /* 0x000fe2000f8e9600 */
        /* <DEDUP_REMOVED lines=18> */
[----:B------:R-:W3:Y:S01]  /*27a0*/  LDCU UR7, c[0x0][0x408] ;  /* 0x00008100ff0777ac */ /* 0x000ee20008000800 */
[----:B------:R-:W-:Y:S01]  /*27b0*/  LOP3.LUT R4, R7, UR13, R4, 0x96, !PT ;  /* 0x0000000d07047c12 */ /* 0x000fe2000f8e9604 */
[----:B------:R-:W-:Y:S01]  /*27c0*/  STL.S16 [R1+0xc0], R160 ;  /* 0x0000c0a001007387 */ /* 0x000fe20000100600 */
[----:B------:R-:W-:Y:S01]  /*27d0*/  PRMT R143, R39, 0x7632, R143 ;  /* 0x00007632278f7816 */ /* 0x000fe2000000008f */
[----:B------:R-:W-:Y:S01]  /*27e0*/  UIADD3 UR13, UPT, UPT, UR9, -0x24c28bd8, URZ ;  /* 0xdb3d7428090d7890 */ /* 0x000fe2000fffe0ff */
        /* <DEDUP_REMOVED lines=45> */
[----:B------:R-:W-:Y:S01]  /*2ac0*/  LOP3.LUT R0, R221, 0x60, RZ, 0xc0, !PT ;  /* 0x00000060dd007812 */ /* 0x000fe200078ec0ff */
[----:B------:R-:W4:Y:S01]  /*2ad0*/  LDCU.64 UR14, c[0x0][0x3a0] ;  /* 0x00007400ff0e77ac */ /* 0x000f220008000a00 */
[----:B------:R-:W-:Y:S01]  /*2ae0*/  PRMT R123, R30, 0x7632, R123 ;  /* 0x000076321e7b7816 */ /* 0x000fe2000000007b */
[----:B------:R-:W-:Y:S01]  /*2af0*/  STL.S16 [R1+0x8c], R147 ;  /* 0x00008c9301007387 */ /* 0x000fe20000100600 */
[----:B------:R-:W-:Y:S01]  /*2b00*/  LOP3.LUT R15, R2, UR16, R15, 0x96, !PT ;  /* 0x00000010020f7c12 */ /* 0x000fe2000f8e960f */
[----:B------:R-:W-:Y:S01]  /*2b10*/  ULOP3.LUT UR16, UR6, 0x7f, URZ, 0xc0, !UPT ;  /* 0x0000007f06107892 */ /* 0x000fe2000f8ec0ff */
[----:B------:R-:W-:Y:S01]  /*2b20*/  PRMT R122, R70, 0x7632, R122 ;  /* 0x00007632467a7816 */ /* 0x000fe2000000007a */
[----:B------:R-:W-:Y:S01]  /*2b30*/  STL.S16 [R1+0x88], R146 ;  /* 0x0000889201007387 */ /* 0x000fe20000100600 */
[----:B------:R-:W-:Y:S01]  /*2b40*/  PRMT R121, R26, 0x7632, R121 ;  /* 0x000076321a797816 */ /* 0x000fe20000000079 */
[----:B------:R-:W-:Y:S01]  /*2b50*/  IMAD.HI.U32 R16, R12, -0x326172a9, RZ ;  /* 0xcd9e8d570c107827 */ /* 0x000fe200078e00ff */
[----:B------:R-:W-:Y:S01]  /*2b60*/  PRMT R120, R93, 0x7632, R120 ;  /* 0x000076325d787816 */ /* 0x000fe20000000078 */
[----:B------:R-:W-:Y:S01]  /*2b70*/  STL.S16 [R1+0x84], R145 ;  /* 0x0000849101007387 */ /* 0x000fe20000100600 */
[----:B------:R-:W-:Y:S01]  /*2b80*/  PRMT R10, R29, 0x7632, R10 ;  /* 0x000076321d0a7816 */ /* 0x000fe2000000000a */
[----:B------:R-:W-:Y:S01]  /*2b90*/  USHF.L.U32 UR6, UR6, 0x1, URZ ;  /* 0x0000000106067899 */ /* 0x000fe200080006ff */
[----:B------:R-:W-:Y:S01]  /*2ba0*/  IADD3 R0, PT, PT, RZ, -R0, RZ ;  /* 0x80000000ff007210 */ /* 0x000fe20007ffe0ff */
[----:B------:R-:W-:Y:S01]  /*2bb0*/  STL.S16 [R1+0x80], R144 ;  /* 0x0000809001007387 */ /* 0x000fe20000100600 */
[----:B------:R-:W-:Y:S01]  /*2bc0*/  PRMT R9, R69, 0x7632, R9 ;  /* 0x0000763245097816 */ /* 0x000fe20000000009 */
[----:B------:R-:W-:Y:S01]  /*2bd0*/  ULOP3.LUT UR6, UR6, 0xffffff00, URZ, 0xc0, !UPT ;  /* 0xffffff0006067892 */ /* 0x000fe2000f8ec0ff */
[----:B------:R-:W-:Y:S01]  /*2be0*/  PRMT R8, R25, 0x7632, R8 ;  /* 0x0000763219087816 */ /* 0x000fe20000000008 */
[----:B------:R-:W-:Y:S01]  /*2bf0*/  STL.S16 [R1+0x7c], R143 ;  /* 0x00007c8f01007387 */ /* 0x000fe20000100600 */
[----:B------:R-:W-:Y:S01]  /*2c00*/  PRMT R7, R92, 0x7632, R7 ;  /* 0x000076325c077816 */ /* 0x000fe20000000007 */
[----:B------:R-:W-:Y:S01]  /*2c10*/  IMAD.SHL.U32 R2, R221, 0x20, RZ ;  /* 0x00000020dd027824 */ /* 0x000fe200078e00ff */
[----:B------:R-:W-:Y:S01]  /*2c20*/  PRMT R6, R28, 0x7632, R6 ;  /* 0x000076321c067816 */ /* 0x000fe20000000006 */
[----:B------:R-:W-:Y:S01]  /*2c30*/  STL.S16 [R1+0x78], R142 ;  /* 0x0000788e01007387 */ /* 0x000fe20000100600 */
[----:B------:R-:W-:Y:S01]  /*2c40*/  VIADDMNMX R0, R0, UR16, RZ, !PT ;  /* 0x0000001000007c46 */ /* 0x000fe2000f8001ff */
[----:B------:R-:W-:Y:S01]  /*2c50*/  IMAD R12, R12, -0x326172a9, RZ ;  /* 0xcd9e8d570c0c7824 */ /* 0x000fe200078e02ff */
[----:B------:R-:W-:Y:S01]  /*2c60*/  PRMT R5, R68, 0x7632, R5 ;  /* 0x0000763244057816 */ /* 0x000fe20000000005 */
[----:B------:R-:W-:Y:S01]  /*2c70*/  STL.S16 [R1+0x74], R141 ;  /* 0x0000748d01007387 */ /* 0x000fe20000100600 */
[----:B------:R-:W-:Y:S01]  /*2c80*/  LOP3.LUT R16, R3, UR12, R16, 0x96, !PT ;  /* 0x0000000c03107c12 */ /* 0x000fe2000f8e9610 */
[----:B------:R-:W0:Y:S01]  /*2c90*/  LDCU.64 UR12, c[0x0][0x398] ;  /* 0x00007300ff0c77ac */ /* 0x000e220008000a00 */
[----:B------:R-:W-:Y:S01]  /*2ca0*/  PRMT R4, R24, 0x7632, R4 ;  /* 0x0000763218047816 */ /* 0x000fe20000000004 */
[----:B------:R-:W-:Y:S01]  /*2cb0*/  STL.S16 [R1+0x70], R140 ;  /* 0x0000708c01007387 */ /* 0x000fe20000100600 */
[----:B------:R-:W-:-:S02]  /*2cc0*/  PRMT R3, R99, 0x7632, R3 ;  /* 0x0000763263037816 */ /* 0x000fc40000000003 */
[----:B------:R-:W-:Y:S01]  /*2cd0*/  VIMNMX R0, PT, PT, R0, 0x20, PT ;  /* 0x0000002000007848 */ /* 0x000fe20003fe0100 */
[----:B------:R-:W-:Y:S01]  /*2ce0*/  STL.S16 [R1+0x6c], R139 ;  /* 0x00006c8b01007387 */ /* 0x000fe20000100600 */
[----:B------:R-:W-:Y:S02]  /*2cf0*/  LOP3.LUT R2, R2, 0x3e0, RZ, 0xc0, !PT ;  /* 0x000003e002027812 */ /* 0x000fe400078ec0ff */
[----:B------:R-:W-:Y:S01]  /*2d00*/  LEA R0, R0, UR6, 0x3 ;  /* 0x0000000600007c11 */ /* 0x000fe2000f8e18ff */
[----:B------:R-:W-:Y:S01]  /*2d10*/  STL.S16 [R1+0x68], R138 ;  /* 0x0000688a01007387 */ /* 0x000fe20000100600 */
[----:B------:R-:W-:Y:S01]  /*2d20*/  LOP3.LUT R14, R14, 0x3, RZ, 0xc0, !PT ;  /* 0x000000030e0e7812 */ /* 0x000fe200078ec0ff */
[----:B------:R-:W-:Y:S01]  /*2d30*/  IMAD.MOV R2, RZ, RZ, -R2 ;  /* 0x000000ffff027224 */ /* 0x000fe200078e0a02 */
[----:B------:R-:W-:Y:S01]  /*2d40*/  I2FP.F32.U32 R0, R0 ;  /* 0x0000000000007245 */ /* 0x000fe20000201000 */
[----:B------:R-:W-:Y:S01]  /*2d50*/  STL.S16 [R1+0x64], R137 ;  /* 0x0000648901007387 */ /* 0x000fe20000100600 */
[----:B------:R-:W-:-:S02]  /*2d60*/  PRMT R244, R23, 0x7632, R244 ;  /* 0x0000763217f47816 */ /* 0x000fc400000000f4 */
[----:B------:R0:W0:Y:S01]  /*2d70*/  MUFU.RCP R198, R0 ;  /* 0x0000000000c67308 */ /* 0x0000220000001000 */
[----:B------:R-:W-:Y:S01]  /*2d80*/  STL.S16 [R1+0x60], R136 ;  /* 0x0000608801007387 */ /* 0x000fe20000100600 */
[----:B------:R-:W-:Y:S01]  /*2d90*/  VIADDMNMX R2, R2, UR16, RZ, !PT ;  /* 0x0000001002027c46 */ /* 0x000fe2000f8001ff */
[----:B------:R-:W0:Y:S01]  /*2da0*/  LDCU.64 UR16, c[0x0][0x380] ;  /* 0x00007000ff1077ac */ /* 0x000e220008000a00 */
[----:B------:R-:W-:Y:S01]  /*2db0*/  PRMT R243, R75, 0x7632, R243 ;  /* 0x000076324bf37816 */ /* 0x000fe200000000f3 */
        /* <DEDUP_REMOVED lines=41> */
[----:B------:R-:W-:Y:S01]  /*3050*/  LEA R197, R2, UR6, 0x3 ;  /* 0x0000000602c57c11 */ /* 0x000fe2000f8e18ff */
[----:B------:R-:W-:Y:S01]  /*3060*/  STL.S16 [R1+0x24], R121 ;  /* 0x0000247901007387 */ /* 0x000fe20000100600 */
[----:B------:R-:W-:Y:S02]  /*3070*/  PRMT R213, R204, 0x7632, R213 ;  /* 0x00007632ccd57816 */ /* 0x000fe400000000d5 */
[----:B------:R-:W-:Y:S01]  /*3080*/  PRMT R212, R76, 0x7632, R212 ;  /* 0x000076324cd47816 */ /* 0x000fe200000000d4 */
[----:B------:R-:W-:Y:S01]  /*3090*/  STL.S16 [R1+0x20], R120 ;  /* 0x0000207801007387 */ /* 0x000fe20000100600 */
[----:B------:R-:W-:-:S03]  /*30a0*/  PRMT R199, R208, 0x7632, R199 ;  /* 0x00007632d0c77816 */ /* 0x000fc600000000c7 */
[----:B------:R1:W-:Y:S04]  /*30b0*/  STL.S16 [R1+0x1c], R10 ;  /* 0x00001c0a01007387 */ /* 0x0003e80000100600 */
[----:B------:R0:W-:Y:S04]  /*30c0*/  STL.S16 [R1+0x18], R9 ;  /* 0x0000180901007387 */ /* 0x0001e80000100600 */
[----:B------:R0:W-:Y:S01]  /*30d0*/  STL.S16 [R1+0x14], R8 ;  /* 0x0000140801007387 */ /* 0x0001e20000100600 */
[----:B-1----:R-:W-:-:S03]  /*30e0*/  IMAD.MOV.U32 R10, RZ, RZ, RZ ;  /* 0x000000ffff0a7224 */ /* 0x002fc600078e00ff */
[----:B------:R1:W-:Y:S04]  /*30f0*/  STL.S16 [R1+0x10], R7 ;  /* 0x0000100701007387 */ /* 0x0003e80000100600 */
[----:B------:R1:W-:Y:S04]  /*3100*/  STL.S16 [R1+0xc], R6 ;  /* 0x00000c0601007387 */ /* 0x0003e80000100600 */
[----:B------:R1:W-:Y:S04]  /*3110*/  STL.S16 [R1+0x8], R5 ;  /* 0x0000080501007387 */ /* 0x0003e80000100600 */
[----:B------:R1:W-:Y:S04]  /*3120*/  STL.S16 [R1+0x4], R4 ;  /* 0x0000040401007387 */ /* 0x0003e80000100600 */
[----:B0-234-:R1:W-:Y:S02]  /*3130*/  STL.S16 [R1], R3 ;  /* 0x0000000301007387 */ /* 0x01d3e40000100600 */
.L_x_10285:
[----:B------:R-:W-:Y:S01]  /*3140*/  UIMAD UR5, UR4, UR18, URZ ;  /* 0x00000012040572a4 */ /* 0x000fe2000f8e02ff */
[----:B------:R-:W-:Y:S01]  /*3150*/  LOP3.LUT P0, RZ, R18, 0x400, RZ, 0xc0, !PT ;  /* 0x0000040012ff7812 */ /* 0x000fe2000780c0ff */
[----:B------:R-:W-:Y:S02]  /*3160*/  BSSY.RECONVERGENT B0, `(.L_x_9393) ;  /* 0x0000985000007945 */ /* 0x000fe40003800200 */
[----:B------:R-:W-:-:S04]  /*3170*/  USHF.R.S32.HI UR6, URZ, 0x1f, UR5 ;  /* 0x0000001fff067899 */ /* 0x000fc80008011405 */
[----:B------:R-:W-:-:S06]  /*3180*/  ULEA.HI UR6, UR6, UR5, URZ, 0x3 ;  /* 0x0000000506067291 */ /* 0x000fcc000f8f18ff */
[----:B------:R-:W-:-:S05]  /*3190*/  IMAD.U32 R9, RZ, RZ, UR6 ;  /* 0x00000006ff097e24 */ /* 0x000fca000f8e00ff */
[----:B------:R-:W-:-:S04]  /*31a0*/  LEA.HI.SX32 R9, R9, R221, 0x1d ;  /* 0x000000dd09097211 */ /* 0x000fc800078feaff */
[----:B0-234-:R-:W-:Y:S01]  /*31b0*/  MOV R188, R9 ;  /* 0x0000000900bc7202 */ /* 0x01dfe20000000f00 */
[----:B------:R-:W-:Y:S06]  /*31c0*/  @!P0 BRA `(.L_x_9394) ;  /* 0x0000009400f88947 */ /* 0x000fec0003800000 */
[----:B------:R-:W-:Y:S02]  /*31d0*/  ISETP.NE.U32.AND P0, PT, RZ, UR12, PT ;  /* 0x0000000cff007c0c */ /* 0x000fe4000bf05070 */
[----:B------:R-:W-:Y:S02]  /*31e0*/  ISETP.NE.U32.AND P1, PT, RZ, UR14, PT ;  /* 0x0000000eff007c0c */ /* 0x000fe4000bf25070 */
[----:B------:R-:W-:Y:S02]  /*31f0*/  ISETP.NE.AND.EX P0, PT, RZ, UR13, PT, P0 ;  /* 0x0000000dff007c0c */ /* 0x000fe4000bf05300 */
[----:B------:R-:W-:-:S11]  /*3200*/  ISETP.NE.AND.EX P1, PT, RZ, UR15, PT, P1 ;  /* 0x0000000fff007c0c */ /* 0x000fd6000bf25310 */
[----:B------:R-:W0:Y:S08]  /*3210*/  @P0 LDC.64 R132, c[0x0][0x398] ;  /* 0x0000e600ff840b82 */ /* 0x000e300000000a00 */
[----:B------:R-:W2:Y:S01]  /*3220*/  @P1 LDC.64 R134, c[0x0][0x3a0] ;  /* 0x0000e800ff861b82 */ /* 0x000ea20000000a00 */
[----:B0-----:R-:W-:-:S05]  /*3230*/  @P0 IMAD.WIDE.U32 R132, R9, 0x10, R132 ;  /* 0x0000001009840825 */ /* 0x001fca00078e0084 */
[----:B------:R0:W5:Y:S01]  /*3240*/  @P0 LDG.E.128 R120, desc[UR10][R132.64] ;  /* 0x0000000a84780981 */ /* 0x000162000c1e1d00 */
[----:B--2---:R-:W-:-:S05]  /*3250*/  @P1 IMAD.WIDE.U32 R134, R9, 0x20, R134 ;  /* 0x0000002009861825 */ /* 0x004fca00078e0086 */
[----:B------:R2:W5:Y:S01]  /*3260*/  @P1 LDG.E.128 R124, desc[UR10][R134.64] ;  /* 0x0000000a867c1981 */ /* 0x000562000c1e1d00 */
[----:B0-----:R-:W0:Y:S03]  /*3270*/  LDC.64 R132, c[0x0][0x390] ;  /* 0x0000e400ff847b82 */ /* 0x001e260000000a00 */
[----:B------:R2:W5:Y:S01]  /*3280*/  @P1 LDG.E.128 R128, desc[UR10][R134.64+0x10] ;  /* 0x0000100a86801981 */ /* 0x000562000c1e1d00 */
[----:B0-----:R-:W-:-:S05]  /*3290*/  IMAD.WIDE.U32 R132, R9, 0x10, R132 ;  /* 0x0000001009847825 */ /* 0x001fca00078e0084 */
[----:B------:R2:W5:Y:S01]  /*32a0*/  LDG.E.128 R136, desc[UR10][R132.64] ;  /* 0x0000000a84887981 */ /* 0x000562000c1e1d00 */
[----:B------:R-:W-:-:S04]  /*32b0*/  UISETP.NE.U32.AND UP0, UPT, UR12, URZ, UPT ;  /* 0x000000ff0c00728c */ /* 0x000fc8000bf05070 */
[----:B------:R-:W-:-:S09]  /*32c0*/  UISETP.NE.AND.EX UP0, UPT, UR13, URZ, UPT, UP0 ;  /* 0x000000ff0d00728c */ /* 0x000fd2000bf05300 */
[----:B--2---:R-:W-:Y:S05]  /*32d0*/  BRA.U UP0, `(.L_x_9395) ;  /* 0x00000031007c7547 */ /* 0x004fea000b800000 */
        /* <DEDUP_REMOVED lines=16> */
.L_x_9398:
        /* <DEDUP_REMOVED lines=12> */
.L_x_9400:
[----:B------:R-:W-:Y:S05]  /*34a0*/  BSYNC.RECONVERGENT B2 ;  /* 0x0000000000027941 */ /* 0x000fea0003800200 */
.L_x_9399:
        /* <DEDUP_REMOVED lines=57> */
[----:B------:R-:W-:-:S04]  /*3840*/  IMAD.WIDE.U32 R132, R133, -0x326172a9, RZ ;  /* 0xcd9e8d5785847825 */ /* 0x000fc800078e00ff */
[----:B------:R-:W-:Y:S01]  /*3850*/  IMAD.MOV.U32 R12, RZ, RZ, R132 ;  /* 0x000000ffff0c7224 */ /* 0x000fe200078e0084 */
[----:B------:R-:W-:Y:S01]  /*3860*/  LOP3.LUT R16, R14, UR5, R133, 0x96, !PT ;  /* 0x000000050e107c12 */ /* 0x000fe2000f8e9685 */
[----:B------:R-:W-:-:S07]  /*3870*/  IMAD.MOV.U32 R132, RZ, RZ, R11 ;  /* 0x000000ffff847224 */ /* 0x000fce00078e000b */
.L_x_9397:
[----:B------:R-:W-:Y:S05]  /*3880*/  BSYNC.RECONVERGENT B1 ;  /* 0x0000000000017941 */ /* 0x000fea0003800200 */
.L_x_9396:
        /* <DEDUP_REMOVED lines=8> */
[----:B-----5:R-:W-:Y:S01]  /*3910*/  PRMT R132, R136, 0x7632, R132 ;  /* 0x0000763288847816 */ /* 0x020fe20000000084 */
[----:B------:R-:W-:-:S05]  /*3920*/  FFMA.FTZ R11, R11, R194, 1.1641532182693481445e-10 ;  /* 0x2f0000000b0b7423 */ /* 0x000fca00000100c2 */
[----:B0-----:R-:W-:Y:S01]  /*3930*/  FSETP.LE.FTZ.AND P3, PT, R11, R189, PT ;  /* 0x000000bd0b00720b */ /* 0x001fe20003f73000 */
[----:B------:R-:W-:-:S12]  /*3940*/  IMAD.U32 R11, R136, 0x10000, RZ ;  /* 0x00010000880b7824 */ /* 0x000fd800078e00ff */
        /* <DEDUP_REMOVED lines=10> */
.L_x_9403:
        /* <DEDUP_REMOVED lines=12> */
.L_x_9405:
[----:B------:R-:W-:Y:S05]  /*3ab0*/  BSYNC.RECONVERGENT B2 ;  /* 0x0000000000027941 */ /* 0x000fea0003800200 */
.L_x_9404:
        /* <DEDUP_REMOVED lines=62> */
.L_x_9402:
[----:B------:R-:W-:Y:S05]  /*3ea0*/  BSYNC.RECONVERGENT B1 ;  /* 0x0000000000017941 */ /* 0x000fea0003800200 */
.L_x_9401:
[----:B------:R-:W-:Y:S01]  /*3eb0*/  I2FP.F32.U32 R133, R133 ;  /* 0x0000008500857245 */ /* 0x000fe20000201000 */
[----:B------:R-:W-:Y:S01]  /*3ec0*/  BSSY.RECONVERGENT B1, `(.L_x_9406) ;  /* 0x000005d000017945 */ /* 0x000fe20003800200 */
[----:B------:R-:W-:Y:S01]  /*3ed0*/  ISETP.NE.AND P2, PT, R14, 0x1, PT ;  /* 0x000000010e00780c */ /* 0x000fe20003f45270 */
[----:B------:R-:W-:Y:S01]  /*3ee0*/  HFMA2 R136, -RZ, RZ, 0, 1.1920928955078125e-07 ;  /* 0x00000002ff887431 */ /* 0x000fe200000001ff */
[----:B------:R-:W-:Y:S01]  /*3ef0*/  LOP3.LUT R18, R18, 0xfffffff7, RZ, 0xc0, !PT ;  /* 0xfffffff712127812 */ /* 0x000fe200078ec0ff */
[----:B------:R-:W-:Y:S01]  /*3f00*/  FFMA.FTZ R133, R133, R194, 1.1641532182693481445e-10 ;  /* 0x2f00000085857423 */ /* 0x000fe200000100c2 */
[----:B------:R-:W-:-:S04]  /*3f10*/  IMAD.U32 R132, R132, 0x10000, RZ ;  /* 0x0001000084847824 */ /* 0x000fc800078e00ff */
[----:B------:R-:W-:Y:S01]  /*3f20*/  FSETP.LE.FTZ.AND P3, PT, R133, R189, PT ;  /* 0x000000bd8500720b */ /* 0x000fe20003f73000 */
[----:B------:R-:W-:-:S12]  /*3f30*/  IMAD.MOV.U32 R133, RZ, RZ, R12 ;  /* 0x000000ffff857224 */ /* 0x000fd800078e000c */
        /* <DEDUP_REMOVED lines=10> */
.L_x_9408:
        /* <DEDUP_REMOVED lines=12> */
.L_x_9410:
[----:B------:R-:W-:Y:S05]  /*40a0*/  BSYNC.RECONVERGENT B2 ;  /* 0x0000000000027941 */ /* 0x000fea0003800200 */
.L_x_9409:
        /* <DEDUP_REMOVED lines=62> */
.L_x_9407:
[----:B------:R-:W-:Y:S05]  /*4490*/  BSYNC.RECONVERGENT B1 ;  /* 0x0000000000017941 */ /* 0x000fea0003800200 */
.L_x_9406:
[----:B------:R-:W-:Y:S01]  /*44a0*/  I2FP.F32.U32 R14, R133 ;  /* 0x00000085000e7245 */ /* 0x000fe20000201000 */
[----:B------:R-:W-:Y:S01]  /*44b0*/  BSSY.RECONVERGENT B1, `(.L_x_9411) ;  /* 0x000005e000017945 */ /* 0x000fe20003800200 */
[----:B------:R-:W-:Y:S01]  /*44c0*/  ISETP.NE.AND P2, PT, R136, 0x1, PT ;  /* 0x000000018800780c */ /* 0x000fe20003f45270 */
[C---:B------:R-:W-:Y:S01]  /*44d0*/  IMAD.U32 R133, R137.reuse, 0x10000, RZ ;  /* 0x0001000089857824 */ /* 0x040fe200078e00ff */
[----:B------:R-:W-:Y:S01]  /*44e0*/  LOP3.LUT R18, R18, 0xfffffffb, RZ, 0xc0, !PT ;  /* 0xfffffffb12127812 */ /* 0x000fe200078ec0ff */
[----:B------:R-:W-:Y:S01]  /*44f0*/  FFMA.FTZ R14, R14, R194, 1.1641532182693481445e-10 ;  /* 0x2f0000000e0e7423 */ /* 0x000fe200000100c2 */
[----:B------:R-:W-:Y:S01]  /*4500*/  PRMT R134, R137, 0x7632, R134 ;  /* 0x0000763289867816 */ /* 0x000fe20000000086 */
[----:B------:R-:W-:-:S03]  /*4510*/  IMAD.MOV.U32 R135, RZ, RZ, R12 ;  /* 0x000000ffff877224 */ /* 0x000fc600078e000c */
[----:B------:R-:W-:Y:S01]  /*4520*/  FSETP.LE.FTZ.AND P3, PT, R14, R189, PT ;  /* 0x000000bd0e00720b */ /* 0x000fe20003f73000 */
[----:B------:R-:W-:-:S12]  /*4530*/  IMAD.MOV.U32 R14, RZ, RZ, 0x2 ;  /* 0x00000002ff0e7424 */ /* 0x000fd800078e00ff */
        /* <DEDUP_REMOVED lines=10> */
.L_x_9413:
        /* <DEDUP_REMOVED lines=12> */
.L_x_9415:
[----:B------:R-:W-:Y:S05]  /*46a0*/  BSYNC.RECONVERGENT B2 ;  /* 0x0000000000027941 */ /* 0x000fea0003800200 */
.L_x_9414:
        /* <DEDUP_REMOVED lines=62> */
.L_x_9412:
[----:B------:R-:W-:Y:S05]  /*4a90*/  BSYNC.RECONVERGENT B1 ;  /* 0x0000000000017941 */ /* 0x000fea0003800200 */
.L_x_9411:
[----:B------:R-:W-:Y:S01]  /*4aa0*/  I2FP.F32.U32 R135, R135 ;  /* 0x0000008700877245 */ /* 0x000fe20000201000 */
[----:B------:R-:W-:Y:S01]  /*4ab0*/  BSSY.RECONVERGENT B1, `(.L_x_9416) ;  /* 0x000005d000017945 */ /* 0x000fe20003800200 */
[----:B------:R-:W-:Y:S01]  /*4ac0*/  LOP3.LUT R18, R18, 0xfffffffd, RZ, 0xc0, !PT ;  /* 0xfffffffd12127812 */ /* 0x000fe200078ec0ff */
[----:B------:R-:W-:Y:S02]  /*4ad0*/  HFMA2 R136, -RZ, RZ, 0, 1.1920928955078125e-07 ;  /* 0x00000002ff887431 */ /* 0x000fe400000001ff */
[----:B------:R-:W-:Y:S02]  /*4ae0*/  IMAD.U32 R134, R134, 0x10000, RZ ;  /* 0x0001000086867824 */ /* 0x000fe400078e00ff */
[----:B------:R-:W-:-:S05]  /*4af0*/  FFMA.FTZ R135, R135, R194, 1.1641532182693481445e-10 ;  /* 0x2f00000087877423 */ /* 0x000fca00000100c2 */
[----:B------:R-:W-:Y:S01]  /*4b00*/  FSETP.LE.FTZ.AND P2, PT, R135, R189, PT ;  /* 0x000000bd8700720b */ /* 0x000fe20003f53000 */
[----:B------:R-:W-:-:S12]  /*4b10*/  IMAD.MOV.U32 R135, RZ, RZ, R12 ;  /* 0x000000ffff877224 */ /* 0x000fd800078e000c */
        /* <DEDUP_REMOVED lines=11> */
.L_x_9418:
        /* <DEDUP_REMOVED lines=12> */
.L_x_9420:
[----:B------:R-:W-:Y:S05]  /*4c90*/  BSYNC.RECONVERGENT B2 ;  /* 0x0000000000027941 */ /* 0x000fea0003800200 */
.L_x_9419:
        /* <DEDUP_REMOVED lines=62> */
.L_x_9417:
[----:B------:R-:W-:Y:S05]  /*5080*/  BSYNC.RECONVERGENT B1 ;  /* 0x0000000000017941 */ /* 0x000fea0003800200 */
.L_x_9416:
[----:B------:R-:W-:Y:S01]  /*5090*/  ISETP.NE.AND P3, PT, R136, 0x1, PT ;  /* 0x000000018800780c */ /* 0x000fe20003f65270 */
[----:B------:R-:W-:Y:S01]  /*50a0*/  BSSY.RECONVERGENT B1, `(.L_x_9421) ;  /* 0x000005c000017945 */ /* 0x000fe20003800200 */
[----:B------:R-:W-:Y:S01]  /*50b0*/  I2FP.F32.U32 R14, R135 ;  /* 0x00000087000e7245 */ /* 0x000fe20000201000 */
[C---:B------:R-:W-:Y:S01]  /*50c0*/  IMAD.U32 R135, R138.reuse, 0x10000, RZ ;  /* 0x000100008a877824 */ /* 0x040fe200078e00ff */
[----:B------:R-:W-:Y:S01]  /*50d0*/  PRMT R138, R138, 0x7632, R138 ;  /* 0x000076328a8a7816 */ /* 0x000fe2000000008a */
[----:B------:R-:W-:Y:S02]  /*50e0*/  IMAD.MOV.U32 R190, RZ, RZ, R12 ;  /* 0x000000ffffbe7224 */ /* 0x000fe400078e000c */
[----:B------:R-:W-:-:S05]  /*50f0*/  FFMA.FTZ R14, R14, R194, 1.1641532182693481445e-10 ;  /* 0x2f0000000e0e7423 */ /* 0x000fca00000100c2 */
[----:B------:R-:W-:Y:S01]  /*5100*/  FSETP.LE.FTZ.AND P2, PT, R14, R189, PT ;  /* 0x000000bd0e00720b */ /* 0x000fe20003f53000 */
[----:B------:R-:W-:Y:S01]  /*5110*/  IMAD.MOV.U32 R14, RZ, RZ, 0x2 ;  /* 0x00000002ff0e7424 */ /* 0x000fe200078e00ff */
[----:B------:R-:W-:Y:S11]  /*5120*/  @!P3 BRA `(.L_x_9422) ;  /* 0x00000004004cb947 */ /* 0x000ff60003800000 */
        /* <DEDUP_REMOVED lines=8> */
.L_x_9423:
        /* <DEDUP_REMOVED lines=12> */
.L_x_9425:
[----:B------:R-:W-:Y:S05]  /*5270*/  BSYNC.RECONVERGENT B2 ;  /* 0x0000000000027941 */ /* 0x000fea0003800200 */
.L_x_9424:
        /* <DEDUP_REMOVED lines=62> */
.L_x_9422:
[----:B------:R-:W-:Y:S05]  /*5660*/  BSYNC.RECONVERGENT B1 ;  /* 0x0000000000017941 */ /* 0x000fea0003800200 */
.L_x_9421:
[----:B------:R-:W-:Y:S01]  /*5670*/  ISETP.NE.AND P4, PT, R14, 0x1, PT ;  /* 0x000000010e00780c */ /* 0x000fe20003f85270 */
[----:B------:R-:W-:Y:S01]  /*5680*/  BSSY.RECONVERGENT B1, `(.L_x_9426) ;  /* 0x000005b000017945 */ /* 0x000fe20003800200 */
[----:B------:R-:W-:Y:S01]  /*5690*/  I2FP.F32.U32 R136, R190 ;  /* 0x000000be00887245 */ /* 0x000fe20000201000 */
[----:B------:R-:W-:Y:S02]  /*56a0*/  HFMA2 R190, -RZ, RZ, 0, 1.1920928955078125e-07 ;  /* 0x00000002ffbe7431 */ /* 0x000fe400000001ff */
[----:B------:R-:W-:Y:S02]  /*56b0*/  IMAD.MOV.U32 R137, RZ, RZ, R12 ;  /* 0x000000ffff897224 */ /* 0x000fe400078e000c */
[----:B------:R-:W-:-:S05]  /*56c0*/  FFMA.FTZ R136, R136, R194, 1.1641532182693481445e-10 ;  /* 0x2f00000088887423 */ /* 0x000fca00000100c2 */
[----:B------:R-:W-:Y:S01]  /*56d0*/  FSETP.LE.FTZ.AND P3, PT, R136, R189, PT ;  /* 0x000000bd8800720b */ /* 0x000fe20003f73000 */
[----:B------:R-:W-:Y:S01]  /*56e0*/  IMAD.U32 R136, R138, 0x10000, RZ ;  /* 0x000100008a887824 */ /* 0x000fe200078e00ff */
[----:B------:R-:W-:Y:S11]  /*56f0*/  @!P4 BRA `(.L_x_9427) ;  /* 0x00000004004cc947 */ /* 0x000ff60003800000 */
        /* <DEDUP_REMOVED lines=8> */
.L_x_9428:
        /* <DEDUP_REMOVED lines=12> */
.L_x_9430:
[----:B------:R-:W-:Y:S05]  /*5840*/  BSYNC.RECONVERGENT B2 ;  /* 0x0000000000027941 */ /* 0x000fea0003800200 */
.L_x_9429:
        /* <DEDUP_REMOVED lines=62> */
.L_x_9427:
[----:B------:R-:W-:Y:S05]  /*5c30*/  BSYNC.RECONVERGENT B1 ;  /* 0x0000000000017941 */ /* 0x000fea0003800200 */
.L_x_9426:
        /* <DEDUP_REMOVED lines=18> */
.L_x_9433:
        /* <DEDUP_REMOVED lines=12> */
.L_x_9435:
[----:B------:R-:W-:Y:S05]  /*5e20*/  BSYNC.RECONVERGENT B2 ;  /* 0x0000000000027941 */ /* 0x000fea0003800200 */
.L_x_9434:
        /* <DEDUP_REMOVED lines=62> */
.L_x_9432:
[----:B------:R-:W-:Y:S05]  /*6210*/  BSYNC.RECONVERGENT B1 ;  /* 0x0000000000017941 */ /* 0x000fea0003800200 */
.L_x_9431:
[----:B------:R-:W-:Y:S01]  /*6220*/  LOP3.LUT R18, R18, 0xffffbfff, RZ, 0xc0, !PT ;  /* 0xffffbfff12127812 */ /* 0x000fe200078ec0ff */
[----:B------:R-:W-:Y:S01]  /*6230*/  FMUL.FTZ R137, R137, UR7 ;  /* 0x0000000789897c20 */ /* 0x000fe20008410000 */
[----:B------:R-:W-:Y:S01]  /*6240*/  I2FP.F32.U32 R138, R138 ;  /* 0x0000008a008a7245 */ /* 0x000fe20000201000 */
[----:B------:R-:W-:Y:S01]  /*6250*/  FMUL.FTZ R136, R136, UR7 ;  /* 0x0000000788887c20 */ /* 0x000fe20008410000 */
[----:B------:R-:W-:Y:S01]  /*6260*/  @P2 LOP3.LUT R18, R18, 0x4000, RZ, 0xfc, !PT ;  /* 0x0000400012122812 */ /* 0x000fe200078efcff */
[----:B------:R-:W-:Y:S02]  /*6270*/  FMUL.FTZ R135, R135, UR7 ;  /* 0x0000000787877c20 */ /* 0x000fe40008410000 */
[----:B------:R-:W-:Y:S01]  /*6280*/  FFMA.FTZ R194, R138, R194, 1.1641532182693481445e-10 ;  /* 0x2f0000008ac27423 */ /* 0x000fe200000100c2 */
[C---:B------:R-:W-:Y:S01]  /*6290*/  LOP3.LUT P2, RZ, R18.reuse, 0x10, RZ, 0xc0, !PT ;  /* 0x0000001012ff7812 */ /* 0x040fe2000784c0ff */
[----:B------:R-:W-:Y:S01]  /*62a0*/  IMAD.U32 R138, R139, 0x10000, RZ ;  /* 0x000100008b8a7824 */ /* 0x000fe200078e00ff */
[----:B------:R-:W-:Y:S01]  /*62b0*/  LOP3.LUT R18, R18, 0xffffdfff, RZ, 0xc0, !PT ;  /* 0xffffdfff12127812 */ /* 0x000fe200078ec0ff */
[----:B------:R-:W-:Y:S01]  /*62c0*/  FMUL.FTZ R139, R134, UR7 ;  /* 0x00000007868b7c20 */ /* 0x000fe20008410000 */
[----:B------:R-:W-:Y:S01]  /*62d0*/  FMUL.FTZ R134, R133, UR7 ;  /* 0x0000000785867c20 */ /* 0x000fe20008410000 */
[----:B------:R-:W-:Y:S01]  /*62e0*/  FSETP.GTU.FTZ.AND P5, PT, R194, R189, PT ;  /* 0x000000bdc200720b */ /* 0x000fe20003fbc000 */
[----:B------:R-:W-:Y:S01]  /*62f0*/  FMUL.FTZ R133, R11, UR7 ;  /* 0x000000070b857c20 */ /* 0x000fe20008410000 */
[----:B------:R-:W-:Y:S01]  /*6300*/  @P1 LOP3.LUT R18, R18, 0x2000, RZ, 0xfc, !PT ;  /* 0x0000200012121812 */ /* 0x000fe200078efcff */
[----:B------:R-:W-:Y:S01]  /*6310*/  FMUL.FTZ R189, R132, UR7 ;  /* 0x0000000784bd7c20 */ /* 0x000fe20008410000 */
[----:B------:R-:W-:Y:S01]  /*6320*/  FMUL.FTZ R11, R138, UR7 ;  /* 0x000000078a0b7c20 */ /* 0x000fe20008410000 */
[----:B------:R-:W-:-:S02]  /*6330*/  FSEL R138, R137, RZ, P4 ;  /* 0x000000ff898a7208 */ /* 0x000fc40002000000 */
[C---:B------:R-:W-:Y:S02]  /*6340*/  LOP3.LUT P1, RZ, R18.reuse, 0x8, RZ, 0xc0, !PT ;  /* 0x0000000812ff7812 */ /* 0x040fe4000782c0ff */
[----:B------:R-:W-:Y:S02]  /*6350*/  LOP3.LUT R18, R18, 0xffffefff, RZ, 0xc0, !PT ;  /* 0xffffefff12127812 */ /* 0x000fe400078ec0ff */
[----:B------:R-:W-:Y:S02]  /*6360*/  FSEL R132, R133, RZ, P2 ;  /* 0x000000ff85847208 */ /* 0x000fe40001000000 */
[----:B------:R-:W-:Y:S02]  /*6370*/  @P0 LOP3.LUT R18, R18, 0x1000, RZ, 0xfc, !PT ;  /* 0x0000100012120812 */ /* 0x000fe400078efcff */
[----:B------:R-:W-:Y:S02]  /*6380*/  FSEL R133, R189, RZ, P1 ;  /* 0x000000ffbd857208 */ /* 0x000fe40000800000 */
[----:B------:R-:W-:-:S02]  /*6390*/  LOP3.LUT P1, RZ, R18, 0x2000, RZ, 0xc0, !PT ;  /* 0x0000200012ff7812 */ /* 0x000fc4000782c0ff */
[C---:B------:R-:W-:Y:S02]  /*63a0*/  LOP3.LUT P2, RZ, R18.reuse, 0x4000, RZ, 0xc0, !PT ;  /* 0x0000400012ff7812 */ /* 0x040fe4000784c0ff */
[C---:B------:R-:W-:Y:S02]  /*63b0*/  LOP3.LUT P6, RZ, R18.reuse, 0x2, RZ, 0xc0, !PT ;  /* 0x0000000212ff7812 */ /* 0x040fe400078cc0ff */
[----:B------:R-:W-:Y:S02]  /*63c0*/  LOP3.LUT P0, RZ, R18, 0x4, RZ, 0xc0, !PT ;  /* 0x0000000412ff7812 */ /* 0x000fe4000780c0ff */
[----:B------:R-:W-:Y:S02]  /*63d0*/  FSEL R137, R136, RZ, P3 ;  /* 0x000000ff88897208 */ /* 0x000fe40001800000 */
[----:B------:R-:W-:Y:S02]  /*63e0*/  FSEL R136, R135, RZ, P2 ;  /* 0x000000ff87887208 */ /* 0x000fe40001000000 */
[----:B------:R-:W-:Y:S01]  /*63f0*/  FSEL R135, R139, RZ, P6 ;  /* 0x000000ff8b877208 */ /* 0x000fe20003000000 */
[----:B------:R-:W-:Y:S01]  /*6400*/  @P1 FADD.FTZ R132, R124, R132 ;  /* 0x000000847c841221 */ /* 0x000fe20000010000 */
[----:B------:R-:W-:Y:S01]  /*6410*/  FSEL R134, R134, RZ, P0 ;  /* 0x000000ff86867208 */ /* 0x000fe20000000000 */
[----:B------:R-:W-:Y:S01]  /*6420*/  @P1 FADD.FTZ R133, R125, R133 ;  /* 0x000000857d851221 */ /* 0x000fe20000010000 */
[----:B------:R-:W-:Y:S01]  /*6430*/  FSEL R139, R11, RZ, !P5 ;  /* 0x000000ff0b8b7208 */ /* 0x000fe20006800000 */
[----:B------:R-:W-:Y:S01]  /*6440*/  @P1 FADD.FTZ R135, R127, R135 ;  /* 0x000000877f871221 */ /* 0x000fe20000010000 */
[----:B------:R-:W-:Y:S01]  /*6450*/  LOP3.LUT P0, RZ, R18, 0x1000, RZ, 0xc0, !PT ;  /* 0x0000100012ff7812 */ /* 0x000fe2000780c0ff */
[----:B------:R-:W-:Y:S01]  /*6460*/  @P1 FADD.FTZ R134, R126, R134 ;  /* 0x000000867e861221 */ /* 0x000fe20000010000 */
[----:B------:R-:W-:Y:S01]  /*6470*/  @P1 FADD.FTZ R136, R128, R136 ;  /* 0x0000008880881221 */ /* 0x000fe20000010000 */
[----:B------:R-:W-:Y:S01]  /*6480*/  @P1 FADD.FTZ R137, R129, R137 ;  /* 0x0000008981891221 */ /* 0x000fe20000010000 */
[----:B------:R-:W-:Y:S01]  /*6490*/  @P1 FADD.FTZ R138, R130, R138 ;  /* 0x0000008a828a1221 */ /* 0x000fe20000010000 */
[----:B------:R-:W-:Y:S01]  /*64a0*/  @P1 FADD.FTZ R139, R131, R139 ;  /* 0x0000008b838b1221 */ /* 0x000fe20000010000 */
[----:B------:R-:W-:Y:S01]  /*64b0*/  PLOP3.LUT P5, PT, P5, PT, PT, 0x8, 0x80 ;  /* 0x000000000080781c */ /* 0x000fe20002fae170 */
[----:B------:R-:W-:-:S12]  /*64c0*/  BRA `(.L_x_9436) ;  /* 0x0000006000807947 */ /* 0x000fd80003800000 */
.L_x_9395:
[----:B------:R-:W-:Y:S01]  /*64d0*/  ISETP.NE.AND P2, PT, R14, 0x1, PT ;  /* 0x000000010e00780c */ /* 0x000fe20003f45270 */
[----:B------:R-:W-:Y:S01]  /*64e0*/  BSSY.RECONVERGENT B1, `(.L_x_9437) ;  /* 0x0000059000017945 */ /* 0x000fe20003800200 */
[----:B-1----:R-:W-:Y:S02]  /*64f0*/  HFMA2 R4, -RZ, RZ, 0, 1.1920928955078125e-07 ;  /* 0x00000002ff047431 */ /* 0x002fe400000001ff */
        /* <DEDUP_REMOVED lines=8> */
[----:B------:R-:W-:Y:S02]  /*6580*/  @!P2 IMAD.MOV.U32 R188, RZ, RZ, R11 ;  /* 0x000000ffffbca224 */ /* 0x000fe400078e000b */
[----:B------:R-:W-:Y:S01]  /*6590*/  @!P2 IMAD.MOV.U32 R2, RZ, RZ, R15 ;  /* 0x000000ffff02a224 */ /* 0x000fe200078e000f */
[----:B------:R-:W-:Y:S01]  /*65a0*/  @P2 MOV R2, R16 ;  /* 0x0000001000022202 */ /* 0x000fe20000000f00 */
[----:B------:R-:W-:Y:S01]  /*65b0*/  @P2 IMAD.MOV.U32 R188, RZ, RZ, R11 ;  /* 0x000000ffffbc2224 */ /* 0x000fe200078e000b */
[----:B------:R-:W-:Y:S06]  /*65c0*/  BRA `(.L_x_9438) ;  /* 0x0000000400287947 */ /* 0x000fec0003800000 */
.L_x_9439:
        /* <DEDUP_REMOVED lines=12> */
.L_x_9441:
[----:B------:R-:W-:Y:S05]  /*6690*/  BSYNC.RECONVERGENT B2 ;  /* 0x0000000000027941 */ /* 0x000fea0003800200 */
.L_x_9440:
        /* <DEDUP_REMOVED lines=58> */
[----:B------:R-:W-:Y:S01]  /*6a40*/  IMAD.MOV.U32 R4, RZ, RZ, RZ ;  /* 0x000000ffff047224 */ /* 0x000fe200078e00ff */
[----:B------:R-:W-:Y:S01]  /*6a50*/  MOV R12, R2 ;  /* 0x00000002000c7202 */ /* 0x000fe20000000f00 */
[----:B------:R-:W-:-:S07]  /*6a60*/  IMAD.MOV.U32 R2, RZ, RZ, R11 ;  /* 0x000000ffff027224 */ /* 0x000fce00078e000b */
.L_x_9438:
[----:B------:R-:W-:Y:S05]  /*6a70*/  BSYNC.RECONVERGENT B1 ;  /* 0x0000000000017941 */ /* 0x000fea0003800200 */
.L_x_9437:
[----:B------:R-:W0:Y:S01]  /*6a80*/  LDC R0, c[0x0][0x404] ;  /* 0x00010100ff007b82 */ /* 0x000e220000000800 */
[----:B------:R-:W-:Y:S01]  /*6a90*/  I2FP.F32.U32 R2, R2 ;  /* 0x0000000200027245 */ /* 0x000fe20000201000 */
[----:B------:R-:W-:Y:S01]  /*6aa0*/  IMAD.MOV.U32 R11, RZ, RZ, 0x2f800000 ;  /* 0x2f800000ff0b7424 */ /* 0x000fe200078e00ff */
[----:B------:R-:W-:Y:S01]  /*6ab0*/  ISETP.NE.AND P2, PT, R4, 0x1, PT ;  /* 0x000000010400780c */ /* 0x000fe20003f45270 */
[----:B------:R-:W-:Y:S01]  /*6ac0*/  BSSY.RECONVERGENT B1, `(.L_x_9442) ;  /* 0x000005f000017945 */ /* 0x000fe20003800200 */
[----:B------:R-:W-:Y:S01]  /*6ad0*/  LOP3.LUT R18, R18, 0xffffffef, RZ, 0xc0, !PT ;  /* 0xffffffef12127812 */ /* 0x000fe200078ec0ff */
[----:B------:R-:W-:Y:S01]  /*6ae0*/  FFMA.FTZ R2, R2, R11, 1.1641532182693481445e-10 ;  /* 0x2f00000002027423 */ /* 0x000fe2000001000b */
[----:B------:R-:W-:Y:S01]  /*6af0*/  IMAD.MOV.U32 R6, RZ, RZ, 0x2 ;  /* 0x00000002ff067424 */ /* 0x000fe200078e00ff */
[----:B------:R-:W1:Y:S01]  /*6b00*/  LDC R189, c[0x0][0x408] ;  /* 0x00010200ffbd7b82 */ /* 0x000e620000000800 */
[----:B------:R-:W-:Y:S02]  /*6b10*/  IMAD.MOV.U32 R3, RZ, RZ, R12 ;  /* 0x000000ffff037224 */ /* 0x000fe400078e000c */
[----:B0-----:R-:W-:-:S02]  /*6b20*/  FSETP.LE.FTZ.AND P4, PT, R2, R0, PT ;  /* 0x000000000200720b */ /* 0x001fc40003f93000 */
[C---:B-----5:R-:W-:Y:S02]  /*6b30*/  SHF.L.U32 R2, R136.reuse, 0x10, RZ ;  /* 0x0000001088027819 */ /* 0x060fe400000006ff */
[----:B------:R-:W-:-:S03]  /*6b40*/  PRMT R136, R136, 0x7632, R136 ;  /* 0x0000763288887816 */ /* 0x000fc60000000088 */
[----:B-1----:R-:W-:-:S06]  /*6b50*/  FMUL.FTZ R2, R189, R2 ;  /* 0x00000002bd027220 */ /* 0x002fcc0000410000 */
        /* <DEDUP_REMOVED lines=10> */
.L_x_9444:
        /* <DEDUP_REMOVED lines=12> */
.L_x_9446:
[----:B------:R-:W-:Y:S05]  /*6cc0*/  BSYNC.RECONVERGENT B2 ;  /* 0x0000000000027941 */ /* 0x000fea0003800200 */
.L_x_9445:
        /* <DEDUP_REMOVED lines=62> */
.L_x_9443:
[----:B------:R-:W-:Y:S05]  /*70b0*/  BSYNC.RECONVERGENT B1 ;  /* 0x0000000000017941 */ /* 0x000fea0003800200 */
.L_x_9442:
[----:B------:R-:W-:Y:S01]  /*70c0*/  I2FP.F32.U32 R3, R3 ;  /* 0x0000000300037245 */ /* 0x000fe20000201000 */
[----:B------:R-:W-:Y:S01]  /*70d0*/  BSSY.RECONVERGENT B1, `(.L_x_9447) ;  /* 0x0000061000017945 */ /* 0x000fe20003800200 */
[----:B------:R-:W-:Y:S01]  /*70e0*/  ISETP.NE.AND P3, PT, R6, 0x1, PT ;  /* 0x000000010600780c */ /* 0x000fe20003f65270 */
[----:B------:R-:W-:Y:S01]  /*70f0*/  IMAD.MOV.U32 R4, RZ, RZ, 0x2 ;  /* 0x00000002ff047424 */ /* 0x000fe200078e00ff */
[----:B------:R-:W-:Y:S01]  /*7100*/  FSEL R2, R2, RZ, P4 ;  /* 0x000000ff02027208 */ /* 0x000fe20002000000 */
[----:B------:R-:W-:Y:S01]  /*7110*/  FFMA.FTZ R3, R3, R11, 1.1641532182693481445e-10 ;  /* 0x2f00000003037423 */ /* 0x000fe2000001000b */
[----:B------:R-:W-:-:S04]  /*7120*/  MOV R5, R12 ;  /* 0x0000000c00057202 */ /* 0x000fc80000000f00 */
[----:B------:R-:W-:Y:S01]  /*7130*/  FSETP.GTU.FTZ.AND P2, PT, R3, R0, PT ;  /* 0x000000000300720b */ /* 0x000fe20003f5c000 */
[----:B------:R-:W-:-:S03]  /*7140*/  IMAD.U32 R3, R120, 0x10000, RZ ;  /* 0x0001000078037824 */ /* 0x000fc600078e00ff */
[----:B------:R-:W-:Y:S01]  /*7150*/  SEL R8, RZ, 0x1, P2 ;  /* 0x00000001ff087807 */ /* 0x000fe20001000000 */
[----:B------:R-:W-:-:S05]  /*7160*/  FMUL.FTZ R3, R3, R189 ;  /* 0x000000bd03037220 */ /* 0x000fca0000410000 */
[----:B------:R-:W-:-:S05]  /*7170*/  FSEL R3, R3, RZ, !P2 ;  /* 0x000000ff03037208 */ /* 0x000fca0005000000 */
[----:B------:R-:W-:-:S04]  /*7180*/  FADD.FTZ R132, R3, R2 ;  /* 0x0000000203847221 */ /* 0x000fc80000010000 */
[----:B------:R-:W-:Y:S01]  /*7190*/  @P1 FADD.FTZ R132, R124, R132 ;  /* 0x000000847c841221 */ /* 0x000fe20000010000 */
        /* <DEDUP_REMOVED lines=9> */
.L_x_9449:
        /* <DEDUP_REMOVED lines=12> */
.L_x_9451:
[----:B------:R-:W-:Y:S05]  /*72f0*/  BSYNC.RECONVERGENT B2 ;  /* 0x0000000000027941 */ /* 0x000fea0003800200 */
.L_x_9450:
        /* <DEDUP_REMOVED lines=62> */
.L_x_9448:
[----:B------:R-:W-:Y:S05]  /*76e0*/  BSYNC.RECONVERGENT B1 ;  /* 0x0000000000017941 */ /* 0x000fea0003800200 */
.L_x_9447:
[----:B------:R-:W-:Y:S01]  /*76f0*/  I2FP.F32.U32 R2, R5 ;  /* 0x0000000500027245 */ /* 0x000fe20000201000 */
[----:B------:R-:W-:Y:S01]  /*7700*/  BSSY.RECONVERGENT B1, `(.L_x_9452) ;  /* 0x000005e000017945 */ /* 0x000fe20003800200 */
[----:B------:R-:W-:Y:S01]  /*7710*/  ISETP.NE.AND P2, PT, R4, 0x1, PT ;  /* 0x000000010400780c */ /* 0x000fe20003f45270 */
[----:B------:R-:W-:Y:S01]  /*7720*/  IMAD.MOV.U32 R6, RZ, RZ, 0x2 ;  /* 0x00000002ff067424 */ /* 0x000fe200078e00ff */
[----:B------:R-:W-:Y:S01]  /*7730*/  LOP3.LUT R18, R18, 0xfffffff7, RZ, 0xc0, !PT ;  /* 0xfffffff712127812 */ /* 0x000fe200078ec0ff */
[----:B------:R-:W-:Y:S01]  /*7740*/  FFMA.FTZ R2, R2, R11, 1.1641532182693481445e-10 ;  /* 0x2f00000002027423 */ /* 0x000fe2000001000b */
[----:B------:R-:W-:-:S04]  /*7750*/  IMAD.MOV.U32 R3, RZ, RZ, R12 ;  /* 0x000000ffff037224 */ /* 0x000fc800078e000c */
[----:B------:R-:W-:Y:S02]  /*7760*/  FSETP.LE.FTZ.AND P4, PT, R2, R0, PT ;  /* 0x000000000200720b */ /* 0x000fe40003f93000 */
[----:B------:R-:W-:-:S05]  /*7770*/  SHF.L.U32 R2, R136, 0x10, RZ ;  /* 0x0000001088027819 */ /* 0x000fca00000006ff */
[----:B------:R-:W-:-:S06]  /*7780*/  FMUL.FTZ R2, R2, R189 ;  /* 0x000000bd02027220 */ /* 0x000fcc0000410000 */
        /* <DEDUP_REMOVED lines=10> */
.L_x_9454:
        /* <DEDUP_REMOVED lines=12> */
.L_x_9456:
[----:B------:R-:W-:Y:S05]  /*78f0*/  BSYNC.RECONVERGENT B2 ;  /* 0x0000000000027941 */ /* 0x000fea0003800200 */
.L_x_9455:
        /* <DEDUP_REMOVED lines=62> */
.L_x_9453:
[----:B------:R-:W-:Y:S05]  /*7ce0*/  BSYNC.RECONVERGENT B1 ;  /* 0x0000000000017941 */ /* 0x000fea0003800200 */
.L_x_9452:
[----:B------:R-:W-:Y:S01]  /*7cf0*/  I2FP.F32.U32 R3, R3 ;  /* 0x0000000300037245 */ /* 0x000fe20000201000 */
[----:B------:R-:W-:Y:S01]  /*7d00*/  BSSY.RECONVERGENT B1, `(.L_x_9457) ;  /* 0x0000062000017945 */ /* 0x000fe20003800200 */
[----:B------:R-:W-:Y:S01]  /*7d10*/  ISETP.NE.AND P3, PT, R6, 0x1, PT ;  /* 0x000000010600780c */ /* 0x000fe20003f65270 */
[----:B------:R-:W-:Y:S01]  /*7d20*/  IMAD.MOV.U32 R4, RZ, RZ, 0x2 ;  /* 0x00000002ff047424 */ /* 0x000fe200078e00ff */
[----:B------:R-:W-:Y:S01]  /*7d30*/  FSEL R2, R2, RZ, P4 ;  /* 0x000000ff02027208 */ /* 0x000fe20002000000 */
[----:B------:R-:W-:Y:S01]  /*7d40*/  FFMA.FTZ R3, R3, R11, 1.1641532182693481445e-10 ;  /* 0x2f00000003037423 */ /* 0x000fe2000001000b */
[----:B------:R-:W-:-:S04]  /*7d50*/  MOV R5, R12 ;  /* 0x0000000c00057202 */ /* 0x000fc80000000f00 */
[----:B------:R-:W-:Y:S02]  /*7d60*/  FSETP.GTU.FTZ.AND P2, PT, R3, R0, PT ;  /* 0x000000000300720b */ /* 0x000fe40003f5c000 */
[----:B------:R-:W-:Y:S02]  /*7d70*/  PRMT R3, R120, 0x7632, R3 ;  /* 0x0000763278037816 */ /* 0x000fe40000000003 */
[----:B------:R-:W-:-:S03]  /*7d80*/  SEL R7, RZ, 0x1, P2 ;  /* 0x00000001ff077807 */ /* 0x000fc60001000000 */
[----:B------:R-:W-:-:S04]  /*7d90*/  IMAD.U32 R3, R3, 0x10000, RZ ;  /* 0x0001000003037824 */ /* 0x000fc800078e00ff */
        /* <DEDUP_REMOVED lines=13> */
.L_x_9459:
        /* <DEDUP_REMOVED lines=12> */
.L_x_9461:
[----:B------:R-:W-:Y:S05]  /*7f30*/  BSYNC.RECONVERGENT B2 ;  /* 0x0000000000027941 */ /* 0x000fea0003800200 */
.L_x_9460:
        /* <DEDUP_REMOVED lines=62> */
.L_x_9458:
[----:B------:R-:W-:Y:S05]  /*8320*/  BSYNC.RECONVERGENT B1 ;  /* 0x0000000000017941 */ /* 0x000fea0003800200 */
.L_x_9457:
        /* <DEDUP_REMOVED lines=8> */
[C---:B------:R-:W-:Y:S02]  /*83b0*/  SHF.L.U32 R2, R137.reuse, 0x10, RZ ;  /* 0x0000001089027819 */ /* 0x040fe400000006ff */
[----:B------:R-:W-:-:S03]  /*83c0*/  PRMT R137, R137, 0x7632, R137 ;  /* 0x0000763289897816 */ /* 0x000fc60000000089 */
        /* <DEDUP_REMOVED lines=11> */
.L_x_9464:
        /* <DEDUP_REMOVED lines=12> */
.L_x_9466:
[----:B------:R-:W-:Y:S05]  /*8540*/  BSYNC.RECONVERGENT B2 ;  /* 0x0000000000027941 */ /* 0x000fea0003800200 */
.L_x_9465:
        /* <DEDUP_REMOVED lines=62> */
.L_x_9463:
[----:B------:R-:W-:Y:S05]  /*8930*/  BSYNC.RECONVERGENT B1 ;  /* 0x0000000000017941 */ /* 0x000fea0003800200 */
.L_x_9462:
[----:B------:R-:W-:Y:S01]  /*8940*/  I2FP.F32.U32 R3, R3 ;  /* 0x0000000300037245 */ /* 0x000fe20000201000 */
[----:B------:R-:W-:Y:S01]  /*8950*/  BSSY.RECONVERGENT B1, `(.L_x_9467) ;  /* 0x0000061000017945 */ /* 0x000fe20003800200 */
[----:B------:R-:W-:Y:S01]  /*8960*/  FSEL R2, R2, RZ, P4 ;  /* 0x000000ff02027208 */ /* 0x000fe20002000000 */
[----:B------:R-:W-:Y:S01]  /*8970*/  IMAD.MOV.U32 R4, RZ, RZ, 0x2 ;  /* 0x00000002ff047424 */ /* 0x000fe200078e00ff */
[----:B------:R-:W-:Y:S01]  /*8980*/  MOV R5, R12 ;  /* 0x0000000c00057202 */ /* 0x000fe20000000f00 */
[----:B------:R-:W-:-:S05]  /*8990*/  FFMA.FTZ R3, R3, R11, 1.1641532182693481445e-10 ;  /* 0x2f00000003037423 */ /* 0x000fca000001000b */
[----:B------:R-:W-:Y:S01]  /*89a0*/  FSETP.GTU.FTZ.AND P2, PT, R3, R0, PT ;  /* 0x000000000300720b */ /* 0x000fe20003f5c000 */
[----:B------:R-:W-:-:S03]  /*89b0*/  IMAD.U32 R3, R121, 0x10000, RZ ;  /* 0x0001000079037824 */ /* 0x000fc600078e00ff */
[----:B------:R-:W-:Y:S01]  /*89c0*/  SEL R6, RZ, 0x1, P2 ;  /* 0x00000001ff067807 */ /* 0x000fe20001000000 */
[----:B------:R-:W-:-:S05]  /*89d0*/  FMUL.FTZ R3, R3, R189 ;  /* 0x000000bd03037220 */ /* 0x000fca0000410000 */
[----:B------:R-:W-:Y:S02]  /*89e0*/  FSEL R3, R3, RZ, !P2 ;  /* 0x000000ff03037208 */ /* 0x000fe40005000000 */
[----:B------:R-:W-:-:S03]  /*89f0*/  ISETP.NE.AND P2, PT, R14, 0x1, PT ;  /* 0x000000010e00780c */ /* 0x000fc60003f45270 */
[----:B------:R-:W-:-:S04]  /*8a00*/  FADD.FTZ R134, R3, R2 ;  /* 0x0000000203867221 */ /* 0x000fc80000010000 */
[----:B------:R-:W-:-:S06]  /*8a10*/  @P1 FADD.FTZ R134, R126, R134 ;  /* 0x000000867e861221 */ /* 0x000fcc0000010000 */
        /* <DEDUP_REMOVED lines=9> */
.L_x_9469:
        /* <DEDUP_REMOVED lines=12> */
.L_x_9471:
[----:B------:R-:W-:Y:S05]  /*8b70*/  BSYNC.RECONVERGENT B2 ;  /* 0x0000000000027941 */ /* 0x000fea0003800200 */
.L_x_9470:
        /* <DEDUP_REMOVED lines=62> */
.L_x_9468:
[----:B------:R-:W-:Y:S05]  /*8f60*/  BSYNC.RECONVERGENT B1 ;  /* 0x0000000000017941 */ /* 0x000fea0003800200 */
.L_x_9467:
        /* <DEDUP_REMOVED lines=20> */
.L_x_9474:
        /* <DEDUP_REMOVED lines=12> */
.L_x_9476:
[----:B------:R-:W-:Y:S05]  /*9170*/  BSYNC.RECONVERGENT B2 ;  /* 0x0000000000027941 */ /* 0x000fea0003800200 */
.L_x_9475:
        /* <DEDUP_REMOVED lines=62> */
.L_x_9473:
[----:B------:R-:W-:Y:S05]  /*9560*/  BSYNC.RECONVERGENT B1 ;  /* 0x0000000000017941 */ /* 0x000fea0003800200 */
.L_x_9472:
[----:B------:R-:W-:Y:S01]  /*9570*/  I2FP.F32.U32 R3, R3 ;  /* 0x0000000300037245 */ /* 0x000fe20000201000 */
[----:B------:R-:W-:Y:S01]  /*9580*/  BSSY.RECONVERGENT B1, `(.L_x_9477) ;  /* 0x0000062000017945 */ /* 0x000fe20003800200 */
[----:B------:R-:W-:Y:S01]  /*9590*/  FSEL R2, R2, RZ, P4 ;  /* 0x000000ff02027208 */ /* 0x000fe20002000000 */
[----:B------:R-:W-:Y:S01]  /*95a0*/  IMAD.MOV.U32 R136, RZ, RZ, 0x2 ;  /* 0x00000002ff887424 */ /* 0x000fe200078e00ff */
[----:B------:R-:W-:Y:S01]  /*95b0*/  MOV R4, R12 ;  /* 0x0000000c00047202 */ /* 0x000fe20000000f00 */
        /* <DEDUP_REMOVED lines=19> */
.L_x_9479:
        /* <DEDUP_REMOVED lines=12> */
.L_x_9481:
[----:B------:R-:W-:Y:S05]  /*97b0*/  BSYNC.RECONVERGENT B2 ;  /* 0x0000000000027941 */ /* 0x000fea0003800200 */
.L_x_9480:
        /* <DEDUP_REMOVED lines=62> */
.L_x_9478:
[----:B------:R-:W-:Y:S05]  /*9ba0*/  BSYNC.RECONVERGENT B1 ;  /* 0x0000000000017941 */ /* 0x000fea0003800200 */
.L_x_9477:
[----:B------:R-:W-:Y:S01]  /*9bb0*/  I2FP.F32.U32 R2, R4 ;  /* 0x0000000400027245 */ /* 0x000fe20000201000 */
[----:B------:R-:W-:Y:S01]  /*9bc0*/  BSSY.RECONVERGENT B1, `(.L_x_9482) ;  /* 0x000005d000017945 */ /* 0x000fe20003800200 */
[----:B------:R-:W-:Y:S01]  /*9bd0*/  ISETP.NE.AND P3, PT, R136, 0x1, PT ;  /* 0x000000018800780c */ /* 0x000fe20003f65270 */
[----:B------:R-:W-:Y:S02]  /*9be0*/  IMAD.MOV.U32 R14, RZ, RZ, 0x2 ;  /* 0x00000002ff0e7424 */ /* 0x000fe400078e00ff */
[----:B------:R-:W-:Y:S01]  /*9bf0*/  FFMA.FTZ R2, R2, R11, 1.1641532182693481445e-10 ;  /* 0x2f00000002027423 */ /* 0x000fe2000001000b */
[----:B------:R-:W-:-:S04]  /*9c00*/  IMAD.MOV.U32 R3, RZ, RZ, R12 ;  /* 0x000000ffff037224 */ /* 0x000fc800078e000c */
[----:B------:R-:W-:Y:S02]  /*9c10*/  FSETP.LE.FTZ.AND P2, PT, R2, R0, PT ;  /* 0x000000000200720b */ /* 0x000fe40003f53000 */
[C---:B------:R-:W-:Y:S02]  /*9c20*/  SHF.L.U32 R2, R138.reuse, 0x10, RZ ;  /* 0x000000108a027819 */ /* 0x040fe400000006ff */
[----:B------:R-:W-:-:S03]  /*9c30*/  PRMT R138, R138, 0x7632, R138 ;  /* 0x000076328a8a7816 */ /* 0x000fc6000000008a */
[----:B------:R-:W-:Y:S01]  /*9c40*/  FMUL.FTZ R2, R189, R2 ;  /* 0x00000002bd027220 */ /* 0x000fe20000410000 */
        /* <DEDUP_REMOVED lines=9> */
.L_x_9484:
        /* <DEDUP_REMOVED lines=12> */
.L_x_9486:
[----:B------:R-:W-:Y:S05]  /*9da0*/  BSYNC.RECONVERGENT B2 ;  /* 0x0000000000027941 */ /* 0x000fea0003800200 */
.L_x_9485:
        /* <DEDUP_REMOVED lines=62> */
.L_x_9483:
[----:B------:R-:W-:Y:S05]  /*a190*/  BSYNC.RECONVERGENT B1 ;  /* 0x0000000000017941 */ /* 0x000fea0003800200 */
.L_x_9482:
        /* <DEDUP_REMOVED lines=23> */
.L_x_9489:
        /* <DEDUP_REMOVED lines=12> */
.L_x_9491:
[----:B------:R-:W-:Y:S05]  /*a3d0*/  BSYNC.RECONVERGENT B2 ;  /* 0x0000000000027941 */ /* 0x000fea0003800200 */
.L_x_9490:
        /* <DEDUP_REMOVED lines=62> */
.L_x_9488:
[----:B------:R-:W-:Y:S05]  /*a7c0*/  BSYNC.RECONVERGENT B1 ;  /* 0x0000000000017941 */ /* 0x000fea0003800200 */
.L_x_9487:
[----:B------:R-:W-:Y:S01]  /*a7d0*/  I2FP.F32.U32 R2, R137 ;  /* 0x0000008900027245 */ /* 0x000fe20000201000 */
[----:B------:R-:W-:Y:S01]  /*a7e0*/  BSSY.RECONVERGENT B1, `(.L_x_9492) ;  /* 0x000005c000017945 */ /* 0x000fe20003800200 */
[----:B------:R-:W-:Y:S01]  /*a7f0*/  ISETP.NE.AND P4, PT, R190, 0x1, PT ;  /* 0x00000001be00780c */ /* 0x000fe20003f85270 */
[----:B------:R-:W-:Y:S02]  /*a800*/  IMAD.MOV.U32 R14, RZ, RZ, 0x2 ;  /* 0x00000002ff0e7424 */ /* 0x000fe400078e00ff */
[----:B------:R-:W-:Y:S01]  /*a810*/  FFMA.FTZ R2, R2, R11, 1.1641532182693481445e-10 ;  /* 0x2f00000002027423 */ /* 0x000fe2000001000b */
[----:B------:R-:W-:-:S04]  /*a820*/  IMAD.MOV.U32 R3, RZ, RZ, R12 ;  /* 0x000000ffff037224 */ /* 0x000fc800078e000c */
[----:B------:R-:W-:Y:S02]  /*a830*/  FSETP.LE.FTZ.AND P3, PT, R2, R0, PT ;  /* 0x000000000200720b */ /* 0x000fe40003f73000 */
[----:B------:R-:W-:-:S05]  /*a840*/  SHF.L.U32 R2, R138, 0x10, RZ ;  /* 0x000000108a027819 */ /* 0x000fca00000006ff */
        /* <DEDUP_REMOVED lines=10> */
.L_x_9494:
        /* <DEDUP_REMOVED lines=12> */
.L_x_9496:
[----:B------:R-:W-:Y:S05]  /*a9b0*/  BSYNC.RECONVERGENT B2 ;  /* 0x0000000000027941 */ /* 0x000fea0003800200 */
.L_x_9495:
        /* <DEDUP_REMOVED lines=62> */
.L_x_9493:
[----:B------:R-:W-:Y:S05]  /*ada0*/  BSYNC.RECONVERGENT B1 ;  /* 0x0000000000017941 */ /* 0x000fea0003800200 */
.L_x_9492:
[----:B------:R-:W-:Y:S01]  /*adb0*/  I2FP.F32.U32 R3, R3 ;  /* 0x0000000300037245 */ /* 0x000fe20000201000 */
[----:B------:R-:W-:Y:S01]  /*adc0*/  BSSY.RECONVERGENT B1, `(.L_x_9497) ;  /* 0x0000062000017945 */ /* 0x000fe20003800200 */
[----:B------:R-:W-:Y:S01]  /*add0*/  FSEL R2, R2, RZ, P3 ;  /* 0x000000ff02027208 */ /* 0x000fe20001800000 */
[----:B------:R-:W-:Y:S02]  /*ade0*/  IMAD.MOV.U32 R190, RZ, RZ, 0x2 ;  /* 0x00000002ffbe7424 */ /* 0x000fe400078e00ff */
[----:B------:R-:W-:-:S05]  /*adf0*/  FFMA.FTZ R3, R3, R11, 1.1641532182693481445e-10 ;  /* 0x2f00000003037423 */ /* 0x000fca000001000b */
[----:B------:R-:W-:Y:S02]  /*ae00*/  FSETP.GTU.FTZ.AND P4, PT, R3, R0, PT ;  /* 0x000000000300720b */ /* 0x000fe40003f9c000 */
[----:B------:R-:W-:-:S05]  /*ae10*/  PRMT R3, R122, 0x7632, R3 ;  /* 0x000076327a037816 */ /* 0x000fca0000000003 */
[----:B------:R-:W-:-:S04]  /*ae20*/  IMAD.U32 R3, R3, 0x10000, RZ ;  /* 0x0001000003037824 */ /* 0x000fc800078e00ff */
[----:B------:R-:W-:-:S05]  /*ae30*/  FMUL.FTZ R3, R3, R189 ;  /* 0x000000bd03037220 */ /* 0x000fca0000410000 */
[----:B------:R-:W-:-:S05]  /*ae40*/  FSEL R3, R3, RZ, !P4 ;  /* 0x000000ff03037208 */ /* 0x000fca0006000000 */
[----:B------:R-:W-:Y:S01]  /*ae50*/  FADD.FTZ R137, R3, R2 ;  /* 0x0000000203897221 */ /* 0x000fe20000010000 */
[----:B------:R-:W-:Y:S02]  /*ae60*/  SEL R3, RZ, 0x1, P4 ;  /* 0x00000001ff037807 */ /* 0x000fe40002000000 */
[----:B------:R-:W-:Y:S01]  /*ae70*/  ISETP.NE.AND P4, PT, R14, 0x1, PT ;  /* 0x000000010e00780c */ /* 0x000fe20003f85270 */
[----:B------:R-:W-:Y:S01]  /*ae80*/  @P1 FADD.FTZ R137, R129, R137 ;  /* 0x0000008981891221 */ /* 0x000fe20000010000 */
[----:B------:R-:W-:-:S11]  /*ae90*/  MOV R2, R12 ;  /* 0x0000000c00027202 */ /* 0x000fd60000000f00 */
        /* <DEDUP_REMOVED lines=9> */
.L_x_9499:
        /* <DEDUP_REMOVED lines=12> */
.L_x_9501:
[----:B------:R-:W-:Y:S05]  /*aff0*/  BSYNC.RECONVERGENT B2 ;  /* 0x0000000000027941 */ /* 0x000fea0003800200 */
.L_x_9500:
        /* <DEDUP_REMOVED lines=62> */
.L_x_9498:
[----:B------:R-:W-:Y:S05]  /*b3e0*/  BSYNC.RECONVERGENT B1 ;  /* 0x0000000000017941 */ /* 0x000fea0003800200 */
.L_x_9497:
        /* <DEDUP_REMOVED lines=19> */
.L_x_9504:
        /* <DEDUP_REMOVED lines=12> */
.L_x_9506:
[----:B------:R-:W-:Y:S05]  /*b5e0*/  BSYNC.RECONVERGENT B2 ;  /* 0x0000000000027941 */ /* 0x000fea0003800200 */
.L_x_9505:
        /* <DEDUP_REMOVED lines=62> */
.L_x_9503:
[----:B------:R-:W-:Y:S05]  /*b9d0*/  BSYNC.RECONVERGENT B1 ;  /* 0x0000000000017941 */ /* 0x000fea0003800200 */
.L_x_9502:
[----:B------:R-:W-:Y:S01]  /*b9e0*/  I2FP.F32.U32 R138, R138 ;  /* 0x0000008a008a7245 */ /* 0x000fe20000201000 */
[----:B------:R-:W-:Y:S01]  /*b9f0*/  BSSY.RECONVERGENT B1, `(.L_x_9507) ;  /* 0x0000061000017945 */ /* 0x000fe20003800200 */
[----:B------:R-:W-:Y:S01]  /*ba00*/  FSEL R2, R2, RZ, P4 ;  /* 0x000000ff02027208 */ /* 0x000fe20002000000 */
[----:B------:R-:W-:Y:S01]  /*ba10*/  IMAD.MOV.U32 R190, RZ, RZ, 0x2 ;  /* 0x00000002ffbe7424 */ /* 0x000fe200078e00ff */
[----:B------:R-:W-:Y:S01]  /*ba20*/  MOV R192, R12 ;  /* 0x0000000c00c07202 */ /* 0x000fe20000000f00 */
[----:B------:R-:W-:-:S05]  /*ba30*/  FFMA.FTZ R138, R138, R11, 1.1641532182693481445e-10 ;  /* 0x2f0000008a8a7423 */ /* 0x000fca000001000b */
[----:B------:R-:W-:Y:S01]  /*ba40*/  FSETP.GTU.FTZ.AND P5, PT, R138, R0, PT ;  /* 0x000000008a00720b */ /* 0x000fe20003fbc000 */
[----:B------:R-:W-:-:S04]  /*ba50*/  IMAD.U32 R138, R123, 0x10000, RZ ;  /* 0x000100007b8a7824 */ /* 0x000fc800078e00ff */
[----:B------:R-:W-:-:S05]  /*ba60*/  FMUL.FTZ R138, R138, R189 ;  /* 0x000000bd8a8a7220 */ /* 0x000fca0000410000 */
[----:B------:R-:W-:-:S05]  /*ba70*/  FSEL R138, R138, RZ, !P5 ;  /* 0x000000ff8a8a7208 */ /* 0x000fca0006800000 */
[----:B------:R-:W-:Y:S01]  /*ba80*/  FADD.FTZ R138, R138, R2 ;  /* 0x000000028a8a7221 */ /* 0x000fe20000010000 */
[----:B------:R-:W-:Y:S02]  /*ba90*/  SEL R2, RZ, 0x1, P5 ;  /* 0x00000001ff027807 */ /* 0x000fe40002800000 */
[----:B------:R-:W-:Y:S01]  /*baa0*/  ISETP.NE.AND P5, PT, R14, 0x1, PT ;  /* 0x000000010e00780c */ /* 0x000fe20003fa5270 */
[----:B------:R-:W-:-:S12]  /*bab0*/  @P1 FADD.FTZ R138, R130, R138 ;  /* 0x0000008a828a1221 */ /* 0x000fd80000010000 */
        /* <DEDUP_REMOVED lines=9> */
.L_x_9509:
        /* <DEDUP_REMOVED lines=12> */
.L_x_9511:
[----:B------:R-:W-:Y:S05]  /*bc10*/  BSYNC.RECONVERGENT B2 ;  /* 0x0000000000027941 */ /* 0x000fea0003800200 */
.L_x_9510:
        /* <DEDUP_REMOVED lines=62> */
.L_x_9508:
[----:B------:R-:W-:Y:S05]  /*c000*/  BSYNC.RECONVERGENT B1 ;  /* 0x0000000000017941 */ /* 0x000fea0003800200 */
.L_x_9507:
[----:B------:R-:W-:Y:S01]  /*c010*/  ISETP.NE.AND P6, PT, R190, 0x1, PT ;  /* 0x00000001be00780c */ /* 0x000fe20003fc5270 */
[----:B------:R-:W-:Y:S01]  /*c020*/  BSSY.RECONVERGENT B1, `(.L_x_9512) ;  /* 0x000005f000017945 */ /* 0x000fe20003800200 */
[----:B------:R-:W-:Y:S01]  /*c030*/  I2FP.F32.U32 R14, R192 ;  /* 0x000000c0000e7245 */ /* 0x000fe20000201000 */
[----:B------:R-:W-:Y:S01]  /*c040*/  IMAD.MOV.U32 R192, RZ, RZ, R12 ;  /* 0x000000ffffc07224 */ /* 0x000fe200078e000c */
[----:B------:R-:W-:-:S03]  /*c050*/  SHF.L.U32 R139, R139, 0x10, RZ ;  /* 0x000000108b8b7819 */ /* 0x000fc600000006ff */
[----:B------:R-:W-:Y:S02]  /*c060*/  FFMA.FTZ R14, R14, R11, 1.1641532182693481445e-10 ;  /* 0x2f0000000e0e7423 */ /* 0x000fe4000001000b */
[----:B------:R-:W-:-:S03]  /*c070*/  FMUL.FTZ R139, R139, R189 ;  /* 0x000000bd8b8b7220 */ /* 0x000fc60000410000 */
[----:B------:R-:W-:Y:S01]  /*c080*/  FSETP.LE.FTZ.AND P5, PT, R14, R0, PT ;  /* 0x000000000e00720b */ /* 0x000fe20003fb3000 */
[----:B------:R-:W-:Y:S01]  /*c090*/  IMAD.MOV.U32 R14, RZ, RZ, 0x2 ;  /* 0x00000002ff0e7424 */ /* 0x000fe200078e00ff */
[----:B------:R-:W-:Y:S11]  /*c0a0*/  @!P6 BRA `(.L_x_9513) ;  /* 0x000000040058e947 */ /* 0x000ff60003800000 */
        /* <DEDUP_REMOVED lines=8> */
.L_x_9514:
        /* <DEDUP_REMOVED lines=15> */
.L_x_9516:
[----:B------:R-:W-:Y:S05]  /*c220*/  BSYNC.RECONVERGENT B2 ;  /* 0x0000000000027941 */ /* 0x000fea0003800200 */
.L_x_9515:
        /* <DEDUP_REMOVED lines=62> */
.L_x_9513:
[----:B------:R-:W-:Y:S05]  /*c610*/  BSYNC.RECONVERGENT B1 ;  /* 0x0000000000017941 */ /* 0x000fea0003800200 */
.L_x_9512:
[----:B------:R-:W-:Y:S02]  /*c620*/  I2FP.F32.U32 R190, R192 ;  /* 0x000000c000be7245 */ /* 0x000fe40000201000 */
[----:B------:R-:W-:-:S03]  /*c630*/  FSEL R139, R139, RZ, P5 ;  /* 0x000000ff8b8b7208 */ /* 0x000fc60002800000 */
[----:B------:R-:W-:-:S05]  /*c640*/  FFMA.FTZ R190, R190, R11, 1.1641532182693481445e-10 ;  /* 0x2f000000bebe7423 */ /* 0x000fca000001000b */
[----:B------:R-:W-:Y:S02]  /*c650*/  FSETP.GTU.FTZ.AND P6, PT, R190, R0, PT ;  /* 0x00000000be00720b */ /* 0x000fe40003fdc000 */
[----:B------:R-:W-:-:S05]  /*c660*/  PRMT R0, R123, 0x7632, R0 ;  /* 0x000076327b007816 */ /* 0x000fca0000000000 */
[----:B------:R-:W-:-:S04]  /*c670*/  IMAD.U32 R0, R0, 0x10000, RZ ;  /* 0x0001000000007824 */ /* 0x000fc800078e00ff */
[----:B------:R-:W-:-:S05]  /*c680*/  FMUL.FTZ R0, R0, R189 ;  /* 0x000000bd00007220 */ /* 0x000fca0000410000 */
[----:B------:R-:W-:Y:S02]  /*c690*/  FSEL R11, R0, RZ, !P6 ;  /* 0x000000ff000b7208 */ /* 0x000fe40007000000 */
[----:B------:R-:W-:-:S03]  /*c6a0*/  SEL R0, RZ, 0x1, P6 ;  /* 0x00000001ff007807 */ /* 0x000fc60003000000 */
[----:B------:R-:W-:-:S04]  /*c6b0*/  FADD.FTZ R139, R11, R139 ;  /* 0x0000008b0b8b7221 */ /* 0x000fc80000010000 */
[----:B------:R-:W-:-:S07]  /*c6c0*/  @P1 FADD.FTZ R139, R131, R139 ;  /* 0x0000008b838b1221 */ /* 0x000fce0000010000 */
.L_x_9436:
[----:B------:R-:W0:Y:S01]  /*c6d0*/  LDC.64 R190, c[0x0][0x3a8] ;  /* 0x0000ea00ffbe7b82 */ /* 0x000e220000000a00 */
[----:B------:R-:W-:Y:S02]  /*c6e0*/  SEL R11, RZ, 0x1000000, !P5 ;  /* 0x01000000ff0b7807 */ /* 0x000fe40006800000 */
[----:B------:R-:W-:Y:S02]  /*c6f0*/  SEL R189, RZ, 0x10000, !P4 ;  /* 0x00010000ffbd7807 */ /* 0x000fe40006000000 */
[C---:B------:R-:W-:Y:S02]  /*c700*/  LOP3.LUT P6, RZ, R18.reuse, 0x8, RZ, 0xc0, !PT ;  /* 0x0000000812ff7812 */ /* 0x040fe400078cc0ff */
[C---:B------:R-:W-:Y:S01]  /*c710*/  LOP3.LUT P5, RZ, R18.reuse, 0x4, RZ, 0xc0, !PT ;  /* 0x0000000412ff7812 */ /* 0x040fe200078ac0ff */
[----:B------:R-:W2:Y:S01]  /*c720*/  LDC.64 R192, c[0x0][0x3b0] ;  /* 0x0000ec00ffc07b82 */ /* 0x000ea20000000a00 */
[C---:B------:R-:W-:Y:S02]  /*c730*/  LOP3.LUT P4, RZ, R18.reuse, 0x2, RZ, 0xc0, !PT ;  /* 0x0000000212ff7812 */ /* 0x040fe4000788c0ff */
[----:B------:R-:W-:Y:S01]  /*c740*/  LOP3.LUT P1, RZ, R18, 0x10, RZ, 0xc0, !PT ;  /* 0x0000001012ff7812 */ /* 0x000fe2000782c0ff */
[----:B0-----:R-:W-:-:S05]  /*c750*/  IMAD.WIDE.U32 R190, R9, 0x20, R190 ;  /* 0x0000002009be7825 */ /* 0x001fca00078e00be */
[----:B------:R-:W-:Y:S01]  /*c760*/  STG.E.128 desc[UR10][R190.64], R132 ;  /* 0x00000084be007986 */ /* 0x000fe2000c101d0a */
[----:B--2---:R-:W-:-:S03]  /*c770*/  IMAD.WIDE.U32 R192, R9, 0x8, R192 ;  /* 0x0000000809c07825 */ /* 0x004fc600078e00c0 */
[----:B------:R0:W-:Y:S02]  /*c780*/  STG.E.128 desc[UR10][R190.64+0x10], R136 ;  /* 0x00001088be007986 */ /* 0x0001e4000c101d0a */
[----:B0-----:R-:W-:Y:S02]  /*c790*/  SEL R190, RZ, 0x100, !P3 ;  /* 0x00000100ffbe7807 */ /* 0x001fe40005800000 */
[----:B------:R-:W-:Y:S02]  /*c7a0*/  SEL R191, RZ, 0x1, !P2 ;  /* 0x00000001ffbf7807 */ /* 0x000fe40005000000 */
[----:B------:R-:W-:Y:S02]  /*c7b0*/  LOP3.LUT R190, R190, R11, R189, 0xfe, !PT ;  /* 0x0000000bbebe7212 */ /* 0x000fe400078efebd */
[----:B------:R-:W-:Y:S02]  /*c7c0*/  SEL R11, RZ, 0x1000000, !P4 ;  /* 0x01000000ff0b7807 */ /* 0x000fe40006000000 */
[----:B------:R-:W-:-:S02]  /*c7d0*/  LOP3.LUT R191, R190, R191, RZ, 0xfc, !PT ;  /* 0x000000bfbebf7212 */ /* 0x000fc400078efcff */
[----:B------:R-:W-:Y:S02]  /*c7e0*/  SEL R189, RZ, 0x10000, !P5 ;  /* 0x00010000ffbd7807 */ /* 0x000fe40006800000 */
[----:B------:R-:W-:-:S04]  /*c7f0*/  SEL R190, RZ, 0x100, !P6 ;  /* 0x00000100ffbe7807 */ /* 0x000fc80007000000 */
[----:B------:R-:W-:Y:S02]  /*c800*/  LOP3.LUT R11, R190, R11, R189, 0xfe, !PT ;  /* 0x0000000bbe0b7212 */ /* 0x000fe400078efebd */
[----:B------:R-:W-:-:S04]  /*c810*/  SEL R189, RZ, 0x1, !P1 ;  /* 0x00000001ffbd7807 */ /* 0x000fc80004800000 */
[----:B------:R-:W-:-:S05]  /*c820*/  LOP3.LUT R190, R11, R189, RZ, 0xfc, !PT ;  /* 0x000000bd0bbe7212 */ /* 0x000fca00078efcff */
[----:B------:R0:W-:Y:S01]  /*c830*/  STG.E.64 desc[UR10][R192.64], R190 ;  /* 0x000000bec0007986 */ /* 0x0001e2000c101b0a */
[----:B------:R-:W-:Y:S05]  /*c840*/  @!P0 BRA `(.L_x_9517) ;  /* 0x0000000000508947 */ /* 0x000fea0003800000 */
[----:B------:R-:W-:Y:S01]  /*c850*/  IMAD.U32 R11, R2, 0x10000, RZ ;  /* 0x00010000020b7824 */ /* 0x000fe200078e00ff */
[----:B------:R-:W-:Y:S02]  /*c860*/  LOP3.LUT R189, R0, 0xffff, RZ, 0xc0, !PT ;  /* 0x0000ffff00bd7812 */ /* 0x000fe400078ec0ff */
[----:B0-----:R-:W-:Y:S02]  /*c870*/  LOP3.LUT R190, R5, 0xff, RZ, 0xc0, !PT ;  /* 0x000000ff05be7812 */ /* 0x001fe400078ec0ff */
[----:B------:R-:W-:Y:S02]  /*c880*/  LOP3.LUT R11, R11, 0xff0000, RZ, 0xc0, !PT ;  /* 0x00ff00000b0b7812 */ /* 0x000fe400078ec0ff */
[----:B------:R-:W-:Y:S01]  /*c890*/  LOP3.LUT R192, R6, 0xff, RZ, 0xc0, !PT ;  /* 0x000000ff06c07812 */ /* 0x000fe200078ec0ff */
[----:B------:R-:W-:Y:S01]  /*c8a0*/  IMAD.WIDE.U32 R190, R190, 0x1000000, RZ ;  /* 0x01000000bebe7825 */ /* 0x000fe200078e00ff */
[----:B------:R-:W-:Y:S02]  /*c8b0*/  PRMT R11, R11, 0x4210, R189 ;  /* 0x000042100b0b7816 */ /* 0x000fe400000000bd */
[----:B------:R-:W-:Y:S01]  /*c8c0*/  PRMT R189, R3, 0x7104, RZ ;  /* 0x0000710403bd7816 */ /* 0x000fe200000000ff */
[----:B------:R-:W-:Y:S01]  /*c8d0*/  IMAD.WIDE.U32 R192, R192, 0x10000, RZ ;  /* 0x00010000c0c07825 */ /* 0x000fe200078e00ff */
[----:B------:R-:W-:-:S02]  /*c8e0*/  LOP3.LUT R194, R7, 0xff, RZ, 0xc0, !PT ;  /* 0x000000ff07c27812 */ /* 0x000fc400078ec0ff */
[----:B------:R-:W-:-:S03]  /*c8f0*/  LOP3.LUT R11, R11, 0xff00, R189, 0xf8, !PT ;  /* 0x0000ff000b0b7812 */ /* 0x000fc600078ef8bd */
[----:B------:R-:W-:Y:S01]  /*c900*/  IMAD.WIDE.U32 R194, R194, 0x100, RZ ;  /* 0x00000100c2c27825 */ /* 0x000fe200078e00ff */
[----:B------:R-:W-:-:S04]  /*c910*/  LOP3.LUT R11, R11, 0xff, R4, 0xf8, !PT ;  /* 0x000000ff0b0b7812 */ /* 0x000fc800078ef804 */
[----:B------:R-:W-:Y:S02]  /*c920*/  LOP3.LUT R11, R193, R11, R191, 0xfe, !PT ;  /* 0x0000000bc10b7212 */ /* 0x000fe400078efebf */
[----:B------:R-:W-:Y:S02]  /*c930*/  LOP3.LUT R192, R194, R190, R192, 0xfe, !PT ;  /* 0x000000bec2c07212 */ /* 0x000fe400078efec0 */
[----:B------:R-:W0:Y:S01]  /*c940*/  LDC.64 R190, c[0x0][0x3b8] ;  /* 0x0000ee00ffbe7b82 */ /* 0x000e220000000a00 */
[----:B------:R-:W-:Y:S02]  /*c950*/  LOP3.LUT R195, R11, R195, RZ, 0xfc, !PT ;  /* 0x000000c30bc37212 */ /* 0x000fe400078efcff */
[----:B------:R-:W-:Y:S01]  /*c960*/  LOP3.LUT R194, R192, 0xff, R8, 0xf8, !PT ;  /* 0x000000ffc0c27812 */ /* 0x000fe200078ef808 */
[----:B0-----:R-:W-:-:S05]  /*c970*/  IMAD.WIDE.U32 R190, R9, 0x8, R190 ;  /* 0x0000000809be7825 */ /* 0x001fca00078e00be */
[----:B------:R2:W-:Y:S02]  /*c980*/  STG.E.64 desc[UR10][R190.64], R194 ;  /* 0x000000c2be007986 */ /* 0x0005e4000c101b0a */
.L_x_9517:
[----:B------:R-:W-:Y:S01]  /*c990*/  MOV R11, R188 ;  /* 0x000000bc000b7202 */ /* 0x000fe20000000f00 */
[----:B------:R-:W-:-:S07]  /*c9a0*/  VIADD R188, R9, 0x80 ;  /* 0x0000008009bc7836 */ /* 0x000fce0000000000 */
.L_x_9394:
[----:B------:R-:W-:Y:S05]  /*c9b0*/  BSYNC.RECONVERGENT B0 ;  /* 0x0000000000007941 */ /* 0x000fea0003800200 */
.L_x_9393:
[----:B------:R-:W-:Y:S01]  /*c9c0*/  ISETP.GE.U32.AND P0, PT, R196, 0x100, PT ;  /* 0x00000100c400780c */ /* 0x000fe20003f06070 */
[----:B------:R-:W-:Y:S01]  /*c9d0*/  BSSY.RECONVERGENT B0, `(.L_x_9518) ;  /* 0x0000982000007945 */ /* 0x000fe20003800200 */
[----:B------:R-:W-:-:S11]  /*c9e0*/  LOP3.LUT R18, R18, 0xfffff7ff, RZ, 0xc0, !PT ;  /* 0xfffff7ff12127812 */ /* 0x000fd600078ec0ff */
[----:B------:R-:W-:Y:S01]  /*c9f0*/  @P0 LOP3.LUT R18, R18, 0x800, RZ, 0xfc, !PT ;  /* 0x0000080012120812 */ /* 0x000fe200078efcff */
[----:B------:R-:W-:Y:S06]  /*ca00*/  @!P0 BRA `(.L_x_9519) ;  /* 0x0000009400f88947 */ /* 0x000fec0003800000 */
[----:B------:R-:W-:Y:S02]  /*ca10*/  ISETP.NE.U32.AND P0, PT, RZ, UR12, PT ;  /* 0x0000000cff007c0c */ /* 0x000fe4000bf05070 */
[----:B------:R-:W-:Y:S02]  /*ca20*/  ISETP.NE.U32.AND P1, PT, RZ, UR14, PT ;  /* 0x0000000eff007c0c */ /* 0x000fe4000bf25070 */
[----:B------:R-:W-:Y:S02]  /*ca30*/  ISETP.NE.AND.EX P0, PT, RZ, UR13, PT, P0 ;  /* 0x0000000dff007c0c */ /* 0x000fe4000bf05300 */
[----:B------:R-:W-:-:S11]  /*ca40*/  ISETP.NE.AND.EX P1, PT, RZ, UR15, PT, P1 ;  /* 0x0000000fff007c0c */ /* 0x000fd6000bf25310 */
[----:B------:R-:W3:Y:S08]  /*ca50*/  @P0 LDC.64 R140, c[0x0][0x398] ;  /* 0x0000e600ff8c0b82 */ /* 0x000ef00000000a00 */
[----:B------:R-:W4:Y:S01]  /*ca60*/  @P1 LDC.64 R142, c[0x0][0x3a0] ;  /* 0x0000e800ff8e1b82 */ /* 0x000f220000000a00 */
[----:B---3--:R-:W-:-:S05]  /*ca70*/  @P0 IMAD.WIDE.U32 R140, R188, 0x10, R140 ;  /* 0x00000010bc8c0825 */ /* 0x008fca00078e008c */
[----:B------:R3:W5:Y:S01]  /*ca80*/  @P0 LDG.E.128 R120, desc[UR10][R140.64] ;  /* 0x0000000a8c780981 */ /* 0x000762000c1e1d00 */
[----:B----4-:R-:W-:-:S05]  /*ca90*/  @P1 IMAD.WIDE.U32 R142, R188, 0x20, R142 ;  /* 0x00000020bc8e1825 */ /* 0x010fca00078e008e */
[----:B------:R4:W5:Y:S01]  /*caa0*/  @P1 LDG.E.128 R124, desc[UR10][R142.64] ;  /* 0x0000000a8e7c1981 */ /* 0x000962000c1e1d00 */
[----:B---3--:R-:W3:Y:S03]  /*cab0*/  LDC.64 R140, c[0x0][0x390] ;  /* 0x0000e400ff8c7b82 */ /* 0x008ee60000000a00 */
[----:B------:R4:W5:Y:S01]  /*cac0*/  @P1 LDG.E.128 R128, desc[UR10][R142.64+0x10] ;  /* 0x0000100a8e801981 */ /* 0x000962000c1e1d00 */
[----:B---3--:R-:W-:-:S05]  /*cad0*/  IMAD.WIDE.U32 R140, R188, 0x10, R140 ;  /* 0x00000010bc8c7825 */ /* 0x008fca00078e008c */
[----:B------:R4:W5:Y:S01]  /*cae0*/  LDG.E.128 R144, desc[UR10][R140.64] ;  /* 0x0000000a8c907981 */ /* 0x000962000c1e1d00 */
[----:B------:R-:W-:Y:S05]  /*caf0*/  @!P0 BRA `(.L_x_9520) ;  /* 0x0000006000888947 */ /* 0x000fea0003800000 */
        /* <DEDUP_REMOVED lines=16> */
.L_x_9523:
        /* <DEDUP_REMOVED lines=12> */
.L_x_9525:
[----:B------:R-:W-:Y:S05]  /*ccc0*/  BSYNC.RECONVERGENT B2 ;  /* 0x0000000000027941 */ /* 0x000fea0003800200 */
.L_x_9524:
        /* <DEDUP_REMOVED lines=62> */
.L_x_9522:
[----:B------:R-:W-:Y:S05]  /*d0b0*/  BSYNC.RECONVERGENT B1 ;  /* 0x0000000000017941 */ /* 0x000fea0003800200 */
.L_x_9521:
[----:B------:R-:W1:Y:S01]  /*d0c0*/  LDC R0, c[0x0][0x404] ;  /* 0x00010100ff007b82 */ /* 0x000e620000000800 */
[----:B------:R-:W-:Y:S01]  /*d0d0*/  I2FP.F32.U32 R2, R2 ;  /* 0x0000000200027245 */ /* 0x000fe20000201000 */
[----:B------:R-:W-:Y:S01]  /*d0e0*/  IMAD.MOV.U32 R11, RZ, RZ, 0x2f800000 ;  /* 0x2f800000ff0b7424 */ /* 0x000fe200078e00ff */
[----:B------:R-:W-:Y:S01]  /*d0f0*/  ISETP.NE.AND P2, PT, R4, 0x1, PT ;  /* 0x000000010400780c */ /* 0x000fe20003f45270 */
[----:B------:R-:W-:Y:S01]  /*d100*/  BSSY.RECONVERGENT B1, `(.L_x_9526) ;  /* 0x000005f000017945 */ /* 0x000fe20003800200 */
[----:B------:R-:W-:Y:S01]  /*d110*/  LOP3.LUT R18, R18, 0xffffffef, RZ, 0xc0, !PT ;  /* 0xffffffef12127812 */ /* 0x000fe200078ec0ff */
[----:B------:R-:W-:Y:S01]  /*d120*/  FFMA.FTZ R2, R2, R11, 1.1641532182693481445e-10 ;  /* 0x2f00000002027423 */ /* 0x000fe2000001000b */
[----:B------:R-:W-:Y:S01]  /*d130*/  HFMA2 R6, -RZ, RZ, 0, 1.1920928955078125e-07 ;  /* 0x00000002ff067431 */ /* 0x000fe200000001ff */
[----:B0-2---:R-:W0:Y:S01]  /*d140*/  LDC R190, c[0x0][0x408] ;  /* 0x00010200ffbe7b82 */ /* 0x005e220000000800 */
[----:B------:R-:W-:Y:S02]  /*d150*/  IMAD.MOV.U32 R3, RZ, RZ, R12 ;  /* 0x000000ffff037224 */ /* 0x000fe400078e000c */
[----:B-1----:R-:W-:Y:S01]  /*d160*/  FSETP.LE.FTZ.AND P4, PT, R2, R0, PT ;  /* 0x000000000200720b */ /* 0x002fe20003f93000 */
[C---:B-----5:R-:W-:Y:S01]  /*d170*/  IMAD.U32 R2, R144.reuse, 0x10000, RZ ;  /* 0x0001000090027824 */ /* 0x060fe200078e00ff */
[----:B------:R-:W-:-:S03]  /*d180*/  PRMT R144, R144, 0x7632, R144 ;  /* 0x0000763290907816 */ /* 0x000fc60000000090 */
[----:B0-----:R-:W-:-:S08]  /*d190*/  FMUL.FTZ R2, R2, R190 ;  /* 0x000000be02027220 */ /* 0x001fd00000410000 */
        /* <DEDUP_REMOVED lines=10> */
.L_x_9528:
        /* <DEDUP_REMOVED lines=12> */
.L_x_9530:
[----:B------:R-:W-:Y:S05]  /*d300*/  BSYNC.RECONVERGENT B2 ;  /* 0x0000000000027941 */ /* 0x000fea0003800200 */
.L_x_9529:
        /* <DEDUP_REMOVED lines=62> */
.L_x_9527:
[----:B------:R-:W-:Y:S05]  /*d6f0*/  BSYNC.RECONVERGENT B1 ;  /* 0x0000000000017941 */ /* 0x000fea0003800200 */
.L_x_9526:
[----:B------:R-:W-:Y:S01]  /*d700*/  I2FP.F32.U32 R3, R3 ;  /* 0x0000000300037245 */ /* 0x000fe20000201000 */
[----:B------:R-:W-:Y:S01]  /*d710*/  BSSY.RECONVERGENT B1, `(.L_x_9531) ;  /* 0x0000061000017945 */ /* 0x000fe20003800200 */
[----:B------:R-:W-:Y:S01]  /*d720*/  ISETP.NE.AND P3, PT, R6, 0x1, PT ;  /* 0x000000010600780c */ /* 0x000fe20003f65270 */
[----:B------:R-:W-:Y:S01]  /*d730*/  IMAD.MOV.U32 R4, RZ, RZ, 0x2 ;  /* 0x00000002ff047424 */ /* 0x000fe200078e00ff */
[----:B------:R-:W-:Y:S01]  /*d740*/  FSEL R2, R2, RZ, P4 ;  /* 0x000000ff02027208 */ /* 0x000fe20002000000 */
[----:B------:R-:W-:Y:S01]  /*d750*/  FFMA.FTZ R3, R3, R11, 1.1641532182693481445e-10 ;  /* 0x2f00000003037423 */ /* 0x000fe2000001000b */
[----:B------:R-:W-:-:S04]  /*d760*/  IMAD.MOV.U32 R5, RZ, RZ, R12 ;  /* 0x000000ffff057224 */ /* 0x000fc800078e000c */
[----:B------:R-:W-:Y:S01]  /*d770*/  FSETP.GTU.FTZ.AND P2, PT, R3, R0, PT ;  /* 0x000000000300720b */ /* 0x000fe20003f5c000 */
[----:B------:R-:W-:-:S03]  /*d780*/  IMAD.U32 R3, R120, 0x10000, RZ ;  /* 0x0001000078037824 */ /* 0x000fc600078e00ff */
[----:B------:R-:W-:Y:S01]  /*d790*/  SEL R8, RZ, 0x1, P2 ;  /* 0x00000001ff087807 */ /* 0x000fe20001000000 */
[----:B------:R-:W-:-:S05]  /*d7a0*/  FMUL.FTZ R3, R3, R190 ;  /* 0x000000be03037220 */ /* 0x000fca0000410000 */
[----:B------:R-:W-:-:S05]  /*d7b0*/  FSEL R3, R3, RZ, !P2 ;  /* 0x000000ff03037208 */ /* 0x000fca0005000000 */
[----:B----4-:R-:W-:-:S04]  /*d7c0*/  FADD.FTZ R140, R3, R2 ;  /* 0x00000002038c7221 */ /* 0x010fc80000010000 */
[----:B------:R-:W-:Y:S01]  /*d7d0*/  @P1 FADD.FTZ R140, R124, R140 ;  /* 0x0000008c7c8c1221 */ /* 0x000fe20000010000 */
        /* <DEDUP_REMOVED lines=9> */
.L_x_9533:
        /* <DEDUP_REMOVED lines=12> */
.L_x_9535:
[----:B------:R-:W-:Y:S05]  /*d930*/  BSYNC.RECONVERGENT B2 ;  /* 0x0000000000027941 */ /* 0x000fea0003800200 */
.L_x_9534:
        /* <DEDUP_REMOVED lines=62> */
.L_x_9532:
[----:B------:R-:W-:Y:S05]  /*dd20*/  BSYNC.RECONVERGENT B1 ;  /* 0x0000000000017941 */ /* 0x000fea0003800200 */
.L_x_9531:
[----:B------:R-:W-:Y:S01]  /*dd30*/  I2FP.F32.U32 R2, R5 ;  /* 0x0000000500027245 */ /* 0x000fe20000201000 */
[----:B------:R-:W-:Y:S01]  /*dd40*/  BSSY.RECONVERGENT B1, `(.L_x_9536) ;  /* 0x000005e000017945 */ /* 0x000fe20003800200 */
[----:B------:R-:W-:Y:S01]  /*dd50*/  ISETP.NE.AND P2, PT, R4, 0x1, PT ;  /* 0x000000010400780c */ /* 0x000fe20003f45270 */
[----:B------:R-:W-:Y:S01]  /*dd60*/  HFMA2 R6, -RZ, RZ, 0, 1.1920928955078125e-07 ;  /* 0x00000002ff067431 */ /* 0x000fe200000001ff */
[----:B------:R-:W-:Y:S01]  /*dd70*/  LOP3.LUT R18, R18, 0xfffffff7, RZ, 0xc0, !PT ;  /* 0xfffffff712127812 */ /* 0x000fe200078ec0ff */
[----:B------:R-:W-:Y:S01]  /*dd80*/  FFMA.FTZ R2, R2, R11, 1.1641532182693481445e-10 ;  /* 0x2f00000002027423 */ /* 0x000fe2000001000b */
[----:B------:R-:W-:-:S04]  /*dd90*/  IMAD.MOV.U32 R3, RZ, RZ, R12 ;  /* 0x000000ffff037224 */ /* 0x000fc800078e000c */
[----:B------:R-:W-:Y:S01]  /*dda0*/  FSETP.LE.FTZ.AND P4, PT, R2, R0, PT ;  /* 0x000000000200720b */ /* 0x000fe20003f93000 */
[----:B------:R-:W-:-:S04]  /*ddb0*/  IMAD.U32 R2, R144, 0x10000, RZ ;  /* 0x0001000090027824 */ /* 0x000fc800078e00ff */
[----:B------:R-:W-:-:S08]  /*ddc0*/  FMUL.FTZ R2, R2, R190 ;  /* 0x000000be02027220 */ /* 0x000fd00000410000 */
        /* <DEDUP_REMOVED lines=10> */
.L_x_9538:
        /* <DEDUP_REMOVED lines=12> */
.L_x_9540:
[----:B------:R-:W-:Y:S05]  /*df30*/  BSYNC.RECONVERGENT B2 ;  /* 0x0000000000027941 */ /* 0x000fea0003800200 */
.L_x_9539:
        /* <DEDUP_REMOVED lines=62> */
.L_x_9537:
[----:B------:R-:W-:Y:S05]  /*e320*/  BSYNC.RECONVERGENT B1 ;  /* 0x0000000000017941 */ /* 0x000fea0003800200 */
.L_x_9536:
[----:B------:R-:W-:Y:S01]  /*e330*/  I2FP.F32.U32 R3, R3 ;  /* 0x0000000300037245 */ /* 0x000fe20000201000 */
[----:B------:R-:W-:Y:S01]  /*e340*/  BSSY.RECONVERGENT B1, `(.L_x_9541) ;  /* 0x0000062000017945 */ /* 0x000fe20003800200 */
[----:B------:R-:W-:Y:S01]  /*e350*/  FSEL R2, R2, RZ, P4 ;  /* 0x000000ff02027208 */ /* 0x000fe20002000000 */
[----:B------:R-:W-:Y:S02]  /*e360*/  IMAD.MOV.U32 R4, RZ, RZ, 0x2 ;  /* 0x00000002ff047424 */ /* 0x000fe400078e00ff */
[----:B------:R-:W-:Y:S01]  /*e370*/  FFMA.FTZ R3, R3, R11, 1.1641532182693481445e-10 ;  /* 0x2f00000003037423 */ /* 0x000fe2000001000b */
[----:B------:R-:W-:-:S04]  /*e380*/  IMAD.MOV.U32 R5, RZ, RZ, R12 ;  /* 0x000000ffff057224 */ /* 0x000fc800078e000c */
        /* <DEDUP_REMOVED lines=18> */
.L_x_9543:
        /* <DEDUP_REMOVED lines=12> */
.L_x_9545:
[----:B------:R-:W-:Y:S05]  /*e570*/  BSYNC.RECONVERGENT B2 ;  /* 0x0000000000027941 */ /* 0x000fea0003800200 */
.L_x_9544:
        /* <DEDUP_REMOVED lines=62> */
.L_x_9542:
[----:B------:R-:W-:Y:S05]  /*e960*/  BSYNC.RECONVERGENT B1 ;  /* 0x0000000000017941 */ /* 0x000fea0003800200 */
.L_x_9541:
        /* <DEDUP_REMOVED lines=8> */
[C---:B------:R-:W-:Y:S01]  /*e9f0*/  IMAD.U32 R2, R145.reuse, 0x10000, RZ ;  /* 0x0001000091027824 */ /* 0x040fe200078e00ff */
[----:B------:R-:W-:-:S03]  /*ea00*/  PRMT R145, R145, 0x7632, R145 ;  /* 0x0000763291917816 */ /* 0x000fc60000000091 */
        /* <DEDUP_REMOVED lines=11> */
.L_x_9548:
        /* <DEDUP_REMOVED lines=12> */
.L_x_9550:
[----:B------:R-:W-:Y:S05]  /*eb80*/  BSYNC.RECONVERGENT B2 ;  /* 0x0000000000027941 */ /* 0x000fea0003800200 */
.L_x_9549:
        /* <DEDUP_REMOVED lines=62> */
.L_x_9547:
[----:B------:R-:W-:Y:S05]  /*ef70*/  BSYNC.RECONVERGENT B1 ;  /* 0x0000000000017941 */ /* 0x000fea0003800200 */
.L_x_9546:
[----:B------:R-:W-:Y:S01]  /*ef80*/  I2FP.F32.U32 R3, R3 ;  /* 0x0000000300037245 */ /* 0x000fe20000201000 */
[----:B------:R-:W-:Y:S01]  /*ef90*/  BSSY.RECONVERGENT B1, `(.L_x_9551) ;  /* 0x0000061000017945 */ /* 0x000fe20003800200 */
[----:B------:R-:W-:Y:S01]  /*efa0*/  FSEL R2, R2, RZ, P4 ;  /* 0x000000ff02027208 */ /* 0x000fe20002000000 */
[----:B------:R-:W-:Y:S02]  /*efb0*/  IMAD.MOV.U32 R4, RZ, RZ, 0x2 ;  /* 0x00000002ff047424 */ /* 0x000fe400078e00ff */
[----:B------:R-:W-:Y:S01]  /*efc0*/  FFMA.FTZ R3, R3, R11, 1.1641532182693481445e-10 ;  /* 0x2f00000003037423 */ /* 0x000fe2000001000b */
[----:B------:R-:W-:-:S04]  /*efd0*/  IMAD.MOV.U32 R5, RZ, RZ, R12 ;  /* 0x000000ffff057224 */ /* 0x000fc800078e000c */
        /* <DEDUP_REMOVED lines=17> */
.L_x_9553:
        /* <DEDUP_REMOVED lines=12> */
.L_x_9555:
[----:B------:R-:W-:Y:S05]  /*f1b0*/  BSYNC.RECONVERGENT B2 ;  /* 0x0000000000027941 */ /* 0x000fea0003800200 */
.L_x_9554:
        /* <DEDUP_REMOVED lines=62> */
.L_x_9552:
[----:B------:R-:W-:Y:S05]  /*f5a0*/  BSYNC.RECONVERGENT B1 ;  /* 0x0000000000017941 */ /* 0x000fea0003800200 */
.L_x_9551:
        /* <DEDUP_REMOVED lines=20> */
.L_x_9558:
        /* <DEDUP_REMOVED lines=12> */
.L_x_9560:
[----:B------:R-:W-:Y:S05]  /*f7b0*/  BSYNC.RECONVERGENT B2 ;  /* 0x0000000000027941 */ /* 0x000fea0003800200 */
.L_x_9559:
        /* <DEDUP_REMOVED lines=62> */
.L_x_9557:
[----:B------:R-:W-:Y:S05]  /*fba0*/  BSYNC.RECONVERGENT B1 ;  /* 0x0000000000017941 */ /* 0x000fea0003800200 */
.L_x_9556:
        /* <DEDUP_REMOVED lines=24> */
.L_x_9563:
        /* <DEDUP_REMOVED lines=12> */
.L_x_9565:
[----:B------:R-:W-:Y:S05]  /*fdf0*/  BSYNC.RECONVERGENT B2 ;  /* 0x0000000000027941 */ /* 0x000fea0003800200 */
.L_x_9564:
        /* <DEDUP_REMOVED lines=62> */
.L_x_9562:
[----:B------:R-:W-:Y:S05]  /*101e0*/  BSYNC.RECONVERGENT B1 ;  /* 0x0000000000017941 */ /* 0x000fea0003800200 */
.L_x_9561:
[----:B------:R-:W-:Y:S01]  /*101f0*/  I2FP.F32.U32 R2, R4 ;  /* 0x0000000400027245 */ /* 0x000fe20000201000 */
[----:B------:R-:W-:Y:S01]  /*10200*/  BSSY.RECONVERGENT B1, `(.L_x_9566) ;  /* 0x000005d000017945 */ /* 0x000fe20003800200 */
[----:B------:R-:W-:Y:S01]  /*10210*/  ISETP.NE.AND P3, PT, R144, 0x1, PT ;  /* 0x000000019000780c */ /* 0x000fe20003f65270 */
[----:B------:R-:W-:Y:S02]  /*10220*/  HFMA2 R14, -RZ, RZ, 0, 1.1920928955078125e-07 ;  /* 0x00000002ff0e7431 */ /* 0x000fe400000001ff */
[----:B------:R-:W-:Y:S02]  /*10230*/  IMAD.MOV.U32 R3, RZ, RZ, R12 ;  /* 0x000000ffff037224 */ /* 0x000fe400078e000c */
[----:B------:R-:W-:-:S05]  /*10240*/  FFMA.FTZ R2, R2, R11, 1.1641532182693481445e-10 ;  /* 0x2f00000002027423 */ /* 0x000fca000001000b */
[----:B------:R-:W-:Y:S01]  /*10250*/  FSETP.LE.FTZ.AND P2, PT, R2, R0, PT ;  /* 0x000000000200720b */ /* 0x000fe20003f53000 */
[C---:B------:R-:W-:Y:S01]  /*10260*/  IMAD.U32 R2, R146.reuse, 0x10000, RZ ;  /* 0x0001000092027824 */ /* 0x040fe200078e00ff */
[----:B------:R-:W-:-:S03]  /*10270*/  PRMT R146, R146, 0x7632, R146 ;  /* 0x0000763292927816 */ /* 0x000fc60000000092 */
[----:B------:R-:W-:Y:S01]  /*10280*/  FMUL.FTZ R2, R2, R190 ;  /* 0x000000be02027220 */ /* 0x000fe20000410000 */
[----:B------:R-:W-:Y:S07]  /*10290*/  @!P3 BRA `(.L_x_9567) ;  /* 0x00000004004cb947 */ /* 0x000fee0003800000 */
        /* <DEDUP_REMOVED lines=8> */
.L_x_9568:
        /* <DEDUP_REMOVED lines=12> */
.L_x_9570:
[----:B------:R-:W-:Y:S05]  /*103e0*/  BSYNC.RECONVERGENT B2 ;  /* 0x0000000000027941 */ /* 0x000fea0003800200 */
.L_x_9569:
        /* <DEDUP_REMOVED lines=62> */
.L_x_9567:
[----:B------:R-:W-:Y:S05]  /*107d0*/  BSYNC.RECONVERGENT B1 ;  /* 0x0000000000017941 */ /* 0x000fea0003800200 */
.L_x_9566:
        /* <DEDUP_REMOVED lines=23> */
.L_x_9573:
        /* <DEDUP_REMOVED lines=12> */
.L_x_9575:
[----:B------:R-:W-:Y:S05]  /*10a10*/  BSYNC.RECONVERGENT B2 ;  /* 0x0000000000027941 */ /* 0x000fea0003800200 */
.L_x_9574:
        /* <DEDUP_REMOVED lines=62> */
.L_x_9572:
[----:B------:R-:W-:Y:S05]  /*10e00*/  BSYNC.RECONVERGENT B1 ;  /* 0x0000000000017941 */ /* 0x000fea0003800200 */
.L_x_9571:
[----:B------:R-:W-:Y:S01]  /*10e10*/  I2FP.F32.U32 R2, R145 ;  /* 0x0000009100027245 */ /* 0x000fe20000201000 */
[----:B------:R-:W-:Y:S01]  /*10e20*/  BSSY.RECONVERGENT B1, `(.L_x_9576) ;  /* 0x000005c000017945 */ /* 0x000fe20003800200 */
[----:B------:R-:W-:Y:S01]  /*10e30*/  ISETP.NE.AND P4, PT, R191, 0x1, PT ;  /* 0x00000001bf00780c */ /* 0x000fe20003f85270 */
[----:B------:R-:W-:Y:S02]  /*10e40*/  HFMA2 R14, -RZ, RZ, 0, 1.1920928955078125e-07 ;  /* 0x00000002ff0e7431 */ /* 0x000fe400000001ff */
[----:B------:R-:W-:Y:S02]  /*10e50*/  IMAD.MOV.U32 R3, RZ, RZ, R12 ;  /* 0x000000ffff037224 */ /* 0x000fe400078e000c */
[----:B------:R-:W-:-:S05]  /*10e60*/  FFMA.FTZ R2, R2, R11, 1.1641532182693481445e-10 ;  /* 0x2f00000002027423 */ /* 0x000fca000001000b */
[----:B------:R-:W-:Y:S01]  /*10e70*/  FSETP.LE.FTZ.AND P3, PT, R2, R0, PT ;  /* 0x000000000200720b */ /* 0x000fe20003f73000 */
[----:B------:R-:W-:-:S04]  /*10e80*/  IMAD.U32 R2, R146, 0x10000, RZ ;  /* 0x0001000092027824 */ /* 0x000fc800078e00ff */
        /* <DEDUP_REMOVED lines=10> */
.L_x_9578:
        /* <DEDUP_REMOVED lines=12> */
.L_x_9580:
[----:B------:R-:W-:Y:S05]  /*10ff0*/  BSYNC.RECONVERGENT B2 ;  /* 0x0000000000027941 */ /* 0x000fea0003800200 */
.L_x_9579:
        /* <DEDUP_REMOVED lines=62> */
.L_x_9577:
[----:B------:R-:W-:Y:S05]  /*113e0*/  BSYNC.RECONVERGENT B1 ;  /* 0x0000000000017941 */ /* 0x000fea0003800200 */
.L_x_9576:
        /* <DEDUP_REMOVED lines=11> */
[----:B------:R-:W-:Y:S01]  /*114a0*/  SEL R3, RZ, 0x1, P4 ;  /* 0x00000001ff037807 */ /* 0x000fe20002000000 */
[----:B------:R-:W-:Y:S01]  /*114b0*/  IMAD.MOV.U32 R2, RZ, RZ, R12 ;  /* 0x000000ffff027224 */ /* 0x000fe200078e000c */
[----:B------:R-:W-:Y:S01]  /*114c0*/  ISETP.NE.AND P4, PT, R14, 0x1, PT ;  /* 0x000000010e00780c */ /* 0x000fe20003f85270 */
[----:B------:R-:W-:-:S12]  /*114d0*/  @P1 FADD.FTZ R145, R129, R145 ;  /* 0x0000009181911221 */ /* 0x000fd80000010000 */
        /* <DEDUP_REMOVED lines=9> */
.L_x_9583:
        /* <DEDUP_REMOVED lines=12> */
.L_x_9585:
[----:B------:R-:W-:Y:S05]  /*11630*/  BSYNC.RECONVERGENT B2 ;  /* 0x0000000000027941 */ /* 0x000fea0003800200 */
.L_x_9584:
        /* <DEDUP_REMOVED lines=62> */
.L_x_9582:
[----:B------:R-:W-:Y:S05]  /*11a20*/  BSYNC.RECONVERGENT B1 ;  /* 0x0000000000017941 */ /* 0x000fea0003800200 */
.L_x_9581:
        /* <DEDUP_REMOVED lines=19> */
.L_x_9588:
        /* <DEDUP_REMOVED lines=12> */
.L_x_9590:
[----:B------:R-:W-:Y:S05]  /*11c20*/  BSYNC.RECONVERGENT B2 ;  /* 0x0000000000027941 */ /* 0x000fea0003800200 */
.L_x_9589:
        /* <DEDUP_REMOVED lines=62> */
.L_x_9587:
[----:B------:R-:W-:Y:S05]  /*12010*/  BSYNC.RECONVERGENT B1 ;  /* 0x0000000000017941 */ /* 0x000fea0003800200 */
.L_x_9586:
[----:B------:R-:W-:Y:S01]  /*12020*/  I2FP.F32.U32 R146, R146 ;  /* 0x0000009200927245 */ /* 0x000fe20000201000 */
[----:B------:R-:W-:Y:S01]  /*12030*/  BSSY.RECONVERGENT B1, `(.L_x_9591) ;  /* 0x0000061000017945 */ /* 0x000fe20003800200 */
[----:B------:R-:W-:Y:S01]  /*12040*/  FSEL R2, R2, RZ, P4 ;  /* 0x000000ff02027208 */ /* 0x000fe20002000000 */
[----:B------:R-:W-:Y:S02]  /*12050*/  IMAD.MOV.U32 R192, RZ, RZ, 0x2 ;  /* 0x00000002ffc07424 */ /* 0x000fe400078e00ff */
[----:B------:R-:W-:Y:S01]  /*12060*/  FFMA.FTZ R146, R146, R11, 1.1641532182693481445e-10 ;  /* 0x2f00000092927423 */ /* 0x000fe2000001000b */
[----:B------:R-:W-:-:S04]  /*12070*/  IMAD.MOV.U32 R191, RZ, RZ, R12 ;  /* 0x000000ffffbf7224 */ /* 0x000fc800078e000c */
        /* <DEDUP_REMOVED lines=17> */
.L_x_9593:
        /* <DEDUP_REMOVED lines=12> */
.L_x_9595:
[----:B------:R-:W-:Y:S05]  /*12250*/  BSYNC.RECONVERGENT B2 ;  /* 0x0000000000027941 */ /* 0x000fea0003800200 */
.L_x_9594:
        /* <DEDUP_REMOVED lines=62> */
.L_x_9592:
[----:B------:R-:W-:Y:S05]  /*12640*/  BSYNC.RECONVERGENT B1 ;  /* 0x0000000000017941 */ /* 0x000fea0003800200 */
.L_x_9591:
[----:B------:R-:W-:Y:S01]  /*12650*/  ISETP.NE.AND P6, PT, R192, 0x1, PT ;  /* 0x00000001c000780c */ /* 0x000fe20003fc5270 */
[----:B------:R-:W-:Y:S01]  /*12660*/  IMAD.U32 R147, R147, 0x10000, RZ ;  /* 0x0001000093937824 */ /* 0x000fe200078e00ff */
[----:B------:R-:W-:Y:S01]  /*12670*/  I2FP.F32.U32 R14, R191 ;  /* 0x000000bf000e7245 */ /* 0x000fe20000201000 */
[----:B------:R-:W-:Y:S01]  /*12680*/  BSSY.RECONVERGENT B1, `(.L_x_9596) ;  /* 0x000005d000017945 */ /* 0x000fe20003800200 */
[----:B------:R-:W-:Y:S02]  /*12690*/  IMAD.MOV.U32 R191, RZ, RZ, R12 ;  /* 0x000000ffffbf7224 */ /* 0x000fe400078e000c */
[----:B------:R-:W-:Y:S01]  /*126a0*/  FMUL.FTZ R147, R147, R190 ;  /* 0x000000be93937220 */ /* 0x000fe20000410000 */
[----:B------:R-:W-:-:S05]  /*126b0*/  FFMA.FTZ R14, R14, R11, 1.1641532182693481445e-10 ;  /* 0x2f0000000e0e7423 */ /* 0x000fca000001000b */
[----:B------:R-:W-:Y:S01]  /*126c0*/  FSETP.LE.FTZ.AND P5, PT, R14, R0, PT ;  /* 0x000000000e00720b */ /* 0x000fe20003fb3000 */
[----:B------:R-:W-:Y:S01]  /*126d0*/  HFMA2 R14, -RZ, RZ, 0, 1.1920928955078125e-07 ;  /* 0x00000002ff0e7431 */ /* 0x000fe200000001ff */
        /* <DEDUP_REMOVED lines=9> */
.L_x_9598:
        /* <DEDUP_REMOVED lines=15> */
.L_x_9600:
[----:B------:R-:W-:Y:S05]  /*12860*/  BSYNC.RECONVERGENT B2 ;  /* 0x0000000000027941 */ /* 0x000fea0003800200 */
.L_x_9599:
        /* <DEDUP_REMOVED lines=62> */
.L_x_9597:
[----:B------:R-:W-:Y:S05]  /*12c50*/  BSYNC.RECONVERGENT B1 ;  /* 0x0000000000017941 */ /* 0x000fea0003800200 */
.L_x_9596:
        /* <DEDUP_REMOVED lines=10> */
[----:B------:R-:W-:Y:S01]  /*12d00*/  @P1 FADD.FTZ R147, R131, R147 ;  /* 0x0000009383931221 */ /* 0x000fe20000010000 */
[----:B------:R-:W-:Y:S06]  /*12d10*/  BRA `(.L_x_9601) ;  /* 0x00000030007c7947 */ /* 0x000fec0003800000 */
.L_x_9520:
[----:B------:R-:W-:Y:S01]  /*12d20*/  ISETP.NE.AND P2, PT, R14, 0x1, PT ;  /* 0x000000010e00780c */ /* 0x000fe20003f45270 */
[----:B------:R-:W-:Y:S01]  /*12d30*/  BSSY.RECONVERGENT B1, `(.L_x_9602) ;  /* 0x000005a000017945 */ /* 0x000fe20003800200 */
[----:B----4-:R-:W-:Y:S01]  /*12d40*/  IMAD.MOV.U32 R142, RZ, RZ, 0x2 ;  /* 0x00000002ff8e7424 */ /* 0x010fe200078e00ff */
        /* <DEDUP_REMOVED lines=13> */
.L_x_9604:
        /* <DEDUP_REMOVED lines=12> */
.L_x_9606:
[----:B------:R-:W-:Y:S05]  /*12ee0*/  BSYNC.RECONVERGENT B2 ;  /* 0x0000000000027941 */ /* 0x000fea0003800200 */
.L_x_9605:
        /* <DEDUP_REMOVED lines=62> */
.L_x_9603:
[----:B------:R-:W-:Y:S05]  /*132d0*/  BSYNC.RECONVERGENT B1 ;  /* 0x0000000000017941 */ /* 0x000fea0003800200 */
.L_x_9602:
[----:B--2---:R-:W2:Y:S01]  /*132e0*/  LDC R194, c[0x0][0x404] ;  /* 0x00010100ffc27b82 */ /* 0x004ea20000000800 */
[----:B------:R-:W-:Y:S01]  /*132f0*/  I2FP.F32.U32 R11, R140 ;  /* 0x0000008c000b7245 */ /* 0x000fe20000201000 */
[----:B------:R-:W-:Y:S01]  /*13300*/  IMAD.MOV.U32 R195, RZ, RZ, 0x2f800000 ;  /* 0x2f800000ffc37424 */ /* 0x000fe200078e00ff */
[----:B------:R-:W-:Y:S01]  /*13310*/  ISETP.NE.AND P2, PT, R142, 0x1, PT ;  /* 0x000000018e00780c */ /* 0x000fe20003f45270 */
[----:B------:R-:W-:Y:S01]  /*13320*/  BSSY.RECONVERGENT B1, `(.L_x_9607) ;  /* 0x000005d000017945 */ /* 0x000fe20003800200 */
[----:B------:R-:W-:Y:S01]  /*13330*/  LOP3.LUT R18, R18, 0xffffffef, RZ, 0xc0, !PT ;  /* 0xffffffef12127812 */ /* 0x000fe200078ec0ff */
[----:B------:R-:W-:Y:S01]  /*13340*/  FFMA.FTZ R11, R11, R195, 1.1641532182693481445e-10 ;  /* 0x2f0000000b0b7423 */ /* 0x000fe200000100c3 */
[----:B------:R-:W-:Y:S01]  /*13350*/  HFMA2 R14, -RZ, RZ, 0, 1.1920928955078125e-07 ;  /* 0x00000002ff0e7431 */ /* 0x000fe200000001ff */
[C---:B-----5:R-:W-:Y:S01]  /*13360*/  PRMT R140, R144.reuse, 0x7632, R140 ;  /* 0x00007632908c7816 */ /* 0x060fe2000000008c */
[----:B------:R-:W-:Y:S02]  /*13370*/  IMAD.MOV.U32 R141, RZ, RZ, R12 ;  /* 0x000000ffff8d7224 */ /* 0x000fe400078e000c */
[----:B--2---:R-:W-:Y:S01]  /*13380*/  FSETP.LE.FTZ.AND P3, PT, R11, R194, PT ;  /* 0x000000c20b00720b */ /* 0x004fe20003f73000 */
[----:B------:R-:W-:-:S12]  /*13390*/  IMAD.U32 R11, R144, 0x10000, RZ ;  /* 0x00010000900b7824 */ /* 0x000fd800078e00ff */
        /* <DEDUP_REMOVED lines=10> */
.L_x_9609:
        /* <DEDUP_REMOVED lines=12> */
.L_x_9611:
[----:B------:R-:W-:Y:S05]  /*13500*/  BSYNC.RECONVERGENT B2 ;  /* 0x0000000000027941 */ /* 0x000fea0003800200 */
.L_x_9610:
[----:B0-----:R-:W-:Y:S01]  /*13510*/  IMAD.WIDE.U32 R190, R19, -0x2daee0ad, RZ ;  /* 0xd2511f5313be7825 */ /* 0x001fe200078e00ff */
        /* <DEDUP_REMOVED lines=61> */
.L_x_9608:
[----:B------:R-:W-:Y:S05]  /*138f0*/  BSYNC.RECONVERGENT B1 ;  /* 0x0000000000017941 */ /* 0x000fea0003800200 */
.L_x_9607:
[----:B------:R-:W-:Y:S01]  /*13900*/  I2FP.F32.U32 R141, R141 ;  /* 0x0000008d008d7245 */ /* 0x000fe20000201000 */
[----:B------:R-:W-:Y:S01]  /*13910*/  BSSY.RECONVERGENT B1, `(.L_x_9612) ;  /* 0x000005d000017945 */ /* 0x000fe20003800200 */
[----:B------:R-:W-:Y:S01]  /*13920*/  ISETP.NE.AND P2, PT, R14, 0x1, PT ;  /* 0x000000010e00780c */ /* 0x000fe20003f45270 */
[----:B------:R-:W-:Y:S01]  /*13930*/  IMAD.U32 R140, R140, 0x10000, RZ ;  /* 0x000100008c8c7824 */ /* 0x000fe200078e00ff */
[----:B------:R-:W-:Y:S01]  /*13940*/  LOP3.LUT R18, R18, 0xfffffff7, RZ, 0xc0, !PT ;  /* 0xfffffff712127812 */ /* 0x000fe200078ec0ff */
[----:B------:R-:W-:Y:S01]  /*13950*/  FFMA.FTZ R141, R141, R195, 1.1641532182693481445e-10 ;  /* 0x2f0000008d8d7423 */ /* 0x000fe200000100c3 */
[----:B------:R-:W-:-:S04]  /*13960*/  IMAD.MOV.U32 R144, RZ, RZ, 0x2 ;  /* 0x00000002ff907424 */ /* 0x000fc800078e00ff */
[----:B------:R-:W-:Y:S01]  /*13970*/  FSETP.LE.FTZ.AND P3, PT, R141, R194, PT ;  /* 0x000000c28d00720b */ /* 0x000fe20003f73000 */
[----:B------:R-:W-:-:S12]  /*13980*/  IMAD.MOV.U32 R141, RZ, RZ, R12 ;  /* 0x000000ffff8d7224 */ /* 0x000fd800078e000c */
        /* <DEDUP_REMOVED lines=10> */
.L_x_9614:
        /* <DEDUP_REMOVED lines=12> */
.L_x_9616:
[----:B------:R-:W-:Y:S05]  /*13af0*/  BSYNC.RECONVERGENT B2 ;  /* 0x0000000000027941 */ /* 0x000fea0003800200 */
.L_x_9615:
[----:B0-----:R-:W-:Y:S01]  /*13b00*/  IMAD.WIDE.U32 R190, R19, -0x2daee0ad, RZ ;  /* 0xd2511f5313be7825 */ /* 0x001fe200078e00ff */
        /* <DEDUP_REMOVED lines=61> */
.L_x_9613:
[----:B------:R-:W-:Y:S05]  /*13ee0*/  BSYNC.RECONVERGENT B1 ;  /* 0x0000000000017941 */ /* 0x000fea0003800200 */
.L_x_9612:
[----:B------:R-:W-:Y:S01]  /*13ef0*/  I2FP.F32.U32 R14, R141 ;  /* 0x0000008d000e7245 */ /* 0x000fe20000201000 */
[----:B------:R-:W-:Y:S01]  /*13f00*/  BSSY.RECONVERGENT B1, `(.L_x_9617) ;  /* 0x000005e000017945 */ /* 0x000fe20003800200 */
[----:B------:R-:W-:Y:S01]  /*13f10*/  LOP3.LUT R18, R18, 0xfffffffb, RZ, 0xc0, !PT ;  /* 0xfffffffb12127812 */ /* 0x000fe200078ec0ff */
[C---:B------:R-:W-:Y:S01]  /*13f20*/  IMAD.U32 R141, R145.reuse, 0x10000, RZ ;  /* 0x00010000918d7824 */ /* 0x040fe200078e00ff */
[----:B------:R-:W-:Y:S01]  /*13f30*/  PRMT R142, R145, 0x7632, R142 ;  /* 0x00007632918e7816 */ /* 0x000fe2000000008e */
[----:B------:R-:W-:Y:S01]  /*13f40*/  FFMA.FTZ R14, R14, R195, 1.1641532182693481445e-10 ;  /* 0x2f0000000e0e7423 */ /* 0x000fe200000100c3 */
[----:B------:R-:W-:-:S04]  /*13f50*/  IMAD.MOV.U32 R143, RZ, RZ, R12 ;  /* 0x000000ffff8f7224 */ /* 0x000fc800078e000c */
[----:B------:R-:W-:Y:S01]  /*13f60*/  FSETP.LE.FTZ.AND P2, PT, R14, R194, PT ;  /* 0x000000c20e00720b */ /* 0x000fe20003f53000 */
[----:B------:R-:W-:-:S12]  /*13f70*/  HFMA2 R14, -RZ, RZ, 0, 1.1920928955078125e-07 ;  /* 0x00000002ff0e7431 */ /* 0x000fd800000001ff */
        /* <DEDUP_REMOVED lines=11> */
.L_x_9619:
        /* <DEDUP_REMOVED lines=12> */
.L_x_9621:
[----:B------:R-:W-:Y:S05]  /*140f0*/  BSYNC.RECONVERGENT B2 ;  /* 0x0000000000027941 */ /* 0x000fea0003800200 */
.L_x_9620:
        /* <DEDUP_REMOVED lines=62> */
.L_x_9618:
[----:B------:R-:W-:Y:S05]  /*144e0*/  BSYNC.RECONVERGENT B1 ;  /* 0x0000000000017941 */ /* 0x000fea0003800200 */
.L_x_9617:
[----:B------:R-:W-:Y:S01]  /*144f0*/  I2FP.F32.U32 R143, R143 ;  /* 0x0000008f008f7245 */ /* 0x000fe20000201000 */
[----:B------:R-:W-:Y:S01]  /*14500*/  BSSY.RECONVERGENT B1, `(.L_x_9622) ;  /* 0x000005d000017945 */ /* 0x000fe20003800200 */
[----:B------:R-:W-:Y:S01]  /*14510*/  LOP3.LUT R18, R18, 0xfffffffd, RZ, 0xc0, !PT ;  /* 0xfffffffd12127812 */ /* 0x000fe200078ec0ff */
[----:B------:R-:W-:Y:S02]  /*14520*/  IMAD.U32 R142, R142, 0x10000, RZ ;  /* 0x000100008e8e7824 */ /* 0x000fe400078e00ff */
[----:B------:R-:W-:Y:S01]  /*14530*/  FFMA.FTZ R143, R143, R195, 1.1641532182693481445e-10 ;  /* 0x2f0000008f8f7423 */ /* 0x000fe200000100c3 */
[----:B------:R-:W-:-:S04]  /*14540*/  IMAD.MOV.U32 R144, RZ, RZ, 0x2 ;  /* 0x00000002ff907424 */ /* 0x000fc800078e00ff */
        /* <DEDUP_REMOVED lines=13> */
.L_x_9624:
        /* <DEDUP_REMOVED lines=12> */
.L_x_9626:
[----:B------:R-:W-:Y:S05]  /*146e0*/  BSYNC.RECONVERGENT B2 ;  /* 0x0000000000027941 */ /* 0x000fea0003800200 */
.L_x_9625:
        /* <DEDUP_REMOVED lines=62> */
.L_x_9623:
[----:B------:R-:W-:Y:S05]  /*14ad0*/  BSYNC.RECONVERGENT B1 ;  /* 0x0000000000017941 */ /* 0x000fea0003800200 */
.L_x_9622:
[----:B------:R-:W-:Y:S01]  /*14ae0*/  ISETP.NE.AND P3, PT, R144, 0x1, PT ;  /* 0x000000019000780c */ /* 0x000fe20003f65270 */
[----:B------:R-:W-:Y:S01]  /*14af0*/  BSSY.RECONVERGENT B1, `(.L_x_9627) ;  /* 0x000005c000017945 */ /* 0x000fe20003800200 */
[----:B------:R-:W-:Y:S01]  /*14b00*/  I2FP.F32.U32 R14, R143 ;  /* 0x0000008f000e7245 */ /* 0x000fe20000201000 */
[C---:B------:R-:W-:Y:S01]  /*14b10*/  IMAD.U32 R143, R146.reuse, 0x10000, RZ ;  /* 0x00010000928f7824 */ /* 0x040fe200078e00ff */
[----:B------:R-:W-:Y:S01]  /*14b20*/  PRMT R146, R146, 0x7632, R146 ;  /* 0x0000763292927816 */ /* 0x000fe20000000092 */
[----:B0-----:R-:W-:Y:S02]  /*14b30*/  IMAD.MOV.U32 R190, RZ, RZ, R12 ;  /* 0x000000ffffbe7224 */ /* 0x001fe400078e000c */
        /* <DEDUP_REMOVED lines=12> */
.L_x_9629:
        /* <DEDUP_REMOVED lines=12> */
.L_x_9631:
[----:B------:R-:W-:Y:S05]  /*14cc0*/  BSYNC.RECONVERGENT B2 ;  /* 0x0000000000027941 */ /* 0x000fea0003800200 */
.L_x_9630:
        /* <DEDUP_REMOVED lines=62> */
.L_x_9628:
[----:B------:R-:W-:Y:S05]  /*150b0*/  BSYNC.RECONVERGENT B1 ;  /* 0x0000000000017941 */ /* 0x000fea0003800200 */
.L_x_9627:
[----:B------:R-:W-:Y:S01]  /*150c0*/  ISETP.NE.AND P4, PT, R14, 0x1, PT ;  /* 0x000000010e00780c */ /* 0x000fe20003f85270 */
[----:B------:R-:W-:Y:S01]  /*150d0*/  BSSY.RECONVERGENT B1, `(.L_x_9632) ;  /* 0x000005b000017945 */ /* 0x000fe20003800200 */
[----:B------:R-:W-:Y:S01]  /*150e0*/  I2FP.F32.U32 R144, R190 ;  /* 0x000000be00907245 */ /* 0x000fe20000201000 */
[----:B------:R-:W-:Y:S02]  /*150f0*/  IMAD.MOV.U32 R190, RZ, RZ, 0x2 ;  /* 0x00000002ffbe7424 */ /* 0x000fe400078e00ff */
        /* <DEDUP_REMOVED lines=13> */
.L_x_9634:
        /* <DEDUP_REMOVED lines=12> */
.L_x_9636:
[----:B------:R-:W-:Y:S05]  /*15290*/  BSYNC.RECONVERGENT B2 ;  /* 0x0000000000027941 */ /* 0x000fea0003800200 */
.L_x_9635:
        /* <DEDUP_REMOVED lines=62> */
.L_x_9633:
[----:B------:R-:W-:Y:S05]  /*15680*/  BSYNC.RECONVERGENT B1 ;  /* 0x0000000000017941 */ /* 0x000fea0003800200 */
.L_x_9632:
        /* <DEDUP_REMOVED lines=18> */
.L_x_9639:
        /* <DEDUP_REMOVED lines=12> */
.L_x_9641:
[----:B------:R-:W-:Y:S05]  /*15870*/  BSYNC.RECONVERGENT B2 ;  /* 0x0000000000027941 */ /* 0x000fea0003800200 */
.L_x_9640:
        /* <DEDUP_REMOVED lines=62> */
.L_x_9638:
[----:B------:R-:W-:Y:S05]  /*15c60*/  BSYNC.RECONVERGENT B1 ;  /* 0x0000000000017941 */ /* 0x000fea0003800200 */
.L_x_9637:
[----:B------:R-:W-:Y:S01]  /*15c70*/  LOP3.LUT R18, R18, 0xffffbfff, RZ, 0xc0, !PT ;  /* 0xffffbfff12127812 */ /* 0x000fe200078ec0ff */
[----:B------:R-:W-:Y:S01]  /*15c80*/  FMUL.FTZ R190, R140, UR7 ;  /* 0x000000078cbe7c20 */ /* 0x000fe20008410000 */
[----:B------:R-:W-:Y:S01]  /*15c90*/  I2FP.F32.U32 R146, R146 ;  /* 0x0000009200927245 */ /* 0x000fe20000201000 */
[----:B------:R-:W-:Y:S01]  /*15ca0*/  FMUL.FTZ R145, R145, UR7 ;  /* 0x0000000791917c20 */ /* 0x000fe20008410000 */
[----:B------:R-:W-:Y:S01]  /*15cb0*/  @P2 LOP3.LUT R18, R18, 0x4000, RZ, 0xfc, !PT ;  /* 0x0000400012122812 */ /* 0x000fe200078efcff */
[----:B------:R-:W-:Y:S01]  /*15cc0*/  FMUL.FTZ R144, R144, UR7 ;  /* 0x0000000790907c20 */ /* 0x000fe20008410000 */
[----:B------:R-:W-:Y:S01]  /*15cd0*/  FMUL.FTZ R143, R143, UR7 ;  /* 0x000000078f8f7c20 */ /* 0x000fe20008410000 */
[----:B------:R-:W-:Y:S01]  /*15ce0*/  FFMA.FTZ R195, R146, R195, 1.1641532182693481445e-10 ;  /* 0x2f00000092c37423 */ /* 0x000fe200000100c3 */
[C---:B------:R-:W-:Y:S01]  /*15cf0*/  LOP3.LUT P2, RZ, R18.reuse, 0x10, RZ, 0xc0, !PT ;  /* 0x0000001012ff7812 */ /* 0x040fe2000784c0ff */
[----:B------:R-:W-:Y:S01]  /*15d00*/  IMAD.U32 R146, R147, 0x10000, RZ ;  /* 0x0001000093927824 */ /* 0x000fe200078e00ff */
[----:B------:R-:W-:Y:S01]  /*15d10*/  LOP3.LUT R18, R18, 0xffffdfff, RZ, 0xc0, !PT ;  /* 0xffffdfff12127812 */ /* 0x000fe200078ec0ff */
[----:B------:R-:W-:Y:S01]  /*15d20*/  FMUL.FTZ R147, R142, UR7 ;  /* 0x000000078e937c20 */ /* 0x000fe20008410000 */
[----:B------:R-:W-:Y:S01]  /*15d30*/  FMUL.FTZ R142, R141, UR7 ;  /* 0x000000078d8e7c20 */ /* 0x000fe20008410000 */
[----:B------:R-:W-:Y:S01]  /*15d40*/  FMUL.FTZ R141, R11, UR7 ;  /* 0x000000070b8d7c20 */ /* 0x000fe20008410000 */
[----:B------:R-:W-:Y:S01]  /*15d50*/  @P1 LOP3.LUT R18, R18, 0x2000, RZ, 0xfc, !PT ;  /* 0x0000200012121812 */ /* 0x000fe200078efcff */
[----:B------:R-:W-:Y:S01]  /*15d60*/  FMUL.FTZ R11, R146, UR7 ;  /* 0x00000007920b7c20 */ /* 0x000fe20008410000 */
[----:B------:R-:W-:-:S02]  /*15d70*/  FSETP.GTU.FTZ.AND P5, PT, R195, R194, PT ;  /* 0x000000c2c300720b */ /* 0x000fc40003fbc000 */
        /* <DEDUP_REMOVED lines=24> */
[----:B------:R-:W-:-:S13]  /*15f00*/  PLOP3.LUT P5, PT, P5, PT, PT, 0x8, 0x80 ;  /* 0x000000000080781c */ /* 0x000fda0002fae170 */
.L_x_9601:
[----:B------:R-:W0:Y:S01]  /*15f10*/  LDC.64 R190, c[0x0][0x3a8] ;  /* 0x0000ea00ffbe7b82 */ /* 0x000e220000000a00 */
[----:B------:R-:W-:Y:S02]  /*15f20*/  SEL R11, RZ, 0x1000000, !P5 ;  /* 0x01000000ff0b7807 */ /* 0x000fe40006800000 */
[C---:B------:R-:W-:Y:S02]  /*15f30*/  LOP3.LUT P6, RZ, R18.reuse, 0x8, RZ, 0xc0, !PT ;  /* 0x0000000812ff7812 */ /* 0x040fe400078cc0ff */
[C---:B------:R-:W-:Y:S02]  /*15f40*/  LOP3.LUT P5, RZ, R18.reuse, 0x4, RZ, 0xc0, !PT ;  /* 0x0000000412ff7812 */ /* 0x040fe400078ac0ff */
[----:B------:R-:W-:Y:S02]  /*15f50*/  SEL R192, RZ, 0x100, !P6 ;  /* 0x00000100ffc07807 */ /* 0x000fe40007000000 */
[----:B------:R-:W-:Y:S01]  /*15f60*/  LOP3.LUT P1, RZ, R18, 0x10, RZ, 0xc0, !PT ;  /* 0x0000001012ff7812 */ /* 0x000fe2000782c0ff */
[----:B0-----:R-:W-:-:S05]  /*15f70*/  IMAD.WIDE.U32 R190, R188, 0x20, R190 ;  /* 0x00000020bcbe7825 */ /* 0x001fca00078e00be */
[----:B------:R-:W-:Y:S04]  /*15f80*/  STG.E.128 desc[UR10][R190.64], R140 ;  /* 0x0000008cbe007986 */ /* 0x000fe8000c101d0a */
[----:B------:R0:W-:Y:S02]  /*15f90*/  STG.E.128 desc[UR10][R190.64+0x10], R144 ;  /* 0x00001090be007986 */ /* 0x0001e4000c101d0a */
[----:B0-----:R-:W-:Y:S02]  /*15fa0*/  SEL R190, RZ, 0x10000, !P4 ;  /* 0x00010000ffbe7807 */ /* 0x001fe40006000000 */
[----:B------:R-:W-:Y:S02]  /*15fb0*/  SEL R191, RZ, 0x100, !P3 ;  /* 0x00000100ffbf7807 */ /* 0x000fe40005800000 */
[----:B------:R-:W-:-:S02]  /*15fc0*/  LOP3.LUT P4, RZ, R18, 0x2, RZ, 0xc0, !PT ;  /* 0x0000000212ff7812 */ /* 0x000fc4000788c0ff */
[----:B------:R-:W-:Y:S02]  /*15fd0*/  LOP3.LUT R190, R191, R11, R190, 0xfe, !PT ;  /* 0x0000000bbfbe7212 */ /* 0x000fe400078efebe */
[----:B------:R-:W-:Y:S02]  /*15fe0*/  SEL R191, RZ, 0x1, !P2 ;  /* 0x00000001ffbf7807 */ /* 0x000fe40005000000 */
[----:B------:R-:W-:Y:S02]  /*15ff0*/  SEL R11, RZ, 0x1000000, !P4 ;  /* 0x01000000ff0b7807 */ /* 0x000fe40006000000 */
[----:B------:R-:W-:Y:S02]  /*16000*/  LOP3.LUT R191, R190, R191, RZ, 0xfc, !PT ;  /* 0x000000bfbebf7212 */ /* 0x000fe400078efcff */
[----:B------:R-:W-:-:S04]  /*16010*/  SEL R190, RZ, 0x10000, !P5 ;  /* 0x00010000ffbe7807 */ /* 0x000fc80006800000 */
[----:B------:R-:W-:Y:S02]  /*16020*/  LOP3.LUT R11, R192, R11, R190, 0xfe, !PT ;  /* 0x0000000bc00b7212 */ /* 0x000fe400078efebe */
[----:B------:R-:W0:Y:S01]  /*16030*/  LDC.64 R192, c[0x0][0x3b0] ;  /* 0x0000ec00ffc07b82 */ /* 0x000e220000000a00 */
[----:B------:R-:W-:-:S04]  /*16040*/  SEL R190, RZ, 0x1, !P1 ;  /* 0x00000001ffbe7807 */ /* 0x000fc80004800000 */
[----:B------:R-:W-:Y:S01]  /*16050*/  LOP3.LUT R190, R11, R190, RZ, 0xfc, !PT ;  /* 0x000000be0bbe7212 */ /* 0x000fe200078efcff */
[----:B0-----:R-:W-:-:S05]  /*16060*/  IMAD.WIDE.U32 R192, R188, 0x8, R192 ;  /* 0x00000008bcc07825 */ /* 0x001fca00078e00c0 */
[----:B------:R0:W-:Y:S01]  /*16070*/  STG.E.64 desc[UR10][R192.64], R190 ;  /* 0x000000bec0007986 */ /* 0x0001e2000c101b0a */
[----:B------:R-:W-:Y:S05]  /*16080*/  @!P0 BRA `(.L_x_9642) ;  /* 0x0000000000508947 */ /* 0x000fea0003800000 */
        /* <DEDUP_REMOVED lines=20> */
.L_x_9642:
[----:B------:R-:W-:Y:S01]  /*161d0*/  IMAD.MOV.U32 R11, RZ, RZ, R189 ;  /* 0x000000ffff0b7224 */ /* 0x000fe200078e00bd */
[----:B------:R-:W-:-:S07]  /*161e0*/  IADD3 R188, PT, PT, R188, 0x80, RZ ;  /* 0x00000080bcbc7810 */ /* 0x000fce0007ffe0ff */
.L_x_9519:
[----:B------:R-:W-:Y:S05]  /*161f0*/  BSYNC.RECONVERGENT B0 ;  /* 0x0000000000007941 */ /* 0x000fea0003800200 */
.L_x_9518:
        /* <DEDUP_REMOVED lines=36> */
.L_x_9648:
        /* <DEDUP_REMOVED lines=12> */
.L_x_9650:
[----:B------:R-:W-:Y:S05]  /*16500*/  BSYNC.RECONVERGENT B2 ;  /* 0x0000000000027941 */ /* 0x000fea0003800200 */
.L_x_9649:
        /* <DEDUP_REMOVED lines=62> */
.L_x_9647:
[----:B------:R-:W-:Y:S05]  /*168f0*/  BSYNC.RECONVERGENT B1 ;  /* 0x0000000000017941 */ /* 0x000fea0003800200 */
.L_x_9646:
[----:B------:R-:W1:Y:S01]  /*16900*/  LDC R0, c[0x0][0x404] ;  /* 0x00010100ff007b82 */ /* 0x000e620000000800 */
[----:B------:R-:W-:Y:S01]  /*16910*/  I2FP.F32.U32 R2, R2 ;  /* 0x0000000200027245 */ /* 0x000fe20000201000 */
[----:B------:R-:W-:Y:S01]  /*16920*/  IMAD.MOV.U32 R11, RZ, RZ, 0x2f800000 ;  /* 0x2f800000ff0b7424 */ /* 0x000fe200078e00ff */
[----:B------:R-:W-:Y:S01]  /*16930*/  ISETP.NE.AND P2, PT, R4, 0x1, PT ;  /* 0x000000010400780c */ /* 0x000fe20003f45270 */
[----:B------:R-:W-:Y:S01]  /*16940*/  BSSY.RECONVERGENT B1, `(.L_x_9651) ;  /* 0x000005f000017945 */ /* 0x000fe20003800200 */
[----:B------:R-:W-:Y:S01]  /*16950*/  LOP3.LUT R18, R18, 0xffffffef, RZ, 0xc0, !PT ;  /* 0xffffffef12127812 */ /* 0x000fe200078ec0ff */
[----:B------:R-:W-:Y:S01]  /*16960*/  FFMA.FTZ R2, R2, R11, 1.1641532182693481445e-10 ;  /* 0x2f00000002027423 */ /* 0x000fe2000001000b */
[----:B------:R-:W-:Y:S01]  /*16970*/  IMAD.MOV.U32 R6, RZ, RZ, 0x2 ;  /* 0x00000002ff067424 */ /* 0x000fe200078e00ff */
[----:B0-2---:R-:W0:Y:S01]  /*16980*/  LDC R190, c[0x0][0x408] ;  /* 0x00010200ffbe7b82 */ /* 0x005e220000000800 */
[----:B------:R-:W-:Y:S02]  /*16990*/  MOV R3, R12 ;  /* 0x0000000c00037202 */ /* 0x000fe40000000f00 */
        /* <DEDUP_REMOVED lines=14> */
.L_x_9653:
        /* <DEDUP_REMOVED lines=12> */
.L_x_9655:
[----:B------:R-:W-:Y:S05]  /*16b40*/  BSYNC.RECONVERGENT B2 ;  /* 0x0000000000027941 */ /* 0x000fea0003800200 */
.L_x_9654:
        /* <DEDUP_REMOVED lines=62> */
.L_x_9652:
[----:B------:R-:W-:Y:S05]  /*16f30*/  BSYNC.RECONVERGENT B1 ;  /* 0x0000000000017941 */ /* 0x000fea0003800200 */
.L_x_9651:
[----:B------:R-:W-:Y:S01]  /*16f40*/  I2FP.F32.U32 R3, R3 ;  /* 0x0000000300037245 */ /* 0x000fe20000201000 */
[----:B------:R-:W-:Y:S01]  /*16f50*/  BSSY.RECONVERGENT B1, `(.L_x_9656) ;  /* 0x0000061000017945 */ /* 0x000fe20003800200 */
[----:B------:R-:W-:Y:S01]  /*16f60*/  FSEL R2, R2, RZ, P4 ;  /* 0x000000ff02027208 */ /* 0x000fe20002000000 */
[----:B------:R-:W-:Y:S02]  /*16f70*/  IMAD.MOV.U32 R4, RZ, RZ, 0x2 ;  /* 0x00000002ff047424 */ /* 0x000fe400078e00ff */
[----:B------:R-:W-:Y:S01]  /*16f80*/  FFMA.FTZ R3, R3, R11, 1.1641532182693481445e-10 ;  /* 0x2f00000003037423 */ /* 0x000fe2000001000b */
[----:B------:R-:W-:-:S04]  /*16f90*/  IMAD.MOV.U32 R5, RZ, RZ, R12 ;  /* 0x000000ffff057224 */ /* 0x000fc800078e000c */
[----:B------:R-:W-:Y:S02]  /*16fa0*/  FSETP.GTU.FTZ.AND P2, PT, R3, R0, PT ;  /* 0x000000000300720b */ /* 0x000fe40003f5c000 */
[----:B------:R-:W-:Y:S02]  /*16fb0*/  SHF.L.U32 R3, R120, 0x10, RZ ;  /* 0x0000001078037819 */ /* 0x000fe400000006ff */
[----:B------:R-:W-:-:S03]  /*16fc0*/  SEL R8, RZ, 0x1, P2 ;  /* 0x00000001ff087807 */ /* 0x000fc60001000000 */
[----:B------:R-:W-:-:S05]  /*16fd0*/  FMUL.FTZ R3, R3, R190 ;  /* 0x000000be03037220 */ /* 0x000fca0000410000 */
[----:B------:R-:W-:Y:S02]  /*16fe0*/  FSEL R3, R3, RZ, !P2 ;  /* 0x000000ff03037208 */ /* 0x000fe40005000000 */
[----:B------:R-:W-:-:S03]  /*16ff0*/  ISETP.NE.AND P2, PT, R6, 0x1, PT ;  /* 0x000000010600780c */ /* 0x000fc60003f45270 */
[----:B----4-:R-:W-:-:S04]  /*17000*/  FADD.FTZ R148, R3, R2 ;  /* 0x0000000203947221 */ /* 0x010fc80000010000 */
[----:B------:R-:W-:-:S06]  /*17010*/  @P1 FADD.FTZ R148, R124, R148 ;  /* 0x000000947c941221 */ /* 0x000fcc0000010000 */
        /* <DEDUP_REMOVED lines=9> */
.L_x_9658:
        /* <DEDUP_REMOVED lines=12> */
.L_x_9660:
[----:B------:R-:W-:Y:S05]  /*17170*/  BSYNC.RECONVERGENT B2 ;  /* 0x0000000000027941 */ /* 0x000fea0003800200 */
.L_x_9659:
        /* <DEDUP_REMOVED lines=62> */
.L_x_9657:
[----:B------:R-:W-:Y:S05]  /*17560*/  BSYNC.RECONVERGENT B1 ;  /* 0x0000000000017941 */ /* 0x000fea0003800200 */
.L_x_9656:
[----:B------:R-:W-:Y:S01]  /*17570*/  I2FP.F32.U32 R2, R5 ;  /* 0x0000000500027245 */ /* 0x000fe20000201000 */
[----:B------:R-:W-:Y:S01]  /*17580*/  BSSY.RECONVERGENT B1, `(.L_x_9661) ;  /* 0x000005e000017945 */ /* 0x000fe20003800200 */
[----:B------:R-:W-:Y:S01]  /*17590*/  ISETP.NE.AND P2, PT, R4, 0x1, PT ;  /* 0x000000010400780c */ /* 0x000fe20003f45270 */
[----:B------:R-:W-:Y:S01]  /*175a0*/  IMAD.MOV.U32 R6, RZ, RZ, 0x2 ;  /* 0x00000002ff067424 */ /* 0x000fe200078e00ff */
[----:B------:R-:W-:Y:S01]  /*175b0*/  LOP3.LUT R18, R18, 0xfffffff7, RZ, 0xc0, !PT ;  /* 0xfffffff712127812 */ /* 0x000fe200078ec0ff */
[----:B------:R-:W-:Y:S01]  /*175c0*/  FFMA.FTZ R2, R2, R11, 1.1641532182693481445e-10 ;  /* 0x2f00000002027423 */ /* 0x000fe2000001000b */
[----:B------:R-:W-:-:S04]  /*175d0*/  MOV R3, R12 ;  /* 0x0000000c00037202 */ /* 0x000fc80000000f00 */
        /* <DEDUP_REMOVED lines=13> */
.L_x_9663:
        /* <DEDUP_REMOVED lines=12> */
.L_x_9665:
[----:B------:R-:W-:Y:S05]  /*17770*/  BSYNC.RECONVERGENT B2 ;  /* 0x0000000000027941 */ /* 0x000fea0003800200 */
.L_x_9664:
        /* <DEDUP_REMOVED lines=62> */
.L_x_9662:
[----:B------:R-:W-:Y:S05]  /*17b60*/  BSYNC.RECONVERGENT B1 ;  /* 0x0000000000017941 */ /* 0x000fea0003800200 */
.L_x_9661:
        /* <DEDUP_REMOVED lines=8> */
[----:B------:R-:W-:Y:S02]  /*17bf0*/  SEL R7, RZ, 0x1, P2 ;  /* 0x00000001ff077807 */ /* 0x000fe40001000000 */
[----:B------:R-:W-:-:S05]  /*17c00*/  SHF.L.U32 R3, R3, 0x10, RZ ;  /* 0x0000001003037819 */ /* 0x000fca00000006ff */
        /* <DEDUP_REMOVED lines=14> */
.L_x_9668:
        /* <DEDUP_REMOVED lines=12> */
.L_x_9670:
[----:B------:R-:W-:Y:S05]  /*17db0*/  BSYNC.RECONVERGENT B2 ;  /* 0x0000000000027941 */ /* 0x000fea0003800200 */
.L_x_9669:
        /* <DEDUP_REMOVED lines=62> */
.L_x_9667:
[----:B------:R-:W-:Y:S05]  /*181a0*/  BSYNC.RECONVERGENT B1 ;  /* 0x0000000000017941 */ /* 0x000fea0003800200 */
.L_x_9666:
        /* <DEDUP_REMOVED lines=21> */
.L_x_9673:
        /* <DEDUP_REMOVED lines=12> */
.L_x_9675:
[----:B------:R-:W-:Y:S05]  /*183c0*/  BSYNC.RECONVERGENT B2 ;  /* 0x0000000000027941 */ /* 0x000fea0003800200 */
.L_x_9674:
        /* <DEDUP_REMOVED lines=62> */
.L_x_9672:
[----:B------:R-:W-:Y:S05]  /*187b0*/  BSYNC.RECONVERGENT B1 ;  /* 0x0000000000017941 */ /* 0x000fea0003800200 */
.L_x_9671:
        /* <DEDUP_REMOVED lines=23> */
.L_x_9678:
        /* <DEDUP_REMOVED lines=12> */
.L_x_9680:
[----:B------:R-:W-:Y:S05]  /*189f0*/  BSYNC.RECONVERGENT B2 ;  /* 0x0000000000027941 */ /* 0x000fea0003800200 */
.L_x_9679:
        /* <DEDUP_REMOVED lines=62> */
.L_x_9677:
[----:B------:R-:W-:Y:S05]  /*18de0*/  BSYNC.RECONVERGENT B1 ;  /* 0x0000000000017941 */ /* 0x000fea0003800200 */
.L_x_9676:
        /* <DEDUP_REMOVED lines=20> */
.L_x_9683:
        /* <DEDUP_REMOVED lines=12> */
.L_x_9685:
[----:B------:R-:W-:Y:S05]  /*18ff0*/  BSYNC.RECONVERGENT B2 ;  /* 0x0000000000027941 */ /* 0x000fea0003800200 */
.L_x_9684:
        /* <DEDUP_REMOVED lines=62> */
.L_x_9682:
[----:B------:R-:W-:Y:S05]  /*193e0*/  BSYNC.RECONVERGENT B1 ;  /* 0x0000000000017941 */ /* 0x000fea0003800200 */
.L_x_9681:
        /* <DEDUP_REMOVED lines=24> */
.L_x_9688:
        /* <DEDUP_REMOVED lines=12> */
.L_x_9690:
[----:B------:R-:W-:Y:S05]  /*19630*/  BSYNC.RECONVERGENT B2 ;  /* 0x0000000000027941 */ /* 0x000fea0003800200 */
.L_x_9689:
        /* <DEDUP_REMOVED lines=62> */
.L_x_9687:
[----:B------:R-:W-:Y:S05]  /*19a20*/  BSYNC.RECONVERGENT B1 ;  /* 0x0000000000017941 */ /* 0x000fea0003800200 */
.L_x_9686:
[----:B------:R-:W-:Y:S01]  /*19a30*/  I2FP.F32.U32 R2, R4 ;  /* 0x0000000400027245 */ /* 0x000fe20000201000 */
[----:B------:R-:W-:Y:S01]  /*19a40*/  BSSY.RECONVERGENT B1, `(.L_x_9691) ;  /* 0x000005d000017945 */ /* 0x000fe20003800200 */
[----:B------:R-:W-:Y:S01]  /*19a50*/  ISETP.NE.AND P3, PT, R152, 0x1, PT ;  /* 0x000000019800780c */ /* 0x000fe20003f65270 */
[----:B------:R-:W-:Y:S01]  /*19a60*/  IMAD.MOV.U32 R14, RZ, RZ, 0x2 ;  /* 0x00000002ff0e7424 */ /* 0x000fe200078e00ff */
[----:B------:R-:W-:Y:S01]  /*19a70*/  MOV R3, R12 ;  /* 0x0000000c00037202 */ /* 0x000fe20000000f00 */
        /* <DEDUP_REMOVED lines=14> */
.L_x_9693:
        /* <DEDUP_REMOVED lines=12> */
.L_x_9695:
[----:B------:R-:W-:Y:S05]  /*19c20*/  BSYNC.RECONVERGENT B2 ;  /* 0x0000000000027941 */ /* 0x000fea0003800200 */
.L_x_9694:
        /* <DEDUP_REMOVED lines=62> */
.L_x_9692:
[----:B------:R-:W-:Y:S05]  /*1a010*/  BSYNC.RECONVERGENT B1 ;  /* 0x0000000000017941 */ /* 0x000fea0003800200 */
.L_x_9691:
        /* <DEDUP_REMOVED lines=23> */
.L_x_9698:
        /* <DEDUP_REMOVED lines=12> */
.L_x_9700:
[----:B------:R-:W-:Y:S05]  /*1a250*/  BSYNC.RECONVERGENT B2 ;  /* 0x0000000000027941 */ /* 0x000fea0003800200 */
.L_x_9699:
        /* <DEDUP_REMOVED lines=62> */
.L_x_9697:
[----:B------:R-:W-:Y:S05]  /*1a640*/  BSYNC.RECONVERGENT B1 ;  /* 0x0000000000017941 */ /* 0x000fea0003800200 */
.L_x_9696:
[----:B------:R-:W-:Y:S01]  /*1a650*/  I2FP.F32.U32 R2, R153 ;  /* 0x0000009900027245 */ /* 0x000fe20000201000 */
[----:B------:R-:W-:Y:S01]  /*1a660*/  BSSY.RECONVERGENT B1, `(.L_x_9701) ;  /* 0x000005c000017945 */ /* 0x000fe20003800200 */
[----:B------:R-:W-:Y:S01]  /*1a670*/  ISETP.NE.AND P4, PT, R191, 0x1, PT ;  /* 0x00000001bf00780c */ /* 0x000fe20003f85270 */
[----:B------:R-:W-:Y:S01]  /*1a680*/  IMAD.MOV.U32 R14, RZ, RZ, 0x2 ;  /* 0x00000002ff0e7424 */ /* 0x000fe200078e00ff */
[----:B------:R-:W-:Y:S01]  /*1a690*/  MOV R3, R12 ;  /* 0x0000000c00037202 */ /* 0x000fe20000000f00 */
        /* <DEDUP_REMOVED lines=13> */
.L_x_9703:
        /* <DEDUP_REMOVED lines=12> */
.L_x_9705:
[----:B------:R-:W-:Y:S05]  /*1a830*/  BSYNC.RECONVERGENT B2 ;  /* 0x0000000000027941 */ /* 0x000fea0003800200 */
.L_x_9704:
        /* <DEDUP_REMOVED lines=62> */
.L_x_9702:
[----:B------:R-:W-:Y:S05]  /*1ac20*/  BSYNC.RECONVERGENT B1 ;  /* 0x0000000000017941 */ /* 0x000fea0003800200 */
.L_x_9701:
[----:B------:R-:W-:Y:S01]  /*1ac30*/  I2FP.F32.U32 R3, R3 ;  /* 0x0000000300037245 */ /* 0x000fe20000201000 */
[----:B------:R-:W-:Y:S01]  /*1ac40*/  BSSY.RECONVERGENT B1, `(.L_x_9706) ;  /* 0x0000062000017945 */ /* 0x000fe20003800200 */
[----:B------:R-:W-:Y:S01]  /*1ac50*/  FSEL R2, R2, RZ, P3 ;  /* 0x000000ff02027208 */ /* 0x000fe20001800000 */
[----:B------:R-:W-:Y:S02]  /*1ac60*/  IMAD.MOV.U32 R191, RZ, RZ, 0x2 ;  /* 0x00000002ffbf7424 */ /* 0x000fe400078e00ff */
[----:B------:R-:W-:-:S05]  /*1ac70*/  FFMA.FTZ R3, R3, R11, 1.1641532182693481445e-10 ;  /* 0x2f00000003037423 */ /* 0x000fca000001000b */
[----:B------:R-:W-:Y:S02]  /*1ac80*/  FSETP.GTU.FTZ.AND P4, PT, R3, R0, PT ;  /* 0x000000000300720b */ /* 0x000fe40003f9c000 */
[----:B------:R-:W-:-:S04]  /*1ac90*/  PRMT R3, R122, 0x7632, R3 ;  /* 0x000076327a037816 */ /* 0x000fc80000000003 */
[----:B------:R-:W-:-:S05]  /*1aca0*/  SHF.L.U32 R3, R3, 0x10, RZ ;  /* 0x0000001003037819 */ /* 0x000fca00000006ff */
        /* <DEDUP_REMOVED lines=16> */
.L_x_9708:
        /* <DEDUP_REMOVED lines=12> */
.L_x_9710:
[----:B------:R-:W-:Y:S05]  /*1ae70*/  BSYNC.RECONVERGENT B2 ;  /* 0x0000000000027941 */ /* 0x000fea0003800200 */
.L_x_9709:
        /* <DEDUP_REMOVED lines=62> */
.L_x_9707:
[----:B------:R-:W-:Y:S05]  /*1b260*/  BSYNC.RECONVERGENT B1 ;  /* 0x0000000000017941 */ /* 0x000fea0003800200 */
.L_x_9706:
        /* <DEDUP_REMOVED lines=19> */
.L_x_9713:
        /* <DEDUP_REMOVED lines=12> */
.L_x_9715:
[----:B------:R-:W-:Y:S05]  /*1b460*/  BSYNC.RECONVERGENT B2 ;  /* 0x0000000000027941 */ /* 0x000fea0003800200 */
.L_x_9714:
        /* <DEDUP_REMOVED lines=62> */
.L_x_9712:
[----:B------:R-:W-:Y:S05]  /*1b850*/  BSYNC.RECONVERGENT B1 ;  /* 0x0000000000017941 */ /* 0x000fea0003800200 */
.L_x_9711:
[----:B------:R-:W-:Y:S01]  /*1b860*/  I2FP.F32.U32 R154, R154 ;  /* 0x0000009a009a7245 */ /* 0x000fe20000201000 */
[----:B------:R-:W-:Y:S01]  /*1b870*/  BSSY.RECONVERGENT B1, `(.L_x_9716) ;  /* 0x0000061000017945 */ /* 0x000fe20003800200 */
[----:B------:R-:W-:Y:S01]  /*1b880*/  FSEL R2, R2, RZ, P4 ;  /* 0x000000ff02027208 */ /* 0x000fe20002000000 */
[----:B------:R-:W-:Y:S02]  /*1b890*/  IMAD.MOV.U32 R192, RZ, RZ, 0x2 ;  /* 0x00000002ffc07424 */ /* 0x000fe400078e00ff */
[----:B------:R-:W-:Y:S01]  /*1b8a0*/  FFMA.FTZ R154, R154, R11, 1.1641532182693481445e-10 ;  /* 0x2f0000009a9a7423 */ /* 0x000fe2000001000b */
[----:B------:R-:W-:-:S04]  /*1b8b0*/  IMAD.MOV.U32 R191, RZ, RZ, R12 ;  /* 0x000000ffffbf7224 */ /* 0x000fc800078e000c */
[----:B------:R-:W-:Y:S02]  /*1b8c0*/  FSETP.GTU.FTZ.AND P5, PT, R154, R0, PT ;  /* 0x000000009a00720b */ /* 0x000fe40003fbc000 */
[----:B------:R-:W-:-:S05]  /*1b8d0*/  SHF.L.U32 R154, R123, 0x10, RZ ;  /* 0x000000107b9a7819 */ /* 0x000fca00000006ff */
        /* <DEDUP_REMOVED lines=15> */
.L_x_9718:
        /* <DEDUP_REMOVED lines=12> */
.L_x_9720:
[----:B------:R-:W-:Y:S05]  /*1ba90*/  BSYNC.RECONVERGENT B2 ;  /* 0x0000000000027941 */ /* 0x000fea0003800200 */
.L_x_9719:
        /* <DEDUP_REMOVED lines=62> */
.L_x_9717:
[----:B------:R-:W-:Y:S05]  /*1be80*/  BSYNC.RECONVERGENT B1 ;  /* 0x0000000000017941 */ /* 0x000fea0003800200 */
.L_x_9716:
[----:B------:R-:W-:Y:S01]  /*1be90*/  ISETP.NE.AND P6, PT, R192, 0x1, PT ;  /* 0x00000001c000780c */ /* 0x000fe20003fc5270 */
[----:B------:R-:W-:Y:S01]  /*1bea0*/  IMAD.U32 R155, R155, 0x10000, RZ ;  /* 0x000100009b9b7824 */ /* 0x000fe200078e00ff */
[----:B------:R-:W-:Y:S01]  /*1beb0*/  I2FP.F32.U32 R14, R191 ;  /* 0x000000bf000e7245 */ /* 0x000fe20000201000 */
[----:B------:R-:W-:Y:S01]  /*1bec0*/  BSSY.RECONVERGENT B1, `(.L_x_9721) ;  /* 0x000005d000017945 */ /* 0x000fe20003800200 */
[----:B------:R-:W-:Y:S01]  /*1bed0*/  MOV R191, R12 ;  /* 0x0000000c00bf7202 */ /* 0x000fe20000000f00 */
[----:B------:R-:W-:Y:S02]  /*1bee0*/  FMUL.FTZ R155, R155, R190 ;  /* 0x000000be9b9b7220 */ /* 0x000fe40000410000 */
[----:B------:R-:W-:-:S05]  /*1bef0*/  FFMA.FTZ R14, R14, R11, 1.1641532182693481445e-10 ;  /* 0x2f0000000e0e7423 */ /* 0x000fca000001000b */
[----:B------:R-:W-:Y:S01]  /*1bf00*/  FSETP.LE.FTZ.AND P5, PT, R14, R0, PT ;  /* 0x000000000e00720b */ /* 0x000fe20003fb3000 */
[----:B------:R-:W-:Y:S01]  /*1bf10*/  IMAD.MOV.U32 R14, RZ, RZ, 0x2 ;  /* 0x00000002ff0e7424 */ /* 0x000fe200078e00ff */
        /* <DEDUP_REMOVED lines=9> */
.L_x_9723:
        /* <DEDUP_REMOVED lines=15> */
.L_x_9725:
[----:B------:R-:W-:Y:S05]  /*1c0a0*/  BSYNC.RECONVERGENT B2 ;  /* 0x0000000000027941 */ /* 0x000fea0003800200 */
.L_x_9724:
        /* <DEDUP_REMOVED lines=62> */
.L_x_9722:
[----:B------:R-:W-:Y:S05]  /*1c490*/  BSYNC.RECONVERGENT B1 ;  /* 0x0000000000017941 */ /* 0x000fea0003800200 */
.L_x_9721:
        /* <DEDUP_REMOVED lines=12> */
.L_x_9645:
        /* <DEDUP_REMOVED lines=16> */
.L_x_9729:
        /* <DEDUP_REMOVED lines=12> */
.L_x_9731:
[----:B------:R-:W-:Y:S05]  /*1c720*/  BSYNC.RECONVERGENT B2 ;  /* 0x0000000000027941 */ /* 0x000fea0003800200 */
.L_x_9730:
        /* <DEDUP_REMOVED lines=58> */
[----:B------:R-:W-:Y:S02]  /*1cad0*/  HFMA2 R150, -RZ, RZ, 0, 0 ;  /* 0x00000000ff967431 */ /* 0x000fe400000001ff */
[----:B------:R-:W-:Y:S01]  /*1cae0*/  IMAD.MOV.U32 R12, RZ, RZ, R148 ;  /* 0x000000ffff0c7224 */ /* 0x000fe200078e0094 */
[----:B------:R-:W-:Y:S01]  /*1caf0*/  LOP3.LUT R16, R14, UR5, R149, 0x96, !PT ;  /* 0x000000050e107c12 */ /* 0x000fe2000f8e9695 */
[----:B------:R-:W-:-:S07]  /*1cb00*/  IMAD.MOV.U32 R148, RZ, RZ, R11 ;  /* 0x000000ffff947224 */ /* 0x000fce00078e000b */
.L_x_9728:
[----:B------:R-:W-:Y:S05]  /*1cb10*/  BSYNC.RECONVERGENT B1 ;  /* 0x0000000000017941 */ /* 0x000fea0003800200 */
.L_x_9727:
[----:B--2---:R-:W2:Y:S01]  /*1cb20*/  LDC R194, c[0x0][0x404] ;  /* 0x00010100ffc27b82 */ /* 0x004ea20000000800 */
[----:B------:R-:W-:Y:S01]  /*1cb30*/  I2FP.F32.U32 R11, R148 ;  /* 0x00000094000b7245 */ /* 0x000fe20000201000 */
[----:B------:R-:W-:Y:S01]  /*1cb40*/  IMAD.MOV.U32 R195, RZ, RZ, 0x2f800000 ;  /* 0x2f800000ffc37424 */ /* 0x000fe200078e00ff */
[----:B------:R-:W-:Y:S01]  /*1cb50*/  ISETP.NE.AND P2, PT, R150, 0x1, PT ;  /* 0x000000019600780c */ /* 0x000fe20003f45270 */
[----:B------:R-:W-:Y:S01]  /*1cb60*/  BSSY.RECONVERGENT B1, `(.L_x_9732) ;  /* 0x000005d000017945 */ /* 0x000fe20003800200 */
[----:B------:R-:W-:Y:S01]  /*1cb70*/  LOP3.LUT R18, R18, 0xffffffef, RZ, 0xc0, !PT ;  /* 0xffffffef12127812 */ /* 0x000fe200078ec0ff */
[----:B------:R-:W-:Y:S01]  /*1cb80*/  FFMA.FTZ R11, R11, R195, 1.1641532182693481445e-10 ;  /* 0x2f0000000b0b7423 */ /* 0x000fe200000100c3 */
[C---:B-----5:R-:W-:Y:S01]  /*1cb90*/  PRMT R148, R152.reuse, 0x7632, R148 ;  /* 0x0000763298947816 */ /* 0x060fe20000000094 */
[----:B------:R-:W-:Y:S01]  /*1cba0*/  IMAD.MOV.U32 R149, RZ, RZ, R12 ;  /* 0x000000ffff957224 */ /* 0x000fe200078e000c */
[----:B------:R-:W-:Y:S02]  /*1cbb0*/  MOV R14, 0x2 ;  /* 0x00000002000e7802 */ /* 0x000fe40000000f00 */
        /* <DEDUP_REMOVED lines=12> */
.L_x_9734:
        /* <DEDUP_REMOVED lines=12> */
.L_x_9736:
[----:B------:R-:W-:Y:S05]  /*1cd40*/  BSYNC.RECONVERGENT B2 ;  /* 0x0000000000027941 */ /* 0x000fea0003800200 */
.L_x_9735:
        /* <DEDUP_REMOVED lines=62> */
.L_x_9733:
[----:B------:R-:W-:Y:S05]  /*1d130*/  BSYNC.RECONVERGENT B1 ;  /* 0x0000000000017941 */ /* 0x000fea0003800200 */
.L_x_9732:
        /* <DEDUP_REMOVED lines=19> */
.L_x_9739:
        /* <DEDUP_REMOVED lines=12> */
.L_x_9741:
[----:B------:R-:W-:Y:S05]  /*1d330*/  BSYNC.RECONVERGENT B2 ;  /* 0x0000000000027941 */ /* 0x000fea0003800200 */
.L_x_9740:
        /* <DEDUP_REMOVED lines=62> */
.L_x_9738:
[----:B------:R-:W-:Y:S05]  /*1d720*/  BSYNC.RECONVERGENT B1 ;  /* 0x0000000000017941 */ /* 0x000fea0003800200 */
.L_x_9737:
        /* <DEDUP_REMOVED lines=20> */
.L_x_9744:
        /* <DEDUP_REMOVED lines=12> */
.L_x_9746:
[----:B------:R-:W-:Y:S05]  /*1d930*/  BSYNC.RECONVERGENT B2 ;  /* 0x0000000000027941 */ /* 0x000fea0003800200 */
.L_x_9745:
        /* <DEDUP_REMOVED lines=62> */
.L_x_9743:
[----:B------:R-:W-:Y:S05]  /*1dd20*/  BSYNC.RECONVERGENT B1 ;  /* 0x0000000000017941 */ /* 0x000fea0003800200 */
.L_x_9742:
        /* <DEDUP_REMOVED lines=19> */
.L_x_9749:
        /* <DEDUP_REMOVED lines=12> */
.L_x_9751:
[----:B------:R-:W-:Y:S05]  /*1df20*/  BSYNC.RECONVERGENT B2 ;  /* 0x0000000000027941 */ /* 0x000fea0003800200 */
.L_x_9750:
        /* <DEDUP_REMOVED lines=62> */
.L_x_9748:
[----:B------:R-:W-:Y:S05]  /*1e310*/  BSYNC.RECONVERGENT B1 ;  /* 0x0000000000017941 */ /* 0x000fea0003800200 */
.L_x_9747:
        /* <DEDUP_REMOVED lines=18> */
.L_x_9754:
        /* <DEDUP_REMOVED lines=12> */
.L_x_9756:
[----:B------:R-:W-:Y:S05]  /*1e500*/  BSYNC.RECONVERGENT B2 ;  /* 0x0000000000027941 */ /* 0x000fea0003800200 */
.L_x_9755:
        /* <DEDUP_REMOVED lines=62> */
.L_x_9753:
[----:B------:R-:W-:Y:S05]  /*1e8f0*/  BSYNC.RECONVERGENT B1 ;  /* 0x0000000000017941 */ /* 0x000fea0003800200 */
.L_x_9752:
        /* <DEDUP_REMOVED lines=17> */
.L_x_9759:
        /* <DEDUP_REMOVED lines=12> */
.L_x_9761:
[----:B------:R-:W-:Y:S05]  /*1ead0*/  BSYNC.RECONVERGENT B2 ;  /* 0x0000000000027941 */ /* 0x000fea0003800200 */
.L_x_9760:
        /* <DEDUP_REMOVED lines=62> */
.L_x_9758:
[----:B------:R-:W-:Y:S05]  /*1eec0*/  BSYNC.RECONVERGENT B1 ;  /* 0x0000000000017941 */ /* 0x000fea0003800200 */
.L_x_9757:
        /* <DEDUP_REMOVED lines=18> */
.L_x_9764:
        /* <DEDUP_REMOVED lines=12> */
.L_x_9766:
[----:B------:R-:W-:Y:S05]  /*1f0b0*/  BSYNC.RECONVERGENT B2 ;  /* 0x0000000000027941 */ /* 0x000fea0003800200 */
.L_x_9765:
        /* <DEDUP_REMOVED lines=62> */
.L_x_9763:
[----:B------:R-:W-:Y:S05]  /*1f4a0*/  BSYNC.RECONVERGENT B1 ;  /* 0x0000000000017941 */ /* 0x000fea0003800200 */
.L_x_9762:
        /* <DEDUP_REMOVED lines=42> */
.L_x_9726:
        /* <DEDUP_REMOVED lines=24> */
[----:B------:R-:W-:Y:S02]  /*1f8d0*/  SHF.L.U32 R11, R2, 0x10, RZ ;  /* 0x00000010020b7819 */ /* 0x000fe400000006ff */
[----:B0-----:R-:W-:Y:S02]  /*1f8e0*/  LOP3.LUT R190, R0, 0xffff, RZ, 0xc0, !PT ;  /* 0x0000ffff00be7812 */ /* 0x001fe400078ec0ff */
        /* <DEDUP_REMOVED lines=18> */
.L_x_9767:
[----:B------:R-:W-:Y:S02]  /*1fa10*/  IMAD.MOV.U32 R11, RZ, RZ, R189 ;  /* 0x000000ffff0b7224 */ /* 0x000fe400078e00bd */
[----:B------:R-:W-:-:S07]  /*1fa20*/  VIADD R188, R188, 0x80 ;  /* 0x00000080bcbc7836 */ /* 0x000fce0000000000 */
.L_x_9644:
[----:B------:R-:W-:Y:S05]  /*1fa30*/  BSYNC.RECONVERGENT B0 ;  /* 0x0000000000007941 */ /* 0x000fea0003800200 */
.L_x_9643:
        /* <DEDUP_REMOVED lines=31> */
[----:B------:R-:W-:Y:S01]  /*1fc30*/  @!P2 MOV R189, R11 ;  /* 0x0000000b00bda202 */ /* 0x000fe20000000f00 */
[----:B------:R-:W-:Y:S02]  /*1fc40*/  @P2 VIADD R4, R14, 0x1 ;  /* 0x000000010e042836 */ /* 0x000fe40000000000 */
[----:B------:R-:W-:Y:S02]  /*1fc50*/  @P2 IMAD.MOV.U32 R2, RZ, RZ, R16 ;  /* 0x000000ffff022224 */ /* 0x000fe400078e0010 */
[----:B------:R-:W-:Y:S01]  /*1fc60*/  @P2 IMAD.MOV.U32 R189, RZ, RZ, R11 ;  /* 0x000000ffffbd2224 */ /* 0x000fe200078e000b */
[----:B------:R-:W-:Y:S06]  /*1fc70*/  BRA `(.L_x_9772) ;  /* 0x00000004002c7947 */ /* 0x000fec0003800000 */
.L_x_9773:
        /* <DEDUP_REMOVED lines=12> */
.L_x_9775:
[----:B------:R-:W-:Y:S05]  /*1fd40*/  BSYNC.RECONVERGENT B2 ;  /* 0x0000000000027941 */ /* 0x000fea0003800200 */
.L_x_9774:
        /* <DEDUP_REMOVED lines=62> */
.L_x_9772:
[----:B------:R-:W-:Y:S05]  /*20130*/  BSYNC.RECONVERGENT B1 ;  /* 0x0000000000017941 */ /* 0x000fea0003800200 */
.L_x_9771:
        /* <DEDUP_REMOVED lines=9> */
[----:B------:R-:W-:Y:S02]  /*201d0*/  IMAD.MOV.U32 R3, RZ, RZ, R12 ;  /* 0x000000ffff037224 */ /* 0x000fe400078e000c */
[----:B-1----:R-:W-:-:S02]  /*201e0*/  FSETP.LE.FTZ.AND P4, PT, R2, R0, PT ;  /* 0x000000000200720b */ /* 0x002fc40003f93000 */
[C---:B-----5:R-:W-:Y:S02]  /*201f0*/  SHF.L.U32 R2, R160.reuse, 0x10, RZ ;  /* 0x00000010a0027819 */ /* 0x060fe400000006ff */
[----:B------:R-:W-:-:S03]  /*20200*/  PRMT R160, R160, 0x7632, R160 ;  /* 0x00007632a0a07816 */ /* 0x000fc600000000a0 */
[----:B0-----:R-:W-:-:S06]  /*20210*/  FMUL.FTZ R2, R2, R190 ;  /* 0x000000be02027220 */ /* 0x001fcc0000410000 */
        /* <DEDUP_REMOVED lines=10> */
.L_x_9778:
        /* <DEDUP_REMOVED lines=12> */
.L_x_9780:
[----:B------:R-:W-:Y:S05]  /*20380*/  BSYNC.RECONVERGENT B2 ;  /* 0x0000000000027941 */ /* 0x000fea0003800200 */
.L_x_9779:
        /* <DEDUP_REMOVED lines=62> */
.L_x_9777:
[----:B------:R-:W-:Y:S05]  /*20770*/  BSYNC.RECONVERGENT B1 ;  /* 0x0000000000017941 */ /* 0x000fea0003800200 */
.L_x_9776:
        /* <DEDUP_REMOVED lines=23> */
.L_x_9783:
        /* <DEDUP_REMOVED lines=12> */
.L_x_9785:
[----:B------:R-:W-:Y:S05]  /*209b0*/  BSYNC.RECONVERGENT B2 ;  /* 0x0000000000027941 */ /* 0x000fea0003800200 */
.L_x_9784:
        /* <DEDUP_REMOVED lines=62> */
.L_x_9782:
[----:B------:R-:W-:Y:S05]  /*20da0*/  BSYNC.RECONVERGENT B1 ;  /* 0x0000000000017941 */ /* 0x000fea0003800200 */
.L_x_9781:
        /* <DEDUP_REMOVED lines=20> */
.L_x_9788:
        /* <DEDUP_REMOVED lines=12> */
.L_x_9790:
[----:B------:R-:W-:Y:S05]  /*20fb0*/  BSYNC.RECONVERGENT B2 ;  /* 0x0000000000027941 */ /* 0x000fea0003800200 */
.L_x_9789:
        /* <DEDUP_REMOVED lines=62> */
.L_x_9787:
[----:B------:R-:W-:Y:S05]  /*213a0*/  BSYNC.RECONVERGENT B1 ;  /* 0x0000000000017941 */ /* 0x000fea0003800200 */
.L_x_9786:
        /* <DEDUP_REMOVED lines=24> */
.L_x_9793:
        /* <DEDUP_REMOVED lines=12> */
.L_x_9795:
[----:B------:R-:W-:Y:S05]  /*215f0*/  BSYNC.RECONVERGENT B2 ;  /* 0x0000000000027941 */ /* 0x000fea0003800200 */
.L_x_9794:
        /* <DEDUP_REMOVED lines=62> */
.L_x_9792:
[----:B------:R-:W-:Y:S05]  /*219e0*/  BSYNC.RECONVERGENT B1 ;  /* 0x0000000000017941 */ /* 0x000fea0003800200 */
.L_x_9791:
        /* <DEDUP_REMOVED lines=21> */
.L_x_9798:
        /* <DEDUP_REMOVED lines=12> */
.L_x_9800:
[----:B------:R-:W-:Y:S05]  /*21c00*/  BSYNC.RECONVERGENT B2 ;  /* 0x0000000000027941 */ /* 0x000fea0003800200 */
.L_x_9799:
        /* <DEDUP_REMOVED lines=62> */
.L_x_9797:
[----:B------:R-:W-:Y:S05]  /*21ff0*/  BSYNC.RECONVERGENT B1 ;  /* 0x0000000000017941 */ /* 0x000fea0003800200 */
.L_x_9796:
        /* <DEDUP_REMOVED lines=23> */
.L_x_9803:
        /* <DEDUP_REMOVED lines=12> */
.L_x_9805:
[----:B------:R-:W-:Y:S05]  /*22230*/  BSYNC.RECONVERGENT B2 ;  /* 0x0000000000027941 */ /* 0x000fea0003800200 */
.L_x_9804:
        /* <DEDUP_REMOVED lines=62> */
.L_x_9802:
[----:B------:R-:W-:Y:S05]  /*22620*/  BSYNC.RECONVERGENT B1 ;  /* 0x0000000000017941 */ /* 0x000fea0003800200 */
.L_x_9801:
        /* <DEDUP_REMOVED lines=20> */
.L_x_9808:
        /* <DEDUP_REMOVED lines=12> */
.L_x_9810:
[----:B------:R-:W-:Y:S05]  /*22830*/  BSYNC.RECONVERGENT B2 ;  /* 0x0000000000027941 */ /* 0x000fea0003800200 */
.L_x_9809:
        /* <DEDUP_REMOVED lines=62> */
.L_x_9807:
[----:B------:R-:W-:Y:S05]  /*22c20*/  BSYNC.RECONVERGENT B1 ;  /* 0x0000000000017941 */ /* 0x000fea0003800200 */
.L_x_9806:
        /* <DEDUP_REMOVED lines=24> */
.L_x_9813:
        /* <DEDUP_REMOVED lines=12> */
.L_x_9815:
[----:B------:R-:W-:Y:S05]  /*22e70*/  BSYNC.RECONVERGENT B2 ;  /* 0x0000000000027941 */ /* 0x000fea0003800200 */
.L_x_9814:
        /* <DEDUP_REMOVED lines=62> */
.L_x_9812:
[----:B------:R-:W-:Y:S05]  /*23260*/  BSYNC.RECONVERGENT B1 ;  /* 0x0000000000017941 */ /* 0x000fea0003800200 */
.L_x_9811:
        /* <DEDUP_REMOVED lines=19> */
.L_x_9818:
        /* <DEDUP_REMOVED lines=12> */
.L_x_9820:
[----:B------:R-:W-:Y:S05]  /*23460*/  BSYNC.RECONVERGENT B2 ;  /* 0x0000000000027941 */ /* 0x000fea0003800200 */
.L_x_9819:
        /* <DEDUP_REMOVED lines=62> */
.L_x_9817:
[----:B------:R-:W-:Y:S05]  /*23850*/  BSYNC.RECONVERGENT B1 ;  /* 0x0000000000017941 */ /* 0x000fea0003800200 */
.L_x_9816:
        /* <DEDUP_REMOVED lines=23> */
.L_x_9823:
        /* <DEDUP_REMOVED lines=12> */
.L_x_9825:
[----:B------:R-:W-:Y:S05]  /*23a90*/  BSYNC.RECONVERGENT B2 ;  /* 0x0000000000027941 */ /* 0x000fea0003800200 */
.L_x_9824:
        /* <DEDUP_REMOVED lines=62> */
.L_x_9822:
[----:B------:R-:W-:Y:S05]  /*23e80*/  BSYNC.RECONVERGENT B1 ;  /* 0x0000000000017941 */ /* 0x000fea0003800200 */
.L_x_9821:
        /* <DEDUP_REMOVED lines=18> */
.L_x_9828:
        /* <DEDUP_REMOVED lines=12> */
.L_x_9830:
[----:B------:R-:W-:Y:S05]  /*24070*/  BSYNC.RECONVERGENT B2 ;  /* 0x0000000000027941 */ /* 0x000fea0003800200 */
.L_x_9829:
        /* <DEDUP_REMOVED lines=62> */
.L_x_9827:
[----:B------:R-:W-:Y:S05]  /*24460*/  BSYNC.RECONVERGENT B1 ;  /* 0x0000000000017941 */ /* 0x000fea0003800200 */
.L_x_9826:
        /* <DEDUP_REMOVED lines=24> */
.L_x_9833:
        /* <DEDUP_REMOVED lines=12> */
.L_x_9835:
[----:B------:R-:W-:Y:S05]  /*246b0*/  BSYNC.RECONVERGENT B2 ;  /* 0x0000000000027941 */ /* 0x000fea0003800200 */
.L_x_9834:
        /* <DEDUP_REMOVED lines=62> */
.L_x_9832:
[----:B------:R-:W-:Y:S05]  /*24aa0*/  BSYNC.RECONVERGENT B1 ;  /* 0x0000000000017941 */ /* 0x000fea0003800200 */
.L_x_9831:
        /* <DEDUP_REMOVED lines=19> */
.L_x_9838:
        /* <DEDUP_REMOVED lines=12> */
.L_x_9840:
[----:B------:R-:W-:Y:S05]  /*24ca0*/  BSYNC.RECONVERGENT B2 ;  /* 0x0000000000027941 */ /* 0x000fea0003800200 */
.L_x_9839:
        /* <DEDUP_REMOVED lines=62> */
.L_x_9837:
[----:B------:R-:W-:Y:S05]  /*25090*/  BSYNC.RECONVERGENT B1 ;  /* 0x0000000000017941 */ /* 0x000fea0003800200 */
.L_x_9836:
        /* <DEDUP_REMOVED lines=23> */
.L_x_9843:
        /* <DEDUP_REMOVED lines=12> */
.L_x_9845:
[----:B------:R-:W-:Y:S05]  /*252d0*/  BSYNC.RECONVERGENT B2 ;  /* 0x0000000000027941 */ /* 0x000fea0003800200 */
.L_x_9844:
        /* <DEDUP_REMOVED lines=62> */
.L_x_9842:
[----:B------:R-:W-:Y:S05]  /*256c0*/  BSYNC.RECONVERGENT B1 ;  /* 0x0000000000017941 */ /* 0x000fea0003800200 */
.L_x_9841:
        /* <DEDUP_REMOVED lines=18> */
.L_x_9848:
        /* <DEDUP_REMOVED lines=15> */
.L_x_9850:
[----:B------:R-:W-:Y:S05]  /*258e0*/  BSYNC.RECONVERGENT B2 ;  /* 0x0000000000027941 */ /* 0x000fea0003800200 */
.L_x_9849:
        /* <DEDUP_REMOVED lines=62> */
.L_x_9847:
[----:B------:R-:W-:Y:S05]  /*25cd0*/  BSYNC.RECONVERGENT B1 ;  /* 0x0000000000017941 */ /* 0x000fea0003800200 */
.L_x_9846:
[----:B------:R-:W-:Y:S02]  /*25ce0*/  I2FP.F32.U32 R191, R191 ;  /* 0x000000bf00bf7245 */ /* 0x000fe40000201000 */
[----:B------:R-:W-:-:S03]  /*25cf0*/  FSEL R163, R163, RZ, P5 ;  /* 0x000000ffa3a37208 */ /* 0x000fc60002800000 */
[----:B------:R-:W-:-:S05]  /*25d00*/  FFMA.FTZ R191, R191, R11, 1.1641532182693481445e-10 ;  /* 0x2f000000bfbf7423 */ /* 0x000fca000001000b */
[----:B------:R-:W-:Y:S02]  /*25d10*/  FSETP.GTU.FTZ.AND P6, PT, R191, R0, PT ;  /* 0x00000000bf00720b */ /* 0x000fe40003fdc000 */
[----:B------:R-:W-:-:S04]  /*25d20*/  PRMT R0, R123, 0x7632, R0 ;  /* 0x000076327b007816 */ /* 0x000fc80000000000 */
[----:B------:R-:W-:-:S05]  /*25d30*/  SHF.L.U32 R0, R0, 0x10, RZ ;  /* 0x0000001000007819 */ /* 0x000fca00000006ff */
[----:B------:R-:W-:-:S05]  /*25d40*/  FMUL.FTZ R0, R0, R190 ;  /* 0x000000be00007220 */ /* 0x000fca0000410000 */
[----:B------:R-:W-:Y:S02]  /*25d50*/  FSEL R11, R0, RZ, !P6 ;  /* 0x000000ff000b7208 */ /* 0x000fe40007000000 */
[----:B------:R-:W-:-:S03]  /*25d60*/  SEL R0, RZ, 0x1, P6 ;  /* 0x00000001ff007807 */ /* 0x000fc60003000000 */
[----:B------:R-:W-:-:S04]  /*25d70*/  FADD.FTZ R163, R11, R163 ;  /* 0x000000a30ba37221 */ /* 0x000fc80000010000 */
[----:B------:R-:W-:Y:S01]  /*25d80*/  @P1 FADD.FTZ R163, R131, R163 ;  /* 0x000000a383a31221 */ /* 0x000fe20000010000 */
[----:B------:R-:W-:Y:S06]  /*25d90*/  BRA `(.L_x_9851) ;  /* 0x00000030007c7947 */ /* 0x000fec0003800000 */
.L_x_9770:
        /* <DEDUP_REMOVED lines=16> */
.L_x_9854:
        /* <DEDUP_REMOVED lines=12> */
.L_x_9856:
[----:B------:R-:W-:Y:S05]  /*25f60*/  BSYNC.RECONVERGENT B2 ;  /* 0x0000000000027941 */ /* 0x000fea0003800200 */
.L_x_9855:
        /* <DEDUP_REMOVED lines=59> */
[----:B------:R-:W-:Y:S01]  /*26320*/  MOV R12, R156 ;  /* 0x0000009c000c7202 */ /* 0x000fe20000000f00 */
[----:B------:R-:W-:Y:S01]  /*26330*/  IMAD.MOV.U32 R156, RZ, RZ, R11 ;  /* 0x000000ffff9c7224 */ /* 0x000fe200078e000b */
[----:B------:R-:W-:-:S07]  /*26340*/  LOP3.LUT R16, R14, UR5, R157, 0x96, !PT ;  /* 0x000000050e107c12 */ /* 0x000fce000f8e969d */
.L_x_9853:
[----:B------:R-:W-:Y:S05]  /*26350*/  BSYNC.RECONVERGENT B1 ;  /* 0x0000000000017941 */ /* 0x000fea0003800200 */
.L_x_9852:
[----:B--2---:R-:W2:Y:S01]  /*26360*/  LDC R194, c[0x0][0x404] ;  /* 0x00010100ffc27b82 */ /* 0x004ea20000000800 */
[----:B------:R-:W-:Y:S01]  /*26370*/  HFMA2 R195, -RZ, RZ, 0.1171875, 0 ;  /* 0x2f800000ffc37431 */ /* 0x000fe200000001ff */
[----:B------:R-:W-:Y:S01]  /*26380*/  I2FP.F32.U32 R11, R156 ;  /* 0x0000009c000b7245 */ /* 0x000fe20000201000 */
[----:B------:R-:W-:Y:S01]  /*26390*/  BSSY.RECONVERGENT B1, `(.L_x_9857) ;  /* 0x000005e000017945 */ /* 0x000fe20003800200 */
[----:B------:R-:W-:Y:S01]  /*263a0*/  LOP3.LUT R18, R18, 0xffffffef, RZ, 0xc0, !PT ;  /* 0xffffffef12127812 */ /* 0x000fe200078ec0ff */
[----:B------:R-:W-:Y:S01]  /*263b0*/  IMAD.MOV.U32 R14, RZ, RZ, 0x2 ;  /* 0x00000002ff0e7424 */ /* 0x000fe200078e00ff */
[----:B-----5:R-:W-:Y:S02]  /*263c0*/  PRMT R156, R160, 0x7632, R156 ;  /* 0x00007632a09c7816 */ /* 0x020fe4000000009c */
[----:B------:R-:W-:Y:S01]  /*263d0*/  MOV R157, R12 ;  /* 0x0000000c009d7202 */ /* 0x000fe20000000f00 */
[----:B------:R-:W-:-:S05]  /*263e0*/  FFMA.FTZ R11, R11, R195, 1.1641532182693481445e-10 ;  /* 0x2f0000000b0b7423 */ /* 0x000fca00000100c3 */
[----:B--2---:R-:W-:Y:S01]  /*263f0*/  FSETP.LE.FTZ.AND P2, PT, R11, R194, PT ;  /* 0x000000c20b00720b */ /* 0x004fe20003f53000 */
[----:B------:R-:W-:-:S12]  /*26400*/  IMAD.U32 R11, R160, 0x10000, RZ ;  /* 0x00010000a00b7824 */ /* 0x000fd800078e00ff */
        /* <DEDUP_REMOVED lines=11> */
.L_x_9859:
        /* <DEDUP_REMOVED lines=12> */
.L_x_9861:
[----:B------:R-:W-:Y:S05]  /*26580*/  BSYNC.RECONVERGENT B2 ;  /* 0x0000000000027941 */ /* 0x000fea0003800200 */
.L_x_9860:
[----:B0-----:R-:W-:Y:S01]  /*26590*/  IMAD.WIDE.U32 R190, R19, -0x2daee0ad, RZ ;  /* 0xd2511f5313be7825 */ /* 0x001fe200078e00ff */
        /* <DEDUP_REMOVED lines=61> */
.L_x_9858:
[----:B------:R-:W-:Y:S05]  /*26970*/  BSYNC.RECONVERGENT B1 ;  /* 0x0000000000017941 */ /* 0x000fea0003800200 */
.L_x_9857:
[----:B------:R-:W-:Y:S01]  /*26980*/  I2FP.F32.U32 R157, R157 ;  /* 0x0000009d009d7245 */ /* 0x000fe20000201000 */
[----:B------:R-:W-:Y:S01]  /*26990*/  BSSY.RECONVERGENT B1, `(.L_x_9862) ;  /* 0x000005d000017945 */ /* 0x000fe20003800200 */
[----:B------:R-:W-:Y:S01]  /*269a0*/  LOP3.LUT R18, R18, 0xfffffff7, RZ, 0xc0, !PT ;  /* 0xfffffff712127812 */ /* 0x000fe200078ec0ff */
[----:B------:R-:W-:Y:S02]  /*269b0*/  IMAD.U32 R156, R156, 0x10000, RZ ;  /* 0x000100009c9c7824 */ /* 0x000fe400078e00ff */
[----:B------:R-:W-:Y:S01]  /*269c0*/  FFMA.FTZ R157, R157, R195, 1.1641532182693481445e-10 ;  /* 0x2f0000009d9d7423 */ /* 0x000fe200000100c3 */
[----:B------:R-:W-:-:S04]  /*269d0*/  IMAD.MOV.U32 R160, RZ, RZ, 0x2 ;  /* 0x00000002ffa07424 */ /* 0x000fc800078e00ff */
[----:B------:R-:W-:Y:S02]  /*269e0*/  FSETP.LE.FTZ.AND P2, PT, R157, R194, PT ;  /* 0x000000c29d00720b */ /* 0x000fe40003f53000 */
[----:B------:R-:W-:-:S11]  /*269f0*/  MOV R157, R12 ;  /* 0x0000000c009d7202 */ /* 0x000fd60000000f00 */
        /* <DEDUP_REMOVED lines=11> */
.L_x_9864:
        /* <DEDUP_REMOVED lines=12> */
.L_x_9866:
[----:B------:R-:W-:Y:S05]  /*26b70*/  BSYNC.RECONVERGENT B2 ;  /* 0x0000000000027941 */ /* 0x000fea0003800200 */
.L_x_9865:
[----:B0-----:R-:W-:Y:S01]  /*26b80*/  IMAD.WIDE.U32 R190, R19, -0x2daee0ad, RZ ;  /* 0xd2511f5313be7825 */ /* 0x001fe200078e00ff */
        /* <DEDUP_REMOVED lines=61> */
.L_x_9863:
[----:B------:R-:W-:Y:S05]  /*26f60*/  BSYNC.RECONVERGENT B1 ;  /* 0x0000000000017941 */ /* 0x000fea0003800200 */
.L_x_9862:
[----:B------:R-:W-:Y:S01]  /*26f70*/  I2FP.F32.U32 R14, R157 ;  /* 0x0000009d000e7245 */ /* 0x000fe20000201000 */
[----:B------:R-:W-:Y:S01]  /*26f80*/  BSSY.RECONVERGENT B1, `(.L_x_9867) ;  /* 0x000005e000017945 */ /* 0x000fe20003800200 */
[----:B------:R-:W-:Y:S01]  /*26f90*/  LOP3.LUT R18, R18, 0xfffffffb, RZ, 0xc0, !PT ;  /* 0xfffffffb12127812 */ /* 0x000fe200078ec0ff */
[C---:B------:R-:W-:Y:S01]  /*26fa0*/  IMAD.U32 R157, R161.reuse, 0x10000, RZ ;  /* 0x00010000a19d7824 */ /* 0x040fe200078e00ff */
[----:B------:R-:W-:Y:S01]  /*26fb0*/  PRMT R158, R161, 0x7632, R158 ;  /* 0x00007632a19e7816 */ /* 0x000fe2000000009e */
[----:B------:R-:W-:Y:S01]  /*26fc0*/  FFMA.FTZ R14, R14, R195, 1.1641532182693481445e-10 ;  /* 0x2f0000000e0e7423 */ /* 0x000fe200000100c3 */
[----:B------:R-:W-:-:S04]  /*26fd0*/  MOV R159, R12 ;  /* 0x0000000c009f7202 */ /* 0x000fc80000000f00 */
[----:B------:R-:W-:Y:S01]  /*26fe0*/  FSETP.LE.FTZ.AND P2, PT, R14, R194, PT ;  /* 0x000000c20e00720b */ /* 0x000fe20003f53000 */
[----:B------:R-:W-:-:S12]  /*26ff0*/  IMAD.MOV.U32 R14, RZ, RZ, 0x2 ;  /* 0x00000002ff0e7424 */ /* 0x000fd800078e00ff */
        /* <DEDUP_REMOVED lines=11> */
.L_x_9869:
        /* <DEDUP_REMOVED lines=12> */
.L_x_9871:
[----:B------:R-:W-:Y:S05]  /*27170*/  BSYNC.RECONVERGENT B2 ;  /* 0x0000000000027941 */ /* 0x000fea0003800200 */
.L_x_9870:
        /* <DEDUP_REMOVED lines=62> */
.L_x_9868:
[----:B------:R-:W-:Y:S05]  /*27560*/  BSYNC.RECONVERGENT B1 ;  /* 0x0000000000017941 */ /* 0x000fea0003800200 */
.L_x_9867:
        /* <DEDUP_REMOVED lines=19> */
.L_x_9874:
        /* <DEDUP_REMOVED lines=12> */
.L_x_9876:
[----:B------:R-:W-:Y:S05]  /*27760*/  BSYNC.RECONVERGENT B2 ;  /* 0x0000000000027941 */ /* 0x000fea0003800200 */
.L_x_9875:
        /* <DEDUP_REMOVED lines=62> */
.L_x_9873:
[----:B------:R-:W-:Y:S05]  /*27b50*/  BSYNC.RECONVERGENT B1 ;  /* 0x0000000000017941 */ /* 0x000fea0003800200 */
.L_x_9872:
[----:B------:R-:W-:Y:S01]  /*27b60*/  ISETP.NE.AND P3, PT, R160, 0x1, PT ;  /* 0x00000001a000780c */ /* 0x000fe20003f65270 */
[----:B------:R-:W-:Y:S01]  /*27b70*/  BSSY.RECONVERGENT B1, `(.L_x_9877) ;  /* 0x000005c000017945 */ /* 0x000fe20003800200 */
[----:B------:R-:W-:Y:S01]  /*27b80*/  I2FP.F32.U32 R14, R159 ;  /* 0x0000009f000e7245 */ /* 0x000fe20000201000 */
[C---:B------:R-:W-:Y:S01]  /*27b90*/  IMAD.U32 R159, R162.reuse, 0x10000, RZ ;  /* 0x00010000a29f7824 */ /* 0x040fe200078e00ff */
[----:B------:R-:W-:Y:S02]  /*27ba0*/  PRMT R162, R162, 0x7632, R162 ;  /* 0x00007632a2a27816 */ /* 0x000fe400000000a2 */
[----:B0-----:R-:W-:Y:S01]  /*27bb0*/  MOV R190, R12 ;  /* 0x0000000c00be7202 */ /* 0x001fe20000000f00 */
        /* <DEDUP_REMOVED lines=12> */
.L_x_9879:
        /* <DEDUP_REMOVED lines=12> */
.L_x_9881:
[----:B------:R-:W-:Y:S05]  /*27d40*/  BSYNC.RECONVERGENT B2 ;  /* 0x0000000000027941 */ /* 0x000fea0003800200 */
.L_x_9880:
        /* <DEDUP_REMOVED lines=62> */
.L_x_9878:
[----:B------:R-:W-:Y:S05]  /*28130*/  BSYNC.RECONVERGENT B1 ;  /* 0x0000000000017941 */ /* 0x000fea0003800200 */
.L_x_9877:
[----:B------:R-:W-:Y:S01]  /*28140*/  ISETP.NE.AND P4, PT, R14, 0x1, PT ;  /* 0x000000010e00780c */ /* 0x000fe20003f85270 */
[----:B------:R-:W-:Y:S01]  /*28150*/  BSSY.RECONVERGENT B1, `(.L_x_9882) ;  /* 0x000005b000017945 */ /* 0x000fe20003800200 */
[----:B------:R-:W-:Y:S01]  /*28160*/  I2FP.F32.U32 R160, R190 ;  /* 0x000000be00a07245 */ /* 0x000fe20000201000 */
[----:B------:R-:W-:Y:S01]  /*28170*/  IMAD.MOV.U32 R190, RZ, RZ, 0x2 ;  /* 0x00000002ffbe7424 */ /* 0x000fe200078e00ff */
[----:B------:R-:W-:-:S03]  /*28180*/  MOV R161, R12 ;  /* 0x0000000c00a17202 */ /* 0x000fc60000000f00 */
        /* <DEDUP_REMOVED lines=12> */
.L_x_9884:
        /* <DEDUP_REMOVED lines=12> */
.L_x_9886:
[----:B------:R-:W-:Y:S05]  /*28310*/  BSYNC.RECONVERGENT B2 ;  /* 0x0000000000027941 */ /* 0x000fea0003800200 */
.L_x_9885:
        /* <DEDUP_REMOVED lines=62> */
.L_x_9883:
[----:B------:R-:W-:Y:S05]  /*28700*/  BSYNC.RECONVERGENT B1 ;  /* 0x0000000000017941 */ /* 0x000fea0003800200 */
.L_x_9882:
[----:B------:R-:W-:Y:S01]  /*28710*/  ISETP.NE.AND P5, PT, R190, 0x1, PT ;  /* 0x00000001be00780c */ /* 0x000fe20003fa5270 */
[----:B------:R-:W-:Y:S01]  /*28720*/  BSSY.RECONVERGENT B1, `(.L_x_9887) ;  /* 0x000005c000017945 */ /* 0x000fe20003800200 */
[----:B------:R-:W-:Y:S01]  /*28730*/  I2FP.F32.U32 R14, R161 ;  /* 0x000000a1000e7245 */ /* 0x000fe20000201000 */
[C---:B------:R-:W-:Y:S01]  /*28740*/  IMAD.U32 R161, R163.reuse, 0x10000, RZ ;  /* 0x00010000a3a17824 */ /* 0x040fe200078e00ff */
[----:B------:R-:W-:Y:S02]  /*28750*/  PRMT R163, R163, 0x7632, R163 ;  /* 0x00007632a3a37816 */ /* 0x000fe400000000a3 */
[----:B------:R-:W-:Y:S01]  /*28760*/  MOV R162, R12 ;  /* 0x0000000c00a27202 */ /* 0x000fe20000000f00 */
        /* <DEDUP_REMOVED lines=12> */
.L_x_9889:
        /* <DEDUP_REMOVED lines=12> */
.L_x_9891:
[----:B------:R-:W-:Y:S05]  /*288f0*/  BSYNC.RECONVERGENT B2 ;  /* 0x0000000000027941 */ /* 0x000fea0003800200 */
.L_x_9890:
        /* <DEDUP_REMOVED lines=62> */
.L_x_9888:
[----:B------:R-:W-:Y:S05]  /*28ce0*/  BSYNC.RECONVERGENT B1 ;  /* 0x0000000000017941 */ /* 0x000fea0003800200 */
.L_x_9887:
        /* <DEDUP_REMOVED lines=42> */
.L_x_9851:
        /* <DEDUP_REMOVED lines=44> */
.L_x_9892:
[----:B------:R-:W-:Y:S01]  /*29250*/  MOV R11, R189 ;  /* 0x000000bd000b7202 */ /* 0x000fe20000000f00 */
[----:B------:R-:W-:-:S07]  /*29260*/  VIADD R188, R188, 0x80 ;  /* 0x00000080bcbc7836 */ /* 0x000fce0000000000 */
.L_x_9769:
[----:B------:R-:W-:Y:S05]  /*29270*/  BSYNC.RECONVERGENT B0 ;  /* 0x0000000000007941 */ /* 0x000fea0003800200 */
.L_x_9768:
        /* <DEDUP_REMOVED lines=36> */
.L_x_9898:
        /* <DEDUP_REMOVED lines=12> */
.L_x_9900:
[----:B------:R-:W-:Y:S05]  /*29580*/  BSYNC.RECONVERGENT B2 ;  /* 0x0000000000027941 */ /* 0x000fea0003800200 */
.L_x_9899:
        /* <DEDUP_REMOVED lines=62> */
.L_x_9897:
[----:B------:R-:W-:Y:S05]  /*29970*/  BSYNC.RECONVERGENT B1 ;  /* 0x0000000000017941 */ /* 0x000fea0003800200 */
.L_x_9896:
[----:B------:R-:W1:Y:S01]  /*29980*/  LDC R0, c[0x0][0x404] ;  /* 0x00010100ff007b82 */ /* 0x000e620000000800 */
[----:B------:R-:W-:Y:S01]  /*29990*/  I2FP.F32.U32 R2, R2 ;  /* 0x0000000200027245 */ /* 0x000fe20000201000 */
[----:B0-2---:R-:W-:Y:S01]  /*299a0*/  IMAD.MOV.U32 R190, RZ, RZ, 0x2f800000 ;  /* 0x2f800000ffbe7424 */ /* 0x005fe200078e00ff */
[----:B------:R-:W-:Y:S01]  /*299b0*/  ISETP.NE.AND P2, PT, R4, 0x1, PT ;  /* 0x000000010400780c */ /* 0x000fe20003f45270 */
[----:B-----5:R-:W-:Y:S01]  /*299c0*/  IMAD.U32 R3, R168, 0x10000, RZ ;  /* 0x00010000a8037824 */ /* 0x020fe200078e00ff */
[----:B------:R-:W-:Y:S01]  /*299d0*/  LOP3.LUT R18, R18, 0xffffffef, RZ, 0xc0, !PT ;  /* 0xffffffef12127812 */ /* 0x000fe200078ec0ff */
[----:B------:R-:W-:Y:S01]  /*299e0*/  FFMA.FTZ R2, R2, R190, 1.1641532182693481445e-10 ;  /* 0x2f00000002027423 */ /* 0x000fe200000100be */
[----:B------:R-:W-:Y:S01]  /*299f0*/  BSSY.RECONVERGENT B1, `(.L_x_9901) ;  /* 0x000005c000017945 */ /* 0x000fe20003800200 */
[----:B------:R-:W0:Y:S01]  /*29a00*/  LDC R11, c[0x0][0x408] ;  /* 0x00010200ff0b7b82 */ /* 0x000e220000000800 */
[----:B------:R-:W-:Y:S02]  /*29a10*/  PRMT R168, R168, 0x7632, R168 ;  /* 0x00007632a8a87816 */ /* 0x000fe400000000a8 */
[----:B------:R-:W-:-:S02]  /*29a20*/  MOV R6, 0x2 ;  /* 0x0000000200067802 */ /* 0x000fc40000000f00 */
[----:B-1----:R-:W-:Y:S01]  /*29a30*/  FSETP.LE.FTZ.AND P4, PT, R2, R0, PT ;  /* 0x000000000200720b */ /* 0x002fe20003f93000 */
[----:B0-----:R-:W-:Y:S01]  /*29a40*/  FMUL.FTZ R2, R3, R11 ;  /* 0x0000000b03027220 */ /* 0x001fe20000410000 */
[----:B------:R-:W-:-:S11]  /*29a50*/  IMAD.MOV.U32 R3, RZ, RZ, R12 ;  /* 0x000000ffff037224 */ /* 0x000fd600078e000c */
        /* <DEDUP_REMOVED lines=10> */
.L_x_9903:
        /* <DEDUP_REMOVED lines=12> */
.L_x_9905:
[----:B------:R-:W-:Y:S05]  /*29bc0*/  BSYNC.RECONVERGENT B2 ;  /* 0x0000000000027941 */ /* 0x000fea0003800200 */
.L_x_9904:
        /* <DEDUP_REMOVED lines=62> */
.L_x_9902:
[----:B------:R-:W-:Y:S05]  /*29fb0*/  BSYNC.RECONVERGENT B1 ;  /* 0x0000000000017941 */ /* 0x000fea0003800200 */
.L_x_9901:
[----:B------:R-:W-:Y:S01]  /*29fc0*/  I2FP.F32.U32 R3, R3 ;  /* 0x0000000300037245 */ /* 0x000fe20000201000 */
[----:B------:R-:W-:Y:S01]  /*29fd0*/  BSSY.RECONVERGENT B1, `(.L_x_9906) ;  /* 0x0000061000017945 */ /* 0x000fe20003800200 */
[----:B------:R-:W-:Y:S01]  /*29fe0*/  FSEL R2, R2, RZ, P4 ;  /* 0x000000ff02027208 */ /* 0x000fe20002000000 */
[----:B------:R-:W-:Y:S02]  /*29ff0*/  HFMA2 R4, -RZ, RZ, 0, 1.1920928955078125e-07 ;  /* 0x00000002ff047431 */ /* 0x000fe400000001ff */
        /* <DEDUP_REMOVED lines=19> */
.L_x_9908:
        /* <DEDUP_REMOVED lines=12> */
.L_x_9910:
[----:B------:R-:W-:Y:S05]  /*2a1f0*/  BSYNC.RECONVERGENT B2 ;  /* 0x0000000000027941 */ /* 0x000fea0003800200 */
.L_x_9909:
        /* <DEDUP_REMOVED lines=62> */
.L_x_9907:
[----:B------:R-:W-:Y:S05]  /*2a5e0*/  BSYNC.RECONVERGENT B1 ;  /* 0x0000000000017941 */ /* 0x000fea0003800200 */
.L_x_9906:
        /* <DEDUP_REMOVED lines=20> */
.L_x_9913:
        /* <DEDUP_REMOVED lines=12> */
.L_x_9915:
[----:B------:R-:W-:Y:S05]  /*2a7f0*/  BSYNC.RECONVERGENT B2 ;  /* 0x0000000000027941 */ /* 0x000fea0003800200 */
.L_x_9914:
        /* <DEDUP_REMOVED lines=62> */
.L_x_9912:
[----:B------:R-:W-:Y:S05]  /*2abe0*/  BSYNC.RECONVERGENT B1 ;  /* 0x0000000000017941 */ /* 0x000fea0003800200 */
.L_x_9911:
[----:B------:R-:W-:Y:S01]  /*2abf0*/  I2FP.F32.U32 R3, R3 ;  /* 0x0000000300037245 */ /* 0x000fe20000201000 */
[----:B------:R-:W-:Y:S01]  /*2ac00*/  BSSY.RECONVERGENT B1, `(.L_x_9916) ;  /* 0x0000062000017945 */ /* 0x000fe20003800200 */
[----:B------:R-:W-:Y:S01]  /*2ac10*/  FSEL R2, R2, RZ, P4 ;  /* 0x000000ff02027208 */ /* 0x000fe20002000000 */
[----:B------:R-:W-:Y:S02]  /*2ac20*/  HFMA2 R4, -RZ, RZ, 0, 1.1920928955078125e-07 ;  /* 0x00000002ff047431 */ /* 0x000fe400000001ff */
[----:B------:R-:W-:Y:S02]  /*2ac30*/  IMAD.MOV.U32 R5, RZ, RZ, R12 ;  /* 0x000000ffff057224 */ /* 0x000fe400078e000c */
        /* <DEDUP_REMOVED lines=19> */
.L_x_9918:
        /* <DEDUP_REMOVED lines=12> */
.L_x_9920:
[----:B------:R-:W-:Y:S05]  /*2ae30*/  BSYNC.RECONVERGENT B2 ;  /* 0x0000000000027941 */ /* 0x000fea0003800200 */
.L_x_9919:
        /* <DEDUP_REMOVED lines=62> */
.L_x_9917:
[----:B------:R-:W-:Y:S05]  /*2b220*/  BSYNC.RECONVERGENT B1 ;  /* 0x0000000000017941 */ /* 0x000fea0003800200 */
.L_x_9916:
        /* <DEDUP_REMOVED lines=21> */
.L_x_9923:
        /* <DEDUP_REMOVED lines=12> */
.L_x_9925:
[----:B------:R-:W-:Y:S05]  /*2b440*/  BSYNC.RECONVERGENT B2 ;  /* 0x0000000000027941 */ /* 0x000fea0003800200 */
.L_x_9924:
        /* <DEDUP_REMOVED lines=62> */
.L_x_9922:
[----:B------:R-:W-:Y:S05]  /*2b830*/  BSYNC.RECONVERGENT B1 ;  /* 0x0000000000017941 */ /* 0x000fea0003800200 */
.L_x_9921:
        /* <DEDUP_REMOVED lines=23> */
.L_x_9928:
        /* <DEDUP_REMOVED lines=12> */
.L_x_9930:
[----:B------:R-:W-:Y:S05]  /*2ba70*/  BSYNC.RECONVERGENT B2 ;  /* 0x0000000000027941 */ /* 0x000fea0003800200 */
.L_x_9929:
        /* <DEDUP_REMOVED lines=62> */
.L_x_9927:
[----:B------:R-:W-:Y:S05]  /*2be60*/  BSYNC.RECONVERGENT B1 ;  /* 0x0000000000017941 */ /* 0x000fea0003800200 */
.L_x_9926:
        /* <DEDUP_REMOVED lines=20> */
.L_x_9933:
        /* <DEDUP_REMOVED lines=12> */
.L_x_9935:
[----:B------:R-:W-:Y:S05]  /*2c070*/  BSYNC.RECONVERGENT B2 ;  /* 0x0000000000027941 */ /* 0x000fea0003800200 */
.L_x_9934:
        /* <DEDUP_REMOVED lines=62> */
.L_x_9932:
[----:B------:R-:W-:Y:S05]  /*2c460*/  BSYNC.RECONVERGENT B1 ;  /* 0x0000000000017941 */ /* 0x000fea0003800200 */
.L_x_9931:
        /* <DEDUP_REMOVED lines=24> */
.L_x_9938:
        /* <DEDUP_REMOVED lines=12> */
.L_x_9940:
[----:B------:R-:W-:Y:S05]  /*2c6b0*/  BSYNC.RECONVERGENT B2 ;  /* 0x0000000000027941 */ /* 0x000fea0003800200 */
.L_x_9939:
        /* <DEDUP_REMOVED lines=62> */
.L_x_9937:
[----:B------:R-:W-:Y:S05]  /*2caa0*/  BSYNC.RECONVERGENT B1 ;  /* 0x0000000000017941 */ /* 0x000fea0003800200 */
.L_x_9936:
        /* <DEDUP_REMOVED lines=19> */
.L_x_9943:
        /* <DEDUP_REMOVED lines=12> */
.L_x_9945:
[----:B------:R-:W-:Y:S05]  /*2cca0*/  BSYNC.RECONVERGENT B2 ;  /* 0x0000000000027941 */ /* 0x000fea0003800200 */
.L_x_9944:
        /* <DEDUP_REMOVED lines=62> */
.L_x_9942:
[----:B------:R-:W-:Y:S05]  /*2d090*/  BSYNC.RECONVERGENT B1 ;  /* 0x0000000000017941 */ /* 0x000fea0003800200 */
.L_x_9941:
        /* <DEDUP_REMOVED lines=23> */
.L_x_9948:
        /* <DEDUP_REMOVED lines=12> */
.L_x_9950:
[----:B------:R-:W-:Y:S05]  /*2d2d0*/  BSYNC.RECONVERGENT B2 ;  /* 0x0000000000027941 */ /* 0x000fea0003800200 */
.L_x_9949:
        /* <DEDUP_REMOVED lines=62> */
.L_x_9947:
[----:B------:R-:W-:Y:S05]  /*2d6c0*/  BSYNC.RECONVERGENT B1 ;  /* 0x0000000000017941 */ /* 0x000fea0003800200 */
.L_x_9946:
        /* <DEDUP_REMOVED lines=18> */
.L_x_9953:
        /* <DEDUP_REMOVED lines=12> */
.L_x_9955:
[----:B------:R-:W-:Y:S05]  /*2d8b0*/  BSYNC.RECONVERGENT B2 ;  /* 0x0000000000027941 */ /* 0x000fea0003800200 */
.L_x_9954:
        /* <DEDUP_REMOVED lines=62> */
.L_x_9952:
[----:B------:R-:W-:Y:S05]  /*2dca0*/  BSYNC.RECONVERGENT B1 ;  /* 0x0000000000017941 */ /* 0x000fea0003800200 */
.L_x_9951:
[----:B------:R-:W-:Y:S01]  /*2dcb0*/  I2FP.F32.U32 R3, R3 ;  /* 0x0000000300037245 */ /* 0x000fe20000201000 */
[----:B------:R-:W-:Y:S01]  /*2dcc0*/  BSSY.RECONVERGENT B1, `(.L_x_9956) ;  /* 0x0000062000017945 */ /* 0x000fe20003800200 */
[----:B------:R-:W-:Y:S01]  /*2dcd0*/  FSEL R2, R2, RZ, P3 ;  /* 0x000000ff02027208 */ /* 0x000fe20001800000 */
[----:B------:R-:W-:Y:S02]  /*2dce0*/  HFMA2 R191, -RZ, RZ, 0, 1.1920928955078125e-07 ;  /* 0x00000002ffbf7431 */ /* 0x000fe400000001ff */
        /* <DEDUP_REMOVED lines=20> */
.L_x_9958:
        /* <DEDUP_REMOVED lines=12> */
.L_x_9960:
[----:B------:R-:W-:Y:S05]  /*2def0*/  BSYNC.RECONVERGENT B2 ;  /* 0x0000000000027941 */ /* 0x000fea0003800200 */
.L_x_9959:
        /* <DEDUP_REMOVED lines=62> */
.L_x_9957:
[----:B------:R-:W-:Y:S05]  /*2e2e0*/  BSYNC.RECONVERGENT B1 ;  /* 0x0000000000017941 */ /* 0x000fea0003800200 */
.L_x_9956:
        /* <DEDUP_REMOVED lines=19> */
.L_x_9963:
        /* <DEDUP_REMOVED lines=12> */
.L_x_9965:
[----:B------:R-:W-:Y:S05]  /*2e4e0*/  BSYNC.RECONVERGENT B2 ;  /* 0x0000000000027941 */ /* 0x000fea0003800200 */
.L_x_9964:
        /* <DEDUP_REMOVED lines=62> */
.L_x_9962:
[----:B------:R-:W-:Y:S05]  /*2e8d0*/  BSYNC.RECONVERGENT B1 ;  /* 0x0000000000017941 */ /* 0x000fea0003800200 */
.L_x_9961:
[----:B------:R-:W-:Y:S01]  /*2e8e0*/  I2FP.F32.U32 R170, R170 ;  /* 0x000000aa00aa7245 */ /* 0x000fe20000201000 */
[----:B------:R-:W-:Y:S01]  /*2e8f0*/  BSSY.RECONVERGENT B1, `(.L_x_9966) ;  /* 0x0000061000017945 */ /* 0x000fe20003800200 */
[----:B------:R-:W-:Y:S01]  /*2e900*/  FSEL R2, R2, RZ, P4 ;  /* 0x000000ff02027208 */ /* 0x000fe20002000000 */
[----:B------:R-:W-:Y:S02]  /*2e910*/  HFMA2 R192, -RZ, RZ, 0, 1.1920928955078125e-07 ;  /* 0x00000002ffc07431 */ /* 0x000fe400000001ff */
[----:B------:R-:W-:Y:S02]  /*2e920*/  IMAD.MOV.U32 R191, RZ, RZ, R12 ;  /* 0x000000ffffbf7224 */ /* 0x000fe400078e000c */
        /* <DEDUP_REMOVED lines=18> */
.L_x_9968:
        /* <DEDUP_REMOVED lines=12> */
.L_x_9970:
[----:B------:R-:W-:Y:S05]  /*2eb10*/  BSYNC.RECONVERGENT B2 ;  /* 0x0000000000027941 */ /* 0x000fea0003800200 */
.L_x_9969:
        /* <DEDUP_REMOVED lines=62> */
.L_x_9967:
[----:B------:R-:W-:Y:S05]  /*2ef00*/  BSYNC.RECONVERGENT B1 ;  /* 0x0000000000017941 */ /* 0x000fea0003800200 */
.L_x_9966:
        /* <DEDUP_REMOVED lines=18> */
.L_x_9973:
        /* <DEDUP_REMOVED lines=15> */
.L_x_9975:
[----:B------:R-:W-:Y:S05]  /*2f120*/  BSYNC.RECONVERGENT B2 ;  /* 0x0000000000027941 */ /* 0x000fea0003800200 */
.L_x_9974:
        /* <DEDUP_REMOVED lines=62> */
.L_x_9972:
[----:B------:R-:W-:Y:S05]  /*2f510*/  BSYNC.RECONVERGENT B1 ;  /* 0x0000000000017941 */ /* 0x000fea0003800200 */
.L_x_9971:
[----:B------:R-:W-:Y:S02]  /*2f520*/  I2FP.F32.U32 R191, R191 ;  /* 0x000000bf00bf7245 */ /* 0x000fe40000201000 */
[----:B------:R-:W-:-:S03]  /*2f530*/  FSEL R171, R171, RZ, P5 ;  /* 0x000000ffabab7208 */ /* 0x000fc60002800000 */
[----:B------:R-:W-:-:S05]  /*2f540*/  FFMA.FTZ R191, R191, R190, 1.1641532182693481445e-10 ;  /* 0x2f000000bfbf7423 */ /* 0x000fca00000100be */
[----:B------:R-:W-:Y:S02]  /*2f550*/  FSETP.GTU.FTZ.AND P6, PT, R191, R0, PT ;  /* 0x00000000bf00720b */ /* 0x000fe40003fdc000 */
[----:B------:R-:W-:-:S05]  /*2f560*/  PRMT R0, R123, 0x7632, R0 ;  /* 0x000076327b007816 */ /* 0x000fca0000000000 */
[----:B------:R-:W-:-:S04]  /*2f570*/  IMAD.U32 R0, R0, 0x10000, RZ ;  /* 0x0001000000007824 */ /* 0x000fc800078e00ff */
[----:B------:R-:W-:Y:S01]  /*2f580*/  FMUL.FTZ R11, R0, R11 ;  /* 0x0000000b000b7220 */ /* 0x000fe20000410000 */
[----:B------:R-:W-:-:S04]  /*2f590*/  SEL R0, RZ, 0x1, P6 ;  /* 0x00000001ff007807 */ /* 0x000fc80003000000 */
[----:B------:R-:W-:-:S05]  /*2f5a0*/  FSEL R11, R11, RZ, !P6 ;  /* 0x000000ff0b0b7208 */ /* 0x000fca0007000000 */
[----:B------:R-:W-:-:S04]  /*2f5b0*/  FADD.FTZ R171, R11, R171 ;  /* 0x000000ab0bab7221 */ /* 0x000fc80000010000 */
[----:B------:R-:W-:Y:S01]  /*2f5c0*/  @P1 FADD.FTZ R171, R131, R171 ;  /* 0x000000ab83ab1221 */ /* 0x000fe20000010000 */
[----:B------:R-:W-:Y:S06]  /*2f5d0*/  BRA `(.L_x_9976) ;  /* 0x00000030007c7947 */ /* 0x000fec0003800000 */
.L_x_9895:
[----:B------:R-:W-:Y:S01]  /*2f5e0*/  ISETP.NE.AND P2, PT, R14, 0x1, PT ;  /* 0x000000010e00780c */ /* 0x000fe20003f45270 */
[----:B------:R-:W-:Y:S01]  /*2f5f0*/  BSSY.RECONVERGENT B1, `(.L_x_9977) ;  /* 0x000005a000017945 */ /* 0x000fe20003800200 */
[----:B----4-:R-:W-:Y:S02]  /*2f600*/  HFMA2 R166, -RZ, RZ, 0, 1.1920928955078125e-07 ;  /* 0x00000002ffa67431 */ /* 0x010fe400000001ff */
        /* <DEDUP_REMOVED lines=13> */
.L_x_9979:
        /* <DEDUP_REMOVED lines=12> */
.L_x_9981:
[----:B------:R-:W-:Y:S05]  /*2f7a0*/  BSYNC.RECONVERGENT B2 ;  /* 0x0000000000027941 */ /* 0x000fea0003800200 */
.L_x_9980:
        /* <DEDUP_REMOVED lines=62> */
.L_x_9978:
[----:B------:R-:W-:Y:S05]  /*2fb90*/  BSYNC.RECONVERGENT B1 ;  /* 0x0000000000017941 */ /* 0x000fea0003800200 */
.L_x_9977:
[----:B--2---:R-:W2:Y:S01]  /*2fba0*/  LDC R194, c[0x0][0x404] ;  /* 0x00010100ffc27b82 */ /* 0x004ea20000000800 */
[----:B------:R-:W-:Y:S01]  /*2fbb0*/  I2FP.F32.U32 R11, R164 ;  /* 0x000000a4000b7245 */ /* 0x000fe20000201000 */
[----:B------:R-:W-:Y:S01]  /*2fbc0*/  IMAD.MOV.U32 R195, RZ, RZ, 0x2f800000 ;  /* 0x2f800000ffc37424 */ /* 0x000fe200078e00ff */
[----:B------:R-:W-:Y:S01]  /*2fbd0*/  LOP3.LUT R18, R18, 0xffffffef, RZ, 0xc0, !PT ;  /* 0xffffffef12127812 */ /* 0x000fe200078ec0ff */
[----:B------:R-:W-:Y:S01]  /*2fbe0*/  BSSY.RECONVERGENT B1, `(.L_x_9982) ;  /* 0x000005d000017945 */ /* 0x000fe20003800200 */
[----:B-----5:R-:W-:Y:S01]  /*2fbf0*/  PRMT R164, R168, 0x7632, R164 ;  /* 0x00007632a8a47816 */ /* 0x020fe200000000a4 */
[----:B------:R-:W-:Y:S01]  /*2fc00*/  FFMA.FTZ R11, R11, R195, 1.1641532182693481445e-10 ;  /* 0x2f0000000b0b7423 */ /* 0x000fe200000100c3 */
[----:B------:R-:W-:Y:S02]  /*2fc10*/  IMAD.MOV.U32 R14, RZ, RZ, 0x2 ;  /* 0x00000002ff0e7424 */ /* 0x000fe400078e00ff */
[----:B------:R-:W-:Y:S02]  /*2fc20*/  IMAD.MOV.U32 R165, RZ, RZ, R12 ;  /* 0x000000ffffa57224 */ /* 0x000fe400078e000c */
[----:B--2---:R-:W-:-:S02]  /*2fc30*/  FSETP.LE.FTZ.AND P2, PT, R11, R194, PT ;  /* 0x000000c20b00720b */ /* 0x004fc40003f53000 */
[----:B------:R-:W-:-:S11]  /*2fc40*/  SHF.L.U32 R11, R168, 0x10, RZ ;  /* 0x00000010a80b7819 */ /* 0x000fd600000006ff */
        /* <DEDUP_REMOVED lines=11> */
.L_x_9984:
        /* <DEDUP_REMOVED lines=12> */
.L_x_9986:
[----:B------:R-:W-:Y:S05]  /*2fdc0*/  BSYNC.RECONVERGENT B2 ;  /* 0x0000000000027941 */ /* 0x000fea0003800200 */
.L_x_9985:
        /* <DEDUP_REMOVED lines=62> */
.L_x_9983:
[----:B------:R-:W-:Y:S05]  /*301b0*/  BSYNC.RECONVERGENT B1 ;  /* 0x0000000000017941 */ /* 0x000fea0003800200 */
.L_x_9982:
[----:B------:R-:W-:Y:S01]  /*301c0*/  I2FP.F32.U32 R165, R165 ;  /* 0x000000a500a57245 */ /* 0x000fe20000201000 */
[----:B------:R-:W-:Y:S01]  /*301d0*/  BSSY.RECONVERGENT B1, `(.L_x_9987) ;  /* 0x000005d000017945 */ /* 0x000fe20003800200 */
[----:B------:R-:W-:Y:S01]  /*301e0*/  LOP3.LUT R18, R18, 0xfffffff7, RZ, 0xc0, !PT ;  /* 0xfffffff712127812 */ /* 0x000fe200078ec0ff */
[----:B------:R-:W-:Y:S01]  /*301f0*/  IMAD.MOV.U32 R168, RZ, RZ, 0x2 ;  /* 0x00000002ffa87424 */ /* 0x000fe200078e00ff */
[----:B------:R-:W-:Y:S01]  /*30200*/  SHF.L.U32 R164, R164, 0x10, RZ ;  /* 0x00000010a4a47819 */ /* 0x000fe200000006ff */
        /* <DEDUP_REMOVED lines=14> */
.L_x_9989:
        /* <DEDUP_REMOVED lines=12> */
.L_x_9991:
[----:B------:R-:W-:Y:S05]  /*303b0*/  BSYNC.RECONVERGENT B2 ;  /* 0x0000000000027941 */ /* 0x000fea0003800200 */
.L_x_9990:
        /* <DEDUP_REMOVED lines=62> */
.L_x_9988:
[----:B------:R-:W-:Y:S05]  /*307a0*/  BSYNC.RECONVERGENT B1 ;  /* 0x0000000000017941 */ /* 0x000fea0003800200 */
.L_x_9987:
[----:B------:R-:W-:Y:S01]  /*307b0*/  I2FP.F32.U32 R14, R165 ;  /* 0x000000a5000e7245 */ /* 0x000fe20000201000 */
[----:B------:R-:W-:Y:S01]  /*307c0*/  BSSY.RECONVERGENT B1, `(.L_x_9992) ;  /* 0x000005e000017945 */ /* 0x000fe20003800200 */
[----:B------:R-:W-:Y:S01]  /*307d0*/  LOP3.LUT R18, R18, 0xfffffffb, RZ, 0xc0, !PT ;  /* 0xfffffffb12127812 */ /* 0x000fe200078ec0ff */
[----:B------:R-:W-:Y:S01]  /*307e0*/  IMAD.MOV.U32 R167, RZ, RZ, R12 ;  /* 0x000000ffffa77224 */ /* 0x000fe200078e000c */
[C---:B------:R-:W-:Y:S01]  /*307f0*/  SHF.L.U32 R165, R169.reuse, 0x10, RZ ;  /* 0x00000010a9a57819 */ /* 0x040fe200000006ff */
[----:B------:R-:W-:Y:S01]  /*30800*/  FFMA.FTZ R14, R14, R195, 1.1641532182693481445e-10 ;  /* 0x2f0000000e0e7423 */ /* 0x000fe200000100c3 */
[----:B------:R-:W-:-:S04]  /*30810*/  PRMT R166, R169, 0x7632, R166 ;  /* 0x00007632a9a67816 */ /* 0x000fc800000000a6 */
        /* <DEDUP_REMOVED lines=13> */
.L_x_9994:
        /* <DEDUP_REMOVED lines=12> */
.L_x_9996:
[----:B------:R-:W-:Y:S05]  /*309b0*/  BSYNC.RECONVERGENT B2 ;  /* 0x0000000000027941 */ /* 0x000fea0003800200 */
.L_x_9995:
        /* <DEDUP_REMOVED lines=62> */
.L_x_9993:
[----:B------:R-:W-:Y:S05]  /*30da0*/  BSYNC.RECONVERGENT B1 ;  /* 0x0000000000017941 */ /* 0x000fea0003800200 */
.L_x_9992:
        /* <DEDUP_REMOVED lines=19> */
.L_x_9999:
        /* <DEDUP_REMOVED lines=12> */
.L_x_10001:
[----:B------:R-:W-:Y:S05]  /*30fa0*/  BSYNC.RECONVERGENT B2 ;  /* 0x0000000000027941 */ /* 0x000fea0003800200 */
.L_x_10000:
        /* <DEDUP_REMOVED lines=62> */
.L_x_9998:
[----:B------:R-:W-:Y:S05]  /*31390*/  BSYNC.RECONVERGENT B1 ;  /* 0x0000000000017941 */ /* 0x000fea0003800200 */
.L_x_9997:
[----:B------:R-:W-:Y:S01]  /*313a0*/  ISETP.NE.AND P3, PT, R168, 0x1, PT ;  /* 0x00000001a800780c */ /* 0x000fe20003f65270 */
[----:B------:R-:W-:Y:S01]  /*313b0*/  BSSY.RECONVERGENT B1, `(.L_x_10002) ;  /* 0x000005c000017945 */ /* 0x000fe20003800200 */
[----:B------:R-:W-:Y:S01]  /*313c0*/  I2FP.F32.U32 R14, R167 ;  /* 0x000000a7000e7245 */ /* 0x000fe20000201000 */
[----:B0-----:R-:W-:Y:S01]  /*313d0*/  IMAD.MOV.U32 R190, RZ, RZ, R12 ;  /* 0x000000ffffbe7224 */ /* 0x001fe200078e000c */
[C---:B------:R-:W-:Y:S02]  /*313e0*/  SHF.L.U32 R167, R170.reuse, 0x10, RZ ;  /* 0x00000010aaa77819 */ /* 0x040fe400000006ff */
[----:B------:R-:W-:Y:S01]  /*313f0*/  PRMT R170, R170, 0x7632, R170 ;  /* 0x00007632aaaa7816 */ /* 0x000fe200000000aa */
        /* <DEDUP_REMOVED lines=12> */
.L_x_10004:
        /* <DEDUP_REMOVED lines=12> */
.L_x_10006:
[----:B------:R-:W-:Y:S05]  /*31580*/  BSYNC.RECONVERGENT B2 ;  /* 0x0000000000027941 */ /* 0x000fea0003800200 */
.L_x_10005:
        /* <DEDUP_REMOVED lines=62> */
.L_x_10003:
[----:B------:R-:W-:Y:S05]  /*31970*/  BSYNC.RECONVERGENT B1 ;  /* 0x0000000000017941 */ /* 0x000fea0003800200 */
.L_x_10002:
[----:B------:R-:W-:Y:S01]  /*31980*/  ISETP.NE.AND P4, PT, R14, 0x1, PT ;  /* 0x000000010e00780c */ /* 0x000fe20003f85270 */
[----:B------:R-:W-:Y:S01]  /*31990*/  BSSY.RECONVERGENT B1, `(.L_x_10007) ;  /* 0x000005b000017945 */ /* 0x000fe20003800200 */
[----:B------:R-:W-:Y:S01]  /*319a0*/  I2FP.F32.U32 R168, R190 ;  /* 0x000000be00a87245 */ /* 0x000fe20000201000 */
[----:B------:R-:W-:Y:S02]  /*319b0*/  IMAD.MOV.U32 R190, RZ, RZ, 0x2 ;  /* 0x00000002ffbe7424 */ /* 0x000fe400078e00ff */
[----:B------:R-:W-:Y:S02]  /*319c0*/  IMAD.MOV.U32 R169, RZ, RZ, R12 ;  /* 0x000000ffffa97224 */ /* 0x000fe400078e000c */
[----:B------:R-:W-:-:S05]  /*319d0*/  FFMA.FTZ R168, R168, R195, 1.1641532182693481445e-10 ;  /* 0x2f000000a8a87423 */ /* 0x000fca00000100c3 */
[----:B------:R-:W-:Y:S02]  /*319e0*/  FSETP.LE.FTZ.AND P3, PT, R168, R194, PT ;  /* 0x000000c2a800720b */ /* 0x000fe40003f73000 */
[----:B------:R-:W-:Y:S01]  /*319f0*/  SHF.L.U32 R168, R170, 0x10, RZ ;  /* 0x00000010aaa87819 */ /* 0x000fe200000006ff */
        /* <DEDUP_REMOVED lines=9> */
.L_x_10009:
        /* <DEDUP_REMOVED lines=12> */
.L_x_10011:
[----:B------:R-:W-:Y:S05]  /*31b50*/  BSYNC.RECONVERGENT B2 ;  /* 0x0000000000027941 */ /* 0x000fea0003800200 */
.L_x_10010:
        /* <DEDUP_REMOVED lines=62> */
.L_x_10008:
[----:B------:R-:W-:Y:S05]  /*31f40*/  BSYNC.RECONVERGENT B1 ;  /* 0x0000000000017941 */ /* 0x000fea0003800200 */
.L_x_10007:
[----:B------:R-:W-:Y:S01]  /*31f50*/  ISETP.NE.AND P5, PT, R190, 0x1, PT ;  /* 0x00000001be00780c */ /* 0x000fe20003fa5270 */
[----:B------:R-:W-:Y:S01]  /*31f60*/  BSSY.RECONVERGENT B1, `(.L_x_10012) ;  /* 0x000005c000017945 */ /* 0x000fe20003800200 */
[----:B------:R-:W-:Y:S01]  /*31f70*/  I2FP.F32.U32 R14, R169 ;  /* 0x000000a9000e7245 */ /* 0x000fe20000201000 */
[----:B------:R-:W-:Y:S01]  /*31f80*/  IMAD.MOV.U32 R170, RZ, RZ, R12 ;  /* 0x000000ffffaa7224 */ /* 0x000fe200078e000c */
        /* <DEDUP_REMOVED lines=14> */
.L_x_10014:
        /* <DEDUP_REMOVED lines=12> */
.L_x_10016:
[----:B------:R-:W-:Y:S05]  /*32130*/  BSYNC.RECONVERGENT B2 ;  /* 0x0000000000027941 */ /* 0x000fea0003800200 */
.L_x_10015:
        /* <DEDUP_REMOVED lines=62> */
.L_x_10013:
[----:B------:R-:W-:Y:S05]  /*32520*/  BSYNC.RECONVERGENT B1 ;  /* 0x0000000000017941 */ /* 0x000fea0003800200 */
.L_x_10012:
        /* <DEDUP_REMOVED lines=8> */
[C---:B------:R-:W-:Y:S02]  /*325b0*/  LOP3.LUT P2, RZ, R18.reuse, 0x10, RZ, 0xc0, !PT ;  /* 0x0000001012ff7812 */ /* 0x040fe4000784c0ff */
[----:B------:R-:W-:-:S02]  /*325c0*/  LOP3.LUT R18, R18, 0xffffdfff, RZ, 0xc0, !PT ;  /* 0xffffdfff12127812 */ /* 0x000fc400078ec0ff */
[----:B------:R-:W-:Y:S01]  /*325d0*/  SHF.L.U32 R170, R171, 0x10, RZ ;  /* 0x00000010abaa7819 */ /* 0x000fe200000006ff */
[----:B------:R-:W-:Y:S01]  /*325e0*/  FMUL.FTZ R171, R166, UR7 ;  /* 0x00000007a6ab7c20 */ /* 0x000fe20008410000 */
[----:B------:R-:W-:Y:S01]  /*325f0*/  @P1 LOP3.LUT R18, R18, 0x2000, RZ, 0xfc, !PT ;  /* 0x0000200012121812 */ /* 0x000fe200078efcff */
[----:B------:R-:W-:Y:S01]  /*32600*/  FMUL.FTZ R166, R165, UR7 ;  /* 0x00000007a5a67c20 */ /* 0x000fe20008410000 */
[----:B------:R-:W-:Y:S01]  /*32610*/  FMUL.FTZ R165, R11, UR7 ;  /* 0x000000070ba57c20 */ /* 0x000fe20008410000 */
[----:B------:R-:W-:Y:S01]  /*32620*/  FMUL.FTZ R11, R170, UR7 ;  /* 0x00000007aa0b7c20 */ /* 0x000fe20008410000 */
[C---:B------:R-:W-:Y:S02]  /*32630*/  LOP3.LUT P1, RZ, R18.reuse, 0x8, RZ, 0xc0, !PT ;  /* 0x0000000812ff7812 */ /* 0x040fe4000782c0ff */
[----:B------:R-:W-:Y:S02]  /*32640*/  LOP3.LUT R18, R18, 0xffffefff, RZ, 0xc0, !PT ;  /* 0xffffefff12127812 */ /* 0x000fe400078ec0ff */
[----:B------:R-:W-:-:S02]  /*32650*/  FSEL R164, R165, RZ, P2 ;  /* 0x000000ffa5a47208 */ /* 0x000fc40001000000 */
[----:B------:R-:W-:Y:S02]  /*32660*/  @P0 LOP3.LUT R18, R18, 0x1000, RZ, 0xfc, !PT ;  /* 0x0000100012120812 */ /* 0x000fe400078efcff */
[----:B------:R-:W-:Y:S02]  /*32670*/  FSEL R165, R190, RZ, P1 ;  /* 0x000000ffbea57208 */ /* 0x000fe40000800000 */
[C---:B------:R-:W-:Y:S02]  /*32680*/  LOP3.LUT P1, RZ, R18.reuse, 0x2000, RZ, 0xc0, !PT ;  /* 0x0000200012ff7812 */ /* 0x040fe4000782c0ff */
[C---:B------:R-:W-:Y:S02]  /*32690*/  LOP3.LUT P2, RZ, R18.reuse, 0x4000, RZ, 0xc0, !PT ;  /* 0x0000400012ff7812 */ /* 0x040fe4000784c0ff */
[C---:B------:R-:W-:Y:S02]  /*326a0*/  LOP3.LUT P6, RZ, R18.reuse, 0x2, RZ, 0xc0, !PT ;  /* 0x0000000212ff7812 */ /* 0x040fe400078cc0ff */
[----:B------:R-:W-:-:S02]  /*326b0*/  LOP3.LUT P0, RZ, R18, 0x4, RZ, 0xc0, !PT ;  /* 0x0000000412ff7812 */ /* 0x000fc4000780c0ff */
[----:B------:R-:W-:Y:S02]  /*326c0*/  FSETP.GTU.FTZ.AND P5, PT, R195, R194, PT ;  /* 0x000000c2c300720b */ /* 0x000fe40003fbc000 */
[----:B------:R-:W-:Y:S02]  /*326d0*/  FSEL R170, R169, RZ, P4 ;  /* 0x000000ffa9aa7208 */ /* 0x000fe40002000000 */
[----:B------:R-:W-:Y:S01]  /*326e0*/  FSEL R169, R168, RZ, P3 ;  /* 0x000000ffa8a97208 */ /* 0x000fe20001800000 */
[----:B------:R-:W-:Y:S01]  /*326f0*/  @P1 FADD.FTZ R164, R124, R164 ;  /* 0x000000a47ca41221 */ /* 0x000fe20000010000 */
        /* <DEDUP_REMOVED lines=12> */
[----:B------:R-:W-:-:S13]  /*327c0*/  PLOP3.LUT P5, PT, P5, PT, PT, 0x8, 0x80 ;  /* 0x000000000080781c */ /* 0x000fda0002fae170 */
.L_x_9976:
        /* <DEDUP_REMOVED lines=44> */
.L_x_10017:
[----:B------:R-:W-:Y:S01]  /*32a90*/  IMAD.MOV.U32 R11, RZ, RZ, R189 ;  /* 0x000000ffff0b7224 */ /* 0x000fe200078e00bd */
[----:B------:R-:W-:-:S07]  /*32aa0*/  IADD3 R188, PT, PT, R188, 0x80, RZ ;  /* 0x00000080bcbc7810 */ /* 0x000fce0007ffe0ff */
.L_x_9894:
[----:B------:R-:W-:Y:S05]  /*32ab0*/  BSYNC.RECONVERGENT B0 ;  /* 0x0000000000007941 */ /* 0x000fea0003800200 */
.L_x_9893:
        /* <DEDUP_REMOVED lines=36> */
.L_x_10023:
        /* <DEDUP_REMOVED lines=12> */
.L_x_10025:
[----:B------:R-:W-:Y:S05]  /*32dc0*/  BSYNC.RECONVERGENT B2 ;  /* 0x0000000000027941 */ /* 0x000fea0003800200 */
.L_x_10024:
        /* <DEDUP_REMOVED lines=60> */
[----:B------:R-:W-:Y:S01]  /*33190*/  MOV R12, R2 ;  /* 0x00000002000c7202 */ /* 0x000fe20000000f00 */
[----:B------:R-:W-:-:S07]  /*331a0*/  IMAD.MOV.U32 R2, RZ, RZ, R11 ;  /* 0x000000ffff027224 */ /* 0x000fce00078e000b */
.L_x_10022:
[----:B------:R-:W-:Y:S05]  /*331b0*/  BSYNC.RECONVERGENT B1 ;  /* 0x0000000000017941 */ /* 0x000fea0003800200 */
.L_x_10021:
[----:B------:R-:W1:Y:S01]  /*331c0*/  LDC R0, c[0x0][0x404] ;  /* 0x00010100ff007b82 */ /* 0x000e620000000800 */
[----:B0-2---:R-:W-:Y:S01]  /*331d0*/  HFMA2 R190, -RZ, RZ, 0.1171875, 0 ;  /* 0x2f800000ffbe7431 */ /* 0x005fe200000001ff */
[----:B------:R-:W-:Y:S01]  /*331e0*/  I2FP.F32.U32 R2, R2 ;  /* 0x0000000200027245 */ /* 0x000fe20000201000 */
[----:B-----5:R-:W-:Y:S01]  /*331f0*/  IMAD.U32 R3, R176, 0x10000, RZ ;  /* 0x00010000b0037824 */ /* 0x020fe200078e00ff */
[----:B------:R-:W-:Y:S01]  /*33200*/  ISETP.NE.AND P2, PT, R4, 0x1, PT ;  /* 0x000000010400780c */ /* 0x000fe20003f45270 */
[----:B------:R-:W-:Y:S01]  /*33210*/  BSSY.RECONVERGENT B1, `(.L_x_10026) ;  /* 0x000005e000017945 */ /* 0x000fe20003800200 */
[----:B------:R-:W-:Y:S01]  /*33220*/  LOP3.LUT R18, R18, 0xffffffef, RZ, 0xc0, !PT ;  /* 0xffffffef12127812 */ /* 0x000fe200078ec0ff */
[----:B------:R-:W-:Y:S01]  /*33230*/  IMAD.MOV.U32 R6, RZ, RZ, 0x2 ;  /* 0x00000002ff067424 */ /* 0x000fe200078e00ff */
[----:B------:R-:W0:Y:S01]  /*33240*/  LDC R11, c[0x0][0x408] ;  /* 0x00010200ff0b7b82 */ /* 0x000e220000000800 */
[----:B------:R-:W-:Y:S01]  /*33250*/  PRMT R176, R176, 0x7632, R176 ;  /* 0x00007632b0b07816 */ /* 0x000fe200000000b0 */
[----:B------:R-:W-:-:S05]  /*33260*/  FFMA.FTZ R2, R2, R190, 1.1641532182693481445e-10 ;  /* 0x2f00000002027423 */ /* 0x000fca00000100be */
[----:B-1----:R-:W-:Y:S01]  /*33270*/  FSETP.LE.FTZ.AND P4, PT, R2, R0, PT ;  /* 0x000000000200720b */ /* 0x002fe20003f93000 */
[----:B0-----:R-:W-:Y:S01]  /*33280*/  FMUL.FTZ R2, R3, R11 ;  /* 0x0000000b03027220 */ /* 0x001fe20000410000 */
[----:B------:R-:W-:-:S11]  /*33290*/  MOV R3, R12 ;  /* 0x0000000c00037202 */ /* 0x000fd60000000f00 */
        /* <DEDUP_REMOVED lines=10> */
.L_x_10028:
        /* <DEDUP_REMOVED lines=12> */
.L_x_10030:
[----:B------:R-:W-:Y:S05]  /*33400*/  BSYNC.RECONVERGENT B2 ;  /* 0x0000000000027941 */ /* 0x000fea0003800200 */
.L_x_10029:
        /* <DEDUP_REMOVED lines=62> */
.L_x_10027:
[----:B------:R-:W-:Y:S05]  /*337f0*/  BSYNC.RECONVERGENT B1 ;  /* 0x0000000000017941 */ /* 0x000fea0003800200 */
.L_x_10026:
        /* <DEDUP_REMOVED lines=23> */
.L_x_10033:
        /* <DEDUP_REMOVED lines=12> */
.L_x_10035:
[----:B------:R-:W-:Y:S05]  /*33a30*/  BSYNC.RECONVERGENT B2 ;  /* 0x0000000000027941 */ /* 0x000fea0003800200 */
.L_x_10034:
        /* <DEDUP_REMOVED lines=62> */
.L_x_10032:
[----:B------:R-:W-:Y:S05]  /*33e20*/  BSYNC.RECONVERGENT B1 ;  /* 0x0000000000017941 */ /* 0x000fea0003800200 */
.L_x_10031:
        /* <DEDUP_REMOVED lines=20> */
.L_x_10038:
        /* <DEDUP_REMOVED lines=12> */
.L_x_10040:
[----:B------:R-:W-:Y:S05]  /*34030*/  BSYNC.RECONVERGENT B2 ;  /* 0x0000000000027941 */ /* 0x000fea0003800200 */
.L_x_10039:
        /* <DEDUP_REMOVED lines=62> */
.L_x_10037:
[----:B------:R-:W-:Y:S05]  /*34420*/  BSYNC.RECONVERGENT B1 ;  /* 0x0000000000017941 */ /* 0x000fea0003800200 */
.L_x_10036:
        /* <DEDUP_REMOVED lines=24> */
.L_x_10043:
        /* <DEDUP_REMOVED lines=12> */
.L_x_10045:
[----:B------:R-:W-:Y:S05]  /*34670*/  BSYNC.RECONVERGENT B2 ;  /* 0x0000000000027941 */ /* 0x000fea0003800200 */
.L_x_10044:
        /* <DEDUP_REMOVED lines=62> */
.L_x_10042:
[----:B------:R-:W-:Y:S05]  /*34a60*/  BSYNC.RECONVERGENT B1 ;  /* 0x0000000000017941 */ /* 0x000fea0003800200 */
.L_x_10041:
        /* <DEDUP_REMOVED lines=21> */
.L_x_10048:
        /* <DEDUP_REMOVED lines=12> */
.L_x_10050:
[----:B------:R-:W-:Y:S05]  /*34c80*/  BSYNC.RECONVERGENT B2 ;  /* 0x0000000000027941 */ /* 0x000fea0003800200 */
.L_x_10049:
        /* <DEDUP_REMOVED lines=62> */
.L_x_10047:
[----:B------:R-:W-:Y:S05]  /*35070*/  BSYNC.RECONVERGENT B1 ;  /* 0x0000000000017941 */ /* 0x000fea0003800200 */
.L_x_10046:
        /* <DEDUP_REMOVED lines=23> */
.L_x_10053:
        /* <DEDUP_REMOVED lines=12> */
.L_x_10055:
[----:B------:R-:W-:Y:S05]  /*352b0*/  BSYNC.RECONVERGENT B2 ;  /* 0x0000000000027941 */ /* 0x000fea0003800200 */
.L_x_10054:
        /* <DEDUP_REMOVED lines=62> */
.L_x_10052:
[----:B------:R-:W-:Y:S05]  /*356a0*/  BSYNC.RECONVERGENT B1 ;  /* 0x0000000000017941 */ /* 0x000fea0003800200 */
.L_x_10051:
        /* <DEDUP_REMOVED lines=20> */
.L_x_10058:
        /* <DEDUP_REMOVED lines=12> */
.L_x_10060:
[----:B------:R-:W-:Y:S05]  /*358b0*/  BSYNC.RECONVERGENT B2 ;  /* 0x0000000000027941 */ /* 0x000fea0003800200 */
.L_x_10059:
        /* <DEDUP_REMOVED lines=62> */
.L_x_10057:
[----:B------:R-:W-:Y:S05]  /*35ca0*/  BSYNC.RECONVERGENT B1 ;  /* 0x0000000000017941 */ /* 0x000fea0003800200 */
.L_x_10056:
        /* <DEDUP_REMOVED lines=24> */
.L_x_10063:
        /* <DEDUP_REMOVED lines=12> */
.L_x_10065:
[----:B------:R-:W-:Y:S05]  /*35ef0*/  BSYNC.RECONVERGENT B2 ;  /* 0x0000000000027941 */ /* 0x000fea0003800200 */
.L_x_10064:
        /* <DEDUP_REMOVED lines=62> */
.L_x_10062:
[----:B------:R-:W-:Y:S05]  /*362e0*/  BSYNC.RECONVERGENT B1 ;  /* 0x0000000000017941 */ /* 0x000fea0003800200 */
.L_x_10061:
        /* <DEDUP_REMOVED lines=19> */
.L_x_10068:
        /* <DEDUP_REMOVED lines=12> */
.L_x_10070:
[----:B------:R-:W-:Y:S05]  /*364e0*/  BSYNC.RECONVERGENT B2 ;  /* 0x0000000000027941 */ /* 0x000fea0003800200 */
.L_x_10069:
        /* <DEDUP_REMOVED lines=62> */
.L_x_10067:
[----:B------:R-:W-:Y:S05]  /*368d0*/  BSYNC.RECONVERGENT B1 ;  /* 0x0000000000017941 */ /* 0x000fea0003800200 */
.L_x_10066:
        /* <DEDUP_REMOVED lines=23> */
.L_x_10073:
        /* <DEDUP_REMOVED lines=12> */
.L_x_10075:
[----:B------:R-:W-:Y:S05]  /*36b10*/  BSYNC.RECONVERGENT B2 ;  /* 0x0000000000027941 */ /* 0x000fea0003800200 */
.L_x_10074:
        /* <DEDUP_REMOVED lines=62> */
.L_x_10072:
[----:B------:R-:W-:Y:S05]  /*36f00*/  BSYNC.RECONVERGENT B1 ;  /* 0x0000000000017941 */ /* 0x000fea0003800200 */
.L_x_10071:
        /* <DEDUP_REMOVED lines=18> */
.L_x_10078:
        /* <DEDUP_REMOVED lines=12> */
.L_x_10080:
[----:B------:R-:W-:Y:S05]  /*370f0*/  BSYNC.RECONVERGENT B2 ;  /* 0x0000000000027941 */ /* 0x000fea0003800200 */
.L_x_10079:
        /* <DEDUP_REMOVED lines=62> */
.L_x_10077:
[----:B------:R-:W-:Y:S05]  /*374e0*/  BSYNC.RECONVERGENT B1 ;  /* 0x0000000000017941 */ /* 0x000fea0003800200 */
.L_x_10076:
        /* <DEDUP_REMOVED lines=24> */
.L_x_10083:
        /* <DEDUP_REMOVED lines=12> */
.L_x_10085:
[----:B------:R-:W-:Y:S05]  /*37730*/  BSYNC.RECONVERGENT B2 ;  /* 0x0000000000027941 */ /* 0x000fea0003800200 */
.L_x_10084:
        /* <DEDUP_REMOVED lines=62> */
.L_x_10082:
[----:B------:R-:W-:Y:S05]  /*37b20*/  BSYNC.RECONVERGENT B1 ;  /* 0x0000000000017941 */ /* 0x000fea0003800200 */
.L_x_10081:
        /* <DEDUP_REMOVED lines=19> */
.L_x_10088:
        /* <DEDUP_REMOVED lines=12> */
.L_x_10090:
[----:B------:R-:W-:Y:S05]  /*37d20*/  BSYNC.RECONVERGENT B2 ;  /* 0x0000000000027941 */ /* 0x000fea0003800200 */
.L_x_10089:
        /* <DEDUP_REMOVED lines=62> */
.L_x_10087:
[----:B------:R-:W-:Y:S05]  /*38110*/  BSYNC.RECONVERGENT B1 ;  /* 0x0000000000017941 */ /* 0x000fea0003800200 */
.L_x_10086:
        /* <DEDUP_REMOVED lines=23> */
.L_x_10093:
        /* <DEDUP_REMOVED lines=12> */
.L_x_10095:
[----:B------:R-:W-:Y:S05]  /*38350*/  BSYNC.RECONVERGENT B2 ;  /* 0x0000000000027941 */ /* 0x000fea0003800200 */
.L_x_10094:
        /* <DEDUP_REMOVED lines=62> */
.L_x_10092:
[----:B------:R-:W-:Y:S05]  /*38740*/  BSYNC.RECONVERGENT B1 ;  /* 0x0000000000017941 */ /* 0x000fea0003800200 */
.L_x_10091:
        /* <DEDUP_REMOVED lines=18> */
.L_x_10098:
        /* <DEDUP_REMOVED lines=15> */
.L_x_10100:
[----:B------:R-:W-:Y:S05]  /*38960*/  BSYNC.RECONVERGENT B2 ;  /* 0x0000000000027941 */ /* 0x000fea0003800200 */
.L_x_10099:
        /* <DEDUP_REMOVED lines=62> */
.L_x_10097:
[----:B------:R-:W-:Y:S05]  /*38d50*/  BSYNC.RECONVERGENT B1 ;  /* 0x0000000000017941 */ /* 0x000fea0003800200 */
.L_x_10096:
        /* <DEDUP_REMOVED lines=12> */
.L_x_10020:
        /* <DEDUP_REMOVED lines=16> */
.L_x_10104:
        /* <DEDUP_REMOVED lines=12> */
.L_x_10106:
[----:B------:R-:W-:Y:S05]  /*38fe0*/  BSYNC.RECONVERGENT B2 ;  /* 0x0000000000027941 */ /* 0x000fea0003800200 */
.L_x_10105:
        /* <DEDUP_REMOVED lines=62> */
.L_x_10103:
[----:B------:R-:W-:Y:S05]  /*393d0*/  BSYNC.RECONVERGENT B1 ;  /* 0x0000000000017941 */ /* 0x000fea0003800200 */
.L_x_10102:
[----:B--2---:R-:W2:Y:S01]  /*393e0*/  LDC R194, c[0x0][0x404] ;  /* 0x00010100ffc27b82 */ /* 0x004ea20000000800 */
[----:B------:R-:W-:Y:S01]  /*393f0*/  I2FP.F32.U32 R11, R172 ;  /* 0x000000ac000b7245 */ /* 0x000fe20000201000 */
[----:B------:R-:W-:Y:S01]  /*39400*/  IMAD.MOV.U32 R195, RZ, RZ, 0x2f800000 ;  /* 0x2f800000ffc37424 */ /* 0x000fe200078e00ff */
[----:B------:R-:W-:Y:S01]  /*39410*/  LOP3.LUT R18, R18, 0xffffffef, RZ, 0xc0, !PT ;  /* 0xffffffef12127812 */ /* 0x000fe200078ec0ff */
[----:B------:R-:W-:Y:S01]  /*39420*/  BSSY.RECONVERGENT B1, `(.L_x_10107) ;  /* 0x000005d000017945 */ /* 0x000fe20003800200 */
[----:B-----5:R-:W-:Y:S01]  /*39430*/  PRMT R172, R176, 0x7632, R172 ;  /* 0x00007632b0ac7816 */ /* 0x020fe200000000ac */
[----:B------:R-:W-:Y:S01]  /*39440*/  FFMA.FTZ R11, R11, R195, 1.1641532182693481445e-10 ;  /* 0x2f0000000b0b7423 */ /* 0x000fe200000100c3 */
[----:B------:R-:W-:Y:S01]  /*39450*/  MOV R14, 0x2 ;  /* 0x00000002000e7802 */ /* 0x000fe20000000f00 */
[----:B------:R-:W-:-:S03]  /*39460*/  IMAD.MOV.U32 R173, RZ, RZ, R12 ;  /* 0x000000ffffad7224 */ /* 0x000fc600078e000c */
        /* <DEDUP_REMOVED lines=13> */
.L_x_10109:
        /* <DEDUP_REMOVED lines=12> */
.L_x_10111:
[----:B------:R-:W-:Y:S05]  /*39600*/  BSYNC.RECONVERGENT B2 ;  /* 0x0000000000027941 */ /* 0x000fea0003800200 */
.L_x_10110:
        /* <DEDUP_REMOVED lines=62> */
.L_x_10108:
[----:B------:R-:W-:Y:S05]  /*399f0*/  BSYNC.RECONVERGENT B1 ;  /* 0x0000000000017941 */ /* 0x000fea0003800200 */
.L_x_10107:
        /* <DEDUP_REMOVED lines=19> */
.L_x_10114:
        /* <DEDUP_REMOVED lines=12> */
.L_x_10116:
[----:B------:R-:W-:Y:S05]  /*39bf0*/  BSYNC.RECONVERGENT B2 ;  /* 0x0000000000027941 */ /* 0x000fea0003800200 */
.L_x_10115:
        /* <DEDUP_REMOVED lines=62> */
.L_x_10113:
[----:B------:R-:W-:Y:S05]  /*39fe0*/  BSYNC.RECONVERGENT B1 ;  /* 0x0000000000017941 */ /* 0x000fea0003800200 */
.L_x_10112:
        /* <DEDUP_REMOVED lines=20> */
.L_x_10119:
        /* <DEDUP_REMOVED lines=12> */
.L_x_10121:
[----:B------:R-:W-:Y:S05]  /*3a1f0*/  BSYNC.RECONVERGENT B2 ;  /* 0x0000000000027941 */ /* 0x000fea0003800200 */
.L_x_10120:
        /* <DEDUP_REMOVED lines=62> */
.L_x_10118:
[----:B------:R-:W-:Y:S05]  /*3a5e0*/  BSYNC.RECONVERGENT B1 ;  /* 0x0000000000017941 */ /* 0x000fea0003800200 */
.L_x_10117:
        /* <DEDUP_REMOVED lines=19> */
.L_x_10124:
        /* <DEDUP_REMOVED lines=12> */
.L_x_10126:
[----:B------:R-:W-:Y:S05]  /*3a7e0*/  BSYNC.RECONVERGENT B2 ;  /* 0x0000000000027941 */ /* 0x000fea0003800200 */
.L_x_10125:
        /* <DEDUP_REMOVED lines=62> */
.L_x_10123:
[----:B------:R-:W-:Y:S05]  /*3abd0*/  BSYNC.RECONVERGENT B1 ;  /* 0x0000000000017941 */ /* 0x000fea0003800200 */
.L_x_10122:
        /* <DEDUP_REMOVED lines=18> */
.L_x_10129:
        /* <DEDUP_REMOVED lines=12> */
.L_x_10131:
[----:B------:R-:W-:Y:S05]  /*3adc0*/  BSYNC.RECONVERGENT B2 ;  /* 0x0000000000027941 */ /* 0x000fea0003800200 */
.L_x_10130:
        /* <DEDUP_REMOVED lines=62> */
.L_x_10128:
[----:B------:R-:W-:Y:S05]  /*3b1b0*/  BSYNC.RECONVERGENT B1 ;  /* 0x0000000000017941 */ /* 0x000fea0003800200 */
.L_x_10127:
        /* <DEDUP_REMOVED lines=17> */
.L_x_10134:
        /* <DEDUP_REMOVED lines=12> */
.L_x_10136:
[----:B------:R-:W-:Y:S05]  /*3b390*/  BSYNC.RECONVERGENT B2 ;  /* 0x0000000000027941 */ /* 0x000fea0003800200 */
.L_x_10135:
        /* <DEDUP_REMOVED lines=62> */
.L_x_10133:
[----:B------:R-:W-:Y:S05]  /*3b780*/  BSYNC.RECONVERGENT B1 ;  /* 0x0000000000017941 */ /* 0x000fea0003800200 */
.L_x_10132:
        /* <DEDUP_REMOVED lines=18> */
.L_x_10139:
        /* <DEDUP_REMOVED lines=12> */
.L_x_10141:
[----:B------:R-:W-:Y:S05]  /*3b970*/  BSYNC.RECONVERGENT B2 ;  /* 0x0000000000027941 */ /* 0x000fea0003800200 */
.L_x_10140:
        /* <DEDUP_REMOVED lines=62> */
.L_x_10138:
[----:B------:R-:W-:Y:S05]  /*3bd60*/  BSYNC.RECONVERGENT B1 ;  /* 0x0000000000017941 */ /* 0x000fea0003800200 */
.L_x_10137:
        /* <DEDUP_REMOVED lines=42> */
.L_x_10101:
        /* <DEDUP_REMOVED lines=44> */
.L_x_10142:
[----:B------:R-:W-:Y:S02]  /*3c2d0*/  IMAD.MOV.U32 R11, RZ, RZ, R189 ;  /* 0x000000ffff0b7224 */ /* 0x000fe400078e00bd */
[----:B------:R-:W-:-:S07]  /*3c2e0*/  VIADD R188, R188, 0x80 ;  /* 0x00000080bcbc7836 */ /* 0x000fce0000000000 */
.L_x_10019:
[----:B------:R-:W-:Y:S05]  /*3c2f0*/  BSYNC.RECONVERGENT B0 ;  /* 0x0000000000007941 */ /* 0x000fea0003800200 */
.L_x_10018:
        /* <DEDUP_REMOVED lines=36> */
.L_x_10148:
        /* <DEDUP_REMOVED lines=12> */
.L_x_10150:
[----:B------:R-:W-:Y:S05]  /*3c600*/  BSYNC.RECONVERGENT B2 ;  /* 0x0000000000027941 */ /* 0x000fea0003800200 */
.L_x_10149:
        /* <DEDUP_REMOVED lines=62> */
.L_x_10147:
[----:B------:R-:W-:Y:S05]  /*3c9f0*/  BSYNC.RECONVERGENT B1 ;  /* 0x0000000000017941 */ /* 0x000fea0003800200 */
.L_x_10146:
[----:B------:R-:W1:Y:S01]  /*3ca00*/  LDC R0, c[0x0][0x404] ;  /* 0x00010100ff007b82 */ /* 0x000e620000000800 */
[----:B------:R-:W-:Y:S01]  /*3ca10*/  I2FP.F32.U32 R2, R2 ;  /* 0x0000000200027245 */ /* 0x000fe20000201000 */
[----:B0-2---:R-:W-:Y:S01]  /*3ca20*/  IMAD.MOV.U32 R190, RZ, RZ, 0x2f800000 ;  /* 0x2f800000ffbe7424 */ /* 0x005fe200078e00ff */
[----:B------:R-:W-:Y:S01]  /*3ca30*/  ISETP.NE.AND P2, PT, R4, 0x1, PT ;  /* 0x000000010400780c */ /* 0x000fe20003f45270 */
[----:B------:R-:W-:Y:S01]  /*3ca40*/  BSSY.RECONVERGENT B1, `(.L_x_10151) ;  /* 0x000005f000017945 */ /* 0x000fe20003800200 */
[----:B-----5:R-:W-:Y:S01]  /*3ca50*/  SHF.L.U32 R3, R184, 0x10, RZ ;  /* 0x00000010b8037819 */ /* 0x020fe200000006ff */
[----:B------:R-:W-:Y:S01]  /*3ca60*/  FFMA.FTZ R2, R2, R190, 1.1641532182693481445e-10 ;  /* 0x2f00000002027423 */ /* 0x000fe200000100be */
[----:B------:R-:W-:Y:S01]  /*3ca70*/  LOP3.LUT R18, R18, 0xffffffef, RZ, 0xc0, !PT ;  /* 0xffffffef12127812 */ /* 0x000fe200078ec0ff */
[----:B------:R-:W0:Y:S01]  /*3ca80*/  LDC R11, c[0x0][0x408] ;  /* 0x00010200ff0b7b82 */ /* 0x000e220000000800 */
[----:B------:R-:W-:Y:S01]  /*3ca90*/  PRMT R184, R184, 0x7632, R184 ;  /* 0x00007632b8b87816 */ /* 0x000fe200000000b8 */
[----:B------:R-:W-:Y:S01]  /*3caa0*/  IMAD.MOV.U32 R6, RZ, RZ, 0x2 ;  /* 0x00000002ff067424 */ /* 0x000fe200078e00ff */
        /* <DEDUP_REMOVED lines=13> */
.L_x_10153:
        /* <DEDUP_REMOVED lines=12> */
.L_x_10155:
[----:B------:R-:W-:Y:S05]  /*3cc40*/  BSYNC.RECONVERGENT B2 ;  /* 0x0000000000027941 */ /* 0x000fea0003800200 */
.L_x_10154:
        /* <DEDUP_REMOVED lines=62> */
.L_x_10152:
[----:B------:R-:W-:Y:S05]  /*3d030*/  BSYNC.RECONVERGENT B1 ;  /* 0x0000000000017941 */ /* 0x000fea0003800200 */
.L_x_10151:
        /* <DEDUP_REMOVED lines=23> */
.L_x_10158:
        /* <DEDUP_REMOVED lines=12> */
.L_x_10160:
[----:B------:R-:W-:Y:S05]  /*3d270*/  BSYNC.RECONVERGENT B2 ;  /* 0x0000000000027941 */ /* 0x000fea0003800200 */
.L_x_10159:
        /* <DEDUP_REMOVED lines=62> */
.L_x_10157:
[----:B------:R-:W-:Y:S05]  /*3d660*/  BSYNC.RECONVERGENT B1 ;  /* 0x0000000000017941 */ /* 0x000fea0003800200 */
.L_x_10156:
        /* <DEDUP_REMOVED lines=20> */
.L_x_10163:
        /* <DEDUP_REMOVED lines=12> */
.L_x_10165:
[----:B------:R-:W-:Y:S05]  /*3d870*/  BSYNC.RECONVERGENT B2 ;  /* 0x0000000000027941 */ /* 0x000fea0003800200 */
.L_x_10164:
        /* <DEDUP_REMOVED lines=62> */
.L_x_10162:
[----:B------:R-:W-:Y:S05]  /*3dc60*/  BSYNC.RECONVERGENT B1 ;  /* 0x0000000000017941 */ /* 0x000fea0003800200 */
.L_x_10161:
        /* <DEDUP_REMOVED lines=24> */
.L_x_10168:
        /* <DEDUP_REMOVED lines=12> */
.L_x_10170:
[----:B------:R-:W-:Y:S05]  /*3deb0*/  BSYNC.RECONVERGENT B2 ;  /* 0x0000000000027941 */ /* 0x000fea0003800200 */
.L_x_10169:
        /* <DEDUP_REMOVED lines=62> */
.L_x_10167:
[----:B------:R-:W-:Y:S05]  /*3e2a0*/  BSYNC.RECONVERGENT B1 ;  /* 0x0000000000017941 */ /* 0x000fea0003800200 */
.L_x_10166:
        /* <DEDUP_REMOVED lines=21> */
.L_x_10173:
        /* <DEDUP_REMOVED lines=12> */
.L_x_10175:
[----:B------:R-:W-:Y:S05]  /*3e4c0*/  BSYNC.RECONVERGENT B2 ;  /* 0x0000000000027941 */ /* 0x000fea0003800200 */
.L_x_10174:
        /* <DEDUP_REMOVED lines=62> */
.L_x_10172:
[----:B------:R-:W-:Y:S05]  /*3e8b0*/  BSYNC.RECONVERGENT B1 ;  /* 0x0000000000017941 */ /* 0x000fea0003800200 */
.L_x_10171:
        /* <DEDUP_REMOVED lines=23> */
.L_x_10178:
        /* <DEDUP_REMOVED lines=12> */
.L_x_10180:
[----:B------:R-:W-:Y:S05]  /*3eaf0*/  BSYNC.RECONVERGENT B2 ;  /* 0x0000000000027941 */ /* 0x000fea0003800200 */
.L_x_10179:
        /* <DEDUP_REMOVED lines=62> */
.L_x_10177:
[----:B------:R-:W-:Y:S05]  /*3eee0*/  BSYNC.RECONVERGENT B1 ;  /* 0x0000000000017941 */ /* 0x000fea0003800200 */
.L_x_10176:
        /* <DEDUP_REMOVED lines=20> */
.L_x_10183:
        /* <DEDUP_REMOVED lines=12> */
.L_x_10185:
[----:B------:R-:W-:Y:S05]  /*3f0f0*/  BSYNC.RECONVERGENT B2 ;  /* 0x0000000000027941 */ /* 0x000fea0003800200 */
.L_x_10184:
        /* <DEDUP_REMOVED lines=62> */
.L_x_10182:
[----:B------:R-:W-:Y:S05]  /*3f4e0*/  BSYNC.RECONVERGENT B1 ;  /* 0x0000000000017941 */ /* 0x000fea0003800200 */
.L_x_10181:
        /* <DEDUP_REMOVED lines=24> */
.L_x_10188:
        /* <DEDUP_REMOVED lines=12> */
.L_x_10190:
[----:B------:R-:W-:Y:S05]  /*3f730*/  BSYNC.RECONVERGENT B2 ;  /* 0x0000000000027941 */ /* 0x000fea0003800200 */
.L_x_10189:
        /* <DEDUP_REMOVED lines=62> */
.L_x_10187:
[----:B------:R-:W-:Y:S05]  /*3fb20*/  BSYNC.RECONVERGENT B1 ;  /* 0x0000000000017941 */ /* 0x000fea0003800200 */
.L_x_10186:
        /* <DEDUP_REMOVED lines=19> */
.L_x_10193:
        /* <DEDUP_REMOVED lines=12> */
.L_x_10195:
[----:B------:R-:W-:Y:S05]  /*3fd20*/  BSYNC.RECONVERGENT B2 ;  /* 0x0000000000027941 */ /* 0x000fea0003800200 */
.L_x_10194:
        /* <DEDUP_REMOVED lines=62> */
.L_x_10192:
[----:B------:R-:W-:Y:S05]  /*40110*/  BSYNC.RECONVERGENT B1 ;  /* 0x0000000000017941 */ /* 0x000fea0003800200 */
.L_x_10191:
        /* <DEDUP_REMOVED lines=23> */
.L_x_10198:
        /* <DEDUP_REMOVED lines=12> */
.L_x_10200:
[----:B------:R-:W-:Y:S05]  /*40350*/  BSYNC.RECONVERGENT B2 ;  /* 0x0000000000027941 */ /* 0x000fea0003800200 */
.L_x_10199:
        /* <DEDUP_REMOVED lines=62> */
.L_x_10197:
[----:B------:R-:W-:Y:S05]  /*40740*/  BSYNC.RECONVERGENT B1 ;  /* 0x0000000000017941 */ /* 0x000fea0003800200 */
.L_x_10196:
        /* <DEDUP_REMOVED lines=18> */
.L_x_10203:
        /* <DEDUP_REMOVED lines=12> */
.L_x_10205:
[----:B------:R-:W-:Y:S05]  /*40930*/  BSYNC.RECONVERGENT B2 ;  /* 0x0000000000027941 */ /* 0x000fea0003800200 */
.L_x_10204:
        /* <DEDUP_REMOVED lines=62> */
.L_x_10202:
[----:B------:R-:W-:Y:S05]  /*40d20*/  BSYNC.RECONVERGENT B1 ;  /* 0x0000000000017941 */ /* 0x000fea0003800200 */
.L_x_10201:
        /* <DEDUP_REMOVED lines=24> */
.L_x_10208:
        /* <DEDUP_REMOVED lines=12> */
.L_x_10210:
[----:B------:R-:W-:Y:S05]  /*40f70*/  BSYNC.RECONVERGENT B2 ;  /* 0x0000000000027941 */ /* 0x000fea0003800200 */
.L_x_10209:
        /* <DEDUP_REMOVED lines=62> */
.L_x_10207:
[----:B------:R-:W-:Y:S05]  /*41360*/  BSYNC.RECONVERGENT B1 ;  /* 0x0000000000017941 */ /* 0x000fea0003800200 */
.L_x_10206:
        /* <DEDUP_REMOVED lines=19> */
.L_x_10213:
        /* <DEDUP_REMOVED lines=12> */
.L_x_10215:
[----:B------:R-:W-:Y:S05]  /*41560*/  BSYNC.RECONVERGENT B2 ;  /* 0x0000000000027941 */ /* 0x000fea0003800200 */
.L_x_10214:
        /* <DEDUP_REMOVED lines=62> */
.L_x_10212:
[----:B------:R-:W-:Y:S05]  /*41950*/  BSYNC.RECONVERGENT B1 ;  /* 0x0000000000017941 */ /* 0x000fea0003800200 */
.L_x_10211:
        /* <DEDUP_REMOVED lines=23> */
.L_x_10218:
        /* <DEDUP_REMOVED lines=12> */
.L_x_10220:
[----:B------:R-:W-:Y:S05]  /*41b90*/  BSYNC.RECONVERGENT B2 ;  /* 0x0000000000027941 */ /* 0x000fea0003800200 */
.L_x_10219:
        /* <DEDUP_REMOVED lines=62> */
.L_x_10217:
[----:B------:R-:W-:Y:S05]  /*41f80*/  BSYNC.RECONVERGENT B1 ;  /* 0x0000000000017941 */ /* 0x000fea0003800200 */
.L_x_10216:
        /* <DEDUP_REMOVED lines=18> */
.L_x_10223:
        /* <DEDUP_REMOVED lines=15> */
.L_x_10225:
[----:B------:R-:W-:Y:S05]  /*421a0*/  BSYNC.RECONVERGENT B2 ;  /* 0x0000000000027941 */ /* 0x000fea0003800200 */
.L_x_10224:
        /* <DEDUP_REMOVED lines=62> */
.L_x_10222:
[----:B------:R-:W-:Y:S05]  /*42590*/  BSYNC.RECONVERGENT B1 ;  /* 0x0000000000017941 */ /* 0x000fea0003800200 */
.L_x_10221:
[----:B------:R-:W-:Y:S02]  /*425a0*/  I2FP.F32.U32 R191, R191 ;  /* 0x000000bf00bf7245 */ /* 0x000fe40000201000 */
[----:B------:R-:W-:-:S03]  /*425b0*/  FSEL R187, R187, RZ, P5 ;  /* 0x000000ffbbbb7208 */ /* 0x000fc60002800000 */
[----:B------:R-:W-:-:S05]  /*425c0*/  FFMA.FTZ R191, R191, R190, 1.1641532182693481445e-10 ;  /* 0x2f000000bfbf7423 */ /* 0x000fca00000100be */
[----:B------:R-:W-:Y:S02]  /*425d0*/  FSETP.GTU.FTZ.AND P6, PT, R191, R0, PT ;  /* 0x00000000bf00720b */ /* 0x000fe40003fdc000 */
[----:B------:R-:W-:-:S04]  /*425e0*/  PRMT R0, R123, 0x7632, R0 ;  /* 0x000076327b007816 */ /* 0x000fc80000000000 */
[----:B------:R-:W-:-:S05]  /*425f0*/  SHF.L.U32 R0, R0, 0x10, RZ ;  /* 0x0000001000007819 */ /* 0x000fca00000006ff */
[----:B------:R-:W-:Y:S01]  /*42600*/  FMUL.FTZ R11, R0, R11 ;  /* 0x0000000b000b7220 */ /* 0x000fe20000410000 */
[----:B------:R-:W-:-:S04]  /*42610*/  SEL R0, RZ, 0x1, P6 ;  /* 0x00000001ff007807 */ /* 0x000fc80003000000 */
[----:B------:R-:W-:-:S05]  /*42620*/  FSEL R11, R11, RZ, !P6 ;  /* 0x000000ff0b0b7208 */ /* 0x000fca0007000000 */
[----:B------:R-:W-:-:S04]  /*42630*/  FADD.FTZ R187, R11, R187 ;  /* 0x000000bb0bbb7221 */ /* 0x000fc80000010000 */
[----:B------:R-:W-:Y:S01]  /*42640*/  @P1 FADD.FTZ R187, R131, R187 ;  /* 0x000000bb83bb1221 */ /* 0x000fe20000010000 */
[----:B------:R-:W-:Y:S06]  /*42650*/  BRA `(.L_x_10226) ;  /* 0x00000030007c7947 */ /* 0x000fec0003800000 */
.L_x_10145:
        /* <DEDUP_REMOVED lines=16> */
.L_x_10229:
        /* <DEDUP_REMOVED lines=12> */
.L_x_10231:
[----:B------:R-:W-:Y:S05]  /*42820*/  BSYNC.RECONVERGENT B2 ;  /* 0x0000000000027941 */ /* 0x000fea0003800200 */
.L_x_10230:
        /* <DEDUP_REMOVED lines=62> */
.L_x_10228:
[----:B------:R-:W-:Y:S05]  /*42c10*/  BSYNC.RECONVERGENT B1 ;  /* 0x0000000000017941 */ /* 0x000fea0003800200 */
.L_x_10227:
        /* <DEDUP_REMOVED lines=22> */
.L_x_10234:
        /* <DEDUP_REMOVED lines=12> */
.L_x_10236:
[----:B------:R-:W-:Y:S05]  /*42e40*/  BSYNC.RECONVERGENT B2 ;  /* 0x0000000000027941 */ /* 0x000fea0003800200 */
.L_x_10235:
        /* <DEDUP_REMOVED lines=62> */
.L_x_10233:
[----:B------:R-:W-:Y:S05]  /*43230*/  BSYNC.RECONVERGENT B1 ;  /* 0x0000000000017941 */ /* 0x000fea0003800200 */
.L_x_10232:
        /* <DEDUP_REMOVED lines=19> */
.L_x_10239:
        /* <DEDUP_REMOVED lines=12> */
.L_x_10241:
[----:B------:R-:W-:Y:S05]  /*43430*/  BSYNC.RECONVERGENT B2 ;  /* 0x0000000000027941 */ /* 0x000fea0003800200 */
.L_x_10240:
        /* <DEDUP_REMOVED lines=62> */
.L_x_10238:
[----:B------:R-:W-:Y:S05]  /*43820*/  BSYNC.RECONVERGENT B1 ;  /* 0x0000000000017941 */ /* 0x000fea0003800200 */
.L_x_10237:
        /* <DEDUP_REMOVED lines=20> */
.L_x_10244:
        /* <DEDUP_REMOVED lines=12> */
.L_x_10246:
[----:B------:R-:W-:Y:S05]  /*43a30*/  BSYNC.RECONVERGENT B2 ;  /* 0x0000000000027941 */ /* 0x000fea0003800200 */
.L_x_10245:
        /* <DEDUP_REMOVED lines=62> */
.L_x_10243:
[----:B------:R-:W-:Y:S05]  /*43e20*/  BSYNC.RECONVERGENT B1 ;  /* 0x0000000000017941 */ /* 0x000fea0003800200 */
.L_x_10242:
        /* <DEDUP_REMOVED lines=19> */
.L_x_10249:
        /* <DEDUP_REMOVED lines=12> */
.L_x_10251:
[----:B------:R-:W-:Y:S05]  /*44020*/  BSYNC.RECONVERGENT B2 ;  /* 0x0000000000027941 */ /* 0x000fea0003800200 */
.L_x_10250:
        /* <DEDUP_REMOVED lines=62> */
.L_x_10248:
[----:B------:R-:W-:Y:S05]  /*44410*/  BSYNC.RECONVERGENT B1 ;  /* 0x0000000000017941 */ /* 0x000fea0003800200 */
.L_x_10247:
        /* <DEDUP_REMOVED lines=18> */
.L_x_10254:
        /* <DEDUP_REMOVED lines=12> */
.L_x_10256:
[----:B------:R-:W-:Y:S05]  /*44600*/  BSYNC.RECONVERGENT B2 ;  /* 0x0000000000027941 */ /* 0x000fea0003800200 */
.L_x_10255:
        /* <DEDUP_REMOVED lines=62> */
.L_x_10253:
[----:B------:R-:W-:Y:S05]  /*449f0*/  BSYNC.RECONVERGENT B1 ;  /* 0x0000000000017941 */ /* 0x000fea0003800200 */
.L_x_10252:
[----:B------:R-:W-:Y:S01]  /*44a00*/  ISETP.NE.AND P4, PT, R14, 0x1, PT ;  /* 0x000000010e00780c */ /* 0x000fe20003f85270 */
[----:B------:R-:W-:Y:S01]  /*44a10*/  BSSY.RECONVERGENT B1, `(.L_x_10257) ;  /* 0x000005b000017945 */ /* 0x000fe20003800200 */
[----:B------:R-:W-:Y:S01]  /*44a20*/  I2FP.F32.U32 R184, R190 ;  /* 0x000000be00b87245 */ /* 0x000fe20000201000 */
[----:B------:R-:W-:Y:S02]  /*44a30*/  IMAD.U32 R185, R186, 0x10000, RZ ;  /* 0x00010000bab97824 */ /* 0x000fe400078e00ff */
[----:B------:R-:W-:Y:S02]  /*44a40*/  IMAD.MOV.U32 R190, RZ, RZ, 0x2 ;  /* 0x00000002ffbe7424 */ /* 0x000fe400078e00ff */
[----:B------:R-:W-:-:S05]  /*44a50*/  FFMA.FTZ R184, R184, R195, 1.1641532182693481445e-10 ;  /* 0x2f000000b8b87423 */ /* 0x000fca00000100c3 */
[----:B------:R-:W-:Y:S02]  /*44a60*/  FSETP.LE.FTZ.AND P3, PT, R184, R194, PT ;  /* 0x000000c2b800720b */ /* 0x000fe40003f73000 */
[----:B------:R-:W-:Y:S01]  /*44a70*/  MOV R184, R12 ;  /* 0x0000000c00b87202 */ /* 0x000fe20000000f00 */
[----:B------:R-:W-:Y:S10]  /*44a80*/  @!P4 BRA `(.L_x_10258) ;  /* 0x00000004004cc947 */ /* 0x000ff40003800000 */
        /* <DEDUP_REMOVED lines=8> */
.L_x_10259:
        /* <DEDUP_REMOVED lines=12> */
.L_x_10261:
[----:B------:R-:W-:Y:S05]  /*44bd0*/  BSYNC.RECONVERGENT B2 ;  /* 0x0000000000027941 */ /* 0x000fea0003800200 */
.L_x_10260:
        /* <DEDUP_REMOVED lines=62> */
.L_x_10258:
[----:B------:R-:W-:Y:S05]  /*44fc0*/  BSYNC.RECONVERGENT B1 ;  /* 0x0000000000017941 */ /* 0x000fea0003800200 */
.L_x_10257:
        /* <DEDUP_REMOVED lines=18> */
.L_x_10264:
        /* <DEDUP_REMOVED lines=12> */
.L_x_10266:
[----:B------:R-:W-:Y:S05]  /*451b0*/  BSYNC.RECONVERGENT B2 ;  /* 0x0000000000027941 */ /* 0x000fea0003800200 */
.L_x_10265:
        /* <DEDUP_REMOVED lines=62> */
.L_x_10263:
[----:B------:R-:W-:Y:S05]  /*455a0*/  BSYNC.RECONVERGENT B1 ;  /* 0x0000000000017941 */ /* 0x000fea0003800200 */
.L_x_10262:
        /* <DEDUP_REMOVED lines=42> */
.L_x_10226:
        /* <DEDUP_REMOVED lines=21> */
[----:B------:R-:W-:Y:S02]  /*459a0*/  IMAD.MOV.U32 R11, RZ, RZ, R189 ;  /* 0x000000ffff0b7224 */ /* 0x000fe400078e00bd */
[----:B0-----:R-:W-:-:S05]  /*459b0*/  IMAD.WIDE.U32 R192, R188, 0x8, R192 ;  /* 0x00000008bcc07825 */ /* 0x001fca00078e00c0 */
[----:B------:R3:W-:Y:S01]  /*459c0*/  STG.E.64 desc[UR10][R192.64], R190 ;  /* 0x000000bec0007986 */ /* 0x0007e2000c101b0a */
[----:B------:R-:W-:Y:S05]  /*459d0*/  @!P0 BRA `(.L_x_10144) ;  /* 0x0000000000508947 */ /* 0x000fea0003800000 */
[----:B------:R-:W-:Y:S02]  /*459e0*/  SHF.L.U32 R189, R2, 0x10, RZ ;  /* 0x0000001002bd7819 */ /* 0x000fe400000006ff */
[----:B---3--:R-:W-:Y:S02]  /*459f0*/  LOP3.LUT R190, R0, 0xffff, RZ, 0xc0, !PT ;  /* 0x0000ffff00be7812 */ /* 0x008fe400078ec0ff */
        /* <DEDUP_REMOVED lines=18> */
.L_x_10144:
[----:B------:R-:W-:Y:S05]  /*45b20*/  BSYNC.RECONVERGENT B0 ;  /* 0x0000000000007941 */ /* 0x000fea0003800200 */
.L_x_10143:
[----:B----4-:R-:W-:Y:S01]  /*45b30*/  FADD.FTZ R188, RZ, R132 ;  /* 0x00000084ffbc7221 */ /* 0x010fe20000010000 */
[C---:B------:R-:W-:Y:S01]  /*45b40*/  ISETP.GE.U32.AND P0, PT, R196.reuse, 0x80, PT ;  /* 0x00000080c400780c */ /* 0x040fe20003f06070 */
[----:B------:R-:W4:Y:S01]  /*45b50*/  S2R R221, SR_TID.X ;  /* 0x0000000000dd7919 */ /* 0x000f220000002100 */
[C---:B------:R-:W-:Y:S01]  /*45b60*/  ISETP.GT.U32.AND P1, PT, R196.reuse, 0xff, PT ;  /* 0x000000ffc400780c */ /* 0x040fe20003f24070 */
[----:B------:R-:W-:Y:S01]  /*45b70*/  FADD.FTZ R188, R133, R188 ;  /* 0x000000bc85bc7221 */ /* 0x000fe20000010000 */
[C---:B------:R-:W-:Y:S01]  /*45b80*/  ISETP.GT.U32.AND P2, PT, R196.reuse, 0x17f, PT ;  /* 0x0000017fc400780c */ /* 0x040fe20003f44070 */
[----:B------:R-:W-:Y:S01]  /*45b90*/  BSSY.RECONVERGENT B0, `(.L_x_10267) ;  /* 0x00000cb000007945 */ /* 0x000fe20003800200 */
[----:B------:R-:W-:Y:S01]  /*45ba0*/  ISETP.GT.U32.AND P3, PT, R196, 0x1ff, PT ;  /* 0x000001ffc400780c */ /* 0x000fe20003f64070 */
        /* <DEDUP_REMOVED lines=58> */
[----:B------:R-:W5:Y:S02]  /*45f50*/  SHFL.BFLY PT, R189, R188, 0x1, 0x1f ;  /* 0x0c201f00bcbd7f89 */ /* 0x000f6400000e0000 */
[----:B-----5:R-:W-:-:S05]  /*45f60*/  FADD.FTZ R189, R188, R189 ;  /* 0x000000bdbcbd7221 */ /* 0x020fca0000010000 */
[----:B------:R-:W5:Y:S02]  /*45f70*/  SHFL.BFLY PT, R188, R189, 0x2, 0x1f ;  /* 0x0c401f00bdbc7f89 */ /* 0x000f6400000e0000 */
[----:B-----5:R-:W-:-:S05]  /*45f80*/  FADD.FTZ R188, R189, R188 ;  /* 0x000000bcbdbc7221 */ /* 0x020fca0000010000 */
[----:B------:R-:W5:Y:S02]  /*45f90*/  SHFL.BFLY PT, R189, R188, 0x4, 0x1f ;  /* 0x0c801f00bcbd7f89 */ /* 0x000f6400000e0000 */
[----:B-----5:R-:W-:-:S05]  /*45fa0*/  FADD.FTZ R189, R188, R189 ;  /* 0x000000bdbcbd7221 */ /* 0x020fca0000010000 */
[----:B------:R-:W5:Y:S02]  /*45fb0*/  SHFL.BFLY PT, R188, R189, 0x8, 0x1f ;  /* 0x0d001f00bdbc7f89 */ /* 0x000f6400000e0000 */
[----:B-----5:R-:W-:-:S05]  /*45fc0*/  FADD.FTZ R188, R189, R188 ;  /* 0x000000bcbdbc7221 */ /* 0x020fca0000010000 */
[----:B------:R-:W5:Y:S02]  /*45fd0*/  SHFL.BFLY PT, R189, R188, 0x10, 0x1f ;  /* 0x0e001f00bcbd7f89 */ /* 0x000f6400000e0000 */
[----:B-----5:R-:W-:-:S04]  /*45fe0*/  FADD.FTZ R188, R188, R189 ;  /* 0x000000bdbcbc7221 */ /* 0x020fc80000010000 */
[----:B------:R-:W-:-:S04]  /*45ff0*/  FMUL.FTZ R188, R198, R188 ;  /* 0x000000bcc6bc7220 */ /* 0x000fc80000410000 */
[--C-:B------:R-:W-:Y:S01]  /*46000*/  FADD.FTZ R189, R132, -R188.reuse ;  /* 0x800000bc84bd7221 */ /* 0x100fe20000010000 */
[--C-:B0-23--:R-:W-:Y:S01]  /*46010*/  FADD.FTZ R190, R133, -R188.reuse ;  /* 0x800000bc85be7221 */ /* 0x10dfe20000010000 */
        /* <DEDUP_REMOVED lines=33> */
[----:B----4-:R-:W-:Y:S02]  /*46230*/  LOP3.LUT P1, RZ, R221, 0x1f, RZ, 0xc0, !PT ;  /* 0x0000001fddff7812 */ /* 0x010fe4000782c0ff */
        /* <DEDUP_REMOVED lines=96> */
.L_x_10268:
[----:B------:R-:W-:Y:S05]  /*46840*/  BSYNC.RECONVERGENT B0 ;  /* 0x0000000000007941 */ /* 0x000fea0003800200 */
.L_x_10267:
        /* <DEDUP_REMOVED lines=15> */
.L_x_10270:
[----:B------:R-:W-:Y:S05]  /*46940*/  BSYNC.RECONVERGENT B0 ;  /* 0x0000000000007941 */ /* 0x000fea0003800200 */
.L_x_10269:
[----:B------:R-:W2:Y:S01]  /*46950*/  SHFL.DOWN PT, R194, R190, 0x2, 0x1f ;  /* 0x08401f00bec27f89 */ /* 0x000ea200000e0000 */
[----:B------:R-:W-:Y:S01]  /*46960*/  I2FP.F32.S32 R193, R190 ;  /* 0x000000be00c17245 */ /* 0x000fe20000201400 */
[----:B------:R-:W-:Y:S01]  /*46970*/  BSSY.RECONVERGENT B0, `(.L_x_10271) ;  /* 0x0000086000007945 */ /* 0x000fe20003800200 */
[----:B------:R-:W-:Y:S01]  /*46980*/  ISETP.NE.AND P1, PT, RZ, UR19, PT ;  /* 0x00000013ff007c0c */ /* 0x000fe2000bf25270 */
[----:B0-----:R-:W0:Y:S01]  /*46990*/  SHFL.DOWN PT, R192, R188, 0x2, 0x1f ;  /* 0x08401f00bcc07f89 */ /* 0x001e2200000e0000 */
[----:B------:R-:W-:Y:S01]  /*469a0*/  ISETP.NE.AND P2, PT, R221, RZ, PT ;  /* 0x000000ffdd00720c */ /* 0x000fe20003f45270 */
[----:B--2---:R-:W-:Y:S01]  /*469b0*/  IMAD.IADD R190, R194, 0x1, R190 ;  /* 0x00000001c2be7824 */ /* 0x004fe200078e02be */
        /* <DEDUP_REMOVED lines=9> */
[----:B------:R-:W2:Y:S01]  /*46a50*/  SHFL.DOWN PT, R194, R190, 0x1, 0x1f ;  /* 0x08201f00bec27f89 */ /* 0x000ea200000e0000 */
[----:B0-----:R-:W-:Y:S02]  /*46a60*/  FADD.FTZ R193, R193, R189 ;  /* 0x000000bdc1c17221 */ /* 0x001fe40000010000 */
[----:B------:R-:W0:Y:S01]  /*46a70*/  MUFU.RCP R189, R188 ;  /* 0x000000bc00bd7308 */ /* 0x000e220000001000 */
[----:B--2---:R-:W-:Y:S01]  /*46a80*/  IMAD.IADD R190, R190, 0x1, R194 ;  /* 0x00000001bebe7824 */ /* 0x004fe200078e02c2 */
[----:B------:R-:W-:-:S04]  /*46a90*/  I2FP.F32.S32 R194, R194 ;  /* 0x000000c200c27245 */ /* 0x000fc80000201400 */
[----:B------:R-:W-:-:S06]  /*46aa0*/  I2FP.F32.S32 R190, R190 ;  /* 0x000000be00be7245 */ /* 0x000fcc0000201400 */
[----:B------:R-:W2:Y:S01]  /*46ab0*/  MUFU.RCP R190, R190 ;  /* 0x000000be00be7308 */ /* 0x000ea20000001000 */
        /* <DEDUP_REMOVED lines=8> */
[----:B--2---:R-:W-:Y:S01]  /*46b40*/  FMUL.FTZ R192, R190, R193 ;  /* 0x000000c1bec07220 */ /* 0x004fe20000410000 */
        /* <DEDUP_REMOVED lines=11> */
[----:B------:R0:W2:Y:S02]  /*46c00*/  MUFU.RSQ R190, R188 ;  /* 0x000000bc00be7308 */ /* 0x0000a40000001400 */
[----:B0-----:R-:W0:Y:S01]  /*46c10*/  @!P2 LDC.64 R188, c[0x0][0x3c0] ;  /* 0x0000f000ffbcab82 */ /* 0x001e220000000a00 */
[----:B--2---:R-:W-:Y:S02]  /*46c20*/  R2UR UR5, R190 ;  /* 0x00000000be0572ca */ /* 0x004fe400000e0000 */
[----:B------:R-:W-:-:S05]  /*46c30*/  MOV R190, UR4 ;  /* 0x0000000400be7c02 */ /* 0x000fca0008000f00 */
[----:B0-----:R-:W-:Y:S02]  /*46c40*/  @!P2 IMAD.WIDE R188, R190, 0x4, R188 ;  /* 0x00000004bebca825 */ /* 0x001fe400078e02bc */
[----:B------:R-:W0:Y:S03]  /*46c50*/  @!P2 LDC.64 R190, c[0x0][0x3c8] ;  /* 0x0000f200ffbeab82 */ /* 0x000e260000000a00 */
[----:B------:R2:W-:Y:S02]  /*46c60*/  @!P2 STG.E desc[UR10][R188.64], R192 ;  /* 0x000000c0bc00a986 */ /* 0x0005e4000c10190a */
[----:B--2---:R-:W-:Y:S01]  /*46c70*/  IMAD.U32 R188, RZ, RZ, UR4 ;  /* 0x00000004ffbc7e24 */ /* 0x004fe2000f8e00ff */
        /* <DEDUP_REMOVED lines=21> */
[----:B------:R-:W-:Y:S01]  /*46dd0*/  FFMA.FTZ R191, R248, R191, R192 ;  /* 0x000000bff8bf7223 */ /* 0x000fe200000100c0 */
        /* <DEDUP_REMOVED lines=63> */
.L_x_10272:
[----:B------:R-:W-:Y:S05]  /*471d0*/  BSYNC.RECONVERGENT B0 ;  /* 0x0000000000007941 */ /* 0x000fea0003800200 */
.L_x_10271:
[----:B------:R-:W-:Y:S01]  /*471e0*/  LOP3.LUT P0, RZ, R18, 0x800, RZ, 0xc0, !PT ;  /* 0x0000080012ff7812 */ /* 0x000fe2000780c0ff */
[----:B------:R-:W-:-:S12]  /*471f0*/  BSSY.RECONVERGENT B0, `(.L_x_10273) ;  /* 0x0000052000007945 */ /* 0x000fd80003800200 */
[----:B------:R-:W-:Y:S05]  /*47200*/  @!P0 BRA `(.L_x_10274) ;  /* 0x0000000400408947 */ /* 0x000fea0003800000 */
[----:B--2---:R-:W2:Y:S01]  /*47210*/  LDL R193, [R1] ;  /* 0x0000000001c17983 */ /* 0x004ea20000100800 */
        /* <DEDUP_REMOVED lines=13> */
[----:B------:R-:W-:Y:S01]  /*472f0*/  FADD.FTZ R194, R144, -UR6 ;  /* 0x8000000690c27e21 */ /* 0x000fe20008010000 */
[----:B------:R-:W-:Y:S01]  /*47300*/  FADD.FTZ R247, R145, -UR6 ;  /* 0x8000000691f77e21 */ /* 0x000fe20008010000 */
[----:B------:R-:W-:Y:S01]  /*47310*/  FFMA.FTZ R191, R248, R191, R192 ;  /* 0x000000bff8bf7223 */ /* 0x000fe200000100c0 */
[----:B------:R-:W-:Y:S01]  /*47320*/  SHF.L.U32 R192, R74, 0x10, RZ ;  /* 0x000000104ac07819 */ /* 0x000fe200000006ff */
[----:B------:R-:W-:Y:S01]  /*47330*/  FMUL.FTZ R194, R194, UR5 ;  /* 0x00000005c2c27c20 */ /* 0x000fe20008410000 */
[----:B------:R-:W-:Y:S01]  /*47340*/  FMUL.FTZ R247, R247, UR5 ;  /* 0x00000005f7f77c20 */ /* 0x000fe20008410000 */
[----:B------:R-:W-:-:S02]  /*47350*/  IMAD.U32 R226, R239, 0x10000, RZ ;  /* 0x00010000efe27824 */ /* 0x000fc400078e00ff */
[----:B------:R-:W-:Y:S01]  /*47360*/  FADD.FTZ R245, R142, -UR6 ;  /* 0x800000068ef57e21 */ /* 0x000fe20008010000 */
[----:B------:R-:W-:Y:S02]  /*47370*/  IMAD.U32 R227, R73, 0x10000, RZ ;  /* 0x0001000049e37824 */ /* 0x000fe400078e00ff */
[----:B------:R-:W-:Y:S01]  /*47380*/  FADD.FTZ R246, R143, -UR6 ;  /* 0x800000068ff67e21 */ /* 0x000fe20008010000 */
[----:B------:R-:W-:Y:S01]  /*47390*/  F2FP.BF16.F32.PACK_AB R191, R191, R188 ;  /* 0x000000bcbfbf723e */ /* 0x000fe200000010ff */
[----:B------:R-:W-:Y:S01]  /*473a0*/  FMUL.FTZ R245, R245, UR5 ;  /* 0x00000005f5f57c20 */ /* 0x000fe20008410000 */
[----:B------:R-:W-:Y:S01]  /*473b0*/  SHF.L.U32 R188, R200, 0x10, RZ ;  /* 0x00000010c8bc7819 */ /* 0x000fe200000006ff */
[----:B------:R-:W-:Y:S01]  /*473c0*/  FMUL.FTZ R246, R246, UR5 ;  /* 0x00000005f6f67c20 */ /* 0x000fe20008410000 */
[----:B------:R-:W-:Y:S01]  /*473d0*/  SHF.L.U32 R249, R96, 0x10, RZ ;  /* 0x0000001060f97819 */ /* 0x000fe200000006ff */
[----:B--2---:R-:W-:Y:S02]  /*473e0*/  IMAD.U32 R190, R193, 0x10000, RZ ;  /* 0x00010000c1be7824 */ /* 0x004fe400078e00ff */
[----:B------:R-:W-:-:S02]  /*473f0*/  IMAD.U32 R193, R202, 0x10000, RZ ;  /* 0x00010000cac17824 */ /* 0x000fc400078e00ff */
[----:B------:R-:W-:Y:S01]  /*47400*/  FFMA.FTZ R248, R248, R189, R190 ;  /* 0x000000bdf8f87223 */ /* 0x000fe200000100be */
[----:B------:R-:W-:Y:S02]  /*47410*/  IMAD.U32 R189, R22, 0x10000, RZ ;  /* 0x0001000016bd7824 */ /* 0x000fe400078e00ff */
[----:B------:R-:W-:Y:S01]  /*47420*/  FFMA.FTZ R193, R194, R193, R192 ;  /* 0x000000c1c2c17223 */ /* 0x000fe200000100c0 */
[----:B------:R-:W-:Y:S01]  /*47430*/  IMAD.U32 R190, R98, 0x10000, RZ ;  /* 0x0001000062be7824 */ /* 0x000fe200078e00ff */
[----:B------:R-:W-:Y:S02]  /*47440*/  SHF.L.U32 R192, R241, 0x10, RZ ;  /* 0x00000010f1c07819 */ /* 0x000fe400000006ff */
[----:B------:R-:W-:Y:S01]  /*47450*/  F2FP.BF16.F32.PACK_AB R195, R248, R195 ;  /* 0x000000c3f8c3723e */ /* 0x000fe200000010ff */
[----:B------:R-:W-:Y:S01]  /*47460*/  FFMA.FTZ R194, R194, R189, R190 ;  /* 0x000000bdc2c27223 */ /* 0x000fe200000100be */
[----:B------:R-:W-:Y:S01]  /*47470*/  SHF.L.U32 R190, R238, 0x10, RZ ;  /* 0x00000010eebe7819 */ /* 0x000fe200000006ff */
[----:B------:R-:W-:-:S04]  /*47480*/  IMAD.U32 R189, R240, 0x10000, RZ ;  /* 0x00010000f0bd7824 */ /* 0x000fc800078e00ff */
[C---:B------:R-:W-:Y:S01]  /*47490*/  FFMA.FTZ R190, R247.reuse, R190, R226 ;  /* 0x000000bef7be7223 */ /* 0x040fe200000100e2 */
[----:B------:R-:W-:Y:S01]  /*474a0*/  FFMA.FTZ R247, R247, R189, R192 ;  /* 0x000000bdf7f77223 */ /* 0x000fe200000100c0 */
[----:B------:R-:W-:Y:S01]  /*474b0*/  IMAD.U32 R192, R201, 0x10000, RZ ;  /* 0x00010000c9c07824 */ /* 0x000fe200078e00ff */
[----:B------:R-:W-:Y:S01]  /*474c0*/  SHF.L.U32 R189, R21, 0x10, RZ ;  /* 0x0000001015bd7819 */ /* 0x000fe200000006ff */
[----:B------:R-:W-:Y:S01]  /*474d0*/  IMAD.U32 R226, R97, 0x10000, RZ ;  /* 0x0001000061e27824 */ /* 0x000fe200078e00ff */
[----:B------:R-:W-:Y:S01]  /*474e0*/  F2FP.BF16.F32.PACK_AB R190, R190, R193 ;  /* 0x000000c1bebe723e */ /* 0x000fe200000010ff */
[----:B------:R-:W-:Y:S01]  /*474f0*/  FFMA.FTZ R192, R245, R192, R227 ;  /* 0x000000c0f5c07223 */ /* 0x000fe200000100e3 */
[----:B------:R-:W-:Y:S02]  /*47500*/  IMAD.U32 R227, R237, 0x10000, RZ ;  /* 0x00010000ede37824 */ /* 0x000fe400078e00ff */
[----:B------:R-:W-:Y:S01]  /*47510*/  FFMA.FTZ R245, R245, R189, R226 ;  /* 0x000000bdf5f57223 */ /* 0x000fe200000100e2 */
[----:B------:R-:W-:Y:S01]  /*47520*/  SHF.L.U32 R226, R235, 0x10, RZ ;  /* 0x00000010ebe27819 */ /* 0x000fe200000006ff */
[----:B------:R-:W-:Y:S01]  /*47530*/  IMAD.U32 R189, R234, 0x10000, RZ ;  /* 0x00010000eabd7824 */ /* 0x000fe200078e00ff */
[----:B------:R-:W-:Y:S01]  /*47540*/  F2FP.BF16.F32.PACK_AB R194, R247, R194 ;  /* 0x000000c2f7c2723e */ /* 0x000fe200000010ff */
[----:B------:R-:W-:-:S02]  /*47550*/  IMAD.U32 R193, R231, 0x10000, RZ ;  /* 0x00010000e7c17824 */ /* 0x000fc400078e00ff */
[----:B------:R-:W-:Y:S01]  /*47560*/  FFMA.FTZ R189, R246, R189, R226 ;  /* 0x000000bdf6bd7223 */ /* 0x000fe200000100e2 */
[----:B------:R-:W-:-:S04]  /*47570*/  IMAD.U32 R226, R236, 0x10000, RZ ;  /* 0x00010000ece27824 */ /* 0x000fc800078e00ff */
[----:B------:R-:W-:Y:S01]  /*47580*/  FFMA.FTZ R246, R246, R226, R227 ;  /* 0x000000e2f6f67223 */ /* 0x000fe200000100e3 */
[----:B------:R-:W-:Y:S01]  /*47590*/  FADD.FTZ R226, R140, -UR6 ;  /* 0x800000068ce27e21 */ /* 0x000fe20008010000 */
[----:B------:R-:W-:Y:S01]  /*475a0*/  IMAD.U32 R227, R72, 0x10000, RZ ;  /* 0x0001000048e37824 */ /* 0x000fe200078e00ff */
[----:B------:R-:W-:Y:S01]  /*475b0*/  F2FP.BF16.F32.PACK_AB R189, R189, R192 ;  /* 0x000000c0bdbd723e */ /* 0x000fe200000010ff */
[----:B------:R-:W-:Y:S02]  /*475c0*/  IMAD.U32 R192, R230, 0x10000, RZ ;  /* 0x00010000e6c07824 */ /* 0x000fe400078e00ff */
[----:B------:R-:W-:-:S04]  /*475d0*/  FMUL.FTZ R226, R226, UR5 ;  /* 0x00000005e2e27c20 */ /* 0x000fc80008410000 */
        /* <DEDUP_REMOVED lines=19> */
.L_x_10274:
[----:B------:R-:W-:Y:S05]  /*47710*/  BSYNC.RECONVERGENT B0 ;  /* 0x0000000000007941 */ /* 0x000fea0003800200 */
.L_x_10273:
[----:B------:R-:W-:Y:S01]  /*47720*/  LOP3.LUT P0, RZ, R18, 0x200, RZ, 0xc0, !PT ;  /* 0x0000020012ff7812 */ /* 0x000fe2000780c0ff */
[----:B------:R-:W-:-:S12]  /*47730*/  BSSY.RECONVERGENT B0, `(.L_x_10275) ;  /* 0x0000061000007945 */ /* 0x000fd80003800200 */
[----:B------:R-:W-:Y:S05]  /*47740*/  @!P0 BRA `(.L_x_10276) ;  /* 0x00000004007c8947 */ /* 0x000fea0003800000 */
[----:B------:R-:W4:Y:S01]  /*47750*/  LDL R227, [R1+0x34] ;  /* 0x0000340001e37983 */ /* 0x000f220000100800 */
[----:B--23--:R-:W-:-:S03]  /*47760*/  FADD.FTZ R195, R154, -UR6 ;  /* 0x800000069ac37e21 */ /* 0x00cfc60008010000 */
        /* <DEDUP_REMOVED lines=58> */
[----:B------:R-:W-:Y:S01]  /*47b10*/  FFMA.FTZ R189, R246, R189, R226 ;  /* 0x000000bdf6bd7223 */ /* 0x000fe200000100e2 */
        /* <DEDUP_REMOVED lines=34> */
.L_x_10276:
[----:B------:R-:W-:Y:S05]  /*47d40*/  BSYNC.RECONVERGENT B0 ;  /* 0x0000000000007941 */ /* 0x000fea0003800200 */
.L_x_10275:
[----:B------:R-:W-:Y:S01]  /*47d50*/  LOP3.LUT P0, RZ, R18, 0x100, RZ, 0xc0, !PT ;  /* 0x0000010012ff7812 */ /* 0x000fe2000780c0ff */
[----:B------:R-:W-:-:S12]  /*47d60*/  BSSY.RECONVERGENT B0, `(.L_x_10277) ;  /* 0x0000061000007945 */ /* 0x000fd80003800200 */
[----:B------:R-:W-:Y:S05]  /*47d70*/  @!P0 BRA `(.L_x_10278) ;  /* 0x00000004007c8947 */ /* 0x000fea0003800000 */
[----:B------:R-:W5:Y:S01]  /*47d80*/  LDL R227, [R1+0x74] ;  /* 0x0000740001e37983 */ /* 0x000f620000100800 */
[----:B--234-:R-:W-:-:S03]  /*47d90*/  FADD.FTZ R195, R162, -UR6 ;  /* 0x80000006a2c37e21 */ /* 0x01cfc60008010000 */
        /* <DEDUP_REMOVED lines=93> */
.L_x_10278:
[----:B------:R-:W-:Y:S05]  /*48370*/  BSYNC.RECONVERGENT B0 ;  /* 0x0000000000007941 */ /* 0x000fea0003800200 */
.L_x_10277:
[----:B------:R-:W-:Y:S01]  /*48380*/  LOP3.LUT P0, RZ, R18, 0x80, RZ, 0xc0, !PT ;  /* 0x0000008012ff7812 */ /* 0x000fe2000780c0ff */
[----:B------:R-:W-:-:S12]  /*48390*/  BSSY.RECONVERGENT B0, `(.L_x_10279) ;  /* 0x0000061000007945 */ /* 0x000fd80003800200 */
[----:B------:R-:W-:Y:S05]  /*483a0*/  @!P0 BRA `(.L_x_10280) ;  /* 0x00000004007c8947 */ /* 0x000fea0003800000 */
[----:B------:R-:W5:Y:S01]  /*483b0*/  LDL R227, [R1+0xb4] ;  /* 0x0000b40001e37983 */ /* 0x000f620000100800 */
[----:B0-234-:R-:W-:-:S03]  /*483c0*/  FADD.FTZ R195, R170, -UR6 ;  /* 0x80000006aac37e21 */ /* 0x01dfc60008010000 */
        /* <DEDUP_REMOVED lines=93> */
.L_x_10280:
[----:B------:R-:W-:Y:S05]  /*489a0*/  BSYNC.RECONVERGENT B0 ;  /* 0x0000000000007941 */ /* 0x000fea0003800200 */
.L_x_10279:
        /* <DEDUP_REMOVED lines=98> */
.L_x_10282:
[----:B------:R-:W-:Y:S05]  /*48fd0*/  BSYNC.RECONVERGENT B0 ;  /* 0x0000000000007941 */ /* 0x000fea0003800200 */
.L_x_10281:
[----:B------:R-:W-:Y:S01]  /*48fe0*/  LOP3.LUT P0, RZ, R18, 0x20, RZ, 0xc0, !PT ;  /* 0x0000002012ff7812 */ /* 0x000fe2000780c0ff */
[----:B------:R-:W-:-:S12]  /*48ff0*/  BSSY.RECONVERGENT B0, `(.L_x_10283) ;  /* 0x0000060000007945 */ /* 0x000fd80003800200 */
[----:B------:R-:W-:Y:S05]  /*49000*/  @!P0 BRA `(.L_x_10284) ;  /* 0x0000000400788947 */ /* 0x000fea0003800000 */
[----:B0-234-:R-:W2:Y:S04]  /*49010*/  LDL R194, [R1+0x104] ;  /* 0x0001040001c27983 */ /* 0x01dea80000100800 */
        /* <DEDUP_REMOVED lines=32> */
[C---:B------:R-:W-:Y:S01]  /*49220*/  FFMA.FTZ R227, R248.reuse, R227, R191 ;  /* 0x000000e3f8e37223 */ /* 0x040fe200000100bf */
        /* <DEDUP_REMOVED lines=25> */
[----:B------:R-:W-:Y:S01]  /*493c0*/  FFMA.FTZ R190, R194, R190, R195 ;  /* 0x000000bec2be7223 */ /* 0x000fe200000100c3 */
        /* <DEDUP_REMOVED lines=22> */
[----:B------:R-:W4:Y:S01]  /*49530*/  LDC.64 R226, c[0x0][0x430] ;  /* 0x00010c00ffe27b82 */ /* 0x000f220000000a00 */
[----:B---3--:R-:W-:Y:S01]  /*49540*/  IMAD.U32 R252, R252, 0x10000, RZ ;  /* 0x00010000fcfc7824 */ /* 0x008fe200078e00ff */
[----:B------:R-:W-:Y:S01]  /*49550*/  F2FP.BF16.F32.PACK_AB R194, R194, R249 ;  /* 0x000000f9c2c2723e */ /* 0x000fe200000010ff */
[----:B0-----:R-:W-:-:S05]  /*49560*/  IMAD.WIDE.U32 R192, R9, 0x10, R192 ;  /* 0x0000001009c07825 */ /* 0x001fca00078e00c0 */
[----:B------:R0:W-:Y:S02]  /*49570*/  STG.E.128 desc[UR10][R192.64], R188 ;  /* 0x000000bcc0007986 */ /* 0x0001e4000c101d0a */
[----:B0-----:R-:W-:Y:S01]  /*49580*/  F2FP.BF16.F32.PACK_AB R193, R247, R248 ;  /* 0x000000f8f7c1723e */ /* 0x001fe200000010ff */
[----:B----4-:R-:W-:Y:S01]  /*49590*/  IMAD.WIDE.U32 R188, R9, 0x10, R226 ;  /* 0x0000001009bc7825 */ /* 0x010fe200078e00e2 */
[----:B------:R-:W-:Y:S02]  /*495a0*/  F2FP.BF16.F32.PACK_AB R192, R245, R246 ;  /* 0x000000f6f5c0723e */ /* 0x000fe400000010ff */
[----:B--2---:R-:W-:-:S05]  /*495b0*/  SHF.L.U32 R251, R251, 0x10, RZ ;  /* 0x00000010fbfb7819 */ /* 0x004fca00000006ff */
[----:B------:R-:W-:-:S05]  /*495c0*/  FFMA.FTZ R250, R250, R251, R252 ;  /* 0x000000fbfafa7223 */ /* 0x000fca00000100fc */
[----:B------:R-:W-:-:S05]  /*495d0*/  F2FP.BF16.F32.PACK_AB R195, R250, R195 ;  /* 0x000000c3fac3723e */ /* 0x000fca00000010ff */
[----:B------:R0:W-:Y:S02]  /*495e0*/  STG.E.128 desc[UR10][R188.64], R192 ;  /* 0x000000c0bc007986 */ /* 0x0001e4000c101d0a */
.L_x_10284:
[----:B------:R-:W-:Y:S05]  /*495f0*/  BSYNC.RECONVERGENT B0 ;  /* 0x0000000000007941 */ /* 0x000fea0003800200 */
.L_x_10283:
[----:B------:R-:W-:Y:S02]  /*49600*/  UIADD3 UR4, UPT, UPT, UR4, UR16, URZ ;  /* 0x0000001004047290 */ /* 0x000fe4000fffe0ff */
[----:B------:R-:W-:Y:S02]  /*49610*/  UPLOP3.LUT UP1, UPT, UPT, UPT, UP1, 0x40, 0x4 ;  /* 0x000000000004789c */ /* 0x000fe40003f2e810 */
[----:B------:R-:W-:-:S09]  /*49620*/  UISETP.GE.AND UP0, UPT, UR4, UR17, UPT ;  /* 0x000000110400728c */ /* 0x000fd2000bf06270 */
[----:B------:R-:W-:Y:S05]  /*49630*/  BRA.U !UP0, `(.L_x_10285) ;  /* 0xfffffb9908c07547 */ /* 0x000fea000b83ffff */
[----:B------:R-:W-:Y:S05]  /*49640*/  EXIT ;  /* 0x000000000000794d */ /* 0x000fea0003800000 */
.L_x_10286:
        /* <DEDUP_REMOVED lines=11> */
.L_x_27872:


//--------------------- .text._ZN10layer_norm31ln_parallel_residual_fwd_kernelINS_13Kernel_traitsI13__nv_bfloat16S2_fS2_fjLj7168ELj1ELj1ELj4ELj16ENS_18Kernel_traits_baseILj7168ES2_S2_fS2_fjLj128EEEEELb1ELb0ELb1EEEvNS_9FwdParamsE --------------------------
	.section	.text._ZN10layer_norm31ln_parallel_residual_fwd_kernelINS_13Kernel_traitsI13__nv_bfloat16S2_fS2_fjLj7168ELj1ELj1ELj4ELj16ENS_18Kernel_traits_baseILj7168ES2_S2_fS2_fjLj128EEEEELb1ELb0ELb1EEEvNS_9FwdParamsE,"ax",@progbits
	.align	128
        .global         _ZN10layer_norm31ln_parallel_residual_fwd_kernelINS_13Kernel_traitsI13__nv_bfloat16S2_fS2_fjLj7168ELj1ELj1ELj4ELj16ENS_18Kernel_traits_baseILj7168ES2_S2_fS2_fjLj128EEEEELb1ELb0ELb1EEEvNS_9FwdParamsE
        .type           _ZN10layer_norm31ln_parallel_residual_fwd_kernelINS_13Kernel_traitsI13__nv_bfloat16S2_fS2_fjLj7168ELj1ELj1ELj4ELj16ENS_18Kernel_traits_baseILj7168ES2_S2_fS2_fjLj128EEEEELb1ELb0ELb1EEEvNS_9FwdParamsE,@function
        .size           _ZN10layer_norm31ln_parallel_residual_fwd_kernelINS_13Kernel_traitsI13__nv_bfloat16S2_fS2_fjLj7168ELj1ELj1ELj4ELj16ENS_18Kernel_traits_baseILj7168ES2_S2_fS2_fjLj128EEEEELb1ELb0ELb1EEEvNS_9FwdParamsE,(.L_x_27873 - _ZN10layer_norm31ln_parallel_residual_fwd_kernelINS_13Kernel_traitsI13__nv_bfloat16S2_fS2_fjLj7168ELj1ELj1ELj4ELj16ENS_18Kernel_traits_baseILj7168ES2_S2_fS2_fjLj128EEEEELb1ELb0ELb1EEEvNS_9FwdParamsE)
        .other          _ZN10layer_norm31ln_parallel_residual_fwd_kernelINS_13Kernel_traitsI13__nv_bfloat16S2_fS2_fjLj7168ELj1ELj1ELj4ELj16ENS_18Kernel_traits_baseILj7168ES2_S2_fS2_fjLj128EEEEELb1ELb0ELb1EEEvNS_9FwdParamsE,@"STO_CUDA_ENTRY STV_DEFAULT"
_ZN10layer_norm31ln_parallel_residual_fwd_kernelINS_13Kernel_traitsI13__nv_bfloat16S2_fS2_fjLj7168ELj1ELj1ELj4ELj16ENS_18Kernel_traits_baseILj7168ES2_S2_fS2_fjLj128EEEEELb1ELb0ELb1EEEvNS_9FwdParamsE:
.text._ZN10layer_norm31ln_parallel_residual_fwd_kernelINS_13Kernel_traitsI13__nv_bfloat16S2_fS2_fjLj7168ELj1ELj1ELj4ELj16ENS_18Kernel_traits_baseILj7168ES2_S2_fS2_fjLj128EEEEELb1ELb0ELb1EEEvNS_9FwdParamsE:
        /* <DEDUP_REMOVED lines=81> */
.L_x_10288:
        /* <DEDUP_REMOVED lines=42> */
.L_x_10287:
        /* <DEDUP_REMOVED lines=41> */
.L_x_10290:
        /* <DEDUP_REMOVED lines=41> */
.L_x_10289:
        /* <DEDUP_REMOVED lines=8> */
[----:B------:R-:W-:Y:S01]  /*0d50*/  UIADD3 UR10, UPT, UPT, UR19, -0x4498517b, URZ ;  /* 0xbb67ae85130a7890 */ /* 0x000fe2000fffe0ff */
[----:B------:R-:W-:Y:S01]  /*0d60*/  PRMT R71, R135, 0x7632, R71 ;  /* 0x0000763287477816 */ /* 0x000fe20000000047 */
[----:B------:R-:W-:Y:S01]  /*0d70*/  UIMAD UR9, UR26, -0x2daee0ad, URZ ;  /* 0xd2511f531a0978a4 */ /* 0x000fe2000f8e02ff */
        /* <DEDUP_REMOVED lines=10> */
[----:B------:R-:W-:Y:S01]  /*0e20*/  PRMT R67, R134, 0x7632, R67 ;  /* 0x0000763286437816 */ /* 0x000fe20000000043 */
[----:B-1----:R-:W-:Y:S01]  /*0e30*/  UISETP.NE.U32.AND UP0, UPT, UR4, URZ, UPT ;  /* 0x000000ff0400728c */ /* 0x002fe2000bf05070 */
[----:B------:R-:W-:Y:S01]  /*0e40*/  PRMT R66, R174, 0x7632, R66 ;  /* 0x00007632ae427816 */ /* 0x000fe20000000042 */
[----:B------:R-:W-:Y:S01]  /*0e50*/  ULOP3.LUT UR4, UR6, 0x3, URZ, 0xc0, !UPT ;  /* 0x0000000306047892 */ /* 0x000fe2000f8ec0ff */
[----:B------:R-:W-:Y:S01]  /*0e60*/  STL.S16 [R1+0xe0], R71 ;  /* 0x0000e04701007387 */ /* 0x000fe20000100600 */
[----:B------:R-:W-:Y:S01]  /*0e70*/  UIMAD.WIDE.U32 UR6, UR26, -0x2daee0ad, URZ ;  /* 0xd2511f531a0678a5 */ /* 0x000fe2000f8e00ff */
[----:B0-----:R-:W-:Y:S01]  /*0e80*/  IMAD R0, R3, UR22, R212 ;  /* 0x0000001603007c24 */ /* 0x001fe2000f8e02d4 */
[----:B------:R-:W-:Y:S01]  /*0e90*/  UISETP.NE.AND.EX UP0, UPT, UR5, URZ, UPT, UP0 ;  /* 0x000000ff0500728c */ /* 0x000fe2000bf05300 */
[----:B------:R-:W-:Y:S01]  /*0ea0*/  IMAD.U32 R3, RZ, RZ, UR18 ;  /* 0x00000012ff037e24 */ /* 0x000fe2000f8e00ff */
[----:B------:R-:W-:Y:S01]  /*0eb0*/  ULOP3.LUT UR5, UR7, UR19, URZ, 0x3c, !UPT ;  /* 0x0000001307057292 */ /* 0x000fe2000f8e3cff */
[----:B------:R-:W-:Y:S01]  /*0ec0*/  IMAD.HI.U32 R2, R0, -0x326172a9, RZ ;  /* 0xcd9e8d5700027827 */ /* 0x000fe200078e00ff */
[----:B------:R-:W-:Y:S01]  /*0ed0*/  STL.S16 [R1+0xdc], R70 ;  /* 0x0000dc4601007387 */ /* 0x000fe20000100600 */
[----:B------:R-:W-:Y:S01]  /*0ee0*/  PRMT R65, R105, 0x7632, R65 ;  /* 0x0000763269417816 */ /* 0x000fe20000000041 */
[----:B------:R-:W-:Y:S01]  /*0ef0*/  UIMAD.WIDE.U32 UR6, UR5, -0x326172a9, URZ ;  /* 0xcd9e8d57050678a5 */ /* 0x000fe2000f8e00ff */
[----:B------:R-:W-:Y:S01]  /*0f00*/  PRMT R64, R145, 0x7632, R64 ;  /* 0x0000763291407816 */ /* 0x000fe20000000040 */
[----:B------:R-:W-:Y:S01]  /*0f10*/  UIMAD UR5, UR5, -0x326172a9, URZ ;  /* 0xcd9e8d57050578a4 */ /* 0x000fe2000f8e02ff */
[----:B------:R-:W-:Y:S01]  /*0f20*/  LOP3.LUT R2, R2, UR24, R3, 0x96, !PT ;  /* 0x0000001802027c12 */ /* 0x000fe2000f8e9603 */
[----:B------:R-:W-:Y:S01]  /*0f30*/  IMAD R3, R0, -0x326172a9, RZ ;  /* 0xcd9e8d5700037824 */ /* 0x000fe200078e02ff */
[----:B------:R-:W-:Y:S01]  /*0f40*/  UIADD3 UR6, UPT, UPT, UR18, -0x255992d5, URZ ;  /* 0xdaa66d2b12067890 */ /* 0x000fe2000fffe0ff */
[----:B------:R-:W-:Y:S01]  /*0f50*/  MOV R6, UR7 ;  /* 0x0000000700067c02 */ /* 0x000fe20008000f00 */
[----:B------:R-:W-:Y:S01]  /*0f60*/  UIADD3 UR7, UPT, UPT, UR19, 0x32370b8f, URZ ;  /* 0x32370b8f13077890 */ /* 0x000fe2000fffe0ff */
[C---:B------:R-:W-:Y:S01]  /*0f70*/  IMAD.HI.U32 R4, R2.reuse, -0x2daee0ad, RZ ;  /* 0xd2511f5302047827 */ /* 0x040fe200078e00ff */
[----:B------:R-:W-:Y:S01]  /*0f80*/  STL.S16 [R1+0xd8], R69 ;  /* 0x0000d84501007387 */ /* 0x000fe20000100600 */
[----:B------:R-:W-:Y:S01]  /*0f90*/  LOP3.LUT R3, R3, UR8, R6, 0x96, !PT ;  /* 0x0000000803037c12 */ /* 0x000fe2000f8e9606 */
[----:B------:R-:W-:Y:S01]  /*0fa0*/  UIADD3 UR8, UPT, UPT, UR18, 0x78dde6e4, URZ ;  /* 0x78dde6e412087890 */ /* 0x000fe2000fffe0ff */
[----:B------:R-:W-:Y:S01]  /*0fb0*/  IMAD.U32 R6, RZ, RZ, UR11 ;  /* 0x0000000bff067e24 */ /* 0x000fe2000f8e00ff */
[----:B------:R-:W-:Y:S01]  /*0fc0*/  LOP3.LUT R4, R5, UR9, R4, 0x96, !PT ;  /* 0x0000000905047c12 */ /* 0x000fe2000f8e9604 */
[----:B------:R-:W-:Y:S01]  /*0fd0*/  IMAD R7, R2, -0x2daee0ad, RZ ;  /* 0xd2511f5302077824 */ /* 0x000fe200078e02ff */
[----:B------:R-:W-:Y:S01]  /*0fe0*/  UIADD3 UR9, UPT, UPT, UR19, -0x126145ec, URZ ;  /* 0xed9eba1413097890 */ /* 0x000fe2000fffe0ff */
[----:B------:R-:W-:Y:S01]  /*0ff0*/  IMAD.HI.U32 R2, R3, -0x2daee0ad, RZ ;  /* 0xd2511f5303027827 */ /* 0x000fe200078e00ff */
[----:B------:R-:W-:Y:S01]  /*1000*/  STL.S16 [R1+0xd4], R68 ;  /* 0x0000d44401007387 */ /* 0x000fe20000100600 */
[----:B------:R-:W-:Y:S01]  /*1010*/  PRMT R63, R133, 0x7632, R63 ;  /* 0x00007632853f7816 */ /* 0x000fe2000000003f */
        /* <DEDUP_REMOVED lines=11> */
[----:B------:R-:W-:Y:S01]  /*10d0*/  UIADD3 UR5, UPT, UPT, UR18, 0x1715609d, URZ ;  /* 0x1715609d12057890 */ /* 0x000fe2000fffe0ff */
[----:B------:R-:W-:Y:S01]  /*10e0*/  STL.S16 [R1+0xc8], R65 ;  /* 0x0000c84101007387 */ /* 0x000fe20000100600 */
[C---:B------:R-:W-:Y:S01]  /*10f0*/  IMAD.HI.U32 R6, R5.reuse, -0x2daee0ad, RZ ;  /* 0xd2511f5305067827 */ /* 0x040fe200078e00ff */
[----:B------:R-:W-:Y:S01]  /*1100*/  LOP3.LUT R3, R4, UR6, R3, 0x96, !PT ;  /* 0x0000000604037c12 */ /* 0x000fe2000f8e9603 */
[----:B------:R-:W-:Y:S01]  /*1110*/  UIADD3 UR12, UPT, UPT, UR19, 0x1fd5c5a3, URZ ;  /* 0x1fd5c5a3130c7890 */ /* 0x000fe2000fffe0ff */
        /* <DEDUP_REMOVED lines=9> */
[----:B------:R-:W-:Y:S01]  /*11b0*/  IMAD.HI.U32 R2, R6, -0x326172a9, RZ ;  /* 0xcd9e8d5706027827 */ /* 0x000fe200078e00ff */
[----:B------:R-:W-:Y:S01]  /*11c0*/  LOP3.LUT R4, R5, UR9, R4, 0x96, !PT ;  /* 0x0000000905047c12 */ /* 0x000fe2000f8e9604 */
[----:B------:R-:W-:Y:S01]  /*11d0*/  UIADD3 UR6, UPT, UPT, UR18, 0x5384540f, URZ ;  /* 0x5384540f12067890 */ /* 0x000fe2000fffe0ff */
[----:B------:R-:W-:Y:S01]  /*11e0*/  PRMT R58, R172, 0x7632, R58 ;  /* 0x00007632ac3a7816 */ /* 0x000fe2000000003a */
[----:B------:R-:W-:Y:S01]  /*11f0*/  STL.S16 [R1+0xbc], R62 ;  /* 0x0000bc3e01007387 */ /* 0x000fe20000100600 */
[----:B------:R-:W-:Y:S01]  /*1200*/  LOP3.LUT R2, R7, UR8, R2, 0x96, !PT ;  /* 0x0000000807027c12 */ /* 0x000fe2000f8e9602 */
        /* <DEDUP_REMOVED lines=13> */
[----:B------:R-:W-:Y:S01]  /*12e0*/  UIADD3 UR8, UPT, UPT, UR18, -0xe443238, URZ ;  /* 0xf1bbcdc812087890 */ /* 0x000fe2000fffe0ff */
[----:B------:R-:W-:Y:S01]  /*12f0*/  LOP3.LUT R5, R8, UR10, R5, 0x96, !PT ;  /* 0x0000000a08057c12 */ /* 0x000fe2000f8e9605 */
        /* <DEDUP_REMOVED lines=22> */
[----:B------:R-:W-:Y:S01]  /*1460*/  IMAD R8, R3, -0x2daee0ad, RZ ;  /* 0xd2511f5303087824 */ /* 0x000fe200078e02ff */
        /* <DEDUP_REMOVED lines=47> */
[----:B------:R-:W-:Y:S01]  /*1760*/  UPLOP3.LUT UP1, UPT, UPT, UPT, UPT, 0x40, 0x4 ;  /* 0x000000000004789c */ /* 0x000fe20003f2e870 */
[----:B------:R-:W-:Y:S01]  /*1770*/  LOP3.LUT R209, R7, UR8, R2, 0x96, !PT ;  /* 0x0000000807d17c12 */ /* 0x000fe2000f8e9602 */
[----:B------:R-:W-:Y:S01]  /*1780*/  STL.S16 [R1+0x64], R40 ;  /* 0x0000642801007387 */ /* 0x000fe20000100600 */
[----:B------:R-:W-:Y:S01]  /*1790*/  PRMT R21, R94, 0x7632, R21 ;  /* 0x000076325e157816 */ /* 0x000fe20000000015 */
[----:B------:R-:W0:Y:S01]  /*17a0*/  LDCU UR25, c[0x0][0x404] ;  /* 0x00008080ff1977ac */ /* 0x000e220008000800 */
        /* <DEDUP_REMOVED lines=14> */
[----:B------:R-:W-:Y:S01]  /*1890*/  LOP3.LUT R2, R3, UR29, R2, 0x96, !PT ;  /* 0x0000001d03027c12 */ /* 0x000fe2000f8e9602 */
[----:B------:R-:W-:Y:S01]  /*18a0*/  IMAD R16, R16, -0x326172a9, RZ ;  /* 0xcd9e8d5710107824 */ /* 0x000fe200078e02ff */
[----:B------:R-:W-:Y:S01]  /*18b0*/  LOP3.LUT R3, R5, UR10, R4, 0x96, !PT ;  /* 0x0000000a05037c12 */ /* 0x000fe2000f8e9604 */
[----:B------:R-:W-:Y:S01]  /*18c0*/  STL.S16 [R1+0x50], R35 ;  /* 0x0000502301007387 */ /* 0x000fe20000100600 */
[----:B------:R-:W-:Y:S01]  /*18d0*/  PRMT R251, R185, 0x7632, R251 ;  /* 0x00007632b9fb7816 */ /* 0x000fe200000000fb */
[----:B------:R-:W1:Y:S01]  /*18e0*/  LDCU UR23, c[0x0][0x408] ;  /* 0x00008100ff1777ac */ /* 0x000e620008000800 */
        /* <DEDUP_REMOVED lines=14> */
[----:B------:R-:W-:Y:S01]  /*19d0*/  PRMT R237, R191, 0x7632, R237 ;  /* 0x00007632bfed7816 */ /* 0x000fe200000000ed */
[----:B------:R-:W0:Y:S01]  /*19e0*/  LDCU.64 UR12, c[0x0][0x3b0] ;  /* 0x00007600ff0c77ac */ /* 0x000e220008000a00 */
[----:B------:R-:W-:Y:S01]  /*19f0*/  PRMT R236, R90, 0x7632, R236 ;  /* 0x000076325aec7816 */ /* 0x000fe200000000ec */
[----:B------:R-:W-:Y:S01]  /*1a00*/  STL.S16 [R1+0x3c], R30 ;  /* 0x00003c1e01007387 */ /* 0x000fe20000100600 */
[----:B------:R-:W-:Y:S01]  /*1a10*/  PRMT R235, R162, 0x7632, R235 ;  /* 0x00007632a2eb7816 */ /* 0x000fe200000000eb */
[----:B------:R-:W0:Y:S01]  /*1a20*/  LDCU.U8 UR28, c[0x0][0x410] ;  /* 0x00008200ff1c77ac */ /* 0x000e220008000000 */
[----:B------:R-:W-:Y:S01]  /*1a30*/  PRMT R234, R118, 0x7632, R234 ;  /* 0x0000763276ea7816 */ /* 0x000fe200000000ea */
        /* <DEDUP_REMOVED lines=38> */
[----:B------:R-:W-:Y:S02]  /*1ca0*/  PLOP3.LUT P0, PT, PT, PT, UP0, 0x80, 0x8 ;  /* 0x000000000008781c */ /* 0x000fe40003f0f008 */
[----:B------:R-:W-:Y:S01]  /*1cb0*/  PRMT R11, R164, 0x7632, R11 ;  /* 0x00007632a40b7816 */ /* 0x000fe2000000000b */
[----:B------:R-:W-:Y:S01]  /*1cc0*/  STL.S16 [R1+0x8], R17 ;  /* 0x0000081101007387 */ /* 0x000fe20000100600 */
[----:B------:R-:W-:Y:S02]  /*1cd0*/  PRMT R12, R112, 0x7632, R12 ;  /* 0x00007632700c7816 */ /* 0x000fe4000000000c */
[----:B------:R-:W-:Y:S01]  /*1ce0*/  PRMT R13, R192, 0x7632, R13 ;  /* 0x00007632c00d7816 */ /* 0x000fe2000000000d */
[----:B------:R-:W-:Y:S04]  /*1cf0*/  STL.S16 [R1+0x4], R15 ;  /* 0x0000040f01007387 */ /* 0x000fe80000100600 */
[----:B------:R1:W-:Y:S02]  /*1d00*/  STL.S16 [R1], R14 ;  /* 0x0000000e01007387 */ /* 0x0003e40000100600 */
[----:B01234-:R-:W-:-:S07]  /*1d10*/  IMAD.MOV.U32 R14, RZ, RZ, RZ ;  /* 0x000000ffff0e7224 */ /* 0x01ffce00078e00ff */
.L_x_10820:
[----:B------:R-:W-:Y:S01]  /*1d20*/  ISETP.NE.U32.AND P1, PT, RZ, UR8, PT ;  /* 0x00000008ff007c0c */ /* 0x000fe2000bf25070 */
[----:B------:R-:W-:Y:S01]  /*1d30*/  UIMAD UR5, UR22, UR27, URZ ;  /* 0x0000001b160572a4 */ /* 0x000fe2000f8e02ff */
[----:B0-----:R-:W0:Y:S02]  /*1d40*/  @P0 LDC.64 R20, c[0x0][0x398] ;  /* 0x0000e600ff140b82 */ /* 0x001e240000000a00 */
[----:B------:R-:W-:Y:S01]  /*1d50*/  ISETP.NE.AND.EX P1, PT, RZ, UR9, PT, P1 ;  /* 0x00000009ff007c0c */ /* 0x000fe2000bf25310 */
[----:B------:R-:W-:-:S04]  /*1d60*/  USHF.R.S32.HI UR30, URZ, 0x1f, UR5 ;  /* 0x0000001fff1e7899 */ /* 0x000fc80008011405 */
[----:B------:R-:W-:-:S06]  /*1d70*/  ULEA.HI UR30, UR30, UR5, URZ, 0x3 ;  /* 0x000000051e1e7291 */ /* 0x000fcc000f8f18ff */
[----:B------:R-:W-:Y:S02]  /*1d80*/  IMAD.U32 R25, RZ, RZ, UR30 ;  /* 0x0000001eff197e24 */ /* 0x000fe4000f8e00ff */
[----:B------:R-:W1:Y:S03]  /*1d90*/  @P1 LDC.64 R22, c[0x0][0x3a0] ;  /* 0x0000e800ff161b82 */ /* 0x000e660000000a00 */
[----:B------:R-:W-:Y:S01]  /*1da0*/  LEA.HI.SX32 R218, R25, R212, 0x1d ;  /* 0x000000d419da7211 */ /* 0x000fe200078feaff */
[----:B------:R-:W-:-:S04]  /*1db0*/  HFMA2 R25, -RZ, RZ, 0, 9.5367431640625e-07 ;  /* 0x00000010ff197431 */ /* 0x000fc800000001ff */
[----:B0-----:R-:W-:-:S05]  /*1dc0*/  @P0 IMAD.WIDE.U32 R20, R218, 0x10, R20 ;  /* 0x00000010da140825 */ /* 0x001fca00078e0014 */
[----:B------:R0:W5:Y:S01]  /*1dd0*/  @P0 LDG.E.128 R80, desc[UR20][R20.64] ;  /* 0x0000001414500981 */ /* 0x000162000c1e1d00 */
[----:B-1----:R-:W-:-:S04]  /*1de0*/  @P1 IMAD.WIDE.U32 R22, R218, 0x20, R22 ;  /* 0x00000020da161825 */ /* 0x002fc800078e0016 */
[----:B0-----:R-:W-:Y:S01]  /*1df0*/  IMAD.WIDE.U32 R20, R218, R25, UR16 ;  /* 0x00000010da147e25 */ /* 0x001fe2000f8e0019 */
[----:B------:R0:W5:Y:S04]  /*1e00*/  @P1 LDG.E.128 R76, desc[UR20][R22.64] ;  /* 0x00000014164c1981 */ /* 0x000168000c1e1d00 */
[----:B------:R0:W5:Y:S04]  /*1e10*/  @P1 LDG.E.128 R72, desc[UR20][R22.64+0x10] ;  /* 0x0000101416481981 */ /* 0x000168000c1e1d00 */
[----:B------:R-:W5:Y:S01]  /*1e20*/  LDG.E.128 R20, desc[UR20][R20.64] ;  /* 0x0000001414147981 */ /* 0x000f62000c1e1d00 */
[----:B------:R-:W-:Y:S01]  /*1e30*/  UISETP.NE.U32.AND UP0, UPT, UR10, URZ, UPT ;  /* 0x000000ff0a00728c */ /* 0x000fe2000bf05070 */
[----:B------:R-:W-:-:S03]  /*1e40*/  IMAD.MOV.U32 R212, RZ, RZ, 0x2f800000 ;  /* 0x2f800000ffd47424 */ /* 0x000fc600078e00ff */
[----:B------:R-:W-:-:S09]  /*1e50*/  UISETP.NE.AND.EX UP0, UPT, UR11, URZ, UPT, UP0 ;  /* 0x000000ff0b00728c */ /* 0x000fd2000bf05300 */
[----:B0-----:R-:W-:Y:S05]  /*1e60*/  BRA.U UP0, `(.L_x_10291) ;  /* 0x0000003100947547 */ /* 0x001fea000b800000 */
        /* <DEDUP_REMOVED lines=16> */
.L_x_10293:
        /* <DEDUP_REMOVED lines=16> */
.L_x_10294:
        /* <DEDUP_REMOVED lines=56> */
[----:B------:R-:W-:Y:S02]  /*23f0*/  UIADD3 UR4, UPT, UPT, UR19, -0x695add53, URZ ;  /* 0x96a522ad13047890 */ /* 0x000fe4000fffe0ff */
[----:B------:R-:W-:Y:S01]  /*2400*/  IMAD.MOV.U32 R16, RZ, RZ, R24 ;  /* 0x000000ffff107224 */ /* 0x000fe200078e0018 */
[----:B------:R-:W-:-:S03]  /*2410*/  MOV R24, R209 ;  /* 0x000000d100187202 */ /* 0x000fc60000000f00 */
[----:B------:R-:W-:-:S07]  /*2420*/  LOP3.LUT R2, R2, UR4, R29, 0x96, !PT ;  /* 0x0000000402027c12 */ /* 0x000fce000f8e961d */
.L_x_10292:
[----:B------:R-:W-:Y:S01]  /*2430*/  I2FP.F32.U32 R25, R24 ;  /* 0x0000001800197245 */ /* 0x000fe20000201000 */
[----:B------:R-:W-:Y:S01]  /*2440*/  UISETP.NE.AND UP0, UPT, UR5, 0x1, UPT ;  /* 0x000000010500788c */ /* 0x000fe2000bf05270 */
[----:B------:R-:W-:Y:S01]  /*2450*/  LOP3.LUT R15, R15, 0xfffffffb, RZ, 0xc0, !PT ;  /* 0xfffffffb0f0f7812 */ /* 0x000fe200078ec0ff */
[C---:B-----5:R-:W-:Y:S01]  /*2460*/  IMAD.U32 R24, R20.reuse, 0x10000, RZ ;  /* 0x0001000014187824 */ /* 0x060fe200078e00ff */
[----:B------:R-:W-:Y:S01]  /*2470*/  PRMT R20, R20, 0x7632, R20 ;  /* 0x0000763214147816 */ /* 0x000fe20000000014 */
[----:B------:R-:W-:Y:S01]  /*2480*/  FFMA.FTZ R25, R25, R212, 1.1641532182693481445e-10 ;  /* 0x2f00000019197423 */ /* 0x000fe200000100d4 */
[----:B------:R-:W-:-:S04]  /*2490*/  UMOV UR4, 0x2 ;  /* 0x0000000200047882 */ /* 0x000fc80000000000 */
[----:B------:R-:W-:Y:S01]  /*24a0*/  FSETP.LE.FTZ.AND P0, PT, R25, UR25, PT ;  /* 0x0000001919007c0b */ /* 0x000fe2000bf13000 */
[----:B------:R-:W-:-:S12]  /*24b0*/  IMAD.MOV.U32 R25, RZ, RZ, R16 ;  /* 0x000000ffff197224 */ /* 0x000fd800078e0010 */
        /* <DEDUP_REMOVED lines=11> */
.L_x_10296:
        /* <DEDUP_REMOVED lines=16> */
.L_x_10297:
        /* <DEDUP_REMOVED lines=59> */
[----:B------:R-:W-:Y:S01]  /*2a20*/  IMAD.MOV.U32 R28, RZ, RZ, R26 ;  /* 0x000000ffff1c7224 */ /* 0x000fe200078e001a */
[----:B------:R-:W-:-:S06]  /*2a30*/  UMOV UR4, URZ ;  /* 0x000000ff00047c82 */ /* 0x000fcc0008000000 */
.L_x_10295:
[----:B------:R-:W-:Y:S01]  /*2a40*/  I2FP.F32.U32 R25, R25 ;  /* 0x0000001900197245 */ /* 0x000fe20000201000 */
[----:B------:R-:W-:Y:S01]  /*2a50*/  UISETP.NE.AND UP0, UPT, UR4, 0x1, UPT ;  /* 0x000000010400788c */ /* 0x000fe2000bf05270 */
[----:B------:R-:W-:Y:S01]  /*2a60*/  LOP3.LUT R15, R15, 0xfffffffd, RZ, 0xc0, !PT ;  /* 0xfffffffd0f0f7812 */ /* 0x000fe200078ec0ff */
[----:B------:R-:W-:Y:S01]  /*2a70*/  IMAD.U32 R20, R20, 0x10000, RZ ;  /* 0x0001000014147824 */ /* 0x000fe200078e00ff */
[----:B------:R-:W-:Y:S01]  /*2a80*/  UMOV UR5, 0x2 ;  /* 0x0000000200057882 */ /* 0x000fe20000000000 */
[----:B------:R-:W-:-:S05]  /*2a90*/  FFMA.FTZ R25, R25, R212, 1.1641532182693481445e-10 ;  /* 0x2f00000019197423 */ /* 0x000fca00000100d4 */
[----:B------:R-:W-:Y:S02]  /*2aa0*/  FSETP.LE.FTZ.AND P0, PT, R25, UR25, PT ;  /* 0x0000001919007c0b */ /* 0x000fe4000bf13000 */
[----:B------:R-:W-:-:S11]  /*2ab0*/  MOV R25, R16 ;  /* 0x0000001000197202 */ /* 0x000fd60000000f00 */
        /* <DEDUP_REMOVED lines=11> */
.L_x_10299:
        /* <DEDUP_REMOVED lines=16> */
.L_x_10300:
        /* <DEDUP_REMOVED lines=61> */
.L_x_10298:
[----:B------:R-:W-:Y:S01]  /*3040*/  I2FP.F32.U32 R25, R25 ;  /* 0x0000001900197245 */ /* 0x000fe20000201000 */
[----:B------:R-:W-:Y:S01]  /*3050*/  UISETP.NE.AND UP0, UPT, UR5, 0x1, UPT ;  /* 0x000000010500788c */ /* 0x000fe2000bf05270 */
[----:B------:R-:W-:Y:S01]  /*3060*/  IMAD.MOV.U32 R27, RZ, RZ, R16 ;  /* 0x000000ffff1b7224 */ /* 0x000fe200078e0010 */
[----:B------:R-:W-:Y:S02]  /*3070*/  UMOV UR4, 0x2 ;  /* 0x0000000200047882 */ /* 0x000fe40000000000 */
[----:B------:R-:W-:-:S05]  /*3080*/  FFMA.FTZ R25, R25, R212, 1.1641532182693481445e-10 ;  /* 0x2f00000019197423 */ /* 0x000fca00000100d4 */
[----:B------:R-:W-:Y:S01]  /*3090*/  FSETP.LE.FTZ.AND P0, PT, R25, UR25, PT ;  /* 0x0000001919007c0b */ /* 0x000fe2000bf13000 */
[C---:B------:R-:W-:Y:S01]  /*30a0*/  IMAD.U32 R25, R21.reuse, 0x10000, RZ ;  /* 0x0001000015197824 */ /* 0x040fe200078e00ff */
[----:B------:R-:W-:Y:S01]  /*30b0*/  PRMT R21, R21, 0x7632, R21 ;  /* 0x0000763215157816 */ /* 0x000fe20000000015 */
        /* <DEDUP_REMOVED lines=10> */
.L_x_10302:
        /* <DEDUP_REMOVED lines=16> */
.L_x_10303:
        /* <DEDUP_REMOVED lines=58> */
[----:B------:R-:W-:Y:S01]  /*3600*/  IMAD.MOV.U32 R27, RZ, RZ, R28 ;  /* 0x000000ffff1b7224 */ /* 0x000fe200078e001c */
[----:B------:R-:W-:Y:S01]  /*3610*/  UMOV UR4, URZ ;  /* 0x000000ff00047c82 */ /* 0x000fe20008000000 */
[----:B------:R-:W-:-:S07]  /*3620*/  IMAD.MOV.U32 R28, RZ, RZ, R26 ;  /* 0x000000ffff1c7224 */ /* 0x000fce00078e001a */
.L_x_10301:
[----:B------:R-:W-:Y:S01]  /*3630*/  I2FP.F32.U32 R27, R27 ;  /* 0x0000001b001b7245 */ /* 0x000fe20000201000 */
[----:B------:R-:W-:Y:S01]  /*3640*/  UISETP.NE.AND UP0, UPT, UR4, 0x1, UPT ;  /* 0x000000010400788c */ /* 0x000fe2000bf05270 */
[----:B------:R-:W-:Y:S01]  /*3650*/  IMAD.U32 R21, R21, 0x10000, RZ ;  /* 0x0001000015157824 */ /* 0x000fe200078e00ff */
[----:B------:R-:W-:Y:S02]  /*3660*/  UMOV UR5, 0x2 ;  /* 0x0000000200057882 */ /* 0x000fe40000000000 */
[----:B------:R-:W-:-:S05]  /*3670*/  FFMA.FTZ R27, R27, R212, 1.1641532182693481445e-10 ;  /* 0x2f0000001b1b7423 */ /* 0x000fca00000100d4 */
[----:B------:R-:W-:Y:S02]  /*3680*/  FSETP.LE.FTZ.AND P2, PT, R27, UR25, PT ;  /* 0x000000191b007c0b */ /* 0x000fe4000bf53000 */
[----:B------:R-:W-:Y:S01]  /*3690*/  MOV R27, R16 ;  /* 0x00000010001b7202 */ /* 0x000fe20000000f00 */
        /* <DEDUP_REMOVED lines=10> */
.L_x_10305:
        /* <DEDUP_REMOVED lines=16> */
.L_x_10306:
        /* <DEDUP_REMOVED lines=60> */
[----:B------:R-:W-:-:S07]  /*3c00*/  MOV R28, R26 ;  /* 0x0000001a001c7202 */ /* 0x000fce0000000f00 */
.L_x_10304:
[----:B------:R-:W-:Y:S01]  /*3c10*/  UISETP.NE.AND UP0, UPT, UR5, 0x1, UPT ;  /* 0x000000010500788c */ /* 0x000fe2000bf05270 */
[----:B------:R-:W-:Y:S01]  /*3c20*/  I2FP.F32.U32 R27, R27 ;  /* 0x0000001b001b7245 */ /* 0x000fe20000201000 */
[C---:B------:R-:W-:Y:S01]  /*3c30*/  IMAD.U32 R29, R22.reuse, 0x10000, RZ ;  /* 0x00010000161d7824 */ /* 0x040fe200078e00ff */
[----:B------:R-:W-:Y:S01]  /*3c40*/  PRMT R32, R22, 0x7632, R32 ;  /* 0x0000763216207816 */ /* 0x000fe20000000020 */
[----:B------:R-:W-:Y:S01]  /*3c50*/  IMAD.MOV.U32 R22, RZ, RZ, R16 ;  /* 0x000000ffff167224 */ /* 0x000fe200078e0010 */
[----:B------:R-:W-:Y:S01]  /*3c60*/  UMOV UR4, 0x2 ;  /* 0x0000000200047882 */ /* 0x000fe20000000000 */
[----:B------:R-:W-:-:S05]  /*3c70*/  FFMA.FTZ R27, R27, R212, 1.1641532182693481445e-10 ;  /* 0x2f0000001b1b7423 */ /* 0x000fca00000100d4 */
[----:B------:R-:W-:Y:S01]  /*3c80*/  FSETP.LE.FTZ.AND P3, PT, R27, UR25, PT ;  /* 0x000000191b007c0b */ /* 0x000fe2000bf73000 */
        /* <DEDUP_REMOVED lines=10> */
.L_x_10308:
        /* <DEDUP_REMOVED lines=19> */
.L_x_10309:
        /* <DEDUP_REMOVED lines=61> */
.L_x_10307:
[----:B------:R-:W-:Y:S01]  /*4230*/  UISETP.NE.AND UP0, UPT, UR4, 0x1, UPT ;  /* 0x000000010400788c */ /* 0x000fe2000bf05270 */
[----:B------:R-:W-:Y:S01]  /*4240*/  I2FP.F32.U32 R27, R22 ;  /* 0x00000016001b7245 */ /* 0x000fe20000201000 */
[----:B------:R-:W-:Y:S01]  /*4250*/  IMAD.U32 R32, R32, 0x10000, RZ ;  /* 0x0001000020207824 */ /* 0x000fe200078e00ff */
[----:B------:R-:W-:Y:S01]  /*4260*/  MOV R22, R16 ;  /* 0x0000001000167202 */ /* 0x000fe20000000f00 */
[----:B------:R-:W-:Y:S02]  /*4270*/  UMOV UR5, 0x2 ;  /* 0x0000000200057882 */ /* 0x000fe40000000000 */
        /* <DEDUP_REMOVED lines=13> */
.L_x_10311:
        /* <DEDUP_REMOVED lines=19> */
.L_x_10312:
        /* <DEDUP_REMOVED lines=61> */
.L_x_10310:
        /* <DEDUP_REMOVED lines=19> */
.L_x_10314:
        /* <DEDUP_REMOVED lines=19> */
.L_x_10315:
        /* <DEDUP_REMOVED lines=61> */
.L_x_10313:
[----:B------:R-:W-:Y:S01]  /*4e80*/  I2FP.F32.U32 R23, R23 ;  /* 0x0000001700177245 */ /* 0x000fe20000201000 */
[----:B------:R-:W-:Y:S01]  /*4e90*/  FMUL.FTZ R24, R24, UR23 ;  /* 0x0000001718187c20 */ /* 0x000fe20008410000 */
[----:B------:R-:W-:Y:S01]  /*4ea0*/  LOP3.LUT P6, RZ, R15, 0x4, RZ, 0xc0, !PT ;  /* 0x000000040fff7812 */ /* 0x000fe200078cc0ff */
[----:B------:R-:W-:Y:S01]  /*4eb0*/  IMAD.U32 R31, R31, 0x10000, RZ ;  /* 0x000100001f1f7824 */ /* 0x000fe200078e00ff */
[----:B------:R-:W-:Y:S01]  /*4ec0*/  P2R R22, PR, RZ, 0x2 ;  /* 0x00000002ff167803 */ /* 0x000fe20000000000 */
[----:B------:R-:W-:Y:S01]  /*4ed0*/  FFMA.FTZ R23, R23, R212, 1.1641532182693481445e-10 ;  /* 0x2f00000017177423 */ /* 0x000fe200000100d4 */
[----:B------:R-:W-:Y:S01]  /*4ee0*/  FMUL.FTZ R20, R20, UR23 ;  /* 0x0000001714147c20 */ /* 0x000fe20008410000 */
[----:B------:R-:W-:Y:S01]  /*4ef0*/  FMUL.FTZ R31, R31, UR23 ;  /* 0x000000171f1f7c20 */ /* 0x000fe20008410000 */
[----:B------:R-:W-:Y:S01]  /*4f00*/  FSEL R64, R24, RZ, P6 ;  /* 0x000000ff18407208 */ /* 0x000fe20003000000 */
[----:B------:R-:W-:Y:S01]  /*4f10*/  FMUL.FTZ R30, R30, UR23 ;  /* 0x000000171e1e7c20 */ /* 0x000fe20008410000 */
[----:B------:R-:W-:Y:S01]  /*4f20*/  LOP3.LUT P1, RZ, R15, 0x2, RZ, 0xc0, !PT ;  /* 0x000000020fff7812 */ /* 0x000fe2000782c0ff */
[----:B------:R-:W-:Y:S01]  /*4f30*/  FMUL.FTZ R32, R32, UR23 ;  /* 0x0000001720207c20 */ /* 0x000fe20008410000 */
[----:B------:R-:W-:Y:S01]  /*4f40*/  FSETP.GTU.FTZ.AND P6, PT, R23, UR25, PT ;  /* 0x0000001917007c0b */ /* 0x000fe2000bfdc000 */
[----:B------:R-:W-:Y:S01]  /*4f50*/  FMUL.FTZ R29, R29, UR23 ;  /* 0x000000171d1d7c20 */ /* 0x000fe20008410000 */
[----:B------:R-:W-:Y:S01]  /*4f60*/  FSEL R65, R20, RZ, P1 ;  /* 0x000000ff14417208 */ /* 0x000fe20000800000 */
[----:B------:R-:W-:Y:S01]  /*4f70*/  FMUL.FTZ R21, R21, UR23 ;  /* 0x0000001715157c20 */ /* 0x000fe20008410000 */
[----:B------:R-:W-:Y:S01]  /*4f80*/  FSEL R71, R31, RZ, !P6 ;  /* 0x000000ff1f477208 */ /* 0x000fe20007000000 */
[----:B------:R-:W-:Y:S01]  /*4f90*/  FMUL.FTZ R25, R25, UR23 ;  /* 0x0000001719197c20 */ /* 0x000fe20008410000 */
[----:B------:R-:W-:-:S02]  /*4fa0*/  ISETP.NE.AND P1, PT, R22, RZ, PT ;  /* 0x000000ff1600720c */ /* 0x000fc40003f25270 */
[----:B------:R-:W-:Y:S02]  /*4fb0*/  PLOP3.LUT P6, PT, P6, PT, PT, 0x8, 0x80 ;  /* 0x000000000080781c */ /* 0x000fe400037ce170 */
[----:B------:R-:W-:Y:S02]  /*4fc0*/  FSEL R70, R30, RZ, P5 ;  /* 0x000000ff1e467208 */ /* 0x000fe40002800000 */
[----:B------:R-:W-:Y:S02]  /*4fd0*/  FSEL R69, R32, RZ, P4 ;  /* 0x000000ff20457208 */ /* 0x000fe40002000000 */
[----:B------:R-:W-:Y:S02]  /*4fe0*/  FSEL R68, R29, RZ, P3 ;  /* 0x000000ff1d447208 */ /* 0x000fe40001800000 */
[----:B------:R-:W-:Y:S02]  /*4ff0*/  FSEL R67, R21, RZ, P2 ;  /* 0x000000ff15437208 */ /* 0x000fe40001000000 */
[----:B------:R-:W-:Y:S01]  /*5000*/  FSEL R66, R25, RZ, P0 ;  /* 0x000000ff19427208 */ /* 0x000fe20000000000 */
[----:B------:R-:W-:Y:S01]  /*5010*/  @P1 FADD.FTZ R64, R76, R64 ;  /* 0x000000404c401221 */ /* 0x000fe20000010000 */
[----:B------:R-:W-:Y:S01]  /*5020*/  LOP3.LUT R15, R15, 0xfffffffe, RZ, 0xc0, !PT ;  /* 0xfffffffe0f0f7812 */ /* 0x000fe200078ec0ff */
[----:B------:R-:W-:Y:S01]  /*5030*/  @P1 FADD.FTZ R65, R77, R65 ;  /* 0x000000414d411221 */ /* 0x000fe20000010000 */
[----:B------:R-:W-:Y:S01]  /*5040*/  @P1 FADD.FTZ R67, R79, R67 ;  /* 0x000000434f431221 */ /* 0x000fe20000010000 */
[----:B------:R-:W-:Y:S01]  /*5050*/  @P1 FADD.FTZ R66, R78, R66 ;  /* 0x000000424e421221 */ /* 0x000fe20000010000 */
[----:B------:R-:W-:Y:S01]  /*5060*/  @P6 LOP3.LUT R15, R15, 0x1, RZ, 0xfc, !PT ;  /* 0x000000010f0f6812 */ /* 0x000fe200078efcff */
[----:B------:R-:W-:Y:S01]  /*5070*/  @P1 FADD.FTZ R68, R72, R68 ;  /* 0x0000004448441221 */ /* 0x000fe20000010000 */
[----:B------:R-:W-:Y:S01]  /*5080*/  @P1 FADD.FTZ R69, R73, R69 ;  /* 0x0000004549451221 */ /* 0x000fe20000010000 */
[----:B------:R-:W-:Y:S01]  /*5090*/  @P1 FADD.FTZ R70, R74, R70 ;  /* 0x000000464a461221 */ /* 0x000fe20000010000 */
[----:B------:R-:W-:Y:S01]  /*50a0*/  @P1 FADD.FTZ R71, R75, R71 ;  /* 0x000000474b471221 */ /* 0x000fe20000010000 */
[----:B------:R-:W-:Y:S06]  /*50b0*/  BRA `(.L_x_10316) ;  /* 0x0000006400047947 */ /* 0x000fec0003800000 */
.L_x_10291:
        /* <DEDUP_REMOVED lines=16> */
.L_x_10318:
        /* <DEDUP_REMOVED lines=14> */
.L_x_10319:
        /* <DEDUP_REMOVED lines=59> */
[----:B------:R-:W-:-:S04]  /*5650*/  IMAD.MOV.U32 R17, RZ, RZ, R209 ;  /* 0x000000ffff117224 */ /* 0x000fc800078e00d1 */
[----:B------:R-:W-:-:S07]  /*5660*/  LOP3.LUT R2, R2, UR4, R29, 0x96, !PT ;  /* 0x0000000402027c12 */ /* 0x000fce000f8e961d */
.L_x_10317:
[----:B------:R-:W-:Y:S01]  /*5670*/  I2FP.F32.U32 R17, R17 ;  /* 0x0000001100117245 */ /* 0x000fe20000201000 */
[----:B------:R-:W-:Y:S01]  /*5680*/  UISETP.NE.AND UP0, UPT, UR5, 0x1, UPT ;  /* 0x000000010500788c */ /* 0x000fe2000bf05270 */
[C---:B-----5:R-:W-:Y:S01]  /*5690*/  IMAD.U32 R24, R20.reuse, 0x10000, RZ ;  /* 0x0001000014187824 */ /* 0x060fe200078e00ff */
[----:B------:R-:W-:Y:S01]  /*56a0*/  LOP3.LUT R15, R15, 0xfffffffb, RZ, 0xc0, !PT ;  /* 0xfffffffb0f0f7812 */ /* 0x000fe200078ec0ff */
[----:B------:R-:W-:Y:S01]  /*56b0*/  UMOV UR4, 0x2 ;  /* 0x0000000200047882 */ /* 0x000fe20000000000 */
[----:B------:R-:W-:Y:S01]  /*56c0*/  FFMA.FTZ R17, R17, R212, 1.1641532182693481445e-10 ;  /* 0x2f00000011117423 */ /* 0x000fe200000100d4 */
[----:B------:R-:W-:Y:S01]  /*56d0*/  PRMT R20, R20, 0x7632, R20 ;  /* 0x0000763214147816 */ /* 0x000fe20000000014 */
[----:B------:R-:W-:-:S03]  /*56e0*/  FMUL.FTZ R24, R24, UR23 ;  /* 0x0000001718187c20 */ /* 0x000fc60008410000 */
        /* <DEDUP_REMOVED lines=13> */
.L_x_10321:
        /* <DEDUP_REMOVED lines=14> */
.L_x_10322:
        /* <DEDUP_REMOVED lines=62> */
.L_x_10320:
[----:B------:R-:W-:Y:S01]  /*5c80*/  I2FP.F32.U32 R17, R17 ;  /* 0x0000001100117245 */ /* 0x000fe20000201000 */
[----:B------:R-:W-:Y:S01]  /*5c90*/  IMAD.U32 R18, R80, 0x10000, RZ ;  /* 0x0001000050127824 */ /* 0x000fe200078e00ff */
[----:B------:R-:W-:Y:S01]  /*5ca0*/  UISETP.NE.AND UP0, UPT, UR4, 0x1, UPT ;  /* 0x000000010400788c */ /* 0x000fe2000bf05270 */
[----:B------:R-:W-:Y:S01]  /*5cb0*/  MOV R19, R16 ;  /* 0x0000001000137202 */ /* 0x000fe20000000f00 */
[----:B------:R-:W-:Y:S01]  /*5cc0*/  UMOV UR5, 0x2 ;  /* 0x0000000200057882 */ /* 0x000fe20000000000 */
[----:B------:R-:W-:Y:S01]  /*5cd0*/  FFMA.FTZ R17, R17, R212, 1.1641532182693481445e-10 ;  /* 0x2f00000011117423 */ /* 0x000fe200000100d4 */
[----:B------:R-:W-:-:S04]  /*5ce0*/  FMUL.FTZ R18, R18, UR23 ;  /* 0x0000001712127c20 */ /* 0x000fc80008410000 */
[----:B------:R-:W-:Y:S02]  /*5cf0*/  FSETP.GTU.FTZ.AND P0, PT, R17, UR25, PT ;  /* 0x0000001911007c0b */ /* 0x000fe4000bf1c000 */
[----:B------:R-:W-:Y:S02]  /*5d00*/  FSEL R17, R24, RZ, P3 ;  /* 0x000000ff18117208 */ /* 0x000fe40001800000 */
[----:B------:R-:W-:-:S05]  /*5d10*/  FSEL R18, R18, RZ, !P0 ;  /* 0x000000ff12127208 */ /* 0x000fca0004000000 */
[----:B------:R-:W-:Y:S01]  /*5d20*/  FADD.FTZ R64, R18, R17 ;  /* 0x0000001112407221 */ /* 0x000fe20000010000 */
[----:B------:R-:W-:-:S03]  /*5d30*/  SEL R17, RZ, 0x1, P0 ;  /* 0x00000001ff117807 */ /* 0x000fc60000000000 */
[----:B------:R-:W-:Y:S01]  /*5d40*/  @P1 FADD.FTZ R64, R76, R64 ;  /* 0x000000404c401221 */ /* 0x000fe20000010000 */
        /* <DEDUP_REMOVED lines=10> */
.L_x_10324:
        /* <DEDUP_REMOVED lines=15> */
.L_x_10325:
[----:B------:R-:W-:Y:S01]  /*5ee0*/  LOP3.LUT R18, R14, UR5, R3, 0x96, !PT ;  /* 0x000000050e127c12 */ /* 0x000fe2000f8e9603 */
[----:B------:R-:W-:Y:S01]  /*5ef0*/  IMAD.WIDE.U32 R2, R0, -0x326172a9, RZ ;  /* 0xcd9e8d5700027825 */ /* 0x000fe200078e00ff */
[----:B------:R-:W-:Y:S01]  /*5f00*/  MOV R25, UR18 ;  /* 0x0000001200197c02 */ /* 0x000fe20008000f00 */
[----:B------:R-:W-:Y:S02]  /*5f10*/  UIADD3 UR5, UPT, UPT, UR19, -0x4498517b, URZ ;  /* 0xbb67ae8513057890 */ /* 0x000fe4000fffe0ff */
[----:B------:R-:W-:Y:S01]  /*5f20*/  IMAD.WIDE.U32 R18, R18, -0x326172a9, RZ ;  /* 0xcd9e8d5712127825 */ /* 0x000fe200078e00ff */
[----:B------:R-:W-:-:S04]  /*5f30*/  LOP3.LUT R24, R3, UR24, R25, 0x96, !PT ;  /* 0x0000001803187c12 */ /* 0x000fc8000f8e9619 */
[----:B------:R-:W-:Y:S01]  /*5f40*/  LOP3.LUT R2, R2, UR30, R19, 0x96, !PT ;  /* 0x0000001e02027c12 */ /* 0x000fe2000f8e9613 */
[----:B------:R-:W-:Y:S01]  /*5f50*/  IMAD.WIDE.U32 R24, R24, -0x2daee0ad, RZ ;  /* 0xd2511f5318187825 */ /* 0x000fe200078e00ff */
[----:B------:R-:W-:-:S03]  /*5f60*/  UIADD3 UR30, UPT, UPT, UR19, 0x76cf5d0a, URZ ;  /* 0x76cf5d0a131e7890 */ /* 0x000fc6000fffe0ff */
[----:B------:R-:W-:Y:S01]  /*5f70*/  IMAD.U32 R19, RZ, RZ, UR5 ;  /* 0x00000005ff137e24 */ /* 0x000fe2000f8e00ff */
[----:B------:R-:W-:Y:S01]  /*5f80*/  UMOV UR5, URZ ;  /* 0x000000ff00057c82 */ /* 0x000fe20008000000 */
        /* <DEDUP_REMOVED lines=51> */
.L_x_10323:
[----:B------:R-:W-:Y:S01]  /*62c0*/  I2FP.F32.U32 R19, R19 ;  /* 0x0000001300137245 */ /* 0x000fe20000201000 */
[----:B------:R-:W-:Y:S01]  /*62d0*/  UISETP.NE.AND UP0, UPT, UR5, 0x1, UPT ;  /* 0x000000010500788c */ /* 0x000fe2000bf05270 */
[----:B------:R-:W-:Y:S01]  /*62e0*/  IMAD.U32 R20, R20, 0x10000, RZ ;  /* 0x0001000014147824 */ /* 0x000fe200078e00ff */
[----:B------:R-:W-:Y:S01]  /*62f0*/  LOP3.LUT R15, R15, 0xfffffffd, RZ, 0xc0, !PT ;  /* 0xfffffffd0f0f7812 */ /* 0x000fe200078ec0ff */
[----:B------:R-:W-:Y:S01]  /*6300*/  UMOV UR4, 0x2 ;  /* 0x0000000200047882 */ /* 0x000fe20000000000 */
[----:B------:R-:W-:Y:S01]  /*6310*/  FFMA.FTZ R19, R19, R212, 1.1641532182693481445e-10 ;  /* 0x2f00000013137423 */ /* 0x000fe200000100d4 */
[----:B------:R-:W-:-:S04]  /*6320*/  FMUL.FTZ R20, R20, UR23 ;  /* 0x0000001714147c20 */ /* 0x000fc80008410000 */
        /* <DEDUP_REMOVED lines=13> */
.L_x_10327:
        /* <DEDUP_REMOVED lines=15> */
.L_x_10328:
        /* <DEDUP_REMOVED lines=62> */
.L_x_10326:
[----:B------:R-:W-:Y:S01]  /*68d0*/  I2FP.F32.U32 R19, R19 ;  /* 0x0000001300137245 */ /* 0x000fe20000201000 */
[----:B------:R-:W-:Y:S01]  /*68e0*/  UISETP.NE.AND UP0, UPT, UR4, 0x1, UPT ;  /* 0x000000010400788c */ /* 0x000fe2000bf05270 */
[----:B------:R-:W-:Y:S01]  /*68f0*/  PRMT R18, R80, 0x7632, R18 ;  /* 0x0000763250127816 */ /* 0x000fe20000000012 */
[----:B------:R-:W-:Y:S01]  /*6900*/  UMOV UR5, 0x2 ;  /* 0x0000000200057882 */ /* 0x000fe20000000000 */
[----:B------:R-:W-:Y:S01]  /*6910*/  FSEL R65, R20, RZ, P3 ;  /* 0x000000ff14417208 */ /* 0x000fe20001800000 */
[----:B------:R-:W-:Y:S02]  /*6920*/  FFMA.FTZ R19, R19, R212, 1.1641532182693481445e-10 ;  /* 0x2f00000013137423 */ /* 0x000fe400000100d4 */
[----:B------:R-:W-:-:S03]  /*6930*/  IMAD.U32 R18, R18, 0x10000, RZ ;  /* 0x0001000012127824 */ /* 0x000fc600078e00ff */
[----:B------:R-:W-:Y:S01]  /*6940*/  FSETP.GTU.FTZ.AND P0, PT, R19, UR25, PT ;  /* 0x0000001913007c0b */ /* 0x000fe2000bf1c000 */
[----:B------:R-:W-:Y:S01]  /*6950*/  FMUL.FTZ R18, R18, UR23 ;  /* 0x0000001712127c20 */ /* 0x000fe20008410000 */
[----:B------:R-:W-:-:S04]  /*6960*/  MOV R19, R16 ;  /* 0x0000001000137202 */ /* 0x000fc80000000f00 */
        /* <DEDUP_REMOVED lines=14> */
.L_x_10330:
        /* <DEDUP_REMOVED lines=16> */
.L_x_10331:
        /* <DEDUP_REMOVED lines=61> */
.L_x_10329:
[----:B------:R-:W-:Y:S01]  /*6f20*/  I2FP.F32.U32 R19, R19 ;  /* 0x0000001300137245 */ /* 0x000fe20000201000 */
[----:B------:R-:W-:Y:S01]  /*6f30*/  UISETP.NE.AND UP0, UPT, UR5, 0x1, UPT ;  /* 0x000000010500788c */ /* 0x000fe2000bf05270 */
[----:B------:R-:W-:Y:S01]  /*6f40*/  PRMT R26, R21, 0x7632, R26 ;  /* 0x00007632151a7816 */ /* 0x000fe2000000001a */
[----:B------:R-:W-:Y:S02]  /*6f50*/  UMOV UR4, 0x2 ;  /* 0x0000000200047882 */ /* 0x000fe40000000000 */
[----:B------:R-:W-:-:S05]  /*6f60*/  FFMA.FTZ R19, R19, R212, 1.1641532182693481445e-10 ;  /* 0x2f00000013137423 */ /* 0x000fca00000100d4 */
[----:B------:R-:W-:Y:S01]  /*6f70*/  FSETP.LE.FTZ.AND P0, PT, R19, UR25, PT ;  /* 0x0000001913007c0b */ /* 0x000fe2000bf13000 */
[----:B------:R-:W-:Y:S02]  /*6f80*/  IMAD.U32 R19, R21, 0x10000, RZ ;  /* 0x0001000015137824 */ /* 0x000fe400078e00ff */
[----:B------:R-:W-:Y:S02]  /*6f90*/  IMAD.MOV.U32 R21, RZ, RZ, R16 ;  /* 0x000000ffff157224 */ /* 0x000fe400078e0010 */
[----:B------:R-:W-:Y:S01]  /*6fa0*/  FMUL.FTZ R19, R19, UR23 ;  /* 0x0000001713137c20 */ /* 0x000fe20008410000 */
[----:B------:R-:W-:Y:S07]  /*6fb0*/  BRA.U !UP0, `(.L_x_10332) ;  /* 0x0000000508587547 */ /* 0x000fee000b800000 */
        /* <DEDUP_REMOVED lines=9> */
.L_x_10333:
        /* <DEDUP_REMOVED lines=16> */
.L_x_10334:
        /* <DEDUP_REMOVED lines=61> */
.L_x_10332:
[----:B------:R-:W-:Y:S01]  /*7520*/  I2FP.F32.U32 R21, R21 ;  /* 0x0000001500157245 */ /* 0x000fe20000201000 */
[----:B------:R-:W-:Y:S01]  /*7530*/  IMAD.U32 R20, R81, 0x10000, RZ ;  /* 0x0001000051147824 */ /* 0x000fe200078e00ff */
[----:B------:R-:W-:Y:S01]  /*7540*/  UISETP.NE.AND UP0, UPT, UR4, 0x1, UPT ;  /* 0x000000010400788c */ /* 0x000fe2000bf05270 */
[----:B------:R-:W-:Y:S01]  /*7550*/  FSEL R19, R19, RZ, P0 ;  /* 0x000000ff13137208 */ /* 0x000fe20000000000 */
[----:B------:R-:W-:Y:S01]  /*7560*/  UMOV UR5, 0x2 ;  /* 0x0000000200057882 */ /* 0x000fe20000000000 */
[----:B------:R-:W-:Y:S01]  /*7570*/  FFMA.FTZ R21, R21, R212, 1.1641532182693481445e-10 ;  /* 0x2f00000015157423 */ /* 0x000fe200000100d4 */
[----:B------:R-:W-:-:S04]  /*7580*/  FMUL.FTZ R20, R20, UR23 ;  /* 0x0000001714147c20 */ /* 0x000fc80008410000 */
[----:B------:R-:W-:Y:S02]  /*7590*/  FSETP.GTU.FTZ.AND P2, PT, R21, UR25, PT ;  /* 0x0000001915007c0b */ /* 0x000fe4000bf5c000 */
[----:B------:R-:W-:Y:S02]  /*75a0*/  MOV R21, R16 ;  /* 0x0000001000157202 */ /* 0x000fe40000000f00 */
        /* <DEDUP_REMOVED lines=14> */
.L_x_10336:
        /* <DEDUP_REMOVED lines=16> */
.L_x_10337:
        /* <DEDUP_REMOVED lines=61> */
.L_x_10335:
[----:B------:R-:W-:Y:S01]  /*7b60*/  I2FP.F32.U32 R21, R21 ;  /* 0x0000001500157245 */ /* 0x000fe20000201000 */
[----:B------:R-:W-:Y:S01]  /*7b70*/  UISETP.NE.AND UP0, UPT, UR5, 0x1, UPT ;  /* 0x000000010500788c */ /* 0x000fe2000bf05270 */
[----:B------:R-:W-:Y:S01]  /*7b80*/  IMAD.U32 R26, R26, 0x10000, RZ ;  /* 0x000100001a1a7824 */ /* 0x000fe200078e00ff */
[----:B------:R-:W-:Y:S02]  /*7b90*/  UMOV UR4, 0x2 ;  /* 0x0000000200047882 */ /* 0x000fe40000000000 */
[----:B------:R-:W-:Y:S01]  /*7ba0*/  FFMA.FTZ R21, R21, R212, 1.1641532182693481445e-10 ;  /* 0x2f00000015157423 */ /* 0x000fe200000100d4 */
[----:B------:R-:W-:-:S04]  /*7bb0*/  FMUL.FTZ R26, R26, UR23 ;  /* 0x000000171a1a7c20 */ /* 0x000fc80008410000 */
[----:B------:R-:W-:Y:S01]  /*7bc0*/  FSETP.LE.FTZ.AND P2, PT, R21, UR25, PT ;  /* 0x0000001915007c0b */ /* 0x000fe2000bf53000 */
[----:B------:R-:W-:Y:S01]  /*7bd0*/  IMAD.MOV.U32 R21, RZ, RZ, R16 ;  /* 0x000000ffff157224 */ /* 0x000fe200078e0010 */
[----:B------:R-:W-:Y:S11]  /*7be0*/  BRA.U !UP0, `(.L_x_10338) ;  /* 0x0000000508587547 */ /* 0x000ff6000b800000 */
        /* <DEDUP_REMOVED lines=9> */
.L_x_10339:
        /* <DEDUP_REMOVED lines=16> */
.L_x_10340:
        /* <DEDUP_REMOVED lines=61> */
.L_x_10338:
        /* <DEDUP_REMOVED lines=9> */
[----:B------:R-:W-:Y:S02]  /*81e0*/  MOV R21, R16 ;  /* 0x0000001000157202 */ /* 0x000fe40000000f00 */
[----:B------:R-:W-:Y:S02]  /*81f0*/  SEL R200, RZ, 0x1, P3 ;  /* 0x00000001ffc87807 */ /* 0x000fe40001800000 */
[----:B------:R-:W-:-:S05]  /*8200*/  FSEL R20, R20, RZ, !P3 ;  /* 0x000000ff14147208 */ /* 0x000fca0005800000 */
[----:B------:R-:W-:-:S04]  /*8210*/  FADD.FTZ R67, R20, R67 ;  /* 0x0000004314437221 */ /* 0x000fc80000010000 */
        /* <DEDUP_REMOVED lines=11> */
.L_x_10342:
        /* <DEDUP_REMOVED lines=16> */
.L_x_10343:
        /* <DEDUP_REMOVED lines=61> */
.L_x_10341:
[----:B------:R-:W-:Y:S01]  /*87a0*/  I2FP.F32.U32 R21, R21 ;  /* 0x0000001500157245 */ /* 0x000fe20000201000 */
[----:B------:R-:W-:Y:S01]  /*87b0*/  UISETP.NE.AND UP0, UPT, UR5, 0x1, UPT ;  /* 0x000000010500788c */ /* 0x000fe2000bf05270 */
[C---:B------:R-:W-:Y:S01]  /*87c0*/  IMAD.U32 R26, R22.reuse, 0x10000, RZ ;  /* 0x00010000161a7824 */ /* 0x040fe200078e00ff */
[----:B------:R-:W-:Y:S01]  /*87d0*/  PRMT R22, R22, 0x7632, R22 ;  /* 0x0000763216167816 */ /* 0x000fe20000000016 */
[----:B------:R-:W-:Y:S01]  /*87e0*/  UMOV UR4, 0x2 ;  /* 0x0000000200047882 */ /* 0x000fe20000000000 */
        /* <DEDUP_REMOVED lines=14> */
.L_x_10345:
        /* <DEDUP_REMOVED lines=19> */
.L_x_10346:
        /* <DEDUP_REMOVED lines=61> */
.L_x_10344:
[----:B------:R-:W-:Y:S01]  /*8dd0*/  I2FP.F32.U32 R21, R21 ;  /* 0x0000001500157245 */ /* 0x000fe20000201000 */
[----:B------:R-:W-:Y:S01]  /*8de0*/  IMAD.U32 R20, R82, 0x10000, RZ ;  /* 0x0001000052147824 */ /* 0x000fe200078e00ff */
[----:B------:R-:W-:Y:S01]  /*8df0*/  UISETP.NE.AND UP0, UPT, UR4, 0x1, UPT ;  /* 0x000000010400788c */ /* 0x000fe2000bf05270 */
[----:B------:R-:W-:Y:S02]  /*8e00*/  UMOV UR5, 0x2 ;  /* 0x0000000200057882 */ /* 0x000fe40000000000 */
[----:B------:R-:W-:Y:S01]  /*8e10*/  FFMA.FTZ R21, R21, R212, 1.1641532182693481445e-10 ;  /* 0x2f00000015157423 */ /* 0x000fe200000100d4 */
[----:B------:R-:W-:-:S04]  /*8e20*/  FMUL.FTZ R20, R20, UR23 ;  /* 0x0000001714147c20 */ /* 0x000fc80008410000 */
[----:B------:R-:W-:Y:S02]  /*8e30*/  FSETP.GTU.FTZ.AND P4, PT, R21, UR25, PT ;  /* 0x0000001915007c0b */ /* 0x000fe4000bf9c000 */
[----:B------:R-:W-:Y:S02]  /*8e40*/  FSEL R21, R26, RZ, P3 ;  /* 0x000000ff1a157208 */ /* 0x000fe40001800000 */
[----:B------:R-:W-:Y:S02]  /*8e50*/  FSEL R20, R20, RZ, !P4 ;  /* 0x000000ff14147208 */ /* 0x000fe40006000000 */
[----:B------:R-:W-:-:S03]  /*8e60*/  SEL R201, RZ, 0x1, P4 ;  /* 0x00000001ffc97807 */ /* 0x000fc60002000000 */
[----:B------:R-:W-:Y:S01]  /*8e70*/  FADD.FTZ R68, R20, R21 ;  /* 0x0000001514447221 */ /* 0x000fe20000010000 */
[----:B------:R-:W-:-:S03]  /*8e80*/  MOV R21, R16 ;  /* 0x0000001000157202 */ /* 0x000fc60000000f00 */
        /* <DEDUP_REMOVED lines=11> */
.L_x_10348:
        /* <DEDUP_REMOVED lines=19> */
.L_x_10349:
        /* <DEDUP_REMOVED lines=61> */
.L_x_10347:
        /* <DEDUP_REMOVED lines=19> */
.L_x_10351:
        /* <DEDUP_REMOVED lines=19> */
.L_x_10352:
        /* <DEDUP_REMOVED lines=61> */
.L_x_10350:
        /* <DEDUP_REMOVED lines=25> */
.L_x_10354:
        /* <DEDUP_REMOVED lines=19> */
.L_x_10355:
        /* <DEDUP_REMOVED lines=61> */
.L_x_10353:
[----:B------:R-:W-:Y:S01]  /*a100*/  UISETP.NE.AND UP0, UPT, UR5, 0x1, UPT ;  /* 0x000000010500788c */ /* 0x000fe2000bf05270 */
[----:B------:R-:W-:Y:S01]  /*a110*/  I2FP.F32.U32 R21, R21 ;  /* 0x0000001500157245 */ /* 0x000fe20000201000 */
[C---:B------:R-:W-:Y:S01]  /*a120*/  IMAD.U32 R25, R23.reuse, 0x10000, RZ ;  /* 0x0001000017197824 */ /* 0x040fe200078e00ff */
[----:B------:R-:W-:Y:S01]  /*a130*/  PRMT R24, R23, 0x7632, R24 ;  /* 0x0000763217187816 */ /* 0x000fe20000000018 */
[----:B------:R-:W-:Y:S01]  /*a140*/  IMAD.MOV.U32 R22, RZ, RZ, R16 ;  /* 0x000000ffff167224 */ /* 0x000fe200078e0010 */
[----:B------:R-:W-:Y:S01]  /*a150*/  UMOV UR4, 0x2 ;  /* 0x0000000200047882 */ /* 0x000fe20000000000 */
[----:B------:R-:W-:Y:S01]  /*a160*/  FFMA.FTZ R21, R21, R212, 1.1641532182693481445e-10 ;  /* 0x2f00000015157423 */ /* 0x000fe200000100d4 */
[----:B------:R-:W-:-:S04]  /*a170*/  FMUL.FTZ R25, R25, UR23 ;  /* 0x0000001719197c20 */ /* 0x000fc80008410000 */
        /* <DEDUP_REMOVED lines=12> */
.L_x_10357:
        /* <DEDUP_REMOVED lines=19> */
.L_x_10358:
        /* <DEDUP_REMOVED lines=61> */
.L_x_10356:
        /* <DEDUP_REMOVED lines=9> */
[----:B------:R-:W-:Y:S02]  /*a7d0*/  FSEL R20, R20, RZ, !P6 ;  /* 0x000000ff14147208 */ /* 0x000fe40007000000 */
[----:B------:R-:W-:-:S03]  /*a7e0*/  SEL R203, RZ, 0x1, P6 ;  /* 0x00000001ffcb7807 */ /* 0x000fc60003000000 */
        /* <DEDUP_REMOVED lines=13> */
.L_x_10360:
        /* <DEDUP_REMOVED lines=19> */
.L_x_10361:
        /* <DEDUP_REMOVED lines=61> */
.L_x_10359:
        /* <DEDUP_REMOVED lines=8> */
[----:B------:R-:W-:-:S13]  /*ae40*/  FSETP.LE.FTZ.AND P6, PT, R21, UR25, PT ;  /* 0x0000001915007c0b */ /* 0x000fda000bfd3000 */
        /* <DEDUP_REMOVED lines=12> */
.L_x_10363:
        /* <DEDUP_REMOVED lines=19> */
.L_x_10364:
        /* <DEDUP_REMOVED lines=61> */
.L_x_10362:
[----:B------:R-:W-:Y:S02]  /*b410*/  I2FP.F32.U32 R21, R22 ;  /* 0x0000001600157245 */ /* 0x000fe40000201000 */
[----:B------:R-:W-:-:S03]  /*b420*/  PRMT R20, R83, 0x7632, R20 ;  /* 0x0000763253147816 */ /* 0x000fc60000000014 */
[----:B------:R-:W-:Y:S02]  /*b430*/  FFMA.FTZ R21, R21, R212, 1.1641532182693481445e-10 ;  /* 0x2f00000015157423 */ /* 0x000fe400000100d4 */
[----:B------:R-:W-:-:S03]  /*b440*/  IMAD.U32 R20, R20, 0x10000, RZ ;  /* 0x0001000014147824 */ /* 0x000fc600078e00ff */
[----:B------:R-:W-:Y:S01]  /*b450*/  FSETP.GTU.FTZ.AND P6, PT, R21, UR25, PT ;  /* 0x0000001915007c0b */ /* 0x000fe2000bfdc000 */
[----:B------:R-:W-:-:S03]  /*b460*/  FMUL.FTZ R20, R20, UR23 ;  /* 0x0000001714147c20 */ /* 0x000fc60008410000 */
[----:B------:R-:W-:Y:S02]  /*b470*/  SEL R204, RZ, 0x1, P6 ;  /* 0x00000001ffcc7807 */ /* 0x000fe40003000000 */
[----:B------:R-:W-:Y:S02]  /*b480*/  FSEL R20, R20, RZ, !P6 ;  /* 0x000000ff14147208 */ /* 0x000fe40007000000 */
[----:B------:R-:W-:-:S04]  /*b490*/  LOP3.LUT P6, RZ, R15, 0x1, RZ, 0xc0, !PT ;  /* 0x000000010fff7812 */ /* 0x000fc800078cc0ff */
[----:B------:R-:W-:-:S05]  /*b4a0*/  FSEL R71, R24, RZ, P6 ;  /* 0x000000ff18477208 */ /* 0x000fca0003000000 */
[----:B------:R-:W-:-:S04]  /*b4b0*/  FADD.FTZ R71, R20, R71 ;  /* 0x0000004714477221 */ /* 0x000fc80000010000 */
[----:B------:R-:W-:-:S07]  /*b4c0*/  @P1 FADD.FTZ R71, R75, R71 ;  /* 0x000000474b471221 */ /* 0x000fce0000010000 */
.L_x_10316:
[----:B------:R-:W-:Y:S01]  /*b4d0*/  P2R R20, PR, RZ, 0x2 ;  /* 0x00000002ff147803 */ /* 0x000fe20000000000 */
[----:B------:R-:W-:Y:S01]  /*b4e0*/  HFMA2 R21, -RZ, RZ, 0, 1.9073486328125e-06 ;  /* 0x00000020ff157431 */ /* 0x000fe200000001ff */
[C---:B------:R-:W-:Y:S01]  /*b4f0*/  LOP3.LUT P1, RZ, R15.reuse, 0x1, RZ, 0xc0, !PT ;  /* 0x000000010fff7812 */ /* 0x040fe2000782c0ff */
[----:B------:R-:W-:Y:S01]  /*b500*/  IMAD.MOV.U32 R25, RZ, RZ, 0x8 ;  /* 0x00000008ff197424 */ /* 0x000fe200078e00ff */
[----:B------:R-:W-:Y:S02]  /*b510*/  SEL R23, RZ, 0x10000, !P5 ;  /* 0x00010000ff177807 */ /* 0x000fe40006800000 */
[----:B------:R-:W-:Y:S02]  /*b520*/  SEL R22, RZ, 0x1000000, !P1 ;  /* 0x01000000ff167807 */ /* 0x000fe40004800000 */
[----:B------:R-:W-:Y:S02]  /*b530*/  SEL R26, RZ, 0x100, !P4 ;  /* 0x00000100ff1a7807 */ /* 0x000fe40006000000 */
[----:B------:R-:W-:-:S02]  /*b540*/  LOP3.LUT P5, RZ, R15, 0x2, RZ, 0xc0, !PT ;  /* 0x000000020fff7812 */ /* 0x000fc400078ac0ff */
[----:B------:R-:W-:Y:S02]  /*b550*/  LOP3.LUT R26, R26, R22, R23, 0xfe, !PT ;  /* 0x000000161a1a7212 */ /* 0x000fe400078efe17 */
[----:B------:R-:W-:Y:S02]  /*b560*/  SEL R24, RZ, 0x1000000, !P2 ;  /* 0x01000000ff187807 */ /* 0x000fe40005000000 */
[----:B------:R-:W-:Y:S02]  /*b570*/  SEL R23, RZ, 0x10000, !P0 ;  /* 0x00010000ff177807 */ /* 0x000fe40004000000 */
[----:B------:R-:W-:Y:S02]  /*b580*/  SEL R22, RZ, 0x100, !P5 ;  /* 0x00000100ff167807 */ /* 0x000fe40006800000 */
[----:B------:R-:W-:Y:S01]  /*b590*/  ISETP.NE.AND P1, PT, R20, RZ, PT ;  /* 0x000000ff1400720c */ /* 0x000fe20003f25270 */
[----:B------:R-:W-:Y:S01]  /*b5a0*/  IMAD.WIDE.U32 R20, R218, R21, UR14 ;  /* 0x0000000eda147e25 */ /* 0x000fe2000f8e0015 */
[----:B------:R-:W-:-:S02]  /*b5b0*/  LOP3.LUT R22, R22, R24, R23, 0xfe, !PT ;  /* 0x0000001816167212 */ /* 0x000fc400078efe17 */
[----:B------:R-:W-:Y:S02]  /*b5c0*/  SEL R23, RZ, 0x1, !P3 ;  /* 0x00000001ff177807 */ /* 0x000fe40005800000 */
[----:B------:R-:W-:Y:S01]  /*b5d0*/  LOP3.LUT P6, RZ, R15, 0x4, RZ, 0xc0, !PT ;  /* 0x000000040fff7812 */ /* 0x000fe200078cc0ff */
[----:B------:R-:W-:Y:S01]  /*b5e0*/  STG.E.128 desc[UR20][R20.64], R64 ;  /* 0x0000004014007986 */ /* 0x000fe2000c101d14 */
[----:B------:R-:W-:-:S03]  /*b5f0*/  ISETP.NE.U32.AND P0, PT, RZ, UR10, PT ;  /* 0x0000000aff007c0c */ /* 0x000fc6000bf05070 */
[----:B------:R0:W-:Y:S01]  /*b600*/  STG.E.128 desc[UR20][R20.64+0x10], R68 ;  /* 0x0000104414007986 */ /* 0x0001e2000c101d14 */
[----:B------:R-:W-:Y:S02]  /*b610*/  ISETP.NE.AND.EX P0, PT, RZ, UR11, PT, P0 ;  /* 0x0000000bff007c0c */ /* 0x000fe4000bf05300 */
[----:B0-----:R-:W-:Y:S02]  /*b620*/  LOP3.LUT R21, R26, R23, RZ, 0xfc, !PT ;  /* 0x000000171a157212 */ /* 0x001fe400078efcff */
[----:B------:R-:W-:-:S04]  /*b630*/  SEL R23, RZ, 0x1, !P6 ;  /* 0x00000001ff177807 */ /* 0x000fc80007000000 */
[----:B------:R-:W-:Y:S01]  /*b640*/  LOP3.LUT R20, R22, R23, RZ, 0xfc, !PT ;  /* 0x0000001716147212 */ /* 0x000fe200078efcff */
[----:B------:R-:W-:-:S05]  /*b650*/  IMAD.WIDE.U32 R22, R218, R25, UR12 ;  /* 0x0000000cda167e25 */ /* 0x000fca000f8e0019 */
[----:B------:R0:W-:Y:S01]  /*b660*/  STG.E.64 desc[UR20][R22.64], R20 ;  /* 0x0000001416007986 */ /* 0x0001e2000c101b14 */
[----:B------:R-:W-:Y:S05]  /*b670*/  @!P0 BRA `(.L_x_10365) ;  /* 0x0000000000508947 */ /* 0x000fea0003800000 */
[----:B0-----:R-:W-:Y:S01]  /*b680*/  IMAD.U32 R20, R203, 0x10000, RZ ;  /* 0x00010000cb147824 */ /* 0x001fe200078e00ff */
[----:B------:R-:W-:-:S04]  /*b690*/  LOP3.LUT R22, R19, 0xff, RZ, 0xc0, !PT ;  /* 0x000000ff13167812 */ /* 0x000fc800078ec0ff */
[----:B------:R-:W-:Y:S01]  /*b6a0*/  LOP3.LUT R21, R20, 0xff0000, RZ, 0xc0, !PT ;  /* 0x00ff000014157812 */ /* 0x000fe200078ec0ff */
[----:B------:R-:W-:Y:S01]  /*b6b0*/  IMAD.WIDE.U32 R22, R22, 0x10000, RZ ;  /* 0x0001000016167825 */ /* 0x000fe200078e00ff */
[----:B------:R-:W-:-:S04]  /*b6c0*/  LOP3.LUT R20, R204, 0xffff, RZ, 0xc0, !PT ;  /* 0x0000ffffcc147812 */ /* 0x000fc800078ec0ff */
[----:B------:R-:W-:Y:S02]  /*b6d0*/  PRMT R21, R21, 0x4210, R20 ;  /* 0x0000421015157816 */ /* 0x000fe40000000014 */
[----:B------:R-:W-:-:S04]  /*b6e0*/  PRMT R20, R202, 0x7104, RZ ;  /* 0x00007104ca147816 */ /* 0x000fc800000000ff */
[----:B------:R-:W-:Y:S02]  /*b6f0*/  LOP3.LUT R24, R21, 0xff00, R20, 0xf8, !PT ;  /* 0x0000ff0015187812 */ /* 0x000fe400078ef814 */
[----:B------:R-:W-:Y:S02]  /*b700*/  LOP3.LUT R20, R200, 0xff, RZ, 0xc0, !PT ;  /* 0x000000ffc8147812 */ /* 0x000fe400078ec0ff */
[----:B------:R-:W-:Y:S02]  /*b710*/  LOP3.LUT R27, R24, 0xff, R201, 0xf8, !PT ;  /* 0x000000ff181b7812 */ /* 0x000fe400078ef8c9 */
[----:B------:R-:W-:Y:S01]  /*b720*/  LOP3.LUT R24, R18, 0xff, RZ, 0xc0, !PT ;  /* 0x000000ff12187812 */ /* 0x000fe200078ec0ff */
[----:B------:R-:W-:-:S04]  /*b730*/  IMAD.WIDE.U32 R20, R20, 0x1000000, RZ ;  /* 0x0100000014147825 */ /* 0x000fc800078e00ff */
[----:B------:R-:W-:Y:S01]  /*b740*/  IMAD.WIDE.U32 R24, R24, 0x100, RZ ;  /* 0x0000010018187825 */ /* 0x000fe200078e00ff */
[----:B------:R-:W-:Y:S02]  /*b750*/  LOP3.LUT R21, R23, R27, R21, 0xfe, !PT ;  /* 0x0000001b17157212 */ /* 0x000fe400078efe15 */
[----:B------:R-:W-:Y:S02]  /*b760*/  LOP3.LUT R22, R24, R20, R22, 0xfe, !PT ;  /* 0x0000001418167212 */ /* 0x000fe400078efe16 */
[----:B------:R-:W-:Y:S02]  /*b770*/  LOP3.LUT R25, R21, R25, RZ, 0xfc, !PT ;  /* 0x0000001915197212 */ /* 0x000fe400078efcff */
[----:B------:R-:W0:Y:S01]  /*b780*/  LDC.64 R20, c[0x0][0x3b8] ;  /* 0x0000ee00ff147b82 */ /* 0x000e220000000a00 */
[----:B------:R-:W-:Y:S01]  /*b790*/  LOP3.LUT R24, R22, 0xff, R17, 0xf8, !PT ;  /* 0x000000ff16187812 */ /* 0x000fe200078ef811 */
[----:B0-----:R-:W-:-:S05]  /*b7a0*/  IMAD.WIDE.U32 R20, R218, 0x8, R20 ;  /* 0x00000008da147825 */ /* 0x001fca00078e0014 */
[----:B------:R1:W-:Y:S02]  /*b7b0*/  STG.E.64 desc[UR20][R20.64], R24 ;  /* 0x0000001814007986 */ /* 0x0003e4000c101b14 */
.L_x_10365:
[----:B01----:R-:W0:Y:S01]  /*b7c0*/  @P1 LDC.64 R20, c[0x0][0x3a0] ;  /* 0x0000e800ff141b82 */ /* 0x003e220000000a00 */
[----:B------:R-:W-:-:S07]  /*b7d0*/  VIADD R211, R218, 0x80 ;  /* 0x00000080dad37836 */ /* 0x000fce0000000000 */
[----:B------:R-:W1:Y:S01]  /*b7e0*/  @P0 LDC.64 R22, c[0x0][0x398] ;  /* 0x0000e600ff160b82 */ /* 0x000e620000000a00 */
[----:B------:R-:W-:Y:S01]  /*b7f0*/  MOV R24, 0x10 ;  /* 0x0000001000187802 */ /* 0x000fe20000000f00 */
[----:B0-----:R-:W-:-:S05]  /*b800*/  @P1 IMAD.WIDE.U32 R20, R211, 0x20, R20 ;  /* 0x00000020d3141825 */ /* 0x001fca00078e0014 */
[----:B------:R-:W5:Y:S01]  /*b810*/  @P1 LDG.E.128 R76, desc[UR20][R20.64] ;  /* 0x00000014144c1981 */ /* 0x000f62000c1e1d00 */
[----:B-1----:R-:W-:-:S03]  /*b820*/  @P0 IMAD.WIDE.U32 R22, R211, 0x10, R22 ;  /* 0x00000010d3160825 */ /* 0x002fc600078e0016 */
[----:B------:R0:W5:Y:S04]  /*b830*/  @P1 LDG.E.128 R72, desc[UR20][R20.64+0x10] ;  /* 0x0000101414481981 */ /* 0x000168000c1e1d00 */
        /* <DEDUP_REMOVED lines=20> */
.L_x_10368:
        /* <DEDUP_REMOVED lines=16> */
.L_x_10369:
        /* <DEDUP_REMOVED lines=59> */
.L_x_10367:
        /* <DEDUP_REMOVED lines=21> */
.L_x_10371:
        /* <DEDUP_REMOVED lines=16> */
.L_x_10372:
        /* <DEDUP_REMOVED lines=60> */
.L_x_10370:
[----:B------:R-:W-:Y:S01]  /*c440*/  I2FP.F32.U32 R17, R17 ;  /* 0x0000001100117245 */ /* 0x000fe20000201000 */
[----:B------:R-:W-:Y:S01]  /*c450*/  UISETP.NE.AND UP0, UPT, UR4, 0x1, UPT ;  /* 0x000000010400788c */ /* 0x000fe2000bf05270 */
[----:B------:R-:W-:Y:S01]  /*c460*/  IMAD.MOV.U32 R19, RZ, RZ, R16 ;  /* 0x000000ffff137224 */ /* 0x000fe200078e0010 */
[----:B------:R-:W-:Y:S02]  /*c470*/  UMOV UR5, 0x2 ;  /* 0x0000000200057882 */ /* 0x000fe40000000000 */
[----:B------:R-:W-:-:S05]  /*c480*/  FFMA.FTZ R17, R17, R212, 1.1641532182693481445e-10 ;  /* 0x2f00000011117423 */ /* 0x000fca00000100d4 */
[----:B------:R-:W-:Y:S02]  /*c490*/  FSETP.GTU.FTZ.AND P2, PT, R17, UR25, PT ;  /* 0x0000001911007c0b */ /* 0x000fe4000bf5c000 */
[----:B------:R-:W-:-:S05]  /*c4a0*/  SHF.L.U32 R17, R80, 0x10, RZ ;  /* 0x0000001050117819 */ /* 0x000fca00000006ff */
[----:B------:R-:W-:Y:S01]  /*c4b0*/  FMUL.FTZ R60, R17, UR23 ;  /* 0x00000017113c7c20 */ /* 0x000fe20008410000 */
[----:B------:R-:W-:-:S04]  /*c4c0*/  FSEL R17, R24, RZ, P4 ;  /* 0x000000ff18117208 */ /* 0x000fc80002000000 */
        /* <DEDUP_REMOVED lines=14> */
.L_x_10374:
        /* <DEDUP_REMOVED lines=16> */
.L_x_10375:
        /* <DEDUP_REMOVED lines=61> */
.L_x_10373:
        /* <DEDUP_REMOVED lines=20> */
.L_x_10377:
        /* <DEDUP_REMOVED lines=16> */
.L_x_10378:
        /* <DEDUP_REMOVED lines=59> */
[----:B------:R-:W-:Y:S01]  /*d070*/  UMOV UR4, URZ ;  /* 0x000000ff00047c82 */ /* 0x000fe20008000000 */
[----:B------:R-:W-:-:S07]  /*d080*/  IMAD.MOV.U32 R30, RZ, RZ, R18 ;  /* 0x000000ffff1e7224 */ /* 0x000fce00078e0012 */
.L_x_10376:
[----:B------:R-:W-:Y:S01]  /*d090*/  I2FP.F32.U32 R19, R19 ;  /* 0x0000001300137245 */ /* 0x000fe20000201000 */
[----:B------:R-:W-:Y:S01]  /*d0a0*/  UISETP.NE.AND UP0, UPT, UR4, 0x1, UPT ;  /* 0x000000010400788c */ /* 0x000fe2000bf05270 */
[----:B------:R-:W-:Y:S01]  /*d0b0*/  PRMT R18, R80, 0x7632, R18 ;  /* 0x0000763250127816 */ /* 0x000fe20000000012 */
[----:B------:R-:W-:Y:S01]  /*d0c0*/  UMOV UR5, 0x2 ;  /* 0x0000000200057882 */ /* 0x000fe20000000000 */
[----:B------:R-:W-:Y:S01]  /*d0d0*/  FSEL R61, R20, RZ, P4 ;  /* 0x000000ff143d7208 */ /* 0x000fe20002000000 */
[----:B------:R-:W-:Y:S01]  /*d0e0*/  FFMA.FTZ R19, R19, R212, 1.1641532182693481445e-10 ;  /* 0x2f00000013137423 */ /* 0x000fe200000100d4 */
[----:B------:R-:W-:-:S04]  /*d0f0*/  SHF.L.U32 R18, R18, 0x10, RZ ;  /* 0x0000001012127819 */ /* 0x000fc800000006ff */
[----:B------:R-:W-:Y:S01]  /*d100*/  FSETP.GTU.FTZ.AND P2, PT, R19, UR25, PT ;  /* 0x0000001913007c0b */ /* 0x000fe2000bf5c000 */
[----:B------:R-:W-:Y:S01]  /*d110*/  FMUL.FTZ R18, R18, UR23 ;  /* 0x0000001712127c20 */ /* 0x000fe20008410000 */
[----:B------:R-:W-:-:S04]  /*d120*/  IMAD.MOV.U32 R19, RZ, RZ, R16 ;  /* 0x000000ffff137224 */ /* 0x000fc800078e0010 */
        /* <DEDUP_REMOVED lines=14> */
.L_x_10380:
        /* <DEDUP_REMOVED lines=16> */
.L_x_10381:
        /* <DEDUP_REMOVED lines=57> */
[----:B------:R-:W-:Y:S01]  /*d6a0*/  IMAD.WIDE.U32 R24, R19, -0x2daee0ad, RZ ;  /* 0xd2511f5313187825 */ /* 0x000fe200078e00ff */
[----:B------:R-:W-:-:S03]  /*d6b0*/  MOV R19, R30 ;  /* 0x0000001e00137202 */ /* 0x000fc60000000f00 */
[----:B------:R-:W-:Y:S01]  /*d6c0*/  IMAD.MOV.U32 R30, RZ, RZ, R24 ;  /* 0x000000ffff1e7224 */ /* 0x000fe200078e0018 */
[----:B------:R-:W-:-:S07]  /*d6d0*/  LOP3.LUT R2, R2, UR4, R25, 0x96, !PT ;  /* 0x0000000402027c12 */ /* 0x000fce000f8e9619 */
.L_x_10379:
[----:B------:R-:W-:Y:S01]  /*d6e0*/  I2FP.F32.U32 R19, R19 ;  /* 0x0000001300137245 */ /* 0x000fe20000201000 */
[----:B------:R-:W-:Y:S01]  /*d6f0*/  UISETP.NE.AND UP0, UPT, UR5, 0x1, UPT ;  /* 0x000000010500788c */ /* 0x000fe2000bf05270 */
[----:B------:R-:W-:Y:S01]  /*d700*/  LOP3.LUT R15, R15, 0xfffffffd, RZ, 0xc0, !PT ;  /* 0xfffffffd0f0f7812 */ /* 0x000fe200078ec0ff */
[----:B------:R-:W-:Y:S01]  /*d710*/  UMOV UR4, 0x2 ;  /* 0x0000000200047882 */ /* 0x000fe20000000000 */
[----:B------:R-:W-:Y:S01]  /*d720*/  PRMT R28, R21, 0x7632, R28 ;  /* 0x00007632151c7816 */ /* 0x000fe2000000001c */
[----:B------:R-:W-:-:S05]  /*d730*/  FFMA.FTZ R19, R19, R212, 1.1641532182693481445e-10 ;  /* 0x2f00000013137423 */ /* 0x000fca00000100d4 */
[----:B------:R-:W-:Y:S01]  /*d740*/  FSETP.LE.FTZ.AND P4, PT, R19, UR25, PT ;  /* 0x0000001913007c0b */ /* 0x000fe2000bf93000 */
[----:B------:R-:W-:Y:S02]  /*d750*/  IMAD.U32 R19, R21, 0x10000, RZ ;  /* 0x0001000015137824 */ /* 0x000fe400078e00ff */
[----:B------:R-:W-:Y:S02]  /*d760*/  IMAD.MOV.U32 R21, RZ, RZ, R16 ;  /* 0x000000ffff157224 */ /* 0x000fe400078e0010 */
[----:B------:R-:W-:-:S08]  /*d770*/  FMUL.FTZ R19, R19, UR23 ;  /* 0x0000001713137c20 */ /* 0x000fd00008410000 */
        /* <DEDUP_REMOVED lines=11> */
.L_x_10383:
        /* <DEDUP_REMOVED lines=16> */
.L_x_10384:
        /* <DEDUP_REMOVED lines=43> */
[----:B------:R-:W-:-:S04]  /*dbe0*/  IMAD.WIDE.U32 R20, R21, -0x326172a9, RZ ;  /* 0xcd9e8d5715147825 */ /* 0x000fc800078e00ff */
[----:B------:R-:W-:Y:S01]  /*dbf0*/  IMAD.WIDE.U32 R26, R26, -0x326172a9, RZ ;  /* 0xcd9e8d571a1a7825 */ /* 0x000fe200078e00ff */
[----:B------:R-:W-:Y:S01]  /*dc00*/  LOP3.LUT R2, R2, UR4, R21, 0x96, !PT ;  /* 0x0000000402027c12 */ /* 0x000fe2000f8e9615 */
[----:B------:R-:W-:-:S04]  /*dc10*/  UIADD3 UR4, UPT, UPT, UR19, -0x24c28bd8, URZ ;  /* 0xdb3d742813047890 */ /* 0x000fc8000fffe0ff */
[----:B------:R-:W-:-:S05]  /*dc20*/  IMAD.WIDE.U32 R2, R2, -0x2daee0ad, RZ ;  /* 0xd2511f5302027825 */ /* 0x000fca00078e00ff */
[----:B------:R-:W-:Y:S01]  /*dc30*/  LOP3.LUT R24, R24, UR4, R3, 0x96, !PT ;  /* 0x0000000418187c12 */ /* 0x000fe2000f8e9603 */
[----:B------:R-:W-:-:S04]  /*dc40*/  UIADD3 UR4, UPT, UPT, UR18, -0xe443238, URZ ;  /* 0xf1bbcdc812047890 */ /* 0x000fc8000fffe0ff */
[----:B------:R-:W-:Y:S02]  /*dc50*/  IMAD.WIDE.U32 R24, R24, -0x326172a9, RZ ;  /* 0xcd9e8d5718187825 */ /* 0x000fe400078e00ff */
[----:B------:R-:W-:Y:S01]  /*dc60*/  LOP3.LUT R20, R20, UR4, R27, 0x96, !PT ;  /* 0x0000000414147c12 */ /* 0x000fe2000f8e961b */
[----:B------:R-:W-:Y:S01]  /*dc70*/  UIADD3 UR4, UPT, UPT, UR19, -0x695add53, URZ ;  /* 0x96a522ad13047890 */ /* 0x000fe2000fffe0ff */
[----:B------:R-:W-:-:S03]  /*dc80*/  IMAD.MOV.U32 R16, RZ, RZ, R24 ;  /* 0x000000ffff107224 */ /* 0x000fc600078e0018 */
[----:B------:R-:W-:-:S05]  /*dc90*/  IMAD.WIDE.U32 R20, R20, -0x2daee0ad, RZ ;  /* 0xd2511f5314147825 */ /* 0x000fca00078e00ff */
[----:B------:R-:W-:Y:S01]  /*dca0*/  LOP3.LUT R2, R2, UR4, R21, 0x96, !PT ;  /* 0x0000000402027c12 */ /* 0x000fe2000f8e9615 */
[----:B------:R-:W-:Y:S01]  /*dcb0*/  UIADD3 UR4, UPT, UPT, UR18, -0x700cb87f, URZ ;  /* 0x8ff3478112047890 */ /* 0x000fe2000fffe0ff */
[----:B------:R-:W-:Y:S02]  /*dcc0*/  IMAD.MOV.U32 R21, RZ, RZ, R30 ;  /* 0x000000ffff157224 */ /* 0x000fe400078e001e */
[----:B------:R-:W-:-:S03]  /*dcd0*/  IMAD.MOV.U32 R30, RZ, RZ, R20 ;  /* 0x000000ffff1e7224 */ /* 0x000fc600078e0014 */
[----:B------:R-:W-:Y:S01]  /*dce0*/  LOP3.LUT R3, R26, UR4, R25, 0x96, !PT ;  /* 0x000000041a037c12 */ /* 0x000fe2000f8e9619 */
[----:B------:R-:W-:-:S06]  /*dcf0*/  UMOV UR4, URZ ;  /* 0x000000ff00047c82 */ /* 0x000fcc0008000000 */
.L_x_10382:
[----:B------:R-:W-:Y:S01]  /*dd00*/  I2FP.F32.U32 R21, R21 ;  /* 0x0000001500157245 */ /* 0x000fe20000201000 */
[----:B------:R-:W-:Y:S01]  /*dd10*/  UISETP.NE.AND UP0, UPT, UR4, 0x1, UPT ;  /* 0x000000010400788c */ /* 0x000fe2000bf05270 */
[----:B------:R-:W-:Y:S01]  /*dd20*/  SHF.L.U32 R20, R81, 0x10, RZ ;  /* 0x0000001051147819 */ /* 0x000fe200000006ff */
[----:B------:R-:W-:Y:S01]  /*dd30*/  IMAD.MOV.U32 R25, RZ, RZ, R16 ;  /* 0x000000ffff197224 */ /* 0x000fe200078e0010 */
[----:B------:R-:W-:Y:S01]  /*dd40*/  FSEL R19, R19, RZ, P4 ;  /* 0x000000ff13137208 */ /* 0x000fe20002000000 */
[----:B------:R-:W-:Y:S01]  /*dd50*/  FFMA.FTZ R21, R21, R212, 1.1641532182693481445e-10 ;  /* 0x2f00000015157423 */ /* 0x000fe200000100d4 */
[----:B------:R-:W-:Y:S01]  /*dd60*/  UMOV UR5, 0x2 ;  /* 0x0000000200057882 */ /* 0x000fe20000000000 */
[----:B------:R-:W-:-:S03]  /*dd70*/  FMUL.FTZ R20, R20, UR23 ;  /* 0x0000001714147c20 */ /* 0x000fc60008410000 */
[----:B------:R-:W-:-:S04]  /*dd80*/  FSETP.GTU.FTZ.AND P2, PT, R21, UR25, PT ;  /* 0x0000001915007c0b */ /* 0x000fc8000bf5c000 */
        /* <DEDUP_REMOVED lines=14> */
.L_x_10386:
        /* <DEDUP_REMOVED lines=16> */
.L_x_10387:
        /* <DEDUP_REMOVED lines=61> */
.L_x_10385:
[----:B------:R-:W-:Y:S01]  /*e340*/  UISETP.NE.AND UP0, UPT, UR5, 0x1, UPT ;  /* 0x000000010500788c */ /* 0x000fe2000bf05270 */
[----:B------:R-:W-:Y:S01]  /*e350*/  I2FP.F32.U32 R21, R25 ;  /* 0x0000001900157245 */ /* 0x000fe20000201000 */
[----:B------:R-:W-:Y:S01]  /*e360*/  IMAD.U32 R26, R28, 0x10000, RZ ;  /* 0x000100001c1a7824 */ /* 0x000fe200078e00ff */
[----:B------:R-:W-:Y:S01]  /*e370*/  UMOV UR4, 0x2 ;  /* 0x0000000200047882 */ /* 0x000fe20000000000 */
[----:B------:R-:W-:Y:S02]  /*e380*/  IMAD.MOV.U32 R25, RZ, RZ, R16 ;  /* 0x000000ffff197224 */ /* 0x000fe400078e0010 */
        /* <DEDUP_REMOVED lines=13> */
.L_x_10389:
        /* <DEDUP_REMOVED lines=19> */
.L_x_10390:
        /* <DEDUP_REMOVED lines=61> */
.L_x_10388:
[----:B------:R-:W-:Y:S01]  /*e960*/  I2FP.F32.U32 R21, R25 ;  /* 0x0000001900157245 */ /* 0x000fe20000201000 */
[----:B------:R-:W-:Y:S01]  /*e970*/  UISETP.NE.AND UP0, UPT, UR4, 0x1, UPT ;  /* 0x000000010400788c */ /* 0x000fe2000bf05270 */
[----:B------:R-:W-:Y:S01]  /*e980*/  PRMT R20, R81, 0x7632, R20 ;  /* 0x0000763251147816 */ /* 0x000fe20000000014 */
[----:B------:R-:W-:Y:S01]  /*e990*/  IMAD.MOV.U32 R25, RZ, RZ, R16 ;  /* 0x000000ffff197224 */ /* 0x000fe200078e0010 */
[----:B------:R-:W-:Y:S01]  /*e9a0*/  FSEL R63, R26, RZ, P2 ;  /* 0x000000ff1a3f7208 */ /* 0x000fe20001000000 */
[----:B------:R-:W-:Y:S01]  /*e9b0*/  FFMA.FTZ R21, R21, R212, 1.1641532182693481445e-10 ;  /* 0x2f00000015157423 */ /* 0x000fe200000100d4 */
[----:B------:R-:W-:Y:S01]  /*e9c0*/  SHF.L.U32 R20, R20, 0x10, RZ ;  /* 0x0000001014147819 */ /* 0x000fe200000006ff */
[----:B------:R-:W-:-:S03]  /*e9d0*/  UMOV UR5, 0x2 ;  /* 0x0000000200057882 */ /* 0x000fc60000000000 */
[----:B------:R-:W-:Y:S01]  /*e9e0*/  FSETP.GTU.FTZ.AND P3, PT, R21, UR25, PT ;  /* 0x0000001915007c0b */ /* 0x000fe2000bf7c000 */
[----:B------:R-:W-:-:S03]  /*e9f0*/  FMUL.FTZ R20, R20, UR23 ;  /* 0x0000001714147c20 */ /* 0x000fc60008410000 */
        /* <DEDUP_REMOVED lines=14> */
.L_x_10392:
        /* <DEDUP_REMOVED lines=19> */
.L_x_10393:
        /* <DEDUP_REMOVED lines=61> */
.L_x_10391:
        /* <DEDUP_REMOVED lines=20> */
.L_x_10395:
        /* <DEDUP_REMOVED lines=19> */
.L_x_10396:
        /* <DEDUP_REMOVED lines=61> */
.L_x_10394:
[----:B------:R-:W-:Y:S01]  /*f620*/  I2FP.F32.U32 R21, R25 ;  /* 0x0000001900157245 */ /* 0x000fe20000201000 */
[----:B------:R-:W-:Y:S01]  /*f630*/  UISETP.NE.AND UP0, UPT, UR4, 0x1, UPT ;  /* 0x000000010400788c */ /* 0x000fe2000bf05270 */
[----:B------:R-:W-:Y:S01]  /*f640*/  SHF.L.U32 R20, R82, 0x10, RZ ;  /* 0x0000001052147819 */ /* 0x000fe200000006ff */
[----:B------:R-:W-:Y:S01]  /*f650*/  IMAD.MOV.U32 R25, RZ, RZ, R16 ;  /* 0x000000ffff197224 */ /* 0x000fe200078e0010 */
[----:B------:R-:W-:Y:S01]  /*f660*/  UMOV UR5, 0x2 ;  /* 0x0000000200057882 */ /* 0x000fe20000000000 */
[----:B------:R-:W-:Y:S02]  /*f670*/  FFMA.FTZ R21, R21, R212, 1.1641532182693481445e-10 ;  /* 0x2f00000015157423 */ /* 0x000fe400000100d4 */
[----:B------:R-:W-:-:S03]  /*f680*/  FMUL.FTZ R20, R20, UR23 ;  /* 0x0000001714147c20 */ /* 0x000fc60008410000 */
[----:B------:R-:W-:Y:S02]  /*f690*/  FSETP.GTU.FTZ.AND P4, PT, R21, UR25, PT ;  /* 0x0000001915007c0b */ /* 0x000fe4000bf9c000 */
[----:B------:R-:W-:Y:S02]  /*f6a0*/  FSEL R21, R26, RZ, P3 ;  /* 0x000000ff1a157208 */ /* 0x000fe40001800000 */
        /* <DEDUP_REMOVED lines=15> */
.L_x_10398:
        /* <DEDUP_REMOVED lines=19> */
.L_x_10399:
        /* <DEDUP_REMOVED lines=61> */
.L_x_10397:
        /* <DEDUP_REMOVED lines=19> */
.L_x_10401:
        /* <DEDUP_REMOVED lines=19> */
.L_x_10402:
        /* <DEDUP_REMOVED lines=61> */
.L_x_10400:
[----:B------:R-:W-:Y:S01]  /*102d0*/  I2FP.F32.U32 R21, R25 ;  /* 0x0000001900157245 */ /* 0x000fe20000201000 */
[----:B------:R-:W-:Y:S01]  /*102e0*/  UISETP.NE.AND UP0, UPT, UR4, 0x1, UPT ;  /* 0x000000010400788c */ /* 0x000fe2000bf05270 */
[----:B------:R-:W-:Y:S01]  /*102f0*/  PRMT R20, R82, 0x7632, R20 ;  /* 0x0000763252147816 */ /* 0x000fe20000000014 */
[----:B------:R-:W-:Y:S01]  /*10300*/  UMOV UR5, 0x2 ;  /* 0x0000000200057882 */ /* 0x000fe20000000000 */
[----:B------:R-:W-:Y:S01]  /*10310*/  FSEL R57, R22, RZ, P4 ;  /* 0x000000ff16397208 */ /* 0x000fe20002000000 */
[----:B------:R-:W-:Y:S01]  /*10320*/  FFMA.FTZ R21, R21, R212, 1.1641532182693481445e-10 ;  /* 0x2f00000015157423 */ /* 0x000fe200000100d4 */
[----:B------:R-:W-:Y:S01]  /*10330*/  SHF.L.U32 R20, R20, 0x10, RZ ;  /* 0x0000001014147819 */ /* 0x000fe200000006ff */
[----:B------:R-:W-:-:S03]  /*10340*/  IMAD.MOV.U32 R22, RZ, RZ, R16 ;  /* 0x000000ffff167224 */ /* 0x000fc600078e0010 */
        /* <DEDUP_REMOVED lines=17> */
.L_x_10404:
        /* <DEDUP_REMOVED lines=19> */
.L_x_10405:
        /* <DEDUP_REMOVED lines=61> */
.L_x_10403:
        /* <DEDUP_REMOVED lines=20> */
.L_x_10407:
        /* <DEDUP_REMOVED lines=19> */
.L_x_10408:
        /* <DEDUP_REMOVED lines=61> */
.L_x_10406:
[----:B------:R-:W-:Y:S01]  /*10fa0*/  I2FP.F32.U32 R20, R23 ;  /* 0x0000001700147245 */ /* 0x000fe20000201000 */
[----:B------:R-:W-:Y:S01]  /*10fb0*/  UISETP.NE.AND UP0, UPT, UR4, 0x1, UPT ;  /* 0x000000010400788c */ /* 0x000fe2000bf05270 */
[----:B------:R-:W-:Y:S01]  /*10fc0*/  FSEL R25, R25, RZ, P5 ;  /* 0x000000ff19197208 */ /* 0x000fe20002800000 */
[----:B------:R-:W-:Y:S01]  /*10fd0*/  IMAD.MOV.U32 R23, RZ, RZ, R16 ;  /* 0x000000ffff177224 */ /* 0x000fe200078e0010 */
[----:B------:R-:W-:Y:S01]  /*10fe0*/  UMOV UR5, 0x2 ;  /* 0x0000000200057882 */ /* 0x000fe20000000000 */
[----:B------:R-:W-:-:S05]  /*10ff0*/  FFMA.FTZ R20, R20, R212, 1.1641532182693481445e-10 ;  /* 0x2f00000014147423 */ /* 0x000fca00000100d4 */
[----:B------:R-:W-:Y:S02]  /*11000*/  FSETP.GTU.FTZ.AND P6, PT, R20, UR25, PT ;  /* 0x0000001914007c0b */ /* 0x000fe4000bfdc000 */
[----:B------:R-:W-:Y:S02]  /*11010*/  SHF.L.U32 R20, R83, 0x10, RZ ;  /* 0x0000001053147819 */ /* 0x000fe400000006ff */
[----:B------:R-:W-:-:S03]  /*11020*/  SEL R203, RZ, 0x1, P6 ;  /* 0x00000001ffcb7807 */ /* 0x000fc60003000000 */
[----:B------:R-:W-:-:S05]  /*11030*/  FMUL.FTZ R20, R20, UR23 ;  /* 0x0000001714147c20 */ /* 0x000fca0008410000 */
        /* <DEDUP_REMOVED lines=14> */
.L_x_10410:
        /* <DEDUP_REMOVED lines=19> */
.L_x_10411:
        /* <DEDUP_REMOVED lines=61> */
.L_x_10409:
        /* <DEDUP_REMOVED lines=21> */
.L_x_10413:
        /* <DEDUP_REMOVED lines=19> */
.L_x_10414:
        /* <DEDUP_REMOVED lines=61> */
.L_x_10412:
[----:B------:R-:W-:Y:S02]  /*11c70*/  I2FP.F32.U32 R20, R23 ;  /* 0x0000001700147245 */ /* 0x000fe40000201000 */
[----:B------:R-:W-:-:S03]  /*11c80*/  LOP3.LUT R15, R15, 0xffffffef, RZ, 0xc0, !PT ;  /* 0xffffffef0f0f7812 */ /* 0x000fc600078ec0ff */
[----:B------:R-:W-:Y:S01]  /*11c90*/  FFMA.FTZ R20, R20, R212, 1.1641532182693481445e-10 ;  /* 0x2f00000014147423 */ /* 0x000fe200000100d4 */
[----:B------:R-:W-:-:S04]  /*11ca0*/  @P0 LOP3.LUT R15, R15, 0x10, RZ, 0xfc, !PT ;  /* 0x000000100f0f0812 */ /* 0x000fc800078efcff */
[----:B------:R-:W-:Y:S02]  /*11cb0*/  FSETP.GTU.FTZ.AND P6, PT, R20, UR25, PT ;  /* 0x0000001914007c0b */ /* 0x000fe4000bfdc000 */
[----:B------:R-:W-:Y:S02]  /*11cc0*/  PRMT R20, R83, 0x7632, R20 ;  /* 0x0000763253147816 */ /* 0x000fe40000000014 */
[C---:B------:R-:W-:Y:S02]  /*11cd0*/  LOP3.LUT P0, RZ, R15.reuse, 0x1, RZ, 0xc0, !PT ;  /* 0x000000010fff7812 */ /* 0x040fe4000780c0ff */
[----:B------:R-:W-:Y:S02]  /*11ce0*/  SHF.L.U32 R20, R20, 0x10, RZ ;  /* 0x0000001014147819 */ /* 0x000fe400000006ff */
[----:B------:R-:W-:Y:S02]  /*11cf0*/  FSEL R24, R24, RZ, P0 ;  /* 0x000000ff18187208 */ /* 0x000fe40000000000 */
[----:B------:R-:W-:Y:S01]  /*11d00*/  LOP3.LUT P0, RZ, R15, 0x10, RZ, 0xc0, !PT ;  /* 0x000000100fff7812 */ /* 0x000fe2000780c0ff */
[----:B------:R-:W-:Y:S01]  /*11d10*/  FMUL.FTZ R20, R20, UR23 ;  /* 0x0000001714147c20 */ /* 0x000fe20008410000 */
[----:B------:R-:W-:-:S04]  /*11d20*/  SEL R204, RZ, 0x1, P6 ;  /* 0x00000001ffcc7807 */ /* 0x000fc80003000000 */
[----:B------:R-:W-:-:S05]  /*11d30*/  FSEL R20, R20, RZ, !P6 ;  /* 0x000000ff14147208 */ /* 0x000fca0007000000 */
[----:B------:R-:W-:-:S04]  /*11d40*/  FADD.FTZ R59, R20, R24 ;  /* 0x00000018143b7221 */ /* 0x000fc80000010000 */
[----:B------:R-:W-:Y:S01]  /*11d50*/  @P1 FADD.FTZ R59, R75, R59 ;  /* 0x0000003b4b3b1221 */ /* 0x000fe20000010000 */
[----:B------:R-:W-:Y:S06]  /*11d60*/  BRA `(.L_x_10415) ;  /* 0x0000003000c87947 */ /* 0x000fec0003800000 */
.L_x_10366:
        /* <DEDUP_REMOVED lines=16> */
.L_x_10417:
        /* <DEDUP_REMOVED lines=16> */
.L_x_10418:
        /* <DEDUP_REMOVED lines=53> */
[----:B------:R-:W-:-:S04]  /*122c0*/  IMAD.WIDE.U32 R24, R25, -0x326172a9, RZ ;  /* 0xcd9e8d5719187825 */ /* 0x000fc800078e00ff */
[----:B------:R-:W-:-:S04]  /*122d0*/  IMAD.WIDE.U32 R30, R30, -0x2daee0ad, RZ ;  /* 0xd2511f531e1e7825 */ /* 0x000fc800078e00ff */
[----:B------:R-:W-:Y:S01]  /*122e0*/  IMAD.MOV.U32 R16, RZ, RZ, R24 ;  /* 0x000000ffff107224 */ /* 0x000fe200078e0018 */
[----:B------:R-:W-:Y:S01]  /*122f0*/  LOP3.LUT R2, R2, UR4, R31, 0x96, !PT ;  /* 0x0000000402027c12 */ /* 0x000fe2000f8e961f */
[----:B------:R-:W-:Y:S01]  /*12300*/  UIADD3 UR4, UPT, UPT, UR18, -0x700cb87f, URZ ;  /* 0x8ff3478112047890 */ /* 0x000fe2000fffe0ff */
[----:B------:R-:W-:-:S05]  /*12310*/  IMAD.MOV.U32 R24, RZ, RZ, R28 ;  /* 0x000000ffff187224 */ /* 0x000fca00078e001c */
[----:B------:R-:W-:-:S07]  /*12320*/  LOP3.LUT R3, R26, UR4, R25, 0x96, !PT ;  /* 0x000000041a037c12 */ /* 0x000fce000f8e9619 */
.L_x_10416:
[----:B------:R-:W-:Y:S01]  /*12330*/  I2FP.F32.U32 R25, R24 ;  /* 0x0000001800197245 */ /* 0x000fe20000201000 */
[----:B------:R-:W-:Y:S01]  /*12340*/  UISETP.NE.AND UP0, UPT, UR5, 0x1, UPT ;  /* 0x000000010500788c */ /* 0x000fe2000bf05270 */
[----:B------:R-:W-:Y:S01]  /*12350*/  LOP3.LUT R15, R15, 0xfffffff7, RZ, 0xc0, !PT ;  /* 0xfffffff70f0f7812 */ /* 0x000fe200078ec0ff */
[----:B------:R-:W-:Y:S01]  /*12360*/  UMOV UR4, 0x2 ;  /* 0x0000000200047882 */ /* 0x000fe20000000000 */
[C---:B-----5:R-:W-:Y:S01]  /*12370*/  SHF.L.U32 R24, R20.reuse, 0x10, RZ ;  /* 0x0000001014187819 */ /* 0x060fe200000006ff */
[----:B------:R-:W-:Y:S01]  /*12380*/  FFMA.FTZ R25, R25, R212, 1.1641532182693481445e-10 ;  /* 0x2f00000019197423 */ /* 0x000fe200000100d4 */
[----:B------:R-:W-:-:S04]  /*12390*/  PRMT R20, R20, 0x7632, R20 ;  /* 0x0000763214147816 */ /* 0x000fc80000000014 */
        /* <DEDUP_REMOVED lines=13> */
.L_x_10420:
        /* <DEDUP_REMOVED lines=16> */
.L_x_10421:
        /* <DEDUP_REMOVED lines=61> */
.L_x_10419:
[----:B------:R-:W-:Y:S01]  /*12940*/  I2FP.F32.U32 R25, R25 ;  /* 0x0000001900197245 */ /* 0x000fe20000201000 */
[----:B------:R-:W-:Y:S01]  /*12950*/  UISETP.NE.AND UP0, UPT, UR4, 0x1, UPT ;  /* 0x000000010400788c */ /* 0x000fe2000bf05270 */
[----:B------:R-:W-:Y:S01]  /*12960*/  LOP3.LUT R15, R15, 0xfffffffb, RZ, 0xc0, !PT ;  /* 0xfffffffb0f0f7812 */ /* 0x000fe200078ec0ff */
[----:B------:R-:W-:Y:S01]  /*12970*/  IMAD.U32 R20, R20, 0x10000, RZ ;  /* 0x0001000014147824 */ /* 0x000fe200078e00ff */
[----:B------:R-:W-:Y:S01]  /*12980*/  UMOV UR5, 0x2 ;  /* 0x0000000200057882 */ /* 0x000fe20000000000 */
[----:B------:R-:W-:-:S05]  /*12990*/  FFMA.FTZ R25, R25, R212, 1.1641532182693481445e-10 ;  /* 0x2f00000019197423 */ /* 0x000fca00000100d4 */
        /* <DEDUP_REMOVED lines=13> */
.L_x_10423:
        /* <DEDUP_REMOVED lines=16> */
.L_x_10424:
        /* <DEDUP_REMOVED lines=61> */
.L_x_10422:
[----:B------:R-:W-:Y:S01]  /*12f40*/  I2FP.F32.U32 R25, R25 ;  /* 0x0000001900197245 */ /* 0x000fe20000201000 */
[----:B------:R-:W-:Y:S01]  /*12f50*/  UISETP.NE.AND UP0, UPT, UR5, 0x1, UPT ;  /* 0x000000010500788c */ /* 0x000fe2000bf05270 */
[----:B------:R-:W-:Y:S01]  /*12f60*/  LOP3.LUT R15, R15, 0xfffffffd, RZ, 0xc0, !PT ;  /* 0xfffffffd0f0f7812 */ /* 0x000fe200078ec0ff */
[----:B------:R-:W-:Y:S01]  /*12f70*/  IMAD.MOV.U32 R29, RZ, RZ, R16 ;  /* 0x000000ffff1d7224 */ /* 0x000fe200078e0010 */
[----:B------:R-:W-:Y:S01]  /*12f80*/  UMOV UR4, 0x2 ;  /* 0x0000000200047882 */ /* 0x000fe20000000000 */
[----:B------:R-:W-:-:S05]  /*12f90*/  FFMA.FTZ R25, R25, R212, 1.1641532182693481445e-10 ;  /* 0x2f00000019197423 */ /* 0x000fca00000100d4 */
[----:B------:R-:W-:Y:S02]  /*12fa0*/  FSETP.LE.FTZ.AND P2, PT, R25, UR25, PT ;  /* 0x0000001919007c0b */ /* 0x000fe4000bf53000 */
[C---:B------:R-:W-:Y:S02]  /*12fb0*/  SHF.L.U32 R25, R21.reuse, 0x10, RZ ;  /* 0x0000001015197819 */ /* 0x040fe400000006ff */
[----:B------:R-:W-:-:S09]  /*12fc0*/  PRMT R21, R21, 0x7632, R21 ;  /* 0x0000763215157816 */ /* 0x000fd20000000015 */
        /* <DEDUP_REMOVED lines=11> */
.L_x_10426:
        /* <DEDUP_REMOVED lines=16> */
.L_x_10427:
        /* <DEDUP_REMOVED lines=61> */
.L_x_10425:
[----:B------:R-:W-:Y:S01]  /*13550*/  UISETP.NE.AND UP0, UPT, UR4, 0x1, UPT ;  /* 0x000000010400788c */ /* 0x000fe2000bf05270 */
[----:B------:R-:W-:Y:S01]  /*13560*/  I2FP.F32.U32 R26, R29 ;  /* 0x0000001d001a7245 */ /* 0x000fe20000201000 */
[----:B------:R-:W-:Y:S01]  /*13570*/  IMAD.U32 R21, R21, 0x10000, RZ ;  /* 0x0001000015157824 */ /* 0x000fe200078e00ff */
[----:B------:R-:W-:Y:S01]  /*13580*/  UMOV UR5, 0x2 ;  /* 0x0000000200057882 */ /* 0x000fe20000000000 */
[----:B------:R-:W-:Y:S02]  /*13590*/  IMAD.MOV.U32 R29, RZ, RZ, R16 ;  /* 0x000000ffff1d7224 */ /* 0x000fe400078e0010 */
        /* <DEDUP_REMOVED lines=12> */
.L_x_10429:
        /* <DEDUP_REMOVED lines=19> */
.L_x_10430:
        /* <DEDUP_REMOVED lines=61> */
.L_x_10428:
[----:B------:R-:W-:Y:S01]  /*13b60*/  I2FP.F32.U32 R26, R29 ;  /* 0x0000001d001a7245 */ /* 0x000fe20000201000 */
[----:B------:R-:W-:Y:S01]  /*13b70*/  UISETP.NE.AND UP0, UPT, UR5, 0x1, UPT ;  /* 0x000000010500788c */ /* 0x000fe2000bf05270 */
[----:B------:R-:W-:Y:S01]  /*13b80*/  IMAD.MOV.U32 R27, RZ, RZ, R16 ;  /* 0x000000ffff1b7224 */ /* 0x000fe200078e0010 */
[----:B------:R-:W-:Y:S02]  /*13b90*/  UMOV UR4, 0x2 ;  /* 0x0000000200047882 */ /* 0x000fe40000000000 */
[----:B------:R-:W-:-:S05]  /*13ba0*/  FFMA.FTZ R26, R26, R212, 1.1641532182693481445e-10 ;  /* 0x2f0000001a1a7423 */ /* 0x000fca00000100d4 */
[----:B------:R-:W-:Y:S02]  /*13bb0*/  FSETP.LE.FTZ.AND P3, PT, R26, UR25, PT ;  /* 0x000000191a007c0b */ /* 0x000fe4000bf73000 */
[C---:B------:R-:W-:Y:S02]  /*13bc0*/  SHF.L.U32 R26, R22.reuse, 0x10, RZ ;  /* 0x00000010161a7819 */ /* 0x040fe400000006ff */
[----:B------:R-:W-:Y:S01]  /*13bd0*/  PRMT R22, R22, 0x7632, R22 ;  /* 0x0000763216167816 */ /* 0x000fe20000000016 */
        /* <DEDUP_REMOVED lines=11> */
.L_x_10432:
        /* <DEDUP_REMOVED lines=19> */
.L_x_10433:
        /* <DEDUP_REMOVED lines=61> */
.L_x_10431:
[----:B------:R-:W-:Y:S01]  /*14190*/  I2FP.F32.U32 R27, R27 ;  /* 0x0000001b001b7245 */ /* 0x000fe20000201000 */
[----:B------:R-:W-:Y:S01]  /*141a0*/  UISETP.NE.AND UP0, UPT, UR4, 0x1, UPT ;  /* 0x000000010400788c */ /* 0x000fe2000bf05270 */
[----:B------:R-:W-:Y:S01]  /*141b0*/  IMAD.U32 R22, R22, 0x10000, RZ ;  /* 0x0001000016167824 */ /* 0x000fe200078e00ff */
[----:B------:R-:W-:Y:S02]  /*141c0*/  UMOV UR5, 0x2 ;  /* 0x0000000200057882 */ /* 0x000fe40000000000 */
[----:B------:R-:W-:-:S05]  /*141d0*/  FFMA.FTZ R27, R27, R212, 1.1641532182693481445e-10 ;  /* 0x2f0000001b1b7423 */ /* 0x000fca00000100d4 */
        /* <DEDUP_REMOVED lines=13> */
.L_x_10435:
        /* <DEDUP_REMOVED lines=19> */
.L_x_10436:
        /* <DEDUP_REMOVED lines=61> */
.L_x_10434:
        /* <DEDUP_REMOVED lines=19> */
.L_x_10438:
        /* <DEDUP_REMOVED lines=19> */
.L_x_10439:
        /* <DEDUP_REMOVED lines=61> */
.L_x_10437:
[----:B------:R-:W-:Y:S01]  /*14de0*/  LOP3.LUT R15, R15, 0xffffffbf, RZ, 0xc0, !PT ;  /* 0xffffffbf0f0f7812 */ /* 0x000fe200078ec0ff */
[----:B------:R-:W-:Y:S01]  /*14df0*/  IMAD.U32 R23, R23, 0x10000, RZ ;  /* 0x0001000017177824 */ /* 0x000fe200078e00ff */
[----:B------:R-:W-:Y:S01]  /*14e00*/  I2FP.F32.U32 R28, R31 ;  /* 0x0000001f001c7245 */ /* 0x000fe20000201000 */
[----:B------:R-:W-:Y:S01]  /*14e10*/  FMUL.FTZ R20, R20, UR23 ;  /* 0x0000001714147c20 */ /* 0x000fe20008410000 */
[----:B------:R-:W-:Y:S01]  /*14e20*/  @P2 LOP3.LUT R15, R15, 0x40, RZ, 0xfc, !PT ;  /* 0x000000400f0f2812 */ /* 0x000fe200078efcff */
[----:B------:R-:W-:Y:S01]  /*14e30*/  FMUL.FTZ R59, R23, UR23 ;  /* 0x00000017173b7c20 */ /* 0x000fe20008410000 */
[----:B------:R-:W-:Y:S01]  /*14e40*/  FMUL.FTZ R24, R24, UR23 ;  /* 0x0000001718187c20 */ /* 0x000fe20008410000 */
[----:B------:R-:W-:Y:S01]  /*14e50*/  FFMA.FTZ R28, R28, R212, 1.1641532182693481445e-10 ;  /* 0x2f0000001c1c7423 */ /* 0x000fe200000100d4 */
[----:B------:R-:W-:Y:S01]  /*14e60*/  LOP3.LUT P2, RZ, R15, 0x8, RZ, 0xc0, !PT ;  /* 0x000000080fff7812 */ /* 0x000fe2000784c0ff */
[----:B------:R-:W-:Y:S01]  /*14e70*/  FMUL.FTZ R25, R25, UR23 ;  /* 0x0000001719197c20 */ /* 0x000fe20008410000 */
[----:B------:R-:W-:Y:S01]  /*14e80*/  LOP3.LUT R15, R15, 0xffffffdf, RZ, 0xc0, !PT ;  /* 0xffffffdf0f0f7812 */ /* 0x000fe200078ec0ff */
[----:B------:R-:W-:Y:S01]  /*14e90*/  FMUL.FTZ R27, R27, UR23 ;  /* 0x000000171b1b7c20 */ /* 0x000fe20008410000 */
[----:B------:R-:W-:Y:S01]  /*14ea0*/  FSETP.GTU.FTZ.AND P6, PT, R28, UR25, PT ;  /* 0x000000191c007c0b */ /* 0x000fe2000bfdc000 */
[----:B------:R-:W-:Y:S01]  /*14eb0*/  FMUL.FTZ R22, R22, UR23 ;  /* 0x0000001716167c20 */ /* 0x000fe20008410000 */
[----:B------:R-:W-:Y:S01]  /*14ec0*/  @P1 LOP3.LUT R15, R15, 0x20, RZ, 0xfc, !PT ;  /* 0x000000200f0f1812 */ /* 0x000fe200078efcff */
[----:B------:R-:W-:Y:S01]  /*14ed0*/  FMUL.FTZ R26, R26, UR23 ;  /* 0x000000171a1a7c20 */ /* 0x000fe20008410000 */
[----:B------:R-:W-:Y:S01]  /*14ee0*/  FSEL R59, R59, RZ, !P6 ;  /* 0x000000ff3b3b7208 */ /* 0x000fe20007000000 */
[----:B------:R-:W-:Y:S01]  /*14ef0*/  FMUL.FTZ R21, R21, UR23 ;  /* 0x0000001715157c20 */ /* 0x000fe20008410000 */
[----:B------:R-:W-:-:S02]  /*14f00*/  LOP3.LUT P1, RZ, R15, 0x4, RZ, 0xc0, !PT ;  /* 0x000000040fff7812 */ /* 0x000fc4000782c0ff */
[----:B------:R-:W-:Y:S02]  /*14f10*/  LOP3.LUT R15, R15, 0xffffffef, RZ, 0xc0, !PT ;  /* 0xffffffef0f0f7812 */ /* 0x000fe400078ec0ff */
[----:B------:R-:W-:Y:S02]  /*14f20*/  FSEL R61, R20, RZ, P1 ;  /* 0x000000ff143d7208 */ /* 0x000fe40000800000 */
[----:B------:R-:W-:Y:S02]  /*14f30*/  @P0 LOP3.LUT R15, R15, 0x10, RZ, 0xfc, !PT ;  /* 0x000000100f0f0812 */ /* 0x000fe400078efcff */
[----:B------:R-:W-:Y:S02]  /*14f40*/  PLOP3.LUT P6, PT, P6, PT, PT, 0x8, 0x80 ;  /* 0x000000000080781c */ /* 0x000fe400037ce170 */
[C---:B------:R-:W-:Y:S02]  /*14f50*/  LOP3.LUT P1, RZ, R15.reuse, 0x20, RZ, 0xc0, !PT ;  /* 0x000000200fff7812 */ /* 0x040fe4000782c0ff */
[----:B------:R-:W-:-:S02]  /*14f60*/  LOP3.LUT P0, RZ, R15, 0x2, RZ, 0xc0, !PT ;  /* 0x000000020fff7812 */ /* 0x000fc4000780c0ff */
[----:B------:R-:W-:Y:S02]  /*14f70*/  FSEL R60, R24, RZ, P2 ;  /* 0x000000ff183c7208 */ /* 0x000fe40001000000 */
        /* <DEDUP_REMOVED lines=9> */
[C---:B------:R-:W-:Y:S01]  /*15010*/  LOP3.LUT P0, RZ, R15.reuse, 0x10, RZ, 0xc0, !PT ;  /* 0x000000100fff7812 */ /* 0x040fe2000780c0ff */
[----:B------:R-:W-:Y:S01]  /*15020*/  @P1 FADD.FTZ R56, R72, R56 ;  /* 0x0000003848381221 */ /* 0x000fe20000010000 */
[----:B------:R-:W-:Y:S01]  /*15030*/  LOP3.LUT R15, R15, 0xfffffffe, RZ, 0xc0, !PT ;  /* 0xfffffffe0f0f7812 */ /* 0x000fe200078ec0ff */
[----:B------:R-:W-:Y:S01]  /*15040*/  @P1 FADD.FTZ R63, R79, R63 ;  /* 0x0000003f4f3f1221 */ /* 0x000fe20000010000 */
[----:B------:R-:W-:Y:S01]  /*15050*/  @P1 FADD.FTZ R57, R73, R57 ;  /* 0x0000003949391221 */ /* 0x000fe20000010000 */
[----:B------:R-:W-:Y:S01]  /*15060*/  @P1 FADD.FTZ R58, R74, R58 ;  /* 0x0000003a4a3a1221 */ /* 0x000fe20000010000 */
[----:B------:R-:W-:Y:S01]  /*15070*/  @P6 LOP3.LUT R15, R15, 0x1, RZ, 0xfc, !PT ;  /* 0x000000010f0f6812 */ /* 0x000fe200078efcff */
[----:B------:R-:W-:-:S07]  /*15080*/  @P1 FADD.FTZ R59, R75, R59 ;  /* 0x0000003b4b3b1221 */ /* 0x000fce0000010000 */
.L_x_10415:
[----:B------:R-:W-:Y:S01]  /*15090*/  LOP3.LUT R15, R15, 0xffffffef, RZ, 0xc0, !PT ;  /* 0xffffffef0f0f7812 */ /* 0x000fe200078ec0ff */
[----:B------:R-:W-:Y:S01]  /*150a0*/  IMAD.MOV.U32 R20, RZ, RZ, 0x20 ;  /* 0x00000020ff147424 */ /* 0x000fe200078e00ff */
[----:B------:R-:W-:Y:S02]  /*150b0*/  SEL R23, RZ, 0x10000, !P5 ;  /* 0x00010000ff177807 */ /* 0x000fe40006800000 */
[----:B------:R-:W-:Y:S01]  /*150c0*/  @P1 LOP3.LUT R15, R15, 0x10, RZ, 0xfc, !PT ;  /* 0x000000100f0f1812 */ /* 0x000fe200078efcff */
[----:B------:R-:W-:Y:S01]  /*150d0*/  IMAD.WIDE.U32 R20, R211, R20, UR14 ;  /* 0x0000000ed3147e25 */ /* 0x000fe2000f8e0014 */
[----:B------:R-:W-:Y:S02]  /*150e0*/  SEL R24, RZ, 0x100, !P4 ;  /* 0x00000100ff187807 */ /* 0x000fe40006000000 */
[C---:B------:R-:W-:Y:S02]  /*150f0*/  LOP3.LUT P1, RZ, R15.reuse, 0x1, RZ, 0xc0, !PT ;  /* 0x000000010fff7812 */ /* 0x040fe4000782c0ff */
[----:B------:R-:W-:Y:S01]  /*15100*/  LOP3.LUT P5, RZ, R15, 0x4, RZ, 0xc0, !PT ;  /* 0x000000040fff7812 */ /* 0x000fe200078ac0ff */
[----:B------:R-:W-:Y:S01]  /*15110*/  STG.E.128 desc[UR20][R20.64], R60 ;  /* 0x0000003c14007986 */ /* 0x000fe2000c101d14 */
[----:B------:R-:W-:-:S02]  /*15120*/  SEL R22, RZ, 0x1000000, !P1 ;  /* 0x01000000ff167807 */ /* 0x000fc40004800000 */
[C---:B------:R-:W-:Y:S01]  /*15130*/  LOP3.LUT P4, RZ, R15.reuse, 0x2, RZ, 0xc0, !PT ;  /* 0x000000020fff7812 */ /* 0x040fe2000788c0ff */
[----:B------:R0:W-:Y:S01]  /*15140*/  STG.E.128 desc[UR20][R20.64+0x10], R56 ;  /* 0x0000103814007986 */ /* 0x0001e2000c101d14 */
[----:B------:R-:W-:Y:S02]  /*15150*/  LOP3.LUT R22, R24, R22, R23, 0xfe, !PT ;  /* 0x0000001618167212 */ /* 0x000fe400078efe17 */
[----:B------:R-:W-:Y:S02]  /*15160*/  SEL R23, RZ, 0x100, !P5 ;  /* 0x00000100ff177807 */ /* 0x000fe40006800000 */
[C---:B------:R-:W-:Y:S02]  /*15170*/  LOP3.LUT P6, RZ, R15.reuse, 0x8, RZ, 0xc0, !PT ;  /* 0x000000080fff7812 */ /* 0x040fe400078cc0ff */
[----:B------:R-:W-:Y:S02]  /*15180*/  LOP3.LUT P1, RZ, R15, 0x10, RZ, 0xc0, !PT ;  /* 0x000000100fff7812 */ /* 0x000fe4000782c0ff */
[----:B0-----:R-:W-:-:S02]  /*15190*/  SEL R20, RZ, 0x1000000, !P2 ;  /* 0x01000000ff147807 */ /* 0x001fc40005000000 */
        /* <DEDUP_REMOVED lines=30> */
.L_x_10440:
[----:B01----:R-:W0:Y:S01]  /*15380*/  @P1 LDC.64 R20, c[0x0][0x3a0] ;  /* 0x0000e800ff141b82 */ /* 0x003e220000000a00 */
[----:B------:R-:W-:-:S07]  /*15390*/  VIADD R207, R218, 0x100 ;  /* 0x00000100dacf7836 */ /* 0x000fce0000000000 */
[----:B------:R-:W1:Y:S01]  /*153a0*/  @P0 LDC.64 R22, c[0x0][0x398] ;  /* 0x0000e600ff160b82 */ /* 0x000e620000000a00 */
[----:B0-----:R-:W-:-:S05]  /*153b0*/  @P1 IMAD.WIDE.U32 R20, R207, 0x20, R20 ;  /* 0x00000020cf141825 */ /* 0x001fca00078e0014 */
[----:B------:R-:W5:Y:S01]  /*153c0*/  @P1 LDG.E.128 R76, desc[UR20][R20.64] ;  /* 0x00000014144c1981 */ /* 0x000f62000c1e1d00 */
[----:B-1----:R-:W-:-:S03]  /*153d0*/  @P0 IMAD.WIDE.U32 R22, R207, 0x10, R22 ;  /* 0x00000010cf160825 */ /* 0x002fc600078e0016 */
[----:B------:R0:W5:Y:S04]  /*153e0*/  @P1 LDG.E.128 R72, desc[UR20][R20.64+0x10] ;  /* 0x0000101414481981 */ /* 0x000168000c1e1d00 */
        /* <DEDUP_REMOVED lines=21> */
.L_x_10443:
        /* <DEDUP_REMOVED lines=16> */
.L_x_10444:
        /* <DEDUP_REMOVED lines=54> */
[----:B------:R-:W-:-:S05]  /*159a0*/  IMAD.WIDE.U32 R28, R28, -0x2daee0ad, RZ ;  /* 0xd2511f531c1c7825 */ /* 0x000fca00078e00ff */
[----:B------:R-:W-:Y:S01]  /*159b0*/  LOP3.LUT R2, R2, UR4, R29, 0x96, !PT ;  /* 0x0000000402027c12 */ /* 0x000fe2000f8e961d */
[----:B------:R-:W-:-:S06]  /*159c0*/  UIADD3 UR4, UPT, UPT, UR18, -0x700cb87f, URZ ;  /* 0x8ff3478112047890 */ /* 0x000fcc000fffe0ff */
[----:B------:R-:W-:Y:S01]  /*159d0*/  LOP3.LUT R3, R18, UR4, R17, 0x96, !PT ;  /* 0x0000000412037c12 */ /* 0x000fe2000f8e9611 */
[----:B------:R-:W-:-:S07]  /*159e0*/  IMAD.MOV.U32 R17, RZ, RZ, R30 ;  /* 0x000000ffff117224 */ /* 0x000fce00078e001e */
.L_x_10442:
[----:B------:R-:W-:Y:S01]  /*159f0*/  I2FP.F32.U32 R17, R17 ;  /* 0x0000001100117245 */ /* 0x000fe20000201000 */
[----:B------:R-:W-:Y:S01]  /*15a00*/  UISETP.NE.AND UP0, UPT, UR5, 0x1, UPT ;  /* 0x000000010500788c */ /* 0x000fe2000bf05270 */
[C---:B-----5:R-:W-:Y:S01]  /*15a10*/  IMAD.U32 R24, R20.reuse, 0x10000, RZ ;  /* 0x0001000014187824 */ /* 0x060fe200078e00ff */
[----:B------:R-:W-:Y:S01]  /*15a20*/  LOP3.LUT R15, R15, 0xfffffff7, RZ, 0xc0, !PT ;  /* 0xfffffff70f0f7812 */ /* 0x000fe200078ec0ff */
[----:B------:R-:W-:Y:S02]  /*15a30*/  IMAD.MOV.U32 R19, RZ, RZ, R16 ;  /* 0x000000ffff137224 */ /* 0x000fe400078e0010 */
[----:B------:R-:W-:Y:S01]  /*15a40*/  FFMA.FTZ R17, R17, R212, 1.1641532182693481445e-10 ;  /* 0x2f00000011117423 */ /* 0x000fe200000100d4 */
[----:B------:R-:W-:Y:S01]  /*15a50*/  PRMT R20, R20, 0x7632, R20 ;  /* 0x0000763214147816 */ /* 0x000fe20000000014 */
[----:B------:R-:W-:Y:S01]  /*15a60*/  FMUL.FTZ R24, R24, UR23 ;  /* 0x0000001718187c20 */ /* 0x000fe20008410000 */
[----:B------:R-:W-:Y:S02]  /*15a70*/  UMOV UR4, 0x2 ;  /* 0x0000000200047882 */ /* 0x000fe40000000000 */
        /* <DEDUP_REMOVED lines=12> */
.L_x_10446:
        /* <DEDUP_REMOVED lines=16> */
.L_x_10447:
        /* <DEDUP_REMOVED lines=59> */
[----:B------:R-:W-:-:S06]  /*15ff0*/  UMOV UR4, URZ ;  /* 0x000000ff00047c82 */ /* 0x000fcc0008000000 */
.L_x_10445:
[----:B------:R-:W-:Y:S01]  /*16000*/  I2FP.F32.U32 R17, R19 ;  /* 0x0000001300117245 */ /* 0x000fe20000201000 */
[----:B------:R-:W-:Y:S01]  /*16010*/  UISETP.NE.AND UP0, UPT, UR4, 0x1, UPT ;  /* 0x000000010400788c */ /* 0x000fe2000bf05270 */
[----:B------:R-:W-:Y:S01]  /*16020*/  FSEL R24, R24, RZ, P4 ;  /* 0x000000ff18187208 */ /* 0x000fe20002000000 */
[----:B------:R-:W-:Y:S01]  /*16030*/  UMOV UR5, 0x2 ;  /* 0x0000000200057882 */ /* 0x000fe20000000000 */
[----:B------:R-:W-:Y:S01]  /*16040*/  MOV R25, R16 ;  /* 0x0000001000197202 */ /* 0x000fe20000000f00 */
[----:B------:R-:W-:-:S05]  /*16050*/  FFMA.FTZ R17, R17, R212, 1.1641532182693481445e-10 ;  /* 0x2f00000011117423 */ /* 0x000fca00000100d4 */
[----:B------:R-:W-:Y:S01]  /*16060*/  FSETP.GTU.FTZ.AND P2, PT, R17, UR25, PT ;  /* 0x0000001911007c0b */ /* 0x000fe2000bf5c000 */
[----:B------:R-:W-:-:S04]  /*16070*/  IMAD.U32 R17, R80, 0x10000, RZ ;  /* 0x0001000050117824 */ /* 0x000fc800078e00ff */
[----:B------:R-:W-:-:S05]  /*16080*/  FMUL.FTZ R17, R17, UR23 ;  /* 0x0000001711117c20 */ /* 0x000fca0008410000 */
        /* <DEDUP_REMOVED lines=14> */
.L_x_10449:
        /* <DEDUP_REMOVED lines=16> */
.L_x_10450:
        /* <DEDUP_REMOVED lines=61> */
.L_x_10448:
        /* <DEDUP_REMOVED lines=20> */
.L_x_10452:
        /* <DEDUP_REMOVED lines=16> */
.L_x_10453:
        /* <DEDUP_REMOVED lines=61> */
.L_x_10451:
[----:B------:R-:W-:Y:S01]  /*16c50*/  I2FP.F32.U32 R18, R25 ;  /* 0x0000001900127245 */ /* 0x000fe20000201000 */
[----:B------:R-:W-:Y:S01]  /*16c60*/  UISETP.NE.AND UP0, UPT, UR4, 0x1, UPT ;  /* 0x000000010400788c */ /* 0x000fe2000bf05270 */
[----:B------:R-:W-:Y:S01]  /*16c70*/  FSEL R20, R20, RZ, P4 ;  /* 0x000000ff14147208 */ /* 0x000fe20002000000 */
[----:B------:R-:W-:Y:S01]  /*16c80*/  UMOV UR5, 0x2 ;  /* 0x0000000200057882 */ /* 0x000fe20000000000 */
[----:B------:R-:W-:Y:S01]  /*16c90*/  MOV R19, R16 ;  /* 0x0000001000137202 */ /* 0x000fe20000000f00 */
[----:B------:R-:W-:-:S05]  /*16ca0*/  FFMA.FTZ R18, R18, R212, 1.1641532182693481445e-10 ;  /* 0x2f00000012127423 */ /* 0x000fca00000100d4 */
[----:B------:R-:W-:Y:S02]  /*16cb0*/  FSETP.GTU.FTZ.AND P2, PT, R18, UR25, PT ;  /* 0x0000001912007c0b */ /* 0x000fe4000bf5c000 */
[----:B------:R-:W-:-:S05]  /*16cc0*/  PRMT R18, R80, 0x7632, R18 ;  /* 0x0000763250127816 */ /* 0x000fca0000000012 */
        /* <DEDUP_REMOVED lines=16> */
.L_x_10455:
        /* <DEDUP_REMOVED lines=16> */
.L_x_10456:
        /* <DEDUP_REMOVED lines=61> */
.L_x_10454:
[----:B------:R-:W-:Y:S01]  /*172a0*/  I2FP.F32.U32 R19, R19 ;  /* 0x0000001300137245 */ /* 0x000fe20000201000 */
[----:B------:R-:W-:Y:S01]  /*172b0*/  UISETP.NE.AND UP0, UPT, UR5, 0x1, UPT ;  /* 0x000000010500788c */ /* 0x000fe2000bf05270 */
[----:B------:R-:W-:Y:S01]  /*172c0*/  LOP3.LUT R15, R15, 0xfffffffd, RZ, 0xc0, !PT ;  /* 0xfffffffd0f0f7812 */ /* 0x000fe200078ec0ff */
[----:B------:R-:W-:Y:S01]  /*172d0*/  IMAD.MOV.U32 R25, RZ, RZ, R16 ;  /* 0x000000ffff197224 */ /* 0x000fe200078e0010 */
[----:B------:R-:W-:Y:S01]  /*172e0*/  PRMT R26, R21, 0x7632, R26 ;  /* 0x00007632151a7816 */ /* 0x000fe2000000001a */
[----:B------:R-:W-:Y:S01]  /*172f0*/  FFMA.FTZ R19, R19, R212, 1.1641532182693481445e-10 ;  /* 0x2f00000013137423 */ /* 0x000fe200000100d4 */
[----:B------:R-:W-:-:S04]  /*17300*/  UMOV UR4, 0x2 ;  /* 0x0000000200047882 */ /* 0x000fc80000000000 */
[----:B------:R-:W-:Y:S01]  /*17310*/  FSETP.LE.FTZ.AND P4, PT, R19, UR25, PT ;  /* 0x0000001913007c0b */ /* 0x000fe2000bf93000 */
[----:B------:R-:W-:-:S04]  /*17320*/  IMAD.U32 R19, R21, 0x10000, RZ ;  /* 0x0001000015137824 */ /* 0x000fc800078e00ff */
        /* <DEDUP_REMOVED lines=12> */
.L_x_10458:
        /* <DEDUP_REMOVED lines=16> */
.L_x_10459:
        /* <DEDUP_REMOVED lines=61> */
.L_x_10457:
        /* <DEDUP_REMOVED lines=23> */
.L_x_10461:
        /* <DEDUP_REMOVED lines=16> */
.L_x_10462:
        /* <DEDUP_REMOVED lines=61> */
.L_x_10460:
        /* <DEDUP_REMOVED lines=18> */
.L_x_10464:
        /* <DEDUP_REMOVED lines=19> */
.L_x_10465:
        /* <DEDUP_REMOVED lines=61> */
.L_x_10463:
[----:B------:R-:W-:Y:S01]  /*18520*/  I2FP.F32.U32 R20, R25 ;  /* 0x0000001900147245 */ /* 0x000fe20000201000 */
[----:B------:R-:W-:Y:S01]  /*18530*/  UISETP.NE.AND UP0, UPT, UR4, 0x1, UPT ;  /* 0x000000010400788c */ /* 0x000fe2000bf05270 */
[----:B------:R-:W-:Y:S01]  /*18540*/  FSEL R26, R26, RZ, P2 ;  /* 0x000000ff1a1a7208 */ /* 0x000fe20001000000 */
[----:B------:R-:W-:Y:S01]  /*18550*/  UMOV UR5, 0x2 ;  /* 0x0000000200057882 */ /* 0x000fe20000000000 */
[----:B------:R-:W-:Y:S01]  /*18560*/  MOV R25, R16 ;  /* 0x0000001000197202 */ /* 0x000fe20000000f00 */
[----:B------:R-:W-:-:S05]  /*18570*/  FFMA.FTZ R20, R20, R212, 1.1641532182693481445e-10 ;  /* 0x2f00000014147423 */ /* 0x000fca00000100d4 */
[----:B------:R-:W-:Y:S02]  /*18580*/  FSETP.GTU.FTZ.AND P3, PT, R20, UR25, PT ;  /* 0x0000001914007c0b */ /* 0x000fe4000bf7c000 */
[----:B------:R-:W-:Y:S02]  /*18590*/  PRMT R20, R81, 0x7632, R20 ;  /* 0x0000763251147816 */ /* 0x000fe40000000014 */
[----:B------:R-:W-:-:S03]  /*185a0*/  SEL R200, RZ, 0x1, P3 ;  /* 0x00000001ffc87807 */ /* 0x000fc60001800000 */
[----:B------:R-:W-:-:S04]  /*185b0*/  IMAD.U32 R20, R20, 0x10000, RZ ;  /* 0x0001000014147824 */ /* 0x000fc800078e00ff */
        /* <DEDUP_REMOVED lines=14> */
.L_x_10467:
        /* <DEDUP_REMOVED lines=19> */
.L_x_10468:
        /* <DEDUP_REMOVED lines=61> */
.L_x_10466:
        /* <DEDUP_REMOVED lines=20> */
.L_x_10470:
        /* <DEDUP_REMOVED lines=19> */
.L_x_10471:
        /* <DEDUP_REMOVED lines=61> */
.L_x_10469:
[----:B------:R-:W-:Y:S01]  /*191e0*/  I2FP.F32.U32 R20, R25 ;  /* 0x0000001900147245 */ /* 0x000fe20000201000 */
[----:B------:R-:W-:Y:S01]  /*191f0*/  UISETP.NE.AND UP0, UPT, UR4, 0x1, UPT ;  /* 0x000000010400788c */ /* 0x000fe2000bf05270 */
[----:B------:R-:W-:Y:S01]  /*19200*/  FSEL R26, R26, RZ, P3 ;  /* 0x000000ff1a1a7208 */ /* 0x000fe20001800000 */
[----:B------:R-:W-:Y:S01]  /*19210*/  UMOV UR5, 0x2 ;  /* 0x0000000200057882 */ /* 0x000fe20000000000 */
[----:B------:R-:W-:Y:S01]  /*19220*/  MOV R25, R16 ;  /* 0x0000001000197202 */ /* 0x000fe20000000f00 */
[----:B------:R-:W-:-:S05]  /*19230*/  FFMA.FTZ R20, R20, R212, 1.1641532182693481445e-10 ;  /* 0x2f00000014147423 */ /* 0x000fca00000100d4 */
[----:B------:R-:W-:Y:S01]  /*19240*/  FSETP.GTU.FTZ.AND P4, PT, R20, UR25, PT ;  /* 0x0000001914007c0b */ /* 0x000fe2000bf9c000 */
[----:B------:R-:W-:-:S03]  /*19250*/  IMAD.U32 R20, R82, 0x10000, RZ ;  /* 0x0001000052147824 */ /* 0x000fc600078e00ff */
[----:B------:R-:W-:Y:S01]  /*19260*/  SEL R201, RZ, 0x1, P4 ;  /* 0x00000001ffc97807 */ /* 0x000fe20002000000 */
        /* <DEDUP_REMOVED lines=15> */
.L_x_10473:
        /* <DEDUP_REMOVED lines=19> */
.L_x_10474:
        /* <DEDUP_REMOVED lines=61> */
.L_x_10472:
        /* <DEDUP_REMOVED lines=19> */
.L_x_10476:
        /* <DEDUP_REMOVED lines=19> */
.L_x_10477:
        /* <DEDUP_REMOVED lines=61> */
.L_x_10475:
[----:B------:R-:W-:Y:S01]  /*19e90*/  I2FP.F32.U32 R20, R25 ;  /* 0x0000001900147245 */ /* 0x000fe20000201000 */
[----:B------:R-:W-:Y:S01]  /*19ea0*/  UISETP.NE.AND UP0, UPT, UR4, 0x1, UPT ;  /* 0x000000010400788c */ /* 0x000fe2000bf05270 */
[----:B------:R-:W-:Y:S01]  /*19eb0*/  FSEL R22, R22, RZ, P4 ;  /* 0x000000ff16167208 */ /* 0x000fe20002000000 */
[----:B------:R-:W-:Y:S02]  /*19ec0*/  UMOV UR5, 0x2 ;  /* 0x0000000200057882 */ /* 0x000fe40000000000 */
[----:B------:R-:W-:-:S05]  /*19ed0*/  FFMA.FTZ R20, R20, R212, 1.1641532182693481445e-10 ;  /* 0x2f00000014147423 */ /* 0x000fca00000100d4 */
[----:B------:R-:W-:Y:S02]  /*19ee0*/  FSETP.GTU.FTZ.AND P5, PT, R20, UR25, PT ;  /* 0x0000001914007c0b */ /* 0x000fe4000bfbc000 */
[----:B------:R-:W-:Y:S02]  /*19ef0*/  PRMT R20, R82, 0x7632, R20 ;  /* 0x0000763252147816 */ /* 0x000fe40000000014 */
[----:B------:R-:W-:-:S03]  /*19f00*/  SEL R202, RZ, 0x1, P5 ;  /* 0x00000001ffca7807 */ /* 0x000fc60002800000 */
[----:B------:R-:W-:-:S04]  /*19f10*/  IMAD.U32 R20, R20, 0x10000, RZ ;  /* 0x0001000014147824 */ /* 0x000fc800078e00ff */
[----:B------:R-:W-:-:S05]  /*19f20*/  FMUL.FTZ R20, R20, UR23 ;  /* 0x0000001714147c20 */ /* 0x000fca0008410000 */
[----:B------:R-:W-:-:S05]  /*19f30*/  FSEL R20, R20, RZ, !P5 ;  /* 0x000000ff14147208 */ /* 0x000fca0006800000 */
        /* <DEDUP_REMOVED lines=14> */
.L_x_10479:
        /* <DEDUP_REMOVED lines=19> */
.L_x_10480:
        /* <DEDUP_REMOVED lines=61> */
.L_x_10478:
        /* <DEDUP_REMOVED lines=20> */
.L_x_10482:
        /* <DEDUP_REMOVED lines=19> */
.L_x_10483:
        /* <DEDUP_REMOVED lines=61> */
.L_x_10481:
        /* <DEDUP_REMOVED lines=24> */
.L_x_10485:
        /* <DEDUP_REMOVED lines=19> */
.L_x_10486:
        /* <DEDUP_REMOVED lines=61> */
.L_x_10484:
        /* <DEDUP_REMOVED lines=21> */
.L_x_10488:
        /* <DEDUP_REMOVED lines=19> */
.L_x_10489:
        /* <DEDUP_REMOVED lines=61> */
.L_x_10487:
[----:B------:R-:W-:Y:S02]  /*1b830*/  I2FP.F32.U32 R20, R23 ;  /* 0x0000001700147245 */ /* 0x000fe40000201000 */
[----:B------:R-:W-:-:S03]  /*1b840*/  LOP3.LUT R15, R15, 0xffffffef, RZ, 0xc0, !PT ;  /* 0xffffffef0f0f7812 */ /* 0x000fc600078ec0ff */
[----:B------:R-:W-:Y:S01]  /*1b850*/  FFMA.FTZ R20, R20, R212, 1.1641532182693481445e-10 ;  /* 0x2f00000014147423 */ /* 0x000fe200000100d4 */
[----:B------:R-:W-:-:S04]  /*1b860*/  @P0 LOP3.LUT R15, R15, 0x10, RZ, 0xfc, !PT ;  /* 0x000000100f0f0812 */ /* 0x000fc800078efcff */
[----:B------:R-:W-:Y:S02]  /*1b870*/  FSETP.GTU.FTZ.AND P6, PT, R20, UR25, PT ;  /* 0x0000001914007c0b */ /* 0x000fe4000bfdc000 */
[----:B------:R-:W-:Y:S02]  /*1b880*/  PRMT R20, R83, 0x7632, R20 ;  /* 0x0000763253147816 */ /* 0x000fe40000000014 */
[C---:B------:R-:W-:Y:S02]  /*1b890*/  LOP3.LUT P0, RZ, R15.reuse, 0x1, RZ, 0xc0, !PT ;  /* 0x000000010fff7812 */ /* 0x040fe4000780c0ff */
[----:B------:R-:W-:Y:S01]  /*1b8a0*/  SEL R204, RZ, 0x1, P6 ;  /* 0x00000001ffcc7807 */ /* 0x000fe20003000000 */
[----:B------:R-:W-:Y:S01]  /*1b8b0*/  IMAD.U32 R20, R20, 0x10000, RZ ;  /* 0x0001000014147824 */ /* 0x000fe200078e00ff */
[----:B------:R-:W-:Y:S02]  /*1b8c0*/  FSEL R24, R24, RZ, P0 ;  /* 0x000000ff18187208 */ /* 0x000fe40000000000 */
[----:B------:R-:W-:Y:S01]  /*1b8d0*/  LOP3.LUT P0, RZ, R15, 0x10, RZ, 0xc0, !PT ;  /* 0x000000100fff7812 */ /* 0x000fe2000780c0ff */
[----:B------:R-:W-:-:S05]  /*1b8e0*/  FMUL.FTZ R20, R20, UR23 ;  /* 0x0000001714147c20 */ /* 0x000fca0008410000 */
[----:B------:R-:W-:-:S05]  /*1b8f0*/  FSEL R20, R20, RZ, !P6 ;  /* 0x000000ff14147208 */ /* 0x000fca0007000000 */
[----:B------:R-:W-:-:S04]  /*1b900*/  FADD.FTZ R51, R20, R24 ;  /* 0x0000001814337221 */ /* 0x000fc80000010000 */
[----:B------:R-:W-:Y:S01]  /*1b910*/  @P1 FADD.FTZ R51, R75, R51 ;  /* 0x000000334b331221 */ /* 0x000fe20000010000 */
[----:B------:R-:W-:Y:S06]  /*1b920*/  BRA `(.L_x_10490) ;  /* 0x0000003000c87947 */ /* 0x000fec0003800000 */
.L_x_10441:
        /* <DEDUP_REMOVED lines=16> */
.L_x_10492:
        /* <DEDUP_REMOVED lines=16> */
.L_x_10493:
        /* <DEDUP_REMOVED lines=60> */
.L_x_10491:
[----:B------:R-:W-:Y:S01]  /*1bef0*/  I2FP.F32.U32 R24, R24 ;  /* 0x0000001800187245 */ /* 0x000fe20000201000 */
[----:B------:R-:W-:Y:S01]  /*1bf00*/  UISETP.NE.AND UP0, UPT, UR5, 0x1, UPT ;  /* 0x000000010500788c */ /* 0x000fe2000bf05270 */
[----:B------:R-:W-:Y:S01]  /*1bf10*/  LOP3.LUT R15, R15, 0xfffffff7, RZ, 0xc0, !PT ;  /* 0xfffffff70f0f7812 */ /* 0x000fe200078ec0ff */
[----:B------:R-:W-:Y:S01]  /*1bf20*/  UMOV UR4, 0x2 ;  /* 0x0000000200047882 */ /* 0x000fe20000000000 */
[----:B------:R-:W-:Y:S01]  /*1bf30*/  MOV R25, R16 ;  /* 0x0000001000197202 */ /* 0x000fe20000000f00 */
[----:B------:R-:W-:-:S05]  /*1bf40*/  FFMA.FTZ R24, R24, R212, 1.1641532182693481445e-10 ;  /* 0x2f00000018187423 */ /* 0x000fca00000100d4 */
[----:B------:R-:W-:Y:S01]  /*1bf50*/  FSETP.LE.FTZ.AND P2, PT, R24, UR25, PT ;  /* 0x0000001918007c0b */ /* 0x000fe2000bf53000 */
[C---:B-----5:R-:W-:Y:S01]  /*1bf60*/  IMAD.U32 R24, R20.reuse, 0x10000, RZ ;  /* 0x0001000014187824 */ /* 0x060fe200078e00ff */
[----:B------:R-:W-:-:S11]  /*1bf70*/  PRMT R20, R20, 0x7632, R20 ;  /* 0x0000763214147816 */ /* 0x000fd60000000014 */
        /* <DEDUP_REMOVED lines=11> */
.L_x_10495:
        /* <DEDUP_REMOVED lines=16> */
.L_x_10496:
        /* <DEDUP_REMOVED lines=61> */
.L_x_10494:
        /* <DEDUP_REMOVED lines=19> */
.L_x_10498:
        /* <DEDUP_REMOVED lines=16> */
.L_x_10499:
        /* <DEDUP_REMOVED lines=61> */
.L_x_10497:
[----:B------:R-:W-:Y:S01]  /*1cb00*/  I2FP.F32.U32 R25, R25 ;  /* 0x0000001900197245 */ /* 0x000fe20000201000 */
[----:B------:R-:W-:Y:S01]  /*1cb10*/  UISETP.NE.AND UP0, UPT, UR5, 0x1, UPT ;  /* 0x000000010500788c */ /* 0x000fe2000bf05270 */
[----:B------:R-:W-:Y:S01]  /*1cb20*/  LOP3.LUT R15, R15, 0xfffffffd, RZ, 0xc0, !PT ;  /* 0xfffffffd0f0f7812 */ /* 0x000fe200078ec0ff */
[----:B------:R-:W-:Y:S01]  /*1cb30*/  UMOV UR4, 0x2 ;  /* 0x0000000200047882 */ /* 0x000fe20000000000 */
[----:B------:R-:W-:Y:S01]  /*1cb40*/  MOV R29, R16 ;  /* 0x00000010001d7202 */ /* 0x000fe20000000f00 */
[----:B------:R-:W-:-:S05]  /*1cb50*/  FFMA.FTZ R25, R25, R212, 1.1641532182693481445e-10 ;  /* 0x2f00000019197423 */ /* 0x000fca00000100d4 */
[----:B------:R-:W-:Y:S01]  /*1cb60*/  FSETP.LE.FTZ.AND P2, PT, R25, UR25, PT ;  /* 0x0000001919007c0b */ /* 0x000fe2000bf53000 */
[C---:B------:R-:W-:Y:S01]  /*1cb70*/  IMAD.U32 R25, R21.reuse, 0x10000, RZ ;  /* 0x0001000015197824 */ /* 0x040fe200078e00ff */
        /* <DEDUP_REMOVED lines=12> */
.L_x_10501:
        /* <DEDUP_REMOVED lines=16> */
.L_x_10502:
        /* <DEDUP_REMOVED lines=61> */
.L_x_10500:
        /* <DEDUP_REMOVED lines=17> */
.L_x_10504:
        /* <DEDUP_REMOVED lines=19> */
.L_x_10505:
        /* <DEDUP_REMOVED lines=61> */
.L_x_10503:
[----:B------:R-:W-:Y:S01]  /*1d720*/  I2FP.F32.U32 R26, R29 ;  /* 0x0000001d001a7245 */ /* 0x000fe20000201000 */
[----:B------:R-:W-:Y:S01]  /*1d730*/  UISETP.NE.AND UP0, UPT, UR5, 0x1, UPT ;  /* 0x000000010500788c */ /* 0x000fe2000bf05270 */
[----:B------:R-:W-:Y:S01]  /*1d740*/  MOV R27, R16 ;  /* 0x00000010001b7202 */ /* 0x000fe20000000f00 */
        /* <DEDUP_REMOVED lines=16> */
.L_x_10507:
        /* <DEDUP_REMOVED lines=19> */
.L_x_10508:
        /* <DEDUP_REMOVED lines=61> */
.L_x_10506:
        /* <DEDUP_REMOVED lines=18> */
.L_x_10510:
        /* <DEDUP_REMOVED lines=19> */
.L_x_10511:
        /* <DEDUP_REMOVED lines=61> */
.L_x_10509:
        /* <DEDUP_REMOVED lines=19> */
.L_x_10513:
        /* <DEDUP_REMOVED lines=19> */
.L_x_10514:
        /* <DEDUP_REMOVED lines=61> */
.L_x_10512:
        /* <DEDUP_REMOVED lines=43> */
.L_x_10490:
        /* <DEDUP_REMOVED lines=47> */
.L_x_10515:
        /* <DEDUP_REMOVED lines=28> */
.L_x_10518:
        /* <DEDUP_REMOVED lines=16> */
.L_x_10519:
        /* <DEDUP_REMOVED lines=60> */
.L_x_10517:
        /* <DEDUP_REMOVED lines=21> */
.L_x_10521:
        /* <DEDUP_REMOVED lines=16> */
.L_x_10522:
        /* <DEDUP_REMOVED lines=60> */
.L_x_10520:
        /* <DEDUP_REMOVED lines=23> */
.L_x_10524:
        /* <DEDUP_REMOVED lines=16> */
.L_x_10525:
        /* <DEDUP_REMOVED lines=61> */
.L_x_10523:
        /* <DEDUP_REMOVED lines=20> */
.L_x_10527:
        /* <DEDUP_REMOVED lines=16> */
.L_x_10528:
        /* <DEDUP_REMOVED lines=61> */
.L_x_10526:
        /* <DEDUP_REMOVED lines=24> */
.L_x_10530:
        /* <DEDUP_REMOVED lines=16> */
.L_x_10531:
        /* <DEDUP_REMOVED lines=61> */
.L_x_10529:
        /* <DEDUP_REMOVED lines=21> */
.L_x_10533:
        /* <DEDUP_REMOVED lines=16> */
.L_x_10534:
        /* <DEDUP_REMOVED lines=61> */
.L_x_10532:
        /* <DEDUP_REMOVED lines=23> */
.L_x_10536:
        /* <DEDUP_REMOVED lines=16> */
.L_x_10537:
        /* <DEDUP_REMOVED lines=61> */
.L_x_10535:
        /* <DEDUP_REMOVED lines=18> */
.L_x_10539:
        /* <DEDUP_REMOVED lines=19> */
.L_x_10540:
        /* <DEDUP_REMOVED lines=61> */
.L_x_10538:
        /* <DEDUP_REMOVED lines=24> */
.L_x_10542:
        /* <DEDUP_REMOVED lines=19> */
.L_x_10543:
        /* <DEDUP_REMOVED lines=61> */
.L_x_10541:
        /* <DEDUP_REMOVED lines=20> */
.L_x_10545:
        /* <DEDUP_REMOVED lines=19> */
.L_x_10546:
        /* <DEDUP_REMOVED lines=61> */
.L_x_10544:
        /* <DEDUP_REMOVED lines=24> */
.L_x_10548:
        /* <DEDUP_REMOVED lines=19> */
.L_x_10549:
        /* <DEDUP_REMOVED lines=61> */
.L_x_10547:
        /* <DEDUP_REMOVED lines=19> */
.L_x_10551:
        /* <DEDUP_REMOVED lines=19> */
.L_x_10552:
        /* <DEDUP_REMOVED lines=61> */
.L_x_10550:
        /* <DEDUP_REMOVED lines=25> */
.L_x_10554:
        /* <DEDUP_REMOVED lines=19> */
.L_x_10555:
        /* <DEDUP_REMOVED lines=61> */
.L_x_10553:
        /* <DEDUP_REMOVED lines=20> */
.L_x_10557:
        /* <DEDUP_REMOVED lines=19> */
.L_x_10558:
        /* <DEDUP_REMOVED lines=61> */
.L_x_10556:
        /* <DEDUP_REMOVED lines=24> */
.L_x_10560:
        /* <DEDUP_REMOVED lines=19> */
.L_x_10561:
        /* <DEDUP_REMOVED lines=61> */
.L_x_10559:
        /* <DEDUP_REMOVED lines=21> */
.L_x_10563:
        /* <DEDUP_REMOVED lines=19> */
.L_x_10564:
        /* <DEDUP_REMOVED lines=61> */
.L_x_10562:
        /* <DEDUP_REMOVED lines=16> */
.L_x_10516:
        /* <DEDUP_REMOVED lines=16> */
.L_x_10567:
        /* <DEDUP_REMOVED lines=16> */
.L_x_10568:
        /* <DEDUP_REMOVED lines=61> */
.L_x_10566:
[----:B------:R-:W-:Y:S01]  /*25ad0*/  I2FP.F32.U32 R24, R24 ;  /* 0x0000001800187245 */ /* 0x000fe20000201000 */
[----:B------:R-:W-:Y:S01]  /*25ae0*/  UISETP.NE.AND UP0, UPT, UR5, 0x1, UPT ;  /* 0x000000010500788c */ /* 0x000fe2000bf05270 */
[----:B------:R-:W-:Y:S01]  /*25af0*/  LOP3.LUT R15, R15, 0xfffffff7, RZ, 0xc0, !PT ;  /* 0xfffffff70f0f7812 */ /* 0x000fe200078ec0ff */
[----:B------:R-:W-:Y:S01]  /*25b00*/  IMAD.MOV.U32 R25, RZ, RZ, R16 ;  /* 0x000000ffff197224 */ /* 0x000fe200078e0010 */
[----:B------:R-:W-:Y:S01]  /*25b10*/  UMOV UR4, 0x2 ;  /* 0x0000000200047882 */ /* 0x000fe20000000000 */
[----:B------:R-:W-:-:S05]  /*25b20*/  FFMA.FTZ R24, R24, R212, 1.1641532182693481445e-10 ;  /* 0x2f00000018187423 */ /* 0x000fca00000100d4 */
[----:B------:R-:W-:Y:S02]  /*25b30*/  FSETP.LE.FTZ.AND P2, PT, R24, UR25, PT ;  /* 0x0000001918007c0b */ /* 0x000fe4000bf53000 */
[C---:B-----5:R-:W-:Y:S02]  /*25b40*/  SHF.L.U32 R24, R20.reuse, 0x10, RZ ;  /* 0x0000001014187819 */ /* 0x060fe400000006ff */
        /* <DEDUP_REMOVED lines=12> */
.L_x_10570:
        /* <DEDUP_REMOVED lines=16> */
.L_x_10571:
        /* <DEDUP_REMOVED lines=61> */
.L_x_10569:
        /* <DEDUP_REMOVED lines=19> */
.L_x_10573:
        /* <DEDUP_REMOVED lines=16> */
.L_x_10574:
        /* <DEDUP_REMOVED lines=61> */
.L_x_10572:
        /* <DEDUP_REMOVED lines=20> */
.L_x_10576:
        /* <DEDUP_REMOVED lines=16> */
.L_x_10577:
        /* <DEDUP_REMOVED lines=61> */
.L_x_10575:
        /* <DEDUP_REMOVED lines=17> */
.L_x_10579:
        /* <DEDUP_REMOVED lines=19> */
.L_x_10580:
        /* <DEDUP_REMOVED lines=61> */
.L_x_10578:
        /* <DEDUP_REMOVED lines=19> */
.L_x_10582:
        /* <DEDUP_REMOVED lines=19> */
.L_x_10583:
        /* <DEDUP_REMOVED lines=61> */
.L_x_10581:
        /* <DEDUP_REMOVED lines=18> */
.L_x_10585:
        /* <DEDUP_REMOVED lines=19> */
.L_x_10586:
        /* <DEDUP_REMOVED lines=61> */
.L_x_10584:
        /* <DEDUP_REMOVED lines=19> */
.L_x_10588:
        /* <DEDUP_REMOVED lines=19> */
.L_x_10589:
        /* <DEDUP_REMOVED lines=61> */
.L_x_10587:
        /* <DEDUP_REMOVED lines=43> */
.L_x_10565:
        /* <DEDUP_REMOVED lines=47> */
.L_x_10590:
        /* <DEDUP_REMOVED lines=28> */
.L_x_10593:
        /* <DEDUP_REMOVED lines=16> */
.L_x_10594:
        /* <DEDUP_REMOVED lines=60> */
.L_x_10592:
[----:B------:R-:W-:Y:S01]  /*291a0*/  I2FP.F32.U32 R17, R17 ;  /* 0x0000001100117245 */ /* 0x000fe20000201000 */
[----:B------:R-:W-:Y:S01]  /*291b0*/  UISETP.NE.AND UP0, UPT, UR5, 0x1, UPT ;  /* 0x000000010500788c */ /* 0x000fe2000bf05270 */
[C---:B-----5:R-:W-:Y:S01]  /*291c0*/  IMAD.U32 R24, R20.reuse, 0x10000, RZ ;  /* 0x0001000014187824 */ /* 0x060fe200078e00ff */
[----:B------:R-:W-:Y:S01]  /*291d0*/  LOP3.LUT R15, R15, 0xfffffff7, RZ, 0xc0, !PT ;  /* 0xfffffff70f0f7812 */ /* 0x000fe200078ec0ff */
[----:B------:R-:W-:Y:S01]  /*291e0*/  UMOV UR4, 0x2 ;  /* 0x0000000200047882 */ /* 0x000fe20000000000 */
[----:B------:R-:W-:Y:S01]  /*291f0*/  FFMA.FTZ R17, R17, R212, 1.1641532182693481445e-10 ;  /* 0x2f00000011117423 */ /* 0x000fe200000100d4 */
[----:B------:R-:W-:Y:S01]  /*29200*/  PRMT R20, R20, 0x7632, R20 ;  /* 0x0000763214147816 */ /* 0x000fe20000000014 */
[----:B------:R-:W-:Y:S01]  /*29210*/  FMUL.FTZ R24, R24, UR23 ;  /* 0x0000001718187c20 */ /* 0x000fe20008410000 */
[----:B------:R-:W-:Y:S02]  /*29220*/  MOV R19, R16 ;  /* 0x0000001000137202 */ /* 0x000fe40000000f00 */
        /* <DEDUP_REMOVED lines=12> */
.L_x_10596:
        /* <DEDUP_REMOVED lines=16> */
.L_x_10597:
        /* <DEDUP_REMOVED lines=60> */
.L_x_10595:
[----:B------:R-:W-:Y:S01]  /*297b0*/  I2FP.F32.U32 R17, R19 ;  /* 0x0000001300117245 */ /* 0x000fe20000201000 */
[----:B------:R-:W-:Y:S01]  /*297c0*/  UISETP.NE.AND UP0, UPT, UR4, 0x1, UPT ;  /* 0x000000010400788c */ /* 0x000fe2000bf05270 */
[----:B------:R-:W-:Y:S01]  /*297d0*/  FSEL R24, R24, RZ, P4 ;  /* 0x000000ff18187208 */ /* 0x000fe20002000000 */
[----:B------:R-:W-:Y:S01]  /*297e0*/  IMAD.MOV.U32 R25, RZ, RZ, R16 ;  /* 0x000000ffff197224 */ /* 0x000fe200078e0010 */
[----:B------:R-:W-:Y:S01]  /*297f0*/  UMOV UR5, 0x2 ;  /* 0x0000000200057882 */ /* 0x000fe20000000000 */
[----:B------:R-:W-:-:S05]  /*29800*/  FFMA.FTZ R17, R17, R212, 1.1641532182693481445e-10 ;  /* 0x2f00000011117423 */ /* 0x000fca00000100d4 */
[----:B------:R-:W-:Y:S02]  /*29810*/  FSETP.GTU.FTZ.AND P2, PT, R17, UR25, PT ;  /* 0x0000001911007c0b */ /* 0x000fe4000bf5c000 */
[----:B------:R-:W-:-:S05]  /*29820*/  SHF.L.U32 R17, R80, 0x10, RZ ;  /* 0x0000001050117819 */ /* 0x000fca00000006ff */
        /* <DEDUP_REMOVED lines=15> */
.L_x_10599:
        /* <DEDUP_REMOVED lines=16> */
.L_x_10600:
        /* <DEDUP_REMOVED lines=61> */
.L_x_10598:
        /* <DEDUP_REMOVED lines=20> */
.L_x_10602:
        /* <DEDUP_REMOVED lines=16> */
.L_x_10603:
        /* <DEDUP_REMOVED lines=61> */
.L_x_10601:
[----:B------:R-:W-:Y:S01]  /*2a400*/  I2FP.F32.U32 R18, R25 ;  /* 0x0000001900127245 */ /* 0x000fe20000201000 */
[----:B------:R-:W-:Y:S01]  /*2a410*/  UISETP.NE.AND UP0, UPT, UR4, 0x1, UPT ;  /* 0x000000010400788c */ /* 0x000fe2000bf05270 */
[----:B------:R-:W-:Y:S01]  /*2a420*/  FSEL R20, R20, RZ, P4 ;  /* 0x000000ff14147208 */ /* 0x000fe20002000000 */
[----:B------:R-:W-:Y:S01]  /*2a430*/  IMAD.MOV.U32 R19, RZ, RZ, R16 ;  /* 0x000000ffff137224 */ /* 0x000fe200078e0010 */
[----:B------:R-:W-:Y:S01]  /*2a440*/  UMOV UR5, 0x2 ;  /* 0x0000000200057882 */ /* 0x000fe20000000000 */
[----:B------:R-:W-:-:S05]  /*2a450*/  FFMA.FTZ R18, R18, R212, 1.1641532182693481445e-10 ;  /* 0x2f00000012127423 */ /* 0x000fca00000100d4 */
[----:B------:R-:W-:Y:S02]  /*2a460*/  FSETP.GTU.FTZ.AND P2, PT, R18, UR25, PT ;  /* 0x0000001912007c0b */ /* 0x000fe4000bf5c000 */
[----:B------:R-:W-:-:S04]  /*2a470*/  PRMT R18, R80, 0x7632, R18 ;  /* 0x0000763250127816 */ /* 0x000fc80000000012 */
        /* <DEDUP_REMOVED lines=16> */
.L_x_10605:
        /* <DEDUP_REMOVED lines=16> */
.L_x_10606:
        /* <DEDUP_REMOVED lines=61> */
.L_x_10604:
        /* <DEDUP_REMOVED lines=21> */
.L_x_10608:
        /* <DEDUP_REMOVED lines=16> */
.L_x_10609:
        /* <DEDUP_REMOVED lines=61> */
.L_x_10607:
        /* <DEDUP_REMOVED lines=23> */
.L_x_10611:
        /* <DEDUP_REMOVED lines=16> */
.L_x_10612:
        /* <DEDUP_REMOVED lines=61> */
.L_x_10610:
        /* <DEDUP_REMOVED lines=18> */
.L_x_10614:
        /* <DEDUP_REMOVED lines=19> */
.L_x_10615:
        /* <DEDUP_REMOVED lines=61> */
.L_x_10613:
[----:B------:R-:W-:Y:S01]  /*2bcd0*/  I2FP.F32.U32 R20, R25 ;  /* 0x0000001900147245 */ /* 0x000fe20000201000 */
[----:B------:R-:W-:Y:S01]  /*2bce0*/  UISETP.NE.AND UP0, UPT, UR4, 0x1, UPT ;  /* 0x000000010400788c */ /* 0x000fe2000bf05270 */
[----:B------:R-:W-:Y:S01]  /*2bcf0*/  FSEL R26, R26, RZ, P2 ;  /* 0x000000ff1a1a7208 */ /* 0x000fe20001000000 */
[----:B------:R-:W-:Y:S01]  /*2bd00*/  IMAD.MOV.U32 R25, RZ, RZ, R16 ;  /* 0x000000ffff197224 */ /* 0x000fe200078e0010 */
[----:B------:R-:W-:Y:S01]  /*2bd10*/  UMOV UR5, 0x2 ;  /* 0x0000000200057882 */ /* 0x000fe20000000000 */
[----:B------:R-:W-:-:S05]  /*2bd20*/  FFMA.FTZ R20, R20, R212, 1.1641532182693481445e-10 ;  /* 0x2f00000014147423 */ /* 0x000fca00000100d4 */
[----:B------:R-:W-:Y:S02]  /*2bd30*/  FSETP.GTU.FTZ.AND P3, PT, R20, UR25, PT ;  /* 0x0000001914007c0b */ /* 0x000fe4000bf7c000 */
[----:B------:R-:W-:Y:S02]  /*2bd40*/  PRMT R20, R81, 0x7632, R20 ;  /* 0x0000763251147816 */ /* 0x000fe40000000014 */
[----:B------:R-:W-:Y:S02]  /*2bd50*/  SEL R200, RZ, 0x1, P3 ;  /* 0x00000001ffc87807 */ /* 0x000fe40001800000 */
[----:B------:R-:W-:-:S05]  /*2bd60*/  SHF.L.U32 R20, R20, 0x10, RZ ;  /* 0x0000001014147819 */ /* 0x000fca00000006ff */
        /* <DEDUP_REMOVED lines=14> */
.L_x_10617:
        /* <DEDUP_REMOVED lines=19> */
.L_x_10618:
        /* <DEDUP_REMOVED lines=61> */
.L_x_10616:
        /* <DEDUP_REMOVED lines=20> */
.L_x_10620:
        /* <DEDUP_REMOVED lines=19> */
.L_x_10621:
        /* <DEDUP_REMOVED lines=61> */
.L_x_10619:
        /* <DEDUP_REMOVED lines=24> */
.L_x_10623:
        /* <DEDUP_REMOVED lines=19> */
.L_x_10624:
        /* <DEDUP_REMOVED lines=61> */
.L_x_10622:
        /* <DEDUP_REMOVED lines=19> */
.L_x_10626:
        /* <DEDUP_REMOVED lines=19> */
.L_x_10627:
        /* <DEDUP_REMOVED lines=61> */
.L_x_10625:
[----:B------:R-:W-:Y:S01]  /*2d640*/  I2FP.F32.U32 R20, R25 ;  /* 0x0000001900147245 */ /* 0x000fe20000201000 */
[----:B------:R-:W-:Y:S01]  /*2d650*/  UISETP.NE.AND UP0, UPT, UR4, 0x1, UPT ;  /* 0x000000010400788c */ /* 0x000fe2000bf05270 */
[----:B------:R-:W-:Y:S01]  /*2d660*/  FSEL R22, R22, RZ, P4 ;  /* 0x000000ff16167208 */ /* 0x000fe20002000000 */
[----:B------:R-:W-:Y:S02]  /*2d670*/  UMOV UR5, 0x2 ;  /* 0x0000000200057882 */ /* 0x000fe40000000000 */
[----:B------:R-:W-:-:S05]  /*2d680*/  FFMA.FTZ R20, R20, R212, 1.1641532182693481445e-10 ;  /* 0x2f00000014147423 */ /* 0x000fca00000100d4 */
[----:B------:R-:W-:Y:S02]  /*2d690*/  FSETP.GTU.FTZ.AND P5, PT, R20, UR25, PT ;  /* 0x0000001914007c0b */ /* 0x000fe4000bfbc000 */
[----:B------:R-:W-:Y:S02]  /*2d6a0*/  PRMT R20, R82, 0x7632, R20 ;  /* 0x0000763252147816 */ /* 0x000fe40000000014 */
[----:B------:R-:W-:Y:S02]  /*2d6b0*/  SEL R202, RZ, 0x1, P5 ;  /* 0x00000001ffca7807 */ /* 0x000fe40002800000 */
[----:B------:R-:W-:-:S05]  /*2d6c0*/  SHF.L.U32 R20, R20, 0x10, RZ ;  /* 0x0000001014147819 */ /* 0x000fca00000006ff */
[----:B------:R-:W-:-:S05]  /*2d6d0*/  FMUL.FTZ R20, R20, UR23 ;  /* 0x0000001714147c20 */ /* 0x000fca0008410000 */
[----:B------:R-:W-:-:S05]  /*2d6e0*/  FSEL R20, R20, RZ, !P5 ;  /* 0x000000ff14147208 */ /* 0x000fca0006800000 */
[----:B------:R-:W-:Y:S01]  /*2d6f0*/  FADD.FTZ R33, R20, R22 ;  /* 0x0000001614217221 */ /* 0x000fe20000010000 */
[----:B------:R-:W-:-:S03]  /*2d700*/  IMAD.MOV.U32 R22, RZ, RZ, R16 ;  /* 0x000000ffff167224 */ /* 0x000fc600078e0010 */
        /* <DEDUP_REMOVED lines=12> */
.L_x_10629:
        /* <DEDUP_REMOVED lines=19> */
.L_x_10630:
        /* <DEDUP_REMOVED lines=61> */
.L_x_10628:
        /* <DEDUP_REMOVED lines=20> */
.L_x_10632:
        /* <DEDUP_REMOVED lines=19> */
.L_x_10633:
        /* <DEDUP_REMOVED lines=61> */
.L_x_10631:
        /* <DEDUP_REMOVED lines=24> */
.L_x_10635:
        /* <DEDUP_REMOVED lines=19> */
.L_x_10636:
        /* <DEDUP_REMOVED lines=61> */
.L_x_10634:
        /* <DEDUP_REMOVED lines=21> */
.L_x_10638:
        /* <DEDUP_REMOVED lines=19> */
.L_x_10639:
        /* <DEDUP_REMOVED lines=61> */
.L_x_10637:
        /* <DEDUP_REMOVED lines=16> */
.L_x_10591:
        /* <DEDUP_REMOVED lines=16> */
.L_x_10642:
        /* <DEDUP_REMOVED lines=16> */
.L_x_10643:
        /* <DEDUP_REMOVED lines=61> */
.L_x_10641:
[----:B------:R-:W-:Y:S01]  /*2f6b0*/  I2FP.F32.U32 R24, R24 ;  /* 0x0000001800187245 */ /* 0x000fe20000201000 */
[----:B------:R-:W-:Y:S01]  /*2f6c0*/  UISETP.NE.AND UP0, UPT, UR5, 0x1, UPT ;  /* 0x000000010500788c */ /* 0x000fe2000bf05270 */
[----:B------:R-:W-:Y:S01]  /*2f6d0*/  LOP3.LUT R15, R15, 0xfffffff7, RZ, 0xc0, !PT ;  /* 0xfffffff70f0f7812 */ /* 0x000fe200078ec0ff */
[----:B------:R-:W-:Y:S01]  /*2f6e0*/  IMAD.MOV.U32 R25, RZ, RZ, R16 ;  /* 0x000000ffff197224 */ /* 0x000fe200078e0010 */
[----:B------:R-:W-:Y:S01]  /*2f6f0*/  UMOV UR4, 0x2 ;  /* 0x0000000200047882 */ /* 0x000fe20000000000 */
        /* <DEDUP_REMOVED lines=15> */
.L_x_10645:
        /* <DEDUP_REMOVED lines=16> */
.L_x_10646:
        /* <DEDUP_REMOVED lines=61> */
.L_x_10644:
        /* <DEDUP_REMOVED lines=19> */
.L_x_10648:
        /* <DEDUP_REMOVED lines=16> */
.L_x_10649:
        /* <DEDUP_REMOVED lines=61> */
.L_x_10647:
[----:B------:R-:W-:Y:S01]  /*302c0*/  I2FP.F32.U32 R25, R25 ;  /* 0x0000001900197245 */ /* 0x000fe20000201000 */
[----:B------:R-:W-:Y:S01]  /*302d0*/  UISETP.NE.AND UP0, UPT, UR5, 0x1, UPT ;  /* 0x000000010500788c */ /* 0x000fe2000bf05270 */
[----:B------:R-:W-:Y:S01]  /*302e0*/  LOP3.LUT R15, R15, 0xfffffffd, RZ, 0xc0, !PT ;  /* 0xfffffffd0f0f7812 */ /* 0x000fe200078ec0ff */
[----:B------:R-:W-:Y:S01]  /*302f0*/  IMAD.MOV.U32 R29, RZ, RZ, R16 ;  /* 0x000000ffff1d7224 */ /* 0x000fe200078e0010 */
[----:B------:R-:W-:Y:S01]  /*30300*/  UMOV UR4, 0x2 ;  /* 0x0000000200047882 */ /* 0x000fe20000000000 */
        /* <DEDUP_REMOVED lines=15> */
.L_x_10651:
        /* <DEDUP_REMOVED lines=16> */
.L_x_10652:
        /* <DEDUP_REMOVED lines=61> */
.L_x_10650:
        /* <DEDUP_REMOVED lines=17> */
.L_x_10654:
        /* <DEDUP_REMOVED lines=19> */
.L_x_10655:
        /* <DEDUP_REMOVED lines=61> */
.L_x_10653:
        /* <DEDUP_REMOVED lines=19> */
.L_x_10657:
        /* <DEDUP_REMOVED lines=19> */
.L_x_10658:
        /* <DEDUP_REMOVED lines=61> */
.L_x_10656:
        /* <DEDUP_REMOVED lines=18> */
.L_x_10660:
        /* <DEDUP_REMOVED lines=19> */
.L_x_10661:
        /* <DEDUP_REMOVED lines=61> */
.L_x_10659:
        /* <DEDUP_REMOVED lines=19> */
.L_x_10663:
        /* <DEDUP_REMOVED lines=19> */
.L_x_10664:
        /* <DEDUP_REMOVED lines=61> */
.L_x_10662:
        /* <DEDUP_REMOVED lines=43> */
.L_x_10640:
[----:B------:R-:W-:Y:S01]  /*32410*/  LOP3.LUT R15, R15, 0xffffffef, RZ, 0xc0, !PT ;  /* 0xffffffef0f0f7812 */ /* 0x000fe200078ec0ff */
[----:B------:R-:W-:Y:S01]  /*32420*/  HFMA2 R20, -RZ, RZ, 0, 1.9073486328125e-06 ;  /* 0x00000020ff147431 */ /* 0x000fe200000001ff */
[----:B------:R-:W-:Y:S02]  /*32430*/  SEL R23, RZ, 0x10000, !P5 ;  /* 0x00010000ff177807 */ /* 0x000fe40006800000 */
[----:B------:R-:W-:Y:S02]  /*32440*/  @P1 LOP3.LUT R15, R15, 0x10, RZ, 0xfc, !PT ;  /* 0x000000100f0f1812 */ /* 0x000fe400078efcff */
[----:B------:R-:W-:Y:S02]  /*32450*/  SEL R24, RZ, 0x100, !P4 ;  /* 0x00000100ff187807 */ /* 0x000fe40006000000 */
[C---:B------:R-:W-:Y:S02]  /*32460*/  LOP3.LUT P1, RZ, R15.reuse, 0x1, RZ, 0xc0, !PT ;  /* 0x000000010fff7812 */ /* 0x040fe4000782c0ff */
[----:B------:R-:W-:Y:S01]  /*32470*/  LOP3.LUT P5, RZ, R15, 0x4, RZ, 0xc0, !PT ;  /* 0x000000040fff7812 */ /* 0x000fe200078ac0ff */
[----:B------:R-:W-:Y:S01]  /*32480*/  IMAD.WIDE.U32 R20, R206, R20, UR14 ;  /* 0x0000000ece147e25 */ /* 0x000fe2000f8e0014 */
[----:B------:R-:W-:-:S02]  /*32490*/  SEL R22, RZ, 0x1000000, !P1 ;  /* 0x01000000ff167807 */ /* 0x000fc40004800000 */
[C---:B------:R-:W-:Y:S02]  /*324a0*/  LOP3.LUT P4, RZ, R15.reuse, 0x2, RZ, 0xc0, !PT ;  /* 0x000000020fff7812 */ /* 0x040fe4000788c0ff */
[----:B------:R-:W-:Y:S01]  /*324b0*/  STG.E.128 desc[UR20][R20.64], R36 ;  /* 0x0000002414007986 */ /* 0x000fe2000c101d14 */
[----:B------:R-:W-:Y:S02]  /*324c0*/  LOP3.LUT R22, R24, R22, R23, 0xfe, !PT ;  /* 0x0000001618167212 */ /* 0x000fe400078efe17 */
[----:B------:R-:W-:Y:S01]  /*324d0*/  SEL R23, RZ, 0x100, !P5 ;  /* 0x00000100ff177807 */ /* 0x000fe20006800000 */
[----:B------:R0:W-:Y:S01]  /*324e0*/  STG.E.128 desc[UR20][R20.64+0x10], R32 ;  /* 0x0000102014007986 */ /* 0x0001e2000c101d14 */
        /* <DEDUP_REMOVED lines=33> */
.L_x_10665:
        /* <DEDUP_REMOVED lines=28> */
.L_x_10668:
        /* <DEDUP_REMOVED lines=16> */
.L_x_10669:
        /* <DEDUP_REMOVED lines=60> */
.L_x_10667:
[----:B------:R-:W-:Y:S01]  /*32d80*/  I2FP.F32.U32 R17, R17 ;  /* 0x0000001100117245 */ /* 0x000fe20000201000 */
[----:B------:R-:W-:Y:S01]  /*32d90*/  UISETP.NE.AND UP0, UPT, UR5, 0x1, UPT ;  /* 0x000000010500788c */ /* 0x000fe2000bf05270 */
[C---:B-----5:R-:W-:Y:S01]  /*32da0*/  SHF.L.U32 R24, R20.reuse, 0x10, RZ ;  /* 0x0000001014187819 */ /* 0x060fe200000006ff */
[----:B------:R-:W-:Y:S01]  /*32db0*/  IMAD.MOV.U32 R19, RZ, RZ, R16 ;  /* 0x000000ffff137224 */ /* 0x000fe200078e0010 */
[----:B------:R-:W-:Y:S01]  /*32dc0*/  LOP3.LUT R15, R15, 0xfffffff7, RZ, 0xc0, !PT ;  /* 0xfffffff70f0f7812 */ /* 0x000fe200078ec0ff */
        /* <DEDUP_REMOVED lines=16> */
.L_x_10671:
        /* <DEDUP_REMOVED lines=16> */
.L_x_10672:
        /* <DEDUP_REMOVED lines=60> */
.L_x_10670:
[----:B------:R-:W-:Y:S01]  /*33390*/  I2FP.F32.U32 R17, R19 ;  /* 0x0000001300117245 */ /* 0x000fe20000201000 */
[----:B------:R-:W-:Y:S01]  /*333a0*/  UISETP.NE.AND UP0, UPT, UR4, 0x1, UPT ;  /* 0x000000010400788c */ /* 0x000fe2000bf05270 */
[----:B------:R-:W-:Y:S01]  /*333b0*/  FSEL R24, R24, RZ, P4 ;  /* 0x000000ff18187208 */ /* 0x000fe20002000000 */
[----:B------:R-:W-:Y:S01]  /*333c0*/  IMAD.MOV.U32 R25, RZ, RZ, R16 ;  /* 0x000000ffff197224 */ /* 0x000fe200078e0010 */
        /* <DEDUP_REMOVED lines=19> */
.L_x_10674:
        /* <DEDUP_REMOVED lines=16> */
.L_x_10675:
        /* <DEDUP_REMOVED lines=61> */
.L_x_10673:
        /* <DEDUP_REMOVED lines=20> */
.L_x_10677:
        /* <DEDUP_REMOVED lines=16> */
.L_x_10678:
        /* <DEDUP_REMOVED lines=61> */
.L_x_10676:
[----:B------:R-:W-:Y:S01]  /*33fe0*/  I2FP.F32.U32 R18, R25 ;  /* 0x0000001900127245 */ /* 0x000fe20000201000 */
[----:B------:R-:W-:Y:S01]  /*33ff0*/  UISETP.NE.AND UP0, UPT, UR4, 0x1, UPT ;  /* 0x000000010400788c */ /* 0x000fe2000bf05270 */
[----:B------:R-:W-:Y:S01]  /*34000*/  FSEL R20, R20, RZ, P4 ;  /* 0x000000ff14147208 */ /* 0x000fe20002000000 */
[----:B------:R-:W-:Y:S01]  /*34010*/  IMAD.MOV.U32 R19, RZ, RZ, R16 ;  /* 0x000000ffff137224 */ /* 0x000fe200078e0010 */
[----:B------:R-:W-:Y:S01]  /*34020*/  UMOV UR5, 0x2 ;  /* 0x0000000200057882 */ /* 0x000fe20000000000 */
        /* <DEDUP_REMOVED lines=19> */
.L_x_10680:
        /* <DEDUP_REMOVED lines=16> */
.L_x_10681:
        /* <DEDUP_REMOVED lines=61> */
.L_x_10679:
[----:B------:R-:W-:Y:S01]  /*34630*/  I2FP.F32.U32 R19, R19 ;  /* 0x0000001300137245 */ /* 0x000fe20000201000 */
[----:B------:R-:W-:Y:S01]  /*34640*/  UISETP.NE.AND UP0, UPT, UR5, 0x1, UPT ;  /* 0x000000010500788c */ /* 0x000fe2000bf05270 */
[----:B------:R-:W-:Y:S01]  /*34650*/  LOP3.LUT R15, R15, 0xfffffffd, RZ, 0xc0, !PT ;  /* 0xfffffffd0f0f7812 */ /* 0x000fe200078ec0ff */
[----:B------:R-:W-:Y:S01]  /*34660*/  UMOV UR4, 0x2 ;  /* 0x0000000200047882 */ /* 0x000fe20000000000 */
[----:B------:R-:W-:Y:S01]  /*34670*/  PRMT R26, R21, 0x7632, R26 ;  /* 0x00007632151a7816 */ /* 0x000fe2000000001a */
[----:B------:R-:W-:Y:S01]  /*34680*/  FFMA.FTZ R19, R19, R212, 1.1641532182693481445e-10 ;  /* 0x2f00000013137423 */ /* 0x000fe200000100d4 */
[----:B------:R-:W-:-:S04]  /*34690*/  MOV R25, R16 ;  /* 0x0000001000197202 */ /* 0x000fc80000000f00 */
        /* <DEDUP_REMOVED lines=14> */
.L_x_10683:
        /* <DEDUP_REMOVED lines=16> */
.L_x_10684:
        /* <DEDUP_REMOVED lines=61> */
.L_x_10682:
        /* <DEDUP_REMOVED lines=23> */
.L_x_10686:
        /* <DEDUP_REMOVED lines=16> */
.L_x_10687:
        /* <DEDUP_REMOVED lines=61> */
.L_x_10685:
[----:B------:R-:W-:Y:S01]  /*35290*/  UISETP.NE.AND UP0, UPT, UR5, 0x1, UPT ;  /* 0x000000010500788c */ /* 0x000fe2000bf05270 */
[----:B------:R-:W-:Y:S01]  /*352a0*/  I2FP.F32.U32 R20, R25 ;  /* 0x0000001900147245 */ /* 0x000fe20000201000 */
[----:B------:R-:W-:Y:S01]  /*352b0*/  IMAD.U32 R26, R26, 0x10000, RZ ;  /* 0x000100001a1a7824 */ /* 0x000fe200078e00ff */
[----:B------:R-:W-:Y:S01]  /*352c0*/  MOV R25, R16 ;  /* 0x0000001000197202 */ /* 0x000fe20000000f00 */
[----:B------:R-:W-:Y:S02]  /*352d0*/  UMOV UR4, 0x2 ;  /* 0x0000000200047882 */ /* 0x000fe40000000000 */
        /* <DEDUP_REMOVED lines=13> */
.L_x_10689:
        /* <DEDUP_REMOVED lines=19> */
.L_x_10690:
        /* <DEDUP_REMOVED lines=61> */
.L_x_10688:
        /* <DEDUP_REMOVED lines=24> */
.L_x_10692:
        /* <DEDUP_REMOVED lines=19> */
.L_x_10693:
        /* <DEDUP_REMOVED lines=61> */
.L_x_10691:
[----:B------:R-:W-:Y:S01]  /*35f30*/  UISETP.NE.AND UP0, UPT, UR5, 0x1, UPT ;  /* 0x000000010500788c */ /* 0x000fe2000bf05270 */
[----:B------:R-:W-:Y:S01]  /*35f40*/  I2FP.F32.U32 R20, R25 ;  /* 0x0000001900147245 */ /* 0x000fe20000201000 */
[C---:B------:R-:W-:Y:S01]  /*35f50*/  IMAD.U32 R26, R22.reuse, 0x10000, RZ ;  /* 0x00010000161a7824 */ /* 0x040fe200078e00ff */
[----:B------:R-:W-:Y:S01]  /*35f60*/  PRMT R22, R22, 0x7632, R22 ;  /* 0x0000763216167816 */ /* 0x000fe20000000016 */
[----:B------:R-:W-:Y:S01]  /*35f70*/  UMOV UR4, 0x2 ;  /* 0x0000000200047882 */ /* 0x000fe20000000000 */
[----:B------:R-:W-:Y:S01]  /*35f80*/  MOV R25, R16 ;  /* 0x0000001000197202 */ /* 0x000fe20000000f00 */
        /* <DEDUP_REMOVED lines=14> */
.L_x_10695:
        /* <DEDUP_REMOVED lines=19> */
.L_x_10696:
        /* <DEDUP_REMOVED lines=61> */
.L_x_10694:
[----:B------:R-:W-:Y:S01]  /*36570*/  I2FP.F32.U32 R20, R25 ;  /* 0x0000001900147245 */ /* 0x000fe20000201000 */
[----:B------:R-:W-:Y:S01]  /*36580*/  UISETP.NE.AND UP0, UPT, UR4, 0x1, UPT ;  /* 0x000000010400788c */ /* 0x000fe2000bf05270 */
[----:B------:R-:W-:Y:S01]  /*36590*/  FSEL R26, R26, RZ, P3 ;  /* 0x000000ff1a1a7208 */ /* 0x000fe20001800000 */
[----:B------:R-:W-:Y:S01]  /*365a0*/  IMAD.MOV.U32 R25, RZ, RZ, R16 ;  /* 0x000000ffff197224 */ /* 0x000fe200078e0010 */
[----:B------:R-:W-:Y:S01]  /*365b0*/  UMOV UR5, 0x2 ;  /* 0x0000000200057882 */ /* 0x000fe20000000000 */
        /* <DEDUP_REMOVED lines=19> */
.L_x_10698:
        /* <DEDUP_REMOVED lines=19> */
.L_x_10699:
        /* <DEDUP_REMOVED lines=61> */
.L_x_10697:
        /* <DEDUP_REMOVED lines=19> */
.L_x_10701:
        /* <DEDUP_REMOVED lines=19> */
.L_x_10702:
        /* <DEDUP_REMOVED lines=61> */
.L_x_10700:
        /* <DEDUP_REMOVED lines=25> */
.L_x_10704:
        /* <DEDUP_REMOVED lines=19> */
.L_x_10705:
        /* <DEDUP_REMOVED lines=61> */
.L_x_10703:
        /* <DEDUP_REMOVED lines=20> */
.L_x_10707:
        /* <DEDUP_REMOVED lines=19> */
.L_x_10708:
        /* <DEDUP_REMOVED lines=61> */
.L_x_10706:
        /* <DEDUP_REMOVED lines=24> */
.L_x_10710:
        /* <DEDUP_REMOVED lines=19> */
.L_x_10711:
        /* <DEDUP_REMOVED lines=61> */
.L_x_10709:
        /* <DEDUP_REMOVED lines=21> */
.L_x_10713:
        /* <DEDUP_REMOVED lines=19> */
.L_x_10714:
        /* <DEDUP_REMOVED lines=61> */
.L_x_10712:
[----:B------:R-:W-:Y:S02]  /*38bc0*/  I2FP.F32.U32 R20, R23 ;  /* 0x0000001700147245 */ /* 0x000fe40000201000 */
[----:B------:R-:W-:-:S03]  /*38bd0*/  LOP3.LUT R15, R15, 0xffffffef, RZ, 0xc0, !PT ;  /* 0xffffffef0f0f7812 */ /* 0x000fc600078ec0ff */
[----:B------:R-:W-:Y:S01]  /*38be0*/  FFMA.FTZ R20, R20, R212, 1.1641532182693481445e-10 ;  /* 0x2f00000014147423 */ /* 0x000fe200000100d4 */
[----:B------:R-:W-:-:S04]  /*38bf0*/  @P0 LOP3.LUT R15, R15, 0x10, RZ, 0xfc, !PT ;  /* 0x000000100f0f0812 */ /* 0x000fc800078efcff */
[----:B------:R-:W-:Y:S02]  /*38c00*/  FSETP.GTU.FTZ.AND P6, PT, R20, UR25, PT ;  /* 0x0000001914007c0b */ /* 0x000fe4000bfdc000 */
[----:B------:R-:W-:Y:S02]  /*38c10*/  PRMT R20, R83, 0x7632, R20 ;  /* 0x0000763253147816 */ /* 0x000fe40000000014 */
[----:B------:R-:W-:Y:S02]  /*38c20*/  LOP3.LUT P0, RZ, R15, 0x1, RZ, 0xc0, !PT ;  /* 0x000000010fff7812 */ /* 0x000fe4000780c0ff */
        /* <DEDUP_REMOVED lines=9> */
.L_x_10666:
        /* <DEDUP_REMOVED lines=16> */
.L_x_10717:
        /* <DEDUP_REMOVED lines=16> */
.L_x_10718:
        /* <DEDUP_REMOVED lines=61> */
.L_x_10716:
        /* <DEDUP_REMOVED lines=20> */
.L_x_10720:
        /* <DEDUP_REMOVED lines=16> */
.L_x_10721:
        /* <DEDUP_REMOVED lines=61> */
.L_x_10719:
[----:B------:R-:W-:Y:S01]  /*398a0*/  I2FP.F32.U32 R25, R25 ;  /* 0x0000001900197245 */ /* 0x000fe20000201000 */
[----:B------:R-:W-:Y:S01]  /*398b0*/  UISETP.NE.AND UP0, UPT, UR4, 0x1, UPT ;  /* 0x000000010400788c */ /* 0x000fe2000bf05270 */
[----:B------:R-:W-:Y:S01]  /*398c0*/  LOP3.LUT R15, R15, 0xfffffffb, RZ, 0xc0, !PT ;  /* 0xfffffffb0f0f7812 */ /* 0x000fe200078ec0ff */
[----:B------:R-:W-:Y:S01]  /*398d0*/  UMOV UR5, 0x2 ;  /* 0x0000000200057882 */ /* 0x000fe20000000000 */
[----:B------:R-:W-:Y:S01]  /*398e0*/  SHF.L.U32 R20, R20, 0x10, RZ ;  /* 0x0000001014147819 */ /* 0x000fe200000006ff */
        /* <DEDUP_REMOVED lines=14> */
.L_x_10723:
        /* <DEDUP_REMOVED lines=16> */
.L_x_10724:
        /* <DEDUP_REMOVED lines=61> */
.L_x_10722:
        /* <DEDUP_REMOVED lines=20> */
.L_x_10726:
        /* <DEDUP_REMOVED lines=16> */
.L_x_10727:
        /* <DEDUP_REMOVED lines=61> */
.L_x_10725:
[----:B------:R-:W-:Y:S01]  /*3a4b0*/  UISETP.NE.AND UP0, UPT, UR4, 0x1, UPT ;  /* 0x000000010400788c */ /* 0x000fe2000bf05270 */
[----:B------:R-:W-:Y:S01]  /*3a4c0*/  I2FP.F32.U32 R26, R29 ;  /* 0x0000001d001a7245 */ /* 0x000fe20000201000 */
[----:B------:R-:W-:Y:S01]  /*3a4d0*/  IMAD.MOV.U32 R29, RZ, RZ, R16 ;  /* 0x000000ffff1d7224 */ /* 0x000fe200078e0010 */
[----:B------:R-:W-:Y:S01]  /*3a4e0*/  SHF.L.U32 R21, R21, 0x10, RZ ;  /* 0x0000001015157819 */ /* 0x000fe200000006ff */
        /* <DEDUP_REMOVED lines=13> */
.L_x_10729:
        /* <DEDUP_REMOVED lines=19> */
.L_x_10730:
        /* <DEDUP_REMOVED lines=61> */
.L_x_10728:
        /* <DEDUP_REMOVED lines=19> */
.L_x_10732:
        /* <DEDUP_REMOVED lines=19> */
.L_x_10733:
        /* <DEDUP_REMOVED lines=61> */
.L_x_10731:
[----:B------:R-:W-:Y:S01]  /*3b0f0*/  I2FP.F32.U32 R27, R27 ;  /* 0x0000001b001b7245 */ /* 0x000fe20000201000 */
[----:B------:R-:W-:Y:S01]  /*3b100*/  UISETP.NE.AND UP0, UPT, UR4, 0x1, UPT ;  /* 0x000000010400788c */ /* 0x000fe2000bf05270 */
[----:B------:R-:W-:Y:S01]  /*3b110*/  SHF.L.U32 R22, R22, 0x10, RZ ;  /* 0x0000001016167819 */ /* 0x000fe200000006ff */
        /* <DEDUP_REMOVED lines=15> */
.L_x_10735:
        /* <DEDUP_REMOVED lines=19> */
.L_x_10736:
        /* <DEDUP_REMOVED lines=61> */
.L_x_10734:
        /* <DEDUP_REMOVED lines=19> */
.L_x_10738:
        /* <DEDUP_REMOVED lines=19> */
.L_x_10739:
        /* <DEDUP_REMOVED lines=61> */
.L_x_10737:
[----:B------:R-:W-:Y:S01]  /*3bd40*/  LOP3.LUT R15, R15, 0xffffffbf, RZ, 0xc0, !PT ;  /* 0xffffffbf0f0f7812 */ /* 0x000fe200078ec0ff */
[----:B------:R-:W-:Y:S01]  /*3bd50*/  FMUL.FTZ R27, R27, UR23 ;  /* 0x000000171b1b7c20 */ /* 0x000fe20008410000 */
[----:B------:R-:W-:Y:S01]  /*3bd60*/  I2FP.F32.U32 R29, R31 ;  /* 0x0000001f001d7245 */ /* 0x000fe20000201000 */
[----:B------:R-:W-:Y:S01]  /*3bd70*/  FMUL.FTZ R28, R22, UR23 ;  /* 0x00000017161c7c20 */ /* 0x000fe20008410000 */
[----:B------:R-:W-:Y:S01]  /*3bd80*/  @P2 LOP3.LUT R15, R15, 0x40, RZ, 0xfc, !PT ;  /* 0x000000400f0f2812 */ /* 0x000fe200078efcff */
[----:B------:R-:W-:Y:S01]  /*3bd90*/  FMUL.FTZ R22, R26, UR23 ;  /* 0x000000171a167c20 */ /* 0x000fe20008410000 */
[----:B------:R-:W-:Y:S01]  /*3bda0*/  SHF.L.U32 R23, R23, 0x10, RZ ;  /* 0x0000001017177819 */ /* 0x000fe200000006ff */
[----:B------:R-:W-:Y:S01]  /*3bdb0*/  FFMA.FTZ R29, R29, R212, 1.1641532182693481445e-10 ;  /* 0x2f0000001d1d7423 */ /* 0x000fe200000100d4 */
[C---:B------:R-:W-:Y:S01]  /*3bdc0*/  LOP3.LUT P2, RZ, R15.reuse, 0x8, RZ, 0xc0, !PT ;  /* 0x000000080fff7812 */ /* 0x040fe2000784c0ff */
[----:B------:R-:W-:Y:S01]  /*3bdd0*/  FMUL.FTZ R24, R24, UR23 ;  /* 0x0000001718187c20 */ /* 0x000fe20008410000 */
[----:B------:R-:W-:Y:S01]  /*3bde0*/  LOP3.LUT R15, R15, 0xffffffdf, RZ, 0xc0, !PT ;  /* 0xffffffdf0f0f7812 */ /* 0x000fe200078ec0ff */
[----:B------:R-:W-:Y:S01]  /*3bdf0*/  FMUL.FTZ R30, R25, UR23 ;  /* 0x00000017191e7c20 */ /* 0x000fe20008410000 */
[----:B------:R-:W-:Y:S01]  /*3be00*/  FSETP.GTU.FTZ.AND P6, PT, R29, UR25, PT ;  /* 0x000000191d007c0b */ /* 0x000fe2000bfdc000 */
[----:B------:R-:W-:Y:S01]  /*3be10*/  FMUL.FTZ R29, R20, UR23 ;  /* 0x00000017141d7c20 */ /* 0x000fe20008410000 */
[----:B------:R-:W-:Y:S01]  /*3be20*/  @P1 LOP3.LUT R15, R15, 0x20, RZ, 0xfc, !PT ;  /* 0x000000200f0f1812 */ /* 0x000fe200078efcff */
[----:B------:R-:W-:Y:S01]  /*3be30*/  FMUL.FTZ R20, R23, UR23 ;  /* 0x0000001717147c20 */ /* 0x000fe20008410000 */
[----:B------:R-:W-:Y:S01]  /*3be40*/  FSEL R26, R27, RZ, P5 ;  /* 0x000000ff1b1a7208 */ /* 0x000fe20002800000 */
[----:B------:R-:W-:Y:S01]  /*3be50*/  FMUL.FTZ R21, R21, UR23 ;  /* 0x0000001715157c20 */ /* 0x000fe20008410000 */
[----:B------:R-:W-:-:S02]  /*3be60*/  LOP3.LUT P1, RZ, R15, 0x4, RZ, 0xc0, !PT ;  /* 0x000000040fff7812 */ /* 0x000fc4000782c0ff */
[----:B------:R-:W-:Y:S02]  /*3be70*/  LOP3.LUT R15, R15, 0xffffffef, RZ, 0xc0, !PT ;  /* 0xffffffef0f0f7812 */ /* 0x000fe400078ec0ff */
[----:B------:R-:W-:Y:S02]  /*3be80*/  FSEL R29, R29, RZ, P1 ;  /* 0x000000ff1d1d7208 */ /* 0x000fe40000800000 */
[----:B------:R-:W-:Y:S02]  /*3be90*/  @P0 LOP3.LUT R15, R15, 0x10, RZ, 0xfc, !PT ;  /* 0x000000100f0f0812 */ /* 0x000fe400078efcff */
[----:B------:R-:W-:Y:S02]  /*3bea0*/  FSEL R27, R20, RZ, !P6 ;  /* 0x000000ff141b7208 */ /* 0x000fe40007000000 */
[----:B------:R-:W-:Y:S02]  /*3beb0*/  LOP3.LUT P1, RZ, R15, 0x20, RZ, 0xc0, !PT ;  /* 0x000000200fff7812 */ /* 0x000fe4000782c0ff */
[----:B------:R-:W-:-:S02]  /*3bec0*/  PLOP3.LUT P6, PT, P6, PT, PT, 0x8, 0x80 ;  /* 0x000000000080781c */ /* 0x000fc400037ce170 */
[----:B------:R-:W-:Y:S02]  /*3bed0*/  FSEL R25, R28, RZ, P4 ;  /* 0x000000ff1c197208 */ /* 0x000fe40002000000 */
[C---:B------:R-:W-:Y:S02]  /*3bee0*/  LOP3.LUT P0, RZ, R15.reuse, 0x2, RZ, 0xc0, !PT ;  /* 0x000000020fff7812 */ /* 0x040fe4000780c0ff */
[----:B------:R-:W-:Y:S02]  /*3bef0*/  FSEL R28, R24, RZ, P2 ;  /* 0x000000ff181c7208 */ /* 0x000fe40001000000 */
[----:B------:R-:W-:Y:S02]  /*3bf00*/  LOP3.LUT P2, RZ, R15, 0x40, RZ, 0xc0, !PT ;  /* 0x000000400fff7812 */ /* 0x000fe4000784c0ff */
        /* <DEDUP_REMOVED lines=14> */
.L_x_10715:
        /* <DEDUP_REMOVED lines=47> */
.L_x_10740:
[----:B0-----:R-:W0:Y:S01]  /*3c2e0*/  @P0 LDC.64 R22, c[0x0][0x398] ;  /* 0x0000e600ff160b82 */ /* 0x001e220000000a00 */
[----:B------:R-:W-:-:S07]  /*3c2f0*/  IADD3 R210, PT, PT, R218, 0x300, RZ ;  /* 0x00000300dad27810 */ /* 0x000fce0007ffe0ff */
[----:B-1----:R-:W1:Y:S01]  /*3c300*/  @P1 LDC.64 R20, c[0x0][0x3a0] ;  /* 0x0000e800ff141b82 */ /* 0x002e620000000a00 */
[----:B------:R-:W-:-:S04]  /*3c310*/  IMAD.MOV.U32 R196, RZ, RZ, 0x10 ;  /* 0x00000010ffc47424 */ /* 0x000fc800078e00ff */
[----:B------:R-:W-:-:S06]  /*3c320*/  IMAD.WIDE.U32 R196, R210, R196, UR16 ;  /* 0x00000010d2c47e25 */ /* 0x000fcc000f8e00c4 */
[----:B------:R-:W5:Y:S01]  /*3c330*/  LDG.E.128 R196, desc[UR20][R196.64] ;  /* 0x00000014c4c47981 */ /* 0x000f62000c1e1d00 */
[----:B0-----:R-:W-:-:S05]  /*3c340*/  @P0 IMAD.WIDE.U32 R22, R210, 0x10, R22 ;  /* 0x00000010d2160825 */ /* 0x001fca00078e0016 */
[----:B------:R0:W5:Y:S01]  /*3c350*/  @P0 LDG.E.128 R80, desc[UR20][R22.64] ;  /* 0x0000001416500981 */ /* 0x000162000c1e1d00 */
[----:B-1----:R-:W-:-:S05]  /*3c360*/  @P1 IMAD.WIDE.U32 R20, R210, 0x20, R20 ;  /* 0x00000020d2141825 */ /* 0x002fca00078e0014 */
[----:B------:R0:W5:Y:S04]  /*3c370*/  @P1 LDG.E.128 R76, desc[UR20][R20.64] ;  /* 0x00000014144c1981 */ /* 0x000168000c1e1d00 */
[----:B------:R0:W5:Y:S01]  /*3c380*/  @P1 LDG.E.128 R72, desc[UR20][R20.64+0x10] ;  /* 0x0000101414481981 */ /* 0x000162000c1e1d00 */
[----:B------:R-:W-:Y:S05]  /*3c390*/  @!P0 BRA `(.L_x_10741) ;  /* 0x0000006400408947 */ /* 0x000fea0003800000 */
        /* <DEDUP_REMOVED lines=16> */
.L_x_10743:
        /* <DEDUP_REMOVED lines=16> */
.L_x_10744:
        /* <DEDUP_REMOVED lines=60> */
.L_x_10742:
[----:B------:R-:W-:Y:S01]  /*3c960*/  I2FP.F32.U32 R17, R17 ;  /* 0x0000001100117245 */ /* 0x000fe20000201000 */
[----:B------:R-:W-:Y:S01]  /*3c970*/  UISETP.NE.AND UP0, UPT, UR5, 0x1, UPT ;  /* 0x000000010500788c */ /* 0x000fe2000bf05270 */
[C---:B0----5:R-:W-:Y:S01]  /*3c980*/  IMAD.U32 R20, R196.reuse, 0x10000, RZ ;  /* 0x00010000c4147824 */ /* 0x061fe200078e00ff */
        /* <DEDUP_REMOVED lines=18> */
.L_x_10746:
        /* <DEDUP_REMOVED lines=16> */
.L_x_10747:
        /* <DEDUP_REMOVED lines=57> */
[----:B------:R-:W-:-:S05]  /*3cf40*/  IMAD.WIDE.U32 R16, R3, -0x326172a9, RZ ;  /* 0xcd9e8d5703107825 */ /* 0x000fca00078e00ff */
[----:B------:R-:W-:Y:S01]  /*3cf50*/  LOP3.LUT R3, R18, UR4, R17, 0x96, !PT ;  /* 0x0000000412037c12 */ /* 0x000fe2000f8e9611 */
[----:B------:R-:W-:-:S06]  /*3cf60*/  UMOV UR4, URZ ;  /* 0x000000ff00047c82 */ /* 0x000fcc0008000000 */
.L_x_10745:
        /* <DEDUP_REMOVED lines=23> */
.L_x_10749:
        /* <DEDUP_REMOVED lines=16> */
.L_x_10750:
        /* <DEDUP_REMOVED lines=61> */
.L_x_10748:
        /* <DEDUP_REMOVED lines=20> */
.L_x_10752:
        /* <DEDUP_REMOVED lines=16> */
.L_x_10753:
        /* <DEDUP_REMOVED lines=61> */
.L_x_10751:
        /* <DEDUP_REMOVED lines=24> */
.L_x_10755:
        /* <DEDUP_REMOVED lines=16> */
.L_x_10756:
        /* <DEDUP_REMOVED lines=61> */
.L_x_10754:
[----:B------:R-:W-:Y:S01]  /*3e210*/  I2FP.F32.U32 R19, R19 ;  /* 0x0000001300137245 */ /* 0x000fe20000201000 */
[----:B------:R-:W-:Y:S01]  /*3e220*/  UISETP.NE.AND UP0, UPT, UR5, 0x1, UPT ;  /* 0x000000010500788c */ /* 0x000fe2000bf05270 */
[----:B------:R-:W-:Y:S01]  /*3e230*/  LOP3.LUT R15, R15, 0xfffffffd, RZ, 0xc0, !PT ;  /* 0xfffffffd0f0f7812 */ /* 0x000fe200078ec0ff */
[----:B------:R-:W-:Y:S01]  /*3e240*/  IMAD.MOV.U32 R22, RZ, RZ, R16 ;  /* 0x000000ffff167224 */ /* 0x000fe200078e0010 */
[----:B------:R-:W-:Y:S01]  /*3e250*/  PRMT R23, R197, 0x7632, R23 ;  /* 0x00007632c5177816 */ /* 0x000fe20000000017 */
[----:B------:R-:W-:Y:S01]  /*3e260*/  FFMA.FTZ R19, R19, R212, 1.1641532182693481445e-10 ;  /* 0x2f00000013137423 */ /* 0x000fe200000100d4 */
[----:B------:R-:W-:-:S04]  /*3e270*/  UMOV UR4, 0x2 ;  /* 0x0000000200047882 */ /* 0x000fc80000000000 */
[----:B------:R-:W-:Y:S02]  /*3e280*/  FSETP.LE.FTZ.AND P4, PT, R19, UR25, PT ;  /* 0x0000001913007c0b */ /* 0x000fe4000bf93000 */
[----:B------:R-:W-:-:S05]  /*3e290*/  SHF.L.U32 R19, R197, 0x10, RZ ;  /* 0x00000010c5137819 */ /* 0x000fca00000006ff */
[----:B------:R-:W-:-:S06]  /*3e2a0*/  FMUL.FTZ R19, R19, UR23 ;  /* 0x0000001713137c20 */ /* 0x000fcc0008410000 */
        /* <DEDUP_REMOVED lines=11> */
.L_x_10758:
        /* <DEDUP_REMOVED lines=16> */
.L_x_10759:
        /* <DEDUP_REMOVED lines=61> */
.L_x_10757:
        /* <DEDUP_REMOVED lines=23> */
.L_x_10761:
        /* <DEDUP_REMOVED lines=16> */
.L_x_10762:
        /* <DEDUP_REMOVED lines=61> */
.L_x_10760:
[----:B------:R-:W-:Y:S01]  /*3ee70*/  UISETP.NE.AND UP0, UPT, UR5, 0x1, UPT ;  /* 0x000000010500788c */ /* 0x000fe2000bf05270 */
[----:B------:R-:W-:Y:S01]  /*3ee80*/  I2FP.F32.U32 R196, R201 ;  /* 0x000000c900c47245 */ /* 0x000fe20000201000 */
[----:B------:R-:W-:Y:S01]  /*3ee90*/  IMAD.MOV.U32 R201, RZ, RZ, R16 ;  /* 0x000000ffffc97224 */ /* 0x000fe200078e0010 */
[----:B------:R-:W-:Y:S01]  /*3eea0*/  SHF.L.U32 R23, R23, 0x10, RZ ;  /* 0x0000001017177819 */ /* 0x000fe200000006ff */
[----:B------:R-:W-:Y:S02]  /*3eeb0*/  UMOV UR4, 0x2 ;  /* 0x0000000200047882 */ /* 0x000fe40000000000 */
[----:B------:R-:W-:Y:S02]  /*3eec0*/  FFMA.FTZ R196, R196, R212, 1.1641532182693481445e-10 ;  /* 0x2f000000c4c47423 */ /* 0x000fe400000100d4 */
[----:B------:R-:W-:-:S03]  /*3eed0*/  FMUL.FTZ R23, R23, UR23 ;  /* 0x0000001717177c20 */ /* 0x000fc60008410000 */
        /* <DEDUP_REMOVED lines=11> */
.L_x_10764:
        /* <DEDUP_REMOVED lines=19> */
.L_x_10765:
        /* <DEDUP_REMOVED lines=61> */
.L_x_10763:
        /* <DEDUP_REMOVED lines=24> */
.L_x_10767:
        /* <DEDUP_REMOVED lines=19> */
.L_x_10768:
        /* <DEDUP_REMOVED lines=61> */
.L_x_10766:
[----:B------:R-:W-:Y:S01]  /*3fb10*/  UISETP.NE.AND UP0, UPT, UR5, 0x1, UPT ;  /* 0x000000010500788c */ /* 0x000fe2000bf05270 */
[----:B------:R-:W-:Y:S01]  /*3fb20*/  I2FP.F32.U32 R196, R201 ;  /* 0x000000c900c47245 */ /* 0x000fe20000201000 */
[----:B------:R-:W-:Y:S01]  /*3fb30*/  IMAD.MOV.U32 R203, RZ, RZ, R16 ;  /* 0x000000ffffcb7224 */ /* 0x000fe200078e0010 */
[C---:B------:R-:W-:Y:S01]  /*3fb40*/  SHF.L.U32 R201, R198.reuse, 0x10, RZ ;  /* 0x00000010c6c97819 */ /* 0x040fe200000006ff */
[----:B------:R-:W-:Y:S01]  /*3fb50*/  UMOV UR4, 0x2 ;  /* 0x0000000200047882 */ /* 0x000fe20000000000 */
[----:B------:R-:W-:Y:S01]  /*3fb60*/  PRMT R198, R198, 0x7632, R198 ;  /* 0x00007632c6c67816 */ /* 0x000fe200000000c6 */
        /* <DEDUP_REMOVED lines=14> */
.L_x_10770:
        /* <DEDUP_REMOVED lines=19> */
.L_x_10771:
        /* <DEDUP_REMOVED lines=61> */
.L_x_10769:
        /* <DEDUP_REMOVED lines=24> */
.L_x_10773:
        /* <DEDUP_REMOVED lines=19> */
.L_x_10774:
        /* <DEDUP_REMOVED lines=61> */
.L_x_10772:
[----:B------:R-:W-:Y:S01]  /*407d0*/  I2FP.F32.U32 R197, R197 ;  /* 0x000000c500c57245 */ /* 0x000fe20000201000 */
[----:B------:R-:W-:Y:S01]  /*407e0*/  UISETP.NE.AND UP0, UPT, UR5, 0x1, UPT ;  /* 0x000000010500788c */ /* 0x000fe2000bf05270 */
[----:B------:R-:W-:-:S03]  /*407f0*/  UMOV UR4, 0x2 ;  /* 0x0000000200047882 */ /* 0x000fc60000000000 */
[----:B------:R-:W-:-:S05]  /*40800*/  FFMA.FTZ R197, R197, R212, 1.1641532182693481445e-10 ;  /* 0x2f000000c5c57423 */ /* 0x000fca00000100d4 */
[----:B------:R-:W-:Y:S02]  /*40810*/  FSETP.LE.FTZ.AND P4, PT, R197, UR25, PT ;  /* 0x00000019c5007c0b */ /* 0x000fe4000bf93000 */
[----:B------:R-:W-:Y:S01]  /*40820*/  SHF.L.U32 R197, R198, 0x10, RZ ;  /* 0x00000010c6c57819 */ /* 0x000fe200000006ff */
[----:B------:R-:W-:-:S04]  /*40830*/  IMAD.MOV.U32 R198, RZ, RZ, R16 ;  /* 0x000000ffffc67224 */ /* 0x000fc800078e0010 */
[----:B------:R-:W-:Y:S01]  /*40840*/  FMUL.FTZ R197, R197, UR23 ;  /* 0x00000017c5c57c20 */ /* 0x000fe20008410000 */
        /* <DEDUP_REMOVED lines=11> */
.L_x_10776:
        /* <DEDUP_REMOVED lines=19> */
.L_x_10777:
        /* <DEDUP_REMOVED lines=61> */
.L_x_10775:
        /* <DEDUP_REMOVED lines=25> */
.L_x_10779:
        /* <DEDUP_REMOVED lines=19> */
.L_x_10780:
        /* <DEDUP_REMOVED lines=61> */
.L_x_10778:
[----:B------:R-:W-:Y:S01]  /*41490*/  I2FP.F32.U32 R198, R198 ;  /* 0x000000c600c67245 */ /* 0x000fe20000201000 */
[----:B------:R-:W-:Y:S01]  /*414a0*/  UISETP.NE.AND UP0, UPT, UR5, 0x1, UPT ;  /* 0x000000010500788c */ /* 0x000fe2000bf05270 */
[----:B------:R-:W-:Y:S01]  /*414b0*/  IMAD.MOV.U32 R203, RZ, RZ, R16 ;  /* 0x000000ffffcb7224 */ /* 0x000fe200078e0010 */
[----:B------:R-:W-:Y:S02]  /*414c0*/  UMOV UR4, 0x2 ;  /* 0x0000000200047882 */ /* 0x000fe40000000000 */
[----:B------:R-:W-:-:S05]  /*414d0*/  FFMA.FTZ R198, R198, R212, 1.1641532182693481445e-10 ;  /* 0x2f000000c6c67423 */ /* 0x000fca00000100d4 */
[----:B------:R-:W-:Y:S02]  /*414e0*/  FSETP.LE.FTZ.AND P5, PT, R198, UR25, PT ;  /* 0x00000019c6007c0b */ /* 0x000fe4000bfb3000 */
[C---:B------:R-:W-:Y:S02]  /*414f0*/  SHF.L.U32 R198, R199.reuse, 0x10, RZ ;  /* 0x00000010c7c67819 */ /* 0x040fe400000006ff */
[----:B------:R-:W-:-:S03]  /*41500*/  PRMT R199, R199, 0x7632, R199 ;  /* 0x00007632c7c77816 */ /* 0x000fc600000000c7 */
        /* <DEDUP_REMOVED lines=12> */
.L_x_10782:
        /* <DEDUP_REMOVED lines=19> */
.L_x_10783:
        /* <DEDUP_REMOVED lines=61> */
.L_x_10781:
        /* <DEDUP_REMOVED lines=24> */
.L_x_10785:
        /* <DEDUP_REMOVED lines=19> */
.L_x_10786:
        /* <DEDUP_REMOVED lines=61> */
.L_x_10784:
[----:B------:R-:W-:Y:S01]  /*42150*/  I2FP.F32.U32 R204, R204 ;  /* 0x000000cc00cc7245 */ /* 0x000fe20000201000 */
[----:B------:R-:W-:Y:S01]  /*42160*/  UISETP.NE.AND UP0, UPT, UR5, 0x1, UPT ;  /* 0x000000010500788c */ /* 0x000fe2000bf05270 */
[----:B------:R-:W-:Y:S01]  /*42170*/  SHF.L.U32 R199, R199, 0x10, RZ ;  /* 0x00000010c7c77819 */ /* 0x000fe200000006ff */
[----:B------:R-:W-:Y:S01]  /*42180*/  UMOV UR4, 0x2 ;  /* 0x0000000200047882 */ /* 0x000fe20000000000 */
[----:B------:R-:W-:Y:S01]  /*42190*/  LOP3.LUT R15, R15, 0xfffffffe, RZ, 0xc0, !PT ;  /* 0xfffffffe0f0f7812 */ /* 0x000fe200078ec0ff */
[----:B------:R-:W-:Y:S02]  /*421a0*/  FFMA.FTZ R204, R204, R212, 1.1641532182693481445e-10 ;  /* 0x2f000000cccc7423 */ /* 0x000fe400000100d4 */
        /* <DEDUP_REMOVED lines=15> */
.L_x_10788:
        /* <DEDUP_REMOVED lines=19> */
.L_x_10789:
        /* <DEDUP_REMOVED lines=61> */
.L_x_10787:
[----:B------:R-:W-:Y:S02]  /*427a0*/  I2FP.F32.U32 R204, R204 ;  /* 0x000000cc00cc7245 */ /* 0x000fe40000201000 */
[----:B------:R-:W-:-:S03]  /*427b0*/  LOP3.LUT R15, R15, 0xffffffef, RZ, 0xc0, !PT ;  /* 0xffffffef0f0f7812 */ /* 0x000fc600078ec0ff */
[----:B------:R-:W-:Y:S01]  /*427c0*/  FFMA.FTZ R204, R204, R212, 1.1641532182693481445e-10 ;  /* 0x2f000000cccc7423 */ /* 0x000fe200000100d4 */
[----:B------:R-:W-:-:S04]  /*427d0*/  @P0 LOP3.LUT R15, R15, 0x10, RZ, 0xfc, !PT ;  /* 0x000000100f0f0812 */ /* 0x000fc800078efcff */
[----:B------:R-:W-:Y:S02]  /*427e0*/  FSETP.GTU.FTZ.AND P6, PT, R204, UR25, PT ;  /* 0x00000019cc007c0b */ /* 0x000fe4000bfdc000 */
[----:B------:R-:W-:Y:S02]  /*427f0*/  PRMT R204, R83, 0x7632, R204 ;  /* 0x0000763253cc7816 */ /* 0x000fe400000000cc */
[----:B------:R-:W-:-:S03]  /*42800*/  LOP3.LUT P0, RZ, R15, 0x1, RZ, 0xc0, !PT ;  /* 0x000000010fff7812 */ /* 0x000fc6000780c0ff */
[----:B------:R-:W-:Y:S01]  /*42810*/  IMAD.U32 R204, R204, 0x10000, RZ ;  /* 0x00010000cccc7824 */ /* 0x000fe200078e00ff */
[----:B------:R-:W-:Y:S02]  /*42820*/  FSEL R199, R199, RZ, P0 ;  /* 0x000000ffc7c77208 */ /* 0x000fe40000000000 */
[----:B------:R-:W-:Y:S01]  /*42830*/  LOP3.LUT P0, RZ, R15, 0x10, RZ, 0xc0, !PT ;  /* 0x000000100fff7812 */ /* 0x000fe2000780c0ff */
[----:B------:R-:W-:-:S05]  /*42840*/  FMUL.FTZ R204, R204, UR23 ;  /* 0x00000017cccc7c20 */ /* 0x000fca0008410000 */
[----:B------:R-:W-:-:S05]  /*42850*/  FSEL R204, R204, RZ, !P6 ;  /* 0x000000ffcccc7208 */ /* 0x000fca0007000000 */
[----:B------:R-:W-:Y:S01]  /*42860*/  FADD.FTZ R199, R204, R199 ;  /* 0x000000c7ccc77221 */ /* 0x000fe20000010000 */
[----:B------:R-:W-:-:S03]  /*42870*/  SEL R204, RZ, 0x1, P6 ;  /* 0x00000001ffcc7807 */ /* 0x000fc60003000000 */
[----:B------:R-:W-:Y:S01]  /*42880*/  @P1 FADD.FTZ R199, R75, R199 ;  /* 0x000000c74bc71221 */ /* 0x000fe20000010000 */
[----:B------:R-:W-:Y:S06]  /*42890*/  BRA `(.L_x_10790) ;  /* 0x0000003000cc7947 */ /* 0x000fec0003800000 */
.L_x_10741:
[----:B------:R-:W-:Y:S01]  /*428a0*/  UISETP.NE.AND UP0, UPT, UR4, 0x1, UPT ;  /* 0x000000010400788c */ /* 0x000fe2000bf05270 */
[----:B0-----:R-:W-:Y:S01]  /*428b0*/  IMAD.MOV.U32 R20, RZ, RZ, R16 ;  /* 0x000000ffff147224 */ /* 0x001fe200078e0010 */
        /* <DEDUP_REMOVED lines=14> */
.L_x_10792:
        /* <DEDUP_REMOVED lines=16> */
.L_x_10793:
        /* <DEDUP_REMOVED lines=61> */
.L_x_10791:
[----:B------:R-:W-:Y:S01]  /*42e70*/  I2FP.F32.U32 R20, R20 ;  /* 0x0000001400147245 */ /* 0x000fe20000201000 */
[----:B------:R-:W-:Y:S01]  /*42e80*/  UISETP.NE.AND UP0, UPT, UR5, 0x1, UPT ;  /* 0x000000010500788c */ /* 0x000fe2000bf05270 */
[----:B------:R-:W-:Y:S01]  /*42e90*/  LOP3.LUT R15, R15, 0xfffffff7, RZ, 0xc0, !PT ;  /* 0xfffffff70f0f7812 */ /* 0x000fe200078ec0ff */
[----:B------:R-:W-:Y:S01]  /*42ea0*/  UMOV UR4, 0x2 ;  /* 0x0000000200047882 */ /* 0x000fe20000000000 */
[----:B-----5:R-:W-:Y:S01]  /*42eb0*/  PRMT R21, R196, 0x7632, R21 ;  /* 0x00007632c4157816 */ /* 0x020fe20000000015 */
[----:B------:R-:W-:-:S05]  /*42ec0*/  FFMA.FTZ R20, R20, R212, 1.1641532182693481445e-10 ;  /* 0x2f00000014147423 */ /* 0x000fca00000100d4 */
[----:B------:R-:W-:Y:S01]  /*42ed0*/  FSETP.LE.FTZ.AND P2, PT, R20, UR25, PT ;  /* 0x0000001914007c0b */ /* 0x000fe2000bf53000 */
[----:B------:R-:W-:Y:S01]  /*42ee0*/  IMAD.U32 R20, R196, 0x10000, RZ ;  /* 0x00010000c4147824 */ /* 0x000fe200078e00ff */
        /* <DEDUP_REMOVED lines=12> */
.L_x_10795:
        /* <DEDUP_REMOVED lines=16> */
.L_x_10796:
        /* <DEDUP_REMOVED lines=61> */
.L_x_10794:
[----:B------:R-:W-:Y:S01]  /*43480*/  I2FP.F32.U32 R22, R196 ;  /* 0x000000c400167245 */ /* 0x000fe20000201000 */
[----:B------:R-:W-:Y:S01]  /*43490*/  UISETP.NE.AND UP0, UPT, UR4, 0x1, UPT ;  /* 0x000000010400788c */ /* 0x000fe2000bf05270 */
[----:B------:R-:W-:Y:S01]  /*434a0*/  LOP3.LUT R15, R15, 0xfffffffb, RZ, 0xc0, !PT ;  /* 0xfffffffb0f0f7812 */ /* 0x000fe200078ec0ff */
[----:B------:R-:W-:Y:S01]  /*434b0*/  IMAD.U32 R21, R21, 0x10000, RZ ;  /* 0x0001000015157824 */ /* 0x000fe200078e00ff */
[----:B------:R-:W-:Y:S01]  /*434c0*/  UMOV UR5, 0x2 ;  /* 0x0000000200057882 */ /* 0x000fe20000000000 */
[----:B------:R-:W-:Y:S01]  /*434d0*/  FFMA.FTZ R22, R22, R212, 1.1641532182693481445e-10 ;  /* 0x2f00000016167423 */ /* 0x000fe200000100d4 */
[----:B------:R-:W-:-:S04]  /*434e0*/  IMAD.MOV.U32 R196, RZ, RZ, R16 ;  /* 0x000000ffffc47224 */ /* 0x000fc800078e0010 */
        /* <DEDUP_REMOVED lines=12> */
.L_x_10798:
        /* <DEDUP_REMOVED lines=16> */
.L_x_10799:
        /* <DEDUP_REMOVED lines=61> */
.L_x_10797:
        /* <DEDUP_REMOVED lines=8> */
[----:B------:R-:W-:-:S12]  /*43b00*/  IMAD.U32 R22, R197, 0x10000, RZ ;  /* 0x00010000c5167824 */ /* 0x000fd800078e00ff */
        /* <DEDUP_REMOVED lines=11> */
.L_x_10801:
        /* <DEDUP_REMOVED lines=16> */
.L_x_10802:
        /* <DEDUP_REMOVED lines=61> */
.L_x_10800:
        /* <DEDUP_REMOVED lines=17> */
.L_x_10804:
        /* <DEDUP_REMOVED lines=19> */
.L_x_10805:
        /* <DEDUP_REMOVED lines=61> */
.L_x_10803:
[----:B------:R-:W-:Y:S01]  /*446a0*/  I2FP.F32.U32 R196, R213 ;  /* 0x000000d500c47245 */ /* 0x000fe20000201000 */
[----:B------:R-:W-:Y:S01]  /*446b0*/  UISETP.NE.AND UP0, UPT, UR5, 0x1, UPT ;  /* 0x000000010500788c */ /* 0x000fe2000bf05270 */
[----:B------:R-:W-:Y:S01]  /*446c0*/  PRMT R197, R198, 0x7632, R197 ;  /* 0x00007632c6c57816 */ /* 0x000fe200000000c5 */
[----:B------:R-:W-:Y:S02]  /*446d0*/  UMOV UR4, 0x2 ;  /* 0x0000000200047882 */ /* 0x000fe40000000000 */
[----:B------:R-:W-:-:S05]  /*446e0*/  FFMA.FTZ R196, R196, R212, 1.1641532182693481445e-10 ;  /* 0x2f000000c4c47423 */ /* 0x000fca00000100d4 */
[----:B------:R-:W-:Y:S01]  /*446f0*/  FSETP.LE.FTZ.AND P3, PT, R196, UR25, PT ;  /* 0x00000019c4007c0b */ /* 0x000fe2000bf73000 */
[----:B------:R-:W-:Y:S01]  /*44700*/  IMAD.U32 R196, R198, 0x10000, RZ ;  /* 0x00010000c6c47824 */ /* 0x000fe200078e00ff */
        /* <DEDUP_REMOVED lines=12> */
.L_x_10807:
        /* <DEDUP_REMOVED lines=19> */
.L_x_10808:
        /* <DEDUP_REMOVED lines=61> */
.L_x_10806:
        /* <DEDUP_REMOVED lines=18> */
.L_x_10810:
        /* <DEDUP_REMOVED lines=19> */
.L_x_10811:
        /* <DEDUP_REMOVED lines=61> */
.L_x_10809:
[----:B------:R-:W-:Y:S01]  /*452f0*/  UISETP.NE.AND UP0, UPT, UR5, 0x1, UPT ;  /* 0x000000010500788c */ /* 0x000fe2000bf05270 */
[----:B------:R-:W-:Y:S01]  /*45300*/  I2FP.F32.U32 R198, R198 ;  /* 0x000000c600c67245 */ /* 0x000fe20000201000 */
[C---:B------:R-:W-:Y:S01]  /*45310*/  IMAD.U32 R213, R199.reuse, 0x10000, RZ ;  /* 0x00010000c7d57824 */ /* 0x040fe200078e00ff */
[----:B------:R-:W-:Y:S01]  /*45320*/  PRMT R216, R199, 0x7632, R216 ;  /* 0x00007632c7d87816 */ /* 0x000fe200000000d8 */
[----:B------:R-:W-:Y:S01]  /*45330*/  UMOV UR4, 0x2 ;  /* 0x0000000200047882 */ /* 0x000fe20000000000 */
[----:B------:R-:W-:Y:S01]  /*45340*/  MOV R215, R16 ;  /* 0x0000001000d77202 */ /* 0x000fe20000000f00 */
        /* <DEDUP_REMOVED lines=13> */
.L_x_10813:
        /* <DEDUP_REMOVED lines=19> */
.L_x_10814:
        /* <DEDUP_REMOVED lines=61> */
.L_x_10812:
[----:B------:R-:W-:Y:S01]  /*45920*/  LOP3.LUT R15, R15, 0xffffffbf, RZ, 0xc0, !PT ;  /* 0xffffffbf0f0f7812 */ /* 0x000fe200078ec0ff */
[----:B------:R-:W-:Y:S01]  /*45930*/  FMUL.FTZ R21, R21, UR23 ;  /* 0x0000001715157c20 */ /* 0x000fe20008410000 */
[----:B------:R-:W-:Y:S01]  /*45940*/  I2FP.F32.U32 R198, R215 ;  /* 0x000000d700c67245 */ /* 0x000fe20000201000 */
[----:B------:R-:W-:Y:S01]  /*45950*/  FMUL.FTZ R20, R20, UR23 ;  /* 0x0000001714147c20 */ /* 0x000fe20008410000 */
[----:B------:R-:W-:Y:S01]  /*45960*/  @P2 LOP3.LUT R15, R15, 0x40, RZ, 0xfc, !PT ;  /* 0x000000400f0f2812 */ /* 0x000fe200078efcff */
[----:B------:R-:W-:Y:S02]  /*45970*/  IMAD.U32 R199, R216, 0x10000, RZ ;  /* 0x00010000d8c77824 */ /* 0x000fe400078e00ff */
[----:B------:R-:W-:Y:S01]  /*45980*/  FMUL.FTZ R213, R213, UR23 ;  /* 0x00000017d5d57c20 */ /* 0x000fe20008410000 */
[----:B------:R-:W-:Y:S01]  /*45990*/  FFMA.FTZ R212, R198, R212, 1.1641532182693481445e-10 ;  /* 0x2f000000c6d47423 */ /* 0x000fe200000100d4 */
[----:B------:R-:W-:Y:S01]  /*459a0*/  LOP3.LUT P2, RZ, R15, 0x8, RZ, 0xc0, !PT ;  /* 0x000000080fff7812 */ /* 0x000fe2000784c0ff */
[----:B------:R-:W-:Y:S01]  /*459b0*/  FMUL.FTZ R197, R197, UR23 ;  /* 0x00000017c5c57c20 */ /* 0x000fe20008410000 */
[----:B------:R-:W-:Y:S01]  /*459c0*/  LOP3.LUT R15, R15, 0xffffffdf, RZ, 0xc0, !PT ;  /* 0xffffffdf0f0f7812 */ /* 0x000fe200078ec0ff */
[----:B------:R-:W-:Y:S01]  /*459d0*/  FMUL.FTZ R196, R196, UR23 ;  /* 0x00000017c4c47c20 */ /* 0x000fe20008410000 */
[----:B------:R-:W-:Y:S01]  /*459e0*/  FMUL.FTZ R23, R23, UR23 ;  /* 0x0000001717177c20 */ /* 0x000fe20008410000 */
[----:B------:R-:W-:Y:S01]  /*459f0*/  FMUL.FTZ R22, R22, UR23 ;  /* 0x0000001716167c20 */ /* 0x000fe20008410000 */
[----:B------:R-:W-:Y:S01]  /*45a00*/  @P1 LOP3.LUT R15, R15, 0x20, RZ, 0xfc, !PT ;  /* 0x000000200f0f1812 */ /* 0x000fe200078efcff */
[----:B------:R-:W-:Y:S01]  /*45a10*/  FMUL.FTZ R199, R199, UR23 ;  /* 0x00000017c7c77c20 */ /* 0x000fe20008410000 */
[----:B------:R-:W-:-:S02]  /*45a20*/  FSEL R20, R20, RZ, P2 ;  /* 0x000000ff14147208 */ /* 0x000fc40001000000 */
[C---:B------:R-:W-:Y:S02]  /*45a30*/  LOP3.LUT P1, RZ, R15.reuse, 0x4, RZ, 0xc0, !PT ;  /* 0x000000040fff7812 */ /* 0x040fe4000782c0ff */
[----:B------:R-:W-:Y:S02]  /*45a40*/  LOP3.LUT R15, R15, 0xffffffef, RZ, 0xc0, !PT ;  /* 0xffffffef0f0f7812 */ /* 0x000fe400078ec0ff */
[----:B------:R-:W-:Y:S02]  /*45a50*/  FSEL R21, R21, RZ, P1 ;  /* 0x000000ff15157208 */ /* 0x000fe40000800000 */
[----:B------:R-:W-:Y:S02]  /*45a60*/  @P0 LOP3.LUT R15, R15, 0x10, RZ, 0xfc, !PT ;  /* 0x000000100f0f0812 */ /* 0x000fe400078efcff */
[----:B------:R-:W-:Y:S02]  /*45a70*/  FSETP.GTU.FTZ.AND P6, PT, R212, UR25, PT ;  /* 0x00000019d4007c0b */ /* 0x000fe4000bfdc000 */
[----:B------:R-:W-:-:S02]  /*45a80*/  LOP3.LUT P1, RZ, R15, 0x20, RZ, 0xc0, !PT ;  /* 0x000000200fff7812 */ /* 0x000fc4000782c0ff */
[C---:B------:R-:W-:Y:S02]  /*45a90*/  LOP3.LUT P0, RZ, R15.reuse, 0x2, RZ, 0xc0, !PT ;  /* 0x000000020fff7812 */ /* 0x040fe4000780c0ff */
[----:B------:R-:W-:Y:S02]  /*45aa0*/  LOP3.LUT P2, RZ, R15, 0x40, RZ, 0xc0, !PT ;  /* 0x000000400fff7812 */ /* 0x000fe4000784c0ff */
[----:B------:R-:W-:Y:S02]  /*45ab0*/  FSEL R198, R213, RZ, P5 ;  /* 0x000000ffd5c67208 */ /* 0x000fe40002800000 */
        /* <DEDUP_REMOVED lines=8> */
[----:B------:R-:W-:Y:S01]  /*45b40*/  @P1 FADD.FTZ R196, R72, R196 ;  /* 0x000000c448c41221 */ /* 0x000fe20000010000 */
[----:B------:R-:W-:Y:S01]  /*45b50*/  @P1 FADD.FTZ R23, R79, R23 ;  /* 0x000000174f171221 */ /* 0x000fe20000010000 */
[----:B------:R-:W-:Y:S01]  /*45b60*/  @P1 FADD.FTZ R197, R73, R197 ;  /* 0x000000c549c51221 */ /* 0x000fe20000010000 */
[----:B------:R-:W-:Y:S01]  /*45b70*/  @P1 FADD.FTZ R198, R74, R198 ;  /* 0x000000c64ac61221 */ /* 0x000fe20000010000 */
[----:B------:R-:W-:Y:S01]  /*45b80*/  @P1 FADD.FTZ R199, R75, R199 ;  /* 0x000000c74bc71221 */ /* 0x000fe20000010000 */
[----:B------:R-:W-:-:S02]  /*45b90*/  PLOP3.LUT P1, PT, P6, PT, PT, 0x8, 0x80 ;  /* 0x000000000080781c */ /* 0x000fc4000372e170 */
[C---:B------:R-:W-:Y:S02]  /*45ba0*/  LOP3.LUT P0, RZ, R15.reuse, 0x10, RZ, 0xc0, !PT ;  /* 0x000000100fff7812 */ /* 0x040fe4000780c0ff */
[----:B------:R-:W-:-:S09]  /*45bb0*/  LOP3.LUT R15, R15, 0xfffffffe, RZ, 0xc0, !PT ;  /* 0xfffffffe0f0f7812 */ /* 0x000fd200078ec0ff */
[----:B------:R-:W-:-:S07]  /*45bc0*/  @P1 LOP3.LUT R15, R15, 0x1, RZ, 0xfc, !PT ;  /* 0x000000010f0f1812 */ /* 0x000fce00078efcff */
.L_x_10790:
[----:B------:R-:W-:Y:S01]  /*45bd0*/  LOP3.LUT R15, R15, 0xffffffef, RZ, 0xc0, !PT ;  /* 0xffffffef0f0f7812 */ /* 0x000fe200078ec0ff */
[----:B------:R-:W-:Y:S01]  /*45be0*/  IMAD.MOV.U32 R212, RZ, RZ, 0x20 ;  /* 0x00000020ffd47424 */ /* 0x000fe200078e00ff */
[----:B------:R-:W-:Y:S02]  /*45bf0*/  SEL R214, RZ, 0x100, !P4 ;  /* 0x00000100ffd67807 */ /* 0x000fe40006000000 */
[----:B------:R-:W-:Y:S01]  /*45c00*/  @P0 LOP3.LUT R15, R15, 0x10, RZ, 0xfc, !PT ;  /* 0x000000100f0f0812 */ /* 0x000fe200078efcff */
[----:B------:R-:W-:-:S03]  /*45c10*/  IMAD.WIDE.U32 R212, R210, R212, UR14 ;  /* 0x0000000ed2d47e25 */ /* 0x000fc6000f8e00d4 */
[C---:B------:R-:W-:Y:S02]  /*45c20*/  LOP3.LUT P0, RZ, R15.reuse, 0x1, RZ, 0xc0, !PT ;  /* 0x000000010fff7812 */ /* 0x040fe4000780c0ff */
[----:B------:R-:W-:Y:S01]  /*45c30*/  STG.E.128 desc[UR20][R212.64], R20 ;  /* 0x00000014d4007986 */ /* 0x000fe2000c101d14 */
[C---:B------:R-:W-:Y:S02]  /*45c40*/  LOP3.LUT P6, RZ, R15.reuse, 0x4, RZ, 0xc0, !PT ;  /* 0x000000040fff7812 */ /* 0x040fe400078cc0ff */
[----:B------:R-:W-:Y:S01]  /*45c50*/  LOP3.LUT P1, RZ, R15, 0x8, RZ, 0xc0, !PT ;  /* 0x000000080fff7812 */ /* 0x000fe2000782c0ff */
[----:B------:R0:W-:Y:S01]  /*45c60*/  STG.E.128 desc[UR20][R212.64+0x10], R196 ;  /* 0x000010c4d4007986 */ /* 0x0001e2000c101d14 */
[----:B------:R-:W-:Y:S02]  /*45c70*/  SEL R215, RZ, 0x100, !P6 ;  /* 0x00000100ffd77807 */ /* 0x000fe40007000000 */
[----:B0-----:R-:W-:Y:S02]  /*45c80*/  SEL R212, RZ, 0x1000000, !P0 ;  /* 0x01000000ffd47807 */ /* 0x001fe40004000000 */
[----:B------:R-:W-:-:S02]  /*45c90*/  SEL R213, RZ, 0x10000, !P5 ;  /* 0x00010000ffd57807 */ /* 0x000fc40006800000 */
[----:B------:R-:W-:Y:S02]  /*45ca0*/  LOP3.LUT P5, RZ, R15, 0x2, RZ, 0xc0, !PT ;  /* 0x000000020fff7812 */ /* 0x000fe400078ac0ff */
[----:B------:R-:W-:Y:S02]  /*45cb0*/  LOP3.LUT R212, R214, R212, R213, 0xfe, !PT ;  /* 0x000000d4d6d47212 */ /* 0x000fe400078efed5 */
[----:B------:R-:W-:Y:S02]  /*45cc0*/  SEL R213, RZ, 0x1, !P3 ;  /* 0x00000001ffd57807 */ /* 0x000fe40005800000 */
[----:B------:R-:W-:Y:S02]  /*45cd0*/  SEL R214, RZ, 0x10000, !P5 ;  /* 0x00010000ffd67807 */ /* 0x000fe40006800000 */
[----:B------:R-:W-:Y:S02]  /*45ce0*/  LOP3.LUT R213, R212, R213, RZ, 0xfc, !PT ;  /* 0x000000d5d4d57212 */ /* 0x000fe400078efcff */
[----:B------:R-:W-:-:S02]  /*45cf0*/  SEL R212, RZ, 0x1000000, !P2 ;  /* 0x01000000ffd47807 */ /* 0x000fc40005000000 */
[----:B------:R-:W-:Y:S02]  /*45d00*/  LOP3.LUT P0, RZ, R15, 0x10, RZ, 0xc0, !PT ;  /* 0x000000100fff7812 */ /* 0x000fe4000780c0ff */
[----:B------:R-:W-:Y:S02]  /*45d10*/  LOP3.LUT R212, R215, R212, R214, 0xfe, !PT ;  /* 0x000000d4d7d47212 */ /* 0x000fe400078efed6 */
[----:B------:R-:W-:-:S04]  /*45d20*/  SEL R214, RZ, 0x1, !P1 ;  /* 0x00000001ffd67807 */ /* 0x000fc80004800000 */
[----:B------:R-:W-:Y:S01]  /*45d30*/  LOP3.LUT R212, R212, R214, RZ, 0xfc, !PT ;  /* 0x000000d6d4d47212 */ /* 0x000fe200078efcff */
[----:B------:R-:W-:-:S04]  /*45d40*/  IMAD.MOV.U32 R214, RZ, RZ, 0x8 ;  /* 0x00000008ffd67424 */ /* 0x000fc800078e00ff */
        /* <DEDUP_REMOVED lines=23> */
.L_x_10815:
[----:B01----:R-:W-:Y:S01]  /*45ec0*/  FADD.FTZ R212, RZ, R64 ;  /* 0x00000040ffd47221 */ /* 0x003fe20000010000 */
        /* <DEDUP_REMOVED lines=190> */
[----:B0-----:R-:W-:-:S13]  /*46ab0*/  LOP3.LUT P1, RZ, R212, 0x1f, RZ, 0xc0, !PT ;  /* 0x0000001fd4ff7812 */ /* 0x001fda000782c0ff */
        /* <DEDUP_REMOVED lines=8> */
.L_x_10817:
[----:B------:R-:W-:Y:S05]  /*46b40*/  BSYNC.RECONVERGENT B0 ;  /* 0x0000000000007941 */ /* 0x000fea0003800200 */
.L_x_10816:
[----:B0-----:R-:W-:Y:S01]  /*46b50*/  LOP3.LUT R213, R212, 0x1f, RZ, 0xc0, !PT ;  /* 0x0000001fd4d57812 */ /* 0x001fe200078ec0ff */
[----:B------:R-:W-:Y:S01]  /*46b60*/  BAR.SYNC.DEFER_BLOCKING 0x0 ;  /* 0x0000000000007b1d */ /* 0x000fe20000010000 */
[----:B------:R-:W-:Y:S01]  /*46b70*/  IMAD.MOV.U32 R243, RZ, RZ, RZ ;  /* 0x000000fffff37224 */ /* 0x000fe200078e00ff */
[----:B------:R-:W-:Y:S02]  /*46b80*/  CS2R R214, SRZ ;  /* 0x0000000000d67805 */ /* 0x000fe4000001ff00 */
[----:B------:R-:W-:Y:S02]  /*46b90*/  ISETP.GT.U32.AND P1, PT, R213, 0x3, PT ;  /* 0x00000003d500780c */ /* 0x000fe40003f24070 */
[----:B------:R-:W-:Y:S11]  /*46ba0*/  BSSY.RECONVERGENT B0, `(.L_x_10818) ;  /* 0x000000a000007945 */ /* 0x000ff60003800200 */
        /* <DEDUP_REMOVED lines=8> */
[----:B------:R0:W1:Y:S03]  /*46c30*/  LDS.64 R214, [R213+UR5] ;  /* 0x00000005d5d67984 */ /* 0x0000660008000a00 */
.L_x_10819:
[----:B------:R-:W-:Y:S05]  /*46c40*/  BSYNC.RECONVERGENT B0 ;  /* 0x0000000000007941 */ /* 0x000fea0003800200 */
.L_x_10818:
[----:B------:R-:W0:Y:S01]  /*46c50*/  SHFL.DOWN PT, R217, R243, 0x2, 0x1f ;  /* 0x08401f00f3d97f89 */ /* 0x000e2200000e0000 */
[----:B------:R-:W-:Y:S01]  /*46c60*/  ISETP.NE.AND P1, PT, R212, RZ, PT ;  /* 0x000000ffd400720c */ /* 0x000fe20003f25270 */
[----:B------:R-:W-:Y:S01]  /*46c70*/  IMAD.U32 R252, R224, 0x10000, RZ ;  /* 0x00010000e0fc7824 */ /* 0x000fe200078e00ff */
[----:B------:R-:W-:Y:S01]  /*46c80*/  ISETP.NE.AND P2, PT, RZ, UR28, PT ;  /* 0x0000001cff007c0c */ /* 0x000fe2000bf45270 */
[----:B-1----:R-:W1:Y:S01]  /*46c90*/  SHFL.DOWN PT, R216, R214, 0x2, 0x1f ;  /* 0x08401f00d6d87f89 */ /* 0x002e6200000e0000 */
[----:B------:R-:W-:-:S03]  /*46ca0*/  SHF.L.U32 R249, R13, 0x10, RZ ;  /* 0x000000100df97819 */ /* 0x000fc600000006ff */
[----:B------:R-:W2:Y:S01]  /*46cb0*/  SHFL.DOWN PT, R246, R215, 0x2, 0x1f ;  /* 0x08401f00d7f67f89 */ /* 0x000ea200000e0000 */
[----:B0-----:R-:W-:Y:S02]  /*46cc0*/  I2FP.F32.S32 R213, R217 ;  /* 0x000000d900d57245 */ /* 0x001fe40000201400 */
[-C--:B------:R-:W-:Y:S02]  /*46cd0*/  IADD3 R217, PT, PT, R217, R243.reuse, RZ ;  /* 0x000000f3d9d97210 */ /* 0x080fe40007ffe0ff */
[----:B------:R-:W-:Y:S01]  /*46ce0*/  I2FP.F32.U32 R243, R243 ;  /* 0x000000f300f37245 */ /* 0x000fe20000201000 */
[C---:B-1----:R-:W-:Y:S01]  /*46cf0*/  FMUL.FTZ R247, R216.reuse, R213 ;  /* 0x000000d5d8f77220 */ /* 0x042fe20000410000 */
        /* <DEDUP_REMOVED lines=13> */
[----:B-1----:R-:W-:Y:S01]  /*46dd0*/  IMAD.IADD R215, R217, 0x1, R216 ;  /* 0x00000001d9d77824 */ /* 0x002fe200078e02d8 */
[----:B------:R-:W-:Y:S02]  /*46de0*/  I2FP.F32.S32 R216, R216 ;  /* 0x000000d800d87245 */ /* 0x000fe40000201400 */
[----:B------:R-:W1:Y:S02]  /*46df0*/  SHFL.DOWN PT, R217, R243, 0x1, 0x1f ;  /* 0x08201f00f3d97f89 */ /* 0x000e6400000e0000 */
        /* <DEDUP_REMOVED lines=8> */
[----:B--2---:R-:W-:Y:S01]  /*46e80*/  FMUL.FTZ R213, R215, R213 ;  /* 0x000000d5d7d57220 */ /* 0x004fe20000410000 */
[----:B------:R-:W0:Y:S02]  /*46e90*/  LDC R214, c[0x0][0x448] ;  /* 0x00011200ffd67b82 */ /* 0x000e240000000800 */
[----:B------:R-:W-:Y:S02]  /*46ea0*/  FMUL.FTZ R245, R245, R216 ;  /* 0x000000d8f5f57220 */ /* 0x000fe40000410000 */
[----:B------:R-:W1:Y:S02]  /*46eb0*/  SHFL.IDX PT, R243, R213, RZ, 0x1f ;  /* 0x00001fffd5f37589 */ /* 0x000e6400000e0000 */
[----:B------:R-:W-:-:S05]  /*46ec0*/  FFMA.FTZ R217, R215, R245, R217 ;  /* 0x000000f5d7d97223 */ /* 0x000fca00000100d9 */
[----:B------:R2:W0:Y:S02]  /*46ed0*/  SHFL.IDX PT, R213, R217, RZ, 0x1f ;  /* 0x00001fffd9d57589 */ /* 0x00042400000e0000 */
[----:B--2---:R-:W2:Y:S01]  /*46ee0*/  @!P1 LDC.64 R216, c[0x0][0x3c0] ;  /* 0x0000f000ffd89b82 */ /* 0x004ea20000000a00 */
[----:B-1----:R-:W-:-:S05]  /*46ef0*/  FMUL.FTZ R245, R243, R243 ;  /* 0x000000f3f3f57220 */ /* 0x002fca0000410000 */
[----:B------:R-:W-:Y:S01]  /*46f00*/  FSEL R245, R245, RZ, P2 ;  /* 0x000000fff5f57208 */ /* 0x000fe20001000000 */
[----:B0-----:R-:W-:Y:S02]  /*46f10*/  FFMA.FTZ R213, R213, UR29, R214 ;  /* 0x0000001dd5d57c23 */ /* 0x001fe400080100d6 */
[----:B------:R-:W0:Y:S02]  /*46f20*/  @!P1 LDC.64 R214, c[0x0][0x3c8] ;  /* 0x0000f200ffd69b82 */ /* 0x000e240000000a00 */
[----:B------:R-:W-:Y:S01]  /*46f30*/  FADD.FTZ R213, R213, R245 ;  /* 0x000000f5d5d57221 */ /* 0x000fe20000010000 */
[----:B------:R-:W-:Y:S02]  /*46f40*/  IMAD.U32 R245, RZ, RZ, UR22 ;  /* 0x00000016fff57e24 */ /* 0x000fe4000f8e00ff */
[----:B--2---:R-:W-:-:S03]  /*46f50*/  @!P1 IMAD.WIDE R216, R246, 0x4, R216 ;  /* 0x00000004f6d89825 */ /* 0x004fc600078e02d8 */
[----:B------:R-:W1:Y:S02]  /*46f60*/  MUFU.RSQ R213, R213 ;  /* 0x000000d500d57308 */ /* 0x000e640000001400 */
[----:B------:R2:W-:Y:S02]  /*46f70*/  @!P1 STG.E desc[UR20][R216.64], R243 ;  /* 0x000000f3d8009986 */ /* 0x0005e4000c101914 */
[----:B--2---:R-:W-:Y:S02]  /*46f80*/  IMAD.U32 R216, R164, 0x10000, RZ ;  /* 0x00010000a4d87824 */ /* 0x004fe400078e00ff */
[----:B0-----:R-:W-:-:S04]  /*46f90*/  @!P1 IMAD.WIDE R214, R245, 0x4, R214 ;  /* 0x00000004f5d69825 */ /* 0x001fc800078e02d6 */
[----:B------:R-:W-:Y:S01]  /*46fa0*/  IMAD.U32 R217, R84, 0x10000, RZ ;  /* 0x0001000054d97824 */ /* 0x000fe200078e00ff */
[----:B-1----:R0:W-:Y:S02]  /*46fb0*/  @!P1 STG.E desc[UR20][R214.64], R213 ;  /* 0x000000d5d6009986 */ /* 0x0021e4000c101914 */
[----:B0-----:R-:W-:Y:S01]  /*46fc0*/  FSEL R214, R243, RZ, !P2 ;  /* 0x000000fff3d67208 */ /* 0x001fe20005000000 */
[----:B------:R-:W-:-:S04]  /*46fd0*/  IMAD.U32 R243, R112, 0x10000, RZ ;  /* 0x0001000070f37824 */ /* 0x000fc800078e00ff */
[----:B------:R-:W-:Y:S01]  /*46fe0*/  FADD.FTZ R215, -R214, R64 ;  /* 0x00000040d6d77221 */ /* 0x000fe20000010100 */
[----:B------:R-:W-:Y:S01]  /*46ff0*/  SHF.L.U32 R64, R192, 0x10, RZ ;  /* 0x00000010c0407819 */ /* 0x000fe200000006ff */
[C---:B------:R-:W-:Y:S01]  /*47000*/  FADD.FTZ R245, -R214.reuse, R66 ;  /* 0x00000042d6f57221 */ /* 0x040fe20000010100 */
[----:B------:R-:W-:Y:S02]  /*47010*/  IMAD.U32 R66, R165, 0x10000, RZ ;  /* 0x00010000a5427824 */ /* 0x000fe400078e00ff */
[C---:B------:R-:W-:Y:S01]  /*47020*/  FMUL.FTZ R215, R213.reuse, R215 ;  /* 0x000000d7d5d77220 */ /* 0x040fe20000410000 */
[----:B------:R-:W-:Y:S01]  /*47030*/  FADD.FTZ R246, -R214, R67 ;  /* 0x00000043d6f67221 */ /* 0x000fe20000010100 */
[----:B------:R-:W-:Y:S01]  /*47040*/  FMUL.FTZ R245, R213, R245 ;  /* 0x000000f5d5f57220 */ /* 0x000fe20000410000 */
[----:B------:R-:W-:Y:S02]  /*47050*/  IMAD.U32 R67, R6, 0x10000, RZ ;  /* 0x0001000006437824 */ /* 0x000fe400078e00ff */
[C---:B------:R-:W-:Y:S01]  /*47060*/  FFMA.FTZ R64, R215.reuse, R64, R243 ;  /* 0x00000040d7407223 */ /* 0x040fe200000100f3 */
[----:B------:R-:W-:Y:S01]  /*47070*/  FADD.FTZ R243, -R214, R65 ;  /* 0x00000041d6f37221 */ /* 0x000fe20000010100 */
[----:B------:R-:W-:Y:S01]  /*47080*/  FFMA.FTZ R215, R215, R216, R217 ;  /* 0x000000d8d7d77223 */ /* 0x000fe200000100d9 */
[----:B------:R-:W-:-:S02]  /*47090*/  IMAD.U32 R217, R12, 0x10000, RZ ;  /* 0x000100000cd97824 */ /* 0x000fc400078e00ff */
[C---:B------:R-:W-:Y:S01]  /*470a0*/  FMUL.FTZ R246, R213.reuse, R246 ;  /* 0x000000f6d5f67220 */ /* 0x040fe20000410000 */
[----:B------:R-:W-:Y:S01]  /*470b0*/  FMUL.FTZ R243, R213, R243 ;  /* 0x000000f3d5f37220 */ /* 0x000fe20000410000 */
[----:B------:R-:W-:Y:S02]  /*470c0*/  IMAD.U32 R65, R11, 0x10000, RZ ;  /* 0x000100000b417824 */ /* 0x000fe400078e00ff */
[----:B------:R-:W-:Y:S01]  /*470d0*/  FADD.FTZ R247, -R214, R68 ;  /* 0x00000044d6f77221 */ /* 0x000fe20000010100 */
[----:B------:R-:W-:Y:S02]  /*470e0*/  IMAD.U32 R216, R10, 0x10000, RZ ;  /* 0x000100000ad87824 */ /* 0x000fe400078e00ff */
[----:B------:R-:W-:Y:S01]  /*470f0*/  FFMA.FTZ R249, R243, R249, R217 ;  /* 0x000000f9f3f97223 */ /* 0x000fe200000100d9 */
[----:B------:R-:W-:Y:S02]  /*47100*/  IMAD.U32 R217, R113, 0x10000, RZ ;  /* 0x0001000071d97824 */ /* 0x000fe400078e00ff */
[----:B------:R-:W-:Y:S01]  /*47110*/  FMUL.FTZ R247, R213, R247 ;  /* 0x000000f7d5f77220 */ /* 0x000fe20000410000 */
[----:B------:R-:W-:Y:S01]  /*47120*/  FFMA.FTZ R243, R243, R65, R216 ;  /* 0x00000041f3f37223 */ /* 0x000fe200000100d8 */
[----:B------:R-:W-:Y:S01]  /*47130*/  SHF.L.U32 R65, R193, 0x10, RZ ;  /* 0x00000010c1417819 */ /* 0x000fe200000006ff */
[----:B------:R-:W-:-:S02]  /*47140*/  IMAD.U32 R216, R85, 0x10000, RZ ;  /* 0x0001000055d87824 */ /* 0x000fc400078e00ff */
[----:B------:R-:W-:Y:S01]  /*47150*/  FADD.FTZ R248, -R214, R69 ;  /* 0x00000045d6f87221 */ /* 0x000fe20000010100 */
[----:B------:R-:W-:Y:S02]  /*47160*/  IMAD.U32 R68, R86, 0x10000, RZ ;  /* 0x0001000056447824 */ /* 0x000fe400078e00ff */
[----:B------:R-:W-:Y:S01]  /*47170*/  FADD.FTZ R70, -R214, R70 ;  /* 0x00000046d6467221 */ /* 0x000fe20000010100 */
[C---:B------:R-:W-:Y:S01]  /*47180*/  FFMA.FTZ R65, R245.reuse, R65, R217 ;  /* 0x00000041f5417223 */ /* 0x040fe200000100d9 */
[----:B------:R-:W-:Y:S01]  /*47190*/  FFMA.FTZ R245, R245, R66, R216 ;  /* 0x00000042f5f57223 */ /* 0x000fe200000100d8 */
[----:B------:R-:W-:Y:S01]  /*471a0*/  SHF.L.U32 R216, R9, 0x10, RZ ;  /* 0x0000001009d87819 */ /* 0x000fe200000006ff */
[----:B------:R-:W-:Y:S02]  /*471b0*/  IMAD.U32 R217, R8, 0x10000, RZ ;  /* 0x0001000008d97824 */ /* 0x000fe400078e00ff */
[----:B------:R-:W-:Y:S01]  /*471c0*/  FMUL.FTZ R248, R213, R248 ;  /* 0x000000f8d5f87220 */ /* 0x000fe20000410000 */
[----:B------:R-:W-:-:S02]  /*471d0*/  IMAD.U32 R66, R7, 0x10000, RZ ;  /* 0x0001000007427824 */ /* 0x000fc400078e00ff */
[----:B------:R-:W-:Y:S01]  /*471e0*/  FMUL.FTZ R70, R213, R70 ;  /* 0x00000046d5467220 */ /* 0x000fe20000410000 */
[----:B------:R-:W-:Y:S01]  /*471f0*/  FFMA.FTZ R216, R246, R216, R217 ;  /* 0x000000d8f6d87223 */ /* 0x000fe200000100d9 */
[----:B------:R-:W-:Y:S02]  /*47200*/  IMAD.U32 R69, R220, 0x10000, RZ ;  /* 0x00010000dc457824 */ /* 0x000fe400078e00ff */
[----:B------:R-:W-:Y:S01]  /*47210*/  FFMA.FTZ R246, R246, R66, R67 ;  /* 0x00000042f6f67223 */ /* 0x000fe20000010043 */
[----:B------:R-:W-:Y:S01]  /*47220*/  SHF.L.U32 R66, R194, 0x10, RZ ;  /* 0x00000010c2427819 */ /* 0x000fe200000006ff */
[----:B------:R-:W-:Y:S02]  /*47230*/  IMAD.U32 R67, R114, 0x10000, RZ ;  /* 0x0001000072437824 */ /* 0x000fe400078e00ff */
[----:B------:R-:W-:Y:S01]  /*47240*/  FADD.FTZ R71, -R214, R71 ;  /* 0x00000047d6477221 */ /* 0x000fe20000010100 */
[----:B------:R-:W-:Y:S02]  /*47250*/  IMAD.U32 R217, R87, 0x10000, RZ ;  /* 0x0001000057d97824 */ /* 0x000fe400078e00ff */
[----:B------:R-:W-:Y:S01]  /*47260*/  FFMA.FTZ R66, R247, R66, R67 ;  /* 0x00000042f7427223 */ /* 0x000fe20000010043 */
[----:B------:R-:W-:-:S02]  /*47270*/  IMAD.U32 R67, R166, 0x10000, RZ ;  /* 0x00010000a6437824 */ /* 0x000fc400078e00ff */
[----:B------:R-:W-:Y:S02]  /*47280*/  FMUL.FTZ R71, R213, R71 ;  /* 0x00000047d5477220 */ /* 0x000fe40000410000 */
        /* <DEDUP_REMOVED lines=14> */
[----:B------:R-:W-:Y:S01]  /*47370*/  IMAD.U32 R217, R223, 0x10000, RZ ;  /* 0x00010000dfd97824 */ /* 0x000fe200078e00ff */
[----:B------:R-:W-:-:S03]  /*47380*/  F2FP.BF16.F32.PACK_AB R65, R216, R65 ;  /* 0x00000041d841723e */ /* 0x000fc600000010ff */
[----:B------:R-:W-:Y:S02]  /*47390*/  FFMA.FTZ R71, R71, R217, R252 ;  /* 0x000000d947477223 */ /* 0x000fe400000100fc */
[----:B------:R-:W0:Y:S01]  /*473a0*/  LDC.64 R216, c[0x0][0x428] ;  /* 0x00010a00ffd87b82 */ /* 0x000e220000000a00 */
[----:B------:R-:W-:Y:S01]  /*473b0*/  F2FP.BF16.F32.PACK_AB R67, R69, R67 ;  /* 0x000000434543723e */ /* 0x000fe200000010ff */
[----:B------:R-:W2:Y:S01]  /*473c0*/  LDL R252, [R1] ;  /* 0x0000000001fc7983 */ /* 0x000ea20000100800 */
[----:B------:R-:W-:Y:S02]  /*473d0*/  F2FP.BF16.F32.PACK_AB R66, R68, R66 ;  /* 0x000000424442723e */ /* 0x000fe400000010ff */
[----:B------:R-:W-:Y:S02]  /*473e0*/  F2FP.BF16.F32.PACK_AB R64, R249, R64 ;  /* 0x00000040f940723e */ /* 0x000fe400000010ff */
[----:B------:R-:W-:Y:S01]  /*473f0*/  F2FP.BF16.F32.PACK_AB R71, R71, R70 ;  /* 0x000000464747723e */ /* 0x000fe200000010ff */
[----:B------:R-:W3:Y:S01]  /*47400*/  LDL R249, [R1+0x20] ;  /* 0x0000200001f97983 */ /* 0x000ee20000100800 */
[----:B------:R-:W-:-:S03]  /*47410*/  F2FP.BF16.F32.PACK_AB R70, R248, R247 ;  /* 0x000000f7f846723e */ /* 0x000fc600000010ff */
[----:B------:R-:W4:Y:S04]  /*47420*/  LDL R247, [R1+0x10] ;  /* 0x0000100001f77983 */ /* 0x000f280000100800 */
[----:B------:R-:W5:Y:S01]  /*47430*/  LDL R248, [R1+0x1c] ;  /* 0x00001c0001f87983 */ /* 0x000f620000100800 */
[----:B0-----:R-:W-:-:S05]  /*47440*/  IMAD.WIDE.U32 R68, R218, 0x10, R216 ;  /* 0x00000010da447825 */ /* 0x001fca00078e00d8 */
[----:B------:R0:W-:Y:S02]  /*47450*/  STG.E.128 desc[UR20][R68.64], R64 ;  /* 0x0000004044007986 */ /* 0x0001e4000c101d14 */
[----:B0-----:R-:W0:Y:S01]  /*47460*/  LDC.64 R66, c[0x0][0x430] ;  /* 0x00010c00ff427b82 */ /* 0x001e220000000a00 */
[----:B------:R-:W-:Y:S02]  /*47470*/  F2FP.BF16.F32.PACK_AB R69, R246, R245 ;  /* 0x000000f5f645723e */ /* 0x000fe400000010ff */
[----:B------:R-:W-:Y:S01]  /*47480*/  F2FP.BF16.F32.PACK_AB R68, R243, R215 ;  /* 0x000000d7f344723e */ /* 0x000fe200000010ff */
[----:B------:R-:W5:Y:S01]  /*47490*/  LDL R246, [R1+0xc] ;  /* 0x00000c0001f67983 */ /* 0x000f620000100800 */
[----:B0-----:R-:W-:-:S05]  /*474a0*/  IMAD.WIDE.U32 R64, R218, 0x10, R66 ;  /* 0x00000010da407825 */ /* 0x001fca00078e0042 */
[----:B------:R0:W-:Y:S02]  /*474b0*/  STG.E.128 desc[UR20][R64.64], R68 ;  /* 0x0000004440007986 */ /* 0x0001e4000c101d14 */
[----:B0-----:R-:W-:Y:S01]  /*474c0*/  FADD.FTZ R64, -R214, R60 ;  /* 0x0000003cd6407221 */ /* 0x001fe20000010100 */
[----:B------:R-:W-:Y:S01]  /*474d0*/  SHF.L.U32 R60, R188, 0x10, RZ ;  /* 0x00000010bc3c7819 */ /* 0x000fe200000006ff */
[----:B------:R-:W-:Y:S02]  /*474e0*/  IMAD.U32 R69, R116, 0x10000, RZ ;  /* 0x0001000074457824 */ /* 0x000fe400078e00ff */
[----:B------:R-:W-:Y:S01]  /*474f0*/  FMUL.FTZ R64, R213, R64 ;  /* 0x00000040d5407220 */ /* 0x000fe20000410000 */
[----:B------:R-:W-:Y:S02]  /*47500*/  IMAD.U32 R65, R160, 0x10000, RZ ;  /* 0x00010000a0417824 */ /* 0x000fe400078e00ff */
[----:B------:R-:W-:Y:S02]  /*47510*/  IMAD.U32 R68, R88, 0x10000, RZ ;  /* 0x0001000058447824 */ /* 0x000fe400078e00ff */
[----:B------:R-:W-:-:S02]  /*47520*/  FFMA.FTZ R60, R64, R60, R69 ;  /* 0x0000003c403c7223 */ /* 0x000fc40000010045 */
[----:B------:R-:W-:Y:S01]  /*47530*/  FFMA.FTZ R64, R64, R65, R68 ;  /* 0x0000004140407223 */ /* 0x000fe20000010044 */
[----:B------:R-:W-:Y:S01]  /*47540*/  FADD.FTZ R65, -R214, R61 ;  /* 0x0000003dd6417221 */ /* 0x000fe20000010100 */
        /* <DEDUP_REMOVED lines=25> */
[----:B------:R-:W-:Y:S01]  /*476e0*/  IMAD.U32 R218, R118, 0x10000, RZ ;  /* 0x0001000076da7824 */ /* 0x000fe200078e00ff */
[----:B------:R-:W-:Y:S01]  /*476f0*/  SHF.L.U32 R70, R90, 0x10, RZ ;  /* 0x000000105a467819 */ /* 0x000fe200000006ff */
[----:B------:R-:W-:Y:S01]  /*47700*/  FMUL.FTZ R62, R213, R62 ;  /* 0x0000003ed53e7220 */ /* 0x000fe20000410000 */
[----:B------:R-:W-:-:S03]  /*47710*/  IMAD.U32 R63, R162, 0x10000, RZ ;  /* 0x00010000a23f7824 */ /* 0x000fc600078e00ff */
[C---:B------:R-:W-:Y:S01]  /*47720*/  FFMA.FTZ R56, R62.reuse, R56, R218 ;  /* 0x000000383e387223 */ /* 0x040fe200000100da */
[----:B------:R-:W-:Y:S01]  /*47730*/  FFMA.FTZ R62, R62, R63, R70 ;  /* 0x0000003f3e3e7223 */ /* 0x000fe20000010046 */
[----:B------:R-:W-:Y:S01]  /*47740*/  FADD.FTZ R70, -R214, R57 ;  /* 0x00000039d6467221 */ /* 0x000fe20000010100 */
[----:B------:R-:W-:Y:S01]  /*47750*/  IMAD.U32 R57, R233, 0x10000, RZ ;  /* 0x00010000e9397824 */ /* 0x000fe200078e00ff */
[----:B------:R-:W-:Y:S01]  /*47760*/  SHF.L.U32 R63, R235, 0x10, RZ ;  /* 0x00000010eb3f7819 */ /* 0x000fe200000006ff */
[----:B------:R-:W-:Y:S02]  /*47770*/  IMAD.U32 R243, R234, 0x10000, RZ ;  /* 0x00010000eaf37824 */ /* 0x000fe400078e00ff */
[----:B------:R-:W-:Y:S01]  /*47780*/  FMUL.FTZ R70, R213, R70 ;  /* 0x00000046d5467220 */ /* 0x000fe20000410000 */
[----:B------:R-:W-:-:S03]  /*47790*/  IMAD.U32 R218, R236, 0x10000, RZ ;  /* 0x00010000ecda7824 */ /* 0x000fc600078e00ff */
[C---:B------:R-:W-:Y:S01]  /*477a0*/  FFMA.FTZ R57, R70.reuse, R57, R243 ;  /* 0x0000003946397223 */ /* 0x040fe200000100f3 */
[----:B------:R-:W-:Y:S01]  /*477b0*/  FFMA.FTZ R70, R70, R63, R218 ;  /* 0x0000003f46467223 */ /* 0x000fe200000100da */
[----:B------:R-:W-:Y:S01]  /*477c0*/  FADD.FTZ R63, -R214, R58 ;  /* 0x0000003ad63f7221 */ /* 0x000fe20000010100 */
[----:B------:R-:W-:Y:S01]  /*477d0*/  SHF.L.U32 R218, R119, 0x10, RZ ;  /* 0x0000001077da7819 */ /* 0x000fe200000006ff */
[----:B------:R-:W-:Y:S02]  /*477e0*/  IMAD.U32 R58, R191, 0x10000, RZ ;  /* 0x00010000bf3a7824 */ /* 0x000fe400078e00ff */
[----:B------:R-:W-:Y:S01]  /*477f0*/  FMUL.FTZ R63, R213, R63 ;  /* 0x0000003fd53f7220 */ /* 0x000fe20000410000 */
[----:B------:R-:W-:-:S03]  /*47800*/  IMAD.U32 R243, R91, 0x10000, RZ ;  /* 0x000100005bf37824 */ /* 0x000fc600078e00ff */
[----:B------:R-:W-:Y:S01]  /*47810*/  FFMA.FTZ R58, R63, R58, R218 ;  /* 0x0000003a3f3a7223 */ /* 0x000fe200000100da */
[----:B------:R-:W-:-:S04]  /*47820*/  IMAD.U32 R218, R163, 0x10000, RZ ;  /* 0x00010000a3da7824 */ /* 0x000fc800078e00ff */
[----:B------:R-:W-:Y:S01]  /*47830*/  FFMA.FTZ R63, R63, R218, R243 ;  /* 0x000000da3f3f7223 */ /* 0x000fe200000100f3 */
[----:B------:R-:W-:Y:S01]  /*47840*/  FADD.FTZ R218, -R214, R59 ;  /* 0x0000003bd6da7221 */ /* 0x000fe20000010100 */
[----:B------:R-:W-:Y:S01]  /*47850*/  SHF.L.U32 R59, R237, 0x10, RZ ;  /* 0x00000010ed3b7819 */ /* 0x000fe200000006ff */
[----:B------:R-:W-:Y:S02]  /*47860*/  IMAD.U32 R243, R238, 0x10000, RZ ;  /* 0x00010000eef37824 */ /* 0x000fe400078e00ff */
[----:B------:R-:W-:-:S04]  /*47870*/  FMUL.FTZ R218, R213, R218 ;  /* 0x000000dad5da7220 */ /* 0x000fc80000410000 */
[----:B------:R-:W-:-:S05]  /*47880*/  FFMA.FTZ R59, R218, R59, R243 ;  /* 0x0000003bda3b7223 */ /* 0x000fca00000100f3 */
[----:B------:R-:W-:Y:S02]  /*47890*/  F2FP.BF16.F32.PACK_AB R59, R59, R58 ;  /* 0x0000003a3b3b723e */ /* 0x000fe400000010ff */
[----:B------:R-:W-:Y:S02]  /*478a0*/  F2FP.BF16.F32.PACK_AB R58, R57, R56 ;  /* 0x00000038393a723e */ /* 0x000fe400000010ff */
[----:B------:R-:W-:Y:S01]  /*478b0*/  F2FP.BF16.F32.PACK_AB R56, R61, R60 ;  /* 0x0000003c3d38723e */ /* 0x000fe200000010ff */
[----:B------:R-:W-:Y:S01]  /*478c0*/  IMAD.WIDE.U32 R60, R211, 0x10, R216 ;  /* 0x00000010d33c7825 */ /* 0x000fe200078e00d8 */
[----:B------:R-:W-:Y:S02]  /*478d0*/  F2FP.BF16.F32.PACK_AB R57, R215, R71 ;  /* 0x00000047d739723e */ /* 0x000fe400000010ff */
[----:B------:R-:W-:Y:S01]  /*478e0*/  F2FP.BF16.F32.PACK_AB R62, R70, R62 ;  /* 0x0000003e463e723e */ /* 0x000fe200000010ff */
[C---:B------:R-:W-:Y:S01]  /*478f0*/  FADD.FTZ R54, -R214.reuse, R54 ;  /* 0x00000036d6367221 */ /* 0x040fe20000010100 */
[C---:B------:R-:W-:Y:S01]  /*47900*/  FADD.FTZ R49, -R214.reuse, R49 ;  /* 0x00000031d6317221 */ /* 0x040fe20000010100 */
[----:B------:R0:W-:Y:S01]  /*47910*/  STG.E.128 desc[UR20][R60.64], R56 ;  /* 0x000000383c007986 */ /* 0x0001e2000c101d14 */
[----:B------:R-:W-:-:S03]  /*47920*/  FADD.FTZ R53, -R214, R53 ;  /* 0x00000035d6357221 */ /* 0x000fc60000010100 */
[----:B------:R-:W5:Y:S04]  /*47930*/  LDL R215, [R1+0x18] ;  /* 0x0000180001d77983 */ /* 0x000f680000100800 */
[----:B------:R-:W5:Y:S04]  /*47940*/  LDL R71, [R1+0x28] ;  /* 0x0000280001477983 */ /* 0x000f680000100800 */
[----:B------:R-:W5:Y:S01]  /*47950*/  LDL R70, [R1+0x2c] ;  /* 0x00002c0001467983 */ /* 0x000f620000100800 */
[----:B0-----:R-:W-:-:S03]  /*47960*/  F2FP.BF16.F32.PACK_AB R61, R69, R68 ;  /* 0x00000044453d723e */ /* 0x001fc600000010ff */
[----:B------:R-:W5:Y:S04]  /*47970*/  LDL R69, [R1+0x4] ;  /* 0x0000040001457983 */ /* 0x000f680000100800 */
[----:B------:R-:W5:Y:S01]  /*47980*/  LDL R68, [R1+0x8] ;  /* 0x0000080001447983 */ /* 0x000f620000100800 */
[----:B------:R-:W-:Y:S01]  /*47990*/  SHF.L.U32 R57, R240, 0x10, RZ ;  /* 0x00000010f0397819 */ /* 0x000fe200000006ff */
[----:B------:R-:W-:-:S04]  /*479a0*/  IMAD.U32 R56, R239, 0x10000, RZ ;  /* 0x00010000ef387824 */ /* 0x000fc800078e00ff */
[----:B------:R-:W-:Y:S01]  /*479b0*/  FFMA.FTZ R56, R218, R56, R57 ;  /* 0x00000038da387223 */ /* 0x000fe20000010039 */
[----:B------:R-:W-:Y:S01]  /*479c0*/  F2FP.BF16.F32.PACK_AB R60, R65, R64 ;  /* 0x00000040413c723e */ /* 0x000fe200000010ff */
[----:B------:R-:W-:Y:S02]  /*479d0*/  IMAD.U32 R59, R184, 0x10000, RZ ;  /* 0x00010000b83b7824 */ /* 0x000fe400078e00ff */
[----:B------:R-:W-:Y:S01]  /*479e0*/  FMUL.FTZ R54, R213, R54 ;  /* 0x00000036d5367220 */ /* 0x000fe20000410000 */
[----:B------:R-:W-:Y:S01]  /*479f0*/  FADD.FTZ R58, -R214, R48 ;  /* 0x00000030d63a7221 */ /* 0x000fe20000010100 */
[----:B------:R-:W-:Y:S01]  /*47a00*/  F2FP.BF16.F32.PACK_AB R63, R56, R63 ;  /* 0x0000003f383f723e */ /* 0x000fe200000010ff */
[----:B------:R-:W-:Y:S01]  /*47a10*/  IMAD.WIDE.U32 R56, R211, 0x10, R66 ;  /* 0x00000010d3387825 */ /* 0x000fe200078e0042 */
[----:B------:R-:W5:Y:S04]  /*47a20*/  LDL R218, [R1+0x14] ;  /* 0x0000140001da7983 */ /* 0x000f680000100800 */
[----:B------:R0:W-:Y:S01]  /*47a30*/  STG.E.128 desc[UR20][R56.64], R60 ;  /* 0x0000003c38007986 */ /* 0x0001e2000c101d14 */
[----:B------:R-:W-:-:S03]  /*47a40*/  IMAD.U32 R64, R242, 0x10000, RZ ;  /* 0x00010000f2407824 */ /* 0x000fc600078e00ff */
[----:B------:R-:W5:Y:S01]  /*47a50*/  LDL R211, [R1+0x24] ;  /* 0x0000240001d37983 */ /* 0x000f620000100800 */
[----:B0-----:R-:W-:Y:S01]  /*47a60*/  FADD.FTZ R56, -R214, R52 ;  /* 0x00000034d6387221 */ /* 0x001fe20000010100 */
[----:B------:R-:W-:Y:S01]  /*47a70*/  SHF.L.U32 R52, R185, 0x10, RZ ;  /* 0x00000010b9347819 */ /* 0x000fe200000006ff */
[----:B------:R-:W-:Y:S02]  /*47a80*/  IMAD.U32 R60, R120, 0x10000, RZ ;  /* 0x00010000783c7824 */ /* 0x000fe400078e00ff */
[----:B------:R-:W-:Y:S01]  /*47a90*/  FMUL.FTZ R56, R213, R56 ;  /* 0x00000038d5387220 */ /* 0x000fe20000410000 */
[----:B------:R-:W-:-:S03]  /*47aa0*/  IMAD.U32 R57, R121, 0x10000, RZ ;  /* 0x0001000079397824 */ /* 0x000fc600078e00ff */
[----:B------:R-:W-:Y:S01]  /*47ab0*/  FFMA.FTZ R48, R56, R59, R60 ;  /* 0x0000003b38307223 */ /* 0x000fe2000001003c */
[----:B------:R-:W-:Y:S01]  /*47ac0*/  FFMA.FTZ R52, R54, R52, R57 ;  /* 0x0000003436347223 */ /* 0x000fe20000010039 */
[----:B------:R-:W-:Y:S01]  /*47ad0*/  FMUL.FTZ R57, R213, R58 ;  /* 0x0000003ad5397220 */ /* 0x000fe20000410000 */
[----:B------:R-:W-:Y:S01]  /*47ae0*/  SHF.L.U32 R59, R122, 0x10, RZ ;  /* 0x000000107a3b7819 */ /* 0x000fe200000006ff */
[----:B------:R-:W-:Y:S02]  /*47af0*/  IMAD.U32 R58, R186, 0x10000, RZ ;  /* 0x00010000ba3a7824 */ /* 0x000fe400078e00ff */
[----:B------:R-:W-:Y:S02]  /*47b00*/  FADD.FTZ R60, -R214, R50 ;  /* 0x00000032d63c7221 */ /* 0x000fe40000010100 */
[----:B------:R-:W-:Y:S02]  /*47b10*/  FFMA.FTZ R50, R57, R58, R59 ;  /* 0x0000003a39327223 */ /* 0x000fe4000001003b */
[----:B------:R-:W-:Y:S01]  /*47b20*/  FMUL.FTZ R59, R213, R60 ;  /* 0x0000003cd53b7220 */ /* 0x000fe20000410000 */
[----:B------:R-:W-:Y:S01]  /*47b30*/  SHF.L.U32 R60, R187, 0x10, RZ ;  /* 0x00000010bb3c7819 */ /* 0x000fe200000006ff */
[----:B------:R-:W-:Y:S01]  /*47b40*/  FMUL.FTZ R58, R213, R49 ;  /* 0x00000031d53a7220 */ /* 0x000fe20000410000 */
[----:B------:R-:W-:-:S02]  /*47b50*/  IMAD.U32 R61, R123, 0x10000, RZ ;  /* 0x000100007b3d7824 */ /* 0x000fc400078e00ff */
[C---:B------:R-:W-:Y:S02]  /*47b60*/  FADD.FTZ R62, -R214.reuse, R51 ;  /* 0x00000033d63e7221 */ /* 0x040fe40000010100 */
[----:B------:R-:W-:Y:S02]  /*47b70*/  FFMA.FTZ R51, R59, R60, R61 ;  /* 0x0000003c3b337223 */ /* 0x000fe4000001003d */
[C---:B------:R-:W-:Y:S01]  /*47b80*/  FMUL.FTZ R60, R213.reuse, R62 ;  /* 0x0000003ed53c7220 */ /* 0x040fe20000410000 */
[----:B------:R-:W-:Y:S01]  /*47b90*/  FADD.FTZ R62, -R214, R55 ;  /* 0x00000037d63e7221 */ /* 0x000fe20000010100 */
[----:B------:R-:W-:Y:S01]  /*47ba0*/  FMUL.FTZ R55, R213, R53 ;  /* 0x00000035d5377220 */ /* 0x000fe20000410000 */
[----:B------:R-:W-:-:S04]  /*47bb0*/  IMAD.U32 R53, R241, 0x10000, RZ ;  /* 0x00010000f1357824 */ /* 0x000fc800078e00ff */
[----:B------:R-:W-:Y:S02]  /*47bc0*/  FFMA.FTZ R53, R55, R53, R64 ;  /* 0x0000003537357223 */ /* 0x000fe40000010040 */
[----:B------:R-:W5:Y:S01]  /*47bd0*/  LDL R64, [R1+0x40] ;  /* 0x0000400001407983 */ /* 0x000f620000100800 */
[----:B--2---:R-:W-:Y:S02]  /*47be0*/  SHF.L.U32 R65, R252, 0x10, RZ ;  /* 0x00000010fc417819 */ /* 0x004fe400000006ff */
[----:B---3--:R-:W-:Y:S01]  /*47bf0*/  SHF.L.U32 R61, R249, 0x10, RZ ;  /* 0x00000010f93d7819 */ /* 0x008fe200000006ff */
[----:B----4-:R-:W-:Y:S01]  /*47c00*/  IMAD.U32 R63, R247, 0x10000, RZ ;  /* 0x00010000f73f7824 */ /* 0x010fe200078e00ff */
[----:B------:R-:W-:Y:S01]  /*47c10*/  F2FP.BF16.F32.PACK_AB R48, R53, R48 ;  /* 0x000000303530723e */ /* 0x000fe200000010ff */
[----:B-----5:R-:W-:-:S04]  /*47c20*/  IMAD.U32 R49, R246, 0x10000, RZ ;  /* 0x00010000f6317824 */ /* 0x020fc800078e00ff */
[----:B------:R-:W-:Y:S01]  /*47c30*/  FFMA.FTZ R49, R58, R49, R63 ;  /* 0x000000313a317223 */ /* 0x000fe2000001003f */
[----:B------:R-:W-:-:S04]  /*47c40*/  IMAD.U32 R63, R248, 0x10000, RZ ;  /* 0x00010000f83f7824 */ /* 0x000fc800078e00ff */
[----:B------:R-:W-:Y:S01]  /*47c50*/  FFMA.FTZ R63, R60, R63, R61 ;  /* 0x0000003f3c3f7223 */ /* 0x000fe2000001003d */
[----:B------:R-:W-:Y:S01]  /*47c60*/  FMUL.FTZ R61, R213, R62 ;  /* 0x0000003ed53d7220 */ /* 0x000fe20000410000 */
[----:B------:R-:W-:-:S04]  /*47c70*/  IMAD.U32 R62, R251, 0x10000, RZ ;  /* 0x00010000fb3e7824 */ /* 0x000fc800078e00ff */
[----:B------:R-:W-:Y:S01]  /*47c80*/  FFMA.FTZ R62, R61, R62, R65 ;  /* 0x0000003e3d3e7223 */ /* 0x000fe20000010041 */
[----:B------:R-:W-:Y:S01]  /*47c90*/  F2FP.BF16.F32.PACK_AB R50, R49, R50 ;  /* 0x000000323132723e */ /* 0x000fe200000010ff */
[----:B------:R-:W2:Y:S01]  /*47ca0*/  LDL R65, [R1+0x3c] ;  /* 0x00003c0001417983 */ /* 0x000ea20000100800 */
[----:B------:R-:W-:Y:S02]  /*47cb0*/  F2FP.BF16.F32.PACK_AB R51, R63, R51 ;  /* 0x000000333f33723e */ /* 0x000fe400000010ff */
[----:B------:R-:W-:Y:S01]  /*47cc0*/  F2FP.BF16.F32.PACK_AB R49, R62, R52 ;  /* 0x000000343e31723e */ /* 0x000fe200000010ff */
[----:B------:R-:W-:Y:S01]  /*47cd0*/  IMAD.WIDE.U32 R52, R207, 0x10, R216 ;  /* 0x00000010cf347825 */ /* 0x000fe200078e00d8 */
[----:B------:R-:W3:Y:S04]  /*47ce0*/  LDL R62, [R1+0x38] ;  /* 0x00003800013e7983 */ /* 0x000ee80000100800 */
[----:B------:R0:W-:Y:S04]  /*47cf0*/  STG.E.128 desc[UR20][R52.64], R48 ;  /* 0x0000003034007986 */ /* 0x0001e8000c101d14 */
[----:B------:R-:W4:Y:S01]  /*47d00*/  LDL R63, [R1+0x44] ;  /* 0x00004400013f7983 */ /* 0x000f220000100800 */
[----:B0-----:R-:W-:Y:S01]  /*47d10*/  SHF.L.U32 R49, R92, 0x10, RZ ;  /* 0x000000105c317819 */ /* 0x001fe200000006ff */
[----:B------:R-:W-:-:S04]  /*47d20*/  IMAD.U32 R48, R156, 0x10000, RZ ;  /* 0x000100009c307824 */ /* 0x000fc800078e00ff */
[----:B------:R-:W-:Y:S01]  /*47d30*/  FFMA.FTZ R48, R56, R48, R49 ;  /* 0x0000003038307223 */ /* 0x000fe20000010031 */
[----:B------:R-:W-:Y:S02]  /*47d40*/  IMAD.U32 R56, R244, 0x10000, RZ ;  /* 0x00010000f4387824 */ /* 0x000fe400078e00ff */
[----:B------:R-:W-:Y:S02]  /*47d50*/  IMAD.U32 R49, R250, 0x10000, RZ ;  /* 0x00010000fa317824 */ /* 0x000fe400078e00ff */
[----:B------:R-:W-:Y:S02]  /*47d60*/  IMAD.U32 R50, R93, 0x10000, RZ ;  /* 0x000100005d327824 */ /* 0x000fe400078e00ff */
[----:B------:R-:W-:Y:S01]  /*47d70*/  FFMA.FTZ R56, R55, R56, R49 ;  /* 0x0000003837387223 */ /* 0x000fe20000010031 */
[----:B------:R-:W-:-:S05]  /*47d80*/  SHF.L.U32 R49, R157, 0x10, RZ ;  /* 0x000000109d317819 */ /* 0x000fca00000006ff */
[----:B------:R-:W-:Y:S01]  /*47d90*/  FFMA.FTZ R49, R54, R49, R50 ;  /* 0x0000003136317223 */ /* 0x000fe20000010032 */
[----:B------:R-:W-:Y:S02]  /*47da0*/  IMAD.U32 R50, R69, 0x10000, RZ ;  /* 0x0001000045327824 */ /* 0x000fe400078e00ff */
[----:B------:R-:W5:Y:S01]  /*47db0*/  LDL R69, [R1+0x30] ;  /* 0x0000300001457983 */ /* 0x000f620000100800 */
[----:B------:R-:W-:-:S03]  /*47dc0*/  SHF.L.U32 R51, R68, 0x10, RZ ;  /* 0x0000001044337819 */ /* 0x000fc600000006ff */
[----:B------:R-:W2:Y:S02]  /*47dd0*/  LDL R68, [R1+0x34] ;  /* 0x0000340001447983 */ /* 0x000ea40000100800 */
[----:B------:R-:W-:Y:S01]  /*47de0*/  FFMA.FTZ R61, R61, R50, R51 ;  /* 0x000000323d3d7223 */ /* 0x000fe20000010033 */
[----:B------:R-:W-:Y:S02]  /*47df0*/  IMAD.U32 R50, R158, 0x10000, RZ ;  /* 0x000100009e327824 */ /* 0x000fe400078e00ff */
[----:B------:R-:W-:Y:S02]  /*47e00*/  IMAD.U32 R51, R94, 0x10000, RZ ;  /* 0x000100005e337824 */ /* 0x000fe400078e00ff */
[----:B------:R-:W-:Y:S02]  /*47e10*/  IMAD.U32 R52, R215, 0x10000, RZ ;  /* 0x00010000d7347824 */ /* 0x000fe400078e00ff */
[----:B------:R-:W-:Y:S01]  /*47e20*/  FFMA.FTZ R50, R57, R50, R51 ;  /* 0x0000003239327223 */ /* 0x000fe20000010033 */
[----:B------:R-:W-:-:S05]  /*47e30*/  SHF.L.U32 R51, R218, 0x10, RZ ;  /* 0x00000010da337819 */ /* 0x000fca00000006ff */
[----:B------:R-:W-:Y:S01]  /*47e40*/  FFMA.FTZ R58, R58, R51, R52 ;  /* 0x000000333a3a7223 */ /* 0x000fe20000010034 */
[----:B------:R-:W-:Y:S01]  /*47e50*/  SHF.L.U32 R52, R95, 0x10, RZ ;  /* 0x000000105f347819 */ /* 0x000fe200000006ff */
[----:B------:R-:W-:Y:S02]  /*47e60*/  IMAD.U32 R51, R159, 0x10000, RZ ;  /* 0x000100009f337824 */ /* 0x000fe400078e00ff */
[----:B------:R-:W-:Y:S02]  /*47e70*/  IMAD.U32 R53, R211, 0x10000, RZ ;  /* 0x00010000d3357824 */ /* 0x000fe400078e00ff */
[----:B------:R-:W-:Y:S02]  /*47e80*/  IMAD.U32 R54, R71, 0x10000, RZ ;  /* 0x0001000047367824 */ /* 0x000fe400078e00ff */
[----:B------:R-:W-:Y:S01]  /*47e90*/  FFMA.FTZ R51, R59, R51, R52 ;  /* 0x000000333b337223 */ /* 0x000fe20000010034 */
[----:B------:R-:W-:Y:S01]  /*47ea0*/  FADD.FTZ R52, -R214, R44 ;  /* 0x0000002cd6347221 */ /* 0x000fe20000010100 */
[----:B------:R-:W4:Y:S01]  /*47eb0*/  LDL R59, [R1+0x48] ;  /* 0x00004800013b7983 */ /* 0x000f220000100800 */
[----:B------:R-:W-:Y:S01]  /*47ec0*/  FFMA.FTZ R60, R60, R53, R54 ;  /* 0x000000353c3c7223 */ /* 0x000fe20000010036 */
[----:B------:R-:W-:Y:S01]  /*47ed0*/  SHF.L.U32 R54, R180, 0x10, RZ ;  /* 0x00000010b4367819 */ /* 0x000fe200000006ff */
[----:B------:R-:W-:Y:S01]  /*47ee0*/  FMUL.FTZ R52, R213, R52 ;  /* 0x00000034d5347220 */ /* 0x000fe20000410000 */
[----:B------:R-:W-:Y:S01]  /*47ef0*/  IMAD.U32 R55, R124, 0x10000, RZ ;  /* 0x000100007c377824 */ /* 0x000fe200078e00ff */
[----:B------:R-:W-:Y:S01]  /*47f00*/  SHF.L.U32 R53, R96, 0x10, RZ ;  /* 0x0000001060357819 */ /* 0x000fe200000006ff */
[----:B------:R-:W-:-:S02]  /*47f10*/  IMAD.U32 R44, R152, 0x10000, RZ ;  /* 0x00010000982c7824 */ /* 0x000fc400078e00ff */
[----:B------:R-:W-:Y:S01]  /*47f20*/  FADD.FTZ R45, -R214, R45 ;  /* 0x0000002dd62d7221 */ /* 0x000fe20000010100 */
[----:B------:R-:W-:Y:S01]  /*47f30*/  FFMA.FTZ R54, R52, R54, R55 ;  /* 0x0000003634367223 */ /* 0x000fe20000010037 */
[----:B------:R-:W-:Y:S01]  /*47f40*/  F2FP.BF16.F32.PACK_AB R50, R58, R50 ;  /* 0x000000323a32723e */ /* 0x000fe200000010ff */
[----:B------:R-:W-:Y:S01]  /*47f50*/  FFMA.FTZ R52, R52, R44, R53 ;  /* 0x0000002c34347223 */ /* 0x000fe20000010035 */
[----:B------:R-:W-:Y:S01]  /*47f60*/  FMUL.FTZ R45, R213, R45 ;  /* 0x0000002dd52d7220 */ /* 0x000fe20000410000 */
[----:B------:R-:W-:Y:S02]  /*47f70*/  IMAD.U32 R55, R70, 0x10000, RZ ;  /* 0x0001000046377824 */ /* 0x000fe400078e00ff */
[----:B------:R-:W-:Y:S01]  /*47f80*/  FADD.FTZ R58, -R214, R46 ;  /* 0x0000002ed63a7221 */ /* 0x000fe20000010100 */
[----:B------:R-:W-:Y:S01]  /*47f90*/  IMAD.U32 R46, R181, 0x10000, RZ ;  /* 0x00010000b52e7824 */ /* 0x000fe200078e00ff */
[----:B------:R-:W-:Y:S01]  /*47fa0*/  F2FP.BF16.F32.PACK_AB R48, R56, R48 ;  /* 0x000000303830723e */ /* 0x000fe200000010ff */
[----:B------:R-:W-:-:S02]  /*47fb0*/  IMAD.U32 R56, R153, 0x10000, RZ ;  /* 0x0001000099387824 */ /* 0x000fc400078e00ff */
[----:B------:R-:W-:Y:S01]  /*47fc0*/  FMUL.FTZ R58, R213, R58 ;  /* 0x0000003ad53a7220 */ /* 0x000fe20000410000 */
[----:B------:R-:W4:Y:S01]  /*47fd0*/  LDL R71, [R1+0x4c] ;  /* 0x00004c0001477983 */ /* 0x000f220000100800 */
[----:B-----5:R-:W-:Y:S01]  /*47fe0*/  IMAD.U32 R57, R69, 0x10000, RZ ;  /* 0x0001000045397824 */ /* 0x020fe200078e00ff */
[----:B------:R-:W-:Y:S02]  /*47ff0*/  F2FP.BF16.F32.PACK_AB R51, R60, R51 ;  /* 0x000000333c33723e */ /* 0x000fe400000010ff */
[----:B------:R-:W5:Y:S01]  /*48000*/  LDL R69, [R1+0x50] ;  /* 0x0000500001457983 */ /* 0x000f620000100800 */
[----:B--2---:R-:W-:-:S03]  /*48010*/  SHF.L.U32 R53, R68, 0x10, RZ ;  /* 0x0000001044357819 */ /* 0x004fc600000006ff */
[----:B------:R-:W2:Y:S01]  /*48020*/  LDL R68, [R1+0x54] ;  /* 0x0000540001447983 */ /* 0x000ea20000100800 */
[----:B---3--:R-:W-:Y:S02]  /*48030*/  IMAD.U32 R44, R62, 0x10000, RZ ;  /* 0x000100003e2c7824 */ /* 0x008fe400078e00ff */
[C---:B------:R-:W-:Y:S01]  /*48040*/  FFMA.FTZ R55, R45.reuse, R55, R57 ;  /* 0x000000372d377223 */ /* 0x040fe20000010039 */
[----:B------:R-:W3:Y:S01]  /*48050*/  LDL R62, [R1+0x58] ;  /* 0x00005800013e7983 */ /* 0x000ee20000100800 */
[----:B------:R-:W-:Y:S01]  /*48060*/  FFMA.FTZ R53, R45, R53, R44 ;  /* 0x000000352d357223 */ /* 0x000fe2000001002c */
[----:B------:R-:W-:Y:S01]  /*48070*/  SHF.L.U32 R44, R125, 0x10, RZ ;  /* 0x000000107d2c7819 */ /* 0x000fe200000006ff */
[----:B------:R-:W-:Y:S01]  /*48080*/  IMAD.U32 R57, R97, 0x10000, RZ ;  /* 0x0001000061397824 */ /* 0x000fe200078e00ff */
[----:B------:R-:W-:Y:S01]  /*48090*/  F2FP.BF16.F32.PACK_AB R49, R61, R49 ;  /* 0x000000313d31723e */ /* 0x000fe200000010ff */
[----:B------:R-:W2:Y:S02]  /*480a0*/  LDL R70, [R1+0x5c] ;  /* 0x00005c0001467983 */ /* 0x000ea40000100800 */
[C---:B------:R-:W-:Y:S01]  /*480b0*/  FFMA.FTZ R46, R58.reuse, R46, R44 ;  /* 0x0000002e3a2e7223 */ /* 0x040fe2000001002c */
[----:B------:R-:W-:Y:S01]  /*480c0*/  FFMA.FTZ R58, R58, R56, R57 ;  /* 0x000000383a3a7223 */ /* 0x000fe20000010039 */
[----:B------:R-:W-:Y:S01]  /*480d0*/  SHF.L.U32 R57, R65, 0x10, RZ ;  /* 0x0000001041397819 */ /* 0x000fe200000006ff */
[----:B------:R-:W-:Y:S01]  /*480e0*/  FADD.FTZ R47, -R214, R47 ;  /* 0x0000002fd62f7221 */ /* 0x000fe20000010100 */
[----:B------:R-:W2:Y:S01]  /*480f0*/  LDL R65, [R1+0x60] ;  /* 0x0000600001417983 */ /* 0x000ea20000100800 */
[----:B------:R-:W-:-:S03]  /*48100*/  IMAD.U32 R56, R64, 0x10000, RZ ;  /* 0x0001000040387824 */ /* 0x000fc600078e00ff */
[----:B------:R-:W2:Y:S01]  /*48110*/  LDL R64, [R1+0x68] ;  /* 0x0000680001407983 */ /* 0x000ea20000100800 */
[----:B------:R-:W-:-:S04]  /*48120*/  IMAD.WIDE.U32 R44, R207, 0x10, R66 ;  /* 0x00000010cf2c7825 */ /* 0x000fc800078e0042 */
[C---:B------:R-:W-:Y:S01]  /*48130*/  FADD.FTZ R40, -R214.reuse, R40 ;  /* 0x00000028d6287221 */ /* 0x040fe20000010100 */
[----:B------:R-:W2:Y:S04]  /*48140*/  LDL R60, [R1+0x78] ;  /* 0x00007800013c7983 */ /* 0x000ea80000100800 */
[----:B------:R4:W-:Y:S01]  /*48150*/  STG.E.128 desc[UR20][R44.64], R48 ;  /* 0x000000302c007986 */ /* 0x0009e2000c101d14 */
[----:B------:R-:W-:-:S03]  /*48160*/  FADD.FTZ R37, -R214, R37 ;  /* 0x00000025d6257221 */ /* 0x000fc60000010100 */
[----:B------:R-:W2:Y:S01]  /*48170*/  LDL R207, [R1+0x7c] ;  /* 0x00007c0001cf7983 */ /* 0x000ea20000100800 */
[----:B----4-:R-:W-:-:S03]  /*48180*/  IMAD.U32 R49, R63, 0x10000, RZ ;  /* 0x000100003f317824 */ /* 0x010fc600078e00ff */
[----:B------:R-:W4:Y:S01]  /*48190*/  LDL R63, [R1+0x64] ;  /* 0x00006400013f7983 */ /* 0x000f220000100800 */
[----:B------:R-:W-:Y:S01]  /*481a0*/  SHF.L.U32 R44, R59, 0x10, RZ ;  /* 0x000000103b2c7819 */ /* 0x000fe200000006ff */
[C---:B------:R-:W-:Y:S01]  /*481b0*/  FMUL.FTZ R59, R213.reuse, R47 ;  /* 0x0000002fd53b7220 */ /* 0x040fe20000410000 */
[----:B------:R-:W-:-:S03]  /*481c0*/  FMUL.FTZ R47, R213, R40 ;  /* 0x00000028d52f7220 */ /* 0x000fc60000410000 */
[C---:B------:R-:W-:Y:S01]  /*481d0*/  FFMA.FTZ R40, R59.reuse, R57, R56 ;  /* 0x000000393b287223 */ /* 0x040fe20000010038 */
[----:B------:R-:W-:Y:S01]  /*481e0*/  FFMA.FTZ R49, R59, R49, R44 ;  /* 0x000000313b317223 */ /* 0x000fe2000001002c */
[----:B------:R-:W-:Y:S01]  /*481f0*/  FADD.FTZ R56, -R214, R41 ;  /* 0x00000029d6387221 */ /* 0x000fe20000010100 */
[----:B------:R-:W4:Y:S01]  /*48200*/  LDL R59, [R1+0x6c] ;  /* 0x00006c00013b7983 */ /* 0x000f220000100800 */
[----:B------:R-:W-:Y:S01]  /*48210*/  SHF.L.U32 R51, R154, 0x10, RZ ;  /* 0x000000109a337819 */ /* 0x000fe200000006ff */
[----:B------:R-:W-:Y:S02]  /*48220*/  IMAD.U32 R45, R182, 0x10000, RZ ;  /* 0x00010000b62d7824 */ /* 0x000fe400078e00ff */
[----:B------:R-:W-:Y:S02]  /*48230*/  IMAD.U32 R48, R126, 0x10000, RZ ;  /* 0x000100007e307824 */ /* 0x000fe400078e00ff */
[----:B------:R-:W-:Y:S02]  /*48240*/  IMAD.U32 R50, R98, 0x10000, RZ ;  /* 0x0001000062327824 */ /* 0x000fe400078e00ff */
[----:B------:R-:W-:Y:S01]  /*48250*/  FMUL.FTZ R56, R213, R56 ;  /* 0x00000038d5387220 */ /* 0x000fe20000410000 */
[C---:B------:R-:W-:Y:S01]  /*48260*/  FFMA.FTZ R45, R47.reuse, R45, R48 ;  /* 0x0000002d2f2d7223 */ /* 0x040fe20000010030 */
[----:B------:R-:W4:Y:S01]  /*48270*/  LDL R57, [R1+0x88] ;  /* 0x0000880001397983 */ /* 0x000f220000100800 */
[----:B------:R-:W-:Y:S01]  /*48280*/  FFMA.FTZ R51, R47, R51, R50 ;  /* 0x000000332f337223 */ /* 0x000fe20000010032 */
[----:B------:R-:W-:Y:S01]  /*48290*/  IMAD.U32 R47, R71, 0x10000, RZ ;  /* 0x00010000472f7824 */ /* 0x000fe200078e00ff */
[----:B------:R-:W-:Y:S01]  /*482a0*/  SHF.L.U32 R48, R183, 0x10, RZ ;  /* 0x00000010b7307819 */ /* 0x000fe200000006ff */
[----:B------:R-:W-:-:S02]  /*482b0*/  IMAD.U32 R50, R127, 0x10000, RZ ;  /* 0x000100007f327824 */ /* 0x000fc400078e00ff */
[----:B---3--:R-:W-:Y:S01]  /*482c0*/  IMAD.U32 R61, R62, 0x10000, RZ ;  /* 0x000100003e3d7824 */ /* 0x008fe200078e00ff */
[----:B-----5:R-:W-:Y:S01]  /*482d0*/  SHF.L.U32 R44, R69, 0x10, RZ ;  /* 0x00000010452c7819 */ /* 0x020fe200000006ff */
[----:B--2---:R-:W-:Y:S01]  /*482e0*/  IMAD.U32 R41, R68, 0x10000, RZ ;  /* 0x0001000044297824 */ /* 0x004fe200078e00ff */
[----:B------:R-:W2:Y:S04]  /*482f0*/  LDL R69, [R1+0x70] ;  /* 0x0000700001457983 */ /* 0x000ea80000100800 */
[----:B------:R-:W3:Y:S01]  /*48300*/  LDL R68, [R1+0x74] ;  /* 0x0000740001447983 */ /* 0x000ee20000100800 */
[----:B------:R-:W-:Y:S01]  /*48310*/  FADD.FTZ R62, -R214, R42 ;  /* 0x0000002ad63e7221 */ /* 0x000fe20000010100 */
[----:B------:R-:W-:Y:S01]  /*48320*/  FFMA.FTZ R42, R56, R47, R44 ;  /* 0x0000002f382a7223 */ /* 0x000fe2000001002c */
[----:B------:R-:W-:-:S02]  /*48330*/  IMAD.U32 R47, R65, 0x10000, RZ ;  /* 0x00010000412f7824 */ /* 0x000fc400078e00ff */
[----:B------:R-:W-:Y:S01]  /*48340*/  FMUL.FTZ R62, R213, R62 ;  /* 0x0000003ed53e7220 */ /* 0x000fe20000410000 */
[----:B------:R-:W5:Y:S01]  /*48350*/  LDL R65, [R1+0x80] ;  /* 0x0000800001417983 */ /* 0x000f620000100800 */
[----:B------:R-:W-:Y:S02]  /*48360*/  FADD.FTZ R44, -R214, R43 ;  /* 0x0000002bd62c7221 */ /* 0x000fe40000010100 */
[C---:B------:R-:W-:Y:S01]  /*48370*/  FFMA.FTZ R43, R62.reuse, R48, R50 ;  /* 0x000000303e2b7223 */ /* 0x040fe20000010032 */
[----:B------:R-:W-:Y:S01]  /*48380*/  SHF.L.U32 R50, R99, 0x10, RZ ;  /* 0x0000001063327819 */ /* 0x000fe200000006ff */
[----:B------:R-:W-:Y:S02]  /*48390*/  IMAD.U32 R48, R155, 0x10000, RZ ;  /* 0x000100009b307824 */ /* 0x000fe400078e00ff */
[----:B------:R-:W-:Y:S01]  /*483a0*/  FMUL.FTZ R37, R213, R37 ;  /* 0x00000025d5257220 */ /* 0x000fe20000410000 */
[----:B------:R-:W5:Y:S01]  /*483b0*/  LDL R71, [R1+0x8c] ;  /* 0x00008c0001477983 */ /* 0x000f620000100800 */
[----:B------:R-:W-:Y:S01]  /*483c0*/  FFMA.FTZ R62, R62, R48, R50 ;  /* 0x000000303e3e7223 */ /* 0x000fe20000010032 */
[----:B------:R-:W-:-:S02]  /*483d0*/  IMAD.U32 R48, R64, 0x10000, RZ ;  /* 0x0001000040307824 */ /* 0x000fc400078e00ff */
[----:B------:R-:W5:Y:S01]  /*483e0*/  LDL R64, [R1+0x84] ;  /* 0x0000840001407983 */ /* 0x000f620000100800 */
[----:B------:R-:W-:Y:S01]  /*483f0*/  FFMA.FTZ R61, R56, R41, R61 ;  /* 0x00000029383d7223 */ /* 0x000fe2000001003d */
[----:B------:R-:W-:Y:S02]  /*48400*/  IMAD.U32 R41, R70, 0x10000, RZ ;  /* 0x0001000046297824 */ /* 0x000fe400078e00ff */
[C---:B------:R-:W-:Y:S01]  /*48410*/  FMUL.FTZ R44, R213.reuse, R44 ;  /* 0x0000002cd52c7220 */ /* 0x040fe20000410000 */
[----:B------:R-:W-:Y:S01]  /*48420*/  FADD.FTZ R50, -R214, R36 ;  /* 0x00000024d6327221 */ /* 0x000fe20000010100 */
[----:B------:R-:W-:Y:S01]  /*48430*/  IMAD.U32 R56, R176, 0x10000, RZ ;  /* 0x00010000b0387824 */ /* 0x000fe200078e00ff */
[----:B------:R-:W5:Y:S01]  /*48440*/  LDL R70, [R1+0x90] ;  /* 0x0000900001467983 */ /* 0x000f620000100800 */
[----:B------:R-:W-:Y:S01]  /*48450*/  FFMA.FTZ R36, R44, R41, R47 ;  /* 0x000000292c247223 */ /* 0x000fe2000001002f */
[----:B------:R-:W-:Y:S01]  /*48460*/  SHF.L.U32 R47, R128, 0x10, RZ ;  /* 0x00000010802f7819 */ /* 0x000fe200000006ff */
[----:B------:R-:W-:-:S04]  /*48470*/  FMUL.FTZ R41, R213, R50 ;  /* 0x00000032d5297220 */ /* 0x000fc80000410000 */
[----:B------:R-:W-:Y:S01]  /*48480*/  FFMA.FTZ R56, R41, R56, R47 ;  /* 0x0000003829387223 */ /* 0x000fe2000001002f */
[----:B----4-:R-:W-:Y:S01]  /*48490*/  SHF.L.U32 R63, R63, 0x10, RZ ;  /* 0x000000103f3f7819 */ /* 0x010fe200000006ff */
[----:B------:R-:W-:-:S04]  /*484a0*/  IMAD.U32 R47, R100, 0x10000, RZ ;  /* 0x00010000642f7824 */ /* 0x000fc800078e00ff */
[----:B------:R-:W-:Y:S01]  /*484b0*/  FFMA.FTZ R63, R44, R63, R48 ;  /* 0x0000003f2c3f7223 */ /* 0x000fe20000010030 */
[----:B------:R-:W-:Y:S02]  /*484c0*/  IMAD.U32 R44, R148, 0x10000, RZ ;  /* 0x00010000942c7824 */ /* 0x000fe400078e00ff */
[----:B------:R-:W-:Y:S01]  /*484d0*/  FADD.FTZ R48, -R214, R38 ;  /* 0x00000026d6307221 */ /* 0x000fe20000010100 */
[----:B------:R-:W-:Y:S01]  /*484e0*/  SHF.L.U32 R59, R59, 0x10, RZ ;  /* 0x000000103b3b7819 */ /* 0x000fe200000006ff */
[----:B------:R-:W-:Y:S01]  /*484f0*/  FFMA.FTZ R44, R41, R44, R47 ;  /* 0x0000002c292c7223 */ /* 0x000fe2000001002f */
[----:B------:R-:W-:Y:S01]  /*48500*/  SHF.L.U32 R47, R60, 0x10, RZ ;  /* 0x000000103c2f7819 */ /* 0x000fe200000006ff */
[----:B------:R-:W-:Y:S01]  /*48510*/  IMAD.U32 R60, R177, 0x10000, RZ ;  /* 0x00010000b13c7824 */ /* 0x000fe200078e00ff */
[----:B------:R-:W-:Y:S02]  /*48520*/  F2FP.BF16.F32.PACK_AB R43, R36, R43 ;  /* 0x0000002b242b723e */ /* 0x000fe400000010ff */
[----:B------:R-:W-:-:S02]  /*48530*/  F2FP.BF16.F32.PACK_AB R42, R42, R45 ;  /* 0x0000002d2a2a723e */ /* 0x000fc400000010ff */
[----:B------:R-:W-:Y:S01]  /*48540*/  SHF.L.U32 R45, R149, 0x10, RZ ;  /* 0x00000010952d7819 */ /* 0x000fe200000006ff */
[----:B--2---:R-:W-:Y:S02]  /*48550*/  IMAD.U32 R50, R69, 0x10000, RZ ;  /* 0x0001000045327824 */ /* 0x004fe400078e00ff */
[----:B------:R-:W2:Y:S01]  /*48560*/  LDL R69, [R1+0x94] ;  /* 0x0000940001457983 */ /* 0x000ea20000100800 */
[----:B---3--:R-:W-:Y:S02]  /*48570*/  IMAD.U32 R41, R68, 0x10000, RZ ;  /* 0x0001000044297824 */ /* 0x008fe400078e00ff */
[C---:B------:R-:W-:Y:S01]  /*48580*/  FFMA.FTZ R59, R37.reuse, R59, R50 ;  /* 0x0000003b253b7223 */ /* 0x040fe20000010032 */
[----:B------:R-:W3:Y:S01]  /*48590*/  LDL R68, [R1+0x98] ;  /* 0x0000980001447983 */ /* 0x000ee20000100800 */
[----:B------:R-:W-:Y:S01]  /*485a0*/  FFMA.FTZ R38, R37, R41, R47 ;  /* 0x0000002925267223 */ /* 0x000fe2000001002f */
[----:B------:R-:W-:Y:S01]  /*485b0*/  FMUL.FTZ R47, R213, R48 ;  /* 0x00000030d52f7220 */ /* 0x000fe20000410000 */
[----:B------:R-:W-:Y:S01]  /*485c0*/  IMAD.U32 R37, R129, 0x10000, RZ ;  /* 0x0001000081257824 */ /* 0x000fe200078e00ff */
[----:B------:R-:W-:Y:S01]  /*485d0*/  F2FP.BF16.F32.PACK_AB R41, R40, R46 ;  /* 0x0000002e2829723e */ /* 0x000fe200000010ff */
[----:B------:R-:W-:Y:S01]  /*485e0*/  FADD.FTZ R39, -R214, R39 ;  /* 0x00000027d6277221 */ /* 0x000fe20000010100 */
[----:B------:R-:W-:Y:S01]  /*485f0*/  F2FP.BF16.F32.PACK_AB R40, R55, R54 ;  /* 0x000000363728723e */ /* 0x000fe200000010ff */
[----:B------:R-:W-:Y:S01]  /*48600*/  FFMA.FTZ R60, R47, R60, R37 ;  /* 0x0000003c2f3c7223 */ /* 0x000fe20000010025 */
[----:B------:R-:W-:Y:S01]  /*48610*/  IMAD.WIDE.U32 R36, R205, 0x10, R216 ;  /* 0x00000010cd247825 */ /* 0x000fe200078e00d8 */
[----:B------:R-:W4:Y:S04]  /*48620*/  LDL R50, [R1+0xb4] ;  /* 0x0000b40001327983 */ /* 0x000f280000100800 */
[----:B------:R0:W-:Y:S01]  /*48630*/  STG.E.128 desc[UR20][R36.64], R40 ;  /* 0x0000002824007986 */ /* 0x0001e2000c101d14 */
[----:B------:R-:W-:-:S04]  /*48640*/  IMAD.U32 R46, R101, 0x10000, RZ ;  /* 0x00010000652e7824 */ /* 0x000fc800078e00ff */
[----:B------:R-:W-:Y:S01]  /*48650*/  FFMA.FTZ R45, R47, R45, R46 ;  /* 0x0000002d2f2d7223 */ /* 0x000fe2000001002e */
[----:B-----5:R-:W-:Y:S01]  /*48660*/  IMAD.U32 R47, R64, 0x10000, RZ ;  /* 0x00010000402f7824 */ /* 0x020fe200078e00ff */
[----:B------:R-:W5:Y:S04]  /*48670*/  LDL R46, [R1+0xa8] ;  /* 0x0000a800012e7983 */ /* 0x000f680000100800 */
[----:B------:R-:W4:Y:S01]  /*48680*/  LDL R64, [R1+0xa0] ;  /* 0x0000a00001407983 */ /* 0x000f220000100800 */
[----:B0-----:R-:W-:-:S03]  /*48690*/  SHF.L.U32 R40, R65, 0x10, RZ ;  /* 0x0000001041287819 */ /* 0x001fc600000006ff */
[----:B------:R-:W5:Y:S01]  /*486a0*/  LDL R65, [R1+0x9c] ;  /* 0x00009c0001417983 */ /* 0x000f620000100800 */
[----:B------:R-:W-:Y:S02]  /*486b0*/  IMAD.U32 R36, R57, 0x10000, RZ ;  /* 0x0001000039247824 */ /* 0x000fe400078e00ff */
[----:B------:R-:W-:Y:S01]  /*486c0*/  FADD.FTZ R37, -R214, R32 ;  /* 0x00000020d6257221 */ /* 0x000fe20000010100 */
[----:B------:R-:W4:Y:S01]  /*486d0*/  LDL R57, [R1+0xa4] ;  /* 0x0000a40001397983 */ /* 0x000f220000100800 */
[----:B------:R-:W-:Y:S02]  /*486e0*/  IMAD.U32 R42, R207, 0x10000, RZ ;  /* 0x00010000cf2a7824 */ /* 0x000fe400078e00ff */
[C---:B------:R-:W-:Y:S01]  /*486f0*/  FMUL.FTZ R43, R213.reuse, R39 ;  /* 0x00000027d52b7220 */ /* 0x040fe20000410000 */
[----:B------:R-:W-:Y:S01]  /*48700*/  SHF.L.U32 R39, R102, 0x10, RZ ;  /* 0x0000001066277819 */ /* 0x000fe200000006ff */
[----:B------:R-:W-:Y:S02]  /*48710*/  IMAD.U32 R48, R150, 0x10000, RZ ;  /* 0x0001000096307824 */ /* 0x000fe400078e00ff */
[----:B------:R-:W-:Y:S01]  /*48720*/  FMUL.FTZ R37, R213, R37 ;  /* 0x00000025d5257220 */ /* 0x000fe20000410000 */
[----:B------:R-:W-:Y:S01]  /*48730*/  FFMA.FTZ R40, R43, R42, R40 ;  /* 0x0000002a2b287223 */ /* 0x000fe20000010028 */
[----:B------:R-:W-:Y:S01]  /*48740*/  IMAD.U32 R42, R70, 0x10000, RZ ;  /* 0x00010000462a7824 */ /* 0x000fe200078e00ff */
[----:B------:R-:W4:Y:S01]  /*48750*/  LDL R207, [R1+0xac] ;  /* 0x0000ac0001cf7983 */ /* 0x000f220000100800 */
[----:B------:R-:W-:-:S03]  /*48760*/  FFMA.FTZ R48, R37, R48, R39 ;  /* 0x0000003025307223 */ /* 0x000fc60000010027 */
[----:B------:R-:W4:Y:S04]  /*48770*/  LDL R70, [R1+0xb0] ;  /* 0x0000b00001467983 */ /* 0x000f280000100800 */
[----:B------:R-:W4:Y:S01]  /*48780*/  LDL R39, [R1+0xb8] ;  /* 0x0000b80001277983 */ /* 0x000f220000100800 */
[----:B------:R-:W-:Y:S01]  /*48790*/  SHF.L.U32 R41, R178, 0x10, RZ ;  /* 0x00000010b2297819 */ /* 0x000fe200000006ff */
[----:B------:R-:W-:Y:S02]  /*487a0*/  IMAD.U32 R32, R130, 0x10000, RZ ;  /* 0x0001000082207824 */ /* 0x000fe400078e00ff */
[----:B------:R-:W-:Y:S01]  /*487b0*/  FFMA.FTZ R47, R43, R47, R36 ;  /* 0x0000002f2b2f7223 */ /* 0x000fe20000010024 */
[----:B------:R-:W-:Y:S01]  /*487c0*/  FADD.FTZ R36, -R214, R33 ;  /* 0x00000021d6247221 */ /* 0x000fe20000010100 */
[----:B------:R-:W-:Y:S01]  /*487d0*/  FFMA.FTZ R41, R37, R41, R32 ;  /* 0x0000002925297223 */ /* 0x000fe20000010020 */
[----:B------:R-:W-:-:S02]  /*487e0*/  IMAD.U32 R32, R71, 0x10000, RZ ;  /* 0x0001000047207824 */ /* 0x000fc400078e00ff */
[----:B------:R-:W-:-:S04]  /*487f0*/  FMUL.FTZ R36, R213, R36 ;  /* 0x00000024d5247220 */ /* 0x000fc80000410000 */
[----:B------:R-:W-:Y:S01]  /*48800*/  FFMA.FTZ R42, R36, R32, R42 ;  /* 0x00000020242a7223 */ /* 0x000fe2000001002a */
[----:B---3--:R-:W-:Y:S02]  /*48810*/  IMAD.U32 R54, R68, 0x10000, RZ ;  /* 0x0001000044367824 */ /* 0x008fe400078e00ff */
[----:B------:R-:W3:Y:S01]  /*48820*/  LDL R68, [R1+0xc0] ;  /* 0x0000c00001447983 */ /* 0x000ee20000100800 */
[----:B--2---:R-:W-:-:S03]  /*48830*/  SHF.L.U32 R33, R69, 0x10, RZ ;  /* 0x0000001045217819 */ /* 0x004fc600000006ff */
[----:B------:R-:W2:Y:S01]  /*48840*/  LDL R69, [R1+0xbc] ;  /* 0x0000bc0001457983 */ /* 0x000ea20000100800 */
[----:B-----5:R-:W-:-:S03]  /*48850*/  SHF.L.U32 R71, R65, 0x10, RZ ;  /* 0x0000001041477819 */ /* 0x020fc600000006ff */
[----:B------:R-:W5:Y:S01]  /*48860*/  LDL R65, [R1+0xc4] ;  /* 0x0000c40001417983 */ /* 0x000f620000100800 */
[----:B----4-:R-:W-:-:S03]  /*48870*/  IMAD.U32 R32, R64, 0x10000, RZ ;  /* 0x0001000040207824 */ /* 0x010fc600078e00ff */
[----:B------:R-:W4:Y:S01]  /*48880*/  LDL R64, [R1+0xc8] ;  /* 0x0000c80001407983 */ /* 0x000f220000100800 */
[C---:B------:R-:W-:Y:S01]  /*48890*/  FADD.FTZ R35, -R214.reuse, R35 ;  /* 0x00000023d6237221 */ /* 0x040fe20000010100 */
[----:B------:R-:W-:Y:S01]  /*488a0*/  FADD.FTZ R55, -R214, R34 ;  /* 0x00000022d6377221 */ /* 0x000fe20000010100 */
[----:B------:R-:W-:Y:S02]  /*488b0*/  FFMA.FTZ R54, R36, R33, R54 ;  /* 0x0000002124367223 */ /* 0x000fe40000010036 */
[----:B------:R-:W-:Y:S01]  /*488c0*/  FMUL.FTZ R35, R213, R35 ;  /* 0x00000023d5237220 */ /* 0x000fe20000410000 */
[----:B------:R-:W-:Y:S01]  /*488d0*/  FADD.FTZ R36, -R214, R28 ;  /* 0x0000001cd6247221 */ /* 0x000fe20000010100 */
[----:B------:R-:W-:Y:S01]  /*488e0*/  SHF.L.U32 R34, R131, 0x10, RZ ;  /* 0x0000001083227819 */ /* 0x000fe200000006ff */
[----:B------:R-:W-:Y:S02]  /*488f0*/  IMAD.U32 R43, R179, 0x10000, RZ ;  /* 0x00010000b32b7824 */ /* 0x000fe400078e00ff */
[----:B------:R-:W-:Y:S01]  /*48900*/  FFMA.FTZ R71, R35, R71, R32 ;  /* 0x0000004723477223 */ /* 0x000fe20000010020 */
[C---:B------:R-:W-:Y:S01]  /*48910*/  FMUL.FTZ R55, R213.reuse, R55 ;  /* 0x00000037d5377220 */ /* 0x040fe20000410000 */
[----:B------:R-:W-:Y:S01]  /*48920*/  SHF.L.U32 R32, R46, 0x10, RZ ;  /* 0x000000102e207819 */ /* 0x000fe200000006ff */
[----:B------:R-:W-:Y:S01]  /*48930*/  FMUL.FTZ R36, R213, R36 ;  /* 0x00000024d5247220 */ /* 0x000fe20000410000 */
[----:B------:R-:W-:-:S02]  /*48940*/  IMAD.U32 R46, R172, 0x10000, RZ ;  /* 0x00010000ac2e7824 */ /* 0x000fc400078e00ff */
[----:B------:R-:W-:Y:S02]  /*48950*/  IMAD.U32 R28, R132, 0x10000, RZ ;  /* 0x00010000841c7824 */ /* 0x000fe400078e00ff */
[----:B------:R-:W-:Y:S02]  /*48960*/  IMAD.U32 R57, R57, 0x10000, RZ ;  /* 0x0001000039397824 */ /* 0x000fe400078e00ff */
[----:B------:R-:W-:Y:S01]  /*48970*/  FFMA.FTZ R43, R55, R43, R34 ;  /* 0x0000002b372b7223 */ /* 0x000fe20000010022 */
[----:B------:R-:W-:Y:S02]  /*48980*/  IMAD.U32 R33, R151, 0x10000, RZ ;  /* 0x0001000097217824 */ /* 0x000fe400078e00ff */
[----:B------:R-:W-:Y:S01]  /*48990*/  FFMA.FTZ R46, R36, R46, R28 ;  /* 0x0000002e242e7223 */ /* 0x000fe2000001001c */
[----:B------:R-:W-:Y:S02]  /*489a0*/  IMAD.U32 R34, R103, 0x10000, RZ ;  /* 0x0001000067227824 */ /* 0x000fe400078e00ff */
[----:B------:R-:W-:Y:S01]  /*489b0*/  FFMA.FTZ R57, R35, R57, R32 ;  /* 0x0000003923397223 */ /* 0x000fe20000010020 */
[----:B------:R-:W-:Y:S01]  /*489c0*/  SHF.L.U32 R28, R144, 0x10, RZ ;  /* 0x00000010901c7819 */ /* 0x000fe200000006ff */
[----:B------:R-:W-:-:S02]  /*489d0*/  IMAD.U32 R32, R104, 0x10000, RZ ;  /* 0x0001000068207824 */ /* 0x000fc400078e00ff */
[----:B------:R-:W-:Y:S01]  /*489e0*/  FADD.FTZ R37, -R214, R29 ;  /* 0x0000001dd6257221 */ /* 0x000fe20000010100 */
[----:B------:R-:W-:Y:S01]  /*489f0*/  FFMA.FTZ R55, R55, R33, R34 ;  /* 0x0000002137377223 */ /* 0x000fe20000010022 */
[----:B------:R-:W-:Y:S01]  /*48a00*/  SHF.L.U32 R34, R70, 0x10, RZ ;  /* 0x0000001046227819 */ /* 0x000fe200000006ff */
[----:B------:R-:W-:Y:S01]  /*48a10*/  FFMA.FTZ R36, R36, R28, R32 ;  /* 0x0000001c24247223 */ /* 0x000fe20000010020 */
[----:B------:R-:W-:Y:S02]  /*48a20*/  IMAD.U32 R33, R207, 0x10000, RZ ;  /* 0x00010000cf217824 */ /* 0x000fe400078e00ff */
[----:B------:R-:W-:Y:S01]  /*48a30*/  FMUL.FTZ R37, R213, R37 ;  /* 0x00000025d5257220 */ /* 0x000fe20000410000 */
[----:B------:R-:W-:Y:S02]  /*48a40*/  IMAD.U32 R28, R50, 0x10000, RZ ;  /* 0x00010000321c7824 */ /* 0x000fe400078e00ff */
[----:B------:R-:W-:Y:S02]  /*48a50*/  IMAD.U32 R29, R39, 0x10000, RZ ;  /* 0x00010000271d7824 */ /* 0x000fe400078e00ff */
[----:B------:R-:W-:Y:S01]  /*48a60*/  FADD.FTZ R32, -R214, R30 ;  /* 0x0000001ed6207221 */ /* 0x000fe20000010100 */
[----:B------:R-:W-:Y:S01]  /*48a70*/  FFMA.FTZ R30, R37, R33, R34 ;  /* 0x00000021251e7223 */ /* 0x000fe20000010022 */
[----:B------:R-:W-:Y:S01]  /*48a80*/  SHF.L.U32 R50, R173, 0x10, RZ ;  /* 0x00000010ad327819 */ /* 0x000fe200000006ff */
[----:B------:R-:W-:Y:S01]  /*48a90*/  FFMA.FTZ R37, R37, R28, R29 ;  /* 0x0000001c25257223 */ /* 0x000fe2000001001d */
[----:B------:R-:W-:Y:S01]  /*48aa0*/  SHF.L.U32 R28, R105, 0x10, RZ ;  /* 0x00000010691c7819 */ /* 0x000fe200000006ff */
[----:B------:R-:W-:Y:S01]  /*48ab0*/  FMUL.FTZ R32, R213, R32 ;  /* 0x00000020d5207220 */ /* 0x000fe20000410000 */
[----:B------:R-:W-:Y:S01]  /*48ac0*/  IMAD.U32 R29, R133, 0x10000, RZ ;  /* 0x00010000851d7824 */ /* 0x000fe200078e00ff */
[----:B------:R-:W4:Y:S01]  /*48ad0*/  LDL R70, [R1+0xcc] ;  /* 0x0000cc0001467983 */ /* 0x000f220000100800 */
[----:B------:R-:W-:-:S02]  /*48ae0*/  IMAD.U32 R39, R145, 0x10000, RZ ;  /* 0x0001000091277824 */ /* 0x000fc400078e00ff */
[C---:B------:R-:W-:Y:S02]  /*48af0*/  FFMA.FTZ R50, R32.reuse, R50, R29 ;  /* 0x0000003220327223 */ /* 0x040fe4000001001d */
[----:B------:R-:W-:Y:S01]  /*48b00*/  FFMA.FTZ R39, R32, R39, R28 ;  /* 0x0000002720277223 */ /* 0x000fe2000001001c */
[----:B------:R-:W-:Y:S02]  /*48b10*/  F2FP.BF16.F32.PACK_AB R32, R53, R52 ;  /* 0x000000343520723e */ /* 0x000fe400000010ff */
[----:B------:R-:W-:Y:S02]  /*48b20*/  F2FP.BF16.F32.PACK_AB R34, R61, R51 ;  /* 0x000000333d22723e */ /* 0x000fe400000010ff */
[----:B------:R-:W-:Y:S01]  /*48b30*/  F2FP.BF16.F32.PACK_AB R33, R49, R58 ;  /* 0x0000003a3121723e */ /* 0x000fe200000010ff */
[----:B------:R-:W4:Y:S01]  /*48b40*/  LDL R61, [R1+0xe8] ;  /* 0x0000e800013d7983 */ /* 0x000f220000100800 */
[----:B------:R-:W-:-:S03]  /*48b50*/  F2FP.BF16.F32.PACK_AB R35, R63, R62 ;  /* 0x0000003e3f23723e */ /* 0x000fc600000010ff */
[----:B------:R-:W4:Y:S04]  /*48b60*/  LDL R63, [R1+0xe0] ;  /* 0x0000e000013f7983 */ /* 0x000f280000100800 */
[----:B------:R-:W4:Y:S01]  /*48b70*/  LDL R62, [R1+0xe4] ;  /* 0x0000e400013e7983 */ /* 0x000f220000100800 */
[----:B---3--:R-:W-:-:S03]  /*48b80*/  IMAD.U32 R52, R68, 0x10000, RZ ;  /* 0x0001000044347824 */ /* 0x008fc600078e00ff */
[----:B------:R-:W3:Y:S01]  /*48b90*/  LDL R68, [R1+0xd0] ;  /* 0x0000d00001447983 */ /* 0x000ee20000100800 */
[----:B--2---:R-:W-:-:S03]  /*48ba0*/  IMAD.U32 R49, R69, 0x10000, RZ ;  /* 0x0001000045317824 */ /* 0x004fc600078e00ff */
[----:B------:R-:W2:Y:S01]  /*48bb0*/  LDL R69, [R1+0xd4] ;  /* 0x0000d40001457983 */ /* 0x000ea20000100800 */
[----:B-----5:R-:W-:-:S03]  /*48bc0*/  SHF.L.U32 R51, R65, 0x10, RZ ;  /* 0x0000001041337819 */ /* 0x020fc600000006ff */
[----:B------:R-:W5:Y:S01]  /*48bd0*/  LDL R65, [R1+0xd8] ;  /* 0x0000d80001417983 */ /* 0x000f620000100800 */
[----:B----4-:R-:W-:-:S03]  /*48be0*/  IMAD.U32 R58, R64, 0x10000, RZ ;  /* 0x00010000403a7824 */ /* 0x010fc600078e00ff */
[----:B------:R-:W4:Y:S01]  /*48bf0*/  LDL R64, [R1+0xdc] ;  /* 0x0000dc0001407983 */ /* 0x000f220000100800 */
[----:B------:R-:W-:Y:S01]  /*48c00*/  FADD.FTZ R31, -R214, R31 ;  /* 0x0000001fd61f7221 */ /* 0x000fe20000010100 */
[----:B------:R-:W-:-:S04]  /*48c10*/  IMAD.WIDE.U32 R28, R205, 0x10, R66 ;  /* 0x00000010cd1c7825 */ /* 0x000fc800078e0042 */
[----:B------:R-:W-:Y:S01]  /*48c20*/  FMUL.FTZ R53, R213, R31 ;  /* 0x0000001fd5357220 */ /* 0x000fe20000410000 */
[----:B------:R0:W-:Y:S03]  /*48c30*/  STG.E.128 desc[UR20][R28.64], R32 ;  /* 0x000000201c007986 */ /* 0x0001e6000c101d14 */
[--C-:B------:R-:W-:Y:S01]  /*48c40*/  FFMA.FTZ R31, R53, R49, R52.reuse ;  /* 0x00000031351f7223 */ /* 0x100fe20000010034 */
[----:B------:R-:W-:Y:S01]  /*48c50*/  PRMT R52, R141, 0x7632, R52 ;  /* 0x000076328d347816 */ /* 0x000fe20000000034 */
[----:B------:R-:W-:Y:S01]  /*48c60*/  FADD.FTZ R23, -R214, R23 ;  /* 0x00000017d6177221 */ /* 0x000fe20000010100 */
[----:B------:R-:W-:-:S03]  /*48c70*/  PRMT R49, R108, 0x7632, R49 ;  /* 0x000076326c317816 */ /* 0x000fc60000000031 */
[----:B------:R-:W-:Y:S02]  /*48c80*/  IMAD.U32 R52, R52, 0x10000, RZ ;  /* 0x0001000034347824 */ /* 0x000fe400078e00ff */
[----:B------:R-:W-:Y:S01]  /*48c90*/  FMUL.FTZ R23, R213, R23 ;  /* 0x00000017d5177220 */ /* 0x000fe20000410000 */
[----:B------:R-:W-:Y:S02]  /*48ca0*/  IMAD.U32 R49, R49, 0x10000, RZ ;  /* 0x0001000031317824 */ /* 0x000fe400078e00ff */
[----:B0-----:R-:W-:Y:S01]  /*48cb0*/  FADD.FTZ R35, -R214, R21 ;  /* 0x00000015d6237221 */ /* 0x001fe20000010100 */
[----:B------:R-:W-:Y:S02]  /*48cc0*/  PRMT R34, R168, 0x7632, R34 ;  /* 0x00007632a8227816 */ /* 0x000fe40000000022 */
[----:B------:R-:W-:Y:S02]  /*48cd0*/  PRMT R32, R136, 0x7632, R32 ;  /* 0x0000763288207816 */ /* 0x000fe40000000020 */
[----:B------:R-:W-:-:S02]  /*48ce0*/  PRMT R33, R169, 0x7632, R33 ;  /* 0x00007632a9217816 */ /* 0x000fc40000000021 */
[----:B------:R-:W-:Y:S02]  /*48cf0*/  PRMT R28, R137, 0x7632, R28 ;  /* 0x00007632891c7816 */ /* 0x000fe4000000001c */
[----:B------:R-:W-:Y:S02]  /*48d00*/  PRMT R21, R109, 0x7632, R21 ;  /* 0x000076326d157816 */ /* 0x000fe40000000015 */
[----:B------:R-:W-:Y:S01]  /*48d10*/  PRMT R29, R140, 0x7632, R29 ;  /* 0x000076328c1d7816 */ /* 0x000fe2000000001d */
[----:B------:R-:W-:Y:S01]  /*48d20*/  IMAD.U32 R34, R34, 0x10000, RZ ;  /* 0x0001000022227824 */ /* 0x000fe200078e00ff */
[----:B------:R-:W-:Y:S01]  /*48d30*/  SHF.L.U32 R32, R32, 0x10, RZ ;  /* 0x0000001020207819 */ /* 0x000fe200000006ff */
[----:B------:R-:W-:Y:S01]  /*48d40*/  IMAD.U32 R28, R28, 0x10000, RZ ;  /* 0x000100001c1c7824 */ /* 0x000fe200078e00ff */
[----:B------:R-:W-:Y:S01]  /*48d50*/  SHF.L.U32 R33, R33, 0x10, RZ ;  /* 0x0000001021217819 */ /* 0x000fe200000006ff */
[----:B------:R-:W-:Y:S01]  /*48d60*/  FMUL.FTZ R35, R213, R35 ;  /* 0x00000023d5237220 */ /* 0x000fe20000410000 */
[----:B------:R-:W-:Y:S01]  /*48d70*/  SHF.L.U32 R21, R21, 0x10, RZ ;  /* 0x0000001015157819 */ /* 0x000fe200000006ff */
[----:B------:R-:W-:-:S02]  /*48d80*/  IMAD.U32 R29, R29, 0x10000, RZ ;  /* 0x000100001d1d7824 */ /* 0x000fc400078e00ff */
[----:B------:R-:W-:Y:S01]  /*48d90*/  FFMA.FTZ R51, R53, R51, R58 ;  /* 0x0000003335337223 */ /* 0x000fe2000001003a */
[----:B------:R-:W-:Y:S01]  /*48da0*/  FFMA.FTZ R32, R35, R34, R32 ;  /* 0x0000002223207223 */ /* 0x000fe20000010020 */
[C---:B------:R-:W-:Y:S01]  /*48db0*/  FFMA.FTZ R33, R23.reuse, R33, R28 ;  /* 0x0000002117217223 */ /* 0x040fe2000001001c */
[----:B------:R-:W-:Y:S01]  /*48dc0*/  FFMA.FTZ R52, R23, R52, R21 ;  /* 0x0000003417347223 */ /* 0x000fe20000010015 */
[----:B------:R-:W-:Y:S01]  /*48dd0*/  FFMA.FTZ R49, R35, R29, R49 ;  /* 0x0000001d23317223 */ /* 0x000fe20000010031 */
[----:B------:R-:W-:Y:S01]  /*48de0*/  PRMT R21, R170, 0x7632, R21 ;  /* 0x00007632aa157816 */ /* 0x000fe20000000015 */
[----:B------:R-:W-:Y:S01]  /*48df0*/  FADD.FTZ R29, -R214, R197 ;  /* 0x000000c5d61d7221 */ /* 0x000fe20000010100 */
[----:B------:R-:W-:Y:S02]  /*48e00*/  PRMT R34, R138, 0x7632, R34 ;  /* 0x000076328a227816 */ /* 0x000fe40000000022 */
[----:B------:R-:W-:Y:S02]  /*48e10*/  PRMT R53, R142, 0x7632, R53 ;  /* 0x000076328e357816 */ /* 0x000fe40000000035 */
[----:B------:R-:W-:Y:S01]  /*48e20*/  PRMT R23, R110, 0x7632, R23 ;  /* 0x000076326e177816 */ /* 0x000fe20000000017 */
[----:B------:R-:W-:Y:S01]  /*48e30*/  FADD.FTZ R28, -R214, R24 ;  /* 0x00000018d61c7221 */ /* 0x000fe20000010100 */
[----:B------:R-:W-:Y:S01]  /*48e40*/  SHF.L.U32 R34, R34, 0x10, RZ ;  /* 0x0000001022227819 */ /* 0x000fe200000006ff */
[----:B------:R-:W-:-:S02]  /*48e50*/  IMAD.U32 R21, R21, 0x10000, RZ ;  /* 0x0001000015157824 */ /* 0x000fc400078e00ff */
[----:B------:R-:W-:Y:S01]  /*48e60*/  FMUL.FTZ R29, R213, R29 ;  /* 0x0000001dd51d7220 */ /* 0x000fe20000410000 */
[----:B------:R-:W-:Y:S02]  /*48e70*/  IMAD.U32 R53, R53, 0x10000, RZ ;  /* 0x0001000035357824 */ /* 0x000fe400078e00ff */
[----:B------:R-:W-:Y:S01]  /*48e80*/  IMAD.U32 R24, R23, 0x10000, RZ ;  /* 0x0001000017187824 */ /* 0x000fe200078e00ff */
[----:B------:R-:W-:Y:S01]  /*48e90*/  SHF.L.U32 R23, R134, 0x10, RZ ;  /* 0x0000001086177819 */ /* 0x000fe200000006ff */
[----:B------:R-:W-:Y:S02]  /*48ea0*/  IMAD.U32 R35, R174, 0x10000, RZ ;  /* 0x00010000ae237824 */ /* 0x000fe400078e00ff */
[----:B------:R-:W-:Y:S01]  /*48eb0*/  FMUL.FTZ R28, R213, R28 ;  /* 0x0000001cd51c7220 */ /* 0x000fe20000410000 */
[C---:B------:R-:W-:Y:S01]  /*48ec0*/  FFMA.FTZ R34, R29.reuse, R21, R34 ;  /* 0x000000151d227223 */ /* 0x040fe20000010022 */
[----:B------:R-:W-:Y:S01]  /*48ed0*/  FFMA.FTZ R53, R29, R53, R24 ;  /* 0x000000351d357223 */ /* 0x000fe20000010018 */
[----:B------:R-:W-:Y:S01]  /*48ee0*/  FADD.FTZ R29, -R214, R25 ;  /* 0x00000019d61d7221 */ /* 0x000fe20000010100 */
[----:B------:R-:W-:Y:S01]  /*48ef0*/  FFMA.FTZ R35, R28, R35, R23 ;  /* 0x000000231c237223 */ /* 0x000fe20000010017 */
[----:B------:R-:W-:Y:S01]  /*48f00*/  SHF.L.U32 R21, R70, 0x10, RZ ;  /* 0x0000001046157819 */ /* 0x000fe200000006ff */
[----:B------:R-:W-:-:S02]  /*48f10*/  IMAD.U32 R24, R146, 0x10000, RZ ;  /* 0x0001000092187824 */ /* 0x000fc400078e00ff */
[----:B------:R-:W-:Y:S01]  /*48f20*/  FMUL.FTZ R29, R213, R29 ;  /* 0x0000001dd51d7220 */ /* 0x000fe20000410000 */
[----:B------:R-:W-:Y:S02]  /*48f30*/  IMAD.U32 R25, R106, 0x10000, RZ ;  /* 0x000100006a197824 */ /* 0x000fe400078e00ff */
[----:B------:R-:W-:Y:S02]  /*48f40*/  IMAD.U32 R70, R175, 0x10000, RZ ;  /* 0x00010000af467824 */ /* 0x000fe400078e00ff */
[----:B------:R-:W-:Y:S01]  /*48f50*/  FFMA.FTZ R28, R28, R24, R25 ;  /* 0x000000181c1c7223 */ /* 0x000fe20000010019 */
[----:B------:R-:W-:Y:S01]  /*48f60*/  FADD.FTZ R20, -R214, R20 ;  /* 0x00000014d6147221 */ /* 0x000fe20000010100 */
[----:B------:R-:W-:-:S03]  /*48f70*/  IMAD.U32 R58, R140, 0x10000, RZ ;  /* 0x000100008c3a7824 */ /* 0x000fc600078e00ff */
[----:B------:R-:W-:Y:S01]  /*48f80*/  FMUL.FTZ R20, R213, R20 ;  /* 0x00000014d5147220 */ /* 0x000fe20000410000 */
[C---:B------:R-:W-:Y:S01]  /*48f90*/  FADD.FTZ R198, -R214.reuse, R198 ;  /* 0x000000c6d6c67221 */ /* 0x040fe20000010100 */
[----:B------:R-:W-:-:S03]  /*48fa0*/  FADD.FTZ R199, -R214, R199 ;  /* 0x000000c7d6c77221 */ /* 0x000fc60000010100 */
[C---:B------:R-:W-:Y:S01]  /*48fb0*/  FMUL.FTZ R198, R213.reuse, R198 ;  /* 0x000000c6d5c67220 */ /* 0x040fe20000410000 */
[----:B------:R-:W-:Y:S01]  /*48fc0*/  FMUL.FTZ R199, R213, R199 ;  /* 0x000000c7d5c77220 */ /* 0x000fe20000410000 */
[----:B------:R-:W-:-:S04]  /*48fd0*/  UIADD3 UR22, UPT, UPT, UR22, UR6, URZ ;  /* 0x0000000616167290 */ /* 0x000fc8000fffe0ff */
[----:B------:R-:W-:Y:S02]  /*48fe0*/  UISETP.GE.AND UP0, UPT, UR22, UR7, UPT ;  /* 0x000000071600728c */ /* 0x000fe4000bf06270 */
[----:B------:R-:W-:Y:S01]  /*48ff0*/  UPLOP3.LUT UP1, UPT, UPT, UPT, UP1, 0x40, 0x4 ;  /* 0x000000000004789c */ /* 0x000fe20003f2e810 */
[----:B---3--:R-:W-:Y:S02]  /*49000*/  IMAD.U32 R23, R68, 0x10000, RZ ;  /* 0x0001000044177824 */ /* 0x008fe400078e00ff */
[----:B------:R-:W-:Y:S02]  /*49010*/  FADD.FTZ R68, -R214, R26 ;  /* 0x0000001ad6447221 */ /* 0x000fe40000010100 */
[----:B------:R-:W-:Y:S02]  /*49020*/  FFMA.FTZ R26, R29, R21, R23 ;  /* 0x000000151d1a7223 */ /* 0x000fe40000010017 */
[----:B------:R-:W-:Y:S01]  /*49030*/  FMUL.FTZ R68, R213, R68 ;  /* 0x00000044d5447220 */ /* 0x000fe20000410000 */
[----:B------:R-:W-:-:S02]  /*49040*/  IMAD.U32 R21, R135, 0x10000, RZ ;  /* 0x0001000087157824 */ /* 0x000fc400078e00ff */
[----:B--2---:R-:W-:Y:S02]  /*49050*/  IMAD.U32 R23, R69, 0x10000, RZ ;  /* 0x0001000045177824 */ /* 0x004fe400078e00ff */
[----:B------:R-:W-:Y:S01]  /*49060*/  FFMA.FTZ R70, R68, R70, R21 ;  /* 0x0000004644467223 */ /* 0x000fe20000010015 */
[----:B------:R-:W-:Y:S01]  /*49070*/  SHF.L.U32 R21, R147, 0x10, RZ ;  /* 0x0000001093157819 */ /* 0x000fe200000006ff */
[----:B------:R-:W-:-:S04]  /*49080*/  FADD.FTZ R69, -R214, R27 ;  /* 0x0000001bd6457221 */ /* 0x000fc80000010100 */
[----:B------:R-:W-:Y:S01]  /*49090*/  FMUL.FTZ R69, R213, R69 ;  /* 0x00000045d5457220 */ /* 0x000fe20000410000 */
[----:B-----5:R-:W-:-:S05]  /*490a0*/  SHF.L.U32 R24, R65, 0x10, RZ ;  /* 0x0000001041187819 */ /* 0x020fca00000006ff */
[----:B------:R-:W-:Y:S01]  /*490b0*/  FFMA.FTZ R29, R29, R23, R24 ;  /* 0x000000171d1d7223 */ /* 0x000fe20000010018 */
[----:B------:R-:W-:Y:S01]  /*490c0*/  IMAD.U32 R23, R107, 0x10000, RZ ;  /* 0x000100006b177824 */ /* 0x000fe200078e00ff */
[----:B------:R-:W-:Y:S01]  /*490d0*/  SHF.L.U32 R24, R63, 0x10, RZ ;  /* 0x000000103f187819 */ /* 0x000fe200000006ff */
[----:B----4-:R-:W-:Y:S02]  /*490e0*/  IMAD.U32 R27, R64, 0x10000, RZ ;  /* 0x00010000401b7824 */ /* 0x010fe400078e00ff */
[----:B------:R-:W-:Y:S01]  /*490f0*/  FFMA.FTZ R68, R68, R21, R23 ;  /* 0x0000001544447223 */ /* 0x000fe20000010017 */
[----:B------:R-:W-:Y:S02]  /*49100*/  IMAD.U32 R21, R62, 0x10000, RZ ;  /* 0x000100003e157824 */ /* 0x000fe400078e00ff */
[----:B------:R-:W-:Y:S02]  /*49110*/  IMAD.U32 R23, R61, 0x10000, RZ ;  /* 0x000100003d177824 */ /* 0x000fe400078e00ff */
[C---:B------:R-:W-:Y:S01]  /*49120*/  FFMA.FTZ R27, R69.reuse, R27, R24 ;  /* 0x0000001b451b7223 */ /* 0x040fe20000010018 */
[----:B------:R-:W-:Y:S01]  /*49130*/  SHF.L.U32 R62, R168, 0x10, RZ ;  /* 0x00000010a83e7819 */ /* 0x000fe200000006ff */
[----:B------:R-:W-:Y:S01]  /*49140*/  FFMA.FTZ R69, R69, R21, R23 ;  /* 0x0000001545457223 */ /* 0x000fe20000010017 */
[----:B------:R-:W-:Y:S01]  /*49150*/  SHF.L.U32 R21, R108, 0x10, RZ ;  /* 0x000000106c157819 */ /* 0x000fe200000006ff */
[----:B------:R-:W-:-:S02]  /*49160*/  IMAD.U32 R23, R136, 0x10000, RZ ;  /* 0x0001000088177824 */ /* 0x000fc400078e00ff */
[----:B------:R-:W-:Y:S01]  /*49170*/  FADD.FTZ R61, -R214, R22 ;  /* 0x00000016d63d7221 */ /* 0x000fe20000010100 */
[----:B------:R-:W-:Y:S02]  /*49180*/  IMAD.U32 R64, R169, 0x10000, RZ ;  /* 0x00010000a9407824 */ /* 0x000fe400078e00ff */
[C---:B------:R-:W-:Y:S01]  /*49190*/  FFMA.FTZ R62, R20.reuse, R62, R23 ;  /* 0x0000003e143e7223 */ /* 0x040fe20000010017 */
[----:B------:R-:W-:Y:S01]  /*491a0*/  FFMA.FTZ R58, R20, R58, R21 ;  /* 0x0000003a143a7223 */ /* 0x000fe20000010015 */
[----:B------:R-:W-:Y:S01]  /*491b0*/  FMUL.FTZ R61, R213, R61 ;  /* 0x0000003dd53d7220 */ /* 0x000fe20000410000 */
[----:B------:R-:W-:Y:S01]  /*491c0*/  IMAD.U32 R22, R137, 0x10000, RZ ;  /* 0x0001000089167824 */ /* 0x000fe200078e00ff */
[----:B------:R-:W-:Y:S01]  /*491d0*/  SHF.L.U32 R20, R141, 0x10, RZ ;  /* 0x000000108d147819 */ /* 0x000fe200000006ff */
[----:B------:R-:W-:Y:S02]  /*491e0*/  IMAD.U32 R21, R109, 0x10000, RZ ;  /* 0x000100006d157824 */ /* 0x000fe400078e00ff */
[----:B------:R-:W-:Y:S01]  /*491f0*/  FADD.FTZ R63, -R214, R196 ;  /* 0x000000c4d63f7221 */ /* 0x000fe20000010100 */
[C---:B------:R-:W-:Y:S01]  /*49200*/  FFMA.FTZ R64, R61.reuse, R64, R22 ;  /* 0x000000403d407223 */ /* 0x040fe20000010016 */
[----:B------:R-:W-:Y:S01]  /*49210*/  SHF.L.U32 R22, R138, 0x10, RZ ;  /* 0x000000108a167819 */ /* 0x000fe200000006ff */
[----:B------:R-:W-:Y:S01]  /*49220*/  FFMA.FTZ R61, R61, R20, R21 ;  /* 0x000000143d3d7223 */ /* 0x000fe20000010015 */
[----:B------:R-:W-:Y:S01]  /*49230*/  FMUL.FTZ R63, R213, R63 ;  /* 0x0000003fd53f7220 */ /* 0x000fe20000410000 */
[----:B------:R-:W-:-:S02]  /*49240*/  IMAD.U32 R65, R170, 0x10000, RZ ;  /* 0x00010000aa417824 */ /* 0x000fc400078e00ff */
[----:B------:R-:W-:Y:S02]  /*49250*/  IMAD.U32 R20, R142, 0x10000, RZ ;  /* 0x000100008e147824 */ /* 0x000fe400078e00ff */
[----:B------:R-:W-:Y:S02]  /*49260*/  IMAD.U32 R21, R110, 0x10000, RZ ;  /* 0x000100006e157824 */ /* 0x000fe400078e00ff */
[----:B------:R-:W-:Y:S01]  /*49270*/  FFMA.FTZ R65, R63, R65, R22 ;  /* 0x000000413f417223 */ /* 0x000fe20000010016 */
[----:B------:R-:W-:Y:S01]  /*49280*/  F2FP.BF16.F32.PACK_AB R23, R71, R43 ;  /* 0x0000002b4717723e */ /* 0x000fe200000010ff */
[----:B------:R-:W-:-:S04]  /*49290*/  IMAD.WIDE.U32 R24, R206, 0x10, R216 ;  /* 0x00000010ce187825 */ /* 0x000fc800078e00d8 */
[----:B------:R-:W-:Y:S01]  /*492a0*/  FFMA.FTZ R63, R63, R20, R21 ;  /* 0x000000143f3f7223 */ /* 0x000fe20000010015 */
[----:B------:R-:W-:Y:S02]  /*492b0*/  F2FP.BF16.F32.PACK_AB R22, R42, R41 ;  /* 0x000000292a16723e */ /* 0x000fe400000010ff */
[----:B------:R-:W-:Y:S02]  /*492c0*/  F2FP.BF16.F32.PACK_AB R21, R40, R60 ;  /* 0x0000003c2815723e */ /* 0x000fe400000010ff */
[----:B------:R-:W-:Y:S02]  /*492d0*/  F2FP.BF16.F32.PACK_AB R20, R59, R56 ;  /* 0x000000383b14723e */ /* 0x000fe400000010ff */
[----:B------:R-:W-:-:S03]  /*492e0*/  PRMT R71, R171, 0x7632, R71 ;  /* 0x00007632ab477816 */ /* 0x000fc60000000047 */
[----:B------:R0:W-:Y:S01]  /*492f0*/  STG.E.128 desc[UR20][R24.64], R20 ;  /* 0x0000001418007986 */ /* 0x0001e2000c101d14 */
[----:B------:R-:W-:Y:S01]  /*49300*/  PRMT R59, R143, 0x7632, R59 ;  /* 0x000076328f3b7816 */ /* 0x000fe2000000003b */
[----:B------:R-:W-:Y:S01]  /*49310*/  IMAD.U32 R60, R139, 0x10000, RZ ;  /* 0x000100008b3c7824 */ /* 0x000fe200078e00ff */
[----:B------:R-:W-:Y:S01]  /*49320*/  SHF.L.U32 R71, R71, 0x10, RZ ;  /* 0x0000001047477819 */ /* 0x000fe200000006ff */
[----:B------:R-:W-:Y:S01]  /*49330*/  IMAD.U32 R56, R143, 0x10000, RZ ;  /* 0x000100008f387824 */ /* 0x000fe200078e00ff */
[----:B------:R-:W-:Y:S01]  /*49340*/  SHF.L.U32 R59, R59, 0x10, RZ ;  /* 0x000000103b3b7819 */ /* 0x000fe200000006ff */
[----:B------:R-:W-:Y:S01]  /*49350*/  IMAD.WIDE.U32 R206, R206, 0x10, R66 ;  /* 0x00000010cece7825 */ /* 0x000fe200078e0042 */
[----:B0-----:R-:W-:Y:S02]  /*49360*/  PRMT R21, R139, 0x7632, R21 ;  /* 0x000076328b157816 */ /* 0x001fe40000000015 */
[----:B------:R-:W-:Y:S02]  /*49370*/  PRMT R20, R111, 0x7632, R20 ;  /* 0x000076326f147816 */ /* 0x000fe40000000014 */
[----:B------:R-:W-:Y:S01]  /*49380*/  SHF.L.U32 R23, R171, 0x10, RZ ;  /* 0x00000010ab177819 */ /* 0x000fe200000006ff */
[----:B------:R-:W-:-:S02]  /*49390*/  IMAD.U32 R21, R21, 0x10000, RZ ;  /* 0x0001000015157824 */ /* 0x000fc400078e00ff */
[----:B------:R-:W-:Y:S02]  /*493a0*/  IMAD.U32 R22, R111, 0x10000, RZ ;  /* 0x000100006f167824 */ /* 0x000fe400078e00ff */
[----:B------:R-:W-:Y:S02]  /*493b0*/  IMAD.U32 R20, R20, 0x10000, RZ ;  /* 0x0001000014147824 */ /* 0x000fe400078e00ff */
[C---:B------:R-:W-:Y:S01]  /*493c0*/  FFMA.FTZ R60, R198.reuse, R23, R60 ;  /* 0x00000017c63c7223 */ /* 0x040fe2000001003c */
[C---:B------:R-:W-:Y:S01]  /*493d0*/  FFMA.FTZ R71, R199.reuse, R71, R21 ;  /* 0x00000047c7477223 */ /* 0x040fe20000010015 */
[----:B------:R-:W-:Y:S01]  /*493e0*/  FFMA.FTZ R56, R198, R56, R22 ;  /* 0x00000038c6387223 */ /* 0x000fe20000010016 */
[----:B------:R-:W-:Y:S01]  /*493f0*/  FFMA.FTZ R59, R199, R59, R20 ;  /* 0x0000003bc73b7223 */ /* 0x000fe20000010014 */
[----:B------:R-:W-:Y:S01]  /*49400*/  F2FP.BF16.F32.PACK_AB R23, R57, R55 ;  /* 0x000000373917723e */ /* 0x000fe200000010ff */
[----:B------:R-:W-:Y:S01]  /*49410*/  IMAD.WIDE.U32 R40, R208, 0x10, R216 ;  /* 0x00000010d0287825 */ /* 0x000fe200078e00d8 */
[----:B------:R-:W-:-:S02]  /*49420*/  F2FP.BF16.F32.PACK_AB R22, R54, R48 ;  /* 0x000000303616723e */ /* 0x000fc400000010ff */
[----:B------:R-:W-:Y:S02]  /*49430*/  F2FP.BF16.F32.PACK_AB R21, R47, R45 ;  /* 0x0000002d2f15723e */ /* 0x000fe400000010ff */
[----:B------:R-:W-:Y:S02]  /*49440*/  F2FP.BF16.F32.PACK_AB R20, R38, R44 ;  /* 0x0000002c2614723e */ /* 0x000fe400000010ff */
[----:B------:R-:W-:Y:S01]  /*49450*/  F2FP.BF16.F32.PACK_AB R24, R30, R46 ;  /* 0x0000002e1e18723e */ /* 0x000fe200000010ff */
[----:B------:R-:W-:Y:S01]  /*49460*/  IMAD.WIDE.U32 R42, R208, 0x10, R66 ;  /* 0x00000010d02a7825 */ /* 0x000fe200078e0042 */
[----:B------:R-:W-:Y:S02]  /*49470*/  F2FP.BF16.F32.PACK_AB R27, R27, R70 ;  /* 0x000000461b1b723e */ /* 0x000fe400000010ff */
[----:B------:R-:W-:Y:S02]  /*49480*/  F2FP.BF16.F32.PACK_AB R26, R26, R35 ;  /* 0x000000231a1a723e */ /* 0x000fe400000010ff */
[----:B------:R-:W-:-:S02]  /*49490*/  F2FP.BF16.F32.PACK_AB R25, R31, R50 ;  /* 0x000000321f19723e */ /* 0x000fc400000010ff */
[----:B------:R-:W-:Y:S01]  /*494a0*/  F2FP.BF16.F32.PACK_AB R30, R29, R28 ;  /* 0x0000001c1d1e723e */ /* 0x000fe200000010ff */
[C---:B------:R-:W-:Y:S01]  /*494b0*/  IMAD.WIDE.U32 R216, R210.reuse, 0x10, R216 ;  /* 0x00000010d2d87825 */ /* 0x040fe200078e00d8 */
[----:B------:R-:W-:Y:S02]  /*494c0*/  F2FP.BF16.F32.PACK_AB R31, R69, R68 ;  /* 0x00000044451f723e */ /* 0x000fe400000010ff */
[----:B------:R-:W-:Y:S02]  /*494d0*/  F2FP.BF16.F32.PACK_AB R29, R51, R39 ;  /* 0x00000027331d723e */ /* 0x000fe400000010ff */
[----:B------:R-:W-:Y:S01]  /*494e0*/  F2FP.BF16.F32.PACK_AB R28, R37, R36 ;  /* 0x00000024251c723e */ /* 0x000fe200000010ff */
[----:B------:R-:W-:Y:S01]  /*494f0*/  IMAD.WIDE.U32 R66, R210, 0x10, R66 ;  /* 0x00000010d2427825 */ /* 0x000fe200078e0042 */
[----:B------:R-:W-:Y:S02]  /*49500*/  F2FP.BF16.F32.PACK_AB R35, R71, R60 ;  /* 0x0000003c4723723e */ /* 0x000fe400000010ff */
[----:B------:R-:W-:-:S02]  /*49510*/  F2FP.BF16.F32.PACK_AB R34, R34, R65 ;  /* 0x000000412222723e */ /* 0x000fc400000010ff */
[----:B------:R-:W-:Y:S02]  /*49520*/  F2FP.BF16.F32.PACK_AB R33, R33, R64 ;  /* 0x000000402121723e */ /* 0x000fe400000010ff */
[----:B------:R-:W-:Y:S01]  /*49530*/  F2FP.BF16.F32.PACK_AB R32, R32, R62 ;  /* 0x0000003e2020723e */ /* 0x000fe200000010ff */
[----:B------:R0:W-:Y:S01]  /*49540*/  STG.E.128 desc[UR20][R206.64], R20 ;  /* 0x00000014ce007986 */ /* 0x0001e2000c101d14 */
        /* <DEDUP_REMOVED lines=10> */
.L_x_10821:
        /* <DEDUP_REMOVED lines=9> */
.L_x_27873:


//--------------------- .text._ZN10layer_norm31ln_parallel_residual_fwd_kernelINS_13Kernel_traitsI13__nv_bfloat16S2_fS2_fjLj7168ELj1ELj1ELj4ELj16ENS_18Kernel_traits_baseILj7168ES2_S2_fS2_fjLj128EEEEELb1ELb1ELb0EEEvNS_9FwdParamsE --------------------------
	.section	.text._ZN10layer_norm31ln_parallel_residual_fwd_kernelINS_13Kernel_traitsI13__nv_bfloat16S2_fS2_fjLj7168ELj1ELj1ELj4ELj16ENS_18Kernel_traits_baseILj7168ES2_S2_fS2_fjLj128EEEEELb1ELb1ELb0EEEvNS_9FwdParamsE,"ax",@progbits
	.align	128
        .global         _ZN10layer_norm31ln_parallel_residual_fwd_kernelINS_13Kernel_traitsI13__nv_bfloat16S2_fS2_fjLj7168ELj1ELj1ELj4ELj16ENS_18Kernel_traits_baseILj7168ES2_S2_fS2_fjLj128EEEEELb1ELb1ELb0EEEvNS_9FwdParamsE
        .type           _ZN10layer_norm31ln_parallel_residual_fwd_kernelINS_13Kernel_traitsI13__nv_bfloat16S2_fS2_fjLj7168ELj1ELj1ELj4ELj16ENS_18Kernel_traits_baseILj7168ES2_S2_fS2_fjLj128EEEEELb1ELb1ELb0EEEvNS_9FwdParamsE,@function
        .size           _ZN10layer_norm31ln_parallel_residual_fwd_kernelINS_13Kernel_traitsI13__nv_bfloat16S2_fS2_fjLj7168ELj1ELj1ELj4ELj16ENS_18Kernel_traits_baseILj7168ES2_S2_fS2_fjLj128EEEEELb1ELb1ELb0EEEvNS_9FwdParamsE,(.L_x_27874 - _ZN10layer_norm31ln_parallel_residual_fwd_kernelINS_13Kernel_traitsI13__nv_bfloat16S2_fS2_fjLj7168ELj1ELj1ELj4ELj16ENS_18Kernel_traits_baseILj7168ES2_S2_fS2_fjLj128EEEEELb1ELb1ELb0EEEvNS_9FwdParamsE)
        .other          _ZN10layer_norm31ln_parallel_residual_fwd_kernelINS_13Kernel_traitsI13__nv_bfloat16S2_fS2_fjLj7168ELj1ELj1ELj4ELj16ENS_18Kernel_traits_baseILj7168ES2_S2_fS2_fjLj128EEEEELb1ELb1ELb0EEEvNS_9FwdParamsE,@"STO_CUDA_ENTRY STV_DEFAULT"
_ZN10layer_norm31ln_parallel_residual_fwd_kernelINS_13Kernel_traitsI13__nv_bfloat16S2_fS2_fjLj7168ELj1ELj1ELj4ELj16ENS_18Kernel_traits_baseILj7168ES2_S2_fS2_fjLj128EEEEELb1ELb1ELb0EEEvNS_9FwdParamsE:
.text._ZN10layer_norm31ln_parallel_residual_fwd_kernelINS_13Kernel_traitsI13__nv_bfloat16S2_fS2_fjLj7168ELj1ELj1ELj4ELj16ENS_18Kernel_traits_baseILj7168ES2_S2_fS2_fjLj128EEEEELb1ELb1ELb0EEEvNS_9FwdParamsE:
        /* <DEDUP_REMOVED lines=12> */
[----:B---3--:R-:W2:Y:S01]  /*00c0*/  @P0 LDG.E.64 R2, desc[UR10][R2.64] ;  /* 0x0000000a02020981 */ /* 0x008ea2000c1e1b00 */
[----:B-1----:R-:W-:Y:S01]  /*00d0*/  @P0 IMAD.MOV.U32 R4, RZ, RZ, R30 ;  /* 0x000000ffff040224 */ /* 0x002fe200078e001e */
[----:B----4-:R-:W-:Y:S01]  /*00e0*/  @P0 MOV R5, R31 ;  /* 0x0000001f00050202 */ /* 0x010fe20000000f00 */
[----:B------:R-:W1:Y:S05]  /*00f0*/  @P0 LDC R7, c[0x0][0x460] ;  /* 0x00011800ff070b82 */ /* 0x000e6a0000000800 */
[----:B------:R-:W1:Y:S01]  /*0100*/  @P0 LDG.E.64 R4, desc[UR10][R4.64] ;  /* 0x0000000a04040981 */ /* 0x000e62000c1e1b00 */
[----:B0-----:R-:W-:Y:S01]  /*0110*/  UISETP.NE.U32.AND UP0, UPT, UR4, URZ, UPT ;  /* 0x000000ff0400728c */ /* 0x001fe2000bf05070 */
[----:B------:R-:W-:Y:S01]  /*0120*/  BSSY.RECONVERGENT B0, `(.L_x_10822) ;  /* 0x00000a7000007945 */ /* 0x000fe20003800200 */
[----:B------:R-:W0:Y:S01]  /*0130*/  S2UR UR6, SR_CTAID.X ;  /* 0x00000000000679c3 */ /* 0x000e220000002500 */
[----:B-----5:R-:W-:Y:S01]  /*0140*/  LOP3.LUT R207, R0, 0x1f, RZ, 0xc0, !PT ;  /* 0x0000001f00cf7812 */ /* 0x020fe200078ec0ff */
[----:B------:R-:W-:-:S06]  /*0150*/  UISETP.NE.AND.EX UP0, UPT, UR5, URZ, UPT, UP0 ;  /* 0x000000ff0500728c */ /* 0x000fcc000bf05300 */
[----:B------:R-:W0:Y:S02]  /*0160*/  LDC R205, c[0x0][0x360] ;  /* 0x0000d800ffcd7b82 */ /* 0x000e240000000800 */
[--C-:B0-----:R-:W-:Y:S01]  /*0170*/  IMAD R205, R205, UR6, R0.reuse ;  /* 0x00000006cdcd7c24 */ /* 0x101fe2000f8e0200 */
[----:B--2---:R-:W-:Y:S02]  /*0180*/  @P0 R2UR UR9, R3 ;  /* 0x00000000030902ca */ /* 0x004fe400000e0000 */
[----:B------:R-:W-:Y:S02]  /*0190*/  LOP3.LUT R3, R0, 0x60, RZ, 0xc0, !PT ;  /* 0x0000006000037812 */ /* 0x000fe400078ec0ff */
[----:B------:R-:W-:Y:S02]  /*01a0*/  @P0 R2UR UR8, R2 ;  /* 0x00000000020802ca */ /* 0x000fe400000e0000 */
[----:B------:R-:W-:Y:S02]  /*01b0*/  LOP3.LUT R206, R3, 0x1f, R0, 0xf8, !PT ;  /* 0x0000001f03ce7812 */ /* 0x000fe400078ef800 */
[----:B------:R-:W-:-:S02]  /*01c0*/  SHF.R.S32.HI R2, RZ, 0x1f, R9 ;  /* 0x0000001fff027819 */ /* 0x000fc40000011409 */
[----:B-1----:R-:W-:Y:S01]  /*01d0*/  @P0 IADD3 R30, P1, PT, R4, R7, RZ ;  /* 0x00000007041e0210 */ /* 0x002fe20007f3e0ff */
[----:B------:R-:W-:Y:S01]  /*01e0*/  IMAD.MOV.U32 R29, RZ, RZ, R206 ;  /* 0x000000ffff1d7224 */ /* 0x000fe200078e00ce */
[----:B------:R-:W-:Y:S01]  /*01f0*/  LEA.HI R2, R2, R9, RZ, 0x3 ;  /* 0x0000000902027211 */ /* 0x000fe200078f18ff */
[----:B------:R-:W-:Y:S02]  /*0200*/  UIADD3 UR20, UPT, UPT, UR9, -0x4498517b, URZ ;  /* 0xbb67ae8509147890 */ /* 0x000fe4000fffe0ff */
[----:B------:R-:W-:Y:S01]  /*0210*/  @P0 IMAD.X R31, RZ, RZ, R5, P1 ;  /* 0x000000ffff1f0224 */ /* 0x000fe200008e0605 */
[----:B------:R-:W-:Y:S01]  /*0220*/  SHF.R.S32.HI R28, RZ, 0x3, R2 ;  /* 0x00000003ff1c7819 */ /* 0x000fe20000011402 */
[----:B------:R-:W-:Y:S01]  /*0230*/  UIADD3 UR17, UPT, UPT, UR8, -0x61c88647, URZ ;  /* 0x9e3779b908117890 */ /* 0x000fe2000fffe0ff */
[----:B------:R-:W-:Y:S01]  /*0240*/  LOP3.LUT R5, R29, 0x7f, RZ, 0x3c, !PT ;  /* 0x0000007f1d057812 */ /* 0x000fe200078e3cff */
[----:B------:R-:W-:Y:S01]  /*0250*/  UIADD3 UR21, UPT, UPT, UR8, 0x3c6ef372, URZ ;  /* 0x3c6ef37208157890 */ /* 0x000fe2000fffe0ff */
[--C-:B------:R-:W-:Y:S01]  /*0260*/  SHF.R.U64 R204, R30, 0x2, R31.reuse ;  /* 0x000000021ecc7819 */ /* 0x100fe2000000121f */
[----:B------:R-:W-:Y:S01]  /*0270*/  UIADD3 UR22, UPT, UPT, UR9, 0x76cf5d0a, URZ ;  /* 0x76cf5d0a09167890 */ /* 0x000fe2000fffe0ff */
[----:B------:R-:W-:Y:S01]  /*0280*/  SHF.R.U32.HI R31, RZ, 0x2, R31 ;  /* 0x00000002ff1f7819 */ /* 0x000fe2000001161f */
[----:B------:R-:W-:Y:S01]  /*0290*/  IMAD.IADD R2, R28, 0x1, R5 ;  /* 0x000000011c027824 */ /* 0x000fe200078e0205 */
        /* <DEDUP_REMOVED lines=74> */
.L_x_10823:
        /* <DEDUP_REMOVED lines=25> */
[----:B---3--:R-:W-:-:S04]  /*08d0*/  @P2 IMAD.WIDE.U32 R10, R29, 0x10, R10 ;  /* 0x000000101d0a2825 */ /* 0x008fc800078e000a */
[----:B------:R-:W-:Y:S01]  /*08e0*/  @P2 VIADD R29, R29, 0x80 ;  /* 0x000000801d1d2836 */ /* 0x000fe20000000000 */
[----:B------:R0:W5:Y:S03]  /*08f0*/  @P2 LDG.E.128 R56, desc[UR10][R10.64] ;  /* 0x0000000a0a382981 */ /* 0x000166000c1e1d00 */
[C---:B----4-:R-:W-:Y:S01]  /*0900*/  @P3 IMAD.WIDE.U32 R12, R29.reuse, 0x10, R12 ;  /* 0x000000101d0c3825 */ /* 0x050fe200078e000c */
[----:B------:R-:W-:-:S04]  /*0910*/  @P3 IADD3 R29, PT, PT, R29, 0x80, RZ ;  /* 0x000000801d1d3810 */ /* 0x000fc80007ffe0ff */
[----:B------:R0:W5:Y:S01]  /*0920*/  @P3 LDG.E.128 R64, desc[UR10][R12.64] ;  /* 0x0000000a0c403981 */ /* 0x000162000c1e1d00 */
[----:B-1----:R-:W-:-:S05]  /*0930*/  @P4 IMAD.WIDE.U32 R14, R29, 0x10, R14 ;  /* 0x000000101d0e4825 */ /* 0x002fca00078e000e */
[----:B------:R0:W5:Y:S01]  /*0940*/  @P4 LDG.E.128 R72, desc[UR10][R14.64] ;  /* 0x0000000a0e484981 */ /* 0x000162000c1e1d00 */
[----:B------:R-:W-:Y:S01]  /*0950*/  IMAD.MOV.U32 R78, RZ, RZ, RZ ;  /* 0x000000ffff4e7224 */ /* 0x000fe200078e00ff */
[----:B------:R-:W-:Y:S01]  /*0960*/  CS2R R76, SRZ ;  /* 0x00000000004c7805 */ /* 0x000fe2000001ff00 */
[----:B------:R-:W-:Y:S01]  /*0970*/  IMAD.MOV.U32 R70, RZ, RZ, RZ ;  /* 0x000000ffff467224 */ /* 0x000fe200078e00ff */
[----:B------:R-:W-:Y:S01]  /*0980*/  CS2R R68, SRZ ;  /* 0x0000000000447805 */ /* 0x000fe2000001ff00 */
[----:B------:R-:W-:Y:S01]  /*0990*/  IMAD.MOV.U32 R62, RZ, RZ, RZ ;  /* 0x000000ffff3e7224 */ /* 0x000fe200078e00ff */
[----:B------:R-:W-:Y:S02]  /*09a0*/  CS2R R60, SRZ ;  /* 0x00000000003c7805 */ /* 0x000fe4000001ff00 */
[----:B------:R-:W-:Y:S01]  /*09b0*/  CS2R R52, SRZ ;  /* 0x0000000000347805 */ /* 0x000fe2000001ff00 */
[----:B------:R-:W-:Y:S01]  /*09c0*/  IMAD.MOV.U32 R46, RZ, RZ, RZ ;  /* 0x000000ffff2e7224 */ /* 0x000fe200078e00ff */
[----:B------:R-:W-:Y:S01]  /*09d0*/  CS2R R44, SRZ ;  /* 0x00000000002c7805 */ /* 0x000fe2000001ff00 */
[----:B------:R-:W-:Y:S01]  /*09e0*/  IMAD.MOV.U32 R38, RZ, RZ, RZ ;  /* 0x000000ffff267224 */ /* 0x000fe200078e00ff */
        /* <DEDUP_REMOVED lines=8> */
[----:B0-----:R-:W-:Y:S06]  /*0a70*/  @!P5 BRA `(.L_x_10824) ;  /* 0x000000000044d947 */ /* 0x001fec0003800000 */
[----:B------:R-:W0:Y:S02]  /*0a80*/  LDC.64 R80, c[0x0][0x3d0] ;  /* 0x0000f400ff507b82 */ /* 0x000e240000000a00 */
[----:B0-----:R-:W-:-:S06]  /*0a90*/  IMAD.WIDE.U32 R80, R29, 0x10, R80 ;  /* 0x000000101d507825 */ /* 0x001fcc00078e0050 */
        /* <DEDUP_REMOVED lines=14> */
[----:B------:R-:W-:-:S07]  /*0b80*/  CS2R R36, SRZ ;  /* 0x0000000000247805 */ /* 0x000fce000001ff00 */
.L_x_10824:
[----:B------:R-:W-:Y:S05]  /*0b90*/  BSYNC.RECONVERGENT B0 ;  /* 0x0000000000007941 */ /* 0x000fea0003800200 */
.L_x_10822:
[----:B------:R-:W0:Y:S02]  /*0ba0*/  LDCU UR4, c[0x0][0x384] ;  /* 0x00007080ff0477ac */ /* 0x000e240008000800 */
[----:B0-----:R-:W-:-:S06]  /*0bb0*/  UISETP.GE.AND UP0, UPT, UR6, UR4, UPT ;  /* 0x000000040600728c */ /* 0x001fcc000bf06270 */
[----:B------:R-:W-:-:S13]  /*0bc0*/  PLOP3.LUT P0, PT, PT, PT, UP0, 0x80, 0x8 ;  /* 0x000000000008781c */ /* 0x000fda0003f0f008 */
[----:B------:R-:W-:Y:S05]  /*0bd0*/  @P0 EXIT ;  /* 0x000000000000094d */ /* 0x000fea0003800000 */
[----:B------:R-:W-:Y:S01]  /*0be0*/  IMAD.HI.U32 R4, R205, -0x326172a9, RZ ;  /* 0xcd9e8d57cd047827 */ /* 0x000fe200078e00ff */
[C---:B------:R-:W-:Y:S01]  /*0bf0*/  LOP3.LUT R12, R28.reuse, 0x7f, RZ, 0xc0, !PT ;  /* 0x0000007f1c0c7812 */ /* 0x040fe200078ec0ff */
[----:B------:R-:W0:Y:S01]  /*0c00*/  LDCU.U8 UR4, c[0x0][0x410] ;  /* 0x00008200ff0477ac */ /* 0x000e220008000000 */
[----:B------:R-:W-:Y:S01]  /*0c10*/  SHF.L.U32 R28, R28, 0x1, RZ ;  /* 0x000000011c1c7819 */ /* 0x000fe200000006ff */
[----:B------:R-:W-:Y:S01]  /*0c20*/  IMAD.HI.U32 R5, R204, -0x2daee0ad, RZ ;  /* 0xd2511f53cc057827 */ /* 0x000fe200078e00ff */
[----:B------:R-:W-:-:S03]  /*0c30*/  LOP3.LUT R4, R31, UR8, R4, 0x96, !PT ;  /* 0x000000081f047c12 */ /* 0x000fc6000f8e9604 */
[----:B------:R-:W-:Y:S01]  /*0c40*/  HFMA2 R186, -RZ, RZ, 0, 0 ;  /* 0x00000000ffba7431 */ /* 0x000fe200000001ff */
[----:B------:R-:W-:Y:S01]  /*0c50*/  VIADDMNMX R3, R12, -R3, RZ, !PT ;  /* 0x800000030c037246 */ /* 0x000fe200078001ff */
[----:B------:R-:W-:Y:S01]  /*0c60*/  IMAD R9, R204, -0x2daee0ad, RZ ;  /* 0xd2511f53cc097824 */ /* 0x000fe200078e02ff */
[----:B------:R-:W-:Y:S01]  /*0c70*/  LOP3.LUT R5, R5, UR9, RZ, 0x3c, !PT ;  /* 0x0000000905057c12 */ /* 0x000fe2000f8e3cff */
[----:B------:R-:W-:Y:S01]  /*0c80*/  IMAD.HI.U32 R8, R4, -0x2daee0ad, RZ ;  /* 0xd2511f5304087827 */ /* 0x000fe200078e00ff */
[----:B------:R-:W-:Y:S01]  /*0c90*/  LOP3.LUT R28, R28, 0xffffff00, RZ, 0xc0, !PT ;  /* 0xffffff001c1c7812 */ /* 0x000fe200078ec0ff */
[----:B------:R-:W-:Y:S01]  /*0ca0*/  UPLOP3.LUT UP1, UPT, UPT, UPT, UPT, 0x40, 0x4 ;  /* 0x000000000004789c */ /* 0x000fe20003f2e870 */
[----:B------:R-:W-:Y:S01]  /*0cb0*/  VIMNMX R3, PT, PT, R3, 0x20, PT ;  /* 0x0000002003037848 */ /* 0x000fe20003fe0100 */
[----:B------:R-:W-:Y:S01]  /*0cc0*/  IMAD R7, R205, -0x326172a9, RZ ;  /* 0xcd9e8d57cd077824 */ /* 0x000fe200078e02ff */
[----:B------:R-:W-:Y:S01]  /*0cd0*/  LOP3.LUT R8, R9, UR20, R8, 0x96, !PT ;  /* 0x0000001409087c12 */ /* 0x000fe2000f8e9608 */
[----:B------:R-:W-:Y:S01]  /*0ce0*/  IMAD.HI.U32 R6, R5, -0x326172a9, RZ ;  /* 0xcd9e8d5705067827 */ /* 0x000fe200078e00ff */
[----:B-----5:R-:W-:Y:S01]  /*0cf0*/  PRMT R203, R87, 0x7632, R203 ;  /* 0x0000763257cb7816 */ /* 0x020fe200000000cb */
[----:B------:R-:W1:Y:S01]  /*0d00*/  LDCU UR7, c[0x0][0x408] ;  /* 0x00008100ff0777ac */ /* 0x000e620008000800 */
        /* <DEDUP_REMOVED lines=9> */
[C---:B------:R-:W-:Y:S01]  /*0da0*/  IMAD.HI.U32 R4, R6.reuse, -0x2daee0ad, RZ ;  /* 0xd2511f5306047827 */ /* 0x040fe200078e00ff */
[----:B------:R-:W-:Y:S01]  /*0db0*/  PRMT R199, R85, 0x7632, R199 ;  /* 0x0000763255c77816 */ /* 0x000fe200000000c7 */
[----:B------:R-:W3:Y:S01]  /*0dc0*/  LDCU UR16, c[0x0][0x400] ;  /* 0x00008000ff1077ac */ /* 0x000ee20008000800 */
        /* <DEDUP_REMOVED lines=9> */
[C---:B------:R-:W-:Y:S01]  /*0e60*/  IMAD.HI.U32 R6, R4.reuse, -0x326172a9, RZ ;  /* 0xcd9e8d5704067827 */ /* 0x040fe200078e00ff */
[----:B------:R-:W-:Y:S01]  /*0e70*/  PRMT R13, R77, 0x7632, R13 ;  /* 0x000076324d0d7816 */ /* 0x000fe2000000000d */
[----:B------:R-:W1:Y:S01]  /*0e80*/  LDCU.64 UR14, c[0x0][0x3a0] ;  /* 0x00007400ff0e77ac */ /* 0x000e620008000a00 */
[----:B------:R-:W-:Y:S01]  /*0e90*/  PRMT R14, R73, 0x7632, R14 ;  /* 0x00007632490e7816 */ /* 0x000fe2000000000e */
[----:B------:R-:W-:Y:S01]  /*0ea0*/  IMAD R8, R5, -0x2daee0ad, RZ ;  /* 0xd2511f5305087824 */ /* 0x000fe200078e02ff */
[----:B------:R-:W-:Y:S01]  /*0eb0*/  LOP3.LUT R6, R7, UR23, R6, 0x96, !PT ;  /* 0x0000001707067c12 */ /* 0x000fe2000f8e9606 */
[----:B------:R-:W-:Y:S01]  /*0ec0*/  IMAD R7, R4, -0x326172a9, RZ ;  /* 0xcd9e8d5704077824 */ /* 0x000fe200078e02ff */
[----:B------:R-:W-:Y:S01]  /*0ed0*/  PRMT R15, R76, 0x7632, R15 ;  /* 0x000076324c0f7816 */ /* 0x000fe2000000000f */
[----:B------:R-:W-:Y:S01]  /*0ee0*/  IMAD.HI.U32 R4, R9, -0x326172a9, RZ ;  /* 0xcd9e8d5709047827 */ /* 0x000fe200078e00ff */
[----:B------:R-:W-:Y:S01]  /*0ef0*/  PRMT R16, R72, 0x7632, R16 ;  /* 0x0000763248107816 */ /* 0x000fe20000000010 */
[----:B------:R-:W1:Y:S01]  /*0f00*/  LDCU.64 UR18, c[0x0][0x380] ;  /* 0x00007000ff1277ac */ /* 0x000e620008000a00 */
[----:B------:R-:W-:Y:S01]  /*0f10*/  PRMT R17, R71, 0x7632, R17 ;  /* 0x0000763247117816 */ /* 0x000fe20000000011 */
[----:B------:R-:W-:Y:S01]  /*0f20*/  IMAD.HI.U32 R5, R6, -0x2daee0ad, RZ ;  /* 0xd2511f5306057827 */ /* 0x000fe200078e00ff */
[----:B------:R-:W-:Y:S01]  /*0f30*/  LOP3.LUT R4, R7, UR25, R4, 0x96, !PT ;  /* 0x0000001907047c12 */ /* 0x000fe2000f8e9604 */
[----:B0-----:R-:W-:Y:S01]  /*0f40*/  UISETP.NE.AND UP2, UPT, UR4, URZ, UPT ;  /* 0x000000ff0400728c */ /* 0x001fe2000bf45270 */
[----:B------:R-:W-:Y:S01]  /*0f50*/  PRMT R18, R67, 0x7632, R18 ;  /* 0x0000763243127816 */ /* 0x000fe20000000012 */
[----:B------:R-:W-:Y:S01]  /*0f60*/  IMAD R9, R9, -0x326172a9, RZ ;  /* 0xcd9e8d5709097824 */ /* 0x000fe200078e02ff */
[----:B------:R-:W-:Y:S01]  /*0f70*/  LOP3.LUT R5, R8, UR26, R5, 0x96, !PT ;  /* 0x0000001a08057c12 */ /* 0x000fe2000f8e9605 */
[----:B------:R-:W-:Y:S01]  /*0f80*/  IMAD R8, R6, -0x2daee0ad, RZ ;  /* 0xd2511f5306087824 */ /* 0x000fe200078e02ff */
[----:B------:R-:W-:Y:S01]  /*0f90*/  PRMT R19, R70, 0x7632, R19 ;  /* 0x0000763246137816 */ /* 0x000fe20000000013 */
[----:B------:R-:W-:Y:S01]  /*0fa0*/  IMAD.HI.U32 R7, R4, -0x2daee0ad, RZ ;  /* 0xd2511f5304077827 */ /* 0x000fe200078e00ff */
[----:B------:R-:W-:-:S02]  /*0fb0*/  PRMT R20, R66, 0x7632, R20 ;  /* 0x0000763242147816 */ /* 0x000fc40000000014 */
[----:B------:R-:W-:Y:S01]  /*0fc0*/  PRMT R21, R69, 0x7632, R21 ;  /* 0x0000763245157816 */ /* 0x000fe20000000015 */
[----:B------:R-:W-:Y:S01]  /*0fd0*/  IMAD.HI.U32 R6, R5, -0x326172a9, RZ ;  /* 0xcd9e8d5705067827 */ /* 0x000fe200078e00ff */
[----:B------:R-:W-:Y:S02]  /*0fe0*/  LOP3.LUT R7, R8, UR28, R7, 0x96, !PT ;  /* 0x0000001c08077c12 */ /* 0x000fe4000f8e9607 */
        /* <DEDUP_REMOVED lines=16> */
[----:B------:R-:W-:Y:S01]  /*10f0*/  IMAD R7, R7, -0x326172a9, RZ ;  /* 0xcd9e8d5707077824 */ /* 0x000fe200078e02ff */
[----:B------:R-:W-:Y:S01]  /*1100*/  PRMT R160, R56, 0x7632, R160 ;  /* 0x0000763238a07816 */ /* 0x000fe200000000a0 */
[----:B------:R-:W-:Y:S01]  /*1110*/  IMAD.HI.U32 R6, R4, -0x326172a9, RZ ;  /* 0xcd9e8d5704067827 */ /* 0x000fe200078e00ff */
[----:B------:R-:W-:-:S02]  /*1120*/  LOP3.LUT R8, R9, UR32, R8, 0x96, !PT ;  /* 0x0000002009087c12 */ /* 0x000fc4000f8e9608 */
[----:B------:R-:W-:Y:S01]  /*1130*/  PRMT R161, R55, 0x7632, R161 ;  /* 0x0000763237a17816 */ /* 0x000fe200000000a1 */
[----:B------:R-:W-:Y:S01]  /*1140*/  IMAD R88, R3, 0x8, R28 ;  /* 0x0000000803587824 */ /* 0x000fe200078e021c */
[----:B------:R-:W-:Y:S01]  /*1150*/  LOP3.LUT R6, R7, UR31, R6, 0x96, !PT ;  /* 0x0000001f07067c12 */ /* 0x000fe2000f8e9606 */
[----:B------:R-:W-:Y:S01]  /*1160*/  IMAD R7, R4, -0x326172a9, RZ ;  /* 0xcd9e8d5704077824 */ /* 0x000fe200078e02ff */
[----:B------:R-:W-:Y:S01]  /*1170*/  PRMT R162, R51, 0x7632, R162 ;  /* 0x0000763233a27816 */ /* 0x000fe200000000a2 */
[----:B------:R-:W-:Y:S01]  /*1180*/  IMAD.HI.U32 R4, R8, -0x326172a9, RZ ;  /* 0xcd9e8d5708047827 */ /* 0x000fe200078e00ff */
[----:B------:R-:W-:Y:S02]  /*1190*/  I2FP.F32.U32 R88, R88 ;  /* 0x0000005800587245 */ /* 0x000fe40000201000 */
[----:B------:R-:W-:Y:S01]  /*11a0*/  PRMT R163, R54, 0x7632, R163 ;  /* 0x0000763236a37816 */ /* 0x000fe200000000a3 */
[----:B------:R-:W-:Y:S01]  /*11b0*/  IMAD R10, R5, -0x2daee0ad, RZ ;  /* 0xd2511f53050a7824 */ /* 0x000fe200078e02ff */
[----:B------:R-:W-:Y:S01]  /*11c0*/  LOP3.LUT R187, R7, UR33, R4, 0x96, !PT ;  /* 0x0000002107bb7c12 */ /* 0x000fe2000f8e9604 */
[----:B------:R-:W-:Y:S01]  /*11d0*/  IMAD.HI.U32 R5, R6, -0x2daee0ad, RZ ;  /* 0xd2511f5306057827 */ /* 0x000fe200078e00ff */
[----:B------:R0:W0:Y:S01]  /*11e0*/  MUFU.RCP R179, R88 ;  /* 0x0000005800b37308 */ /* 0x0000220000001000 */
[----:B------:R-:W-:-:S02]  /*11f0*/  PRMT R164, R50, 0x7632, R164 ;  /* 0x0000763232a47816 */ /* 0x000fc400000000a4 */
[----:B------:R-:W-:Y:S01]  /*1200*/  IMAD R9, R207, -0x20, R12 ;  /* 0xffffffe0cf097824 */ /* 0x000fe200078e020c */
[----:B------:R-:W-:Y:S01]  /*1210*/  LOP3.LUT R188, R10, UR34, R5, 0x96, !PT ;  /* 0x000000220abc7c12 */ /* 0x000fe2000f8e9605 */
[----:B------:R-:W-:Y:S01]  /*1220*/  IMAD R6, R6, -0x2daee0ad, RZ ;  /* 0xd2511f5306067824 */ /* 0x000fe200078e02ff */
[----:B------:R-:W-:Y:S01]  /*1230*/  PRMT R10, R75, 0x7632, R10 ;  /* 0x000076324b0a7816 */ /* 0x000fe2000000000a */
[----:B------:R-:W-:Y:S01]  /*1240*/  IMAD.HI.U32 R7, R187, -0x2daee0ad, RZ ;  /* 0xd2511f53bb077827 */ /* 0x000fe200078e00ff */
[----:B------:R-:W-:Y:S02]  /*1250*/  VIMNMX R9, PT, PT, RZ, R9, !PT ;  /* 0x00000009ff097248 */ /* 0x000fe40007fe0100 */
[----:B------:R-:W-:Y:S01]  /*1260*/  PRMT R12, R74, 0x7632, R12 ;  /* 0x000076324a0c7816 */ /* 0x000fe2000000000c */
[----:B------:R-:W-:Y:S01]  /*1270*/  IMAD R5, R8, -0x326172a9, RZ ;  /* 0xcd9e8d5708057824 */ /* 0x000fe200078e02ff */
[----:B------:R-:W-:Y:S01]  /*1280*/  VIMNMX R9, PT, PT, R9, 0x20, PT ;  /* 0x0000002009097848 */ /* 0x000fe20003fe0100 */
[----:B------:R-:W-:Y:S01]  /*1290*/  IMAD.HI.U32 R4, R188, -0x326172a9, RZ ;  /* 0xcd9e8d57bc047827 */ /* 0x000fe200078e00ff */
[----:B------:R-:W-:-:S02]  /*12a0*/  LOP3.LUT R7, R6, UR36, R7, 0x96, !PT ;  /* 0x0000002406077c12 */ /* 0x000fc4000f8e9607 */
[----:B------:R-:W-:Y:S01]  /*12b0*/  PRMT R8, R80, 0x7632, R8 ;  /* 0x0000763250087816 */ /* 0x000fe20000000008 */
[----:B------:R-:W-:Y:S01]  /*12c0*/  IMAD R3, R9, 0x8, R28 ;  /* 0x0000000809037824 */ /* 0x000fe200078e021c */
[----:B------:R-:W-:Y:S01]  /*12d0*/  LOP3.LUT R6, R5, UR35, R4, 0x96, !PT ;  /* 0x0000002305067c12 */ /* 0x000fe2000f8e9604 */
[----:B------:R-:W-:Y:S01]  /*12e0*/  IMAD.MOV.U32 R4, RZ, RZ, R31 ;  /* 0x000000ffff047224 */ /* 0x000fe200078e001f */
[----:B------:R-:W-:Y:S01]  /*12f0*/  LOP3.LUT R5, R30, 0x3, RZ, 0xc0, !PT ;  /* 0x000000031e057812 */ /* 0x000fe200078ec0ff */
[----:B------:R-:W-:Y:S01]  /*1300*/  IMAD R187, R187, -0x2daee0ad, RZ ;  /* 0xd2511f53bbbb7824 */ /* 0x000fe200078e02ff */
[----:B------:R-:W-:Y:S01]  /*1310*/  PRMT R9, R79, 0x7632, R9 ;  /* 0x000076324f097816 */ /* 0x000fe20000000009 */
[----:B------:R-:W-:Y:S01]  /*1320*/  IMAD R188, R188, -0x326172a9, RZ ;  /* 0xcd9e8d57bcbc7824 */ /* 0x000fe200078e02ff */
        /* <DEDUP_REMOVED lines=22> */
[----:B01234-:R-:W-:-:S07]  /*1490*/  PRMT R185, R32, 0x7632, R185 ;  /* 0x0000763220b97816 */ /* 0x01ffce00000000b9 */
.L_x_11713:
[----:B------:R-:W-:Y:S01]  /*14a0*/  UIMAD UR4, UR6, UR37, URZ ;  /* 0x00000025060472a4 */ /* 0x000fe2000f8e02ff */
[----:B------:R-:W-:Y:S01]  /*14b0*/  LOP3.LUT P0, RZ, R208, 0x800, RZ, 0xc0, !PT ;  /* 0x00000800d0ff7812 */ /* 0x000fe2000780c0ff */
[----:B------:R-:W-:Y:S02]  /*14c0*/  BSSY.RECONVERGENT B0, `(.L_x_10825) ;  /* 0x00007ce000007945 */ /* 0x000fe40003800200 */
[----:B------:R-:W-:-:S04]  /*14d0*/  USHF.R.S32.HI UR5, URZ, 0x1f, UR4 ;  /* 0x0000001fff057899 */ /* 0x000fc80008011404 */
[----:B------:R-:W-:-:S06]  /*14e0*/  ULEA.HI UR5, UR5, UR4, URZ, 0x3 ;  /* 0x0000000405057291 */ /* 0x000fcc000f8f18ff */
[----:B------:R-:W-:-:S05]  /*14f0*/  IMAD.U32 R209, RZ, RZ, UR5 ;  /* 0x00000005ffd17e24 */ /* 0x000fca000f8e00ff */
[----:B------:R-:W-:-:S05]  /*1500*/  LEA.HI.SX32 R209, R209, R206, 0x1d ;  /* 0x000000ced1d17211 */ /* 0x000fca00078feaff */
[----:B------:R-:W-:Y:S01]  /*1510*/  IMAD.MOV.U32 R215, RZ, RZ, R209 ;  /* 0x000000ffffd77224 */ /* 0x000fe200078e00d1 */
[----:B01234-:R-:W-:Y:S06]  /*1520*/  @!P0 BRA `(.L_x_10826) ;  /* 0x0000007c001c8947 */ /* 0x01ffec0003800000 */
        /* <DEDUP_REMOVED lines=33> */
.L_x_10830:
        /* <DEDUP_REMOVED lines=13> */
.L_x_10832:
[----:B------:R-:W-:Y:S05]  /*1810*/  BSYNC.RECONVERGENT B2 ;  /* 0x0000000000027941 */ /* 0x000fea0003800200 */
.L_x_10831:
        /* <DEDUP_REMOVED lines=42> */
.L_x_10829:
[----:B------:R-:W-:Y:S05]  /*1ac0*/  BSYNC.RECONVERGENT B1 ;  /* 0x0000000000017941 */ /* 0x000fea0003800200 */
.L_x_10828:
[----:B------:R-:W0:Y:S01]  /*1ad0*/  LDC R157, c[0x0][0x404] ;  /* 0x00010100ff9d7b82 */ /* 0x000e220000000800 */
[----:B------:R-:W-:Y:S01]  /*1ae0*/  I2FP.F32.U32 R100, R100 ;  /* 0x0000006400647245 */ /* 0x000fe20000201000 */
[----:B------:R-:W-:Y:S01]  /*1af0*/  IMAD.MOV.U32 R159, RZ, RZ, 0x2f800000 ;  /* 0x2f800000ff9f7424 */ /* 0x000fe200078e00ff */
[----:B------:R-:W-:Y:S01]  /*1b00*/  ISETP.NE.AND P2, PT, R101, 0x1, PT ;  /* 0x000000016500780c */ /* 0x000fe20003f45270 */
[----:B------:R-:W-:Y:S01]  /*1b10*/  BSSY.RECONVERGENT B1, `(.L_x_10833) ;  /* 0x000004b000017945 */ /* 0x000fe20003800200 */
[----:B------:R-:W-:Y:S01]  /*1b20*/  LOP3.LUT R208, R208, 0xffffffef, RZ, 0xc0, !PT ;  /* 0xffffffefd0d07812 */ /* 0x000fe200078ec0ff */
[----:B------:R-:W-:Y:S01]  /*1b30*/  FFMA.FTZ R100, R100, R159, 1.1641532182693481445e-10 ;  /* 0x2f00000064647423 */ /* 0x000fe2000001009f */
[----:B------:R-:W-:Y:S02]  /*1b40*/  HFMA2 R102, -RZ, RZ, 0, 1.1920928955078125e-07 ;  /* 0x00000002ff667431 */ /* 0x000fe400000001ff */
[C---:B-----5:R-:W-:Y:S01]  /*1b50*/  IMAD.U32 R158, R104.reuse, 0x10000, RZ ;  /* 0x00010000689e7824 */ /* 0x060fe200078e00ff */
[----:B------:R-:W-:Y:S01]  /*1b60*/  PRMT R104, R104, 0x7632, R104 ;  /* 0x0000763268687816 */ /* 0x000fe20000000068 */
[----:B------:R-:W-:Y:S01]  /*1b70*/  IMAD.MOV.U32 R5, RZ, RZ, R188 ;  /* 0x000000ffff057224 */ /* 0x000fe200078e00bc */
[----:B0-----:R-:W-:-:S13]  /*1b80*/  FSETP.LE.FTZ.AND P3, PT, R100, R157, PT ;  /* 0x0000009d6400720b */ /* 0x001fda0003f73000 */
        /* <DEDUP_REMOVED lines=10> */
.L_x_10835:
        /* <DEDUP_REMOVED lines=13> */
.L_x_10837:
[----:B------:R-:W-:Y:S05]  /*1d00*/  BSYNC.RECONVERGENT B2 ;  /* 0x0000000000027941 */ /* 0x000fea0003800200 */
.L_x_10836:
        /* <DEDUP_REMOVED lines=43> */
.L_x_10834:
[----:B------:R-:W-:Y:S05]  /*1fc0*/  BSYNC.RECONVERGENT B1 ;  /* 0x0000000000017941 */ /* 0x000fea0003800200 */
.L_x_10833:
[----:B------:R-:W-:Y:S01]  /*1fd0*/  I2FP.F32.U32 R100, R5 ;  /* 0x0000000500647245 */ /* 0x000fe20000201000 */
[----:B------:R-:W-:Y:S01]  /*1fe0*/  BSSY.RECONVERGENT B1, `(.L_x_10838) ;  /* 0x000004b000017945 */ /* 0x000fe20003800200 */
[----:B------:R-:W-:Y:S01]  /*1ff0*/  ISETP.NE.AND P2, PT, R102, 0x1, PT ;  /* 0x000000016600780c */ /* 0x000fe20003f45270 */
[----:B------:R-:W-:Y:S01]  /*2000*/  IMAD.U32 R210, R104, 0x10000, RZ ;  /* 0x0001000068d27824 */ /* 0x000fe200078e00ff */
[----:B------:R-:W-:Y:S01]  /*2010*/  LOP3.LUT R208, R208, 0xfffffff7, RZ, 0xc0, !PT ;  /* 0xfffffff7d0d07812 */ /* 0x000fe200078ec0ff */
[----:B------:R-:W-:Y:S01]  /*2020*/  FFMA.FTZ R100, R100, R159, 1.1641532182693481445e-10 ;  /* 0x2f00000064647423 */ /* 0x000fe2000001009f */
[----:B------:R-:W-:Y:S02]  /*2030*/  IMAD.MOV.U32 R101, RZ, RZ, 0x2 ;  /* 0x00000002ff657424 */ /* 0x000fe400078e00ff */
[----:B------:R-:W-:Y:S02]  /*2040*/  IMAD.MOV.U32 R5, RZ, RZ, R188 ;  /* 0x000000ffff057224 */ /* 0x000fe400078e00bc */
[----:B------:R-:W-:-:S13]  /*2050*/  FSETP.LE.FTZ.AND P3, PT, R100, R157, PT ;  /* 0x0000009d6400720b */ /* 0x000fda0003f73000 */
        /* <DEDUP_REMOVED lines=10> */
.L_x_10840:
        /* <DEDUP_REMOVED lines=13> */
.L_x_10842:
[----:B------:R-:W-:Y:S05]  /*21d0*/  BSYNC.RECONVERGENT B2 ;  /* 0x0000000000027941 */ /* 0x000fea0003800200 */
.L_x_10841:
        /* <DEDUP_REMOVED lines=43> */
.L_x_10839:
[----:B------:R-:W-:Y:S05]  /*2490*/  BSYNC.RECONVERGENT B1 ;  /* 0x0000000000017941 */ /* 0x000fea0003800200 */
.L_x_10838:
[----:B------:R-:W-:Y:S01]  /*24a0*/  I2FP.F32.U32 R100, R5 ;  /* 0x0000000500647245 */ /* 0x000fe20000201000 */
[----:B------:R-:W-:Y:S01]  /*24b0*/  BSSY.RECONVERGENT B1, `(.L_x_10843) ;  /* 0x000004c000017945 */ /* 0x000fe20003800200 */
[----:B------:R-:W-:Y:S01]  /*24c0*/  ISETP.NE.AND P2, PT, R101, 0x1, PT ;  /* 0x000000016500780c */ /* 0x000fe20003f45270 */
[----:B------:R-:W-:Y:S01]  /*24d0*/  HFMA2 R102, -RZ, RZ, 0, 1.1920928955078125e-07 ;  /* 0x00000002ff667431 */ /* 0x000fe200000001ff */
[----:B------:R-:W-:Y:S01]  /*24e0*/  LOP3.LUT R208, R208, 0xfffffffb, RZ, 0xc0, !PT ;  /* 0xfffffffbd0d07812 */ /* 0x000fe200078ec0ff */
[----:B------:R-:W-:Y:S01]  /*24f0*/  FFMA.FTZ R100, R100, R159, 1.1641532182693481445e-10 ;  /* 0x2f00000064647423 */ /* 0x000fe2000001009f */
[C---:B------:R-:W-:Y:S01]  /*2500*/  IMAD.U32 R187, R105.reuse, 0x10000, RZ ;  /* 0x0001000069bb7824 */ /* 0x040fe200078e00ff */
[----:B------:R-:W-:Y:S01]  /*2510*/  PRMT R212, R105, 0x7632, R212 ;  /* 0x0000763269d47816 */ /* 0x000fe200000000d4 */
[----:B------:R-:W-:Y:S02]  /*2520*/  IMAD.MOV.U32 R5, RZ, RZ, R188 ;  /* 0x000000ffff057224 */ /* 0x000fe400078e00bc */
[----:B------:R-:W-:-:S13]  /*2530*/  FSETP.LE.FTZ.AND P3, PT, R100, R157, PT ;  /* 0x0000009d6400720b */ /* 0x000fda0003f73000 */
        /* <DEDUP_REMOVED lines=10> */
.L_x_10845:
        /* <DEDUP_REMOVED lines=13> */
.L_x_10847:
[----:B------:R-:W-:Y:S05]  /*26b0*/  BSYNC.RECONVERGENT B2 ;  /* 0x0000000000027941 */ /* 0x000fea0003800200 */
.L_x_10846:
        /* <DEDUP_REMOVED lines=43> */
.L_x_10844:
[----:B------:R-:W-:Y:S05]  /*2970*/  BSYNC.RECONVERGENT B1 ;  /* 0x0000000000017941 */ /* 0x000fea0003800200 */
.L_x_10843:
        /* <DEDUP_REMOVED lines=19> */
.L_x_10850:
        /* <DEDUP_REMOVED lines=13> */
.L_x_10852:
[----:B------:R-:W-:Y:S05]  /*2b80*/  BSYNC.RECONVERGENT B2 ;  /* 0x0000000000027941 */ /* 0x000fea0003800200 */
.L_x_10851:
        /* <DEDUP_REMOVED lines=43> */
.L_x_10849:
[----:B------:R-:W-:Y:S05]  /*2e40*/  BSYNC.RECONVERGENT B1 ;  /* 0x0000000000017941 */ /* 0x000fea0003800200 */
.L_x_10848:
[----:B------:R-:W-:Y:S01]  /*2e50*/  ISETP.NE.AND P3, PT, R101, 0x1, PT ;  /* 0x000000016500780c */ /* 0x000fe20003f65270 */
[----:B------:R-:W-:Y:S01]  /*2e60*/  BSSY.RECONVERGENT B1, `(.L_x_10853) ;  /* 0x000004a000017945 */ /* 0x000fe20003800200 */
[----:B------:R-:W-:Y:S01]  /*2e70*/  I2FP.F32.U32 R100, R5 ;  /* 0x0000000500647245 */ /* 0x000fe20000201000 */
[----:B------:R-:W-:Y:S02]  /*2e80*/  HFMA2 R102, -RZ, RZ, 0, 1.1920928955078125e-07 ;  /* 0x00000002ff667431 */ /* 0x000fe400000001ff */
[C---:B------:R-:W-:Y:S01]  /*2e90*/  IMAD.U32 R211, R106.reuse, 0x10000, RZ ;  /* 0x000100006ad37824 */ /* 0x040fe200078e00ff */
[----:B------:R-:W-:Y:S01]  /*2ea0*/  PRMT R106, R106, 0x7632, R106 ;  /* 0x000076326a6a7816 */ /* 0x000fe2000000006a */
[----:B------:R-:W-:Y:S02]  /*2eb0*/  IMAD.MOV.U32 R5, RZ, RZ, R188 ;  /* 0x000000ffff057224 */ /* 0x000fe400078e00bc */
[----:B------:R-:W-:-:S05]  /*2ec0*/  FFMA.FTZ R100, R100, R159, 1.1641532182693481445e-10 ;  /* 0x2f00000064647423 */ /* 0x000fca000001009f */
[----:B------:R-:W-:Y:S01]  /*2ed0*/  FSETP.LE.FTZ.AND P2, PT, R100, R157, PT ;  /* 0x0000009d6400720b */ /* 0x000fe20003f53000 */
        /* <DEDUP_REMOVED lines=9> */
.L_x_10855:
        /* <DEDUP_REMOVED lines=13> */
.L_x_10857:
[----:B------:R-:W-:Y:S05]  /*3040*/  BSYNC.RECONVERGENT B2 ;  /* 0x0000000000027941 */ /* 0x000fea0003800200 */
.L_x_10856:
        /* <DEDUP_REMOVED lines=43> */
.L_x_10854:
[----:B------:R-:W-:Y:S05]  /*3300*/  BSYNC.RECONVERGENT B1 ;  /* 0x0000000000017941 */ /* 0x000fea0003800200 */
.L_x_10853:
[----:B------:R-:W-:Y:S01]  /*3310*/  ISETP.NE.AND P4, PT, R102, 0x1, PT ;  /* 0x000000016600780c */ /* 0x000fe20003f85270 */
[----:B------:R-:W-:Y:S01]  /*3320*/  BSSY.RECONVERGENT B1, `(.L_x_10858) ;  /* 0x0000049000017945 */ /* 0x000fe20003800200 */
[----:B------:R-:W-:Y:S01]  /*3330*/  I2FP.F32.U32 R100, R5 ;  /* 0x0000000500647245 */ /* 0x000fe20000201000 */
[----:B------:R-:W-:Y:S02]  /*3340*/  IMAD.U32 R106, R106, 0x10000, RZ ;  /* 0x000100006a6a7824 */ /* 0x000fe400078e00ff */
[----:B------:R-:W-:Y:S02]  /*3350*/  IMAD.MOV.U32 R103, RZ, RZ, 0x2 ;  /* 0x00000002ff677424 */ /* 0x000fe400078e00ff */
[----:B------:R-:W-:Y:S01]  /*3360*/  FFMA.FTZ R100, R100, R159, 1.1641532182693481445e-10 ;  /* 0x2f00000064647423 */ /* 0x000fe2000001009f */
[----:B------:R-:W-:-:S04]  /*3370*/  IMAD.MOV.U32 R5, RZ, RZ, R188 ;  /* 0x000000ffff057224 */ /* 0x000fc800078e00bc */
[----:B------:R-:W-:Y:S01]  /*3380*/  FSETP.LE.FTZ.AND P3, PT, R100, R157, PT ;  /* 0x0000009d6400720b */ /* 0x000fe20003f73000 */
        /* <DEDUP_REMOVED lines=9> */
.L_x_10860:
        /* <DEDUP_REMOVED lines=13> */
.L_x_10862:
[----:B------:R-:W-:Y:S05]  /*34f0*/  BSYNC.RECONVERGENT B2 ;  /* 0x0000000000027941 */ /* 0x000fea0003800200 */
.L_x_10861:
        /* <DEDUP_REMOVED lines=43> */
.L_x_10859:
[----:B------:R-:W-:Y:S05]  /*37b0*/  BSYNC.RECONVERGENT B1 ;  /* 0x0000000000017941 */ /* 0x000fea0003800200 */
.L_x_10858:
        /* <DEDUP_REMOVED lines=18> */
.L_x_10865:
        /* <DEDUP_REMOVED lines=13> */
.L_x_10867:
[----:B------:R-:W-:Y:S05]  /*39b0*/  BSYNC.RECONVERGENT B2 ;  /* 0x0000000000027941 */ /* 0x000fea0003800200 */
.L_x_10866:
        /* <DEDUP_REMOVED lines=43> */
.L_x_10864:
[----:B------:R-:W-:Y:S05]  /*3c70*/  BSYNC.RECONVERGENT B1 ;  /* 0x0000000000017941 */ /* 0x000fea0003800200 */
.L_x_10863:
[----:B------:R-:W-:Y:S01]  /*3c80*/  I2FP.F32.U32 R100, R101 ;  /* 0x0000006500647245 */ /* 0x000fe20000201000 */
[----:B------:R-:W-:Y:S01]  /*3c90*/  FMUL.FTZ R158, R158, UR7 ;  /* 0x000000079e9e7c20 */ /* 0x000fe20008410000 */
[----:B------:R-:W-:Y:S01]  /*3ca0*/  P2R R102, PR, RZ, 0x2 ;  /* 0x00000002ff667803 */ /* 0x000fe20000000000 */
[----:B------:R-:W-:Y:S01]  /*3cb0*/  FMUL.FTZ R210, R210, UR7 ;  /* 0x00000007d2d27c20 */ /* 0x000fe20008410000 */
[----:B------:R-:W-:Y:S01]  /*3cc0*/  LOP3.LUT P1, RZ, R208, 0x10, RZ, 0xc0, !PT ;  /* 0x00000010d0ff7812 */ /* 0x000fe2000782c0ff */
[----:B------:R-:W-:Y:S01]  /*3cd0*/  FFMA.FTZ R214, R100, R159, 1.1641532182693481445e-10 ;  /* 0x2f00000064d67423 */ /* 0x000fe2000001009f */
[----:B------:R-:W-:Y:S01]  /*3ce0*/  P2R R103, PR, RZ, 0x1 ;  /* 0x00000001ff677803 */ /* 0x000fe20000000000 */
[----:B------:R-:W-:Y:S01]  /*3cf0*/  FMUL.FTZ R212, R212, UR7 ;  /* 0x00000007d4d47c20 */ /* 0x000fe20008410000 */
[C---:B------:R-:W-:Y:S01]  /*3d00*/  LOP3.LUT P0, RZ, R208.reuse, 0x8, RZ, 0xc0, !PT ;  /* 0x00000008d0ff7812 */ /* 0x040fe2000780c0ff */
[----:B------:R-:W-:Y:S01]  /*3d10*/  IMAD.U32 R107, R107, 0x10000, RZ ;  /* 0x000100006b6b7824 */ /* 0x000fe200078e00ff */
[----:B------:R-:W-:Y:S01]  /*3d20*/  LOP3.LUT P5, RZ, R208, 0x2, RZ, 0xc0, !PT ;  /* 0x00000002d0ff7812 */ /* 0x000fe200078ac0ff */
[----:B------:R-:W-:Y:S01]  /*3d30*/  FMUL.FTZ R213, R213, UR7 ;  /* 0x00000007d5d57c20 */ /* 0x000fe20008410000 */
[----:B------:R-:W-:Y:S01]  /*3d40*/  FSEL R100, R158, RZ, P1 ;  /* 0x000000ff9e647208 */ /* 0x000fe20000800000 */
[----:B------:R-:W-:Y:S01]  /*3d50*/  FMUL.FTZ R105, R106, UR7 ;  /* 0x000000076a697c20 */ /* 0x000fe20008410000 */
[----:B------:R-:W-:Y:S01]  /*3d60*/  ISETP.NE.AND P1, PT, R102, RZ, PT ;  /* 0x000000ff6600720c */ /* 0x000fe20003f25270 */
[----:B------:R-:W-:Y:S01]  /*3d70*/  FMUL.FTZ R211, R211, UR7 ;  /* 0x00000007d3d37c20 */ /* 0x000fe20008410000 */
[----:B------:R-:W-:Y:S01]  /*3d80*/  FSEL R101, R210, RZ, P0 ;  /* 0x000000ffd2657208 */ /* 0x000fe20000000000 */
[----:B------:R-:W-:Y:S01]  /*3d90*/  FMUL.FTZ R187, R187, UR7 ;  /* 0x00000007bbbb7c20 */ /* 0x000fe20008410000 */
[----:B------:R-:W-:Y:S01]  /*3da0*/  ISETP.NE.AND P0, PT, R103, RZ, PT ;  /* 0x000000ff6700720c */ /* 0x000fe20003f05270 */
[----:B------:R-:W-:Y:S01]  /*3db0*/  FMUL.FTZ R107, R107, UR7 ;  /* 0x000000076b6b7c20 */ /* 0x000fe20008410000 */
[----:B------:R-:W-:-:S02]  /*3dc0*/  FSEL R103, R212, RZ, P5 ;  /* 0x000000ffd4677208 */ /* 0x000fc40002800000 */
[----:B------:R-:W-:Y:S02]  /*3dd0*/  LOP3.LUT P6, RZ, R208, 0x4, RZ, 0xc0, !PT ;  /* 0x00000004d0ff7812 */ /* 0x000fe400078cc0ff */
[----:B------:R-:W-:Y:S02]  /*3de0*/  FSETP.GTU.FTZ.AND P5, PT, R214, R157, PT ;  /* 0x0000009dd600720b */ /* 0x000fe40003fbc000 */
        /* <DEDUP_REMOVED lines=12> */
[----:B------:R-:W-:Y:S01]  /*3eb0*/  PLOP3.LUT P5, PT, P5, PT, PT, 0x8, 0x80 ;  /* 0x000000000080781c */ /* 0x000fe20002fae170 */
[----:B------:R-:W-:Y:S01]  /*3ec0*/  @P1 FADD.FTZ R107, R99, R107 ;  /* 0x0000006b636b1221 */ /* 0x000fe20000010000 */
[----:B------:R-:W-:Y:S11]  /*3ed0*/  BRA `(.L_x_10868) ;  /* 0x0000004c00f87947 */ /* 0x000ff60003800000 */
.L_x_10827:
        /* <DEDUP_REMOVED lines=16> */
.L_x_10871:
        /* <DEDUP_REMOVED lines=13> */
.L_x_10873:
[----:B------:R-:W-:Y:S05]  /*40b0*/  BSYNC.RECONVERGENT B2 ;  /* 0x0000000000027941 */ /* 0x000fea0003800200 */
.L_x_10872:
        /* <DEDUP_REMOVED lines=41> */
.L_x_10870:
[----:B------:R-:W-:Y:S05]  /*4350*/  BSYNC.RECONVERGENT B1 ;  /* 0x0000000000017941 */ /* 0x000fea0003800200 */
.L_x_10869:
        /* <DEDUP_REMOVED lines=9> */
[----:B------:R-:W-:-:S05]  /*43f0*/  FFMA.FTZ R100, R5, R196, 1.1641532182693481445e-10 ;  /* 0x2f00000005647423 */ /* 0x000fca00000100c4 */
[----:B0-----:R-:W-:Y:S01]  /*4400*/  FSETP.LE.FTZ.AND P4, PT, R100, R157, PT ;  /* 0x0000009d6400720b */ /* 0x001fe20003f93000 */
[C---:B-----5:R-:W-:Y:S01]  /*4410*/  IMAD.U32 R100, R104.reuse, 0x10000, RZ ;  /* 0x0001000068647824 */ /* 0x060fe200078e00ff */
[----:B------:R-:W-:-:S03]  /*4420*/  PRMT R104, R104, 0x7632, R104 ;  /* 0x0000763268687816 */ /* 0x000fc60000000068 */
[----:B-1----:R-:W-:-:S08]  /*4430*/  FMUL.FTZ R5, R187, R100 ;  /* 0x00000064bb057220 */ /* 0x002fd00000410000 */
        /* <DEDUP_REMOVED lines=10> */
.L_x_10876:
        /* <DEDUP_REMOVED lines=13> */
.L_x_10878:
[----:B------:R-:W-:Y:S05]  /*45b0*/  BSYNC.RECONVERGENT B2 ;  /* 0x0000000000027941 */ /* 0x000fea0003800200 */
.L_x_10877:
        /* <DEDUP_REMOVED lines=42> */
.L_x_10875:
[----:B------:R-:W-:Y:S05]  /*4860*/  BSYNC.RECONVERGENT B1 ;  /* 0x0000000000017941 */ /* 0x000fea0003800200 */
.L_x_10874:
[----:B------:R-:W-:Y:S01]  /*4870*/  I2FP.F32.U32 R101, R101 ;  /* 0x0000006500657245 */ /* 0x000fe20000201000 */
[----:B------:R-:W-:Y:S01]  /*4880*/  IMAD.U32 R102, R88, 0x10000, RZ ;  /* 0x0001000058667824 */ /* 0x000fe200078e00ff */
[----:B------:R-:W-:Y:S01]  /*4890*/  ISETP.NE.AND P3, PT, R103, 0x1, PT ;  /* 0x000000016700780c */ /* 0x000fe20003f65270 */
[----:B------:R-:W-:Y:S01]  /*48a0*/  BSSY.RECONVERGENT B1, `(.L_x_10879) ;  /* 0x000004d000017945 */ /* 0x000fe20003800200 */
[----:B------:R-:W-:Y:S01]  /*48b0*/  FSEL R5, R5, RZ, P4 ;  /* 0x000000ff05057208 */ /* 0x000fe20002000000 */
        /* <DEDUP_REMOVED lines=18> */
.L_x_10881:
        /* <DEDUP_REMOVED lines=13> */
.L_x_10883:
[----:B------:R-:W-:Y:S05]  /*4ab0*/  BSYNC.RECONVERGENT B2 ;  /* 0x0000000000027941 */ /* 0x000fea0003800200 */
.L_x_10882:
        /* <DEDUP_REMOVED lines=43> */
.L_x_10880:
[----:B------:R-:W-:Y:S05]  /*4d70*/  BSYNC.RECONVERGENT B1 ;  /* 0x0000000000017941 */ /* 0x000fea0003800200 */
.L_x_10879:
[----:B------:R-:W-:Y:S01]  /*4d80*/  I2FP.F32.U32 R5, R5 ;  /* 0x0000000500057245 */ /* 0x000fe20000201000 */
[----:B------:R-:W-:Y:S01]  /*4d90*/  BSSY.RECONVERGENT B1, `(.L_x_10884) ;  /* 0x000004c000017945 */ /* 0x000fe20003800200 */
[----:B------:R-:W-:Y:S01]  /*4da0*/  ISETP.NE.AND P2, PT, R158, 0x1, PT ;  /* 0x000000019e00780c */ /* 0x000fe20003f45270 */
[----:B------:R-:W-:Y:S01]  /*4db0*/  IMAD.MOV.U32 R103, RZ, RZ, 0x2 ;  /* 0x00000002ff677424 */ /* 0x000fe200078e00ff */
[----:B------:R-:W-:Y:S01]  /*4dc0*/  SHF.L.U32 R104, R104, 0x10, RZ ;  /* 0x0000001068687819 */ /* 0x000fe200000006ff */
[----:B------:R-:W-:Y:S01]  /*4dd0*/  FFMA.FTZ R102, R5, R196, 1.1641532182693481445e-10 ;  /* 0x2f00000005667423 */ /* 0x000fe200000100c4 */
[----:B------:R-:W-:Y:S01]  /*4de0*/  LOP3.LUT R208, R208, 0xfffffff7, RZ, 0xc0, !PT ;  /* 0xfffffff7d0d07812 */ /* 0x000fe200078ec0ff */
[----:B------:R-:W-:Y:S02]  /*4df0*/  IMAD.MOV.U32 R101, RZ, RZ, R188 ;  /* 0x000000ffff657224 */ /* 0x000fe400078e00bc */
[----:B------:R-:W-:Y:S01]  /*4e00*/  FMUL.FTZ R5, R104, R187 ;  /* 0x000000bb68057220 */ /* 0x000fe20000410000 */
[----:B------:R-:W-:-:S13]  /*4e10*/  FSETP.LE.FTZ.AND P4, PT, R102, R157, PT ;  /* 0x0000009d6600720b */ /* 0x000fda0003f93000 */
        /* <DEDUP_REMOVED lines=10> */
.L_x_10886:
        /* <DEDUP_REMOVED lines=13> */
.L_x_10888:
[----:B------:R-:W-:Y:S05]  /*4f90*/  BSYNC.RECONVERGENT B2 ;  /* 0x0000000000027941 */ /* 0x000fea0003800200 */
.L_x_10887:
        /* <DEDUP_REMOVED lines=43> */
.L_x_10885:
[----:B------:R-:W-:Y:S05]  /*5250*/  BSYNC.RECONVERGENT B1 ;  /* 0x0000000000017941 */ /* 0x000fea0003800200 */
.L_x_10884:
[----:B------:R-:W-:Y:S01]  /*5260*/  PRMT R102, R88, 0x7632, R102 ;  /* 0x0000763258667816 */ /* 0x000fe20000000066 */
[----:B------:R-:W-:Y:S01]  /*5270*/  BSSY.RECONVERGENT B1, `(.L_x_10889) ;  /* 0x0000050000017945 */ /* 0x000fe20003800200 */
[----:B------:R-:W-:Y:S02]  /*5280*/  I2FP.F32.U32 R101, R101 ;  /* 0x0000006500657245 */ /* 0x000fe40000201000 */
[----:B------:R-:W-:Y:S01]  /*5290*/  ISETP.NE.AND P3, PT, R103, 0x1, PT ;  /* 0x000000016700780c */ /* 0x000fe20003f65270 */
[----:B------:R-:W-:Y:S01]  /*52a0*/  IMAD.U32 R104, R102, 0x10000, RZ ;  /* 0x0001000066687824 */ /* 0x000fe200078e00ff */
[----:B------:R-:W-:Y:S01]  /*52b0*/  FSEL R5, R5, RZ, P4 ;  /* 0x000000ff05057208 */ /* 0x000fe20002000000 */
[----:B------:R-:W-:Y:S02]  /*52c0*/  FFMA.FTZ R102, R101, R196, 1.1641532182693481445e-10 ;  /* 0x2f00000065667423 */ /* 0x000fe400000100c4 */
[----:B------:R-:W-:-:S03]  /*52d0*/  FMUL.FTZ R104, R104, R187 ;  /* 0x000000bb68687220 */ /* 0x000fc60000410000 */
[----:B------:R-:W-:-:S04]  /*52e0*/  FSETP.GTU.FTZ.AND P2, PT, R102, R157, PT ;  /* 0x0000009d6600720b */ /* 0x000fc80003f5c000 */
[----:B------:R-:W-:Y:S02]  /*52f0*/  FSEL R104, R104, RZ, !P2 ;  /* 0x000000ff68687208 */ /* 0x000fe40005000000 */
[----:B------:R-:W-:-:S03]  /*5300*/  SEL R190, RZ, 0x1, P2 ;  /* 0x00000001ffbe7807 */ /* 0x000fc60001000000 */
[----:B------:R-:W-:Y:S01]  /*5310*/  FADD.FTZ R101, R104, R5 ;  /* 0x0000000568657221 */ /* 0x000fe20000010000 */
[----:B------:R-:W-:Y:S01]  /*5320*/  IMAD.MOV.U32 R104, RZ, RZ, 0x2 ;  /* 0x00000002ff687424 */ /* 0x000fe200078e00ff */
[----:B------:R-:W-:Y:S02]  /*5330*/  MOV R5, R188 ;  /* 0x000000bc00057202 */ /* 0x000fe40000000f00 */
        /* <DEDUP_REMOVED lines=10> */
.L_x_10891:
        /* <DEDUP_REMOVED lines=13> */
.L_x_10893:
[----:B------:R-:W-:Y:S05]  /*54b0*/  BSYNC.RECONVERGENT B2 ;  /* 0x0000000000027941 */ /* 0x000fea0003800200 */
.L_x_10892:
        /* <DEDUP_REMOVED lines=43> */
.L_x_10890:
[----:B------:R-:W-:Y:S05]  /*5770*/  BSYNC.RECONVERGENT B1 ;  /* 0x0000000000017941 */ /* 0x000fea0003800200 */
.L_x_10889:
[----:B------:R-:W-:Y:S01]  /*5780*/  I2FP.F32.U32 R5, R5 ;  /* 0x0000000500057245 */ /* 0x000fe20000201000 */
[----:B------:R-:W-:Y:S01]  /*5790*/  BSSY.RECONVERGENT B1, `(.L_x_10894) ;  /* 0x000004d000017945 */ /* 0x000fe20003800200 */
[----:B------:R-:W-:Y:S01]  /*57a0*/  ISETP.NE.AND P2, PT, R104, 0x1, PT ;  /* 0x000000016800780c */ /* 0x000fe20003f45270 */
[----:B------:R-:W-:Y:S01]  /*57b0*/  IMAD.MOV.U32 R103, RZ, RZ, R188 ;  /* 0x000000ffff677224 */ /* 0x000fe200078e00bc */
[----:B------:R-:W-:Y:S01]  /*57c0*/  LOP3.LUT R208, R208, 0xfffffffb, RZ, 0xc0, !PT ;  /* 0xfffffffbd0d07812 */ /* 0x000fe200078ec0ff */
[----:B------:R-:W-:Y:S01]  /*57d0*/  FFMA.FTZ R102, R5, R196, 1.1641532182693481445e-10 ;  /* 0x2f00000005667423 */ /* 0x000fe200000100c4 */
[----:B------:R-:W-:-:S04]  /*57e0*/  PRMT R5, R105, 0x7632, R5 ;  /* 0x0000763269057816 */ /* 0x000fc80000000005 */
[----:B------:R-:W-:Y:S02]  /*57f0*/  FSETP.LE.FTZ.AND P4, PT, R102, R157, PT ;  /* 0x0000009d6600720b */ /* 0x000fe40003f93000 */
[----:B------:R-:W-:Y:S01]  /*5800*/  SHF.L.U32 R102, R105, 0x10, RZ ;  /* 0x0000001069667819 */ /* 0x000fe200000006ff */
[----:B------:R-:W-:-:S04]  /*5810*/  IMAD.MOV.U32 R105, RZ, RZ, 0x2 ;  /* 0x00000002ff697424 */ /* 0x000fc800078e00ff */
[----:B------:R-:W-:-:S06]  /*5820*/  FMUL.FTZ R191, R187, R102 ;  /* 0x00000066bbbf7220 */ /* 0x000fcc0000410000 */
        /* <DEDUP_REMOVED lines=10> */
.L_x_10896:
        /* <DEDUP_REMOVED lines=13> */
.L_x_10898:
[----:B------:R-:W-:Y:S05]  /*59a0*/  BSYNC.RECONVERGENT B2 ;  /* 0x0000000000027941 */ /* 0x000fea0003800200 */
.L_x_10897:
        /* <DEDUP_REMOVED lines=43> */
.L_x_10895:
[----:B------:R-:W-:Y:S05]  /*5c60*/  BSYNC.RECONVERGENT B1 ;  /* 0x0000000000017941 */ /* 0x000fea0003800200 */
.L_x_10894:
[----:B------:R-:W-:Y:S01]  /*5c70*/  I2FP.F32.U32 R103, R103 ;  /* 0x0000006700677245 */ /* 0x000fe20000201000 */
[----:B------:R-:W-:Y:S01]  /*5c80*/  IMAD.U32 R104, R89, 0x10000, RZ ;  /* 0x0001000059687824 */ /* 0x000fe200078e00ff */
[----:B------:R-:W-:Y:S01]  /*5c90*/  BSSY.RECONVERGENT B1, `(.L_x_10899) ;  /* 0x000004e000017945 */ /* 0x000fe20003800200 */
[----:B------:R-:W-:Y:S02]  /*5ca0*/  IMAD.MOV.U32 R159, RZ, RZ, 0x2 ;  /* 0x00000002ff9f7424 */ /* 0x000fe400078e00ff */
[----:B------:R-:W-:Y:S01]  /*5cb0*/  FFMA.FTZ R102, R103, R196, 1.1641532182693481445e-10 ;  /* 0x2f00000067667423 */ /* 0x000fe200000100c4 */
[----:B------:R-:W-:Y:S01]  /*5cc0*/  FMUL.FTZ R104, R104, R187 ;  /* 0x000000bb68687220 */ /* 0x000fe20000410000 */
[----:B------:R-:W-:-:S03]  /*5cd0*/  FSEL R103, R191, RZ, P4 ;  /* 0x000000ffbf677208 */ /* 0x000fc60002000000 */
[----:B------:R-:W-:-:S04]  /*5ce0*/  FSETP.GTU.FTZ.AND P2, PT, R102, R157, PT ;  /* 0x0000009d6600720b */ /* 0x000fc80003f5c000 */
[----:B------:R-:W-:Y:S02]  /*5cf0*/  FSEL R104, R104, RZ, !P2 ;  /* 0x000000ff68687208 */ /* 0x000fe40005000000 */
[----:B------:R-:W-:Y:S02]  /*5d00*/  SEL R191, RZ, 0x1, P2 ;  /* 0x00000001ffbf7807 */ /* 0x000fe40001000000 */
[----:B------:R-:W-:Y:S01]  /*5d10*/  ISETP.NE.AND P2, PT, R105, 0x1, PT ;  /* 0x000000016900780c */ /* 0x000fe20003f45270 */
[----:B------:R-:W-:Y:S01]  /*5d20*/  FADD.FTZ R102, R104, R103 ;  /* 0x0000006768667221 */ /* 0x000fe20000010000 */
[----:B------:R-:W-:-:S03]  /*5d30*/  MOV R103, R188 ;  /* 0x000000bc00677202 */ /* 0x000fc60000000f00 */
[----:B------:R-:W-:-:S08]  /*5d40*/  @P1 FADD.FTZ R102, R94, R102 ;  /* 0x000000665e661221 */ /* 0x000fd00000010000 */
        /* <DEDUP_REMOVED lines=9> */
.L_x_10901:
        /* <DEDUP_REMOVED lines=13> */
.L_x_10903:
[----:B------:R-:W-:Y:S05]  /*5eb0*/  BSYNC.RECONVERGENT B2 ;  /* 0x0000000000027941 */ /* 0x000fea0003800200 */
.L_x_10902:
        /* <DEDUP_REMOVED lines=43> */
.L_x_10900:
[----:B------:R-:W-:Y:S05]  /*6170*/  BSYNC.RECONVERGENT B1 ;  /* 0x0000000000017941 */ /* 0x000fea0003800200 */
.L_x_10899:
        /* <DEDUP_REMOVED lines=20> */
.L_x_10906:
        /* <DEDUP_REMOVED lines=13> */
.L_x_10908:
[----:B------:R-:W-:Y:S05]  /*6390*/  BSYNC.RECONVERGENT B2 ;  /* 0x0000000000027941 */ /* 0x000fea0003800200 */
.L_x_10907:
        /* <DEDUP_REMOVED lines=43> */
.L_x_10905:
[----:B------:R-:W-:Y:S05]  /*6650*/  BSYNC.RECONVERGENT B1 ;  /* 0x0000000000017941 */ /* 0x000fea0003800200 */
.L_x_10904:
[----:B------:R-:W-:Y:S01]  /*6660*/  PRMT R104, R89, 0x7632, R104 ;  /* 0x0000763259687816 */ /* 0x000fe20000000068 */
[----:B------:R-:W-:Y:S01]  /*6670*/  BSSY.RECONVERGENT B1, `(.L_x_10909) ;  /* 0x0000050000017945 */ /* 0x000fe20003800200 */
[----:B------:R-:W-:Y:S01]  /*6680*/  I2FP.F32.U32 R103, R103 ;  /* 0x0000006700677245 */ /* 0x000fe20000201000 */
[----:B------:R-:W-:Y:S01]  /*6690*/  IMAD.MOV.U32 R159, RZ, RZ, 0x2 ;  /* 0x00000002ff9f7424 */ /* 0x000fe200078e00ff */
[----:B------:R-:W-:Y:S01]  /*66a0*/  FSEL R5, R5, RZ, P4 ;  /* 0x000000ff05057208 */ /* 0x000fe20002000000 */
[----:B------:R-:W-:Y:S02]  /*66b0*/  IMAD.U32 R158, R104, 0x10000, RZ ;  /* 0x00010000689e7824 */ /* 0x000fe400078e00ff */
[----:B------:R-:W-:Y:S02]  /*66c0*/  FFMA.FTZ R104, R103, R196, 1.1641532182693481445e-10 ;  /* 0x2f00000067687423 */ /* 0x000fe400000100c4 */
[----:B------:R-:W-:-:S03]  /*66d0*/  FMUL.FTZ R158, R158, R187 ;  /* 0x000000bb9e9e7220 */ /* 0x000fc60000410000 */
        /* <DEDUP_REMOVED lines=16> */
.L_x_10911:
        /* <DEDUP_REMOVED lines=13> */
.L_x_10913:
[----:B------:R-:W-:Y:S05]  /*68b0*/  BSYNC.RECONVERGENT B2 ;  /* 0x0000000000027941 */ /* 0x000fea0003800200 */
.L_x_10912:
        /* <DEDUP_REMOVED lines=43> */
.L_x_10910:
[----:B------:R-:W-:Y:S05]  /*6b70*/  BSYNC.RECONVERGENT B1 ;  /* 0x0000000000017941 */ /* 0x000fea0003800200 */
.L_x_10909:
[----:B------:R-:W-:Y:S01]  /*6b80*/  ISETP.NE.AND P3, PT, R159, 0x1, PT ;  /* 0x000000019f00780c */ /* 0x000fe20003f65270 */
[----:B------:R-:W-:Y:S01]  /*6b90*/  BSSY.RECONVERGENT B1, `(.L_x_10914) ;  /* 0x000004b000017945 */ /* 0x000fe20003800200 */
[----:B------:R-:W-:Y:S01]  /*6ba0*/  I2FP.F32.U32 R5, R5 ;  /* 0x0000000500057245 */ /* 0x000fe20000201000 */
[----:B------:R-:W-:Y:S01]  /*6bb0*/  IMAD.MOV.U32 R194, RZ, RZ, 0x2 ;  /* 0x00000002ffc27424 */ /* 0x000fe200078e00ff */
[C---:B------:R-:W-:Y:S01]  /*6bc0*/  SHF.L.U32 R158, R106.reuse, 0x10, RZ ;  /* 0x000000106a9e7819 */ /* 0x040fe200000006ff */
[----:B------:R-:W-:Y:S01]  /*6bd0*/  IMAD.MOV.U32 R105, RZ, RZ, R188 ;  /* 0x000000ffff697224 */ /* 0x000fe200078e00bc */
[----:B------:R-:W-:Y:S01]  /*6be0*/  PRMT R106, R106, 0x7632, R106 ;  /* 0x000076326a6a7816 */ /* 0x000fe2000000006a */
[----:B------:R-:W-:Y:S02]  /*6bf0*/  FFMA.FTZ R104, R5, R196, 1.1641532182693481445e-10 ;  /* 0x2f00000005687423 */ /* 0x000fe400000100c4 */
[----:B------:R-:W-:-:S03]  /*6c00*/  FMUL.FTZ R5, R187, R158 ;  /* 0x0000009ebb057220 */ /* 0x000fc60000410000 */
[----:B------:R-:W-:Y:S01]  /*6c10*/  FSETP.LE.FTZ.AND P2, PT, R104, R157, PT ;  /* 0x0000009d6800720b */ /* 0x000fe20003f53000 */
        /* <DEDUP_REMOVED lines=9> */
.L_x_10916:
        /* <DEDUP_REMOVED lines=13> */
.L_x_10918:
[----:B------:R-:W-:Y:S05]  /*6d80*/  BSYNC.RECONVERGENT B2 ;  /* 0x0000000000027941 */ /* 0x000fea0003800200 */
.L_x_10917:
        /* <DEDUP_REMOVED lines=43> */
.L_x_10915:
[----:B------:R-:W-:Y:S05]  /*7040*/  BSYNC.RECONVERGENT B1 ;  /* 0x0000000000017941 */ /* 0x000fea0003800200 */
.L_x_10914:
[----:B------:R-:W-:Y:S01]  /*7050*/  I2FP.F32.U32 R105, R105 ;  /* 0x0000006900697245 */ /* 0x000fe20000201000 */
[----:B------:R-:W-:Y:S01]  /*7060*/  IMAD.U32 R158, R90, 0x10000, RZ ;  /* 0x000100005a9e7824 */ /* 0x000fe200078e00ff */
[----:B------:R-:W-:Y:S01]  /*7070*/  FSEL R5, R5, RZ, P2 ;  /* 0x000000ff05057208 */ /* 0x000fe20001000000 */
        /* <DEDUP_REMOVED lines=20> */
.L_x_10921:
        /* <DEDUP_REMOVED lines=13> */
.L_x_10923:
[----:B------:R-:W-:Y:S05]  /*7290*/  BSYNC.RECONVERGENT B2 ;  /* 0x0000000000027941 */ /* 0x000fea0003800200 */
.L_x_10922:
        /* <DEDUP_REMOVED lines=43> */
.L_x_10920:
[----:B------:R-:W-:Y:S05]  /*7550*/  BSYNC.RECONVERGENT B1 ;  /* 0x0000000000017941 */ /* 0x000fea0003800200 */
.L_x_10919:
[----:B------:R-:W-:Y:S01]  /*7560*/  ISETP.NE.AND P4, PT, R159, 0x1, PT ;  /* 0x000000019f00780c */ /* 0x000fe20003f85270 */
[----:B------:R-:W-:Y:S01]  /*7570*/  BSSY.RECONVERGENT B1, `(.L_x_10924) ;  /* 0x000004a000017945 */ /* 0x000fe20003800200 */
[----:B------:R-:W-:Y:S01]  /*7580*/  I2FP.F32.U32 R5, R5 ;  /* 0x0000000500057245 */ /* 0x000fe20000201000 */
[----:B------:R-:W-:Y:S01]  /*7590*/  IMAD.MOV.U32 R195, RZ, RZ, 0x2 ;  /* 0x00000002ffc37424 */ /* 0x000fe200078e00ff */
[----:B------:R-:W-:Y:S01]  /*75a0*/  SHF.L.U32 R158, R106, 0x10, RZ ;  /* 0x000000106a9e7819 */ /* 0x000fe200000006ff */
[----:B------:R-:W-:Y:S02]  /*75b0*/  IMAD.MOV.U32 R105, RZ, RZ, R188 ;  /* 0x000000ffff697224 */ /* 0x000fe400078e00bc */
        /* <DEDUP_REMOVED lines=12> */
.L_x_10926:
        /* <DEDUP_REMOVED lines=13> */
.L_x_10928:
[----:B------:R-:W-:Y:S05]  /*7750*/  BSYNC.RECONVERGENT B2 ;  /* 0x0000000000027941 */ /* 0x000fea0003800200 */
.L_x_10927:
        /* <DEDUP_REMOVED lines=43> */
.L_x_10925:
[----:B------:R-:W-:Y:S05]  /*7a10*/  BSYNC.RECONVERGENT B1 ;  /* 0x0000000000017941 */ /* 0x000fea0003800200 */
.L_x_10924:
        /* <DEDUP_REMOVED lines=24> */
.L_x_10931:
        /* <DEDUP_REMOVED lines=13> */
.L_x_10933:
[----:B------:R-:W-:Y:S05]  /*7c70*/  BSYNC.RECONVERGENT B2 ;  /* 0x0000000000027941 */ /* 0x000fea0003800200 */
.L_x_10932:
        /* <DEDUP_REMOVED lines=43> */
.L_x_10930:
[----:B------:R-:W-:Y:S05]  /*7f30*/  BSYNC.RECONVERGENT B1 ;  /* 0x0000000000017941 */ /* 0x000fea0003800200 */
.L_x_10929:
[----:B------:R-:W-:Y:S01]  /*7f40*/  ISETP.NE.AND P5, PT, R159, 0x1, PT ;  /* 0x000000019f00780c */ /* 0x000fe20003fa5270 */
[----:B------:R-:W-:Y:S01]  /*7f50*/  BSSY.RECONVERGENT B1, `(.L_x_10934) ;  /* 0x000004b000017945 */ /* 0x000fe20003800200 */
[----:B------:R-:W-:Y:S01]  /*7f60*/  I2FP.F32.U32 R5, R5 ;  /* 0x0000000500057245 */ /* 0x000fe20000201000 */
[----:B------:R-:W-:Y:S01]  /*7f70*/  IMAD.MOV.U32 R210, RZ, RZ, 0x2 ;  /* 0x00000002ffd27424 */ /* 0x000fe200078e00ff */
[----:B------:R-:W-:-:S03]  /*7f80*/  SHF.L.U32 R158, R107, 0x10, RZ ;  /* 0x000000106b9e7819 */ /* 0x000fc600000006ff */
[----:B------:R-:W-:Y:S01]  /*7f90*/  FFMA.FTZ R106, R5, R196, 1.1641532182693481445e-10 ;  /* 0x2f000000056a7423 */ /* 0x000fe200000100c4 */
[----:B------:R-:W-:Y:S01]  /*7fa0*/  PRMT R5, R107, 0x7632, R5 ;  /* 0x000076326b057816 */ /* 0x000fe20000000005 */
[----:B------:R-:W-:Y:S02]  /*7fb0*/  IMAD.MOV.U32 R107, RZ, RZ, R188 ;  /* 0x000000ffff6b7224 */ /* 0x000fe400078e00bc */
[----:B------:R-:W-:Y:S01]  /*7fc0*/  FMUL.FTZ R195, R187, R158 ;  /* 0x0000009ebbc37220 */ /* 0x000fe20000410000 */
        /* <DEDUP_REMOVED lines=10> */
.L_x_10936:
        /* <DEDUP_REMOVED lines=13> */
.L_x_10938:
[----:B------:R-:W-:Y:S05]  /*8140*/  BSYNC.RECONVERGENT B2 ;  /* 0x0000000000027941 */ /* 0x000fea0003800200 */
.L_x_10937:
        /* <DEDUP_REMOVED lines=43> */
.L_x_10935:
[----:B------:R-:W-:Y:S05]  /*8400*/  BSYNC.RECONVERGENT B1 ;  /* 0x0000000000017941 */ /* 0x000fea0003800200 */
.L_x_10934:
[----:B------:R-:W-:Y:S01]  /*8410*/  I2FP.F32.U32 R107, R107 ;  /* 0x0000006b006b7245 */ /* 0x000fe20000201000 */
[----:B------:R-:W-:Y:S01]  /*8420*/  IMAD.U32 R158, R91, 0x10000, RZ ;  /* 0x000100005b9e7824 */ /* 0x000fe200078e00ff */
[----:B------:R-:W-:Y:S01]  /*8430*/  FSEL R195, R195, RZ, P4 ;  /* 0x000000ffc3c37208 */ /* 0x000fe20002000000 */
        /* <DEDUP_REMOVED lines=9> */
[--C-:B------:R-:W-:Y:S01]  /*84d0*/  FADD.FTZ R106, R158, R195.reuse ;  /* 0x000000c39e6a7221 */ /* 0x100fe20000010000 */
[----:B------:R-:W-:-:S03]  /*84e0*/  PRMT R195, R107, 0x7610, R195 ;  /* 0x000076106bc37816 */ /* 0x000fc600000000c3 */
        /* <DEDUP_REMOVED lines=10> */
.L_x_10941:
        /* <DEDUP_REMOVED lines=13> */
.L_x_10943:
[----:B------:R-:W-:Y:S05]  /*8660*/  BSYNC.RECONVERGENT B2 ;  /* 0x0000000000027941 */ /* 0x000fea0003800200 */
.L_x_10942:
        /* <DEDUP_REMOVED lines=43> */
.L_x_10940:
[----:B------:R-:W-:Y:S05]  /*8920*/  BSYNC.RECONVERGENT B1 ;  /* 0x0000000000017941 */ /* 0x000fea0003800200 */
.L_x_10939:
[----:B------:R-:W-:Y:S01]  /*8930*/  ISETP.NE.AND P6, PT, R211, 0x1, PT ;  /* 0x00000001d300780c */ /* 0x000fe20003fc5270 */
[----:B------:R-:W-:Y:S01]  /*8940*/  BSSY.RECONVERGENT B1, `(.L_x_10944) ;  /* 0x000004c000017945 */ /* 0x000fe20003800200 */
[----:B------:R-:W-:Y:S01]  /*8950*/  I2FP.F32.U32 R107, R159 ;  /* 0x0000009f006b7245 */ /* 0x000fe20000201000 */
[----:B------:R-:W-:Y:S01]  /*8960*/  IMAD.MOV.U32 R159, RZ, RZ, R188 ;  /* 0x000000ffff9f7224 */ /* 0x000fe200078e00bc */
[----:B------:R-:W-:Y:S01]  /*8970*/  SHF.L.U32 R210, R5, 0x10, RZ ;  /* 0x0000001005d27819 */ /* 0x000fe200000006ff */
[----:B------:R-:W-:Y:S02]  /*8980*/  IMAD.MOV.U32 R5, RZ, RZ, 0x2 ;  /* 0x00000002ff057424 */ /* 0x000fe400078e00ff */
        /* <DEDUP_REMOVED lines=12> */
.L_x_10946:
        /* <DEDUP_REMOVED lines=15> */
.L_x_10948:
[----:B------:R-:W-:Y:S05]  /*8b40*/  BSYNC.RECONVERGENT B2 ;  /* 0x0000000000027941 */ /* 0x000fea0003800200 */
.L_x_10947:
        /* <DEDUP_REMOVED lines=43> */
.L_x_10945:
[----:B------:R-:W-:Y:S05]  /*8e00*/  BSYNC.RECONVERGENT B1 ;  /* 0x0000000000017941 */ /* 0x000fea0003800200 */
.L_x_10944:
[----:B------:R-:W-:Y:S02]  /*8e10*/  I2FP.F32.U32 R159, R159 ;  /* 0x0000009f009f7245 */ /* 0x000fe40000201000 */
[----:B------:R-:W-:Y:S02]  /*8e20*/  PRMT R158, R91, 0x7632, R158 ;  /* 0x000076325b9e7816 */ /* 0x000fe4000000009e */
[----:B------:R-:W-:Y:S01]  /*8e30*/  FSEL R107, R107, RZ, P5 ;  /* 0x000000ff6b6b7208 */ /* 0x000fe20002800000 */
[----:B------:R-:W-:Y:S02]  /*8e40*/  FFMA.FTZ R196, R159, R196, 1.1641532182693481445e-10 ;  /* 0x2f0000009fc47423 */ /* 0x000fe400000100c4 */
[----:B------:R-:W-:-:S03]  /*8e50*/  IMAD.U32 R158, R158, 0x10000, RZ ;  /* 0x000100009e9e7824 */ /* 0x000fc600078e00ff */
[----:B------:R-:W-:Y:S01]  /*8e60*/  FSETP.GTU.FTZ.AND P6, PT, R196, R157, PT ;  /* 0x0000009dc400720b */ /* 0x000fe20003fdc000 */
[----:B------:R-:W-:-:S03]  /*8e70*/  FMUL.FTZ R158, R158, R187 ;  /* 0x000000bb9e9e7220 */ /* 0x000fc60000410000 */
[----:B------:R-:W-:Y:S02]  /*8e80*/  SEL R196, RZ, 0x1, P6 ;  /* 0x00000001ffc47807 */ /* 0x000fe40003000000 */
[----:B------:R-:W-:-:S05]  /*8e90*/  FSEL R158, R158, RZ, !P6 ;  /* 0x000000ff9e9e7208 */ /* 0x000fca0007000000 */
[----:B------:R-:W-:-:S04]  /*8ea0*/  FADD.FTZ R107, R158, R107 ;  /* 0x0000006b9e6b7221 */ /* 0x000fc80000010000 */
[----:B------:R-:W-:-:S07]  /*8eb0*/  @P1 FADD.FTZ R107, R99, R107 ;  /* 0x0000006b636b1221 */ /* 0x000fce0000010000 */
.L_x_10868:
        /* <DEDUP_REMOVED lines=20> */
[----:B-1----:R-:W-:Y:S02]  /*9000*/  IMAD.WIDE.U32 R158, R209, 0x8, R158 ;  /* 0x00000008d19e7825 */ /* 0x002fe400078e009e */
[----:B------:R0:W-:Y:S04]  /*9010*/  STG.E.128 desc[UR10][R212.64+0x10], R104 ;  /* 0x00001068d4007986 */ /* 0x0001e8000c101d0a */
[----:B------:R0:W-:Y:S01]  /*9020*/  STG.E.64 desc[UR10][R158.64], R210 ;  /* 0x000000d29e007986 */ /* 0x0001e2000c101b0a */
[----:B------:R-:W-:Y:S05]  /*9030*/  @!P0 BRA `(.L_x_10949) ;  /* 0x0000000000508947 */ /* 0x000fea0003800000 */
        /* <DEDUP_REMOVED lines=20> */
.L_x_10949:
[----:B------:R-:W-:Y:S01]  /*9180*/  MOV R187, R156 ;  /* 0x0000009c00bb7202 */ /* 0x000fe20000000f00 */
[----:B------:R-:W-:-:S07]  /*9190*/  VIADD R215, R209, 0x80 ;  /* 0x00000080d1d77836 */ /* 0x000fce0000000000 */
.L_x_10826:
[----:B------:R-:W-:Y:S05]  /*91a0*/  BSYNC.RECONVERGENT B0 ;  /* 0x0000000000007941 */ /* 0x000fea0003800200 */
.L_x_10825:
        /* <DEDUP_REMOVED lines=10> */
[----:B------:R-:W3:Y:S08]  /*9250*/  @P0 LDC.64 R110, c[0x0][0x398] ;  /* 0x0000e600ff6e0b82 */ /* 0x000ef00000000a00 */
[----:B------:R-:W4:Y:S01]  /*9260*/  @P1 LDC.64 R108, c[0x0][0x3a0] ;  /* 0x0000e800ff6c1b82 */ /* 0x000f220000000a00 */
[----:B--2---:R-:W-:-:S06]  /*9270*/  IMAD.WIDE.U32 R112, R215, 0x10, R112 ;  /* 0x00000010d7707825 */ /* 0x004fcc00078e0070 */
[----:B------:R-:W5:Y:S01]  /*9280*/  LDG.E.128 R112, desc[UR10][R112.64] ;  /* 0x0000000a70707981 */ /* 0x000f62000c1e1d00 */
[----:B---3--:R-:W-:-:S05]  /*9290*/  @P0 IMAD.WIDE.U32 R110, R215, 0x10, R110 ;  /* 0x00000010d76e0825 */ /* 0x008fca00078e006e */
[----:B------:R2:W5:Y:S01]  /*92a0*/  @P0 LDG.E.128 R88, desc[UR10][R110.64] ;  /* 0x0000000a6e580981 */ /* 0x000562000c1e1d00 */
[----:B----4-:R-:W-:-:S05]  /*92b0*/  @P1 IMAD.WIDE.U32 R108, R215, 0x20, R108 ;  /* 0x00000020d76c1825 */ /* 0x010fca00078e006c */
[----:B------:R2:W5:Y:S04]  /*92c0*/  @P1 LDG.E.128 R92, desc[UR10][R108.64] ;  /* 0x0000000a6c5c1981 */ /* 0x000568000c1e1d00 */
[----:B------:R2:W5:Y:S01]  /*92d0*/  @P1 LDG.E.128 R96, desc[UR10][R108.64+0x10] ;  /* 0x0000100a6c601981 */ /* 0x000562000c1e1d00 */
[----:B------:R-:W-:Y:S05]  /*92e0*/  @!P0 BRA `(.L_x_10952) ;  /* 0x0000005000008947 */ /* 0x000fea0003800000 */
[----:B------:R-:W-:Y:S01]  /*92f0*/  ISETP.NE.AND P2, PT, R5, 0x1, PT ;  /* 0x000000010500780c */ /* 0x000fe20003f45270 */
[----:B------:R-:W-:Y:S01]  /*9300*/  BSSY.RECONVERGENT B1, `(.L_x_10953) ;  /* 0x0000047000017945 */ /* 0x000fe20003800200 */
[----:B--2---:R-:W-:Y:S01]  /*9310*/  IMAD.MOV.U32 R110, RZ, RZ, 0x2 ;  /* 0x00000002ff6e7424 */ /* 0x004fe200078e00ff */
        /* <DEDUP_REMOVED lines=13> */
.L_x_10955:
        /* <DEDUP_REMOVED lines=13> */
.L_x_10957:
[----:B------:R-:W-:Y:S05]  /*94c0*/  BSYNC.RECONVERGENT B2 ;  /* 0x0000000000027941 */ /* 0x000fea0003800200 */
.L_x_10956:
        /* <DEDUP_REMOVED lines=42> */
.L_x_10954:
[----:B------:R-:W-:Y:S05]  /*9770*/  BSYNC.RECONVERGENT B1 ;  /* 0x0000000000017941 */ /* 0x000fea0003800200 */
.L_x_10953:
[----:B------:R-:W2:Y:S01]  /*9780*/  LDC R187, c[0x0][0x404] ;  /* 0x00010100ffbb7b82 */ /* 0x000ea20000000800 */
[----:B------:R-:W-:Y:S01]  /*9790*/  I2FP.F32.U32 R5, R108 ;  /* 0x0000006c00057245 */ /* 0x000fe20000201000 */
[----:B0-----:R-:W-:Y:S01]  /*97a0*/  IMAD.MOV.U32 R212, RZ, RZ, 0x2f800000 ;  /* 0x2f800000ffd47424 */ /* 0x001fe200078e00ff */
[----:B------:R-:W-:Y:S01]  /*97b0*/  ISETP.NE.AND P2, PT, R110, 0x1, PT ;  /* 0x000000016e00780c */ /* 0x000fe20003f45270 */
[----:B------:R-:W-:Y:S01]  /*97c0*/  BSSY.RECONVERGENT B1, `(.L_x_10958) ;  /* 0x000004c000017945 */ /* 0x000fe20003800200 */
[----:B------:R-:W-:Y:S01]  /*97d0*/  LOP3.LUT R208, R208, 0xffffffef, RZ, 0xc0, !PT ;  /* 0xffffffefd0d07812 */ /* 0x000fe200078ec0ff */
[----:B------:R-:W-:Y:S01]  /*97e0*/  FFMA.FTZ R108, R5, R212, 1.1641532182693481445e-10 ;  /* 0x2f000000056c7423 */ /* 0x000fe200000100d4 */
[C---:B-----5:R-:W-:Y:S01]  /*97f0*/  IMAD.U32 R5, R112.reuse, 0x10000, RZ ;  /* 0x0001000070057824 */ /* 0x060fe200078e00ff */
[----:B------:R-:W0:Y:S01]  /*9800*/  LDC R196, c[0x0][0x408] ;  /* 0x00010200ffc47b82 */ /* 0x000e220000000800 */
[----:B------:R-:W-:Y:S01]  /*9810*/  PRMT R112, R112, 0x7632, R112 ;  /* 0x0000763270707816 */ /* 0x000fe20000000070 */
[----:B------:R-:W-:Y:S01]  /*9820*/  IMAD.MOV.U32 R156, RZ, RZ, 0x2 ;  /* 0x00000002ff9c7424 */ /* 0x000fe200078e00ff */
[----:B------:R-:W-:-:S02]  /*9830*/  MOV R109, R188 ;  /* 0x000000bc006d7202 */ /* 0x000fc40000000f00 */
[----:B--2---:R-:W-:Y:S01]  /*9840*/  FSETP.LE.FTZ.AND P4, PT, R108, R187, PT ;  /* 0x000000bb6c00720b */ /* 0x004fe20003f93000 */
[----:B0-----:R-:W-:-:S12]  /*9850*/  FMUL.FTZ R5, R5, R196 ;  /* 0x000000c405057220 */ /* 0x001fd80000410000 */
        /* <DEDUP_REMOVED lines=10> */
.L_x_10960:
        /* <DEDUP_REMOVED lines=13> */
.L_x_10962:
[----:B------:R-:W-:Y:S05]  /*99d0*/  BSYNC.RECONVERGENT B2 ;  /* 0x0000000000027941 */ /* 0x000fea0003800200 */
.L_x_10961:
        /* <DEDUP_REMOVED lines=42> */
.L_x_10959:
[----:B------:R-:W-:Y:S05]  /*9c80*/  BSYNC.RECONVERGENT B1 ;  /* 0x0000000000017941 */ /* 0x000fea0003800200 */
.L_x_10958:
[----:B------:R-:W-:Y:S01]  /*9c90*/  I2FP.F32.U32 R109, R109 ;  /* 0x0000006d006d7245 */ /* 0x000fe20000201000 */
[----:B------:R-:W-:Y:S01]  /*9ca0*/  IMAD.U32 R111, R88, 0x10000, RZ ;  /* 0x00010000586f7824 */ /* 0x000fe200078e00ff */
[----:B------:R-:W-:Y:S01]  /*9cb0*/  ISETP.NE.AND P3, PT, R156, 0x1, PT ;  /* 0x000000019c00780c */ /* 0x000fe20003f65270 */
[----:B------:R-:W-:Y:S01]  /*9cc0*/  BSSY.RECONVERGENT B1, `(.L_x_10963) ;  /* 0x000004d000017945 */ /* 0x000fe20003800200 */
[----:B------:R-:W-:Y:S01]  /*9cd0*/  FSEL R5, R5, RZ, P4 ;  /* 0x000000ff05057208 */ /* 0x000fe20002000000 */
[----:B------:R-:W-:Y:S01]  /*9ce0*/  FFMA.FTZ R108, R109, R212, 1.1641532182693481445e-10 ;  /* 0x2f0000006d6c7423 */ /* 0x000fe200000100d4 */
[----:B------:R-:W-:-:S04]  /*9cf0*/  FMUL.FTZ R111, R111, R196 ;  /* 0x000000c46f6f7220 */ /* 0x000fc80000410000 */
[----:B------:R-:W-:-:S04]  /*9d00*/  FSETP.GTU.FTZ.AND P2, PT, R108, R187, PT ;  /* 0x000000bb6c00720b */ /* 0x000fc80003f5c000 */
[----:B------:R-:W-:Y:S01]  /*9d10*/  FSEL R108, R111, RZ, !P2 ;  /* 0x000000ff6f6c7208 */ /* 0x000fe20005000000 */
[----:B------:R-:W-:Y:S01]  /*9d20*/  HFMA2 R111, -RZ, RZ, 0, 1.1920928955078125e-07 ;  /* 0x00000002ff6f7431 */ /* 0x000fe200000001ff */
[----:B------:R-:W-:-:S03]  /*9d30*/  SEL R189, RZ, 0x1, P2 ;  /* 0x00000001ffbd7807 */ /* 0x000fc60001000000 */
[----:B------:R-:W-:Y:S01]  /*9d40*/  FADD.FTZ R108, R108, R5 ;  /* 0x000000056c6c7221 */ /* 0x000fe20000010000 */
[----:B------:R-:W-:-:S03]  /*9d50*/  IMAD.MOV.U32 R5, RZ, RZ, R188 ;  /* 0x000000ffff057224 */ /* 0x000fc600078e00bc */
[----:B------:R-:W-:Y:S01]  /*9d60*/  @P1 FADD.FTZ R108, R92, R108 ;  /* 0x0000006c5c6c1221 */ /* 0x000fe20000010000 */
        /* <DEDUP_REMOVED lines=9> */
.L_x_10965:
        /* <DEDUP_REMOVED lines=13> */
.L_x_10967:
[----:B------:R-:W-:Y:S05]  /*9ed0*/  BSYNC.RECONVERGENT B2 ;  /* 0x0000000000027941 */ /* 0x000fea0003800200 */
.L_x_10966:
[----:B------:R-:W-:Y:S01]  /*9ee0*/  IMAD.WIDE.U32 R6, R205, -0x326172a9, RZ ;  /* 0xcd9e8d57cd067825 */ /* 0x000fe200078e00ff */
[----:B------:R-:W-:-:S03]  /*9ef0*/  LOP3.LUT R110, R186, UR9, R157, 0x96, !PT ;  /* 0x00000009ba6e7c12 */ /* 0x000fc6000f8e969d */
[----:B------:R-:W-:Y:S01]  /*9f00*/  IMAD.MOV.U32 R5, RZ, RZ, R214 ;  /* 0x000000ffff057224 */ /* 0x000fe200078e00d6 */
[----:B-1----:R-:W-:Y:S01]  /*9f10*/  LOP3.LUT R158, R4, UR8, R7, 0x96, !PT ;  /* 0x00000008049e7c12 */ /* 0x002fe2000f8e9607 */
        /* <DEDUP_REMOVED lines=39> */
.L_x_10964:
[----:B------:R-:W-:Y:S05]  /*a190*/  BSYNC.RECONVERGENT B1 ;  /* 0x0000000000017941 */ /* 0x000fea0003800200 */
.L_x_10963:
[----:B------:R-:W-:Y:S01]  /*a1a0*/  I2FP.F32.U32 R5, R5 ;  /* 0x0000000500057245 */ /* 0x000fe20000201000 */
[----:B------:R-:W-:Y:S01]  /*a1b0*/  BSSY.RECONVERGENT B1, `(.L_x_10968) ;  /* 0x000004c000017945 */ /* 0x000fe20003800200 */
[----:B------:R-:W-:Y:S01]  /*a1c0*/  ISETP.NE.AND P2, PT, R111, 0x1, PT ;  /* 0x000000016f00780c */ /* 0x000fe20003f45270 */
[----:B------:R-:W-:Y:S01]  /*a1d0*/  IMAD.MOV.U32 R109, RZ, RZ, R188 ;  /* 0x000000ffff6d7224 */ /* 0x000fe200078e00bc */
[----:B------:R-:W-:Y:S01]  /*a1e0*/  LOP3.LUT R208, R208, 0xfffffff7, RZ, 0xc0, !PT ;  /* 0xfffffff7d0d07812 */ /* 0x000fe200078ec0ff */
[----:B------:R-:W-:Y:S01]  /*a1f0*/  FFMA.FTZ R110, R5, R212, 1.1641532182693481445e-10 ;  /* 0x2f000000056e7423 */ /* 0x000fe200000100d4 */
[----:B------:R-:W-:Y:S02]  /*a200*/  IMAD.U32 R5, R112, 0x10000, RZ ;  /* 0x0001000070057824 */ /* 0x000fe400078e00ff */
[----:B------:R-:W-:Y:S02]  /*a210*/  IMAD.MOV.U32 R112, RZ, RZ, 0x2 ;  /* 0x00000002ff707424 */ /* 0x000fe400078e00ff */
[----:B------:R-:W-:Y:S01]  /*a220*/  FSETP.LE.FTZ.AND P4, PT, R110, R187, PT ;  /* 0x000000bb6e00720b */ /* 0x000fe20003f93000 */
[----:B------:R-:W-:-:S12]  /*a230*/  FMUL.FTZ R5, R5, R196 ;  /* 0x000000c405057220 */ /* 0x000fd80000410000 */
        /* <DEDUP_REMOVED lines=10> */
.L_x_10970:
        /* <DEDUP_REMOVED lines=13> */
.L_x_10972:
[----:B------:R-:W-:Y:S05]  /*a3b0*/  BSYNC.RECONVERGENT B2 ;  /* 0x0000000000027941 */ /* 0x000fea0003800200 */
.L_x_10971:
[----:B------:R-:W-:Y:S01]  /*a3c0*/  IMAD.WIDE.U32 R6, R205, -0x326172a9, RZ ;  /* 0xcd9e8d57cd067825 */ /* 0x000fe200078e00ff */
[----:B------:R-:W-:Y:S02]  /*a3d0*/  LOP3.LUT R110, R186, UR9, R157, 0x96, !PT ;  /* 0x00000009ba6e7c12 */ /* 0x000fe4000f8e969d */
[----:B------:R-:W-:Y:S01]  /*a3e0*/  MOV R109, R214 ;  /* 0x000000d6006d7202 */ /* 0x000fe20000000f00 */
[----:B------:R-:W-:Y:S01]  /*a3f0*/  IMAD.MOV.U32 R112, RZ, RZ, RZ ;  /* 0x000000ffff707224 */ /* 0x000fe200078e00ff */
        /* <DEDUP_REMOVED lines=39> */
.L_x_10969:
[----:B------:R-:W-:Y:S05]  /*a670*/  BSYNC.RECONVERGENT B1 ;  /* 0x0000000000017941 */ /* 0x000fea0003800200 */
.L_x_10968:
[----:B------:R-:W-:Y:S01]  /*a680*/  PRMT R110, R88, 0x7632, R110 ;  /* 0x00007632586e7816 */ /* 0x000fe2000000006e */
[----:B------:R-:W-:Y:S01]  /*a690*/  BSSY.RECONVERGENT B1, `(.L_x_10973) ;  /* 0x0000050000017945 */ /* 0x000fe20003800200 */
[----:B------:R-:W-:Y:S01]  /*a6a0*/  I2FP.F32.U32 R109, R109 ;  /* 0x0000006d006d7245 */ /* 0x000fe20000201000 */
[----:B------:R-:W-:Y:S02]  /*a6b0*/  HFMA2 R156, -RZ, RZ, 0, 1.1920928955078125e-07 ;  /* 0x00000002ff9c7431 */ /* 0x000fe400000001ff */
[----:B------:R-:W-:Y:S02]  /*a6c0*/  IMAD.U32 R111, R110, 0x10000, RZ ;  /* 0x000100006e6f7824 */ /* 0x000fe400078e00ff */
[----:B------:R-:W-:Y:S02]  /*a6d0*/  FFMA.FTZ R110, R109, R212, 1.1641532182693481445e-10 ;  /* 0x2f0000006d6e7423 */ /* 0x000fe400000100d4 */
[----:B------:R-:W-:-:S03]  /*a6e0*/  FMUL.FTZ R111, R111, R196 ;  /* 0x000000c46f6f7220 */ /* 0x000fc60000410000 */
[----:B------:R-:W-:Y:S02]  /*a6f0*/  FSETP.GTU.FTZ.AND P2, PT, R110, R187, PT ;  /* 0x000000bb6e00720b */ /* 0x000fe40003f5c000 */
[----:B------:R-:W-:Y:S01]  /*a700*/  FSEL R110, R5, RZ, P4 ;  /* 0x000000ff056e7208 */ /* 0x000fe20002000000 */
[----:B------:R-:W-:Y:S01]  /*a710*/  IMAD.MOV.U32 R5, RZ, RZ, R188 ;  /* 0x000000ffff057224 */ /* 0x000fe200078e00bc */
[----:B------:R-:W-:Y:S02]  /*a720*/  FSEL R111, R111, RZ, !P2 ;  /* 0x000000ff6f6f7208 */ /* 0x000fe40005000000 */
[----:B------:R-:W-:Y:S02]  /*a730*/  SEL R190, RZ, 0x1, P2 ;  /* 0x00000001ffbe7807 */ /* 0x000fe40001000000 */
[----:B------:R-:W-:Y:S01]  /*a740*/  ISETP.NE.AND P2, PT, R112, 0x1, PT ;  /* 0x000000017000780c */ /* 0x000fe20003f45270 */
[----:B------:R-:W-:-:S04]  /*a750*/  FADD.FTZ R109, R111, R110 ;  /* 0x0000006e6f6d7221 */ /* 0x000fc80000010000 */
[----:B------:R-:W-:-:S08]  /*a760*/  @P1 FADD.FTZ R109, R93, R109 ;  /* 0x0000006d5d6d1221 */ /* 0x000fd00000010000 */
        /* <DEDUP_REMOVED lines=9> */
.L_x_10975:
        /* <DEDUP_REMOVED lines=13> */
.L_x_10977:
[----:B------:R-:W-:Y:S05]  /*a8d0*/  BSYNC.RECONVERGENT B2 ;  /* 0x0000000000027941 */ /* 0x000fea0003800200 */
.L_x_10976:
        /* <DEDUP_REMOVED lines=43> */
.L_x_10974:
[----:B------:R-:W-:Y:S05]  /*ab90*/  BSYNC.RECONVERGENT B1 ;  /* 0x0000000000017941 */ /* 0x000fea0003800200 */
.L_x_10973:
[----:B------:R-:W-:Y:S01]  /*aba0*/  I2FP.F32.U32 R5, R5 ;  /* 0x0000000500057245 */ /* 0x000fe20000201000 */
[----:B------:R-:W-:Y:S01]  /*abb0*/  IMAD.U32 R111, R113, 0x10000, RZ ;  /* 0x00010000716f7824 */ /* 0x000fe200078e00ff */
[----:B------:R-:W-:Y:S01]  /*abc0*/  ISETP.NE.AND P2, PT, R156, 0x1, PT ;  /* 0x000000019c00780c */ /* 0x000fe20003f45270 */
[----:B------:R-:W-:Y:S01]  /*abd0*/  BSSY.RECONVERGENT B1, `(.L_x_10978) ;  /* 0x000004b000017945 */ /* 0x000fe20003800200 */
[----:B------:R-:W-:Y:S01]  /*abe0*/  LOP3.LUT R208, R208, 0xfffffffb, RZ, 0xc0, !PT ;  /* 0xfffffffbd0d07812 */ /* 0x000fe200078ec0ff */
[----:B------:R-:W-:Y:S01]  /*abf0*/  FFMA.FTZ R110, R5, R212, 1.1641532182693481445e-10 ;  /* 0x2f000000056e7423 */ /* 0x000fe200000100d4 */
[----:B------:R-:W-:Y:S01]  /*ac00*/  PRMT R5, R113, 0x7632, R5 ;  /* 0x0000763271057816 */ /* 0x000fe20000000005 */
[----:B------:R-:W-:Y:S02]  /*ac10*/  IMAD.MOV.U32 R157, RZ, RZ, 0x2 ;  /* 0x00000002ff9d7424 */ /* 0x000fe400078e00ff */
[----:B-1----:R-:W-:Y:S01]  /*ac20*/  FMUL.FTZ R158, R111, R196 ;  /* 0x000000c46f9e7220 */ /* 0x002fe20000410000 */
[----:B------:R-:W-:Y:S01]  /*ac30*/  IMAD.MOV.U32 R112, RZ, RZ, R188 ;  /* 0x000000ffff707224 */ /* 0x000fe200078e00bc */
        /* <DEDUP_REMOVED lines=11> */
.L_x_10980:
        /* <DEDUP_REMOVED lines=13> */
.L_x_10982:
[----:B------:R-:W-:Y:S05]  /*adc0*/  BSYNC.RECONVERGENT B2 ;  /* 0x0000000000027941 */ /* 0x000fea0003800200 */
.L_x_10981:
        /* <DEDUP_REMOVED lines=43> */
.L_x_10979:
[----:B------:R-:W-:Y:S05]  /*b080*/  BSYNC.RECONVERGENT B1 ;  /* 0x0000000000017941 */ /* 0x000fea0003800200 */
.L_x_10978:
[----:B------:R-:W-:Y:S01]  /*b090*/  I2FP.F32.U32 R111, R112 ;  /* 0x00000070006f7245 */ /* 0x000fe20000201000 */
[----:B------:R-:W-:Y:S01]  /*b0a0*/  IMAD.U32 R113, R89, 0x10000, RZ ;  /* 0x0001000059717824 */ /* 0x000fe200078e00ff */
[----:B------:R-:W-:Y:S03]  /*b0b0*/  BSSY.RECONVERGENT B1, `(.L_x_10983) ;  /* 0x000004e000017945 */ /* 0x000fe60003800200 */
[----:B------:R-:W-:Y:S01]  /*b0c0*/  FFMA.FTZ R110, R111, R212, 1.1641532182693481445e-10 ;  /* 0x2f0000006f6e7423 */ /* 0x000fe200000100d4 */
[----:B------:R-:W-:Y:S01]  /*b0d0*/  FMUL.FTZ R113, R113, R196 ;  /* 0x000000c471717220 */ /* 0x000fe20000410000 */
[----:B------:R-:W-:-:S03]  /*b0e0*/  FSEL R111, R158, RZ, P4 ;  /* 0x000000ff9e6f7208 */ /* 0x000fc60002000000 */
[----:B------:R-:W-:-:S04]  /*b0f0*/  FSETP.GTU.FTZ.AND P2, PT, R110, R187, PT ;  /* 0x000000bb6e00720b */ /* 0x000fc80003f5c000 */
[----:B------:R-:W-:Y:S01]  /*b100*/  FSEL R110, R113, RZ, !P2 ;  /* 0x000000ff716e7208 */ /* 0x000fe20005000000 */
[----:B------:R-:W-:Y:S01]  /*b110*/  HFMA2 R113, -RZ, RZ, 0, 1.1920928955078125e-07 ;  /* 0x00000002ff717431 */ /* 0x000fe200000001ff */
[----:B------:R-:W-:Y:S02]  /*b120*/  SEL R191, RZ, 0x1, P2 ;  /* 0x00000001ffbf7807 */ /* 0x000fe40001000000 */
[----:B------:R-:W-:Y:S01]  /*b130*/  ISETP.NE.AND P2, PT, R157, 0x1, PT ;  /* 0x000000019d00780c */ /* 0x000fe20003f45270 */
[----:B------:R-:W-:Y:S01]  /*b140*/  FADD.FTZ R110, R110, R111 ;  /* 0x0000006f6e6e7221 */ /* 0x000fe20000010000 */
[----:B------:R-:W-:-:S03]  /*b150*/  IMAD.MOV.U32 R111, RZ, RZ, R188 ;  /* 0x000000ffff6f7224 */ /* 0x000fc600078e00bc */
        /* <DEDUP_REMOVED lines=10> */
.L_x_10985:
        /* <DEDUP_REMOVED lines=13> */
.L_x_10987:
[----:B------:R-:W-:Y:S05]  /*b2d0*/  BSYNC.RECONVERGENT B2 ;  /* 0x0000000000027941 */ /* 0x000fea0003800200 */
.L_x_10986:
        /* <DEDUP_REMOVED lines=43> */
.L_x_10984:
[----:B------:R-:W-:Y:S05]  /*b590*/  BSYNC.RECONVERGENT B1 ;  /* 0x0000000000017941 */ /* 0x000fea0003800200 */
.L_x_10983:
[----:B------:R-:W-:Y:S01]  /*b5a0*/  I2FP.F32.U32 R111, R111 ;  /* 0x0000006f006f7245 */ /* 0x000fe20000201000 */
[----:B------:R-:W-:Y:S01]  /*b5b0*/  IMAD.U32 R5, R5, 0x10000, RZ ;  /* 0x0001000005057824 */ /* 0x000fe200078e00ff */
[----:B------:R-:W-:Y:S01]  /*b5c0*/  ISETP.NE.AND P2, PT, R113, 0x1, PT ;  /* 0x000000017100780c */ /* 0x000fe20003f45270 */
[----:B------:R-:W-:Y:S01]  /*b5d0*/  BSSY.RECONVERGENT B1, `(.L_x_10988) ;  /* 0x000004a000017945 */ /* 0x000fe20003800200 */
[----:B------:R-:W-:Y:S01]  /*b5e0*/  LOP3.LUT R208, R208, 0xfffffffd, RZ, 0xc0, !PT ;  /* 0xfffffffdd0d07812 */ /* 0x000fe200078ec0ff */
[----:B------:R-:W-:Y:S01]  /*b5f0*/  FFMA.FTZ R112, R111, R212, 1.1641532182693481445e-10 ;  /* 0x2f0000006f707423 */ /* 0x000fe200000100d4 */
[----:B------:R-:W-:Y:S02]  /*b600*/  IMAD.MOV.U32 R156, RZ, RZ, 0x2 ;  /* 0x00000002ff9c7424 */ /* 0x000fe400078e00ff */
[----:B------:R-:W-:Y:S01]  /*b610*/  FMUL.FTZ R5, R5, R196 ;  /* 0x000000c405057220 */ /* 0x000fe20000410000 */
        /* <DEDUP_REMOVED lines=12> */
.L_x_10990:
        /* <DEDUP_REMOVED lines=13> */
.L_x_10992:
[----:B------:R-:W-:Y:S05]  /*b7b0*/  BSYNC.RECONVERGENT B2 ;  /* 0x0000000000027941 */ /* 0x000fea0003800200 */
.L_x_10991:
        /* <DEDUP_REMOVED lines=43> */
.L_x_10989:
[----:B------:R-:W-:Y:S05]  /*ba70*/  BSYNC.RECONVERGENT B1 ;  /* 0x0000000000017941 */ /* 0x000fea0003800200 */
.L_x_10988:
        /* <DEDUP_REMOVED lines=24> */
.L_x_10995:
        /* <DEDUP_REMOVED lines=13> */
.L_x_10997:
[----:B------:R-:W-:Y:S05]  /*bcd0*/  BSYNC.RECONVERGENT B2 ;  /* 0x0000000000027941 */ /* 0x000fea0003800200 */
.L_x_10996:
        /* <DEDUP_REMOVED lines=43> */
.L_x_10994:
[----:B------:R-:W-:Y:S05]  /*bf90*/  BSYNC.RECONVERGENT B1 ;  /* 0x0000000000017941 */ /* 0x000fea0003800200 */
.L_x_10993:
[----:B------:R-:W-:Y:S01]  /*bfa0*/  ISETP.NE.AND P3, PT, R157, 0x1, PT ;  /* 0x000000019d00780c */ /* 0x000fe20003f65270 */
[C---:B------:R-:W-:Y:S01]  /*bfb0*/  IMAD.U32 R113, R114.reuse, 0x10000, RZ ;  /* 0x0001000072717824 */ /* 0x040fe200078e00ff */
[----:B------:R-:W-:Y:S01]  /*bfc0*/  I2FP.F32.U32 R5, R5 ;  /* 0x0000000500057245 */ /* 0x000fe20000201000 */
[----:B------:R-:W-:Y:S01]  /*bfd0*/  BSSY.RECONVERGENT B1, `(.L_x_10998) ;  /* 0x0000049000017945 */ /* 0x000fe20003800200 */
[----:B------:R-:W-:Y:S01]  /*bfe0*/  PRMT R114, R114, 0x7632, R114 ;  /* 0x0000763272727816 */ /* 0x000fe20000000072 */
[----:B------:R-:W-:Y:S02]  /*bff0*/  IMAD.MOV.U32 R158, RZ, RZ, 0x2 ;  /* 0x00000002ff9e7424 */ /* 0x000fe400078e00ff */
[----:B------:R-:W-:Y:S01]  /*c000*/  FFMA.FTZ R112, R5, R212, 1.1641532182693481445e-10 ;  /* 0x2f00000005707423 */ /* 0x000fe200000100d4 */
[----:B------:R-:W-:Y:S02]  /*c010*/  IMAD.MOV.U32 R156, RZ, RZ, R188 ;  /* 0x000000ffff9c7224 */ /* 0x000fe400078e00bc */
[----:B------:R-:W-:-:S02]  /*c020*/  FMUL.FTZ R5, R113, R196 ;  /* 0x000000c471057220 */ /* 0x000fc40000410000 */
        /* <DEDUP_REMOVED lines=10> */
.L_x_11000:
        /* <DEDUP_REMOVED lines=13> */
.L_x_11002:
[----:B------:R-:W-:Y:S05]  /*c1a0*/  BSYNC.RECONVERGENT B2 ;  /* 0x0000000000027941 */ /* 0x000fea0003800200 */
.L_x_11001:
        /* <DEDUP_REMOVED lines=43> */
.L_x_10999:
[----:B------:R-:W-:Y:S05]  /*c460*/  BSYNC.RECONVERGENT B1 ;  /* 0x0000000000017941 */ /* 0x000fea0003800200 */
.L_x_10998:
[----:B------:R-:W-:Y:S01]  /*c470*/  I2FP.F32.U32 R113, R156 ;  /* 0x0000009c00717245 */ /* 0x000fe20000201000 */
[----:B------:R-:W-:Y:S01]  /*c480*/  IMAD.U32 R157, R90, 0x10000, RZ ;  /* 0x000100005a9d7824 */ /* 0x000fe200078e00ff */
[----:B------:R-:W-:Y:S01]  /*c490*/  FSEL R5, R5, RZ, P2 ;  /* 0x000000ff05057208 */ /* 0x000fe20001000000 */
        /* <DEDUP_REMOVED lines=20> */
.L_x_11005:
        /* <DEDUP_REMOVED lines=13> */
.L_x_11007:
[----:B------:R-:W-:Y:S05]  /*c6b0*/  BSYNC.RECONVERGENT B2 ;  /* 0x0000000000027941 */ /* 0x000fea0003800200 */
.L_x_11006:
        /* <DEDUP_REMOVED lines=43> */
.L_x_11004:
[----:B------:R-:W-:Y:S05]  /*c970*/  BSYNC.RECONVERGENT B1 ;  /* 0x0000000000017941 */ /* 0x000fea0003800200 */
.L_x_11003:
[----:B------:R-:W-:Y:S01]  /*c980*/  ISETP.NE.AND P4, PT, R156, 0x1, PT ;  /* 0x000000019c00780c */ /* 0x000fe20003f85270 */
[----:B------:R-:W-:Y:S01]  /*c990*/  IMAD.U32 R113, R114, 0x10000, RZ ;  /* 0x0001000072717824 */ /* 0x000fe200078e00ff */
[----:B------:R-:W-:Y:S01]  /*c9a0*/  I2FP.F32.U32 R5, R5 ;  /* 0x0000000500057245 */ /* 0x000fe20000201000 */
[----:B------:R-:W-:Y:S01]  /*c9b0*/  BSSY.RECONVERGENT B1, `(.L_x_11008) ;  /* 0x0000048000017945 */ /* 0x000fe20003800200 */
[----:B------:R-:W-:Y:S02]  /*c9c0*/  IMAD.MOV.U32 R158, RZ, RZ, 0x2 ;  /* 0x00000002ff9e7424 */ /* 0x000fe400078e00ff */
[----:B------:R-:W-:Y:S02]  /*c9d0*/  IMAD.MOV.U32 R157, RZ, RZ, R188 ;  /* 0x000000ffff9d7224 */ /* 0x000fe400078e00bc */
[----:B------:R-:W-:Y:S01]  /*c9e0*/  FFMA.FTZ R114, R5, R212, 1.1641532182693481445e-10 ;  /* 0x2f00000005727423 */ /* 0x000fe200000100d4 */
[----:B------:R-:W-:-:S04]  /*c9f0*/  FMUL.FTZ R5, R113, R196 ;  /* 0x000000c471057220 */ /* 0x000fc80000410000 */
        /* <DEDUP_REMOVED lines=10> */
.L_x_11010:
        /* <DEDUP_REMOVED lines=13> */
.L_x_11012:
[----:B------:R-:W-:Y:S05]  /*cb70*/  BSYNC.RECONVERGENT B2 ;  /* 0x0000000000027941 */ /* 0x000fea0003800200 */
.L_x_11011:
        /* <DEDUP_REMOVED lines=43> */
.L_x_11009:
[----:B------:R-:W-:Y:S05]  /*ce30*/  BSYNC.RECONVERGENT B1 ;  /* 0x0000000000017941 */ /* 0x000fea0003800200 */
.L_x_11008:
        /* <DEDUP_REMOVED lines=24> */
.L_x_11015:
        /* <DEDUP_REMOVED lines=13> */
.L_x_11017:
[----:B------:R-:W-:Y:S05]  /*d090*/  BSYNC.RECONVERGENT B2 ;  /* 0x0000000000027941 */ /* 0x000fea0003800200 */
.L_x_11016:
        /* <DEDUP_REMOVED lines=43> */
.L_x_11014:
[----:B------:R-:W-:Y:S05]  /*d350*/  BSYNC.RECONVERGENT B1 ;  /* 0x0000000000017941 */ /* 0x000fea0003800200 */
.L_x_11013:
[----:B------:R-:W-:Y:S01]  /*d360*/  ISETP.NE.AND P5, PT, R156, 0x1, PT ;  /* 0x000000019c00780c */ /* 0x000fe20003fa5270 */
[----:B------:R-:W-:Y:S01]  /*d370*/  IMAD.U32 R195, R115, 0x10000, RZ ;  /* 0x0001000073c37824 */ /* 0x000fe200078e00ff */
[----:B------:R-:W-:Y:S01]  /*d380*/  I2FP.F32.U32 R5, R5 ;  /* 0x0000000500057245 */ /* 0x000fe20000201000 */
[----:B------:R-:W-:Y:S01]  /*d390*/  BSSY.RECONVERGENT B1, `(.L_x_11018) ;  /* 0x0000049000017945 */ /* 0x000fe20003800200 */
[----:B------:R-:W-:Y:S02]  /*d3a0*/  IMAD.MOV.U32 R158, RZ, RZ, 0x2 ;  /* 0x00000002ff9e7424 */ /* 0x000fe400078e00ff */
[----:B------:R-:W-:Y:S01]  /*d3b0*/  FMUL.FTZ R195, R195, R196 ;  /* 0x000000c4c3c37220 */ /* 0x000fe20000410000 */
[----:B------:R-:W-:Y:S01]  /*d3c0*/  FFMA.FTZ R114, R5, R212, 1.1641532182693481445e-10 ;  /* 0x2f00000005727423 */ /* 0x000fe200000100d4 */
[----:B------:R-:W-:Y:S01]  /*d3d0*/  PRMT R5, R115, 0x7632, R5 ;  /* 0x0000763273057816 */ /* 0x000fe20000000005 */
[----:B------:R-:W-:-:S03]  /*d3e0*/  IMAD.MOV.U32 R115, RZ, RZ, R188 ;  /* 0x000000ffff737224 */ /* 0x000fc600078e00bc */
        /* <DEDUP_REMOVED lines=10> */
.L_x_11020:
        /* <DEDUP_REMOVED lines=13> */
.L_x_11022:
[----:B------:R-:W-:Y:S05]  /*d560*/  BSYNC.RECONVERGENT B2 ;  /* 0x0000000000027941 */ /* 0x000fea0003800200 */
.L_x_11021:
        /* <DEDUP_REMOVED lines=43> */
.L_x_11019:
[----:B------:R-:W-:Y:S05]  /*d820*/  BSYNC.RECONVERGENT B1 ;  /* 0x0000000000017941 */ /* 0x000fea0003800200 */
.L_x_11018:
        /* <DEDUP_REMOVED lines=8> */
[----:B------:R-:W-:Y:S01]  /*d8b0*/  FSEL R114, R157, RZ, !P5 ;  /* 0x000000ff9d727208 */ /* 0x000fe20006800000 */
[----:B------:R-:W-:Y:S01]  /*d8c0*/  IMAD.MOV.U32 R157, RZ, RZ, R188 ;  /* 0x000000ffff9d7224 */ /* 0x000fe200078e00bc */
        /* <DEDUP_REMOVED lines=14> */
.L_x_11025:
        /* <DEDUP_REMOVED lines=13> */
.L_x_11027:
[----:B------:R-:W-:Y:S05]  /*da80*/  BSYNC.RECONVERGENT B2 ;  /* 0x0000000000027941 */ /* 0x000fea0003800200 */
.L_x_11026:
        /* <DEDUP_REMOVED lines=43> */
.L_x_11024:
[----:B------:R-:W-:Y:S05]  /*dd40*/  BSYNC.RECONVERGENT B1 ;  /* 0x0000000000017941 */ /* 0x000fea0003800200 */
.L_x_11023:
[----:B------:R-:W-:Y:S01]  /*dd50*/  ISETP.NE.AND P6, PT, R159, 0x1, PT ;  /* 0x000000019f00780c */ /* 0x000fe20003fc5270 */
[----:B------:R-:W-:Y:S01]  /*dd60*/  BSSY.RECONVERGENT B1, `(.L_x_11028) ;  /* 0x000004c000017945 */ /* 0x000fe20003800200 */
[----:B------:R-:W-:Y:S01]  /*dd70*/  I2FP.F32.U32 R115, R157 ;  /* 0x0000009d00737245 */ /* 0x000fe20000201000 */
[----:B------:R-:W-:Y:S02]  /*dd80*/  IMAD.U32 R157, R5, 0x10000, RZ ;  /* 0x00010000059d7824 */ /* 0x000fe400078e00ff */
        /* <DEDUP_REMOVED lines=14> */
.L_x_11030:
        /* <DEDUP_REMOVED lines=15> */
.L_x_11032:
[----:B------:R-:W-:Y:S05]  /*df60*/  BSYNC.RECONVERGENT B2 ;  /* 0x0000000000027941 */ /* 0x000fea0003800200 */
.L_x_11031:
        /* <DEDUP_REMOVED lines=43> */
.L_x_11029:
[----:B------:R-:W-:Y:S05]  /*e220*/  BSYNC.RECONVERGENT B1 ;  /* 0x0000000000017941 */ /* 0x000fea0003800200 */
.L_x_11028:
[----:B------:R-:W-:Y:S02]  /*e230*/  I2FP.F32.U32 R157, R158 ;  /* 0x0000009e009d7245 */ /* 0x000fe40000201000 */
[----:B------:R-:W-:-:S03]  /*e240*/  PRMT R156, R91, 0x7632, R156 ;  /* 0x000076325b9c7816 */ /* 0x000fc6000000009c */
[----:B------:R-:W-:Y:S02]  /*e250*/  FFMA.FTZ R212, R157, R212, 1.1641532182693481445e-10 ;  /* 0x2f0000009dd47423 */ /* 0x000fe400000100d4 */
[----:B------:R-:W-:Y:S01]  /*e260*/  IMAD.U32 R159, R156, 0x10000, RZ ;  /* 0x000100009c9f7824 */ /* 0x000fe200078e00ff */
[----:B------:R-:W-:Y:S02]  /*e270*/  FSEL R156, R115, RZ, P5 ;  /* 0x000000ff739c7208 */ /* 0x000fe40002800000 */
[----:B------:R-:W-:Y:S01]  /*e280*/  FSETP.GTU.FTZ.AND P6, PT, R212, R187, PT ;  /* 0x000000bbd400720b */ /* 0x000fe20003fdc000 */
[----:B------:R-:W-:-:S03]  /*e290*/  FMUL.FTZ R159, R159, R196 ;  /* 0x000000c49f9f7220 */ /* 0x000fc60000410000 */
[----:B------:R-:W-:Y:S02]  /*e2a0*/  SEL R196, RZ, 0x1, P6 ;  /* 0x00000001ffc47807 */ /* 0x000fe40003000000 */
[----:B------:R-:W-:-:S05]  /*e2b0*/  FSEL R159, R159, RZ, !P6 ;  /* 0x000000ff9f9f7208 */ /* 0x000fca0007000000 */
[----:B------:R-:W-:-:S04]  /*e2c0*/  FADD.FTZ R115, R159, R156 ;  /* 0x0000009c9f737221 */ /* 0x000fc80000010000 */
[----:B------:R-:W-:Y:S01]  /*e2d0*/  @P1 FADD.FTZ R115, R99, R115 ;  /* 0x0000007363731221 */ /* 0x000fe20000010000 */
[----:B------:R-:W-:Y:S06]  /*e2e0*/  BRA `(.L_x_11033) ;  /* 0x0000002800287947 */ /* 0x000fec0003800000 */
.L_x_10952:
[----:B------:R-:W-:Y:S01]  /*e2f0*/  ISETP.NE.AND P2, PT, R5, 0x1, PT ;  /* 0x000000010500780c */ /* 0x000fe20003f45270 */
[----:B------:R-:W-:Y:S01]  /*e300*/  BSSY.RECONVERGENT B1, `(.L_x_11034) ;  /* 0x0000048000017945 */ /* 0x000fe20003800200 */
[----:B--2---:R-:W-:Y:S02]  /*e310*/  HFMA2 R109, -RZ, RZ, 0, 1.1920928955078125e-07 ;  /* 0x00000002ff6d7431 */ /* 0x004fe400000001ff */
[----:B------:R-:W-:Y:S02]  /*e320*/  IMAD.MOV.U32 R108, RZ, RZ, R188 ;  /* 0x000000ffff6c7224 */ /* 0x000fe400078e00bc */
        /* <DEDUP_REMOVED lines=12> */
.L_x_11036:
        /* <DEDUP_REMOVED lines=13> */
.L_x_11038:
[----:B------:R-:W-:Y:S05]  /*e4c0*/  BSYNC.RECONVERGENT B2 ;  /* 0x0000000000027941 */ /* 0x000fea0003800200 */
.L_x_11037:
        /* <DEDUP_REMOVED lines=43> */
.L_x_11035:
[----:B------:R-:W-:Y:S05]  /*e780*/  BSYNC.RECONVERGENT B1 ;  /* 0x0000000000017941 */ /* 0x000fea0003800200 */
.L_x_11034:
[----:B------:R-:W2:Y:S01]  /*e790*/  LDC R156, c[0x0][0x404] ;  /* 0x00010100ff9c7b82 */ /* 0x000ea20000000800 */
[----:B01----:R-:W-:Y:S01]  /*e7a0*/  HFMA2 R158, -RZ, RZ, 0.1171875, 0 ;  /* 0x2f800000ff9e7431 */ /* 0x003fe200000001ff */
[----:B------:R-:W-:Y:S01]  /*e7b0*/  I2FP.F32.U32 R5, R108 ;  /* 0x0000006c00057245 */ /* 0x000fe20000201000 */
[----:B------:R-:W-:Y:S01]  /*e7c0*/  BSSY.RECONVERGENT B1, `(.L_x_11039) ;  /* 0x000004c000017945 */ /* 0x000fe20003800200 */
[----:B------:R-:W-:Y:S01]  /*e7d0*/  ISETP.NE.AND P2, PT, R109, 0x1, PT ;  /* 0x000000016d00780c */ /* 0x000fe20003f45270 */
[----:B-----5:R-:W-:Y:S01]  /*e7e0*/  IMAD.U32 R157, R112, 0x10000, RZ ;  /* 0x00010000709d7824 */ /* 0x020fe200078e00ff */
[----:B------:R-:W-:Y:S01]  /*e7f0*/  LOP3.LUT R208, R208, 0xffffffef, RZ, 0xc0, !PT ;  /* 0xffffffefd0d07812 */ /* 0x000fe200078ec0ff */
[----:B------:R-:W-:Y:S01]  /*e800*/  IMAD.MOV.U32 R108, RZ, RZ, 0x2 ;  /* 0x00000002ff6c7424 */ /* 0x000fe200078e00ff */
[----:B------:R-:W-:Y:S01]  /*e810*/  PRMT R187, R112, 0x7632, R187 ;  /* 0x0000763270bb7816 */ /* 0x000fe200000000bb */
[----:B------:R-:W-:-:S05]  /*e820*/  FFMA.FTZ R5, R5, R158, 1.1641532182693481445e-10 ;  /* 0x2f00000005057423 */ /* 0x000fca000001009e */
[----:B--2---:R-:W-:Y:S01]  /*e830*/  FSETP.LE.FTZ.AND P3, PT, R5, R156, PT ;  /* 0x0000009c0500720b */ /* 0x004fe20003f73000 */
        /* <DEDUP_REMOVED lines=11> */
.L_x_11041:
        /* <DEDUP_REMOVED lines=13> */
.L_x_11043:
[----:B------:R-:W-:Y:S05]  /*e9c0*/  BSYNC.RECONVERGENT B2 ;  /* 0x0000000000027941 */ /* 0x000fea0003800200 */
.L_x_11042:
        /* <DEDUP_REMOVED lines=43> */
.L_x_11040:
[----:B------:R-:W-:Y:S05]  /*ec80*/  BSYNC.RECONVERGENT B1 ;  /* 0x0000000000017941 */ /* 0x000fea0003800200 */
.L_x_11039:
        /* <DEDUP_REMOVED lines=19> */
.L_x_11046:
        /* <DEDUP_REMOVED lines=13> */
.L_x_11048:
[----:B------:R-:W-:Y:S05]  /*ee90*/  BSYNC.RECONVERGENT B2 ;  /* 0x0000000000027941 */ /* 0x000fea0003800200 */
.L_x_11047:
        /* <DEDUP_REMOVED lines=43> */
.L_x_11045:
[----:B------:R-:W-:Y:S05]  /*f150*/  BSYNC.RECONVERGENT B1 ;  /* 0x0000000000017941 */ /* 0x000fea0003800200 */
.L_x_11044:
[----:B------:R-:W-:Y:S01]  /*f160*/  I2FP.F32.U32 R5, R5 ;  /* 0x0000000500057245 */ /* 0x000fe20000201000 */
[----:B------:R-:W-:Y:S01]  /*f170*/  BSSY.RECONVERGENT B1, `(.L_x_11049) ;  /* 0x000004c000017945 */ /* 0x000fe20003800200 */
[----:B------:R-:W-:Y:S01]  /*f180*/  LOP3.LUT R208, R208, 0xfffffffb, RZ, 0xc0, !PT ;  /* 0xfffffffbd0d07812 */ /* 0x000fe200078ec0ff */
[C---:B------:R-:W-:Y:S01]  /*f190*/  IMAD.U32 R159, R113.reuse, 0x10000, RZ ;  /* 0x00010000719f7824 */ /* 0x040fe200078e00ff */
[----:B------:R-:W-:Y:S01]  /*f1a0*/  PRMT R210, R113, 0x7632, R210 ;  /* 0x0000763271d27816 */ /* 0x000fe200000000d2 */
        /* <DEDUP_REMOVED lines=15> */
.L_x_11051:
        /* <DEDUP_REMOVED lines=13> */
.L_x_11053:
[----:B------:R-:W-:Y:S05]  /*f370*/  BSYNC.RECONVERGENT B2 ;  /* 0x0000000000027941 */ /* 0x000fea0003800200 */
.L_x_11052:
        /* <DEDUP_REMOVED lines=43> */
.L_x_11050:
[----:B------:R-:W-:Y:S05]  /*f630*/  BSYNC.RECONVERGENT B1 ;  /* 0x0000000000017941 */ /* 0x000fea0003800200 */
.L_x_11049:
[----:B------:R-:W-:Y:S01]  /*f640*/  I2FP.F32.U32 R5, R5 ;  /* 0x0000000500057245 */ /* 0x000fe20000201000 */
[----:B------:R-:W-:Y:S01]  /*f650*/  BSSY.RECONVERGENT B1, `(.L_x_11054) ;  /* 0x000004b000017945 */ /* 0x000fe20003800200 */
[----:B------:R-:W-:Y:S01]  /*f660*/  ISETP.NE.AND P2, PT, R108, 0x1, PT ;  /* 0x000000016c00780c */ /* 0x000fe20003f45270 */
[----:B------:R-:W-:Y:S01]  /*f670*/  HFMA2 R110, -RZ, RZ, 0, 1.1920928955078125e-07 ;  /* 0x00000002ff6e7431 */ /* 0x000fe200000001ff */
[----:B------:R-:W-:Y:S01]  /*f680*/  LOP3.LUT R208, R208, 0xfffffffd, RZ, 0xc0, !PT ;  /* 0xfffffffdd0d07812 */ /* 0x000fe200078ec0ff */
[----:B------:R-:W-:Y:S01]  /*f690*/  FFMA.FTZ R5, R5, R158, 1.1641532182693481445e-10 ;  /* 0x2f00000005057423 */ /* 0x000fe2000001009e */
[----:B------:R-:W-:Y:S02]  /*f6a0*/  IMAD.U32 R210, R210, 0x10000, RZ ;  /* 0x00010000d2d27824 */ /* 0x000fe400078e00ff */
        /* <DEDUP_REMOVED lines=12> */
.L_x_11056:
        /* <DEDUP_REMOVED lines=13> */
.L_x_11058:
[----:B------:R-:W-:Y:S05]  /*f840*/  BSYNC.RECONVERGENT B2 ;  /* 0x0000000000027941 */ /* 0x000fea0003800200 */
.L_x_11057:
        /* <DEDUP_REMOVED lines=43> */
.L_x_11055:
[----:B------:R-:W-:Y:S05]  /*fb00*/  BSYNC.RECONVERGENT B1 ;  /* 0x0000000000017941 */ /* 0x000fea0003800200 */
.L_x_11054:
[----:B------:R-:W-:Y:S01]  /*fb10*/  ISETP.NE.AND P3, PT, R110, 0x1, PT ;  /* 0x000000016e00780c */ /* 0x000fe20003f65270 */
[----:B------:R-:W-:Y:S01]  /*fb20*/  BSSY.RECONVERGENT B1, `(.L_x_11059) ;  /* 0x000004a000017945 */ /* 0x000fe20003800200 */
[----:B------:R-:W-:Y:S01]  /*fb30*/  I2FP.F32.U32 R5, R109 ;  /* 0x0000006d00057245 */ /* 0x000fe20000201000 */
[C---:B------:R-:W-:Y:S01]  /*fb40*/  IMAD.U32 R211, R114.reuse, 0x10000, RZ ;  /* 0x0001000072d37824 */ /* 0x040fe200078e00ff */
[----:B------:R-:W-:Y:S01]  /*fb50*/  PRMT R114, R114, 0x7632, R114 ;  /* 0x0000763272727816 */ /* 0x000fe20000000072 */
        /* <DEDUP_REMOVED lines=13> */
.L_x_11061:
        /* <DEDUP_REMOVED lines=13> */
.L_x_11063:
[----:B------:R-:W-:Y:S05]  /*fd00*/  BSYNC.RECONVERGENT B2 ;  /* 0x0000000000027941 */ /* 0x000fea0003800200 */
.L_x_11062:
        /* <DEDUP_REMOVED lines=43> */
.L_x_11060:
[----:B------:R-:W-:Y:S05]  /*ffc0*/  BSYNC.RECONVERGENT B1 ;  /* 0x0000000000017941 */ /* 0x000fea0003800200 */
.L_x_11059:
[----:B------:R-:W-:Y:S01]  /*ffd0*/  ISETP.NE.AND P4, PT, R108, 0x1, PT ;  /* 0x000000016c00780c */ /* 0x000fe20003f85270 */
[----:B------:R-:W-:Y:S01]  /*ffe0*/  BSSY.RECONVERGENT B1, `(.L_x_11064) ;  /* 0x0000049000017945 */ /* 0x000fe20003800200 */
[----:B------:R-:W-:Y:S01]  /*fff0*/  I2FP.F32.U32 R5, R109 ;  /* 0x0000006d00057245 */ /* 0x000fe20000201000 */
[----:B------:R-:W-:Y:S02]  /*10000*/  HFMA2 R111, -RZ, RZ, 0, 1.1920928955078125e-07 ;  /* 0x00000002ff6f7431 */ /* 0x000fe400000001ff */
[----:B------:R-:W-:Y:S02]  /*10010*/  IMAD.U32 R114, R114, 0x10000, RZ ;  /* 0x0001000072727824 */ /* 0x000fe400078e00ff */
        /* <DEDUP_REMOVED lines=12> */
.L_x_11066:
        /* <DEDUP_REMOVED lines=13> */
.L_x_11068:
[----:B------:R-:W-:Y:S05]  /*101b0*/  BSYNC.RECONVERGENT B2 ;  /* 0x0000000000027941 */ /* 0x000fea0003800200 */
.L_x_11067:
        /* <DEDUP_REMOVED lines=43> */
.L_x_11065:
[----:B------:R-:W-:Y:S05]  /*10470*/  BSYNC.RECONVERGENT B1 ;  /* 0x0000000000017941 */ /* 0x000fea0003800200 */
.L_x_11064:
[----:B------:R-:W-:Y:S01]  /*10480*/  ISETP.NE.AND P5, PT, R111, 0x1, PT ;  /* 0x000000016f00780c */ /* 0x000fe20003fa5270 */
[----:B------:R-:W-:Y:S01]  /*10490*/  BSSY.RECONVERGENT B1, `(.L_x_11069) ;  /* 0x000004a000017945 */ /* 0x000fe20003800200 */
[----:B------:R-:W-:Y:S01]  /*104a0*/  I2FP.F32.U32 R5, R109 ;  /* 0x0000006d00057245 */ /* 0x000fe20000201000 */
[C---:B------:R-:W-:Y:S01]  /*104b0*/  IMAD.U32 R212, R115.reuse, 0x10000, RZ ;  /* 0x0001000073d47824 */ /* 0x040fe200078e00ff */
[----:B------:R-:W-:Y:S01]  /*104c0*/  PRMT R115, R115, 0x7632, R115 ;  /* 0x0000763273737816 */ /* 0x000fe20000000073 */
[----:B------:R-:W-:Y:S02]  /*104d0*/  IMAD.MOV.U32 R110, RZ, RZ, R188 ;  /* 0x000000ffff6e7224 */ /* 0x000fe400078e00bc */
[----:B------:R-:W-:Y:S01]  /*104e0*/  FFMA.FTZ R109, R5, R158, 1.1641532182693481445e-10 ;  /* 0x2f000000056d7423 */ /* 0x000fe2000001009e */
[----:B------:R-:W-:-:S04]  /*104f0*/  IMAD.MOV.U32 R5, RZ, RZ, 0x2 ;  /* 0x00000002ff057424 */ /* 0x000fc800078e00ff */
        /* <DEDUP_REMOVED lines=10> */
.L_x_11071:
        /* <DEDUP_REMOVED lines=13> */
.L_x_11073:
[----:B------:R-:W-:Y:S05]  /*10670*/  BSYNC.RECONVERGENT B2 ;  /* 0x0000000000027941 */ /* 0x000fea0003800200 */
.L_x_11072:
        /* <DEDUP_REMOVED lines=43> */
.L_x_11070:
[----:B------:R-:W-:Y:S05]  /*10930*/  BSYNC.RECONVERGENT B1 ;  /* 0x0000000000017941 */ /* 0x000fea0003800200 */
.L_x_11069:
[----:B------:R-:W-:Y:S01]  /*10940*/  P2R R111, PR, RZ, 0x2 ;  /* 0x00000002ff6f7803 */ /* 0x000fe20000000000 */
[----:B------:R-:W-:Y:S01]  /*10950*/  FMUL.FTZ R157, R157, UR7 ;  /* 0x000000079d9d7c20 */ /* 0x000fe20008410000 */
[----:B------:R-:W-:Y:S01]  /*10960*/  I2FP.F32.U32 R109, R110 ;  /* 0x0000006e006d7245 */ /* 0x000fe20000201000 */
[----:B------:R-:W-:Y:S01]  /*10970*/  FMUL.FTZ R210, R210, UR7 ;  /* 0x00000007d2d27c20 */ /* 0x000fe20008410000 */
[C---:B------:R-:W-:Y:S01]  /*10980*/  LOP3.LUT P1, RZ, R208.reuse, 0x10, RZ, 0xc0, !PT ;  /* 0x00000010d0ff7812 */ /* 0x040fe2000782c0ff */
[----:B------:R-:W-:Y:S01]  /*10990*/  IMAD.U32 R115, R115, 0x10000, RZ ;  /* 0x0001000073737824 */ /* 0x000fe200078e00ff */
[----:B------:R-:W-:Y:S01]  /*109a0*/  LOP3.LUT P5, RZ, R208, 0x2, RZ, 0xc0, !PT ;  /* 0x00000002d0ff7812 */ /* 0x000fe200078ac0ff */
[----:B------:R-:W-:Y:S01]  /*109b0*/  FFMA.FTZ R213, R109, R158, 1.1641532182693481445e-10 ;  /* 0x2f0000006dd57423 */ /* 0x000fe2000001009e */
[----:B------:R-:W-:Y:S01]  /*109c0*/  FSEL R108, R157, RZ, P1 ;  /* 0x000000ff9d6c7208 */ /* 0x000fe20000800000 */
[----:B------:R-:W-:Y:S01]  /*109d0*/  FMUL.FTZ R187, R187, UR7 ;  /* 0x00000007bbbb7c20 */ /* 0x000fe20008410000 */
[----:B------:R-:W-:Y:S01]  /*109e0*/  ISETP.NE.AND P1, PT, R111, RZ, PT ;  /* 0x000000ff6f00720c */ /* 0x000fe20003f25270 */
[----:B------:R-:W-:Y:S01]  /*109f0*/  FMUL.FTZ R212, R212, UR7 ;  /* 0x00000007d4d47c20 */ /* 0x000fe20008410000 */
[----:B------:R-:W-:Y:S01]  /*10a00*/  P2R R112, PR, RZ, 0x1 ;  /* 0x00000001ff707803 */ /* 0x000fe20000000000 */
[----:B------:R-:W-:Y:S01]  /*10a10*/  FMUL.FTZ R113, R114, UR7 ;  /* 0x0000000772717c20 */ /* 0x000fe20008410000 */
[----:B------:R-:W-:Y:S01]  /*10a20*/  LOP3.LUT P0, RZ, R208, 0x8, RZ, 0xc0, !PT ;  /* 0x00000008d0ff7812 */ /* 0x000fe2000780c0ff */
[----:B------:R-:W-:Y:S01]  /*10a30*/  FMUL.FTZ R211, R211, UR7 ;  /* 0x00000007d3d37c20 */ /* 0x000fe20008410000 */
[----:B------:R-:W-:Y:S01]  /*10a40*/  FMUL.FTZ R159, R159, UR7 ;  /* 0x000000079f9f7c20 */ /* 0x000fe20008410000 */
[----:B------:R-:W-:Y:S01]  /*10a50*/  FMUL.FTZ R115, R115, UR7 ;  /* 0x0000000773737c20 */ /* 0x000fe20008410000 */
[----:B------:R-:W-:-:S02]  /*10a60*/  FSEL R111, R210, RZ, P5 ;  /* 0x000000ffd26f7208 */ /* 0x000fc40002800000 */
[----:B------:R-:W-:Y:S02]  /*10a70*/  LOP3.LUT P6, RZ, R208, 0x4, RZ, 0xc0, !PT ;  /* 0x00000004d0ff7812 */ /* 0x000fe400078cc0ff */
[----:B------:R-:W-:Y:S01]  /*10a80*/  FSETP.GTU.FTZ.AND P5, PT, R213, R156, PT ;  /* 0x0000009cd500720b */ /* 0x000fe20003fbc000 */
[----:B------:R-:W-:Y:S01]  /*10a90*/  @P1 FADD.FTZ R108, R92, R108 ;  /* 0x0000006c5c6c1221 */ /* 0x000fe20000010000 */
[----:B------:R-:W-:Y:S01]  /*10aa0*/  FSEL R109, R187, RZ, P0 ;  /* 0x000000ffbb6d7208 */ /* 0x000fe20000000000 */
[----:B------:R-:W-:Y:S01]  /*10ab0*/  @P1 FADD.FTZ R111, R95, R111 ;  /* 0x0000006f5f6f1221 */ /* 0x000fe20000010000 */
[----:B------:R-:W-:Y:S02]  /*10ac0*/  ISETP.NE.AND P0, PT, R112, RZ, PT ;  /* 0x000000ff7000720c */ /* 0x000fe40003f05270 */
[----:B------:R-:W-:Y:S01]  /*10ad0*/  FSEL R114, R212, RZ, P4 ;  /* 0x000000ffd4727208 */ /* 0x000fe20002000000 */
[----:B------:R-:W-:Y:S01]  /*10ae0*/  @P1 FADD.FTZ R109, R93, R109 ;  /* 0x0000006d5d6d1221 */ /* 0x000fe20000010000 */
[----:B------:R-:W-:-:S02]  /*10af0*/  FSEL R113, R113, RZ, P3 ;  /* 0x000000ff71717208 */ /* 0x000fc40001800000 */
[----:B------:R-:W-:Y:S01]  /*10b00*/  FSEL R110, R159, RZ, P6 ;  /* 0x000000ff9f6e7208 */ /* 0x000fe20003000000 */
[----:B------:R-:W-:Y:S01]  /*10b10*/  @P1 FADD.FTZ R114, R98, R114 ;  /* 0x0000007262721221 */ /* 0x000fe20000010000 */
[----:B------:R-:W-:Y:S01]  /*10b20*/  FSEL R112, R211, RZ, P2 ;  /* 0x000000ffd3707208 */ /* 0x000fe20001000000 */
[----:B------:R-:W-:Y:S01]  /*10b30*/  @P1 FADD.FTZ R113, R97, R113 ;  /* 0x0000007161711221 */ /* 0x000fe20000010000 */
[----:B------:R-:W-:Y:S01]  /*10b40*/  FSEL R115, R115, RZ, !P5 ;  /* 0x000000ff73737208 */ /* 0x000fe20006800000 */
[----:B------:R-:W-:Y:S01]  /*10b50*/  @P1 FADD.FTZ R110, R94, R110 ;  /* 0x0000006e5e6e1221 */ /* 0x000fe20000010000 */
[----:B------:R-:W-:Y:S01]  /*10b60*/  PLOP3.LUT P5, PT, P5, PT, PT, 0x8, 0x80 ;  /* 0x000000000080781c */ /* 0x000fe20002fae170 */
[----:B------:R-:W-:Y:S02]  /*10b70*/  @P1 FADD.FTZ R112, R96, R112 ;  /* 0x0000007060701221 */ /* 0x000fe40000010000 */
[----:B------:R-:W-:-:S10]  /*10b80*/  @P1 FADD.FTZ R115, R99, R115 ;  /* 0x0000007363731221 */ /* 0x000fd40000010000 */
.L_x_11033:
        /* <DEDUP_REMOVED lines=44> */
.L_x_11074:
[----:B------:R-:W-:Y:S02]  /*10e50*/  IMAD.MOV.U32 R187, RZ, RZ, R214 ;  /* 0x000000ffffbb7224 */ /* 0x000fe400078e00d6 */
[----:B------:R-:W-:-:S07]  /*10e60*/  VIADD R215, R215, 0x80 ;  /* 0x00000080d7d77836 */ /* 0x000fce0000000000 */
.L_x_10951:
[----:B------:R-:W-:Y:S05]  /*10e70*/  BSYNC.RECONVERGENT B0 ;  /* 0x0000000000007941 */ /* 0x000fea0003800200 */
.L_x_10950:
        /* <DEDUP_REMOVED lines=10> */
[----:B01----:R-:W0:Y:S08]  /*10f20*/  @P0 LDC.64 R156, c[0x0][0x398] ;  /* 0x0000e600ff9c0b82 */ /* 0x003e300000000a00 */
[----:B------:R-:W1:Y:S01]  /*10f30*/  @P1 LDC.64 R116, c[0x0][0x3a0] ;  /* 0x0000e800ff741b82 */ /* 0x000e620000000a00 */
[----:B--2---:R-:W-:-:S05]  /*10f40*/  IMAD.WIDE.U32 R118, R215, 0x10, R118 ;  /* 0x00000010d7767825 */ /* 0x004fca00078e0076 */
[----:B------:R2:W5:Y:S01]  /*10f50*/  LDG.E.128 R120, desc[UR10][R118.64] ;  /* 0x0000000a76787981 */ /* 0x000562000c1e1d00 */
[----:B0-----:R-:W-:-:S05]  /*10f60*/  @P0 IMAD.WIDE.U32 R156, R215, 0x10, R156 ;  /* 0x00000010d79c0825 */ /* 0x001fca00078e009c */
[----:B------:R2:W5:Y:S01]  /*10f70*/  @P0 LDG.E.128 R88, desc[UR10][R156.64] ;  /* 0x0000000a9c580981 */ /* 0x000562000c1e1d00 */
[----:B-1----:R-:W-:-:S05]  /*10f80*/  @P1 IMAD.WIDE.U32 R116, R215, 0x20, R116 ;  /* 0x00000020d7741825 */ /* 0x002fca00078e0074 */
        /* <DEDUP_REMOVED lines=19> */
.L_x_11080:
        /* <DEDUP_REMOVED lines=13> */
.L_x_11082:
[----:B------:R-:W-:Y:S05]  /*11190*/  BSYNC.RECONVERGENT B2 ;  /* 0x0000000000027941 */ /* 0x000fea0003800200 */
.L_x_11081:
        /* <DEDUP_REMOVED lines=42> */
.L_x_11079:
[----:B------:R-:W-:Y:S05]  /*11440*/  BSYNC.RECONVERGENT B1 ;  /* 0x0000000000017941 */ /* 0x000fea0003800200 */
.L_x_11078:
        /* <DEDUP_REMOVED lines=12> */
[----:B0-----:R-:W-:Y:S01]  /*11510*/  FSETP.LE.FTZ.AND P4, PT, R116, R187, PT ;  /* 0x000000bb7400720b */ /* 0x001fe20003f93000 */
[----:B-1----:R-:W-:-:S12]  /*11520*/  FMUL.FTZ R5, R5, R196 ;  /* 0x000000c405057220 */ /* 0x002fd80000410000 */
        /* <DEDUP_REMOVED lines=10> */
.L_x_11085:
        /* <DEDUP_REMOVED lines=13> */
.L_x_11087:
[----:B------:R-:W-:Y:S05]  /*116a0*/  BSYNC.RECONVERGENT B2 ;  /* 0x0000000000027941 */ /* 0x000fea0003800200 */
.L_x_11086:
        /* <DEDUP_REMOVED lines=42> */
.L_x_11084:
[----:B------:R-:W-:Y:S05]  /*11950*/  BSYNC.RECONVERGENT B1 ;  /* 0x0000000000017941 */ /* 0x000fea0003800200 */
.L_x_11083:
[----:B------:R-:W-:Y:S01]  /*11960*/  I2FP.F32.U32 R117, R117 ;  /* 0x0000007500757245 */ /* 0x000fe20000201000 */
[----:B------:R-:W-:Y:S01]  /*11970*/  BSSY.RECONVERGENT B1, `(.L_x_11088) ;  /* 0x000004f000017945 */ /* 0x000fe20003800200 */
[----:B------:R-:W-:Y:S02]  /*11980*/  SHF.L.U32 R119, R88, 0x10, RZ ;  /* 0x0000001058777819 */ /* 0x000fe400000006ff */
[----:B------:R-:W-:Y:S01]  /*11990*/  FSEL R5, R5, RZ, P4 ;  /* 0x000000ff05057208 */ /* 0x000fe20002000000 */
[----:B------:R-:W-:Y:S02]  /*119a0*/  FFMA.FTZ R116, R117, R212, 1.1641532182693481445e-10 ;  /* 0x2f00000075747423 */ /* 0x000fe400000100d4 */
[----:B------:R-:W-:-:S03]  /*119b0*/  FMUL.FTZ R119, R119, R196 ;  /* 0x000000c477777220 */ /* 0x000fc60000410000 */
[----:B------:R-:W-:-:S04]  /*119c0*/  FSETP.GTU.FTZ.AND P2, PT, R116, R187, PT ;  /* 0x000000bb7400720b */ /* 0x000fc80003f5c000 */
[----:B------:R-:W-:Y:S01]  /*119d0*/  FSEL R116, R119, RZ, !P2 ;  /* 0x000000ff77747208 */ /* 0x000fe20005000000 */
[----:B------:R-:W-:Y:S01]  /*119e0*/  IMAD.MOV.U32 R119, RZ, RZ, 0x2 ;  /* 0x00000002ff777424 */ /* 0x000fe200078e00ff */
        /* <DEDUP_REMOVED lines=14> */
.L_x_11090:
        /* <DEDUP_REMOVED lines=13> */
.L_x_11092:
[----:B------:R-:W-:Y:S05]  /*11ba0*/  BSYNC.RECONVERGENT B2 ;  /* 0x0000000000027941 */ /* 0x000fea0003800200 */
.L_x_11091:
        /* <DEDUP_REMOVED lines=43> */
.L_x_11089:
[----:B------:R-:W-:Y:S05]  /*11e60*/  BSYNC.RECONVERGENT B1 ;  /* 0x0000000000017941 */ /* 0x000fea0003800200 */
.L_x_11088:
[----:B------:R-:W-:Y:S01]  /*11e70*/  I2FP.F32.U32 R5, R5 ;  /* 0x0000000500057245 */ /* 0x000fe20000201000 */
[----:B------:R-:W-:Y:S01]  /*11e80*/  BSSY.RECONVERGENT B1, `(.L_x_11093) ;  /* 0x000004c000017945 */ /* 0x000fe20003800200 */
[----:B------:R-:W-:Y:S02]  /*11e90*/  ISETP.NE.AND P2, PT, R119, 0x1, PT ;  /* 0x000000017700780c */ /* 0x000fe40003f45270 */
[----:B------:R-:W-:Y:S01]  /*11ea0*/  LOP3.LUT R208, R208, 0xfffffff7, RZ, 0xc0, !PT ;  /* 0xfffffff7d0d07812 */ /* 0x000fe200078ec0ff */
[----:B------:R-:W-:Y:S01]  /*11eb0*/  FFMA.FTZ R118, R5, R212, 1.1641532182693481445e-10 ;  /* 0x2f00000005767423 */ /* 0x000fe200000100d4 */
[----:B------:R-:W-:Y:S01]  /*11ec0*/  IMAD.U32 R5, R120, 0x10000, RZ ;  /* 0x0001000078057824 */ /* 0x000fe200078e00ff */
[----:B------:R-:W-:Y:S01]  /*11ed0*/  MOV R117, R188 ;  /* 0x000000bc00757202 */ /* 0x000fe20000000f00 */
        /* <DEDUP_REMOVED lines=13> */
.L_x_11095:
        /* <DEDUP_REMOVED lines=13> */
.L_x_11097:
[----:B------:R-:W-:Y:S05]  /*12080*/  BSYNC.RECONVERGENT B2 ;  /* 0x0000000000027941 */ /* 0x000fea0003800200 */
.L_x_11096:
        /* <DEDUP_REMOVED lines=43> */
.L_x_11094:
[----:B------:R-:W-:Y:S05]  /*12340*/  BSYNC.RECONVERGENT B1 ;  /* 0x0000000000017941 */ /* 0x000fea0003800200 */
.L_x_11093:
[----:B------:R-:W-:Y:S01]  /*12350*/  I2FP.F32.U32 R117, R117 ;  /* 0x0000007500757245 */ /* 0x000fe20000201000 */
[----:B------:R-:W-:Y:S01]  /*12360*/  BSSY.RECONVERGENT B1, `(.L_x_11098) ;  /* 0x0000050000017945 */ /* 0x000fe20003800200 */
[----:B------:R-:W-:Y:S01]  /*12370*/  PRMT R118, R88, 0x7632, R118 ;  /* 0x0000763258767816 */ /* 0x000fe20000000076 */
[----:B------:R-:W-:-:S03]  /*12380*/  IMAD.MOV.U32 R156, RZ, RZ, 0x2 ;  /* 0x00000002ff9c7424 */ /* 0x000fc600078e00ff */
[----:B------:R-:W-:Y:S01]  /*12390*/  SHF.L.U32 R119, R118, 0x10, RZ ;  /* 0x0000001076777819 */ /* 0x000fe200000006ff */
[----:B------:R-:W-:-:S04]  /*123a0*/  FFMA.FTZ R118, R117, R212, 1.1641532182693481445e-10 ;  /* 0x2f00000075767423 */ /* 0x000fc800000100d4 */
[----:B------:R-:W-:Y:S01]  /*123b0*/  FMUL.FTZ R119, R119, R196 ;  /* 0x000000c477777220 */ /* 0x000fe20000410000 */
        /* <DEDUP_REMOVED lines=17> */
.L_x_11100:
        /* <DEDUP_REMOVED lines=13> */
.L_x_11102:
[----:B------:R-:W-:Y:S05]  /*125a0*/  BSYNC.RECONVERGENT B2 ;  /* 0x0000000000027941 */ /* 0x000fea0003800200 */
.L_x_11101:
        /* <DEDUP_REMOVED lines=43> */
.L_x_11099:
[----:B------:R-:W-:Y:S05]  /*12860*/  BSYNC.RECONVERGENT B1 ;  /* 0x0000000000017941 */ /* 0x000fea0003800200 */
.L_x_11098:
[----:B------:R-:W-:Y:S01]  /*12870*/  I2FP.F32.U32 R5, R5 ;  /* 0x0000000500057245 */ /* 0x000fe20000201000 */
[----:B------:R-:W-:Y:S01]  /*12880*/  IMAD.U32 R119, R121, 0x10000, RZ ;  /* 0x0001000079777824 */ /* 0x000fe200078e00ff */
[----:B------:R-:W-:Y:S01]  /*12890*/  ISETP.NE.AND P2, PT, R156, 0x1, PT ;  /* 0x000000019c00780c */ /* 0x000fe20003f45270 */
[----:B------:R-:W-:Y:S01]  /*128a0*/  BSSY.RECONVERGENT B1, `(.L_x_11103) ;  /* 0x000004b000017945 */ /* 0x000fe20003800200 */
[----:B------:R-:W-:Y:S01]  /*128b0*/  LOP3.LUT R208, R208, 0xfffffffb, RZ, 0xc0, !PT ;  /* 0xfffffffbd0d07812 */ /* 0x000fe200078ec0ff */
[----:B------:R-:W-:Y:S01]  /*128c0*/  FFMA.FTZ R118, R5, R212, 1.1641532182693481445e-10 ;  /* 0x2f00000005767423 */ /* 0x000fe200000100d4 */
[----:B------:R-:W-:Y:S01]  /*128d0*/  PRMT R5, R121, 0x7632, R5 ;  /* 0x0000763279057816 */ /* 0x000fe20000000005 */
[----:B------:R-:W-:Y:S01]  /*128e0*/  IMAD.MOV.U32 R157, RZ, RZ, 0x2 ;  /* 0x00000002ff9d7424 */ /* 0x000fe200078e00ff */
[----:B------:R-:W-:Y:S01]  /*128f0*/  MOV R120, R188 ;  /* 0x000000bc00787202 */ /* 0x000fe20000000f00 */
[----:B------:R-:W-:Y:S01]  /*12900*/  FMUL.FTZ R158, R119, R196 ;  /* 0x000000c4779e7220 */ /* 0x000fe20000410000 */
[----:B------:R-:W-:-:S13]  /*12910*/  FSETP.LE.FTZ.AND P4, PT, R118, R187, PT ;  /* 0x000000bb7600720b */ /* 0x000fda0003f93000 */
        /* <DEDUP_REMOVED lines=10> */
.L_x_11105:
        /* <DEDUP_REMOVED lines=13> */
.L_x_11107:
[----:B------:R-:W-:Y:S05]  /*12a90*/  BSYNC.RECONVERGENT B2 ;  /* 0x0000000000027941 */ /* 0x000fea0003800200 */
.L_x_11106:
        /* <DEDUP_REMOVED lines=43> */
.L_x_11104:
[----:B------:R-:W-:Y:S05]  /*12d50*/  BSYNC.RECONVERGENT B1 ;  /* 0x0000000000017941 */ /* 0x000fea0003800200 */
.L_x_11103:
[----:B------:R-:W-:Y:S01]  /*12d60*/  I2FP.F32.U32 R119, R120 ;  /* 0x0000007800777245 */ /* 0x000fe20000201000 */
[----:B------:R-:W-:Y:S01]  /*12d70*/  BSSY.RECONVERGENT B1, `(.L_x_11108) ;  /* 0x000004f000017945 */ /* 0x000fe20003800200 */
[----:B------:R-:W-:-:S03]  /*12d80*/  SHF.L.U32 R121, R89, 0x10, RZ ;  /* 0x0000001059797819 */ /* 0x000fc600000006ff */
[----:B------:R-:W-:Y:S01]  /*12d90*/  FFMA.FTZ R118, R119, R212, 1.1641532182693481445e-10 ;  /* 0x2f00000077767423 */ /* 0x000fe200000100d4 */
[----:B------:R-:W-:Y:S01]  /*12da0*/  FSEL R119, R158, RZ, P4 ;  /* 0x000000ff9e777208 */ /* 0x000fe20002000000 */
        /* <DEDUP_REMOVED lines=18> */
.L_x_11110:
        /* <DEDUP_REMOVED lines=13> */
.L_x_11112:
[----:B------:R-:W-:Y:S05]  /*12fa0*/  BSYNC.RECONVERGENT B2 ;  /* 0x0000000000027941 */ /* 0x000fea0003800200 */
.L_x_11111:
        /* <DEDUP_REMOVED lines=43> */
.L_x_11109:
[----:B------:R-:W-:Y:S05]  /*13260*/  BSYNC.RECONVERGENT B1 ;  /* 0x0000000000017941 */ /* 0x000fea0003800200 */
.L_x_11108:
[----:B------:R-:W-:Y:S01]  /*13270*/  I2FP.F32.U32 R119, R119 ;  /* 0x0000007700777245 */ /* 0x000fe20000201000 */
[----:B------:R-:W-:Y:S01]  /*13280*/  IMAD.U32 R5, R5, 0x10000, RZ ;  /* 0x0001000005057824 */ /* 0x000fe200078e00ff */
[----:B------:R-:W-:Y:S01]  /*13290*/  ISETP.NE.AND P2, PT, R121, 0x1, PT ;  /* 0x000000017900780c */ /* 0x000fe20003f45270 */
[----:B------:R-:W-:Y:S01]  /*132a0*/  BSSY.RECONVERGENT B1, `(.L_x_11113) ;  /* 0x000004a000017945 */ /* 0x000fe20003800200 */
[----:B------:R-:W-:Y:S01]  /*132b0*/  LOP3.LUT R208, R208, 0xfffffffd, RZ, 0xc0, !PT ;  /* 0xfffffffdd0d07812 */ /* 0x000fe200078ec0ff */
[----:B------:R-:W-:Y:S01]  /*132c0*/  FFMA.FTZ R120, R119, R212, 1.1641532182693481445e-10 ;  /* 0x2f00000077787423 */ /* 0x000fe200000100d4 */
[----:B------:R-:W-:Y:S01]  /*132d0*/  IMAD.MOV.U32 R156, RZ, RZ, 0x2 ;  /* 0x00000002ff9c7424 */ /* 0x000fe200078e00ff */
[----:B------:R-:W-:Y:S01]  /*132e0*/  MOV R119, R188 ;  /* 0x000000bc00777202 */ /* 0x000fe20000000f00 */
[----:B------:R-:W-:Y:S02]  /*132f0*/  FMUL.FTZ R5, R5, R196 ;  /* 0x000000c405057220 */ /* 0x000fe40000410000 */
        /* <DEDUP_REMOVED lines=11> */
.L_x_11115:
        /* <DEDUP_REMOVED lines=13> */
.L_x_11117:
[----:B------:R-:W-:Y:S05]  /*13480*/  BSYNC.RECONVERGENT B2 ;  /* 0x0000000000027941 */ /* 0x000fea0003800200 */
.L_x_11116:
        /* <DEDUP_REMOVED lines=43> */
.L_x_11114:
[----:B------:R-:W-:Y:S05]  /*13740*/  BSYNC.RECONVERGENT B1 ;  /* 0x0000000000017941 */ /* 0x000fea0003800200 */
.L_x_11113:
        /* <DEDUP_REMOVED lines=24> */
.L_x_11120:
        /* <DEDUP_REMOVED lines=13> */
.L_x_11122:
[----:B------:R-:W-:Y:S05]  /*139a0*/  BSYNC.RECONVERGENT B2 ;  /* 0x0000000000027941 */ /* 0x000fea0003800200 */
.L_x_11121:
        /* <DEDUP_REMOVED lines=43> */
.L_x_11119:
[----:B------:R-:W-:Y:S05]  /*13c60*/  BSYNC.RECONVERGENT B1 ;  /* 0x0000000000017941 */ /* 0x000fea0003800200 */
.L_x_11118:
[----:B------:R-:W-:Y:S01]  /*13c70*/  ISETP.NE.AND P3, PT, R157, 0x1, PT ;  /* 0x000000019d00780c */ /* 0x000fe20003f65270 */
[C---:B------:R-:W-:Y:S01]  /*13c80*/  IMAD.U32 R121, R122.reuse, 0x10000, RZ ;  /* 0x000100007a797824 */ /* 0x040fe200078e00ff */
[----:B------:R-:W-:Y:S01]  /*13c90*/  I2FP.F32.U32 R5, R5 ;  /* 0x0000000500057245 */ /* 0x000fe20000201000 */
[----:B------:R-:W-:Y:S01]  /*13ca0*/  BSSY.RECONVERGENT B1, `(.L_x_11123) ;  /* 0x0000049000017945 */ /* 0x000fe20003800200 */
[----:B------:R-:W-:Y:S01]  /*13cb0*/  PRMT R122, R122, 0x7632, R122 ;  /* 0x000076327a7a7816 */ /* 0x000fe2000000007a */
[----:B------:R-:W-:Y:S01]  /*13cc0*/  IMAD.MOV.U32 R158, RZ, RZ, 0x2 ;  /* 0x00000002ff9e7424 */ /* 0x000fe200078e00ff */
[----:B------:R-:W-:Y:S01]  /*13cd0*/  MOV R156, R188 ;  /* 0x000000bc009c7202 */ /* 0x000fe20000000f00 */
[----:B------:R-:W-:Y:S01]  /*13ce0*/  FFMA.FTZ R120, R5, R212, 1.1641532182693481445e-10 ;  /* 0x2f00000005787423 */ /* 0x000fe200000100d4 */
[----:B------:R-:W-:-:S04]  /*13cf0*/  FMUL.FTZ R5, R121, R196 ;  /* 0x000000c479057220 */ /* 0x000fc80000410000 */
[----:B------:R-:W-:Y:S01]  /*13d00*/  FSETP.LE.FTZ.AND P2, PT, R120, R187, PT ;  /* 0x000000bb7800720b */ /* 0x000fe20003f53000 */
        /* <DEDUP_REMOVED lines=9> */
.L_x_11125:
        /* <DEDUP_REMOVED lines=13> */
.L_x_11127:
[----:B------:R-:W-:Y:S05]  /*13e70*/  BSYNC.RECONVERGENT B2 ;  /* 0x0000000000027941 */ /* 0x000fea0003800200 */
.L_x_11126:
        /* <DEDUP_REMOVED lines=43> */
.L_x_11124:
[----:B------:R-:W-:Y:S05]  /*14130*/  BSYNC.RECONVERGENT B1 ;  /* 0x0000000000017941 */ /* 0x000fea0003800200 */
.L_x_11123:
[----:B------:R-:W-:Y:S01]  /*14140*/  I2FP.F32.U32 R121, R156 ;  /* 0x0000009c00797245 */ /* 0x000fe20000201000 */
[----:B------:R-:W-:Y:S01]  /*14150*/  BSSY.RECONVERGENT B1, `(.L_x_11128) ;  /* 0x000004f000017945 */ /* 0x000fe20003800200 */
[----:B------:R-:W-:Y:S01]  /*14160*/  SHF.L.U32 R157, R90, 0x10, RZ ;  /* 0x000000105a9d7819 */ /* 0x000fe200000006ff */
[----:B------:R-:W-:Y:S01]  /*14170*/  IMAD.MOV.U32 R156, RZ, RZ, 0x2 ;  /* 0x00000002ff9c7424 */ /* 0x000fe200078e00ff */
[----:B------:R-:W-:Y:S01]  /*14180*/  FSEL R5, R5, RZ, P2 ;  /* 0x000000ff05057208 */ /* 0x000fe20001000000 */
[----:B------:R-:W-:Y:S02]  /*14190*/  FFMA.FTZ R120, R121, R212, 1.1641532182693481445e-10 ;  /* 0x2f00000079787423 */ /* 0x000fe400000100d4 */
[----:B------:R-:W-:-:S03]  /*141a0*/  FMUL.FTZ R157, R157, R196 ;  /* 0x000000c49d9d7220 */ /* 0x000fc60000410000 */
        /* <DEDUP_REMOVED lines=16> */
.L_x_11130:
        /* <DEDUP_REMOVED lines=13> */
.L_x_11132:
[----:B------:R-:W-:Y:S05]  /*14380*/  BSYNC.RECONVERGENT B2 ;  /* 0x0000000000027941 */ /* 0x000fea0003800200 */
.L_x_11131:
        /* <DEDUP_REMOVED lines=43> */
.L_x_11129:
[----:B------:R-:W-:Y:S05]  /*14640*/  BSYNC.RECONVERGENT B1 ;  /* 0x0000000000017941 */ /* 0x000fea0003800200 */
.L_x_11128:
[----:B------:R-:W-:Y:S01]  /*14650*/  ISETP.NE.AND P4, PT, R156, 0x1, PT ;  /* 0x000000019c00780c */ /* 0x000fe20003f85270 */
[----:B------:R-:W-:Y:S01]  /*14660*/  IMAD.U32 R121, R122, 0x10000, RZ ;  /* 0x000100007a797824 */ /* 0x000fe200078e00ff */
[----:B------:R-:W-:Y:S01]  /*14670*/  I2FP.F32.U32 R5, R5 ;  /* 0x0000000500057245 */ /* 0x000fe20000201000 */
[----:B------:R-:W-:Y:S01]  /*14680*/  BSSY.RECONVERGENT B1, `(.L_x_11133) ;  /* 0x0000048000017945 */ /* 0x000fe20003800200 */
[----:B------:R-:W-:Y:S01]  /*14690*/  IMAD.MOV.U32 R158, RZ, RZ, 0x2 ;  /* 0x00000002ff9e7424 */ /* 0x000fe200078e00ff */
[----:B------:R-:W-:Y:S02]  /*146a0*/  MOV R157, R188 ;  /* 0x000000bc009d7202 */ /* 0x000fe40000000f00 */
        /* <DEDUP_REMOVED lines=12> */
.L_x_11135:
        /* <DEDUP_REMOVED lines=13> */
.L_x_11137:
[----:B------:R-:W-:Y:S05]  /*14840*/  BSYNC.RECONVERGENT B2 ;  /* 0x0000000000027941 */ /* 0x000fea0003800200 */
.L_x_11136:
        /* <DEDUP_REMOVED lines=43> */
.L_x_11134:
[----:B------:R-:W-:Y:S05]  /*14b00*/  BSYNC.RECONVERGENT B1 ;  /* 0x0000000000017941 */ /* 0x000fea0003800200 */
.L_x_11133:
        /* <DEDUP_REMOVED lines=24> */
.L_x_11140:
        /* <DEDUP_REMOVED lines=13> */
.L_x_11142:
[----:B------:R-:W-:Y:S05]  /*14d60*/  BSYNC.RECONVERGENT B2 ;  /* 0x0000000000027941 */ /* 0x000fea0003800200 */
.L_x_11141:
        /* <DEDUP_REMOVED lines=43> */
.L_x_11139:
[----:B------:R-:W-:Y:S05]  /*15020*/  BSYNC.RECONVERGENT B1 ;  /* 0x0000000000017941 */ /* 0x000fea0003800200 */
.L_x_11138:
[----:B------:R-:W-:Y:S01]  /*15030*/  ISETP.NE.AND P5, PT, R156, 0x1, PT ;  /* 0x000000019c00780c */ /* 0x000fe20003fa5270 */
[----:B------:R-:W-:Y:S01]  /*15040*/  IMAD.U32 R195, R123, 0x10000, RZ ;  /* 0x000100007bc37824 */ /* 0x000fe200078e00ff */
[----:B------:R-:W-:Y:S01]  /*15050*/  I2FP.F32.U32 R5, R5 ;  /* 0x0000000500057245 */ /* 0x000fe20000201000 */
[----:B------:R-:W-:Y:S01]  /*15060*/  BSSY.RECONVERGENT B1, `(.L_x_11143) ;  /* 0x0000049000017945 */ /* 0x000fe20003800200 */
[----:B------:R-:W-:Y:S02]  /*15070*/  IMAD.MOV.U32 R158, RZ, RZ, 0x2 ;  /* 0x00000002ff9e7424 */ /* 0x000fe400078e00ff */
[----:B------:R-:W-:Y:S01]  /*15080*/  FMUL.FTZ R195, R195, R196 ;  /* 0x000000c4c3c37220 */ /* 0x000fe20000410000 */
[----:B------:R-:W-:Y:S01]  /*15090*/  FFMA.FTZ R122, R5, R212, 1.1641532182693481445e-10 ;  /* 0x2f000000057a7423 */ /* 0x000fe200000100d4 */
[----:B------:R-:W-:Y:S02]  /*150a0*/  PRMT R5, R123, 0x7632, R5 ;  /* 0x000076327b057816 */ /* 0x000fe40000000005 */
[----:B------:R-:W-:-:S02]  /*150b0*/  MOV R123, R188 ;  /* 0x000000bc007b7202 */ /* 0x000fc40000000f00 */
        /* <DEDUP_REMOVED lines=10> */
.L_x_11145:
        /* <DEDUP_REMOVED lines=13> */
.L_x_11147:
[----:B------:R-:W-:Y:S05]  /*15230*/  BSYNC.RECONVERGENT B2 ;  /* 0x0000000000027941 */ /* 0x000fea0003800200 */
.L_x_11146:
        /* <DEDUP_REMOVED lines=43> */
.L_x_11144:
[----:B------:R-:W-:Y:S05]  /*154f0*/  BSYNC.RECONVERGENT B1 ;  /* 0x0000000000017941 */ /* 0x000fea0003800200 */
.L_x_11143:
        /* <DEDUP_REMOVED lines=24> */
.L_x_11150:
        /* <DEDUP_REMOVED lines=13> */
.L_x_11152:
[----:B------:R-:W-:Y:S05]  /*15750*/  BSYNC.RECONVERGENT B2 ;  /* 0x0000000000027941 */ /* 0x000fea0003800200 */
.L_x_11151:
        /* <DEDUP_REMOVED lines=43> */
.L_x_11149:
[----:B------:R-:W-:Y:S05]  /*15a10*/  BSYNC.RECONVERGENT B1 ;  /* 0x0000000000017941 */ /* 0x000fea0003800200 */
.L_x_11148:
[----:B------:R-:W-:Y:S01]  /*15a20*/  ISETP.NE.AND P6, PT, R159, 0x1, PT ;  /* 0x000000019f00780c */ /* 0x000fe20003fc5270 */
[----:B------:R-:W-:Y:S01]  /*15a30*/  BSSY.RECONVERGENT B1, `(.L_x_11153) ;  /* 0x000004c000017945 */ /* 0x000fe20003800200 */
[----:B------:R-:W-:Y:S01]  /*15a40*/  I2FP.F32.U32 R123, R157 ;  /* 0x0000009d007b7245 */ /* 0x000fe20000201000 */
[----:B------:R-:W-:Y:S02]  /*15a50*/  IMAD.U32 R157, R5, 0x10000, RZ ;  /* 0x00010000059d7824 */ /* 0x000fe400078e00ff */
[----:B------:R-:W-:Y:S02]  /*15a60*/  HFMA2 R5, -RZ, RZ, 0, 1.1920928955078125e-07 ;  /* 0x00000002ff057431 */ /* 0x000fe400000001ff */
        /* <DEDUP_REMOVED lines=13> */
.L_x_11155:
        /* <DEDUP_REMOVED lines=15> */
.L_x_11157:
[----:B------:R-:W-:Y:S05]  /*15c30*/  BSYNC.RECONVERGENT B2 ;  /* 0x0000000000027941 */ /* 0x000fea0003800200 */
.L_x_11156:
        /* <DEDUP_REMOVED lines=43> */
.L_x_11154:
[----:B------:R-:W-:Y:S05]  /*15ef0*/  BSYNC.RECONVERGENT B1 ;  /* 0x0000000000017941 */ /* 0x000fea0003800200 */
.L_x_11153:
        /* <DEDUP_REMOVED lines=12> */
.L_x_11077:
        /* <DEDUP_REMOVED lines=16> */
.L_x_11161:
        /* <DEDUP_REMOVED lines=13> */
.L_x_11163:
[----:B------:R-:W-:Y:S05]  /*16190*/  BSYNC.RECONVERGENT B2 ;  /* 0x0000000000027941 */ /* 0x000fea0003800200 */
.L_x_11162:
        /* <DEDUP_REMOVED lines=43> */
.L_x_11160:
[----:B------:R-:W-:Y:S05]  /*16450*/  BSYNC.RECONVERGENT B1 ;  /* 0x0000000000017941 */ /* 0x000fea0003800200 */
.L_x_11159:
[----:B------:R-:W0:Y:S01]  /*16460*/  LDC R156, c[0x0][0x404] ;  /* 0x00010100ff9c7b82 */ /* 0x000e220000000800 */
[----:B------:R-:W-:Y:S01]  /*16470*/  I2FP.F32.U32 R5, R116 ;  /* 0x0000007400057245 */ /* 0x000fe20000201000 */
[----:B------:R-:W-:Y:S01]  /*16480*/  IMAD.MOV.U32 R158, RZ, RZ, 0x2f800000 ;  /* 0x2f800000ff9e7424 */ /* 0x000fe200078e00ff */
[----:B------:R-:W-:Y:S01]  /*16490*/  ISETP.NE.AND P2, PT, R117, 0x1, PT ;  /* 0x000000017500780c */ /* 0x000fe20003f45270 */
[----:B------:R-:W-:Y:S01]  /*164a0*/  BSSY.RECONVERGENT B1, `(.L_x_11164) ;  /* 0x000004b000017945 */ /* 0x000fe20003800200 */
[----:B------:R-:W-:Y:S01]  /*164b0*/  LOP3.LUT R208, R208, 0xffffffef, RZ, 0xc0, !PT ;  /* 0xffffffefd0d07812 */ /* 0x000fe200078ec0ff */
[----:B------:R-:W-:Y:S01]  /*164c0*/  FFMA.FTZ R5, R5, R158, 1.1641532182693481445e-10 ;  /* 0x2f00000005057423 */ /* 0x000fe2000001009e */
[C---:B-----5:R-:W-:Y:S01]  /*164d0*/  SHF.L.U32 R157, R120.reuse, 0x10, RZ ;  /* 0x00000010789d7819 */ /* 0x060fe200000006ff */
[----:B------:R-:W-:Y:S01]  /*164e0*/  IMAD.MOV.U32 R116, RZ, RZ, 0x2 ;  /* 0x00000002ff747424 */ /* 0x000fe200078e00ff */
[----:B------:R-:W-:Y:S02]  /*164f0*/  PRMT R187, R120, 0x7632, R187 ;  /* 0x0000763278bb7816 */ /* 0x000fe400000000bb */
[----:B0-----:R-:W-:Y:S01]  /*16500*/  FSETP.LE.FTZ.AND P3, PT, R5, R156, PT ;  /* 0x0000009c0500720b */ /* 0x001fe20003f73000 */
[----:B------:R-:W-:-:S12]  /*16510*/  IMAD.MOV.U32 R5, RZ, RZ, R188 ;  /* 0x000000ffff057224 */ /* 0x000fd800078e00bc */
        /* <DEDUP_REMOVED lines=10> */
.L_x_11166:
        /* <DEDUP_REMOVED lines=13> */
.L_x_11168:
[----:B------:R-:W-:Y:S05]  /*16690*/  BSYNC.RECONVERGENT B2 ;  /* 0x0000000000027941 */ /* 0x000fea0003800200 */
.L_x_11167:
        /* <DEDUP_REMOVED lines=43> */
.L_x_11165:
[----:B------:R-:W-:Y:S05]  /*16950*/  BSYNC.RECONVERGENT B1 ;  /* 0x0000000000017941 */ /* 0x000fea0003800200 */
.L_x_11164:
[----:B------:R-:W-:Y:S01]  /*16960*/  I2FP.F32.U32 R5, R5 ;  /* 0x0000000500057245 */ /* 0x000fe20000201000 */
[----:B------:R-:W-:Y:S01]  /*16970*/  BSSY.RECONVERGENT B1, `(.L_x_11169) ;  /* 0x000004b000017945 */ /* 0x000fe20003800200 */
[----:B------:R-:W-:Y:S01]  /*16980*/  ISETP.NE.AND P2, PT, R116, 0x1, PT ;  /* 0x000000017400780c */ /* 0x000fe20003f45270 */
[----:B------:R-:W-:Y:S01]  /*16990*/  IMAD.MOV.U32 R118, RZ, RZ, 0x2 ;  /* 0x00000002ff767424 */ /* 0x000fe200078e00ff */
[----:B------:R-:W-:Y:S01]  /*169a0*/  LOP3.LUT R208, R208, 0xfffffff7, RZ, 0xc0, !PT ;  /* 0xfffffff7d0d07812 */ /* 0x000fe200078ec0ff */
[----:B------:R-:W-:Y:S01]  /*169b0*/  FFMA.FTZ R5, R5, R158, 1.1641532182693481445e-10 ;  /* 0x2f00000005057423 */ /* 0x000fe2000001009e */
[----:B------:R-:W-:-:S04]  /*169c0*/  SHF.L.U32 R187, R187, 0x10, RZ ;  /* 0x00000010bbbb7819 */ /* 0x000fc800000006ff */
        /* <DEDUP_REMOVED lines=12> */
.L_x_11171:
        /* <DEDUP_REMOVED lines=13> */
.L_x_11173:
[----:B------:R-:W-:Y:S05]  /*16b60*/  BSYNC.RECONVERGENT B2 ;  /* 0x0000000000027941 */ /* 0x000fea0003800200 */
.L_x_11172:
        /* <DEDUP_REMOVED lines=43> */
.L_x_11170:
[----:B------:R-:W-:Y:S05]  /*16e20*/  BSYNC.RECONVERGENT B1 ;  /* 0x0000000000017941 */ /* 0x000fea0003800200 */
.L_x_11169:
[----:B------:R-:W-:Y:S01]  /*16e30*/  I2FP.F32.U32 R5, R5 ;  /* 0x0000000500057245 */ /* 0x000fe20000201000 */
[----:B------:R-:W-:Y:S01]  /*16e40*/  BSSY.RECONVERGENT B1, `(.L_x_11174) ;  /* 0x000004c000017945 */ /* 0x000fe20003800200 */
[----:B------:R-:W-:Y:S01]  /*16e50*/  ISETP.NE.AND P2, PT, R118, 0x1, PT ;  /* 0x000000017600780c */ /* 0x000fe20003f45270 */
[----:B------:R-:W-:Y:S01]  /*16e60*/  IMAD.MOV.U32 R116, RZ, RZ, 0x2 ;  /* 0x00000002ff747424 */ /* 0x000fe200078e00ff */
[----:B------:R-:W-:Y:S01]  /*16e70*/  LOP3.LUT R208, R208, 0xfffffffb, RZ, 0xc0, !PT ;  /* 0xfffffffbd0d07812 */ /* 0x000fe200078ec0ff */
[----:B------:R-:W-:Y:S01]  /*16e80*/  FFMA.FTZ R5, R5, R158, 1.1641532182693481445e-10 ;  /* 0x2f00000005057423 */ /* 0x000fe2000001009e */
[C---:B------:R-:W-:Y:S01]  /*16e90*/  SHF.L.U32 R159, R121.reuse, 0x10, RZ ;  /* 0x00000010799f7819 */ /* 0x040fe200000006ff */
[----:B------:R-:W-:Y:S01]  /*16ea0*/  IMAD.MOV.U32 R117, RZ, RZ, R188 ;  /* 0x000000ffff757224 */ /* 0x000fe200078e00bc */
[----:B------:R-:W-:Y:S02]  /*16eb0*/  PRMT R210, R121, 0x7632, R210 ;  /* 0x0000763279d27816 */ /* 0x000fe400000000d2 */
[----:B------:R-:W-:-:S13]  /*16ec0*/  FSETP.LE.FTZ.AND P3, PT, R5, R156, PT ;  /* 0x0000009c0500720b */ /* 0x000fda0003f73000 */
        /* <DEDUP_REMOVED lines=10> */
.L_x_11176:
        /* <DEDUP_REMOVED lines=13> */
.L_x_11178:
[----:B------:R-:W-:Y:S05]  /*17040*/  BSYNC.RECONVERGENT B2 ;  /* 0x0000000000027941 */ /* 0x000fea0003800200 */
.L_x_11177:
        /* <DEDUP_REMOVED lines=43> */
.L_x_11175:
[----:B------:R-:W-:Y:S05]  /*17300*/  BSYNC.RECONVERGENT B1 ;  /* 0x0000000000017941 */ /* 0x000fea0003800200 */
.L_x_11174:
[----:B------:R-:W-:Y:S01]  /*17310*/  I2FP.F32.U32 R5, R117 ;  /* 0x0000007500057245 */ /* 0x000fe20000201000 */
[----:B------:R-:W-:Y:S01]  /*17320*/  BSSY.RECONVERGENT B1, `(.L_x_11179) ;  /* 0x000004b000017945 */ /* 0x000fe20003800200 */
[----:B------:R-:W-:Y:S01]  /*17330*/  ISETP.NE.AND P2, PT, R116, 0x1, PT ;  /* 0x000000017400780c */ /* 0x000fe20003f45270 */
[----:B------:R-:W-:Y:S01]  /*17340*/  IMAD.MOV.U32 R118, RZ, RZ, 0x2 ;  /* 0x00000002ff767424 */ /* 0x000fe200078e00ff */
[----:B------:R-:W-:Y:S01]  /*17350*/  LOP3.LUT R208, R208, 0xfffffffd, RZ, 0xc0, !PT ;  /* 0xfffffffdd0d07812 */ /* 0x000fe200078ec0ff */
[----:B------:R-:W-:Y:S01]  /*17360*/  FFMA.FTZ R5, R5, R158, 1.1641532182693481445e-10 ;  /* 0x2f00000005057423 */ /* 0x000fe2000001009e */
[----:B------:R-:W-:Y:S01]  /*17370*/  SHF.L.U32 R210, R210, 0x10, RZ ;  /* 0x00000010d2d27819 */ /* 0x000fe200000006ff */
[----:B------:R-:W-:-:S03]  /*17380*/  IMAD.MOV.U32 R117, RZ, RZ, R188 ;  /* 0x000000ffff757224 */ /* 0x000fc600078e00bc */
        /* <DEDUP_REMOVED lines=11> */
.L_x_11181:
        /* <DEDUP_REMOVED lines=13> */
.L_x_11183:
[----:B------:R-:W-:Y:S05]  /*17510*/  BSYNC.RECONVERGENT B2 ;  /* 0x0000000000027941 */ /* 0x000fea0003800200 */
.L_x_11182:
        /* <DEDUP_REMOVED lines=43> */
.L_x_11180:
[----:B------:R-:W-:Y:S05]  /*177d0*/  BSYNC.RECONVERGENT B1 ;  /* 0x0000000000017941 */ /* 0x000fea0003800200 */
.L_x_11179:
[----:B------:R-:W-:Y:S01]  /*177e0*/  ISETP.NE.AND P3, PT, R118, 0x1, PT ;  /* 0x000000017600780c */ /* 0x000fe20003f65270 */
[----:B------:R-:W-:Y:S01]  /*177f0*/  BSSY.RECONVERGENT B1, `(.L_x_11184) ;  /* 0x000004a000017945 */ /* 0x000fe20003800200 */
[----:B------:R-:W-:Y:S01]  /*17800*/  I2FP.F32.U32 R5, R117 ;  /* 0x0000007500057245 */ /* 0x000fe20000201000 */
[----:B------:R-:W-:Y:S01]  /*17810*/  IMAD.MOV.U32 R116, RZ, RZ, 0x2 ;  /* 0x00000002ff747424 */ /* 0x000fe200078e00ff */
[C---:B------:R-:W-:Y:S01]  /*17820*/  SHF.L.U32 R211, R122.reuse, 0x10, RZ ;  /* 0x000000107ad37819 */ /* 0x040fe200000006ff */
[----:B------:R-:W-:Y:S01]  /*17830*/  IMAD.MOV.U32 R117, RZ, RZ, R188 ;  /* 0x000000ffff757224 */ /* 0x000fe200078e00bc */
[----:B------:R-:W-:Y:S01]  /*17840*/  PRMT R122, R122, 0x7632, R122 ;  /* 0x000076327a7a7816 */ /* 0x000fe2000000007a */
[----:B------:R-:W-:-:S05]  /*17850*/  FFMA.FTZ R5, R5, R158, 1.1641532182693481445e-10 ;  /* 0x2f00000005057423 */ /* 0x000fca000001009e */
[----:B------:R-:W-:Y:S01]  /*17860*/  FSETP.LE.FTZ.AND P2, PT, R5, R156, PT ;  /* 0x0000009c0500720b */ /* 0x000fe20003f53000 */
        /* <DEDUP_REMOVED lines=9> */
.L_x_11186:
        /* <DEDUP_REMOVED lines=13> */
.L_x_11188:
[----:B------:R-:W-:Y:S05]  /*179d0*/  BSYNC.RECONVERGENT B2 ;  /* 0x0000000000027941 */ /* 0x000fea0003800200 */
.L_x_11187:
        /* <DEDUP_REMOVED lines=43> */
.L_x_11185:
[----:B------:R-:W-:Y:S05]  /*17c90*/  BSYNC.RECONVERGENT B1 ;  /* 0x0000000000017941 */ /* 0x000fea0003800200 */
.L_x_11184:
[----:B------:R-:W-:Y:S01]  /*17ca0*/  ISETP.NE.AND P4, PT, R116, 0x1, PT ;  /* 0x000000017400780c */ /* 0x000fe20003f85270 */
[----:B------:R-:W-:Y:S01]  /*17cb0*/  BSSY.RECONVERGENT B1, `(.L_x_11189) ;  /* 0x0000049000017945 */ /* 0x000fe20003800200 */
[----:B------:R-:W-:Y:S01]  /*17cc0*/  I2FP.F32.U32 R5, R117 ;  /* 0x0000007500057245 */ /* 0x000fe20000201000 */
[----:B------:R-:W-:Y:S01]  /*17cd0*/  IMAD.MOV.U32 R119, RZ, RZ, 0x2 ;  /* 0x00000002ff777424 */ /* 0x000fe200078e00ff */
[----:B------:R-:W-:Y:S01]  /*17ce0*/  SHF.L.U32 R122, R122, 0x10, RZ ;  /* 0x000000107a7a7819 */ /* 0x000fe200000006ff */
[----:B------:R-:W-:Y:S02]  /*17cf0*/  IMAD.MOV.U32 R117, RZ, RZ, R188 ;  /* 0x000000ffff757224 */ /* 0x000fe400078e00bc */
        /* <DEDUP_REMOVED lines=11> */
.L_x_11191:
        /* <DEDUP_REMOVED lines=13> */
.L_x_11193:
[----:B------:R-:W-:Y:S05]  /*17e80*/  BSYNC.RECONVERGENT B2 ;  /* 0x0000000000027941 */ /* 0x000fea0003800200 */
.L_x_11192:
        /* <DEDUP_REMOVED lines=43> */
.L_x_11190:
[----:B------:R-:W-:Y:S05]  /*18140*/  BSYNC.RECONVERGENT B1 ;  /* 0x0000000000017941 */ /* 0x000fea0003800200 */
.L_x_11189:
[----:B------:R-:W-:Y:S01]  /*18150*/  ISETP.NE.AND P5, PT, R119, 0x1, PT ;  /* 0x000000017700780c */ /* 0x000fe20003fa5270 */
[----:B------:R-:W-:Y:S01]  /*18160*/  BSSY.RECONVERGENT B1, `(.L_x_11194) ;  /* 0x000004a000017945 */ /* 0x000fe20003800200 */
[----:B------:R-:W-:Y:S01]  /*18170*/  I2FP.F32.U32 R5, R117 ;  /* 0x0000007500057245 */ /* 0x000fe20000201000 */
[----:B------:R-:W-:Y:S01]  /*18180*/  IMAD.MOV.U32 R118, RZ, RZ, R188 ;  /* 0x000000ffff767224 */ /* 0x000fe200078e00bc */
[C---:B------:R-:W-:Y:S02]  /*18190*/  SHF.L.U32 R212, R123.reuse, 0x10, RZ ;  /* 0x000000107bd47819 */ /* 0x040fe400000006ff */
[----:B------:R-:W-:Y:S01]  /*181a0*/  PRMT R123, R123, 0x7632, R123 ;  /* 0x000076327b7b7816 */ /* 0x000fe2000000007b */
        /* <DEDUP_REMOVED lines=12> */
.L_x_11196:
        /* <DEDUP_REMOVED lines=13> */
.L_x_11198:
[----:B------:R-:W-:Y:S05]  /*18340*/  BSYNC.RECONVERGENT B2 ;  /* 0x0000000000027941 */ /* 0x000fea0003800200 */
.L_x_11197:
        /* <DEDUP_REMOVED lines=43> */
.L_x_11195:
[----:B------:R-:W-:Y:S05]  /*18600*/  BSYNC.RECONVERGENT B1 ;  /* 0x0000000000017941 */ /* 0x000fea0003800200 */
.L_x_11194:
[----:B------:R-:W-:Y:S01]  /*18610*/  P2R R119, PR, RZ, 0x2 ;  /* 0x00000002ff777803 */ /* 0x000fe20000000000 */
[----:B------:R-:W-:Y:S01]  /*18620*/  FMUL.FTZ R157, R157, UR7 ;  /* 0x000000079d9d7c20 */ /* 0x000fe20008410000 */
[----:B------:R-:W-:Y:S01]  /*18630*/  I2FP.F32.U32 R117, R118 ;  /* 0x0000007600757245 */ /* 0x000fe20000201000 */
[----:B------:R-:W-:Y:S01]  /*18640*/  FMUL.FTZ R210, R210, UR7 ;  /* 0x00000007d2d27c20 */ /* 0x000fe20008410000 */
[C---:B------:R-:W-:Y:S01]  /*18650*/  LOP3.LUT P1, RZ, R208.reuse, 0x10, RZ, 0xc0, !PT ;  /* 0x00000010d0ff7812 */ /* 0x040fe2000782c0ff */
[----:B------:R-:W-:Y:S01]  /*18660*/  FMUL.FTZ R187, R187, UR7 ;  /* 0x00000007bbbb7c20 */ /* 0x000fe20008410000 */
[----:B------:R-:W-:Y:S01]  /*18670*/  SHF.L.U32 R123, R123, 0x10, RZ ;  /* 0x000000107b7b7819 */ /* 0x000fe200000006ff */
[----:B------:R-:W-:Y:S01]  /*18680*/  FFMA.FTZ R213, R117, R158, 1.1641532182693481445e-10 ;  /* 0x2f00000075d57423 */ /* 0x000fe2000001009e */
[----:B------:R-:W-:Y:S01]  /*18690*/  LOP3.LUT P5, RZ, R208, 0x2, RZ, 0xc0, !PT ;  /* 0x00000002d0ff7812 */ /* 0x000fe200078ac0ff */
[----:B------:R-:W-:Y:S01]  /*186a0*/  FMUL.FTZ R212, R212, UR7 ;  /* 0x00000007d4d47c20 */ /* 0x000fe20008410000 */
        /* <DEDUP_REMOVED lines=8> */
[----:B------:R-:W-:-:S02]  /*18730*/  FSEL R119, R210, RZ, P5 ;  /* 0x000000ffd2777208 */ /* 0x000fc40002800000 */
[----:B------:R-:W-:Y:S02]  /*18740*/  LOP3.LUT P6, RZ, R208, 0x4, RZ, 0xc0, !PT ;  /* 0x00000004d0ff7812 */ /* 0x000fe400078cc0ff */
[----:B------:R-:W-:Y:S02]  /*18750*/  FSETP.GTU.FTZ.AND P5, PT, R213, R156, PT ;  /* 0x0000009cd500720b */ /* 0x000fe40003fbc000 */
[----:B------:R-:W-:Y:S01]  /*18760*/  FSEL R117, R187, RZ, P0 ;  /* 0x000000ffbb757208 */ /* 0x000fe20000000000 */
[----:B------:R-:W-:Y:S01]  /*18770*/  @P1 FADD.FTZ R116, R92, R116 ;  /* 0x000000745c741221 */ /* 0x000fe20000010000 */
[----:B------:R-:W-:Y:S01]  /*18780*/  ISETP.NE.AND P0, PT, R120, RZ, PT ;  /* 0x000000ff7800720c */ /* 0x000fe20003f05270 */
[----:B------:R-:W-:Y:S01]  /*18790*/  @P1 FADD.FTZ R119, R95, R119 ;  /* 0x000000775f771221 */ /* 0x000fe20000010000 */
        /* <DEDUP_REMOVED lines=12> */
.L_x_11158:
        /* <DEDUP_REMOVED lines=44> */
.L_x_11199:
[----:B------:R-:W-:Y:S01]  /*18b20*/  IMAD.MOV.U32 R187, RZ, RZ, R214 ;  /* 0x000000ffffbb7224 */ /* 0x000fe200078e00d6 */
[----:B------:R-:W-:-:S07]  /*18b30*/  IADD3 R215, PT, PT, R215, 0x80, RZ ;  /* 0x00000080d7d77810 */ /* 0x000fce0007ffe0ff */
.L_x_11076:
[----:B------:R-:W-:Y:S05]  /*18b40*/  BSYNC.RECONVERGENT B0 ;  /* 0x0000000000007941 */ /* 0x000fea0003800200 */
.L_x_11075:
        /* <DEDUP_REMOVED lines=36> */
.L_x_11205:
        /* <DEDUP_REMOVED lines=13> */
.L_x_11207:
[----:B------:R-:W-:Y:S05]  /*18e60*/  BSYNC.RECONVERGENT B2 ;  /* 0x0000000000027941 */ /* 0x000fea0003800200 */
.L_x_11206:
        /* <DEDUP_REMOVED lines=42> */
.L_x_11204:
[----:B------:R-:W-:Y:S05]  /*19110*/  BSYNC.RECONVERGENT B1 ;  /* 0x0000000000017941 */ /* 0x000fea0003800200 */
.L_x_11203:
        /* <DEDUP_REMOVED lines=8> */
[----:B------:R-:W1:Y:S01]  /*191a0*/  LDC R196, c[0x0][0x408] ;  /* 0x00010200ffc47b82 */ /* 0x000e620000000800 */
[----:B------:R-:W-:Y:S01]  /*191b0*/  PRMT R128, R128, 0x7632, R128 ;  /* 0x0000763280807816 */ /* 0x000fe20000000080 */
[----:B------:R-:W-:-:S02]  /*191c0*/  IMAD.MOV.U32 R156, RZ, RZ, 0x2 ;  /* 0x00000002ff9c7424 */ /* 0x000fc400078e00ff */
        /* <DEDUP_REMOVED lines=13> */
.L_x_11210:
        /* <DEDUP_REMOVED lines=13> */
.L_x_11212:
[----:B------:R-:W-:Y:S05]  /*19370*/  BSYNC.RECONVERGENT B2 ;  /* 0x0000000000027941 */ /* 0x000fea0003800200 */
.L_x_11211:
        /* <DEDUP_REMOVED lines=42> */
.L_x_11209:
[----:B------:R-:W-:Y:S05]  /*19620*/  BSYNC.RECONVERGENT B1 ;  /* 0x0000000000017941 */ /* 0x000fea0003800200 */
.L_x_11208:
        /* <DEDUP_REMOVED lines=23> */
.L_x_11215:
        /* <DEDUP_REMOVED lines=13> */
.L_x_11217:
[----:B------:R-:W-:Y:S05]  /*19870*/  BSYNC.RECONVERGENT B2 ;  /* 0x0000000000027941 */ /* 0x000fea0003800200 */
.L_x_11216:
        /* <DEDUP_REMOVED lines=43> */
.L_x_11214:
[----:B------:R-:W-:Y:S05]  /*19b30*/  BSYNC.RECONVERGENT B1 ;  /* 0x0000000000017941 */ /* 0x000fea0003800200 */
.L_x_11213:
        /* <DEDUP_REMOVED lines=20> */
.L_x_11220:
        /* <DEDUP_REMOVED lines=13> */
.L_x_11222:
[----:B------:R-:W-:Y:S05]  /*19d50*/  BSYNC.RECONVERGENT B2 ;  /* 0x0000000000027941 */ /* 0x000fea0003800200 */
.L_x_11221:
        /* <DEDUP_REMOVED lines=43> */
.L_x_11219:
[----:B------:R-:W-:Y:S05]  /*1a010*/  BSYNC.RECONVERGENT B1 ;  /* 0x0000000000017941 */ /* 0x000fea0003800200 */
.L_x_11218:
        /* <DEDUP_REMOVED lines=24> */
.L_x_11225:
        /* <DEDUP_REMOVED lines=13> */
.L_x_11227:
[----:B------:R-:W-:Y:S05]  /*1a270*/  BSYNC.RECONVERGENT B2 ;  /* 0x0000000000027941 */ /* 0x000fea0003800200 */
.L_x_11226:
        /* <DEDUP_REMOVED lines=43> */
.L_x_11224:
[----:B------:R-:W-:Y:S05]  /*1a530*/  BSYNC.RECONVERGENT B1 ;  /* 0x0000000000017941 */ /* 0x000fea0003800200 */
.L_x_11223:
[----:B------:R-:W-:Y:S01]  /*1a540*/  I2FP.F32.U32 R5, R5 ;  /* 0x0000000500057245 */ /* 0x000fe20000201000 */
[----:B------:R-:W-:Y:S01]  /*1a550*/  IMAD.U32 R127, R129, 0x10000, RZ ;  /* 0x00010000817f7824 */ /* 0x000fe200078e00ff */
[----:B------:R-:W-:Y:S01]  /*1a560*/  ISETP.NE.AND P2, PT, R156, 0x1, PT ;  /* 0x000000019c00780c */ /* 0x000fe20003f45270 */
[----:B------:R-:W-:Y:S01]  /*1a570*/  BSSY.RECONVERGENT B1, `(.L_x_11228) ;  /* 0x000004b000017945 */ /* 0x000fe20003800200 */
[----:B------:R-:W-:Y:S01]  /*1a580*/  LOP3.LUT R208, R208, 0xfffffffb, RZ, 0xc0, !PT ;  /* 0xfffffffbd0d07812 */ /* 0x000fe200078ec0ff */
[----:B------:R-:W-:Y:S01]  /*1a590*/  FFMA.FTZ R126, R5, R212, 1.1641532182693481445e-10 ;  /* 0x2f000000057e7423 */ /* 0x000fe200000100d4 */
[----:B------:R-:W-:Y:S01]  /*1a5a0*/  HFMA2 R157, -RZ, RZ, 0, 1.1920928955078125e-07 ;  /* 0x00000002ff9d7431 */ /* 0x000fe200000001ff */
[----:B------:R-:W-:Y:S01]  /*1a5b0*/  PRMT R5, R129, 0x7632, R5 ;  /* 0x0000763281057816 */ /* 0x000fe20000000005 */
        /* <DEDUP_REMOVED lines=13> */
.L_x_11230:
        /* <DEDUP_REMOVED lines=13> */
.L_x_11232:
[----:B------:R-:W-:Y:S05]  /*1a760*/  BSYNC.RECONVERGENT B2 ;  /* 0x0000000000027941 */ /* 0x000fea0003800200 */
.L_x_11231:
        /* <DEDUP_REMOVED lines=43> */
.L_x_11229:
[----:B------:R-:W-:Y:S05]  /*1aa20*/  BSYNC.RECONVERGENT B1 ;  /* 0x0000000000017941 */ /* 0x000fea0003800200 */
.L_x_11228:
        /* <DEDUP_REMOVED lines=23> */
.L_x_11235:
        /* <DEDUP_REMOVED lines=13> */
.L_x_11237:
[----:B------:R-:W-:Y:S05]  /*1ac70*/  BSYNC.RECONVERGENT B2 ;  /* 0x0000000000027941 */ /* 0x000fea0003800200 */
.L_x_11236:
        /* <DEDUP_REMOVED lines=43> */
.L_x_11234:
[----:B------:R-:W-:Y:S05]  /*1af30*/  BSYNC.RECONVERGENT B1 ;  /* 0x0000000000017941 */ /* 0x000fea0003800200 */
.L_x_11233:
        /* <DEDUP_REMOVED lines=20> */
.L_x_11240:
        /* <DEDUP_REMOVED lines=13> */
.L_x_11242:
[----:B------:R-:W-:Y:S05]  /*1b150*/  BSYNC.RECONVERGENT B2 ;  /* 0x0000000000027941 */ /* 0x000fea0003800200 */
.L_x_11241:
        /* <DEDUP_REMOVED lines=43> */
.L_x_11239:
[----:B------:R-:W-:Y:S05]  /*1b410*/  BSYNC.RECONVERGENT B1 ;  /* 0x0000000000017941 */ /* 0x000fea0003800200 */
.L_x_11238:
        /* <DEDUP_REMOVED lines=24> */
.L_x_11245:
        /* <DEDUP_REMOVED lines=13> */
.L_x_11247:
[----:B------:R-:W-:Y:S05]  /*1b670*/  BSYNC.RECONVERGENT B2 ;  /* 0x0000000000027941 */ /* 0x000fea0003800200 */
.L_x_11246:
        /* <DEDUP_REMOVED lines=43> */
.L_x_11244:
[----:B------:R-:W-:Y:S05]  /*1b930*/  BSYNC.RECONVERGENT B1 ;  /* 0x0000000000017941 */ /* 0x000fea0003800200 */
.L_x_11243:
[----:B------:R-:W-:Y:S01]  /*1b940*/  ISETP.NE.AND P3, PT, R157, 0x1, PT ;  /* 0x000000019d00780c */ /* 0x000fe20003f65270 */
[C---:B------:R-:W-:Y:S01]  /*1b950*/  IMAD.U32 R129, R130.reuse, 0x10000, RZ ;  /* 0x0001000082817824 */ /* 0x040fe200078e00ff */
[----:B------:R-:W-:Y:S01]  /*1b960*/  I2FP.F32.U32 R5, R5 ;  /* 0x0000000500057245 */ /* 0x000fe20000201000 */
[----:B------:R-:W-:Y:S01]  /*1b970*/  BSSY.RECONVERGENT B1, `(.L_x_11248) ;  /* 0x0000049000017945 */ /* 0x000fe20003800200 */
[----:B------:R-:W-:Y:S01]  /*1b980*/  HFMA2 R158, -RZ, RZ, 0, 1.1920928955078125e-07 ;  /* 0x00000002ff9e7431 */ /* 0x000fe200000001ff */
[----:B------:R-:W-:Y:S01]  /*1b990*/  PRMT R130, R130, 0x7632, R130 ;  /* 0x0000763282827816 */ /* 0x000fe20000000082 */
        /* <DEDUP_REMOVED lines=13> */
.L_x_11250:
        /* <DEDUP_REMOVED lines=13> */
.L_x_11252:
[----:B------:R-:W-:Y:S05]  /*1bb40*/  BSYNC.RECONVERGENT B2 ;  /* 0x0000000000027941 */ /* 0x000fea0003800200 */
.L_x_11251:
        /* <DEDUP_REMOVED lines=43> */
.L_x_11249:
[----:B------:R-:W-:Y:S05]  /*1be00*/  BSYNC.RECONVERGENT B1 ;  /* 0x0000000000017941 */ /* 0x000fea0003800200 */
.L_x_11248:
        /* <DEDUP_REMOVED lines=23> */
.L_x_11255:
        /* <DEDUP_REMOVED lines=13> */
.L_x_11257:
[----:B------:R-:W-:Y:S05]  /*1c050*/  BSYNC.RECONVERGENT B2 ;  /* 0x0000000000027941 */ /* 0x000fea0003800200 */
.L_x_11256:
        /* <DEDUP_REMOVED lines=43> */
.L_x_11254:
[----:B------:R-:W-:Y:S05]  /*1c310*/  BSYNC.RECONVERGENT B1 ;  /* 0x0000000000017941 */ /* 0x000fea0003800200 */
.L_x_11253:
[----:B------:R-:W-:Y:S01]  /*1c320*/  ISETP.NE.AND P4, PT, R156, 0x1, PT ;  /* 0x000000019c00780c */ /* 0x000fe20003f85270 */
[----:B------:R-:W-:Y:S01]  /*1c330*/  IMAD.U32 R129, R130, 0x10000, RZ ;  /* 0x0001000082817824 */ /* 0x000fe200078e00ff */
[----:B------:R-:W-:Y:S01]  /*1c340*/  I2FP.F32.U32 R5, R5 ;  /* 0x0000000500057245 */ /* 0x000fe20000201000 */
[----:B------:R-:W-:Y:S01]  /*1c350*/  BSSY.RECONVERGENT B1, `(.L_x_11258) ;  /* 0x0000048000017945 */ /* 0x000fe20003800200 */
        /* <DEDUP_REMOVED lines=14> */
.L_x_11260:
        /* <DEDUP_REMOVED lines=13> */
.L_x_11262:
[----:B------:R-:W-:Y:S05]  /*1c510*/  BSYNC.RECONVERGENT B2 ;  /* 0x0000000000027941 */ /* 0x000fea0003800200 */
.L_x_11261:
        /* <DEDUP_REMOVED lines=43> */
.L_x_11259:
[----:B------:R-:W-:Y:S05]  /*1c7d0*/  BSYNC.RECONVERGENT B1 ;  /* 0x0000000000017941 */ /* 0x000fea0003800200 */
.L_x_11258:
        /* <DEDUP_REMOVED lines=24> */
.L_x_11265:
        /* <DEDUP_REMOVED lines=13> */
.L_x_11267:
[----:B------:R-:W-:Y:S05]  /*1ca30*/  BSYNC.RECONVERGENT B2 ;  /* 0x0000000000027941 */ /* 0x000fea0003800200 */
.L_x_11266:
        /* <DEDUP_REMOVED lines=43> */
.L_x_11264:
[----:B------:R-:W-:Y:S05]  /*1ccf0*/  BSYNC.RECONVERGENT B1 ;  /* 0x0000000000017941 */ /* 0x000fea0003800200 */
.L_x_11263:
[----:B------:R-:W-:Y:S01]  /*1cd00*/  ISETP.NE.AND P5, PT, R156, 0x1, PT ;  /* 0x000000019c00780c */ /* 0x000fe20003fa5270 */
[----:B------:R-:W-:Y:S01]  /*1cd10*/  IMAD.U32 R195, R131, 0x10000, RZ ;  /* 0x0001000083c37824 */ /* 0x000fe200078e00ff */
[----:B------:R-:W-:Y:S01]  /*1cd20*/  I2FP.F32.U32 R5, R5 ;  /* 0x0000000500057245 */ /* 0x000fe20000201000 */
[----:B------:R-:W-:Y:S01]  /*1cd30*/  BSSY.RECONVERGENT B1, `(.L_x_11268) ;  /* 0x0000049000017945 */ /* 0x000fe20003800200 */
[----:B------:R-:W-:Y:S02]  /*1cd40*/  HFMA2 R158, -RZ, RZ, 0, 1.1920928955078125e-07 ;  /* 0x00000002ff9e7431 */ /* 0x000fe400000001ff */
        /* <DEDUP_REMOVED lines=14> */
.L_x_11270:
        /* <DEDUP_REMOVED lines=13> */
.L_x_11272:
[----:B------:R-:W-:Y:S05]  /*1cf00*/  BSYNC.RECONVERGENT B2 ;  /* 0x0000000000027941 */ /* 0x000fea0003800200 */
.L_x_11271:
        /* <DEDUP_REMOVED lines=43> */
.L_x_11269:
[----:B------:R-:W-:Y:S05]  /*1d1c0*/  BSYNC.RECONVERGENT B1 ;  /* 0x0000000000017941 */ /* 0x000fea0003800200 */
.L_x_11268:
        /* <DEDUP_REMOVED lines=24> */
.L_x_11275:
        /* <DEDUP_REMOVED lines=13> */
.L_x_11277:
[----:B------:R-:W-:Y:S05]  /*1d420*/  BSYNC.RECONVERGENT B2 ;  /* 0x0000000000027941 */ /* 0x000fea0003800200 */
.L_x_11276:
        /* <DEDUP_REMOVED lines=43> */
.L_x_11274:
[----:B------:R-:W-:Y:S05]  /*1d6e0*/  BSYNC.RECONVERGENT B1 ;  /* 0x0000000000017941 */ /* 0x000fea0003800200 */
.L_x_11273:
        /* <DEDUP_REMOVED lines=18> */
.L_x_11280:
        /* <DEDUP_REMOVED lines=15> */
.L_x_11282:
[----:B------:R-:W-:Y:S05]  /*1d900*/  BSYNC.RECONVERGENT B2 ;  /* 0x0000000000027941 */ /* 0x000fea0003800200 */
.L_x_11281:
        /* <DEDUP_REMOVED lines=43> */
.L_x_11279:
[----:B------:R-:W-:Y:S05]  /*1dbc0*/  BSYNC.RECONVERGENT B1 ;  /* 0x0000000000017941 */ /* 0x000fea0003800200 */
.L_x_11278:
        /* <DEDUP_REMOVED lines=12> */
.L_x_11202:
        /* <DEDUP_REMOVED lines=12> */
[--C-:B------:R-:W-:Y:S02]  /*1dd50*/  @!P2 IMAD.MOV.U32 R214, RZ, RZ, R187.reuse ;  /* 0x000000ffffd6a224 */ /* 0x100fe400078e00bb */
[----:B------:R-:W-:Y:S02]  /*1dd60*/  @P2 IMAD.MOV.U32 R124, RZ, RZ, R6 ;  /* 0x000000ffff7c2224 */ /* 0x000fe400078e0006 */
[----:B------:R-:W-:Y:S01]  /*1dd70*/  @P2 IMAD.MOV.U32 R214, RZ, RZ, R187 ;  /* 0x000000ffffd62224 */ /* 0x000fe200078e00bb */
[----:B------:R-:W-:Y:S06]  /*1dd80*/  BRA `(.L_x_11285) ;  /* 0x0000000000e47947 */ /* 0x000fec0003800000 */
.L_x_11286:
        /* <DEDUP_REMOVED lines=13> */
.L_x_11288:
[----:B------:R-:W-:Y:S05]  /*1de60*/  BSYNC.RECONVERGENT B2 ;  /* 0x0000000000027941 */ /* 0x000fea0003800200 */
.L_x_11287:
        /* <DEDUP_REMOVED lines=43> */
.L_x_11285:
[----:B------:R-:W-:Y:S05]  /*1e120*/  BSYNC.RECONVERGENT B1 ;  /* 0x0000000000017941 */ /* 0x000fea0003800200 */
.L_x_11284:
[----:B------:R-:W0:Y:S01]  /*1e130*/  LDC R156, c[0x0][0x404] ;  /* 0x00010100ff9c7b82 */ /* 0x000e220000000800 */
[----:B------:R-:W-:Y:S01]  /*1e140*/  I2FP.F32.U32 R5, R124 ;  /* 0x0000007c00057245 */ /* 0x000fe20000201000 */
[----:B------:R-:W-:Y:S01]  /*1e150*/  IMAD.MOV.U32 R158, RZ, RZ, 0x2f800000 ;  /* 0x2f800000ff9e7424 */ /* 0x000fe200078e00ff */
[----:B------:R-:W-:Y:S01]  /*1e160*/  LOP3.LUT R208, R208, 0xffffffef, RZ, 0xc0, !PT ;  /* 0xffffffefd0d07812 */ /* 0x000fe200078ec0ff */
[----:B------:R-:W-:Y:S01]  /*1e170*/  BSSY.RECONVERGENT B1, `(.L_x_11289) ;  /* 0x000004b000017945 */ /* 0x000fe20003800200 */
[C---:B-----5:R-:W-:Y:S01]  /*1e180*/  SHF.L.U32 R157, R128.reuse, 0x10, RZ ;  /* 0x00000010809d7819 */ /* 0x060fe200000006ff */
[----:B------:R-:W-:Y:S01]  /*1e190*/  FFMA.FTZ R5, R5, R158, 1.1641532182693481445e-10 ;  /* 0x2f00000005057423 */ /* 0x000fe2000001009e */
[----:B------:R-:W-:Y:S01]  /*1e1a0*/  PRMT R187, R128, 0x7632, R187 ;  /* 0x0000763280bb7816 */ /* 0x000fe200000000bb */
[----:B------:R-:W-:-:S03]  /*1e1b0*/  IMAD.MOV.U32 R124, RZ, RZ, 0x2 ;  /* 0x00000002ff7c7424 */ /* 0x000fc600078e00ff */
[----:B0-----:R-:W-:Y:S01]  /*1e1c0*/  FSETP.LE.FTZ.AND P2, PT, R5, R156, PT ;  /* 0x0000009c0500720b */ /* 0x001fe20003f53000 */
        /* <DEDUP_REMOVED lines=12> */
.L_x_11291:
        /* <DEDUP_REMOVED lines=13> */
.L_x_11293:
[----:B------:R-:W-:Y:S05]  /*1e360*/  BSYNC.RECONVERGENT B2 ;  /* 0x0000000000027941 */ /* 0x000fea0003800200 */
.L_x_11292:
        /* <DEDUP_REMOVED lines=43> */
.L_x_11290:
[----:B------:R-:W-:Y:S05]  /*1e620*/  BSYNC.RECONVERGENT B1 ;  /* 0x0000000000017941 */ /* 0x000fea0003800200 */
.L_x_11289:
        /* <DEDUP_REMOVED lines=19> */
.L_x_11296:
        /* <DEDUP_REMOVED lines=13> */
.L_x_11298:
[----:B------:R-:W-:Y:S05]  /*1e830*/  BSYNC.RECONVERGENT B2 ;  /* 0x0000000000027941 */ /* 0x000fea0003800200 */
.L_x_11297:
        /* <DEDUP_REMOVED lines=43> */
.L_x_11295:
[----:B------:R-:W-:Y:S05]  /*1eaf0*/  BSYNC.RECONVERGENT B1 ;  /* 0x0000000000017941 */ /* 0x000fea0003800200 */
.L_x_11294:
        /* <DEDUP_REMOVED lines=20> */
.L_x_11301:
        /* <DEDUP_REMOVED lines=13> */
.L_x_11303:
[----:B------:R-:W-:Y:S05]  /*1ed10*/  BSYNC.RECONVERGENT B2 ;  /* 0x0000000000027941 */ /* 0x000fea0003800200 */
.L_x_11302:
        /* <DEDUP_REMOVED lines=43> */
.L_x_11300:
[----:B------:R-:W-:Y:S05]  /*1efd0*/  BSYNC.RECONVERGENT B1 ;  /* 0x0000000000017941 */ /* 0x000fea0003800200 */
.L_x_11299:
        /* <DEDUP_REMOVED lines=19> */
.L_x_11306:
        /* <DEDUP_REMOVED lines=13> */
.L_x_11308:
[----:B------:R-:W-:Y:S05]  /*1f1e0*/  BSYNC.RECONVERGENT B2 ;  /* 0x0000000000027941 */ /* 0x000fea0003800200 */
.L_x_11307:
        /* <DEDUP_REMOVED lines=43> */
.L_x_11305:
[----:B------:R-:W-:Y:S05]  /*1f4a0*/  BSYNC.RECONVERGENT B1 ;  /* 0x0000000000017941 */ /* 0x000fea0003800200 */
.L_x_11304:
        /* <DEDUP_REMOVED lines=18> */
.L_x_11311:
        /* <DEDUP_REMOVED lines=13> */
.L_x_11313:
[----:B------:R-:W-:Y:S05]  /*1f6a0*/  BSYNC.RECONVERGENT B2 ;  /* 0x0000000000027941 */ /* 0x000fea0003800200 */
.L_x_11312:
        /* <DEDUP_REMOVED lines=43> */
.L_x_11310:
[----:B------:R-:W-:Y:S05]  /*1f960*/  BSYNC.RECONVERGENT B1 ;  /* 0x0000000000017941 */ /* 0x000fea0003800200 */
.L_x_11309:
        /* <DEDUP_REMOVED lines=17> */
.L_x_11316:
        /* <DEDUP_REMOVED lines=13> */
.L_x_11318:
[----:B------:R-:W-:Y:S05]  /*1fb50*/  BSYNC.RECONVERGENT B2 ;  /* 0x0000000000027941 */ /* 0x000fea0003800200 */
.L_x_11317:
        /* <DEDUP_REMOVED lines=43> */
.L_x_11315:
[----:B------:R-:W-:Y:S05]  /*1fe10*/  BSYNC.RECONVERGENT B1 ;  /* 0x0000000000017941 */ /* 0x000fea0003800200 */
.L_x_11314:
        /* <DEDUP_REMOVED lines=18> */
.L_x_11321:
        /* <DEDUP_REMOVED lines=13> */
.L_x_11323:
[----:B------:R-:W-:Y:S05]  /*20010*/  BSYNC.RECONVERGENT B2 ;  /* 0x0000000000027941 */ /* 0x000fea0003800200 */
.L_x_11322:
        /* <DEDUP_REMOVED lines=43> */
.L_x_11320:
[----:B------:R-:W-:Y:S05]  /*202d0*/  BSYNC.RECONVERGENT B1 ;  /* 0x0000000000017941 */ /* 0x000fea0003800200 */
.L_x_11319:
        /* <DEDUP_REMOVED lines=37> */
.L_x_11283:
        /* <DEDUP_REMOVED lines=44> */
.L_x_11324:
[----:B------:R-:W-:Y:S01]  /*207f0*/  IMAD.MOV.U32 R187, RZ, RZ, R214 ;  /* 0x000000ffffbb7224 */ /* 0x000fe200078e00d6 */
[----:B------:R-:W-:-:S07]  /*20800*/  IADD3 R215, PT, PT, R215, 0x80, RZ ;  /* 0x00000080d7d77810 */ /* 0x000fce0007ffe0ff */
.L_x_11201:
[----:B------:R-:W-:Y:S05]  /*20810*/  BSYNC.RECONVERGENT B0 ;  /* 0x0000000000007941 */ /* 0x000fea0003800200 */
.L_x_11200:
        /* <DEDUP_REMOVED lines=36> */
.L_x_11330:
        /* <DEDUP_REMOVED lines=13> */
.L_x_11332:
[----:B------:R-:W-:Y:S05]  /*20b30*/  BSYNC.RECONVERGENT B2 ;  /* 0x0000000000027941 */ /* 0x000fea0003800200 */
.L_x_11331:
        /* <DEDUP_REMOVED lines=42> */
.L_x_11329:
[----:B------:R-:W-:Y:S05]  /*20de0*/  BSYNC.RECONVERGENT B1 ;  /* 0x0000000000017941 */ /* 0x000fea0003800200 */
.L_x_11328:
[----:B------:R-:W0:Y:S01]  /*20df0*/  LDC R196, c[0x0][0x404] ;  /* 0x00010100ffc47b82 */ /* 0x000e220000000800 */
[----:B------:R-:W-:Y:S01]  /*20e00*/  I2FP.F32.U32 R5, R132 ;  /* 0x0000008400057245 */ /* 0x000fe20000201000 */
[----:B------:R-:W-:Y:S01]  /*20e10*/  IMAD.MOV.U32 R212, RZ, RZ, 0x2f800000 ;  /* 0x2f800000ffd47424 */ /* 0x000fe200078e00ff */
[----:B------:R-:W-:Y:S01]  /*20e20*/  ISETP.NE.AND P2, PT, R135, 0x1, PT ;  /* 0x000000018700780c */ /* 0x000fe20003f45270 */
[----:B------:R-:W-:Y:S01]  /*20e30*/  BSSY.RECONVERGENT B1, `(.L_x_11333) ;  /* 0x000004c000017945 */ /* 0x000fe20003800200 */
[----:B-----5:R-:W-:Y:S01]  /*20e40*/  SHF.L.U32 R132, R136, 0x10, RZ ;  /* 0x0000001088847819 */ /* 0x020fe200000006ff */
[----:B------:R-:W-:Y:S01]  /*20e50*/  FFMA.FTZ R133, R5, R212, 1.1641532182693481445e-10 ;  /* 0x2f00000005857423 */ /* 0x000fe200000100d4 */
[----:B------:R-:W-:Y:S01]  /*20e60*/  LOP3.LUT R208, R208, 0xffffffef, RZ, 0xc0, !PT ;  /* 0xffffffefd0d07812 */ /* 0x000fe200078ec0ff */
        /* <DEDUP_REMOVED lines=16> */
.L_x_11335:
        /* <DEDUP_REMOVED lines=13> */
.L_x_11337:
[----:B------:R-:W-:Y:S05]  /*21040*/  BSYNC.RECONVERGENT B2 ;  /* 0x0000000000027941 */ /* 0x000fea0003800200 */
.L_x_11336:
        /* <DEDUP_REMOVED lines=42> */
.L_x_11334:
[----:B------:R-:W-:Y:S05]  /*212f0*/  BSYNC.RECONVERGENT B1 ;  /* 0x0000000000017941 */ /* 0x000fea0003800200 */
.L_x_11333:
        /* <DEDUP_REMOVED lines=23> */
.L_x_11340:
        /* <DEDUP_REMOVED lines=13> */
.L_x_11342:
[----:B------:R-:W-:Y:S05]  /*21540*/  BSYNC.RECONVERGENT B2 ;  /* 0x0000000000027941 */ /* 0x000fea0003800200 */
.L_x_11341:
        /* <DEDUP_REMOVED lines=43> */
.L_x_11339:
[----:B------:R-:W-:Y:S05]  /*21800*/  BSYNC.RECONVERGENT B1 ;  /* 0x0000000000017941 */ /* 0x000fea0003800200 */
.L_x_11338:
        /* <DEDUP_REMOVED lines=20> */
.L_x_11345:
        /* <DEDUP_REMOVED lines=13> */
.L_x_11347:
[----:B------:R-:W-:Y:S05]  /*21a20*/  BSYNC.RECONVERGENT B2 ;  /* 0x0000000000027941 */ /* 0x000fea0003800200 */
.L_x_11346:
        /* <DEDUP_REMOVED lines=43> */
.L_x_11344:
[----:B------:R-:W-:Y:S05]  /*21ce0*/  BSYNC.RECONVERGENT B1 ;  /* 0x0000000000017941 */ /* 0x000fea0003800200 */
.L_x_11343:
[----:B------:R-:W-:Y:S01]  /*21cf0*/  I2FP.F32.U32 R133, R135 ;  /* 0x0000008700857245 */ /* 0x000fe20000201000 */
[----:B------:R-:W-:Y:S01]  /*21d00*/  BSSY.RECONVERGENT B1, `(.L_x_11348) ;  /* 0x0000050000017945 */ /* 0x000fe20003800200 */
[----:B------:R-:W-:Y:S02]  /*21d10*/  PRMT R134, R88, 0x7632, R134 ;  /* 0x0000763258867816 */ /* 0x000fe40000000086 */
[----:B------:R-:W-:Y:S01]  /*21d20*/  FSEL R5, R5, RZ, P4 ;  /* 0x000000ff05057208 */ /* 0x000fe20002000000 */
[----:B------:R-:W-:Y:S02]  /*21d30*/  FFMA.FTZ R133, R133, R212, 1.1641532182693481445e-10 ;  /* 0x2f00000085857423 */ /* 0x000fe400000100d4 */
[----:B------:R-:W-:-:S03]  /*21d40*/  IMAD.U32 R134, R134, 0x10000, RZ ;  /* 0x0001000086867824 */ /* 0x000fc600078e00ff */
[----:B------:R-:W-:Y:S01]  /*21d50*/  FSETP.GTU.FTZ.AND P2, PT, R133, R196, PT ;  /* 0x000000c48500720b */ /* 0x000fe20003f5c000 */
[----:B------:R-:W-:-:S03]  /*21d60*/  FMUL.FTZ R134, R134, R187 ;  /* 0x000000bb86867220 */ /* 0x000fc60000410000 */
[----:B------:R-:W-:Y:S02]  /*21d70*/  SEL R190, RZ, 0x1, P2 ;  /* 0x00000001ffbe7807 */ /* 0x000fe40001000000 */
[----:B------:R-:W-:Y:S02]  /*21d80*/  FSEL R134, R134, RZ, !P2 ;  /* 0x000000ff86867208 */ /* 0x000fe40005000000 */
[----:B------:R-:W-:-:S03]  /*21d90*/  ISETP.NE.AND P2, PT, R156, 0x1, PT ;  /* 0x000000019c00780c */ /* 0x000fc60003f45270 */
[----:B------:R-:W-:Y:S01]  /*21da0*/  FADD.FTZ R133, R134, R5 ;  /* 0x0000000586857221 */ /* 0x000fe20000010000 */
[----:B------:R-:W-:Y:S02]  /*21db0*/  HFMA2 R134, -RZ, RZ, 0, 1.1920928955078125e-07 ;  /* 0x00000002ff867431 */ /* 0x000fe400000001ff */
[----:B------:R-:W-:Y:S02]  /*21dc0*/  IMAD.MOV.U32 R5, RZ, RZ, R188 ;  /* 0x000000ffff057224 */ /* 0x000fe400078e00bc */
[----:B------:R-:W-:-:S05]  /*21dd0*/  @P1 FADD.FTZ R133, R93, R133 ;  /* 0x000000855d851221 */ /* 0x000fca0000010000 */
        /* <DEDUP_REMOVED lines=9> */
.L_x_11350:
        /* <DEDUP_REMOVED lines=13> */
.L_x_11352:
[----:B------:R-:W-:Y:S05]  /*21f40*/  BSYNC.RECONVERGENT B2 ;  /* 0x0000000000027941 */ /* 0x000fea0003800200 */
.L_x_11351:
        /* <DEDUP_REMOVED lines=43> */
.L_x_11349:
[----:B------:R-:W-:Y:S05]  /*22200*/  BSYNC.RECONVERGENT B1 ;  /* 0x0000000000017941 */ /* 0x000fea0003800200 */
.L_x_11348:
[----:B------:R-:W-:Y:S01]  /*22210*/  I2FP.F32.U32 R5, R5 ;  /* 0x0000000500057245 */ /* 0x000fe20000201000 */
[----:B------:R-:W-:Y:S01]  /*22220*/  IMAD.U32 R158, R137, 0x10000, RZ ;  /* 0x00010000899e7824 */ /* 0x000fe200078e00ff */
[----:B------:R-:W-:Y:S01]  /*22230*/  ISETP.NE.AND P2, PT, R134, 0x1, PT ;  /* 0x000000018600780c */ /* 0x000fe20003f45270 */
[----:B------:R-:W-:Y:S01]  /*22240*/  BSSY.RECONVERGENT B1, `(.L_x_11353) ;  /* 0x000004b000017945 */ /* 0x000fe20003800200 */
[----:B------:R-:W-:Y:S01]  /*22250*/  LOP3.LUT R208, R208, 0xfffffffb, RZ, 0xc0, !PT ;  /* 0xfffffffbd0d07812 */ /* 0x000fe200078ec0ff */
[----:B------:R-:W-:Y:S01]  /*22260*/  FFMA.FTZ R135, R5, R212, 1.1641532182693481445e-10 ;  /* 0x2f00000005877423 */ /* 0x000fe200000100d4 */
[----:B------:R-:W-:Y:S01]  /*22270*/  PRMT R5, R137, 0x7632, R5 ;  /* 0x0000763289057816 */ /* 0x000fe20000000005 */
        /* <DEDUP_REMOVED lines=14> */
.L_x_11355:
        /* <DEDUP_REMOVED lines=13> */
.L_x_11357:
[----:B------:R-:W-:Y:S05]  /*22430*/  BSYNC.RECONVERGENT B2 ;  /* 0x0000000000027941 */ /* 0x000fea0003800200 */
.L_x_11356:
        /* <DEDUP_REMOVED lines=43> */
.L_x_11354:
[----:B------:R-:W-:Y:S05]  /*226f0*/  BSYNC.RECONVERGENT B1 ;  /* 0x0000000000017941 */ /* 0x000fea0003800200 */
.L_x_11353:
[----:B------:R-:W-:Y:S01]  /*22700*/  I2FP.F32.U32 R135, R136 ;  /* 0x0000008800877245 */ /* 0x000fe20000201000 */
[----:B------:R-:W-:Y:S01]  /*22710*/  IMAD.U32 R134, R89, 0x10000, RZ ;  /* 0x0001000059867824 */ /* 0x000fe200078e00ff */
[----:B------:R-:W-:Y:S01]  /*22720*/  BSSY.RECONVERGENT B1, `(.L_x_11358) ;  /* 0x000004e000017945 */ /* 0x000fe20003800200 */
[----:B------:R-:W-:Y:S02]  /*22730*/  HFMA2 R156, -RZ, RZ, 0, 1.1920928955078125e-07 ;  /* 0x00000002ff9c7431 */ /* 0x000fe400000001ff */
[----:B------:R-:W-:Y:S01]  /*22740*/  FFMA.FTZ R135, R135, R212, 1.1641532182693481445e-10 ;  /* 0x2f00000087877423 */ /* 0x000fe200000100d4 */
[----:B------:R-:W-:-:S04]  /*22750*/  FMUL.FTZ R134, R134, R187 ;  /* 0x000000bb86867220 */ /* 0x000fc80000410000 */
[----:B------:R-:W-:Y:S02]  /*22760*/  FSETP.GTU.FTZ.AND P2, PT, R135, R196, PT ;  /* 0x000000c48700720b */ /* 0x000fe40003f5c000 */
[----:B------:R-:W-:Y:S02]  /*22770*/  FSEL R135, R158, RZ, P4 ;  /* 0x000000ff9e877208 */ /* 0x000fe40002000000 */
        /* <DEDUP_REMOVED lines=15> */
.L_x_11360:
        /* <DEDUP_REMOVED lines=13> */
.L_x_11362:
[----:B------:R-:W-:Y:S05]  /*22940*/  BSYNC.RECONVERGENT B2 ;  /* 0x0000000000027941 */ /* 0x000fea0003800200 */
.L_x_11361:
        /* <DEDUP_REMOVED lines=43> */
.L_x_11359:
[----:B------:R-:W-:Y:S05]  /*22c00*/  BSYNC.RECONVERGENT B1 ;  /* 0x0000000000017941 */ /* 0x000fea0003800200 */
.L_x_11358:
        /* <DEDUP_REMOVED lines=20> */
.L_x_11365:
        /* <DEDUP_REMOVED lines=13> */
.L_x_11367:
[----:B------:R-:W-:Y:S05]  /*22e20*/  BSYNC.RECONVERGENT B2 ;  /* 0x0000000000027941 */ /* 0x000fea0003800200 */
.L_x_11366:
        /* <DEDUP_REMOVED lines=43> */
.L_x_11364:
[----:B------:R-:W-:Y:S05]  /*230e0*/  BSYNC.RECONVERGENT B1 ;  /* 0x0000000000017941 */ /* 0x000fea0003800200 */
.L_x_11363:
[----:B------:R-:W-:Y:S01]  /*230f0*/  I2FP.F32.U32 R135, R137 ;  /* 0x0000008900877245 */ /* 0x000fe20000201000 */
[----:B------:R-:W-:Y:S01]  /*23100*/  BSSY.RECONVERGENT B1, `(.L_x_11368) ;  /* 0x0000050000017945 */ /* 0x000fe20003800200 */
[----:B------:R-:W-:Y:S01]  /*23110*/  PRMT R136, R89, 0x7632, R136 ;  /* 0x0000763259887816 */ /* 0x000fe20000000088 */
[----:B------:R-:W-:Y:S01]  /*23120*/  HFMA2 R158, -RZ, RZ, 0, 1.1920928955078125e-07 ;  /* 0x00000002ff9e7431 */ /* 0x000fe200000001ff */
        /* <DEDUP_REMOVED lines=9> */
[----:B------:R-:W-:-:S03]  /*231c0*/  IMAD.MOV.U32 R5, RZ, RZ, R188 ;  /* 0x000000ffff057224 */ /* 0x000fc600078e00bc */
        /* <DEDUP_REMOVED lines=10> */
.L_x_11370:
        /* <DEDUP_REMOVED lines=13> */
.L_x_11372:
[----:B------:R-:W-:Y:S05]  /*23340*/  BSYNC.RECONVERGENT B2 ;  /* 0x0000000000027941 */ /* 0x000fea0003800200 */
.L_x_11371:
        /* <DEDUP_REMOVED lines=43> */
.L_x_11369:
[----:B------:R-:W-:Y:S05]  /*23600*/  BSYNC.RECONVERGENT B1 ;  /* 0x0000000000017941 */ /* 0x000fea0003800200 */
.L_x_11368:
        /* <DEDUP_REMOVED lines=19> */
.L_x_11375:
        /* <DEDUP_REMOVED lines=13> */
.L_x_11377:
[----:B------:R-:W-:Y:S05]  /*23810*/  BSYNC.RECONVERGENT B2 ;  /* 0x0000000000027941 */ /* 0x000fea0003800200 */
.L_x_11376:
        /* <DEDUP_REMOVED lines=43> */
.L_x_11374:
[----:B------:R-:W-:Y:S05]  /*23ad0*/  BSYNC.RECONVERGENT B1 ;  /* 0x0000000000017941 */ /* 0x000fea0003800200 */
.L_x_11373:
        /* <DEDUP_REMOVED lines=23> */
.L_x_11380:
        /* <DEDUP_REMOVED lines=13> */
.L_x_11382:
[----:B------:R-:W-:Y:S05]  /*23d20*/  BSYNC.RECONVERGENT B2 ;  /* 0x0000000000027941 */ /* 0x000fea0003800200 */
.L_x_11381:
        /* <DEDUP_REMOVED lines=43> */
.L_x_11379:
[----:B------:R-:W-:Y:S05]  /*23fe0*/  BSYNC.RECONVERGENT B1 ;  /* 0x0000000000017941 */ /* 0x000fea0003800200 */
.L_x_11378:
        /* <DEDUP_REMOVED lines=18> */
.L_x_11385:
        /* <DEDUP_REMOVED lines=13> */
.L_x_11387:
[----:B------:R-:W-:Y:S05]  /*241e0*/  BSYNC.RECONVERGENT B2 ;  /* 0x0000000000027941 */ /* 0x000fea0003800200 */
.L_x_11386:
        /* <DEDUP_REMOVED lines=43> */
.L_x_11384:
[----:B------:R-:W-:Y:S05]  /*244a0*/  BSYNC.RECONVERGENT B1 ;  /* 0x0000000000017941 */ /* 0x000fea0003800200 */
.L_x_11383:
        /* <DEDUP_REMOVED lines=24> */
.L_x_11390:
        /* <DEDUP_REMOVED lines=13> */
.L_x_11392:
[----:B------:R-:W-:Y:S05]  /*24700*/  BSYNC.RECONVERGENT B2 ;  /* 0x0000000000027941 */ /* 0x000fea0003800200 */
.L_x_11391:
        /* <DEDUP_REMOVED lines=43> */
.L_x_11389:
[----:B------:R-:W-:Y:S05]  /*249c0*/  BSYNC.RECONVERGENT B1 ;  /* 0x0000000000017941 */ /* 0x000fea0003800200 */
.L_x_11388:
        /* <DEDUP_REMOVED lines=19> */
.L_x_11395:
        /* <DEDUP_REMOVED lines=13> */
.L_x_11397:
[----:B------:R-:W-:Y:S05]  /*24bd0*/  BSYNC.RECONVERGENT B2 ;  /* 0x0000000000027941 */ /* 0x000fea0003800200 */
.L_x_11396:
        /* <DEDUP_REMOVED lines=43> */
.L_x_11394:
[----:B------:R-:W-:Y:S05]  /*24e90*/  BSYNC.RECONVERGENT B1 ;  /* 0x0000000000017941 */ /* 0x000fea0003800200 */
.L_x_11393:
[----:B------:R-:W-:Y:S01]  /*24ea0*/  I2FP.F32.U32 R139, R139 ;  /* 0x0000008b008b7245 */ /* 0x000fe20000201000 */
[----:B------:R-:W-:Y:S01]  /*24eb0*/  IMAD.U32 R138, R91, 0x10000, RZ ;  /* 0x000100005b8a7824 */ /* 0x000fe200078e00ff */
[----:B------:R-:W-:Y:S01]  /*24ec0*/  FSEL R195, R195, RZ, P4 ;  /* 0x000000ffc3c37208 */ /* 0x000fe20002000000 */
[----:B------:R-:W-:Y:S01]  /*24ed0*/  BSSY.RECONVERGENT B1, `(.L_x_11398) ;  /* 0x000004e000017945 */ /* 0x000fe20003800200 */
        /* <DEDUP_REMOVED lines=20> */
.L_x_11400:
        /* <DEDUP_REMOVED lines=13> */
.L_x_11402:
[----:B------:R-:W-:Y:S05]  /*250f0*/  BSYNC.RECONVERGENT B2 ;  /* 0x0000000000027941 */ /* 0x000fea0003800200 */
.L_x_11401:
        /* <DEDUP_REMOVED lines=43> */
.L_x_11399:
[----:B------:R-:W-:Y:S05]  /*253b0*/  BSYNC.RECONVERGENT B1 ;  /* 0x0000000000017941 */ /* 0x000fea0003800200 */
.L_x_11398:
        /* <DEDUP_REMOVED lines=18> */
.L_x_11405:
        /* <DEDUP_REMOVED lines=15> */
.L_x_11407:
[----:B------:R-:W-:Y:S05]  /*255d0*/  BSYNC.RECONVERGENT B2 ;  /* 0x0000000000027941 */ /* 0x000fea0003800200 */
.L_x_11406:
        /* <DEDUP_REMOVED lines=43> */
.L_x_11404:
[----:B------:R-:W-:Y:S05]  /*25890*/  BSYNC.RECONVERGENT B1 ;  /* 0x0000000000017941 */ /* 0x000fea0003800200 */
.L_x_11403:
        /* <DEDUP_REMOVED lines=10> */
[----:B------:R-:W-:Y:S01]  /*25940*/  @P1 FADD.FTZ R139, R99, R139 ;  /* 0x0000008b638b1221 */ /* 0x000fe20000010000 */
[----:B------:R-:W-:Y:S06]  /*25950*/  BRA `(.L_x_11408) ;  /* 0x0000002800287947 */ /* 0x000fec0003800000 */
.L_x_11327:
        /* <DEDUP_REMOVED lines=16> */
.L_x_11411:
        /* <DEDUP_REMOVED lines=13> */
.L_x_11413:
[----:B------:R-:W-:Y:S05]  /*25b30*/  BSYNC.RECONVERGENT B2 ;  /* 0x0000000000027941 */ /* 0x000fea0003800200 */
.L_x_11412:
        /* <DEDUP_REMOVED lines=43> */
.L_x_11410:
[----:B------:R-:W-:Y:S05]  /*25df0*/  BSYNC.RECONVERGENT B1 ;  /* 0x0000000000017941 */ /* 0x000fea0003800200 */
.L_x_11409:
        /* <DEDUP_REMOVED lines=22> */
.L_x_11416:
        /* <DEDUP_REMOVED lines=13> */
.L_x_11418:
[----:B------:R-:W-:Y:S05]  /*26030*/  BSYNC.RECONVERGENT B2 ;  /* 0x0000000000027941 */ /* 0x000fea0003800200 */
.L_x_11417:
        /* <DEDUP_REMOVED lines=43> */
.L_x_11415:
[----:B------:R-:W-:Y:S05]  /*262f0*/  BSYNC.RECONVERGENT B1 ;  /* 0x0000000000017941 */ /* 0x000fea0003800200 */
.L_x_11414:
        /* <DEDUP_REMOVED lines=19> */
.L_x_11421:
        /* <DEDUP_REMOVED lines=13> */
.L_x_11423:
[----:B------:R-:W-:Y:S05]  /*26500*/  BSYNC.RECONVERGENT B2 ;  /* 0x0000000000027941 */ /* 0x000fea0003800200 */
.L_x_11422:
        /* <DEDUP_REMOVED lines=43> */
.L_x_11420:
[----:B------:R-:W-:Y:S05]  /*267c0*/  BSYNC.RECONVERGENT B1 ;  /* 0x0000000000017941 */ /* 0x000fea0003800200 */
.L_x_11419:
        /* <DEDUP_REMOVED lines=20> */
.L_x_11426:
        /* <DEDUP_REMOVED lines=13> */
.L_x_11428:
[----:B------:R-:W-:Y:S05]  /*269e0*/  BSYNC.RECONVERGENT B2 ;  /* 0x0000000000027941 */ /* 0x000fea0003800200 */
.L_x_11427:
        /* <DEDUP_REMOVED lines=43> */
.L_x_11425:
[----:B------:R-:W-:Y:S05]  /*26ca0*/  BSYNC.RECONVERGENT B1 ;  /* 0x0000000000017941 */ /* 0x000fea0003800200 */
.L_x_11424:
        /* <DEDUP_REMOVED lines=19> */
.L_x_11431:
        /* <DEDUP_REMOVED lines=13> */
.L_x_11433:
[----:B------:R-:W-:Y:S05]  /*26eb0*/  BSYNC.RECONVERGENT B2 ;  /* 0x0000000000027941 */ /* 0x000fea0003800200 */
.L_x_11432:
        /* <DEDUP_REMOVED lines=43> */
.L_x_11430:
[----:B------:R-:W-:Y:S05]  /*27170*/  BSYNC.RECONVERGENT B1 ;  /* 0x0000000000017941 */ /* 0x000fea0003800200 */
.L_x_11429:
        /* <DEDUP_REMOVED lines=18> */
.L_x_11436:
        /* <DEDUP_REMOVED lines=13> */
.L_x_11438:
[----:B------:R-:W-:Y:S05]  /*27370*/  BSYNC.RECONVERGENT B2 ;  /* 0x0000000000027941 */ /* 0x000fea0003800200 */
.L_x_11437:
        /* <DEDUP_REMOVED lines=43> */
.L_x_11435:
[----:B------:R-:W-:Y:S05]  /*27630*/  BSYNC.RECONVERGENT B1 ;  /* 0x0000000000017941 */ /* 0x000fea0003800200 */
.L_x_11434:
        /* <DEDUP_REMOVED lines=17> */
.L_x_11441:
        /* <DEDUP_REMOVED lines=13> */
.L_x_11443:
[----:B------:R-:W-:Y:S05]  /*27820*/  BSYNC.RECONVERGENT B2 ;  /* 0x0000000000027941 */ /* 0x000fea0003800200 */
.L_x_11442:
        /* <DEDUP_REMOVED lines=43> */
.L_x_11440:
[----:B------:R-:W-:Y:S05]  /*27ae0*/  BSYNC.RECONVERGENT B1 ;  /* 0x0000000000017941 */ /* 0x000fea0003800200 */
.L_x_11439:
        /* <DEDUP_REMOVED lines=18> */
.L_x_11446:
        /* <DEDUP_REMOVED lines=13> */
.L_x_11448:
[----:B------:R-:W-:Y:S05]  /*27ce0*/  BSYNC.RECONVERGENT B2 ;  /* 0x0000000000027941 */ /* 0x000fea0003800200 */
.L_x_11447:
        /* <DEDUP_REMOVED lines=43> */
.L_x_11445:
[----:B------:R-:W-:Y:S05]  /*27fa0*/  BSYNC.RECONVERGENT B1 ;  /* 0x0000000000017941 */ /* 0x000fea0003800200 */
.L_x_11444:
        /* <DEDUP_REMOVED lines=37> */
.L_x_11408:
        /* <DEDUP_REMOVED lines=44> */
.L_x_11449:
[----:B------:R-:W-:Y:S01]  /*284c0*/  IMAD.MOV.U32 R187, RZ, RZ, R214 ;  /* 0x000000ffffbb7224 */ /* 0x000fe200078e00d6 */
[----:B------:R-:W-:-:S07]  /*284d0*/  IADD3 R215, PT, PT, R215, 0x80, RZ ;  /* 0x00000080d7d77810 */ /* 0x000fce0007ffe0ff */
.L_x_11326:
[----:B------:R-:W-:Y:S05]  /*284e0*/  BSYNC.RECONVERGENT B0 ;  /* 0x0000000000007941 */ /* 0x000fea0003800200 */
.L_x_11325:
        /* <DEDUP_REMOVED lines=36> */
.L_x_11455:
        /* <DEDUP_REMOVED lines=13> */
.L_x_11457:
[----:B------:R-:W-:Y:S05]  /*28800*/  BSYNC.RECONVERGENT B2 ;  /* 0x0000000000027941 */ /* 0x000fea0003800200 */
.L_x_11456:
        /* <DEDUP_REMOVED lines=42> */
.L_x_11454:
[----:B------:R-:W-:Y:S05]  /*28ab0*/  BSYNC.RECONVERGENT B1 ;  /* 0x0000000000017941 */ /* 0x000fea0003800200 */
.L_x_11453:
        /* <DEDUP_REMOVED lines=24> */
.L_x_11460:
        /* <DEDUP_REMOVED lines=13> */
.L_x_11462:
[----:B------:R-:W-:Y:S05]  /*28d10*/  BSYNC.RECONVERGENT B2 ;  /* 0x0000000000027941 */ /* 0x000fea0003800200 */
.L_x_11461:
        /* <DEDUP_REMOVED lines=42> */
.L_x_11459:
[----:B------:R-:W-:Y:S05]  /*28fc0*/  BSYNC.RECONVERGENT B1 ;  /* 0x0000000000017941 */ /* 0x000fea0003800200 */
.L_x_11458:
        /* <DEDUP_REMOVED lines=23> */
.L_x_11465:
        /* <DEDUP_REMOVED lines=13> */
.L_x_11467:
[----:B------:R-:W-:Y:S05]  /*29210*/  BSYNC.RECONVERGENT B2 ;  /* 0x0000000000027941 */ /* 0x000fea0003800200 */
.L_x_11466:
        /* <DEDUP_REMOVED lines=43> */
.L_x_11464:
[----:B------:R-:W-:Y:S05]  /*294d0*/  BSYNC.RECONVERGENT B1 ;  /* 0x0000000000017941 */ /* 0x000fea0003800200 */
.L_x_11463:
        /* <DEDUP_REMOVED lines=20> */
.L_x_11470:
        /* <DEDUP_REMOVED lines=13> */
.L_x_11472:
[----:B------:R-:W-:Y:S05]  /*296f0*/  BSYNC.RECONVERGENT B2 ;  /* 0x0000000000027941 */ /* 0x000fea0003800200 */
.L_x_11471:
        /* <DEDUP_REMOVED lines=43> */
.L_x_11469:
[----:B------:R-:W-:Y:S05]  /*299b0*/  BSYNC.RECONVERGENT B1 ;  /* 0x0000000000017941 */ /* 0x000fea0003800200 */
.L_x_11468:
        /* <DEDUP_REMOVED lines=24> */
.L_x_11475:
        /* <DEDUP_REMOVED lines=13> */
.L_x_11477:
[----:B------:R-:W-:Y:S05]  /*29c10*/  BSYNC.RECONVERGENT B2 ;  /* 0x0000000000027941 */ /* 0x000fea0003800200 */
.L_x_11476:
        /* <DEDUP_REMOVED lines=43> */
.L_x_11474:
[----:B------:R-:W-:Y:S05]  /*29ed0*/  BSYNC.RECONVERGENT B1 ;  /* 0x0000000000017941 */ /* 0x000fea0003800200 */
.L_x_11473:
        /* <DEDUP_REMOVED lines=21> */
.L_x_11480:
        /* <DEDUP_REMOVED lines=13> */
.L_x_11482:
[----:B------:R-:W-:Y:S05]  /*2a100*/  BSYNC.RECONVERGENT B2 ;  /* 0x0000000000027941 */ /* 0x000fea0003800200 */
.L_x_11481:
        /* <DEDUP_REMOVED lines=43> */
.L_x_11479:
[----:B------:R-:W-:Y:S05]  /*2a3c0*/  BSYNC.RECONVERGENT B1 ;  /* 0x0000000000017941 */ /* 0x000fea0003800200 */
.L_x_11478:
        /* <DEDUP_REMOVED lines=23> */
.L_x_11485:
        /* <DEDUP_REMOVED lines=13> */
.L_x_11487:
[----:B------:R-:W-:Y:S05]  /*2a610*/  BSYNC.RECONVERGENT B2 ;  /* 0x0000000000027941 */ /* 0x000fea0003800200 */
.L_x_11486:
        /* <DEDUP_REMOVED lines=43> */
.L_x_11484:
[----:B------:R-:W-:Y:S05]  /*2a8d0*/  BSYNC.RECONVERGENT B1 ;  /* 0x0000000000017941 */ /* 0x000fea0003800200 */
.L_x_11483:
        /* <DEDUP_REMOVED lines=20> */
.L_x_11490:
        /* <DEDUP_REMOVED lines=13> */
.L_x_11492:
[----:B------:R-:W-:Y:S05]  /*2aaf0*/  BSYNC.RECONVERGENT B2 ;  /* 0x0000000000027941 */ /* 0x000fea0003800200 */
.L_x_11491:
        /* <DEDUP_REMOVED lines=43> */
.L_x_11489:
[----:B------:R-:W-:Y:S05]  /*2adb0*/  BSYNC.RECONVERGENT B1 ;  /* 0x0000000000017941 */ /* 0x000fea0003800200 */
.L_x_11488:
        /* <DEDUP_REMOVED lines=24> */
.L_x_11495:
        /* <DEDUP_REMOVED lines=13> */
.L_x_11497:
[----:B------:R-:W-:Y:S05]  /*2b010*/  BSYNC.RECONVERGENT B2 ;  /* 0x0000000000027941 */ /* 0x000fea0003800200 */
.L_x_11496:
        /* <DEDUP_REMOVED lines=43> */
.L_x_11494:
[----:B------:R-:W-:Y:S05]  /*2b2d0*/  BSYNC.RECONVERGENT B1 ;  /* 0x0000000000017941 */ /* 0x000fea0003800200 */
.L_x_11493:
        /* <DEDUP_REMOVED lines=19> */
.L_x_11500:
        /* <DEDUP_REMOVED lines=13> */
.L_x_11502:
[----:B------:R-:W-:Y:S05]  /*2b4e0*/  BSYNC.RECONVERGENT B2 ;  /* 0x0000000000027941 */ /* 0x000fea0003800200 */
.L_x_11501:
        /* <DEDUP_REMOVED lines=43> */
.L_x_11499:
[----:B------:R-:W-:Y:S05]  /*2b7a0*/  BSYNC.RECONVERGENT B1 ;  /* 0x0000000000017941 */ /* 0x000fea0003800200 */
.L_x_11498:
        /* <DEDUP_REMOVED lines=23> */
.L_x_11505:
        /* <DEDUP_REMOVED lines=13> */
.L_x_11507:
[----:B------:R-:W-:Y:S05]  /*2b9f0*/  BSYNC.RECONVERGENT B2 ;  /* 0x0000000000027941 */ /* 0x000fea0003800200 */
.L_x_11506:
        /* <DEDUP_REMOVED lines=43> */
.L_x_11504:
[----:B------:R-:W-:Y:S05]  /*2bcb0*/  BSYNC.RECONVERGENT B1 ;  /* 0x0000000000017941 */ /* 0x000fea0003800200 */
.L_x_11503:
        /* <DEDUP_REMOVED lines=18> */
.L_x_11510:
        /* <DEDUP_REMOVED lines=13> */
.L_x_11512:
[----:B------:R-:W-:Y:S05]  /*2beb0*/  BSYNC.RECONVERGENT B2 ;  /* 0x0000000000027941 */ /* 0x000fea0003800200 */
.L_x_11511:
        /* <DEDUP_REMOVED lines=43> */
.L_x_11509:
[----:B------:R-:W-:Y:S05]  /*2c170*/  BSYNC.RECONVERGENT B1 ;  /* 0x0000000000017941 */ /* 0x000fea0003800200 */
.L_x_11508:
        /* <DEDUP_REMOVED lines=24> */
.L_x_11515:
        /* <DEDUP_REMOVED lines=13> */
.L_x_11517:
[----:B------:R-:W-:Y:S05]  /*2c3d0*/  BSYNC.RECONVERGENT B2 ;  /* 0x0000000000027941 */ /* 0x000fea0003800200 */
.L_x_11516:
        /* <DEDUP_REMOVED lines=43> */
.L_x_11514:
[----:B------:R-:W-:Y:S05]  /*2c690*/  BSYNC.RECONVERGENT B1 ;  /* 0x0000000000017941 */ /* 0x000fea0003800200 */
.L_x_11513:
        /* <DEDUP_REMOVED lines=19> */
.L_x_11520:
        /* <DEDUP_REMOVED lines=13> */
.L_x_11522:
[----:B------:R-:W-:Y:S05]  /*2c8a0*/  BSYNC.RECONVERGENT B2 ;  /* 0x0000000000027941 */ /* 0x000fea0003800200 */
.L_x_11521:
        /* <DEDUP_REMOVED lines=43> */
.L_x_11519:
[----:B------:R-:W-:Y:S05]  /*2cb60*/  BSYNC.RECONVERGENT B1 ;  /* 0x0000000000017941 */ /* 0x000fea0003800200 */
.L_x_11518:
        /* <DEDUP_REMOVED lines=24> */
.L_x_11525:
        /* <DEDUP_REMOVED lines=13> */
.L_x_11527:
[----:B------:R-:W-:Y:S05]  /*2cdc0*/  BSYNC.RECONVERGENT B2 ;  /* 0x0000000000027941 */ /* 0x000fea0003800200 */
.L_x_11526:
        /* <DEDUP_REMOVED lines=43> */
.L_x_11524:
[----:B------:R-:W-:Y:S05]  /*2d080*/  BSYNC.RECONVERGENT B1 ;  /* 0x0000000000017941 */ /* 0x000fea0003800200 */
.L_x_11523:
        /* <DEDUP_REMOVED lines=18> */
.L_x_11530:
        /* <DEDUP_REMOVED lines=15> */
.L_x_11532:
[----:B------:R-:W-:Y:S05]  /*2d2a0*/  BSYNC.RECONVERGENT B2 ;  /* 0x0000000000027941 */ /* 0x000fea0003800200 */
.L_x_11531:
        /* <DEDUP_REMOVED lines=43> */
.L_x_11529:
[----:B------:R-:W-:Y:S05]  /*2d560*/  BSYNC.RECONVERGENT B1 ;  /* 0x0000000000017941 */ /* 0x000fea0003800200 */
.L_x_11528:
        /* <DEDUP_REMOVED lines=12> */
.L_x_11452:
        /* <DEDUP_REMOVED lines=16> */
.L_x_11536:
        /* <DEDUP_REMOVED lines=13> */
.L_x_11538:
[----:B------:R-:W-:Y:S05]  /*2d800*/  BSYNC.RECONVERGENT B2 ;  /* 0x0000000000027941 */ /* 0x000fea0003800200 */
.L_x_11537:
        /* <DEDUP_REMOVED lines=43> */
.L_x_11535:
[----:B------:R-:W-:Y:S05]  /*2dac0*/  BSYNC.RECONVERGENT B1 ;  /* 0x0000000000017941 */ /* 0x000fea0003800200 */
.L_x_11534:
        /* <DEDUP_REMOVED lines=22> */
.L_x_11541:
        /* <DEDUP_REMOVED lines=13> */
.L_x_11543:
[----:B------:R-:W-:Y:S05]  /*2dd00*/  BSYNC.RECONVERGENT B2 ;  /* 0x0000000000027941 */ /* 0x000fea0003800200 */
.L_x_11542:
        /* <DEDUP_REMOVED lines=43> */
.L_x_11540:
[----:B------:R-:W-:Y:S05]  /*2dfc0*/  BSYNC.RECONVERGENT B1 ;  /* 0x0000000000017941 */ /* 0x000fea0003800200 */
.L_x_11539:
        /* <DEDUP_REMOVED lines=19> */
.L_x_11546:
        /* <DEDUP_REMOVED lines=13> */
.L_x_11548:
[----:B------:R-:W-:Y:S05]  /*2e1d0*/  BSYNC.RECONVERGENT B2 ;  /* 0x0000000000027941 */ /* 0x000fea0003800200 */
.L_x_11547:
        /* <DEDUP_REMOVED lines=43> */
.L_x_11545:
[----:B------:R-:W-:Y:S05]  /*2e490*/  BSYNC.RECONVERGENT B1 ;  /* 0x0000000000017941 */ /* 0x000fea0003800200 */
.L_x_11544:
        /* <DEDUP_REMOVED lines=20> */
.L_x_11551:
        /* <DEDUP_REMOVED lines=13> */
.L_x_11553:
[----:B------:R-:W-:Y:S05]  /*2e6b0*/  BSYNC.RECONVERGENT B2 ;  /* 0x0000000000027941 */ /* 0x000fea0003800200 */
.L_x_11552:
        /* <DEDUP_REMOVED lines=43> */
.L_x_11550:
[----:B------:R-:W-:Y:S05]  /*2e970*/  BSYNC.RECONVERGENT B1 ;  /* 0x0000000000017941 */ /* 0x000fea0003800200 */
.L_x_11549:
        /* <DEDUP_REMOVED lines=19> */
.L_x_11556:
        /* <DEDUP_REMOVED lines=13> */
.L_x_11558:
[----:B------:R-:W-:Y:S05]  /*2eb80*/  BSYNC.RECONVERGENT B2 ;  /* 0x0000000000027941 */ /* 0x000fea0003800200 */
.L_x_11557:
        /* <DEDUP_REMOVED lines=43> */
.L_x_11555:
[----:B------:R-:W-:Y:S05]  /*2ee40*/  BSYNC.RECONVERGENT B1 ;  /* 0x0000000000017941 */ /* 0x000fea0003800200 */
.L_x_11554:
        /* <DEDUP_REMOVED lines=18> */
.L_x_11561:
        /* <DEDUP_REMOVED lines=13> */
.L_x_11563:
[----:B------:R-:W-:Y:S05]  /*2f040*/  BSYNC.RECONVERGENT B2 ;  /* 0x0000000000027941 */ /* 0x000fea0003800200 */
.L_x_11562:
        /* <DEDUP_REMOVED lines=43> */
.L_x_11560:
[----:B------:R-:W-:Y:S05]  /*2f300*/  BSYNC.RECONVERGENT B1 ;  /* 0x0000000000017941 */ /* 0x000fea0003800200 */
.L_x_11559:
        /* <DEDUP_REMOVED lines=17> */
.L_x_11566:
        /* <DEDUP_REMOVED lines=13> */
.L_x_11568:
[----:B------:R-:W-:Y:S05]  /*2f4f0*/  BSYNC.RECONVERGENT B2 ;  /* 0x0000000000027941 */ /* 0x000fea0003800200 */
.L_x_11567:
        /* <DEDUP_REMOVED lines=43> */
.L_x_11565:
[----:B------:R-:W-:Y:S05]  /*2f7b0*/  BSYNC.RECONVERGENT B1 ;  /* 0x0000000000017941 */ /* 0x000fea0003800200 */
.L_x_11564:
        /* <DEDUP_REMOVED lines=18> */
.L_x_11571:
        /* <DEDUP_REMOVED lines=13> */
.L_x_11573:
[----:B------:R-:W-:Y:S05]  /*2f9b0*/  BSYNC.RECONVERGENT B2 ;  /* 0x0000000000027941 */ /* 0x000fea0003800200 */
.L_x_11572:
        /* <DEDUP_REMOVED lines=43> */
.L_x_11570:
[----:B------:R-:W-:Y:S05]  /*2fc70*/  BSYNC.RECONVERGENT B1 ;  /* 0x0000000000017941 */ /* 0x000fea0003800200 */
.L_x_11569:
        /* <DEDUP_REMOVED lines=37> */
.L_x_11533:
        /* <DEDUP_REMOVED lines=44> */
.L_x_11574:
[----:B------:R-:W-:Y:S01]  /*30190*/  IMAD.MOV.U32 R187, RZ, RZ, R214 ;  /* 0x000000ffffbb7224 */ /* 0x000fe200078e00d6 */
[----:B------:R-:W-:-:S07]  /*301a0*/  IADD3 R215, PT, PT, R215, 0x80, RZ ;  /* 0x00000080d7d77810 */ /* 0x000fce0007ffe0ff */
.L_x_11451:
[----:B------:R-:W-:Y:S05]  /*301b0*/  BSYNC.RECONVERGENT B0 ;  /* 0x0000000000007941 */ /* 0x000fea0003800200 */
.L_x_11450:
        /* <DEDUP_REMOVED lines=23> */
[----:B01----:R-:W-:Y:S01]  /*30330*/  MOV R156, R187 ;  /* 0x000000bb009c7202 */ /* 0x003fe20000000f00 */
        /* <DEDUP_REMOVED lines=12> */
.L_x_11580:
        /* <DEDUP_REMOVED lines=13> */
.L_x_11582:
[----:B------:R-:W-:Y:S05]  /*304d0*/  BSYNC.RECONVERGENT B2 ;  /* 0x0000000000027941 */ /* 0x000fea0003800200 */
.L_x_11581:
        /* <DEDUP_REMOVED lines=40> */
[----:B------:R-:W-:-:S07]  /*30760*/  IMAD.MOV.U32 R148, RZ, RZ, R187 ;  /* 0x000000ffff947224 */ /* 0x000fce00078e00bb */
.L_x_11579:
[----:B------:R-:W-:Y:S05]  /*30770*/  BSYNC.RECONVERGENT B1 ;  /* 0x0000000000017941 */ /* 0x000fea0003800200 */
.L_x_11578:
        /* <DEDUP_REMOVED lines=10> */
[----:B------:R-:W-:Y:S01]  /*30820*/  IMAD.MOV.U32 R149, RZ, RZ, R188 ;  /* 0x000000ffff957224 */ /* 0x000fe200078e00bc */
[----:B------:R-:W-:-:S02]  /*30830*/  MOV R158, 0x2 ;  /* 0x00000002009e7802 */ /* 0x000fc40000000f00 */
        /* <DEDUP_REMOVED lines=12> */
.L_x_11585:
        /* <DEDUP_REMOVED lines=13> */
.L_x_11587:
[----:B------:R-:W-:Y:S05]  /*309d0*/  BSYNC.RECONVERGENT B2 ;  /* 0x0000000000027941 */ /* 0x000fea0003800200 */
.L_x_11586:
        /* <DEDUP_REMOVED lines=42> */
.L_x_11584:
[----:B------:R-:W-:Y:S05]  /*30c80*/  BSYNC.RECONVERGENT B1 ;  /* 0x0000000000017941 */ /* 0x000fea0003800200 */
.L_x_11583:
        /* <DEDUP_REMOVED lines=23> */
.L_x_11590:
        /* <DEDUP_REMOVED lines=13> */
.L_x_11592:
[----:B------:R-:W-:Y:S05]  /*30ed0*/  BSYNC.RECONVERGENT B2 ;  /* 0x0000000000027941 */ /* 0x000fea0003800200 */
.L_x_11591:
        /* <DEDUP_REMOVED lines=43> */
.L_x_11589:
[----:B------:R-:W-:Y:S05]  /*31190*/  BSYNC.RECONVERGENT B1 ;  /* 0x0000000000017941 */ /* 0x000fea0003800200 */
.L_x_11588:
        /* <DEDUP_REMOVED lines=20> */
.L_x_11595:
        /* <DEDUP_REMOVED lines=13> */
.L_x_11597:
[----:B------:R-:W-:Y:S05]  /*313b0*/  BSYNC.RECONVERGENT B2 ;  /* 0x0000000000027941 */ /* 0x000fea0003800200 */
.L_x_11596:
        /* <DEDUP_REMOVED lines=43> */
.L_x_11594:
[----:B------:R-:W-:Y:S05]  /*31670*/  BSYNC.RECONVERGENT B1 ;  /* 0x0000000000017941 */ /* 0x000fea0003800200 */
.L_x_11593:
        /* <DEDUP_REMOVED lines=24> */
.L_x_11600:
        /* <DEDUP_REMOVED lines=13> */
.L_x_11602:
[----:B------:R-:W-:Y:S05]  /*318d0*/  BSYNC.RECONVERGENT B2 ;  /* 0x0000000000027941 */ /* 0x000fea0003800200 */
.L_x_11601:
        /* <DEDUP_REMOVED lines=43> */
.L_x_11599:
[----:B------:R-:W-:Y:S05]  /*31b90*/  BSYNC.RECONVERGENT B1 ;  /* 0x0000000000017941 */ /* 0x000fea0003800200 */
.L_x_11598:
        /* <DEDUP_REMOVED lines=21> */
.L_x_11605:
        /* <DEDUP_REMOVED lines=13> */
.L_x_11607:
[----:B------:R-:W-:Y:S05]  /*31dc0*/  BSYNC.RECONVERGENT B2 ;  /* 0x0000000000027941 */ /* 0x000fea0003800200 */
.L_x_11606:
        /* <DEDUP_REMOVED lines=43> */
.L_x_11604:
[----:B------:R-:W-:Y:S05]  /*32080*/  BSYNC.RECONVERGENT B1 ;  /* 0x0000000000017941 */ /* 0x000fea0003800200 */
.L_x_11603:
        /* <DEDUP_REMOVED lines=24> */
.L_x_11610:
        /* <DEDUP_REMOVED lines=13> */
.L_x_11612:
[----:B------:R-:W-:Y:S05]  /*322e0*/  BSYNC.RECONVERGENT B2 ;  /* 0x0000000000027941 */ /* 0x000fea0003800200 */
.L_x_11611:
        /* <DEDUP_REMOVED lines=43> */
.L_x_11609:
[----:B------:R-:W-:Y:S05]  /*325a0*/  BSYNC.RECONVERGENT B1 ;  /* 0x0000000000017941 */ /* 0x000fea0003800200 */
.L_x_11608:
        /* <DEDUP_REMOVED lines=20> */
.L_x_11615:
        /* <DEDUP_REMOVED lines=13> */
.L_x_11617:
[----:B------:R-:W-:Y:S05]  /*327c0*/  BSYNC.RECONVERGENT B2 ;  /* 0x0000000000027941 */ /* 0x000fea0003800200 */
.L_x_11616:
        /* <DEDUP_REMOVED lines=43> */
.L_x_11614:
[----:B------:R-:W-:Y:S05]  /*32a80*/  BSYNC.RECONVERGENT B1 ;  /* 0x0000000000017941 */ /* 0x000fea0003800200 */
.L_x_11613:
        /* <DEDUP_REMOVED lines=24> */
.L_x_11620:
        /* <DEDUP_REMOVED lines=13> */
.L_x_11622:
[----:B------:R-:W-:Y:S05]  /*32ce0*/  BSYNC.RECONVERGENT B2 ;  /* 0x0000000000027941 */ /* 0x000fea0003800200 */
.L_x_11621:
        /* <DEDUP_REMOVED lines=43> */
.L_x_11619:
[----:B------:R-:W-:Y:S05]  /*32fa0*/  BSYNC.RECONVERGENT B1 ;  /* 0x0000000000017941 */ /* 0x000fea0003800200 */
.L_x_11618:
        /* <DEDUP_REMOVED lines=19> */
.L_x_11625:
        /* <DEDUP_REMOVED lines=13> */
.L_x_11627:
[----:B------:R-:W-:Y:S05]  /*331b0*/  BSYNC.RECONVERGENT B2 ;  /* 0x0000000000027941 */ /* 0x000fea0003800200 */
.L_x_11626:
        /* <DEDUP_REMOVED lines=43> */
.L_x_11624:
[----:B------:R-:W-:Y:S05]  /*33470*/  BSYNC.RECONVERGENT B1 ;  /* 0x0000000000017941 */ /* 0x000fea0003800200 */
.L_x_11623:
        /* <DEDUP_REMOVED lines=23> */
.L_x_11630:
        /* <DEDUP_REMOVED lines=13> */
.L_x_11632:
[----:B------:R-:W-:Y:S05]  /*336c0*/  BSYNC.RECONVERGENT B2 ;  /* 0x0000000000027941 */ /* 0x000fea0003800200 */
.L_x_11631:
        /* <DEDUP_REMOVED lines=43> */
.L_x_11629:
[----:B------:R-:W-:Y:S05]  /*33980*/  BSYNC.RECONVERGENT B1 ;  /* 0x0000000000017941 */ /* 0x000fea0003800200 */
.L_x_11628:
        /* <DEDUP_REMOVED lines=18> */
.L_x_11635:
        /* <DEDUP_REMOVED lines=13> */
.L_x_11637:
[----:B------:R-:W-:Y:S05]  /*33b80*/  BSYNC.RECONVERGENT B2 ;  /* 0x0000000000027941 */ /* 0x000fea0003800200 */
.L_x_11636:
        /* <DEDUP_REMOVED lines=43> */
.L_x_11634:
[----:B------:R-:W-:Y:S05]  /*33e40*/  BSYNC.RECONVERGENT B1 ;  /* 0x0000000000017941 */ /* 0x000fea0003800200 */
.L_x_11633:
        /* <DEDUP_REMOVED lines=24> */
.L_x_11640:
        /* <DEDUP_REMOVED lines=13> */
.L_x_11642:
[----:B------:R-:W-:Y:S05]  /*340a0*/  BSYNC.RECONVERGENT B2 ;  /* 0x0000000000027941 */ /* 0x000fea0003800200 */
.L_x_11641:
        /* <DEDUP_REMOVED lines=43> */
.L_x_11639:
[----:B------:R-:W-:Y:S05]  /*34360*/  BSYNC.RECONVERGENT B1 ;  /* 0x0000000000017941 */ /* 0x000fea0003800200 */
.L_x_11638:
        /* <DEDUP_REMOVED lines=19> */
.L_x_11645:
        /* <DEDUP_REMOVED lines=13> */
.L_x_11647:
[----:B------:R-:W-:Y:S05]  /*34570*/  BSYNC.RECONVERGENT B2 ;  /* 0x0000000000027941 */ /* 0x000fea0003800200 */
.L_x_11646:
        /* <DEDUP_REMOVED lines=43> */
.L_x_11644:
[----:B------:R-:W-:Y:S05]  /*34830*/  BSYNC.RECONVERGENT B1 ;  /* 0x0000000000017941 */ /* 0x000fea0003800200 */
.L_x_11643:
        /* <DEDUP_REMOVED lines=24> */
.L_x_11650:
        /* <DEDUP_REMOVED lines=13> */
.L_x_11652:
[----:B------:R-:W-:Y:S05]  /*34a90*/  BSYNC.RECONVERGENT B2 ;  /* 0x0000000000027941 */ /* 0x000fea0003800200 */
.L_x_11651:
        /* <DEDUP_REMOVED lines=43> */
.L_x_11649:
[----:B------:R-:W-:Y:S05]  /*34d50*/  BSYNC.RECONVERGENT B1 ;  /* 0x0000000000017941 */ /* 0x000fea0003800200 */
.L_x_11648:
        /* <DEDUP_REMOVED lines=18> */
.L_x_11655:
        /* <DEDUP_REMOVED lines=15> */
.L_x_11657:
[----:B------:R-:W-:Y:S05]  /*34f70*/  BSYNC.RECONVERGENT B2 ;  /* 0x0000000000027941 */ /* 0x000fea0003800200 */
.L_x_11656:
        /* <DEDUP_REMOVED lines=43> */
.L_x_11654:
[----:B------:R-:W-:Y:S05]  /*35230*/  BSYNC.RECONVERGENT B1 ;  /* 0x0000000000017941 */ /* 0x000fea0003800200 */
.L_x_11653:
        /* <DEDUP_REMOVED lines=12> */
.L_x_11577:
[----:B------:R-:W-:Y:S01]  /*35300*/  ISETP.NE.AND P2, PT, R5, 0x1, PT ;  /* 0x000000010500780c */ /* 0x000fe20003f45270 */
[----:B------:R-:W-:Y:S01]  /*35310*/  BSSY.RECONVERGENT B1, `(.L_x_11659) ;  /* 0x0000047000017945 */ /* 0x000fe20003800200 */
[----:B--2---:R-:W-:Y:S01]  /*35320*/  IMAD.MOV.U32 R149, RZ, RZ, 0x2 ;  /* 0x00000002ff957424 */ /* 0x004fe200078e00ff */
[----:B------:R-:W-:Y:S01]  /*35330*/  MOV R148, R188 ;  /* 0x000000bc00947202 */ /* 0x000fe20000000f00 */
[----:B01----:R-:W-:-:S09]  /*35340*/  IMAD.MOV.U32 R156, RZ, RZ, R187 ;  /* 0x000000ffff9c7224 */ /* 0x003fd200078e00bb */
        /* <DEDUP_REMOVED lines=11> */
.L_x_11661:
        /* <DEDUP_REMOVED lines=13> */
.L_x_11663:
[----:B------:R-:W-:Y:S05]  /*354d0*/  BSYNC.RECONVERGENT B2 ;  /* 0x0000000000027941 */ /* 0x000fea0003800200 */
.L_x_11662:
        /* <DEDUP_REMOVED lines=41> */
[----:B------:R-:W-:-:S07]  /*35770*/  IMAD.MOV.U32 R148, RZ, RZ, R187 ;  /* 0x000000ffff947224 */ /* 0x000fce00078e00bb */
.L_x_11660:
[----:B------:R-:W-:Y:S05]  /*35780*/  BSYNC.RECONVERGENT B1 ;  /* 0x0000000000017941 */ /* 0x000fea0003800200 */
.L_x_11659:
[----:B------:R-:W0:Y:S01]  /*35790*/  LDC R157, c[0x0][0x404] ;  /* 0x00010100ff9d7b82 */ /* 0x000e220000000800 */
[----:B------:R-:W-:Y:S01]  /*357a0*/  HFMA2 R159, -RZ, RZ, 0.1171875, 0 ;  /* 0x2f800000ff9f7431 */ /* 0x000fe200000001ff */
[----:B------:R-:W-:Y:S01]  /*357b0*/  I2FP.F32.U32 R148, R148 ;  /* 0x0000009400947245 */ /* 0x000fe20000201000 */
[----:B------:R-:W-:Y:S01]  /*357c0*/  BSSY.RECONVERGENT B1, `(.L_x_11664) ;  /* 0x000004c000017945 */ /* 0x000fe20003800200 */
[----:B------:R-:W-:Y:S01]  /*357d0*/  ISETP.NE.AND P2, PT, R149, 0x1, PT ;  /* 0x000000019500780c */ /* 0x000fe20003f45270 */
[----:B-----5:R-:W-:Y:S01]  /*357e0*/  IMAD.U32 R158, R152, 0x10000, RZ ;  /* 0x00010000989e7824 */ /* 0x020fe200078e00ff */
[----:B------:R-:W-:Y:S01]  /*357f0*/  LOP3.LUT R208, R208, 0xffffffef, RZ, 0xc0, !PT ;  /* 0xffffffefd0d07812 */ /* 0x000fe200078ec0ff */
[----:B------:R-:W-:Y:S01]  /*35800*/  IMAD.MOV.U32 R150, RZ, RZ, 0x2 ;  /* 0x00000002ff967424 */ /* 0x000fe200078e00ff */
[----:B------:R-:W-:Y:S02]  /*35810*/  PRMT R152, R152, 0x7632, R152 ;  /* 0x0000763298987816 */ /* 0x000fe40000000098 */
[----:B------:R-:W-:Y:S01]  /*35820*/  MOV R5, R188 ;  /* 0x000000bc00057202 */ /* 0x000fe20000000f00 */
[----:B------:R-:W-:-:S05]  /*35830*/  FFMA.FTZ R148, R148, R159, 1.1641532182693481445e-10 ;  /* 0x2f00000094947423 */ /* 0x000fca000001009f */
        /* <DEDUP_REMOVED lines=11> */
.L_x_11666:
        /* <DEDUP_REMOVED lines=13> */
.L_x_11668:
[----:B------:R-:W-:Y:S05]  /*359c0*/  BSYNC.RECONVERGENT B2 ;  /* 0x0000000000027941 */ /* 0x000fea0003800200 */
.L_x_11667:
        /* <DEDUP_REMOVED lines=43> */
.L_x_11665:
[----:B------:R-:W-:Y:S05]  /*35c80*/  BSYNC.RECONVERGENT B1 ;  /* 0x0000000000017941 */ /* 0x000fea0003800200 */
.L_x_11664:
[----:B------:R-:W-:Y:S01]  /*35c90*/  I2FP.F32.U32 R148, R5 ;  /* 0x0000000500947245 */ /* 0x000fe20000201000 */
[----:B------:R-:W-:Y:S01]  /*35ca0*/  BSSY.RECONVERGENT B1, `(.L_x_11669) ;  /* 0x000004b000017945 */ /* 0x000fe20003800200 */
[----:B------:R-:W-:Y:S01]  /*35cb0*/  ISETP.NE.AND P2, PT, R150, 0x1, PT ;  /* 0x000000019600780c */ /* 0x000fe20003f45270 */
[----:B------:R-:W-:Y:S01]  /*35cc0*/  IMAD.U32 R210, R152, 0x10000, RZ ;  /* 0x0001000098d27824 */ /* 0x000fe200078e00ff */
[----:B------:R-:W-:Y:S01]  /*35cd0*/  LOP3.LUT R208, R208, 0xfffffff7, RZ, 0xc0, !PT ;  /* 0xfffffff7d0d07812 */ /* 0x000fe200078ec0ff */
[----:B------:R-:W-:Y:S01]  /*35ce0*/  FFMA.FTZ R148, R148, R159, 1.1641532182693481445e-10 ;  /* 0x2f00000094947423 */ /* 0x000fe2000001009f */
[----:B------:R-:W-:Y:S01]  /*35cf0*/  IMAD.MOV.U32 R149, RZ, RZ, 0x2 ;  /* 0x00000002ff957424 */ /* 0x000fe200078e00ff */
[----:B------:R-:W-:-:S03]  /*35d00*/  MOV R5, R188 ;  /* 0x000000bc00057202 */ /* 0x000fc60000000f00 */
        /* <DEDUP_REMOVED lines=11> */
.L_x_11671:
        /* <DEDUP_REMOVED lines=13> */
.L_x_11673:
[----:B------:R-:W-:Y:S05]  /*35e90*/  BSYNC.RECONVERGENT B2 ;  /* 0x0000000000027941 */ /* 0x000fea0003800200 */
.L_x_11672:
        /* <DEDUP_REMOVED lines=43> */
.L_x_11670:
[----:B------:R-:W-:Y:S05]  /*36150*/  BSYNC.RECONVERGENT B1 ;  /* 0x0000000000017941 */ /* 0x000fea0003800200 */
.L_x_11669:
[----:B------:R-:W-:Y:S01]  /*36160*/  I2FP.F32.U32 R148, R5 ;  /* 0x0000000500947245 */ /* 0x000fe20000201000 */
[----:B------:R-:W-:Y:S01]  /*36170*/  BSSY.RECONVERGENT B1, `(.L_x_11674) ;  /* 0x000004c000017945 */ /* 0x000fe20003800200 */
[----:B------:R-:W-:Y:S01]  /*36180*/  ISETP.NE.AND P2, PT, R149, 0x1, PT ;  /* 0x000000019500780c */ /* 0x000fe20003f45270 */
[C---:B------:R-:W-:Y:S01]  /*36190*/  IMAD.U32 R187, R153.reuse, 0x10000, RZ ;  /* 0x0001000099bb7824 */ /* 0x040fe200078e00ff */
[----:B------:R-:W-:Y:S01]  /*361a0*/  LOP3.LUT R208, R208, 0xfffffffb, RZ, 0xc0, !PT ;  /* 0xfffffffbd0d07812 */ /* 0x000fe200078ec0ff */
[----:B------:R-:W-:Y:S01]  /*361b0*/  FFMA.FTZ R148, R148, R159, 1.1641532182693481445e-10 ;  /* 0x2f00000094947423 */ /* 0x000fe2000001009f */
[----:B------:R-:W-:Y:S01]  /*361c0*/  PRMT R211, R153, 0x7632, R211 ;  /* 0x0000763299d37816 */ /* 0x000fe200000000d3 */
[----:B------:R-:W-:Y:S01]  /*361d0*/  IMAD.MOV.U32 R150, RZ, RZ, 0x2 ;  /* 0x00000002ff967424 */ /* 0x000fe200078e00ff */
[----:B------:R-:W-:Y:S02]  /*361e0*/  MOV R5, R188 ;  /* 0x000000bc00057202 */ /* 0x000fe40000000f00 */
        /* <DEDUP_REMOVED lines=11> */
.L_x_11676:
        /* <DEDUP_REMOVED lines=13> */
.L_x_11678:
[----:B------:R-:W-:Y:S05]  /*36370*/  BSYNC.RECONVERGENT B2 ;  /* 0x0000000000027941 */ /* 0x000fea0003800200 */
.L_x_11677:
        /* <DEDUP_REMOVED lines=43> */
.L_x_11675:
[----:B------:R-:W-:Y:S05]  /*36630*/  BSYNC.RECONVERGENT B1 ;  /* 0x0000000000017941 */ /* 0x000fea0003800200 */
.L_x_11674:
        /* <DEDUP_REMOVED lines=19> */
.L_x_11681:
        /* <DEDUP_REMOVED lines=13> */
.L_x_11683:
[----:B------:R-:W-:Y:S05]  /*36840*/  BSYNC.RECONVERGENT B2 ;  /* 0x0000000000027941 */ /* 0x000fea0003800200 */
.L_x_11682:
        /* <DEDUP_REMOVED lines=43> */
.L_x_11680:
[----:B------:R-:W-:Y:S05]  /*36b00*/  BSYNC.RECONVERGENT B1 ;  /* 0x0000000000017941 */ /* 0x000fea0003800200 */
.L_x_11679:
[----:B------:R-:W-:Y:S01]  /*36b10*/  ISETP.NE.AND P3, PT, R149, 0x1, PT ;  /* 0x000000019500780c */ /* 0x000fe20003f65270 */
[----:B------:R-:W-:Y:S01]  /*36b20*/  BSSY.RECONVERGENT B1, `(.L_x_11684) ;  /* 0x000004a000017945 */ /* 0x000fe20003800200 */
[----:B------:R-:W-:Y:S01]  /*36b30*/  I2FP.F32.U32 R148, R5 ;  /* 0x0000000500947245 */ /* 0x000fe20000201000 */
[C---:B------:R-:W-:Y:S01]  /*36b40*/  IMAD.U32 R212, R154.reuse, 0x10000, RZ ;  /* 0x000100009ad47824 */ /* 0x040fe200078e00ff */
[----:B------:R-:W-:Y:S01]  /*36b50*/  PRMT R154, R154, 0x7632, R154 ;  /* 0x000076329a9a7816 */ /* 0x000fe2000000009a */
[----:B------:R-:W-:Y:S01]  /*36b60*/  IMAD.MOV.U32 R150, RZ, RZ, 0x2 ;  /* 0x00000002ff967424 */ /* 0x000fe200078e00ff */
[----:B------:R-:W-:Y:S01]  /*36b70*/  MOV R5, R188 ;  /* 0x000000bc00057202 */ /* 0x000fe20000000f00 */
        /* <DEDUP_REMOVED lines=11> */
.L_x_11686:
        /* <DEDUP_REMOVED lines=13> */
.L_x_11688:
[----:B------:R-:W-:Y:S05]  /*36d00*/  BSYNC.RECONVERGENT B2 ;  /* 0x0000000000027941 */ /* 0x000fea0003800200 */
.L_x_11687:
        /* <DEDUP_REMOVED lines=43> */
.L_x_11685:
[----:B------:R-:W-:Y:S05]  /*36fc0*/  BSYNC.RECONVERGENT B1 ;  /* 0x0000000000017941 */ /* 0x000fea0003800200 */
.L_x_11684:
[----:B------:R-:W-:Y:S01]  /*36fd0*/  ISETP.NE.AND P4, PT, R150, 0x1, PT ;  /* 0x000000019600780c */ /* 0x000fe20003f85270 */
[----:B------:R-:W-:Y:S01]  /*36fe0*/  BSSY.RECONVERGENT B1, `(.L_x_11689) ;  /* 0x0000049000017945 */ /* 0x000fe20003800200 */
[----:B------:R-:W-:Y:S01]  /*36ff0*/  I2FP.F32.U32 R148, R5 ;  /* 0x0000000500947245 */ /* 0x000fe20000201000 */
[----:B------:R-:W-:Y:S01]  /*37000*/  IMAD.U32 R154, R154, 0x10000, RZ ;  /* 0x000100009a9a7824 */ /* 0x000fe200078e00ff */
[----:B------:R-:W-:Y:S01]  /*37010*/  MOV R5, R188 ;  /* 0x000000bc00057202 */ /* 0x000fe20000000f00 */
[----:B------:R-:W-:Y:S02]  /*37020*/  IMAD.MOV.U32 R151, RZ, RZ, 0x2 ;  /* 0x00000002ff977424 */ /* 0x000fe400078e00ff */
        /* <DEDUP_REMOVED lines=11> */
.L_x_11691:
        /* <DEDUP_REMOVED lines=13> */
.L_x_11693:
[----:B------:R-:W-:Y:S05]  /*371b0*/  BSYNC.RECONVERGENT B2 ;  /* 0x0000000000027941 */ /* 0x000fea0003800200 */
.L_x_11692:
        /* <DEDUP_REMOVED lines=43> */
.L_x_11690:
[----:B------:R-:W-:Y:S05]  /*37470*/  BSYNC.RECONVERGENT B1 ;  /* 0x0000000000017941 */ /* 0x000fea0003800200 */
.L_x_11689:
        /* <DEDUP_REMOVED lines=18> */
.L_x_11696:
        /* <DEDUP_REMOVED lines=13> */
.L_x_11698:
[----:B------:R-:W-:Y:S05]  /*37670*/  BSYNC.RECONVERGENT B2 ;  /* 0x0000000000027941 */ /* 0x000fea0003800200 */
.L_x_11697:
        /* <DEDUP_REMOVED lines=43> */
.L_x_11695:
[----:B------:R-:W-:Y:S05]  /*37930*/  BSYNC.RECONVERGENT B1 ;  /* 0x0000000000017941 */ /* 0x000fea0003800200 */
.L_x_11694:
        /* <DEDUP_REMOVED lines=36> */
[----:B------:R-:W-:-:S12]  /*37b80*/  @P1 FADD.FTZ R155, R99, R155 ;  /* 0x0000009b639b1221 */ /* 0x000fd80000010000 */
.L_x_11658:
        /* <DEDUP_REMOVED lines=16> */
[----:B------:R-:W-:Y:S01]  /*37c90*/  LOP3.LUT R157, R157, R187, R214, 0xfe, !PT ;  /* 0x000000bb9d9d7212 */ /* 0x000fe200078efed6 */
[----:B------:R-:W-:Y:S01]  /*37ca0*/  IMAD.MOV.U32 R187, RZ, RZ, R156 ;  /* 0x000000ffffbb7224 */ /* 0x000fe200078e009c */
[----:B------:R-:W-:Y:S01]  /*37cb0*/  LOP3.LUT R211, R216, R211, RZ, 0xfc, !PT ;  /* 0x000000d3d8d37212 */ /* 0x000fe200078efcff */
[----:B------:R2:W-:Y:S01]  /*37cc0*/  STG.E.128 desc[UR10][R212.64], R148 ;  /* 0x00000094d4007986 */ /* 0x0005e2000c101d0a */
[----:B------:R-:W-:Y:S01]  /*37cd0*/  LOP3.LUT R210, R157, R210, RZ, 0xfc, !PT ;  /* 0x000000d29dd27212 */ /* 0x000fe200078efcff */
[----:B-1----:R-:W-:Y:S02]  /*37ce0*/  IMAD.WIDE.U32 R158, R215, 0x8, R158 ;  /* 0x00000008d79e7825 */ /* 0x002fe400078e009e */
[----:B------:R2:W-:Y:S04]  /*37cf0*/  STG.E.128 desc[UR10][R212.64+0x10], R152 ;  /* 0x00001098d4007986 */ /* 0x0005e8000c101d0a */
        /* <DEDUP_REMOVED lines=22> */
.L_x_11576:
[----:B------:R-:W-:Y:S05]  /*37e60*/  BSYNC.RECONVERGENT B0 ;  /* 0x0000000000007941 */ /* 0x000fea0003800200 */
.L_x_11575:
[----:B01-3--:R-:W-:Y:S01]  /*37e70*/  FADD.FTZ R156, RZ, R100 ;  /* 0x00000064ff9c7221 */ /* 0x00bfe20000010000 */
        /* <DEDUP_REMOVED lines=21> */
[----:B--2---:R-:W-:-:S04]  /*37fd0*/  FADD.FTZ R159, R109, R156 ;  /* 0x0000009c6d9f7221 */ /* 0x004fc80000010000 */
        /* <DEDUP_REMOVED lines=93> */
[----:B------:R-:W-:Y:S02]  /*385b0*/  ISETP.NE.AND P1, PT, R207, RZ, PT ;  /* 0x000000ffcf00720c */ /* 0x000fe40003f25270 */
        /* <DEDUP_REMOVED lines=80> */
[----:B------:R-:W0:Y:S01]  /*38ac0*/  SHFL.BFLY PT, R159, R158, 0x2, 0x1f ;  /* 0x0c401f009e9f7f89 */ /* 0x000e2200000e0000 */
[----:B------:R-:W-:Y:S01]  /*38ad0*/  @!P1 LOP3.LUT R213, R157, 0x18, RZ, 0xc0, !PT ;  /* 0x000000189dd59812 */ /* 0x000fe200078ec0ff */
[----:B0-----:R-:W-:-:S05]  /*38ae0*/  FADD.FTZ R159, R158, R159 ;  /* 0x0000009f9e9f7221 */ /* 0x001fca0000010000 */
[----:B------:R-:W0:Y:S02]  /*38af0*/  SHFL.BFLY PT, R210, R159, 0x4, 0x1f ;  /* 0x0c801f009fd27f89 */ /* 0x000e2400000e0000 */
[----:B0-----:R-:W-:Y:S01]  /*38b00*/  FADD.FTZ R210, R159, R210 ;  /* 0x000000d29fd27221 */ /* 0x001fe20000010000 */
[----:B------:R-:W-:-:S04]  /*38b10*/  CS2R R158, SRZ ;  /* 0x00000000009e7805 */ /* 0x000fc8000001ff00 */
[----:B------:R-:W0:Y:S02]  /*38b20*/  SHFL.BFLY PT, R211, R210, 0x8, 0x1f ;  /* 0x0d001f00d2d37f89 */ /* 0x000e2400000e0000 */
[----:B0-----:R-:W-:Y:S01]  /*38b30*/  FADD.FTZ R211, R210, R211 ;  /* 0x000000d3d2d37221 */ /* 0x001fe20000010000 */
[----:B------:R-:W-:-:S04]  /*38b40*/  IMAD.MOV.U32 R210, RZ, RZ, RZ ;  /* 0x000000ffffd27224 */ /* 0x000fc800078e00ff */
[----:B------:R-:W0:Y:S02]  /*38b50*/  SHFL.BFLY PT, R212, R211, 0x10, 0x1f ;  /* 0x0e001f00d3d47f89 */ /* 0x000e2400000e0000 */
[----:B0-----:R-:W-:-:S05]  /*38b60*/  FADD.FTZ R157, R211, R212 ;  /* 0x000000d4d39d7221 */ /* 0x001fca0000010000 */
[----:B------:R-:W-:Y:S01]  /*38b70*/  @!P1 STS.64 [R213+UR4], R156 ;  /* 0x0000009cd5009988 */ /* 0x000fe20008000a04 */
[----:B------:R-:W-:Y:S01]  /*38b80*/  BAR.SYNC.DEFER_BLOCKING 0x0 ;  /* 0x0000000000007b1d */ /* 0x000fe20000010000 */
[----:B------:R-:W-:-:S13]  /*38b90*/  ISETP.GT.U32.AND P1, PT, R207, 0x3, PT ;  /* 0x00000003cf00780c */ /* 0x000fda0003f24070 */
[----:B------:R-:W-:Y:S01]  /*38ba0*/  @!P1 LEA R211, R207, UR4, 0x3 ;  /* 0x00000004cfd39c11 */ /* 0x000fe2000f8e18ff */
[----:B------:R-:W-:-:S05]  /*38bb0*/  @!P1 IMAD.MOV.U32 R210, RZ, RZ, R3 ;  /* 0x000000ffffd29224 */ /* 0x000fca00078e0003 */
[----:B------:R-:W0:Y:S04]  /*38bc0*/  SHFL.DOWN PT, R215, R210, 0x2, 0x1f ;  /* 0x08401f00d2d77f89 */ /* 0x000e2800000e0000 */
[----:B------:R-:W1:Y:S01]  /*38bd0*/  @!P1 LDS.64 R158, [R211] ;  /* 0x00000000d39e9984 */ /* 0x000e620000000a00 */
[----:B------:R-:W-:Y:S02]  /*38be0*/  PLOP3.LUT P1, PT, PT, PT, UP2, 0x40, 0x4 ;  /* 0x000000000004781c */ /* 0x000fe40003f2e828 */
[----:B0-----:R-:W-:Y:S02]  /*38bf0*/  IADD3 R156, PT, PT, R215, R210, RZ ;  /* 0x000000d2d79c7210 */ /* 0x001fe40007ffe0ff */
[----:B------:R-:W-:Y:S02]  /*38c00*/  I2FP.F32.S32 R214, R215 ;  /* 0x000000d700d67245 */ /* 0x000fe40000201400 */
[----:B------:R-:W-:Y:S01]  /*38c10*/  I2FP.F32.S32 R157, R156 ;  /* 0x0000009c009d7245 */ /* 0x000fe20000201400 */
[----:B------:R-:W0:Y:S01]  /*38c20*/  SHFL.DOWN PT, R219, R156, 0x1, 0x1f ;  /* 0x08201f009cdb7f89 */ /* 0x000e2200000e0000 */
[----:B------:R-:W-:-:S02]  /*38c30*/  I2FP.F32.S32 R215, R210 ;  /* 0x000000d200d77245 */ /* 0x000fc40000201400 */
[----:B------:R-:W2:Y:S01]  /*38c40*/  MUFU.RCP R213, R157 ;  /* 0x0000009d00d57308 */ /* 0x000ea20000001000 */
[----:B-1----:R-:W1:Y:S01]  /*38c50*/  SHFL.DOWN PT, R217, R158, 0x2, 0x1f ;  /* 0x08401f009ed97f89 */ /* 0x002e6200000e0000 */
[----:B0-----:R-:W-:Y:S01]  /*38c60*/  IMAD.IADD R210, R156, 0x1, R219 ;  /* 0x000000019cd27824 */ /* 0x001fe200078e02db */
[----:B------:R-:W-:-:S04]  /*38c70*/  I2FP.F32.S32 R219, R219 ;  /* 0x000000db00db7245 */ /* 0x000fc80000201400 */
[----:B------:R-:W-:-:S06]  /*38c80*/  I2FP.F32.S32 R210, R210 ;  /* 0x000000d200d27245 */ /* 0x000fcc0000201400 */
[----:B------:R-:W0:Y:S01]  /*38c90*/  MUFU.RCP R210, R210 ;  /* 0x000000d200d27308 */ /* 0x000e220000001000 */
[----:B-1----:R-:W-:-:S04]  /*38ca0*/  FMUL.FTZ R212, R217, R214 ;  /* 0x000000d6d9d47220 */ /* 0x002fc80000410000 */
[----:B------:R-:W-:Y:S01]  /*38cb0*/  FFMA.FTZ R212, R215, R158, R212 ;  /* 0x0000009ed7d47223 */ /* 0x000fe200000100d4 */
[----:B------:R-:W-:Y:S01]  /*38cc0*/  FADD.FTZ R158, -R217, R158 ;  /* 0x0000009ed99e7221 */ /* 0x000fe20000010100 */
[----:B------:R-:W-:Y:S02]  /*38cd0*/  MOV R217, UR6 ;  /* 0x0000000600d97c02 */ /* 0x000fe40008000f00 */
[----:B--2---:R-:W-:Y:S01]  /*38ce0*/  FMUL.FTZ R216, R213, R212 ;  /* 0x000000d4d5d87220 */ /* 0x004fe20000410000 */
[----:B------:R-:W-:-:S04]  /*38cf0*/  FMUL.FTZ R158, R158, R158 ;  /* 0x0000009e9e9e7220 */ /* 0x000fc80000410000 */
[----:B------:R-:W1:Y:S01]  /*38d00*/  SHFL.DOWN PT, R211, R216, 0x1, 0x1f ;  /* 0x08201f00d8d37f89 */ /* 0x000e6200000e0000 */
[----:B------:R-:W-:Y:S01]  /*38d10*/  FMUL.FTZ R158, R158, R215 ;  /* 0x000000d79e9e7220 */ /* 0x000fe20000410000 */
[----:B------:R-:W-:-:S03]  /*38d20*/  IMAD.U32 R215, RZ, RZ, UR6 ;  /* 0x00000006ffd77e24 */ /* 0x000fc6000f8e00ff */
[----:B------:R-:W-:Y:S01]  /*38d30*/  FMUL.FTZ R158, R158, R214 ;  /* 0x000000d69e9e7220 */ /* 0x000fe20000410000 */
[----:B-1----:R-:W-:Y:S01]  /*38d40*/  FMUL.FTZ R212, R211, R219 ;  /* 0x000000dbd3d47220 */ /* 0x002fe20000410000 */
[----:B------:R-:W-:-:S03]  /*38d50*/  FADD.FTZ R211, R216, -R211 ;  /* 0x800000d3d8d37221 */ /* 0x000fc60000010000 */
[----:B------:R-:W-:-:S04]  /*38d60*/  FFMA.FTZ R221, R157, R216, R212 ;  /* 0x000000d89ddd7223 */ /* 0x000fc800000100d4 */
[----:B0-----:R-:W-:-:S06]  /*38d70*/  FMUL.FTZ R221, R210, R221 ;  /* 0x000000ddd2dd7220 */ /* 0x001fcc0000410000 */
[----:B------:R-:W0:Y:S02]  /*38d80*/  SHFL.IDX PT, R221, R221, RZ, 0x1f ;  /* 0x00001fffdddd7589 */ /* 0x000e2400000e0000 */
[C---:B0-----:R-:W-:Y:S01]  /*38d90*/  FSEL R212, R221.reuse, RZ, P1 ;  /* 0x000000ffddd47208 */ /* 0x041fe20000800000 */
[----:B------:R-:W-:Y:S01]  /*38da0*/  FMUL.FTZ R156, R221, R221 ;  /* 0x000000dddd9c7220 */ /* 0x000fe20000410000 */
[----:B------:R-:W-:-:S04]  /*38db0*/  PLOP3.LUT P1, PT, PT, PT, UP2, 0x40, 0x4 ;  /* 0x000000000004781c */ /* 0x000fc80003f2e828 */
[----:B------:R-:W-:Y:S02]  /*38dc0*/  FSEL R218, R156, RZ, !P1 ;  /* 0x000000ff9cda7208 */ /* 0x000fe40004800000 */
[----:B------:R-:W0:Y:S01]  /*38dd0*/  SHFL.DOWN PT, R156, R159, 0x2, 0x1f ;  /* 0x08401f009f9c7f89 */ /* 0x000e2200000e0000 */
[----:B------:R-:W-:Y:S01]  /*38de0*/  ISETP.NE.AND P1, PT, R0, RZ, PT ;  /* 0x000000ff0000720c */ /* 0x000fe20003f25270 */
[----:B0-----:R-:W-:-:S04]  /*38df0*/  FADD.FTZ R156, R156, R159 ;  /* 0x0000009f9c9c7221 */ /* 0x001fc80000010000 */
[----:B------:R-:W-:Y:S01]  /*38e00*/  FFMA.FTZ R156, R213, R158, R156 ;  /* 0x0000009ed59c7223 */ /* 0x000fe2000001009c */
[----:B------:R-:W-:Y:S02]  /*38e10*/  FMUL.FTZ R158, R211, R211 ;  /* 0x000000d3d39e7220 */ /* 0x000fe40000410000 */
[----:B------:R-:W0:Y:S02]  /*38e20*/  LDC R211, c[0x0][0x448] ;  /* 0x00011200ffd37b82 */ /* 0x000e240000000800 */
[----:B------:R-:W1:Y:S01]  /*38e30*/  SHFL.DOWN PT, R213, R156, 0x1, 0x1f ;  /* 0x08201f009cd57f89 */ /* 0x000e6200000e0000 */
[----:B------:R-:W-:-:S04]  /*38e40*/  FMUL.FTZ R158, R157, R158 ;  /* 0x0000009e9d9e7220 */ /* 0x000fc80000410000 */
[----:B------:R-:W-:Y:S01]  /*38e50*/  FMUL.FTZ R158, R158, R219 ;  /* 0x000000db9e9e7220 */ /* 0x000fe20000410000 */
        /* <DEDUP_REMOVED lines=61> */
.L_x_11700:
[----:B------:R-:W-:Y:S05]  /*39230*/  BSYNC.RECONVERGENT B0 ;  /* 0x0000000000007941 */ /* 0x000fea0003800200 */
.L_x_11699:
        /* <DEDUP_REMOVED lines=35> */
[----:B------:R-:W-:Y:S01]  /*39470*/  FMUL.FTZ R222, R213, R222 ;  /* 0x000000ded5de7220 */ /* 0x000fe20000410000 */
        /* <DEDUP_REMOVED lines=15> */
.L_x_11702:
[----:B------:R-:W-:Y:S05]  /*39570*/  BSYNC.RECONVERGENT B0 ;  /* 0x0000000000007941 */ /* 0x000fea0003800200 */
.L_x_11701:
        /* <DEDUP_REMOVED lines=51> */
.L_x_11704:
[----:B------:R-:W-:Y:S05]  /*398b0*/  BSYNC.RECONVERGENT B0 ;  /* 0x0000000000007941 */ /* 0x000fea0003800200 */
.L_x_11703:
        /* <DEDUP_REMOVED lines=51> */
.L_x_11706:
[----:B------:R-:W-:Y:S05]  /*39bf0*/  BSYNC.RECONVERGENT B0 ;  /* 0x0000000000007941 */ /* 0x000fea0003800200 */
.L_x_11705:
        /* <DEDUP_REMOVED lines=51> */
.L_x_11708:
[----:B------:R-:W-:Y:S05]  /*39f30*/  BSYNC.RECONVERGENT B0 ;  /* 0x0000000000007941 */ /* 0x000fea0003800200 */
.L_x_11707:
        /* <DEDUP_REMOVED lines=51> */
.L_x_11710:
[----:B------:R-:W-:Y:S05]  /*3a270*/  BSYNC.RECONVERGENT B0 ;  /* 0x0000000000007941 */ /* 0x000fea0003800200 */
.L_x_11709:
        /* <DEDUP_REMOVED lines=50> */
.L_x_11712:
[----:B------:R-:W-:Y:S05]  /*3a5a0*/  BSYNC.RECONVERGENT B0 ;  /* 0x0000000000007941 */ /* 0x000fea0003800200 */
.L_x_11711:
[----:B------:R-:W-:Y:S02]  /*3a5b0*/  UIADD3 UR6, UPT, UPT, UR6, UR18, URZ ;  /* 0x0000001206067290 */ /* 0x000fe4000fffe0ff */
[----:B------:R-:W-:Y:S02]  /*3a5c0*/  UPLOP3.LUT UP1, UPT, UPT, UPT, UP1, 0x40, 0x4 ;  /* 0x000000000004789c */ /* 0x000fe40003f2e810 */
[----:B------:R-:W-:-:S09]  /*3a5d0*/  UISETP.GE.AND UP0, UPT, UR6, UR19, UPT ;  /* 0x000000130600728c */ /* 0x000fd2000bf06270 */
[----:B------:R-:W-:Y:S05]  /*3a5e0*/  BRA.U !UP0, `(.L_x_11713) ;  /* 0xfffffc6d08ac7547 */ /* 0x000fea000b83ffff */
[----:B------:R-:W-:Y:S05]  /*3a5f0*/  EXIT ;  /* 0x000000000000794d */ /* 0x000fea0003800000 */
.L_x_11714:
        /* <DEDUP_REMOVED lines=16> */
.L_x_27874:


//--------------------- .text._ZN10layer_norm31ln_parallel_residual_fwd_kernelINS_13Kernel_traitsI13__nv_bfloat16S2_fS2_fjLj7168ELj1ELj1ELj4ELj16ENS_18Kernel_traits_baseILj7168ES2_S2_fS2_fjLj128EEEEELb1ELb1ELb1EEEvNS_9FwdParamsE --------------------------
	.section	.text._ZN10layer_norm31ln_parallel_residual_fwd_kernelINS_13Kernel_traitsI13__nv_bfloat16S2_fS2_fjLj7168ELj1ELj1ELj4ELj16ENS_18Kernel_traits_baseILj7168ES2_S2_fS2_fjLj128EEEEELb1ELb1ELb1EEEvNS_9FwdParamsE,"ax",@progbits
	.align	128
        .global         _ZN10layer_norm31ln_parallel_residual_fwd_kernelINS_13Kernel_traitsI13__nv_bfloat16S2_fS2_fjLj7168ELj1ELj1ELj4ELj16ENS_18Kernel_traits_baseILj7168ES2_S2_fS2_fjLj128EEEEELb1ELb1ELb1EEEvNS_9FwdParamsE
        .type           _ZN10layer_norm31ln_parallel_residual_fwd_kernelINS_13Kernel_traitsI13__nv_bfloat16S2_fS2_fjLj7168ELj1ELj1ELj4ELj16ENS_18Kernel_traits_baseILj7168ES2_S2_fS2_fjLj128EEEEELb1ELb1ELb1EEEvNS_9FwdParamsE,@function
        .size           _ZN10layer_norm31ln_parallel_residual_fwd_kernelINS_13Kernel_traitsI13__nv_bfloat16S2_fS2_fjLj7168ELj1ELj1ELj4ELj16ENS_18Kernel_traits_baseILj7168ES2_S2_fS2_fjLj128EEEEELb1ELb1ELb1EEEvNS_9FwdParamsE,(.L_x_27875 - _ZN10layer_norm31ln_parallel_residual_fwd_kernelINS_13Kernel_traitsI13__nv_bfloat16S2_fS2_fjLj7168ELj1ELj1ELj4ELj16ENS_18Kernel_traits_baseILj7168ES2_S2_fS2_fjLj128EEEEELb1ELb1ELb1EEEvNS_9FwdParamsE)
        .other          _ZN10layer_norm31ln_parallel_residual_fwd_kernelINS_13Kernel_traitsI13__nv_bfloat16S2_fS2_fjLj7168ELj1ELj1ELj4ELj16ENS_18Kernel_traits_baseILj7168ES2_S2_fS2_fjLj128EEEEELb1ELb1ELb1EEEvNS_9FwdParamsE,@"STO_CUDA_ENTRY STV_DEFAULT"
_ZN10layer_norm31ln_parallel_residual_fwd_kernelINS_13Kernel_traitsI13__nv_bfloat16S2_fS2_fjLj7168ELj1ELj1ELj4ELj16ENS_18Kernel_traits_baseILj7168ES2_S2_fS2_fjLj128EEEEELb1ELb1ELb1EEEvNS_9FwdParamsE:
.text._ZN10layer_norm31ln_parallel_residual_fwd_kernelINS_13Kernel_traitsI13__nv_bfloat16S2_fS2_fjLj7168ELj1ELj1ELj4ELj16ENS_18Kernel_traits_baseILj7168ES2_S2_fS2_fjLj128EEEEELb1ELb1ELb1EEEvNS_9FwdParamsE:
        /* <DEDUP_REMOVED lines=8> */
[----:B------:R-:W0:Y:S01]  /*0080*/  S2R R0, SR_TID.X ;  /* 0x0000000000007919 */ /* 0x000e220000002100 */
[----:B---3--:R-:W-:-:S02]  /*0090*/  IMAD.U32 R2, RZ, RZ, UR10 ;  /* 0x0000000aff027e24 */ /* 0x008fc4000f8e00ff */
[----:B------:R-:W-:-:S08]  /*00a0*/  IMAD.U32 R3, RZ, RZ, UR11 ;  /* 0x0000000bff037e24 */ /* 0x000fd0000f8e00ff */
[----:B-1----:R-:W-:Y:S01]  /*00b0*/  @P1 IMAD.MOV.U32 R4, RZ, RZ, R204 ;  /* 0x000000ffff041224 */ /* 0x002fe200078e00cc */
[----:B------:R-:W1:Y:S01]  /*00c0*/  @P1 LDC R11, c[0x0][0x460] ;  /* 0x00011800ff0b1b82 */ /* 0x000e620000000800 */
[----:B----4-:R-:W-:Y:S01]  /*00d0*/  @P1 MOV R5, R205 ;  /* 0x000000cd00051202 */ /* 0x010fe20000000f00 */
[----:B--2---:R-:W2:Y:S01]  /*00e0*/  @P1 LDG.E.64 R2, desc[UR8][R2.64] ;  /* 0x0000000802021981 */ /* 0x004ea2000c1e1b00 */
[----:B0-----:R-:W-:Y:S01]  /*00f0*/  ISETP.NE.U32.AND P0, PT, RZ, UR4, PT ;  /* 0x00000004ff007c0c */ /* 0x001fe2000bf05070 */
[----:B------:R-:W0:Y:S03]  /*0100*/  LDCU UR4, c[0x0][0x384] ;  /* 0x00007080ff0477ac */ /* 0x000e260008000800 */
[----:B------:R-:W1:Y:S01]  /*0110*/  @P1 LDG.E.64 R4, desc[UR8][R4.64] ;  /* 0x0000000804041981 */ /* 0x000e62000c1e1b00 */
[----:B------:R-:W-:-:S13]  /*0120*/  ISETP.NE.AND.EX P0, PT, RZ, UR5, PT, P0 ;  /* 0x00000005ff007c0c */ /* 0x000fda000bf05300 */
[----:B------:R-:W3:Y:S08]  /*0130*/  @P0 LDC.64 R8, c[0x0][0x438] ;  /* 0x00010e00ff080b82 */ /* 0x000ef00000000a00 */
        /* <DEDUP_REMOVED lines=8> */
[----:B------:R-:W5:Y:S01]  /*01c0*/  @P0 LDG.E.128 R96, desc[UR8][R8.64+0x3000] ;  /* 0x0030000808600981 */ /* 0x000f62000c1e1d00 */
[----:B------:R-:W0:Y:S01]  /*01d0*/  S2UR UR18, SR_CTAID.X ;  /* 0x00000000001279c3 */ /* 0x000e220000002500 */
[----:B----4-:R-:W-:-:S05]  /*01e0*/  @P0 IMAD.WIDE.U32 R6, R0, 0x10, R6 ;  /* 0x0000001000060825 */ /* 0x010fca00078e0006 */
        /* <DEDUP_REMOVED lines=8> */
[----:B0-----:R-:W-:-:S06]  /*0270*/  UISETP.GE.AND UP0, UPT, UR18, UR4, UPT ;  /* 0x000000041200728c */ /* 0x001fcc000bf06270 */
[----:B------:R-:W-:Y:S01]  /*0280*/  PLOP3.LUT P3, PT, PT, PT, UP0, 0x80, 0x8 ;  /* 0x000000000008781c */ /* 0x000fe20003f6f008 */
[----:B---3--:R-:W-:Y:S01]  /*0290*/  IMAD R198, R7, UR18, R0 ;  /* 0x0000001207c67c24 */ /* 0x008fe2000f8e0200 */
[----:B-1----:R-:W-:Y:S02]  /*02a0*/  @P1 IADD3 R204, P2, PT, R4, R11, RZ ;  /* 0x0000000b04cc1210 */ /* 0x002fe40007f5e0ff */
[----:B--2---:R-:W-:-:S03]  /*02b0*/  @P1 R2UR UR10, R2 ;  /* 0x00000000020a12ca */ /* 0x004fc600000e0000 */
[----:B------:R-:W-:Y:S01]  /*02c0*/  @P1 IMAD.X R205, RZ, RZ, R5, P2 ;  /* 0x000000ffffcd1224 */ /* 0x000fe200010e0605 */
[----:B------:R-:W-:-:S04]  /*02d0*/  @P1 R2UR UR11, R3 ;  /* 0x00000000030b12ca */ /* 0x000fc800000e0000 */
[----:B------:R-:W-:Y:S01]  /*02e0*/  SHF.R.U64 R197, R204, 0x2, R205 ;  /* 0x00000002ccc57819 */ /* 0x000fe200000012cd */
[----:B------:R-:W-:Y:S10]  /*02f0*/  @P0 BRA `(.L_x_11715) ;  /* 0x00000000005c0947 */ /* 0x000ff40003800000 */
        /* <DEDUP_REMOVED lines=23> */
.L_x_11715:
        /* <DEDUP_REMOVED lines=8> */
[----:B-----5:R-:W-:Y:S01]  /*04f0*/  PRMT R196, R99, 0x7632, R196 ;  /* 0x0000763263c47816 */ /* 0x020fe200000000c4 */
[----:B------:R-:W-:Y:S01]  /*0500*/  IMAD R7, R197, -0x2daee0ad, RZ ;  /* 0xd2511f53c5077824 */ /* 0x000fe200078e02ff */
[----:B------:R-:W-:Y:S01]  /*0510*/  LOP3.LUT R3, R3, UR11, RZ, 0x3c, !PT ;  /* 0x0000000b03037c12 */ /* 0x000fe2000f8e3cff */
[----:B------:R-:W-:Y:S01]  /*0520*/  IMAD.HI.U32 R6, R2, -0x2daee0ad, RZ ;  /* 0xd2511f5302067827 */ /* 0x000fe200078e00ff */
[----:B------:R-:W-:Y:S01]  /*0530*/  UIADD3 UR24, UPT, UPT, UR10, 0x3c6ef372, URZ ;  /* 0x3c6ef3720a187890 */ /* 0x000fe2000fffe0ff */
[----:B------:R-:W-:Y:S01]  /*0540*/  PRMT R195, R127, 0x7632, R195 ;  /* 0x000076327fc37816 */ /* 0x000fe200000000c3 */
[----:B------:R-:W-:Y:S01]  /*0550*/  UIADD3 UR25, UPT, UPT, UR11, 0x76cf5d0a, URZ ;  /* 0x76cf5d0a0b197890 */ /* 0x000fe2000fffe0ff */
[----:B------:R-:W-:Y:S01]  /*0560*/  IMAD R5, R198, -0x326172a9, RZ ;  /* 0xcd9e8d57c6057824 */ /* 0x000fe200078e02ff */
[----:B------:R-:W-:Y:S01]  /*0570*/  LOP3.LUT R6, R7, UR23, R6, 0x96, !PT ;  /* 0x0000001707067c12 */ /* 0x000fe2000f8e9606 */
[C---:B------:R-:W-:Y:S01]  /*0580*/  IMAD.HI.U32 R4, R3.reuse, -0x326172a9, RZ ;  /* 0xcd9e8d5703047827 */ /* 0x040fe200078e00ff */
[----:B------:R-:W-:Y:S01]  /*0590*/  UIADD3 UR27, UPT, UPT, UR11, 0x32370b8f, URZ ;  /* 0x32370b8f0b1b7890 */ /* 0x000fe2000fffe0ff */
[----:B------:R-:W-:Y:S01]  /*05a0*/  PRMT R9, R96, 0x7632, R9 ;  /* 0x0000763260097816 */ /* 0x000fe20000000009 */
[----:B------:R-:W-:Y:S01]  /*05b0*/  UIADD3 UR26, UPT, UPT, UR10, -0x255992d5, URZ ;  /* 0xdaa66d2b0a1a7890 */ /* 0x000fe2000fffe0ff */
[----:B------:R-:W-:Y:S01]  /*05c0*/  IMAD R8, R3, -0x326172a9, RZ ;  /* 0xcd9e8d5703087824 */ /* 0x000fe200078e02ff */
[----:B------:R-:W-:Y:S01]  /*05d0*/  LOP3.LUT R4, R5, UR22, R4, 0x96, !PT ;  /* 0x0000001605047c12 */ /* 0x000fe2000f8e9604 */
[----:B------:R-:W-:Y:S01]  /*05e0*/  IMAD.HI.U32 R3, R6, -0x326172a9, RZ ;  /* 0xcd9e8d5706037827 */ /* 0x000fe200078e00ff */
[----:B------:R-:W-:Y:S01]  /*05f0*/  UIADD3 UR28, UPT, UPT, UR10, 0x78dde6e4, URZ ;  /* 0x78dde6e40a1c7890 */ /* 0x000fe2000fffe0ff */
[----:B------:R-:W-:Y:S01]  /*0600*/  PRMT R10, R124, 0x7632, R10 ;  /* 0x000076327c0a7816 */ /* 0x000fe2000000000a */
[----:B------:R-:W-:Y:S01]  /*0610*/  UIADD3 UR29, UPT, UPT, UR11, -0x126145ec, URZ ;  /* 0xed9eba140b1d7890 */ /* 0x000fe2000fffe0ff */
        /* <DEDUP_REMOVED lines=15> */
[----:B------:R-:W-:Y:S01]  /*0710*/  UIADD3 UR35, UPT, UPT, UR11, 0x1fd5c5a3, URZ ;  /* 0x1fd5c5a30b237890 */ /* 0x000fe2000fffe0ff */
[----:B------:R-:W-:Y:S01]  /*0720*/  PRMT R13, R102, 0x7632, R13 ;  /* 0x00007632660d7816 */ /* 0x000fe2000000000d */
[----:B------:R-:W0:Y:S01]  /*0730*/  LDCU.64 UR4, c[0x0][0x398] ;  /* 0x00007300ff0477ac */ /* 0x000e220008000a00 */
[----:B------:R-:W-:Y:S01]  /*0740*/  IMAD R6, R3, -0x2daee0ad, RZ ;  /* 0xd2511f5303067824 */ /* 0x000fe200078e02ff */
[----:B------:R-:W-:Y:S01]  /*0750*/  LOP3.LUT R4, R5, UR26, R4, 0x96, !PT ;  /* 0x0000001a05047c12 */ /* 0x000fe2000f8e9604 */
[----:B------:R-:W-:Y:S01]  /*0760*/  IMAD R5, R2, -0x326172a9, RZ ;  /* 0xcd9e8d5702057824 */ /* 0x000fe200078e02ff */
[----:B------:R-:W-:Y:S01]  /*0770*/  UIADD3 UR34, UPT, UPT, UR10, 0x5384540f, URZ ;  /* 0x5384540f0a227890 */ /* 0x000fe2000fffe0ff */
[----:B------:R-:W-:Y:S01]  /*0780*/  IMAD.HI.U32 R2, R7, -0x326172a9, RZ ;  /* 0xcd9e8d5707027827 */ /* 0x000fe200078e00ff */
[----:B------:R-:W-:Y:S01]  /*0790*/  UIADD3 UR36, UPT, UPT, UR10, -0xe443238, URZ ;  /* 0xf1bbcdc80a247890 */ /* 0x000fe2000fffe0ff */
        /* <DEDUP_REMOVED lines=11> */
[----:B0-----:R-:W-:Y:S01]  /*0850*/  UISETP.NE.U32.AND UP0, UPT, UR4, URZ, UPT ;  /* 0x000000ff0400728c */ /* 0x001fe2000bf05070 */
[----:B------:R-:W-:Y:S01]  /*0860*/  PRMT R16, R129, 0x7632, R16 ;  /* 0x0000763281107816 */ /* 0x000fe20000000010 */
[----:B------:R-:W-:Y:S01]  /*0870*/  UPLOP3.LUT UP1, UPT, UPT, UPT, UPT, 0x40, 0x4 ;  /* 0x000000000004789c */ /* 0x000fe20003f2e870 */
[C---:B------:R-:W-:Y:S01]  /*0880*/  IMAD.HI.U32 R4, R3.reuse, -0x326172a9, RZ ;  /* 0xcd9e8d5703047827 */ /* 0x040fe200078e00ff */
[----:B------:R-:W-:Y:S01]  /*0890*/  LOP3.LUT R5, R6, UR31, R5, 0x96, !PT ;  /* 0x0000001f06057c12 */ /* 0x000fe2000f8e9605 */
[----:B------:R-:W-:Y:S01]  /*08a0*/  UISETP.NE.AND.EX UP0, UPT, UR5, URZ, UPT, UP0 ;  /* 0x000000ff0500728c */ /* 0x000fe2000bf05300 */
[----:B------:R-:W-:Y:S01]  /*08b0*/  PRMT R17, R100, 0x7632, R17 ;  /* 0x0000763264117816 */ /* 0x000fe20000000011 */
[----:B------:R-:W-:Y:S01]  /*08c0*/  IMAD R6, R3, -0x326172a9, RZ ;  /* 0xcd9e8d5703067824 */ /* 0x000fe200078e02ff */
[----:B------:R-:W-:Y:S01]  /*08d0*/  LOP3.LUT R4, R7, UR30, R4, 0x96, !PT ;  /* 0x0000001e07047c12 */ /* 0x000fe2000f8e9604 */
[----:B------:R-:W-:Y:S01]  /*08e0*/  IMAD.HI.U32 R3, R5, -0x326172a9, RZ ;  /* 0xcd9e8d5705037827 */ /* 0x000fe200078e00ff */
[----:B------:R-:W-:Y:S01]  /*08f0*/  PRMT R18, R128, 0x7632, R18 ;  /* 0x0000763280127816 */ /* 0x000fe20000000012 */
[----:B------:R-:W0:Y:S01]  /*0900*/  LDCU UR6, c[0x0][0x404] ;  /* 0x00008080ff0677ac */ /* 0x000e220008000800 */
[----:B------:R-:W-:Y:S01]  /*0910*/  PRMT R19, R107, 0x7632, R19 ;  /* 0x000076326b137816 */ /* 0x000fe20000000013 */
[----:B------:R-:W-:Y:S01]  /*0920*/  IMAD R7, R2, -0x2daee0ad, RZ ;  /* 0xd2511f5302077824 */ /* 0x000fe200078e02ff */
[----:B------:R-:W-:Y:S01]  /*0930*/  LOP3.LUT R3, R6, UR32, R3, 0x96, !PT ;  /* 0x0000002006037c12 */ /* 0x000fe2000f8e9603 */
[----:B------:R-:W-:Y:S01]  /*0940*/  IMAD.HI.U32 R2, R4, -0x2daee0ad, RZ ;  /* 0xd2511f5304027827 */ /* 0x000fe200078e00ff */
[----:B------:R-:W-:Y:S01]  /*0950*/  PRMT R20, R135, 0x7632, R20 ;  /* 0x0000763287147816 */ /* 0x000fe20000000014 */
[----:B------:R-:W1:Y:S01]  /*0960*/  LDCU UR7, c[0x0][0x408] ;  /* 0x00008100ff0777ac */ /* 0x000e620008000800 */
[----:B------:R-:W-:Y:S01]  /*0970*/  PRMT R21, R106, 0x7632, R21 ;  /* 0x000076326a157816 */ /* 0x000fe20000000015 */
[----:B------:R-:W-:Y:S01]  /*0980*/  IMAD.HI.U32 R6, R3, -0x2daee0ad, RZ ;  /* 0xd2511f5303067827 */ /* 0x000fe200078e00ff */
[----:B------:R-:W-:Y:S01]  /*0990*/  LOP3.LUT R2, R7, UR33, R2, 0x96, !PT ;  /* 0x0000002107027c12 */ /* 0x000fe2000f8e9602 */
[----:B------:R-:W2:Y:S01]  /*09a0*/  LDCU UR19, c[0x0][0x388] ;  /* 0x00007100ff1377ac */ /* 0x000ea20008000800 */
[----:B------:R-:W-:Y:S01]  /*09b0*/  PRMT R22, R134, 0x7632, R22 ;  /* 0x0000763286167816 */ /* 0x000fe20000000016 */
[----:B------:R-:W-:Y:S01]  /*09c0*/  IMAD R7, R4, -0x2daee0ad, RZ ;  /* 0xd2511f5304077824 */ /* 0x000fe200078e02ff */
[----:B------:R-:W-:Y:S01]  /*09d0*/  PRMT R23, R105, 0x7632, R23 ;  /* 0x0000763269177816 */ /* 0x000fe20000000017 */
[----:B------:R-:W-:Y:S01]  /*09e0*/  IMAD R5, R5, -0x326172a9, RZ ;  /* 0xcd9e8d5705057824 */ /* 0x000fe200078e02ff */
[----:B------:R-:W-:Y:S01]  /*09f0*/  PRMT R24, R133, 0x7632, R24 ;  /* 0x0000763285187816 */ /* 0x000fe20000000018 */
[C---:B------:R-:W-:Y:S01]  /*0a00*/  IMAD.HI.U32 R4, R2.reuse, -0x326172a9, RZ ;  /* 0xcd9e8d5702047827 */ /* 0x040fe200078e00ff */
[----:B------:R-:W-:Y:S01]  /*0a10*/  LOP3.LUT R6, R7, UR35, R6, 0x96, !PT ;  /* 0x0000002307067c12 */ /* 0x000fe2000f8e9606 */
[----:B------:R-:W3:Y:S01]  /*0a20*/  LDCU.U8 UR20, c[0x0][0x410] ;  /* 0x00008200ff1477ac */ /* 0x000ee20008000000 */
        /* <DEDUP_REMOVED lines=12> */
[----:B------:R-:W-:Y:S01]  /*0af0*/  PRMT R28, R139, 0x7632, R28 ;  /* 0x000076328b1c7816 */ /* 0x000fe2000000001c */
[----:B------:R-:W-:Y:S01]  /*0b00*/  IMAD R5, R6, -0x326172a9, RZ ;  /* 0xcd9e8d5706057824 */ /* 0x000fe200078e02ff */
[----:B------:R-:W-:Y:S01]  /*0b10*/  LOP3.LUT R184, R8, UR37, R3, 0x96, !PT ;  /* 0x0000002508b87c12 */ /* 0x000fe2000f8e9603 */
[----:B------:R-:W-:Y:S01]  /*0b20*/  IMAD R3, R4, -0x2daee0ad, RZ ;  /* 0xd2511f5304037824 */ /* 0x000fe200078e02ff */
[----:B------:R-:W-:Y:S01]  /*0b30*/  PRMT R6, R126, 0x7632, R6 ;  /* 0x000076327e067816 */ /* 0x000fe20000000006 */
[----:B------:R-:W-:Y:S01]  /*0b40*/  IMAD.HI.U32 R4, R202, -0x2daee0ad, RZ ;  /* 0xd2511f53ca047827 */ /* 0x000fe200078e00ff */
[----:B------:R-:W-:Y:S01]  /*0b50*/  PRMT R8, R125, 0x7632, R8 ;  /* 0x000076327d087816 */ /* 0x000fe20000000008 */
[----:B------:R-:W0:Y:S01]  /*0b60*/  LDCU.64 UR14, c[0x0][0x3a0] ;  /* 0x00007400ff0e77ac */ /* 0x000e220008000a00 */
[----:B------:R-:W-:Y:S01]  /*0b70*/  PRMT R29, R110, 0x7632, R29 ;  /* 0x000076326e1d7816 */ /* 0x000fe2000000001d */
[----:B------:R-:W-:Y:S01]  /*0b80*/  IMAD.HI.U32 R2, R184, -0x326172a9, RZ ;  /* 0xcd9e8d57b8027827 */ /* 0x000fe200078e00ff */
[----:B------:R-:W-:Y:S01]  /*0b90*/  LOP3.LUT R4, R3, UR39, R4, 0x96, !PT ;  /* 0x0000002703047c12 */ /* 0x000fe2000f8e9604 */
[----:B------:R-:W0:Y:S01]  /*0ba0*/  LDCU.64 UR16, c[0x0][0x380] ;  /* 0x00007000ff1077ac */ /* 0x000e220008000a00 */
[----:B------:R-:W-:Y:S01]  /*0bb0*/  PRMT R30, R138, 0x7632, R30 ;  /* 0x000076328a1e7816 */ /* 0x000fe2000000001e */
[----:B------:R-:W-:Y:S01]  /*0bc0*/  IMAD.MOV.U32 R183, RZ, RZ, RZ ;  /* 0x000000ffffb77224 */ /* 0x000fe200078e00ff */
[----:B------:R-:W-:Y:S01]  /*0bd0*/  LOP3.LUT R3, R5, UR38, R2, 0x96, !PT ;  /* 0x0000002605037c12 */ /* 0x000fe2000f8e9602 */
[----:B------:R-:W-:Y:S01]  /*0be0*/  IMAD.MOV.U32 R2, RZ, RZ, R205 ;  /* 0x000000ffff027224 */ /* 0x000fe200078e00cd */
[----:B------:R-:W-:Y:S01]  /*0bf0*/  PRMT R5, R98, 0x7632, R5 ;  /* 0x0000763262057816 */ /* 0x000fe20000000005 */
[----:B------:R-:W-:Y:S01]  /*0c00*/  IMAD R202, R202, -0x2daee0ad, RZ ;  /* 0xd2511f53caca7824 */ /* 0x000fe200078e02ff */
[----:B------:R-:W-:Y:S01]  /*0c10*/  PRMT R31, R109, 0x7632, R31 ;  /* 0x000076326d1f7816 */ /* 0x000fe2000000001f */
[----:B------:R-:W-:Y:S01]  /*0c20*/  IMAD R184, R184, -0x326172a9, RZ ;  /* 0xcd9e8d57b8b87824 */ /* 0x000fe200078e02ff */
        /* <DEDUP_REMOVED lines=24> */
[----:B------:R-:W-:-:S02]  /*0db0*/  PLOP3.LUT P0, PT, PT, PT, UP0, 0x80, 0x8 ;  /* 0x000000000008781c */ /* 0x000fc40003f0f008 */
[----:B------:R-:W-:Y:S02]  /*0dc0*/  PRMT R180, R149, 0x7632, R180 ;  /* 0x0000763295b47816 */ /* 0x000fe400000000b4 */
[----:B------:R-:W-:Y:S02]  /*0dd0*/  PRMT R181, R120, 0x7632, R181 ;  /* 0x0000763278b57816 */ /* 0x000fe400000000b5 */
[----:B01234-:R-:W-:-:S07]  /*0de0*/  PRMT R182, R148, 0x7632, R182 ;  /* 0x0000763294b67816 */ /* 0x01ffce00000000b6 */
.L_x_12245:
        /* <DEDUP_REMOVED lines=15> */
[----:B------:R0:W5:Y:S04]  /*0ee0*/  @P1 LDG.E.128 R88, desc[UR8][R40.64] ;  /* 0x0000000828581981 */ /* 0x000168000c1e1d00 */
[----:B------:R0:W5:Y:S01]  /*0ef0*/  @P1 LDG.E.128 R84, desc[UR8][R40.64+0x10] ;  /* 0x0000100828541981 */ /* 0x000162000c1e1d00 */
[----:B------:R-:W-:-:S04]  /*0f00*/  UISETP.NE.U32.AND UP0, UPT, UR12, URZ, UPT ;  /* 0x000000ff0c00728c */ /* 0x000fc8000bf05070 */
[----:B------:R-:W-:Y:S01]  /*0f10*/  UISETP.NE.AND.EX UP0, UPT, UR13, URZ, UPT, UP0 ;  /* 0x000000ff0d00728c */ /* 0x000fe2000bf05300 */
[----:B------:R-:W-:Y:S01]  /*0f20*/  IMAD.MOV.U32 R206, RZ, RZ, 0x2f800000 ;  /* 0x2f800000ffce7424 */ /* 0x000fe200078e00ff */
[----:B---3--:R-:W-:Y:S02]  /*0f30*/  PRMT R36, R95, 0x7632, R36 ;  /* 0x000076325f247816 */ /* 0x008fe40000000024 */
[----:B------:R-:W-:Y:S02]  /*0f40*/  PRMT R37, R94, 0x7632, R37 ;  /* 0x000076325e257816 */ /* 0x000fe40000000025 */
[----:B------:R-:W-:Y:S02]  /*0f50*/  PRMT R38, R93, 0x7632, R38 ;  /* 0x000076325d267816 */ /* 0x000fe40000000026 */
[----:B------:R-:W-:Y:S01]  /*0f60*/  PRMT R39, R92, 0x7632, R39 ;  /* 0x000076325c277816 */ /* 0x000fe20000000027 */
[----:B0-----:R-:W-:Y:S06]  /*0f70*/  BRA.U UP0, `(.L_x_11716) ;  /* 0x0000002500887547 */ /* 0x001fec000b800000 */
        /* <DEDUP_REMOVED lines=15> */
.L_x_11718:
        /* <DEDUP_REMOVED lines=12> */
.L_x_11719:
        /* <DEDUP_REMOVED lines=42> */
.L_x_11717:
[----:B------:R-:W-:Y:S01]  /*13d0*/  ISETP.NE.AND P0, PT, R38, 0x1, PT ;  /* 0x000000012600780c */ /* 0x000fe20003f05270 */
[----:B------:R-:W-:Y:S01]  /*13e0*/  UMOV UR4, UR6 ;  /* 0x0000000600047c82 */ /* 0x000fe20008000000 */
[----:B------:R-:W-:Y:S01]  /*13f0*/  I2FP.F32.U32 R37, R36 ;  /* 0x0000002400257245 */ /* 0x000fe20000201000 */
[C---:B-----5:R-:W-:Y:S01]  /*1400*/  IMAD.U32 R36, R32.reuse, 0x10000, RZ ;  /* 0x0001000020247824 */ /* 0x060fe200078e00ff */
[----:B------:R-:W-:Y:S01]  /*1410*/  PRMT R32, R32, 0x7632, R32 ;  /* 0x0000763220207816 */ /* 0x000fe20000000020 */
[----:B------:R-:W-:Y:S02]  /*1420*/  IMAD.MOV.U32 R39, RZ, RZ, 0x2 ;  /* 0x00000002ff277424 */ /* 0x000fe400078e00ff */
[----:B------:R-:W-:-:S05]  /*1430*/  FFMA.FTZ R37, R37, R206, 1.1641532182693481445e-10 ;  /* 0x2f00000025257423 */ /* 0x000fca00000100ce */
[----:B------:R-:W-:Y:S01]  /*1440*/  FSETP.LE.FTZ.AND P2, PT, R37, UR4, PT ;  /* 0x0000000425007c0b */ /* 0x000fe2000bf53000 */
[----:B------:R-:W-:-:S03]  /*1450*/  IMAD.MOV.U32 R37, RZ, RZ, R184 ;  /* 0x000000ffff257224 */ /* 0x000fc600078e00b8 */
[----:B------:R-:W-:Y:S01]  /*1460*/  P2R R52, PR, RZ, 0x4 ;  /* 0x00000004ff347803 */ /* 0x000fe20000000000 */
[----:B------:R-:W-:Y:S08]  /*1470*/  @!P0 BRA `(.L_x_11720) ;  /* 0x0000000000fc8947 */ /* 0x000ff00003800000 */
        /* <DEDUP_REMOVED lines=8> */
.L_x_11721:
        /* <DEDUP_REMOVED lines=12> */
.L_x_11722:
        /* <DEDUP_REMOVED lines=43> */
.L_x_11720:
[----:B------:R-:W-:Y:S01]  /*1870*/  ISETP.NE.AND P0, PT, R39, 0x1, PT ;  /* 0x000000012700780c */ /* 0x000fe20003f05270 */
[----:B------:R-:W-:Y:S01]  /*1880*/  HFMA2 R40, -RZ, RZ, 0, 1.1920928955078125e-07 ;  /* 0x00000002ff287431 */ /* 0x000fe200000001ff */
[----:B------:R-:W-:Y:S01]  /*1890*/  I2FP.F32.U32 R37, R37 ;  /* 0x0000002500257245 */ /* 0x000fe20000201000 */
[----:B------:R-:W-:-:S04]  /*18a0*/  IMAD.U32 R32, R32, 0x10000, RZ ;  /* 0x0001000020207824 */ /* 0x000fc800078e00ff */
        /* <DEDUP_REMOVED lines=13> */
.L_x_11724:
        /* <DEDUP_REMOVED lines=12> */
.L_x_11725:
        /* <DEDUP_REMOVED lines=43> */
.L_x_11723:
[----:B------:R-:W-:Y:S01]  /*1cf0*/  ISETP.NE.AND P0, PT, R40, 0x1, PT ;  /* 0x000000012800780c */ /* 0x000fe20003f05270 */
[----:B------:R-:W-:Y:S01]  /*1d00*/  IMAD.MOV.U32 R41, RZ, RZ, 0x2 ;  /* 0x00000002ff297424 */ /* 0x000fe200078e00ff */
[----:B------:R-:W-:Y:S01]  /*1d10*/  I2FP.F32.U32 R37, R37 ;  /* 0x0000002500257245 */ /* 0x000fe20000201000 */
[----:B------:R-:W-:-:S04]  /*1d20*/  IMAD.MOV.U32 R38, RZ, RZ, R184 ;  /* 0x000000ffff267224 */ /* 0x000fc800078e00b8 */
[----:B------:R-:W-:-:S05]  /*1d30*/  FFMA.FTZ R37, R37, R206, 1.1641532182693481445e-10 ;  /* 0x2f00000025257423 */ /* 0x000fca00000100ce */
[----:B------:R-:W-:Y:S01]  /*1d40*/  FSETP.LE.FTZ.AND P2, PT, R37, UR4, PT ;  /* 0x0000000425007c0b */ /* 0x000fe2000bf53000 */
[C---:B------:R-:W-:Y:S01]  /*1d50*/  IMAD.U32 R37, R33.reuse, 0x10000, RZ ;  /* 0x0001000021257824 */ /* 0x040fe200078e00ff */
[----:B------:R-:W-:Y:S02]  /*1d60*/  PRMT R33, R33, 0x7632, R33 ;  /* 0x0000763221217816 */ /* 0x000fe40000000021 */
        /* <DEDUP_REMOVED lines=10> */
.L_x_11727:
        /* <DEDUP_REMOVED lines=12> */
.L_x_11728:
        /* <DEDUP_REMOVED lines=43> */
.L_x_11726:
[----:B------:R-:W-:Y:S01]  /*2180*/  ISETP.NE.AND P0, PT, R41, 0x1, PT ;  /* 0x000000012900780c */ /* 0x000fe20003f05270 */
[----:B------:R-:W-:Y:S01]  /*2190*/  HFMA2 R40, -RZ, RZ, 0, 1.1920928955078125e-07 ;  /* 0x00000002ff287431 */ /* 0x000fe200000001ff */
[----:B------:R-:W-:Y:S01]  /*21a0*/  I2FP.F32.U32 R39, R38 ;  /* 0x0000002600277245 */ /* 0x000fe20000201000 */
[----:B------:R-:W-:Y:S02]  /*21b0*/  IMAD.U32 R33, R33, 0x10000, RZ ;  /* 0x0001000021217824 */ /* 0x000fe400078e00ff */
[----:B------:R-:W-:Y:S02]  /*21c0*/  IMAD.MOV.U32 R38, RZ, RZ, R184 ;  /* 0x000000ffff267224 */ /* 0x000fe400078e00b8 */
[----:B------:R-:W-:-:S05]  /*21d0*/  FFMA.FTZ R39, R39, R206, 1.1641532182693481445e-10 ;  /* 0x2f00000027277423 */ /* 0x000fca00000100ce */
[----:B------:R-:W-:Y:S01]  /*21e0*/  FSETP.LE.FTZ.AND P2, PT, R39, UR4, PT ;  /* 0x0000000427007c0b */ /* 0x000fe2000bf53000 */
        /* <DEDUP_REMOVED lines=9> */
.L_x_11730:
        /* <DEDUP_REMOVED lines=12> */
.L_x_11731:
        /* <DEDUP_REMOVED lines=43> */
.L_x_11729:
[----:B------:R-:W-:Y:S01]  /*25f0*/  ISETP.NE.AND P0, PT, R40, 0x1, PT ;  /* 0x000000012800780c */ /* 0x000fe20003f05270 */
[----:B------:R-:W-:Y:S01]  /*2600*/  IMAD.MOV.U32 R44, RZ, RZ, 0x2 ;  /* 0x00000002ff2c7424 */ /* 0x000fe200078e00ff */
[----:B------:R-:W-:Y:S01]  /*2610*/  I2FP.F32.U32 R39, R38 ;  /* 0x0000002600277245 */ /* 0x000fe20000201000 */
[----:B------:R-:W-:-:S04]  /*2620*/  IMAD.U32 R38, R34, 0x10000, RZ ;  /* 0x0001000022267824 */ /* 0x000fc800078e00ff */
[----:B------:R-:W-:-:S05]  /*2630*/  FFMA.FTZ R39, R39, R206, 1.1641532182693481445e-10 ;  /* 0x2f00000027277423 */ /* 0x000fca00000100ce */
[----:B------:R-:W-:Y:S02]  /*2640*/  FSETP.LE.FTZ.AND P3, PT, R39, UR4, PT ;  /* 0x0000000427007c0b */ /* 0x000fe4000bf73000 */
[----:B------:R-:W-:Y:S01]  /*2650*/  PRMT R39, R34, 0x7632, R39 ;  /* 0x0000763222277816 */ /* 0x000fe20000000027 */
[----:B------:R-:W-:Y:S01]  /*2660*/  IMAD.MOV.U32 R34, RZ, RZ, R184 ;  /* 0x000000ffff227224 */ /* 0x000fe200078e00b8 */
[----:B------:R-:W-:Y:S09]  /*2670*/  @!P0 BRA `(.L_x_11732) ;  /* 0x0000000000fc8947 */ /* 0x000ff20003800000 */
        /* <DEDUP_REMOVED lines=8> */
.L_x_11733:
        /* <DEDUP_REMOVED lines=12> */
.L_x_11734:
        /* <DEDUP_REMOVED lines=43> */
.L_x_11732:
        /* <DEDUP_REMOVED lines=16> */
.L_x_11736:
        /* <DEDUP_REMOVED lines=12> */
.L_x_11737:
        /* <DEDUP_REMOVED lines=43> */
.L_x_11735:
[----:B------:R-:W-:Y:S01]  /*2ee0*/  ISETP.NE.AND P5, PT, R40, 0x1, PT ;  /* 0x000000012800780c */ /* 0x000fe20003fa5270 */
[C---:B------:R-:W-:Y:S01]  /*2ef0*/  IMAD.U32 R82, R35.reuse, 0x10000, RZ ;  /* 0x0001000023527824 */ /* 0x040fe200078e00ff */
[----:B------:R-:W-:Y:S01]  /*2f00*/  I2FP.F32.U32 R41, R34 ;  /* 0x0000002200297245 */ /* 0x000fe20000201000 */
[----:B------:R-:W-:Y:S01]  /*2f10*/  IMAD.MOV.U32 R49, RZ, RZ, 0x2 ;  /* 0x00000002ff317424 */ /* 0x000fe200078e00ff */
[----:B------:R-:W-:Y:S01]  /*2f20*/  PRMT R50, R35, 0x7632, R50 ;  /* 0x0000763223327816 */ /* 0x000fe20000000032 */
[----:B------:R-:W-:Y:S02]  /*2f30*/  IMAD.MOV.U32 R34, RZ, RZ, R184 ;  /* 0x000000ffff227224 */ /* 0x000fe400078e00b8 */
[----:B------:R-:W-:-:S05]  /*2f40*/  FFMA.FTZ R41, R41, R206, 1.1641532182693481445e-10 ;  /* 0x2f00000029297423 */ /* 0x000fca00000100ce */
[----:B------:R-:W-:Y:S01]  /*2f50*/  FSETP.LE.FTZ.AND P4, PT, R41, UR4, PT ;  /* 0x0000000429007c0b */ /* 0x000fe2000bf93000 */
        /* <DEDUP_REMOVED lines=9> */
.L_x_11739:
        /* <DEDUP_REMOVED lines=12> */
.L_x_11740:
        /* <DEDUP_REMOVED lines=43> */
.L_x_11738:
[----:B------:R-:W-:Y:S01]  /*3360*/  UMOV UR5, UR7 ;  /* 0x0000000700057c82 */ /* 0x000fe20008000000 */
[----:B------:R-:W-:Y:S01]  /*3370*/  P2R R40, PR, RZ, 0x2 ;  /* 0x00000002ff287803 */ /* 0x000fe20000000000 */
[----:B------:R-:W-:Y:S01]  /*3380*/  FMUL.FTZ R37, R37, UR5 ;  /* 0x0000000525257c20 */ /* 0x000fe20008410000 */
[----:B------:R-:W-:Y:S01]  /*3390*/  I2FP.F32.U32 R35, R34 ;  /* 0x0000002200237245 */ /* 0x000fe20000201000 */
[----:B------:R-:W-:Y:S01]  /*33a0*/  FMUL.FTZ R36, R36, UR5 ;  /* 0x0000000524247c20 */ /* 0x000fe20008410000 */
[----:B------:R-:W-:Y:S01]  /*33b0*/  ISETP.NE.AND P1, PT, R53, RZ, PT ;  /* 0x000000ff3500720c */ /* 0x000fe20003f25270 */
[----:B------:R-:W-:Y:S01]  /*33c0*/  IMAD.U32 R50, R50, 0x10000, RZ ;  /* 0x0001000032327824 */ /* 0x000fe200078e00ff */
[----:B------:R-:W-:Y:S01]  /*33d0*/  ISETP.NE.AND P5, PT, R52, RZ, PT ;  /* 0x000000ff3400720c */ /* 0x000fe20003fa5270 */
[----:B------:R-:W-:Y:S01]  /*33e0*/  FFMA.FTZ R35, R35, R206, 1.1641532182693481445e-10 ;  /* 0x2f00000023237423 */ /* 0x000fe200000100ce */
[----:B------:R-:W-:Y:S01]  /*33f0*/  FSEL R78, R37, RZ, P1 ;  /* 0x000000ff254e7208 */ /* 0x000fe20000800000 */
[----:B------:R-:W-:Y:S01]  /*3400*/  FMUL.FTZ R82, R82, UR5 ;  /* 0x0000000552527c20 */ /* 0x000fe20008410000 */
[----:B------:R-:W-:Y:S01]  /*3410*/  ISETP.NE.AND P1, PT, R40, RZ, PT ;  /* 0x000000ff2800720c */ /* 0x000fe20003f25270 */
[----:B------:R-:W-:Y:S01]  /*3420*/  FMUL.FTZ R39, R39, UR5 ;  /* 0x0000000527277c20 */ /* 0x000fe20008410000 */
[----:B------:R-:W-:Y:S01]  /*3430*/  FMUL.FTZ R38, R38, UR5 ;  /* 0x0000000526267c20 */ /* 0x000fe20008410000 */
[----:B------:R-:W-:Y:S01]  /*3440*/  FMUL.FTZ R33, R33, UR5 ;  /* 0x0000000521217c20 */ /* 0x000fe20008410000 */
[----:B------:R-:W-:Y:S01]  /*3450*/  FMUL.FTZ R32, R32, UR5 ;  /* 0x0000000520207c20 */ /* 0x000fe20008410000 */
[----:B------:R-:W-:Y:S01]  /*3460*/  FMUL.FTZ R50, R50, UR5 ;  /* 0x0000000532327c20 */ /* 0x000fe20008410000 */
[----:B------:R-:W-:-:S02]  /*3470*/  FSEL R76, R36, RZ, P5 ;  /* 0x000000ff244c7208 */ /* 0x000fc40002800000 */
[----:B------:R-:W-:Y:S02]  /*3480*/  ISETP.NE.AND P6, PT, R43, RZ, PT ;  /* 0x000000ff2b00720c */ /* 0x000fe40003fc5270 */
[----:B------:R-:W-:Y:S02]  /*3490*/  FSETP.GTU.FTZ.AND P5, PT, R35, UR4, PT ;  /* 0x0000000423007c0b */ /* 0x000fe4000bfbc000 */
        /* <DEDUP_REMOVED lines=12> */
[----:B------:R-:W-:Y:S01]  /*3560*/  PLOP3.LUT P5, PT, P5, PT, PT, 0x8, 0x80 ;  /* 0x000000000080781c */ /* 0x000fe20002fae170 */
[----:B------:R-:W-:-:S02]  /*3570*/  @P1 FADD.FTZ R77, R89, R77 ;  /* 0x0000004d594d1221 */ /* 0x000fc40000010000 */
[----:B------:R-:W-:Y:S01]  /*3580*/  @P1 FADD.FTZ R83, R87, R83 ;  /* 0x0000005357531221 */ /* 0x000fe20000010000 */
[----:B------:R-:W-:Y:S09]  /*3590*/  BRA `(.L_x_11741) ;  /* 0x0000004800d07947 */ /* 0x000ff20003800000 */
.L_x_11716:
        /* <DEDUP_REMOVED lines=15> */
.L_x_11743:
        /* <DEDUP_REMOVED lines=12> */
.L_x_11744:
        /* <DEDUP_REMOVED lines=42> */
.L_x_11742:
[----:B------:R-:W-:Y:S01]  /*39f0*/  ISETP.NE.AND P0, PT, R44, 0x1, PT ;  /* 0x000000012c00780c */ /* 0x000fe20003f05270 */
[C---:B-----5:R-:W-:Y:S01]  /*3a00*/  IMAD.U32 R43, R32.reuse, 0x10000, RZ ;  /* 0x00010000202b7824 */ /* 0x060fe200078e00ff */
[----:B------:R-:W-:Y:S01]  /*3a10*/  I2FP.F32.U32 R41, R40 ;  /* 0x0000002800297245 */ /* 0x000fe20000201000 */
[----:B------:R-:W-:Y:S01]  /*3a20*/  UMOV UR4, UR6 ;  /* 0x0000000600047c82 */ /* 0x000fe20008000000 */
[----:B------:R-:W-:Y:S01]  /*3a30*/  UMOV UR5, UR7 ;  /* 0x0000000700057c82 */ /* 0x000fe20008000000 */
[----:B------:R-:W-:Y:S01]  /*3a40*/  PRMT R32, R32, 0x7632, R32 ;  /* 0x0000763220207816 */ /* 0x000fe20000000020 */
[----:B------:R-:W-:Y:S01]  /*3a50*/  FMUL.FTZ R43, R43, UR5 ;  /* 0x000000052b2b7c20 */ /* 0x000fe20008410000 */
[----:B------:R-:W-:Y:S01]  /*3a60*/  FFMA.FTZ R41, R41, R206, 1.1641532182693481445e-10 ;  /* 0x2f00000029297423 */ /* 0x000fe200000100ce */
[----:B------:R-:W-:Y:S01]  /*3a70*/  MOV R45, 0x2 ;  /* 0x00000002002d7802 */ /* 0x000fe20000000f00 */
[----:B------:R-:W-:-:S03]  /*3a80*/  IMAD.MOV.U32 R40, RZ, RZ, R184 ;  /* 0x000000ffff287224 */ /* 0x000fc600078e00b8 */
[----:B------:R-:W-:-:S04]  /*3a90*/  FSETP.LE.FTZ.AND P3, PT, R41, UR4, PT ;  /* 0x0000000429007c0b */ /* 0x000fc8000bf73000 */
        /* <DEDUP_REMOVED lines=10> */
.L_x_11746:
        /* <DEDUP_REMOVED lines=12> */
.L_x_11747:
        /* <DEDUP_REMOVED lines=42> */
.L_x_11745:
[----:B------:R-:W-:Y:S01]  /*3ea0*/  I2FP.F32.U32 R41, R40 ;  /* 0x0000002800297245 */ /* 0x000fe20000201000 */
[----:B------:R-:W-:Y:S01]  /*3eb0*/  IMAD.MOV.U32 R44, RZ, RZ, 0x2 ;  /* 0x00000002ff2c7424 */ /* 0x000fe200078e00ff */
[----:B------:R-:W-:Y:S02]  /*3ec0*/  SHF.L.U32 R40, R92, 0x10, RZ ;  /* 0x000000105c287819 */ /* 0x000fe400000006ff */
[----:B------:R-:W-:Y:S01]  /*3ed0*/  ISETP.NE.AND P2, PT, R45, 0x1, PT ;  /* 0x000000012d00780c */ /* 0x000fe20003f45270 */
[----:B------:R-:W-:Y:S02]  /*3ee0*/  FFMA.FTZ R41, R41, R206, 1.1641532182693481445e-10 ;  /* 0x2f00000029297423 */ /* 0x000fe400000100ce */
[----:B------:R-:W-:-:S03]  /*3ef0*/  FMUL.FTZ R40, R40, UR5 ;  /* 0x0000000528287c20 */ /* 0x000fc60008410000 */
[----:B------:R-:W-:Y:S02]  /*3f00*/  FSETP.GTU.FTZ.AND P0, PT, R41, UR4, PT ;  /* 0x0000000429007c0b */ /* 0x000fe4000bf1c000 */
[----:B------:R-:W-:Y:S02]  /*3f10*/  FSEL R41, R43, RZ, P3 ;  /* 0x000000ff2b297208 */ /* 0x000fe40001800000 */
[----:B------:R-:W-:Y:S02]  /*3f20*/  FSEL R40, R40, RZ, !P0 ;  /* 0x000000ff28287208 */ /* 0x000fe40004000000 */
        /* <DEDUP_REMOVED lines=13> */
.L_x_11749:
        /* <DEDUP_REMOVED lines=12> */
.L_x_11750:
        /* <DEDUP_REMOVED lines=43> */
.L_x_11748:
[----:B------:R-:W-:Y:S01]  /*4370*/  ISETP.NE.AND P0, PT, R44, 0x1, PT ;  /* 0x000000012c00780c */ /* 0x000fe20003f05270 */
[----:B------:R-:W-:Y:S01]  /*4380*/  IMAD.U32 R32, R32, 0x10000, RZ ;  /* 0x0001000020207824 */ /* 0x000fe200078e00ff */
[----:B------:R-:W-:Y:S01]  /*4390*/  I2FP.F32.U32 R41, R40 ;  /* 0x0000002800297245 */ /* 0x000fe20000201000 */
[----:B------:R-:W-:Y:S01]  /*43a0*/  IMAD.MOV.U32 R45, RZ, RZ, 0x2 ;  /* 0x00000002ff2d7424 */ /* 0x000fe200078e00ff */
[----:B------:R-:W-:Y:S01]  /*43b0*/  MOV R40, R184 ;  /* 0x000000b800287202 */ /* 0x000fe20000000f00 */
[----:B------:R-:W-:Y:S02]  /*43c0*/  FMUL.FTZ R32, R32, UR5 ;  /* 0x0000000520207c20 */ /* 0x000fe40008410000 */
[----:B------:R-:W-:-:S05]  /*43d0*/  FFMA.FTZ R41, R41, R206, 1.1641532182693481445e-10 ;  /* 0x2f00000029297423 */ /* 0x000fca00000100ce */
[----:B------:R-:W-:-:S04]  /*43e0*/  FSETP.LE.FTZ.AND P3, PT, R41, UR4, PT ;  /* 0x0000000429007c0b */ /* 0x000fc8000bf73000 */
[----:B------:R-:W-:Y:S01]  /*43f0*/  P2R R43, PR, RZ, 0x8 ;  /* 0x00000008ff2b7803 */ /* 0x000fe20000000000 */
[----:B------:R-:W-:Y:S08]  /*4400*/  @!P0 BRA `(.L_x_11751) ;  /* 0x0000000000fc8947 */ /* 0x000ff00003800000 */
        /* <DEDUP_REMOVED lines=8> */
.L_x_11752:
        /* <DEDUP_REMOVED lines=12> */
.L_x_11753:
        /* <DEDUP_REMOVED lines=43> */
.L_x_11751:
[----:B------:R-:W-:Y:S01]  /*4800*/  I2FP.F32.U32 R41, R40 ;  /* 0x0000002800297245 */ /* 0x000fe20000201000 */
[----:B------:R-:W-:Y:S01]  /*4810*/  IMAD.MOV.U32 R40, RZ, RZ, 0x2 ;  /* 0x00000002ff287424 */ /* 0x000fe200078e00ff */
[----:B------:R-:W-:Y:S02]  /*4820*/  SHF.L.U32 R39, R39, 0x10, RZ ;  /* 0x0000001027277819 */ /* 0x000fe400000006ff */
[----:B------:R-:W-:Y:S01]  /*4830*/  ISETP.NE.AND P2, PT, R45, 0x1, PT ;  /* 0x000000012d00780c */ /* 0x000fe20003f45270 */
[----:B------:R-:W-:Y:S01]  /*4840*/  FFMA.FTZ R41, R41, R206, 1.1641532182693481445e-10 ;  /* 0x2f00000029297423 */ /* 0x000fe200000100ce */
[----:B------:R-:W-:Y:S01]  /*4850*/  FSEL R32, R32, RZ, P3 ;  /* 0x000000ff20207208 */ /* 0x000fe20001800000 */
[----:B------:R-:W-:-:S03]  /*4860*/  FMUL.FTZ R39, R39, UR5 ;  /* 0x0000000527277c20 */ /* 0x000fc60008410000 */
[----:B------:R-:W-:-:S04]  /*4870*/  FSETP.GTU.FTZ.AND P0, PT, R41, UR4, PT ;  /* 0x0000000429007c0b */ /* 0x000fc8000bf1c000 */
        /* <DEDUP_REMOVED lines=14> */
.L_x_11755:
        /* <DEDUP_REMOVED lines=12> */
.L_x_11756:
        /* <DEDUP_REMOVED lines=43> */
.L_x_11754:
[----:B------:R-:W-:Y:S01]  /*4cd0*/  ISETP.NE.AND P0, PT, R40, 0x1, PT ;  /* 0x000000012800780c */ /* 0x000fe20003f05270 */
[C---:B------:R-:W-:Y:S01]  /*4ce0*/  IMAD.U32 R50, R33.reuse, 0x10000, RZ ;  /* 0x0001000021327824 */ /* 0x040fe200078e00ff */
[----:B------:R-:W-:Y:S01]  /*4cf0*/  I2FP.F32.U32 R39, R32 ;  /* 0x0000002000277245 */ /* 0x000fe20000201000 */
[----:B------:R-:W-:Y:S01]  /*4d00*/  IMAD.MOV.U32 R41, RZ, RZ, 0x2 ;  /* 0x00000002ff297424 */ /* 0x000fe200078e00ff */
[----:B------:R-:W-:Y:S01]  /*4d10*/  PRMT R33, R33, 0x7632, R33 ;  /* 0x0000763221217816 */ /* 0x000fe20000000021 */
[----:B------:R-:W-:Y:S01]  /*4d20*/  FMUL.FTZ R50, R50, UR5 ;  /* 0x0000000532327c20 */ /* 0x000fe20008410000 */
[----:B------:R-:W-:Y:S01]  /*4d30*/  MOV R32, R184 ;  /* 0x000000b800207202 */ /* 0x000fe20000000f00 */
        /* <DEDUP_REMOVED lines=12> */
.L_x_11758:
        /* <DEDUP_REMOVED lines=12> */
.L_x_11759:
        /* <DEDUP_REMOVED lines=43> */
.L_x_11757:
        /* <DEDUP_REMOVED lines=22> */
.L_x_11761:
        /* <DEDUP_REMOVED lines=12> */
.L_x_11762:
        /* <DEDUP_REMOVED lines=43> */
.L_x_11760:
[----:B------:R-:W-:Y:S01]  /*5640*/  ISETP.NE.AND P0, PT, R40, 0x1, PT ;  /* 0x000000012800780c */ /* 0x000fe20003f05270 */
[----:B------:R-:W-:Y:S01]  /*5650*/  IMAD.U32 R33, R33, 0x10000, RZ ;  /* 0x0001000021217824 */ /* 0x000fe200078e00ff */
[----:B------:R-:W-:Y:S02]  /*5660*/  I2FP.F32.U32 R39, R32 ;  /* 0x0000002000277245 */ /* 0x000fe40000201000 */
[----:B------:R-:W-:Y:S01]  /*5670*/  MOV R32, R184 ;  /* 0x000000b800207202 */ /* 0x000fe20000000f00 */
[----:B------:R-:W-:Y:S02]  /*5680*/  FMUL.FTZ R79, R33, UR5 ;  /* 0x00000005214f7c20 */ /* 0x000fe40008410000 */
[----:B------:R-:W-:-:S05]  /*5690*/  FFMA.FTZ R39, R39, R206, 1.1641532182693481445e-10 ;  /* 0x2f00000027277423 */ /* 0x000fca00000100ce */
[----:B------:R-:W-:Y:S01]  /*56a0*/  FSETP.LE.FTZ.AND P2, PT, R39, UR4, PT ;  /* 0x0000000427007c0b */ /* 0x000fe2000bf53000 */
[----:B------:R-:W-:Y:S01]  /*56b0*/  IMAD.MOV.U32 R39, RZ, RZ, 0x2 ;  /* 0x00000002ff277424 */ /* 0x000fe200078e00ff */
[----:B------:R-:W-:Y:S11]  /*56c0*/  @!P0 BRA `(.L_x_11763) ;  /* 0x0000000000fc8947 */ /* 0x000ff60003800000 */
        /* <DEDUP_REMOVED lines=8> */
.L_x_11764:
        /* <DEDUP_REMOVED lines=12> */
.L_x_11765:
        /* <DEDUP_REMOVED lines=43> */
.L_x_11763:
[----:B------:R-:W-:Y:S01]  /*5ac0*/  I2FP.F32.U32 R33, R32 ;  /* 0x0000002000217245 */ /* 0x000fe20000201000 */
[----:B------:R-:W-:Y:S01]  /*5ad0*/  IMAD.MOV.U32 R32, RZ, RZ, R184 ;  /* 0x000000ffff207224 */ /* 0x000fe200078e00b8 */
        /* <DEDUP_REMOVED lines=9> */
[----:B------:R-:W-:-:S03]  /*5b70*/  IMAD.MOV.U32 R38, RZ, RZ, 0x2 ;  /* 0x00000002ff267424 */ /* 0x000fc600078e00ff */
        /* <DEDUP_REMOVED lines=10> */
.L_x_11767:
        /* <DEDUP_REMOVED lines=12> */
.L_x_11768:
        /* <DEDUP_REMOVED lines=43> */
.L_x_11766:
        /* <DEDUP_REMOVED lines=8> */
[----:B------:R-:W-:Y:S01]  /*6010*/  FSETP.LE.FTZ.AND P3, PT, R33, UR4, PT ;  /* 0x0000000421007c0b */ /* 0x000fe2000bf73000 */
        /* <DEDUP_REMOVED lines=9> */
.L_x_11770:
        /* <DEDUP_REMOVED lines=12> */
.L_x_11771:
        /* <DEDUP_REMOVED lines=43> */
.L_x_11769:
[----:B------:R-:W-:Y:S01]  /*6420*/  I2FP.F32.U32 R33, R32 ;  /* 0x0000002000217245 */ /* 0x000fe20000201000 */
[----:B------:R-:W-:Y:S01]  /*6430*/  IMAD.MOV.U32 R38, RZ, RZ, 0x2 ;  /* 0x00000002ff267424 */ /* 0x000fe200078e00ff */
[----:B------:R-:W-:-:S03]  /*6440*/  SHF.L.U32 R32, R94, 0x10, RZ ;  /* 0x000000105e207819 */ /* 0x000fc600000006ff */
[----:B------:R-:W-:Y:S02]  /*6450*/  FFMA.FTZ R33, R33, R206, 1.1641532182693481445e-10 ;  /* 0x2f00000021217423 */ /* 0x000fe400000100ce */
[----:B------:R-:W-:-:S03]  /*6460*/  FMUL.FTZ R32, R32, UR5 ;  /* 0x0000000520207c20 */ /* 0x000fc60008410000 */
[----:B------:R-:W-:Y:S02]  /*6470*/  FSETP.GTU.FTZ.AND P0, PT, R33, UR4, PT ;  /* 0x0000000421007c0b */ /* 0x000fe4000bf1c000 */
        /* <DEDUP_REMOVED lines=16> */
.L_x_11773:
        /* <DEDUP_REMOVED lines=12> */
.L_x_11774:
        /* <DEDUP_REMOVED lines=43> */
.L_x_11772:
[----:B------:R-:W-:Y:S01]  /*68f0*/  ISETP.NE.AND P4, PT, R38, 0x1, PT ;  /* 0x000000012600780c */ /* 0x000fe20003f85270 */
[----:B------:R-:W-:Y:S01]  /*6900*/  IMAD.U32 R34, R34, 0x10000, RZ ;  /* 0x0001000022227824 */ /* 0x000fe200078e00ff */
[----:B------:R-:W-:Y:S01]  /*6910*/  I2FP.F32.U32 R33, R32 ;  /* 0x0000002000217245 */ /* 0x000fe20000201000 */
[----:B------:R-:W-:Y:S01]  /*6920*/  IMAD.MOV.U32 R39, RZ, RZ, 0x2 ;  /* 0x00000002ff277424 */ /* 0x000fe200078e00ff */
[----:B------:R-:W-:Y:S01]  /*6930*/  MOV R32, R184 ;  /* 0x000000b800207202 */ /* 0x000fe20000000f00 */
[----:B------:R-:W-:Y:S02]  /*6940*/  FMUL.FTZ R34, R34, UR5 ;  /* 0x0000000522227c20 */ /* 0x000fe40008410000 */
        /* <DEDUP_REMOVED lines=11> */
.L_x_11776:
        /* <DEDUP_REMOVED lines=12> */
.L_x_11777:
        /* <DEDUP_REMOVED lines=43> */
.L_x_11775:
[----:B------:R-:W-:Y:S02]  /*6d70*/  I2FP.F32.U32 R33, R32 ;  /* 0x0000002000217245 */ /* 0x000fe40000201000 */
[----:B------:R-:W-:Y:S02]  /*6d80*/  SHF.L.U32 R37, R37, 0x10, RZ ;  /* 0x0000001025257819 */ /* 0x000fe400000006ff */
[----:B------:R-:W-:Y:S01]  /*6d90*/  FSEL R32, R34, RZ, P0 ;  /* 0x000000ff22207208 */ /* 0x000fe20000000000 */
[----:B------:R-:W-:Y:S02]  /*6da0*/  FFMA.FTZ R33, R33, R206, 1.1641532182693481445e-10 ;  /* 0x2f00000021217423 */ /* 0x000fe400000100ce */
[----:B------:R-:W-:-:S03]  /*6db0*/  FMUL.FTZ R37, R37, UR5 ;  /* 0x0000000525257c20 */ /* 0x000fc60008410000 */
[----:B------:R-:W-:-:S04]  /*6dc0*/  FSETP.GTU.FTZ.AND P4, PT, R33, UR4, PT ;  /* 0x0000000421007c0b */ /* 0x000fc8000bf9c000 */
[----:B------:R-:W-:Y:S02]  /*6dd0*/  FSEL R37, R37, RZ, !P4 ;  /* 0x000000ff25257208 */ /* 0x000fe40006000000 */
[----:B------:R-:W-:Y:S02]  /*6de0*/  SEL R192, RZ, 0x1, P4 ;  /* 0x00000001ffc07807 */ /* 0x000fe40002000000 */
[----:B------:R-:W-:Y:S01]  /*6df0*/  ISETP.NE.AND P4, PT, R39, 0x1, PT ;  /* 0x000000012700780c */ /* 0x000fe20003f85270 */
[----:B------:R-:W-:Y:S01]  /*6e00*/  FADD.FTZ R81, R37, R32 ;  /* 0x0000002025517221 */ /* 0x000fe20000010000 */
[----:B------:R-:W-:Y:S02]  /*6e10*/  IMAD.MOV.U32 R37, RZ, RZ, 0x2 ;  /* 0x00000002ff257424 */ /* 0x000fe400078e00ff */
[----:B------:R-:W-:Y:S02]  /*6e20*/  IMAD.MOV.U32 R32, RZ, RZ, R184 ;  /* 0x000000ffff207224 */ /* 0x000fe400078e00b8 */
[----:B------:R-:W-:-:S07]  /*6e30*/  @P1 FADD.FTZ R81, R85, R81 ;  /* 0x0000005155511221 */ /* 0x000fce0000010000 */
        /* <DEDUP_REMOVED lines=9> */
.L_x_11779:
        /* <DEDUP_REMOVED lines=12> */
.L_x_11780:
        /* <DEDUP_REMOVED lines=43> */
.L_x_11778:
        /* <DEDUP_REMOVED lines=18> */
.L_x_11782:
        /* <DEDUP_REMOVED lines=12> */
.L_x_11783:
        /* <DEDUP_REMOVED lines=43> */
.L_x_11781:
[----:B------:R-:W-:Y:S02]  /*76d0*/  I2FP.F32.U32 R33, R32 ;  /* 0x0000002000217245 */ /* 0x000fe40000201000 */
[----:B------:R-:W-:-:S03]  /*76e0*/  SHF.L.U32 R32, R95, 0x10, RZ ;  /* 0x000000105f207819 */ /* 0x000fc600000006ff */
[----:B------:R-:W-:Y:S02]  /*76f0*/  FFMA.FTZ R33, R33, R206, 1.1641532182693481445e-10 ;  /* 0x2f00000021217423 */ /* 0x000fe400000100ce */
[----:B------:R-:W-:-:S03]  /*7700*/  FMUL.FTZ R32, R32, UR5 ;  /* 0x0000000520207c20 */ /* 0x000fc60008410000 */
[----:B------:R-:W-:Y:S02]  /*7710*/  FSETP.GTU.FTZ.AND P5, PT, R33, UR4, PT ;  /* 0x0000000421007c0b */ /* 0x000fe4000bfbc000 */
[----:B------:R-:W-:Y:S01]  /*7720*/  FSEL R33, R34, RZ, P4 ;  /* 0x000000ff22217208 */ /* 0x000fe20002000000 */
[----:B------:R-:W-:Y:S01]  /*7730*/  IMAD.MOV.U32 R34, RZ, RZ, 0x2 ;  /* 0x00000002ff227424 */ /* 0x000fe200078e00ff */
        /* <DEDUP_REMOVED lines=15> */
.L_x_11785:
        /* <DEDUP_REMOVED lines=12> */
.L_x_11786:
        /* <DEDUP_REMOVED lines=43> */
.L_x_11784:
        /* <DEDUP_REMOVED lines=17> */
.L_x_11788:
        /* <DEDUP_REMOVED lines=14> */
.L_x_11789:
        /* <DEDUP_REMOVED lines=43> */
.L_x_11787:
[----:B------:R-:W-:Y:S02]  /*8040*/  I2FP.F32.U32 R33, R32 ;  /* 0x0000002000217245 */ /* 0x000fe40000201000 */
[----:B------:R-:W-:Y:S02]  /*8050*/  SHF.L.U32 R36, R36, 0x10, RZ ;  /* 0x0000001024247819 */ /* 0x000fe400000006ff */
[----:B------:R-:W-:Y:S01]  /*8060*/  FSEL R83, R83, RZ, P5 ;  /* 0x000000ff53537208 */ /* 0x000fe20002800000 */
[----:B------:R-:W-:Y:S02]  /*8070*/  FFMA.FTZ R33, R33, R206, 1.1641532182693481445e-10 ;  /* 0x2f00000021217423 */ /* 0x000fe400000100ce */
[----:B------:R-:W-:-:S03]  /*8080*/  FMUL.FTZ R36, R36, UR5 ;  /* 0x0000000524247c20 */ /* 0x000fc60008410000 */
[----:B------:R-:W-:-:S04]  /*8090*/  FSETP.GTU.FTZ.AND P6, PT, R33, UR4, PT ;  /* 0x0000000421007c0b */ /* 0x000fc8000bfdc000 */
[----:B------:R-:W-:Y:S02]  /*80a0*/  FSEL R36, R36, RZ, !P6 ;  /* 0x000000ff24247208 */ /* 0x000fe40007000000 */
[----:B------:R-:W-:-:S03]  /*80b0*/  SEL R194, RZ, 0x1, P6 ;  /* 0x00000001ffc27807 */ /* 0x000fc60003000000 */
[----:B------:R-:W-:-:S04]  /*80c0*/  FADD.FTZ R83, R36, R83 ;  /* 0x0000005324537221 */ /* 0x000fc80000010000 */
[----:B------:R-:W-:-:S07]  /*80d0*/  @P1 FADD.FTZ R83, R87, R83 ;  /* 0x0000005357531221 */ /* 0x000fce0000010000 */
.L_x_11741:
[----:B------:R-:W0:Y:S01]  /*80e0*/  LDC.64 R200, c[0x0][0x3a8] ;  /* 0x0000ea00ffc87b82 */ /* 0x000e220000000a00 */
[----:B------:R-:W-:Y:S01]  /*80f0*/  SEL R35, RZ, 0x100, !P0 ;  /* 0x00000100ff237807 */ /* 0x000fe20004000000 */
[----:B------:R-:W-:Y:S01]  /*8100*/  VIADD R207, R203, 0x80 ;  /* 0x00000080cbcf7836 */ /* 0x000fe20000000000 */
[----:B------:R-:W-:Y:S02]  /*8110*/  ISETP.NE.U32.AND P0, PT, RZ, UR12, PT ;  /* 0x0000000cff007c0c */ /* 0x000fe4000bf05070 */
[----:B------:R-:W-:Y:S02]  /*8120*/  SEL R41, RZ, 0x1000000, !P5 ;  /* 0x01000000ff297807 */ /* 0x000fe40006800000 */
[----:B------:R-:W-:Y:S01]  /*8130*/  SEL R40, RZ, 0x10000, !P4 ;  /* 0x00010000ff287807 */ /* 0x000fe20006000000 */
[----:B------:R-:W1:Y:S01]  /*8140*/  LDC.64 R188, c[0x0][0x3b0] ;  /* 0x0000ec00ffbc7b82 */ /* 0x000e620000000a00 */
[----:B------:R-:W-:Y:S02]  /*8150*/  ISETP.NE.AND P5, PT, R43, RZ, PT ;  /* 0x000000ff2b00720c */ /* 0x000fe40003fa5270 */
[----:B------:R-:W-:-:S02]  /*8160*/  ISETP.NE.AND P4, PT, R53, RZ, PT ;  /* 0x000000ff3500720c */ /* 0x000fc40003f85270 */
[----:B------:R-:W-:Y:S02]  /*8170*/  ISETP.NE.AND.EX P0, PT, RZ, UR13, PT, P0 ;  /* 0x0000000dff007c0c */ /* 0x000fe4000bf05300 */
[----:B------:R-:W-:Y:S01]  /*8180*/  SEL R34, RZ, 0x1000000, !P2 ;  /* 0x01000000ff227807 */ /* 0x000fe20005000000 */
[----:B------:R-:W2:Y:S01]  /*8190*/  @P1 LDC.64 R36, c[0x0][0x3a0] ;  /* 0x0000e800ff241b82 */ /* 0x000ea20000000a00 */
[----:B------:R-:W-:Y:S02]  /*81a0*/  SEL R33, RZ, 0x10000, !P4 ;  /* 0x00010000ff217807 */ /* 0x000fe40006000000 */
[----:B------:R-:W-:Y:S02]  /*81b0*/  SEL R32, RZ, 0x100, !P5 ;  /* 0x00000100ff207807 */ /* 0x000fe40006800000 */
[----:B------:R-:W-:Y:S02]  /*81c0*/  ISETP.NE.AND P6, PT, R52, RZ, PT ;  /* 0x000000ff3400720c */ /* 0x000fe40003fc5270 */
[----:B------:R-:W-:-:S02]  /*81d0*/  LOP3.LUT R32, R32, R34, R33, 0xfe, !PT ;  /* 0x0000002220207212 */ /* 0x000fc400078efe21 */
[----:B------:R-:W-:Y:S01]  /*81e0*/  LOP3.LUT R35, R35, R41, R40, 0xfe, !PT ;  /* 0x0000002923237212 */ /* 0x000fe200078efe28 */
[----:B0-----:R-:W-:Y:S01]  /*81f0*/  IMAD.WIDE.U32 R40, R203, 0x20, R200 ;  /* 0x00000020cb287825 */ /* 0x001fe200078e00c8 */
[----:B------:R-:W-:Y:S01]  /*8200*/  SEL R34, RZ, 0x1, !P3 ;  /* 0x00000001ff227807 */ /* 0x000fe20005800000 */
[----:B------:R-:W0:Y:S01]  /*8210*/  @P0 LDC.64 R38, c[0x0][0x398] ;  /* 0x0000e600ff260b82 */ /* 0x000e220000000a00 */
[----:B------:R-:W-:Y:S02]  /*8220*/  SEL R33, RZ, 0x1, !P6 ;  /* 0x00000001ff217807 */ /* 0x000fe40007000000 */
[----:B------:R-:W-:Y:S01]  /*8230*/  LOP3.LUT R35, R35, R34, RZ, 0xfc, !PT ;  /* 0x0000002223237212 */ /* 0x000fe200078efcff */
[----:B-1----:R-:W-:Y:S01]  /*8240*/  IMAD.WIDE.U32 R44, R203, 0x8, R188 ;  /* 0x00000008cb2c7825 */ /* 0x002fe200078e00bc */
[----:B------:R-:W-:Y:S01]  /*8250*/  LOP3.LUT R34, R32, R33, RZ, 0xfc, !PT ;  /* 0x0000002120227212 */ /* 0x000fe200078efcff */
[----:B------:R1:W-:Y:S02]  /*8260*/  STG.E.128 desc[UR8][R40.64], R76 ;  /* 0x0000004c28007986 */ /* 0x0003e4000c101d08 */
[----:B------:R-:W-:-:S02]  /*8270*/  IMAD.WIDE.U32 R32, R207, 0x10, R152 ;  /* 0x00000010cf207825 */ /* 0x000fc400078e0098 */
[----:B------:R1:W-:Y:S02]  /*8280*/  STG.E.128 desc[UR8][R40.64+0x10], R80 ;  /* 0x0000105028007986 */ /* 0x0003e4000c101d08 */
[C---:B--2---:R-:W-:Y:S02]  /*8290*/  @P1 IMAD.WIDE.U32 R36, R207.reuse, 0x20, R36 ;  /* 0x00000020cf241825 */ /* 0x044fe400078e0024 */
[----:B------:R1:W-:Y:S02]  /*82a0*/  STG.E.64 desc[UR8][R44.64], R34 ;  /* 0x000000222c007986 */ /* 0x0003e4000c101b08 */
[----:B0-----:R-:W-:Y:S01]  /*82b0*/  @P0 IMAD.WIDE.U32 R38, R207, 0x10, R38 ;  /* 0x00000010cf260825 */ /* 0x001fe200078e0026 */
[----:B-1----:R-:W-:Y:S06]  /*82c0*/  @!P0 BRA `(.L_x_11790) ;  /* 0x0000000000508947 */ /* 0x002fec0003800000 */
[----:B------:R-:W-:Y:S01]  /*82d0*/  IMAD.U32 R41, R193, 0x10000, RZ ;  /* 0x00010000c1297824 */ /* 0x000fe200078e00ff */
        /* <DEDUP_REMOVED lines=19> */
.L_x_11790:
[----:B------:R1:W5:Y:S04]  /*8410*/  @P0 LDG.E.128 R92, desc[UR8][R38.64] ;  /* 0x00000008265c0981 */ /* 0x000368000c1e1d00 */
[----:B------:R1:W5:Y:S04]  /*8420*/  @P1 LDG.E.128 R88, desc[UR8][R36.64] ;  /* 0x0000000824581981 */ /* 0x000368000c1e1d00 */
[----:B------:R1:W5:Y:S04]  /*8430*/  @P1 LDG.E.128 R84, desc[UR8][R36.64+0x10] ;  /* 0x0000100824541981 */ /* 0x000368000c1e1d00 */
[----:B0-----:R-:W5:Y:S01]  /*8440*/  LDG.E.128 R32, desc[UR8][R32.64] ;  /* 0x0000000820207981 */ /* 0x001f62000c1e1d00 */
[----:B------:R-:W-:Y:S05]  /*8450*/  @!P0 BRA `(.L_x_11791) ;  /* 0x0000004800f08947 */ /* 0x000fea0003800000 */
[----:B------:R-:W-:Y:S01]  /*8460*/  ISETP.NE.AND P2, PT, R49, 0x1, PT ;  /* 0x000000013100780c */ /* 0x000fe20003f45270 */
[----:B------:R-:W-:Y:S01]  /*8470*/  IMAD.MOV.U32 R43, RZ, RZ, 0x2 ;  /* 0x00000002ff2b7424 */ /* 0x000fe200078e00ff */
[----:B-----5:R-:W-:Y:S01]  /*8480*/  PRMT R40, R95, 0x7632, R40 ;  /* 0x000076325f287816 */ /* 0x020fe20000000028 */
[----:B------:R-:W-:Y:S01]  /*8490*/  IMAD.MOV.U32 R46, RZ, RZ, R42 ;  /* 0x000000ffff2e7224 */ /* 0x000fe200078e002a */
[----:B-1----:R-:W-:Y:S02]  /*84a0*/  PRMT R36, R94, 0x7632, R36 ;  /* 0x000076325e247816 */ /* 0x002fe40000000024 */
        /* <DEDUP_REMOVED lines=14> */
.L_x_11793:
        /* <DEDUP_REMOVED lines=12> */
.L_x_11794:
        /* <DEDUP_REMOVED lines=42> */
.L_x_11792:
[----:B------:R-:W-:Y:S01]  /*88f0*/  I2FP.F32.U32 R39, R39 ;  /* 0x0000002700277245 */ /* 0x000fe20000201000 */
[----:B------:R-:W-:Y:S01]  /*8900*/  IMAD.MOV.U32 R42, RZ, RZ, 0x2 ;  /* 0x00000002ff2a7424 */ /* 0x000fe200078e00ff */
[----:B------:R-:W-:Y:S02]  /*8910*/  ISETP.NE.AND P2, PT, R43, 0x1, PT ;  /* 0x000000012b00780c */ /* 0x000fe40003f45270 */
[----:B------:R-:W-:Y:S01]  /*8920*/  LOP3.LUT R199, R199, 0xffffffef, RZ, 0xc0, !PT ;  /* 0xffffffefc7c77812 */ /* 0x000fe200078ec0ff */
[----:B------:R-:W-:Y:S01]  /*8930*/  FFMA.FTZ R39, R39, R206, 1.1641532182693481445e-10 ;  /* 0x2f00000027277423 */ /* 0x000fe200000100ce */
[----:B------:R-:W-:-:S04]  /*8940*/  MOV R41, R184 ;  /* 0x000000b800297202 */ /* 0x000fc80000000f00 */
[----:B------:R-:W-:Y:S01]  /*8950*/  FSETP.LE.FTZ.AND P4, PT, R39, UR4, PT ;  /* 0x0000000427007c0b */ /* 0x000fe2000bf93000 */
[C---:B------:R-:W-:Y:S01]  /*8960*/  IMAD.U32 R39, R32.reuse, 0x10000, RZ ;  /* 0x0001000020277824 */ /* 0x040fe200078e00ff */
[----:B------:R-:W-:-:S03]  /*8970*/  PRMT R32, R32, 0x7632, R32 ;  /* 0x0000763220207816 */ /* 0x000fc60000000020 */
[----:B------:R-:W-:-:S08]  /*8980*/  FMUL.FTZ R47, R39, UR5 ;  /* 0x00000005272f7c20 */ /* 0x000fd00008410000 */
        /* <DEDUP_REMOVED lines=10> */
.L_x_11796:
        /* <DEDUP_REMOVED lines=12> */
.L_x_11797:
        /* <DEDUP_REMOVED lines=42> */
.L_x_11795:
[----:B------:R-:W-:Y:S01]  /*8d90*/  I2FP.F32.U32 R39, R41 ;  /* 0x0000002900277245 */ /* 0x000fe20000201000 */
[----:B------:R-:W-:Y:S01]  /*8da0*/  IMAD.U32 R41, R92, 0x10000, RZ ;  /* 0x000100005c297824 */ /* 0x000fe200078e00ff */
[----:B------:R-:W-:-:S03]  /*8db0*/  ISETP.NE.AND P3, PT, R42, 0x1, PT ;  /* 0x000000012a00780c */ /* 0x000fc60003f65270 */
[----:B------:R-:W-:Y:S01]  /*8dc0*/  FFMA.FTZ R39, R39, R206, 1.1641532182693481445e-10 ;  /* 0x2f00000027277423 */ /* 0x000fe200000100ce */
[----:B------:R-:W-:-:S04]  /*8dd0*/  FMUL.FTZ R41, R41, UR5 ;  /* 0x0000000529297c20 */ /* 0x000fc80008410000 */
[----:B------:R-:W-:Y:S02]  /*8de0*/  FSETP.GTU.FTZ.AND P2, PT, R39, UR4, PT ;  /* 0x0000000427007c0b */ /* 0x000fe4000bf5c000 */
[----:B------:R-:W-:Y:S02]  /*8df0*/  FSEL R39, R47, RZ, P4 ;  /* 0x000000ff2f277208 */ /* 0x000fe40002000000 */
        /* <DEDUP_REMOVED lines=15> */
.L_x_11799:
        /* <DEDUP_REMOVED lines=12> */
.L_x_11800:
        /* <DEDUP_REMOVED lines=43> */
.L_x_11798:
[----:B------:R-:W-:Y:S01]  /*9260*/  I2FP.F32.U32 R39, R39 ;  /* 0x0000002700277245 */ /* 0x000fe20000201000 */
[----:B------:R-:W-:Y:S01]  /*9270*/  IMAD.U32 R32, R32, 0x10000, RZ ;  /* 0x0001000020207824 */ /* 0x000fe200078e00ff */
[----:B------:R-:W-:Y:S01]  /*9280*/  ISETP.NE.AND P2, PT, R41, 0x1, PT ;  /* 0x000000012900780c */ /* 0x000fe20003f45270 */
[----:B------:R-:W-:Y:S01]  /*9290*/  IMAD.MOV.U32 R42, RZ, RZ, 0x2 ;  /* 0x00000002ff2a7424 */ /* 0x000fe200078e00ff */
[----:B------:R-:W-:Y:S01]  /*92a0*/  LOP3.LUT R199, R199, 0xfffffff7, RZ, 0xc0, !PT ;  /* 0xfffffff7c7c77812 */ /* 0x000fe200078ec0ff */
[----:B------:R-:W-:Y:S01]  /*92b0*/  FFMA.FTZ R39, R39, R206, 1.1641532182693481445e-10 ;  /* 0x2f00000027277423 */ /* 0x000fe200000100ce */
[----:B------:R-:W-:-:S04]  /*92c0*/  FMUL.FTZ R32, R32, UR5 ;  /* 0x0000000520207c20 */ /* 0x000fc80008410000 */
[----:B------:R-:W-:Y:S01]  /*92d0*/  FSETP.LE.FTZ.AND P4, PT, R39, UR4, PT ;  /* 0x0000000427007c0b */ /* 0x000fe2000bf93000 */
        /* <DEDUP_REMOVED lines=11> */
.L_x_11802:
        /* <DEDUP_REMOVED lines=12> */
.L_x_11803:
        /* <DEDUP_REMOVED lines=43> */
.L_x_11801:
[----:B------:R-:W-:Y:S01]  /*9700*/  I2FP.F32.U32 R39, R39 ;  /* 0x0000002700277245 */ /* 0x000fe20000201000 */
[----:B------:R-:W-:Y:S01]  /*9710*/  IMAD.U32 R38, R38, 0x10000, RZ ;  /* 0x0001000026267824 */ /* 0x000fe200078e00ff */
[----:B------:R-:W-:Y:S01]  /*9720*/  ISETP.NE.AND P3, PT, R42, 0x1, PT ;  /* 0x000000012a00780c */ /* 0x000fe20003f65270 */
[----:B------:R-:W-:Y:S01]  /*9730*/  HFMA2 R41, -RZ, RZ, 0, 1.1920928955078125e-07 ;  /* 0x00000002ff297431 */ /* 0x000fe200000001ff */
[----:B------:R-:W-:Y:S01]  /*9740*/  FSEL R73, R32, RZ, P4 ;  /* 0x000000ff20497208 */ /* 0x000fe20002000000 */
[----:B------:R-:W-:Y:S01]  /*9750*/  FFMA.FTZ R39, R39, R206, 1.1641532182693481445e-10 ;  /* 0x2f00000027277423 */ /* 0x000fe200000100ce */
[----:B------:R-:W-:Y:S01]  /*9760*/  FMUL.FTZ R38, R38, UR5 ;  /* 0x0000000526267c20 */ /* 0x000fe20008410000 */
[----:B------:R-:W-:-:S03]  /*9770*/  IMAD.MOV.U32 R32, RZ, RZ, R184 ;  /* 0x000000ffff207224 */ /* 0x000fc600078e00b8 */
[----:B------:R-:W-:-:S04]  /*9780*/  FSETP.GTU.FTZ.AND P2, PT, R39, UR4, PT ;  /* 0x0000000427007c0b */ /* 0x000fc8000bf5c000 */
[----:B------:R-:W-:Y:S02]  /*9790*/  FSEL R38, R38, RZ, !P2 ;  /* 0x000000ff26267208 */ /* 0x000fe40005000000 */
[----:B------:R-:W-:-:S03]  /*97a0*/  SEL R186, RZ, 0x1, P2 ;  /* 0x00000001ffba7807 */ /* 0x000fc60001000000 */
[----:B------:R-:W-:-:S04]  /*97b0*/  FADD.FTZ R73, R38, R73 ;  /* 0x0000004926497221 */ /* 0x000fc80000010000 */
        /* <DEDUP_REMOVED lines=10> */
.L_x_11805:
        /* <DEDUP_REMOVED lines=12> */
.L_x_11806:
        /* <DEDUP_REMOVED lines=43> */
.L_x_11804:
        /* <DEDUP_REMOVED lines=9> */
[----:B------:R-:W-:-:S13]  /*9c60*/  FSETP.LE.FTZ.AND P4, PT, R39, UR4, PT ;  /* 0x0000000427007c0b */ /* 0x000fda000bf93000 */
        /* <DEDUP_REMOVED lines=10> */
.L_x_11808:
        /* <DEDUP_REMOVED lines=12> */
.L_x_11809:
        /* <DEDUP_REMOVED lines=43> */
.L_x_11807:
[----:B------:R-:W-:Y:S01]  /*a080*/  I2FP.F32.U32 R39, R38 ;  /* 0x0000002600277245 */ /* 0x000fe20000201000 */
[----:B------:R-:W-:Y:S01]  /*a090*/  IMAD.U32 R38, R93, 0x10000, RZ ;  /* 0x000100005d267824 */ /* 0x000fe200078e00ff */
[----:B------:R-:W-:Y:S01]  /*a0a0*/  ISETP.NE.AND P3, PT, R42, 0x1, PT ;  /* 0x000000012a00780c */ /* 0x000fe20003f65270 */
[----:B------:R-:W-:Y:S02]  /*a0b0*/  HFMA2 R43, -RZ, RZ, 0, 1.1920928955078125e-07 ;  /* 0x00000002ff2b7431 */ /* 0x000fe400000001ff */
[----:B------:R-:W-:Y:S01]  /*a0c0*/  FFMA.FTZ R39, R39, R206, 1.1641532182693481445e-10 ;  /* 0x2f00000027277423 */ /* 0x000fe200000100ce */
[----:B------:R-:W-:-:S04]  /*a0d0*/  FMUL.FTZ R38, R38, UR5 ;  /* 0x0000000526267c20 */ /* 0x000fc80008410000 */
[----:B------:R-:W-:Y:S02]  /*a0e0*/  FSETP.GTU.FTZ.AND P2, PT, R39, UR4, PT ;  /* 0x0000000427007c0b */ /* 0x000fe4000bf5c000 */
[----:B------:R-:W-:Y:S01]  /*a0f0*/  FSEL R39, R32, RZ, P4 ;  /* 0x000000ff20277208 */ /* 0x000fe20002000000 */
[----:B------:R-:W-:Y:S01]  /*a100*/  IMAD.MOV.U32 R32, RZ, RZ, R184 ;  /* 0x000000ffff207224 */ /* 0x000fe200078e00b8 */
        /* <DEDUP_REMOVED lines=13> */
.L_x_11811:
        /* <DEDUP_REMOVED lines=12> */
.L_x_11812:
        /* <DEDUP_REMOVED lines=43> */
.L_x_11810:
[----:B------:R-:W-:Y:S01]  /*a550*/  I2FP.F32.U32 R39, R32 ;  /* 0x0000002000277245 */ /* 0x000fe20000201000 */
[----:B------:R-:W-:Y:S01]  /*a560*/  IMAD.U32 R33, R33, 0x10000, RZ ;  /* 0x0001000021217824 */ /* 0x000fe200078e00ff */
[----:B------:R-:W-:Y:S01]  /*a570*/  ISETP.NE.AND P2, PT, R43, 0x1, PT ;  /* 0x000000012b00780c */ /* 0x000fe20003f45270 */
[----:B------:R-:W-:Y:S01]  /*a580*/  IMAD.MOV.U32 R38, RZ, RZ, R184 ;  /* 0x000000ffff267224 */ /* 0x000fe200078e00b8 */
[----:B------:R-:W-:Y:S01]  /*a590*/  LOP3.LUT R199, R199, 0xfffffffd, RZ, 0xc0, !PT ;  /* 0xfffffffdc7c77812 */ /* 0x000fe200078ec0ff */
[----:B------:R-:W-:Y:S01]  /*a5a0*/  FFMA.FTZ R39, R39, R206, 1.1641532182693481445e-10 ;  /* 0x2f00000027277423 */ /* 0x000fe200000100ce */
[----:B------:R-:W-:-:S04]  /*a5b0*/  FMUL.FTZ R41, R33, UR5 ;  /* 0x0000000521297c20 */ /* 0x000fc80008410000 */
[----:B------:R-:W-:Y:S01]  /*a5c0*/  FSETP.LE.FTZ.AND P4, PT, R39, UR4, PT ;  /* 0x0000000427007c0b */ /* 0x000fe2000bf93000 */
        /* <DEDUP_REMOVED lines=11> */
.L_x_11814:
        /* <DEDUP_REMOVED lines=12> */
.L_x_11815:
        /* <DEDUP_REMOVED lines=43> */
.L_x_11813:
[----:B------:R-:W-:Y:S01]  /*a9f0*/  I2FP.F32.U32 R33, R38 ;  /* 0x0000002600217245 */ /* 0x000fe20000201000 */
[----:B------:R-:W-:Y:S01]  /*aa00*/  IMAD.U32 R37, R37, 0x10000, RZ ;  /* 0x0001000025257824 */ /* 0x000fe200078e00ff */
[----:B------:R-:W-:Y:S01]  /*aa10*/  FSEL R32, R41, RZ, P4 ;  /* 0x000000ff29207208 */ /* 0x000fe20002000000 */
[----:B------:R-:W-:Y:S02]  /*aa20*/  HFMA2 R38, -RZ, RZ, 0, 1.1920928955078125e-07 ;  /* 0x00000002ff267431 */ /* 0x000fe400000001ff */
        /* <DEDUP_REMOVED lines=18> */
.L_x_11817:
        /* <DEDUP_REMOVED lines=12> */
.L_x_11818:
        /* <DEDUP_REMOVED lines=43> */
.L_x_11816:
[----:B------:R-:W-:Y:S01]  /*aec0*/  ISETP.NE.AND P3, PT, R38, 0x1, PT ;  /* 0x000000012600780c */ /* 0x000fe20003f65270 */
[----:B------:R-:W-:Y:S01]  /*aed0*/  IMAD.MOV.U32 R39, RZ, RZ, 0x2 ;  /* 0x00000002ff277424 */ /* 0x000fe200078e00ff */
[----:B------:R-:W-:Y:S01]  /*aee0*/  I2FP.F32.U32 R33, R32 ;  /* 0x0000002000217245 */ /* 0x000fe20000201000 */
[C---:B------:R-:W-:Y:S01]  /*aef0*/  IMAD.U32 R32, R34.reuse, 0x10000, RZ ;  /* 0x0001000022207824 */ /* 0x040fe200078e00ff */
[----:B------:R-:W-:-:S03]  /*af00*/  PRMT R34, R34, 0x7632, R34 ;  /* 0x0000763222227816 */ /* 0x000fc60000000022 */
[----:B------:R-:W-:Y:S01]  /*af10*/  FFMA.FTZ R33, R33, R206, 1.1641532182693481445e-10 ;  /* 0x2f00000021217423 */ /* 0x000fe200000100ce */
[----:B------:R-:W-:-:S04]  /*af20*/  FMUL.FTZ R37, R32, UR5 ;  /* 0x0000000520257c20 */ /* 0x000fc80008410000 */
[----:B------:R-:W-:Y:S01]  /*af30*/  FSETP.LE.FTZ.AND P2, PT, R33, UR4, PT ;  /* 0x0000000421007c0b */ /* 0x000fe2000bf53000 */
[----:B------:R-:W-:Y:S01]  /*af40*/  IMAD.MOV.U32 R33, RZ, RZ, R184 ;  /* 0x000000ffff217224 */ /* 0x000fe200078e00b8 */
        /* <DEDUP_REMOVED lines=9> */
.L_x_11820:
        /* <DEDUP_REMOVED lines=12> */
.L_x_11821:
        /* <DEDUP_REMOVED lines=43> */
.L_x_11819:
[----:B------:R-:W-:Y:S01]  /*b350*/  I2FP.F32.U32 R33, R33 ;  /* 0x0000002100217245 */ /* 0x000fe20000201000 */
[----:B------:R-:W-:-:S04]  /*b360*/  IMAD.U32 R32, R94, 0x10000, RZ ;  /* 0x000100005e207824 */ /* 0x000fc800078e00ff */
[----:B------:R-:W-:Y:S01]  /*b370*/  FFMA.FTZ R33, R33, R206, 1.1641532182693481445e-10 ;  /* 0x2f00000021217423 */ /* 0x000fe200000100ce */
[----:B------:R-:W-:-:S04]  /*b380*/  FMUL.FTZ R32, R32, UR5 ;  /* 0x0000000520207c20 */ /* 0x000fc80008410000 */
[----:B------:R-:W-:Y:S02]  /*b390*/  FSETP.GTU.FTZ.AND P3, PT, R33, UR4, PT ;  /* 0x0000000421007c0b */ /* 0x000fe4000bf7c000 */
[----:B------:R-:W-:Y:S01]  /*b3a0*/  FSEL R33, R37, RZ, P2 ;  /* 0x000000ff25217208 */ /* 0x000fe20001000000 */
[----:B------:R-:W-:Y:S01]  /*b3b0*/  HFMA2 R37, -RZ, RZ, 0, 1.1920928955078125e-07 ;  /* 0x00000002ff257431 */ /* 0x000fe200000001ff */
[----:B------:R-:W-:Y:S01]  /*b3c0*/  FSEL R68, R32, RZ, !P3 ;  /* 0x000000ff20447208 */ /* 0x000fe20005800000 */
[----:B------:R-:W-:Y:S01]  /*b3d0*/  IMAD.MOV.U32 R32, RZ, RZ, R184 ;  /* 0x000000ffff207224 */ /* 0x000fe200078e00b8 */
        /* <DEDUP_REMOVED lines=13> */
.L_x_11823:
        /* <DEDUP_REMOVED lines=12> */
.L_x_11824:
        /* <DEDUP_REMOVED lines=43> */
.L_x_11822:
[----:B------:R-:W-:Y:S01]  /*b820*/  ISETP.NE.AND P4, PT, R37, 0x1, PT ;  /* 0x000000012500780c */ /* 0x000fe20003f85270 */
[----:B------:R-:W-:Y:S01]  /*b830*/  IMAD.U32 R34, R34, 0x10000, RZ ;  /* 0x0001000022227824 */ /* 0x000fe200078e00ff */
[----:B------:R-:W-:Y:S01]  /*b840*/  I2FP.F32.U32 R33, R32 ;  /* 0x0000002000217245 */ /* 0x000fe20000201000 */
[----:B------:R-:W-:Y:S02]  /*b850*/  IMAD.MOV.U32 R38, RZ, RZ, 0x2 ;  /* 0x00000002ff267424 */ /* 0x000fe400078e00ff */
[----:B------:R-:W-:Y:S01]  /*b860*/  FMUL.FTZ R34, R34, UR5 ;  /* 0x0000000522227c20 */ /* 0x000fe20008410000 */
        /* <DEDUP_REMOVED lines=12> */
.L_x_11826:
        /* <DEDUP_REMOVED lines=12> */
.L_x_11827:
        /* <DEDUP_REMOVED lines=43> */
.L_x_11825:
[----:B------:R-:W-:Y:S01]  /*bca0*/  I2FP.F32.U32 R33, R32 ;  /* 0x0000002000217245 */ /* 0x000fe20000201000 */
[----:B------:R-:W-:Y:S01]  /*bcb0*/  IMAD.U32 R36, R36, 0x10000, RZ ;  /* 0x0001000024247824 */ /* 0x000fe200078e00ff */
[----:B------:R-:W-:Y:S01]  /*bcc0*/  FSEL R69, R34, RZ, P3 ;  /* 0x000000ff22457208 */ /* 0x000fe20001800000 */
[----:B------:R-:W-:Y:S02]  /*bcd0*/  HFMA2 R34, -RZ, RZ, 0, 1.1920928955078125e-07 ;  /* 0x00000002ff227431 */ /* 0x000fe400000001ff */
        /* <DEDUP_REMOVED lines=18> */
.L_x_11829:
        /* <DEDUP_REMOVED lines=12> */
.L_x_11830:
        /* <DEDUP_REMOVED lines=43> */
.L_x_11828:
[----:B------:R-:W-:Y:S01]  /*c170*/  ISETP.NE.AND P5, PT, R34, 0x1, PT ;  /* 0x000000012200780c */ /* 0x000fe20003fa5270 */
[----:B------:R-:W-:Y:S01]  /*c180*/  IMAD.MOV.U32 R36, RZ, RZ, 0x2 ;  /* 0x00000002ff247424 */ /* 0x000fe200078e00ff */
[----:B------:R-:W-:Y:S01]  /*c190*/  I2FP.F32.U32 R33, R32 ;  /* 0x0000002000217245 */ /* 0x000fe20000201000 */
[C---:B------:R-:W-:Y:S01]  /*c1a0*/  IMAD.U32 R32, R35.reuse, 0x10000, RZ ;  /* 0x0001000023207824 */ /* 0x040fe200078e00ff */
[----:B------:R-:W-:Y:S01]  /*c1b0*/  PRMT R41, R35, 0x7632, R41 ;  /* 0x0000763223297816 */ /* 0x000fe20000000029 */
[----:B------:R-:W-:Y:S02]  /*c1c0*/  IMAD.MOV.U32 R35, RZ, RZ, R184 ;  /* 0x000000ffff237224 */ /* 0x000fe400078e00b8 */
[----:B------:R-:W-:Y:S01]  /*c1d0*/  FFMA.FTZ R33, R33, R206, 1.1641532182693481445e-10 ;  /* 0x2f00000021217423 */ /* 0x000fe200000100ce */
[----:B------:R-:W-:-:S04]  /*c1e0*/  FMUL.FTZ R44, R32, UR5 ;  /* 0x00000005202c7c20 */ /* 0x000fc80008410000 */
        /* <DEDUP_REMOVED lines=10> */
.L_x_11832:
        /* <DEDUP_REMOVED lines=12> */
.L_x_11833:
        /* <DEDUP_REMOVED lines=43> */
.L_x_11831:
[----:B------:R-:W-:Y:S01]  /*c600*/  I2FP.F32.U32 R33, R35 ;  /* 0x0000002300217245 */ /* 0x000fe20000201000 */
[----:B------:R-:W-:Y:S02]  /*c610*/  IMAD.U32 R32, R95, 0x10000, RZ ;  /* 0x000100005f207824 */ /* 0x000fe400078e00ff */
[----:B------:R-:W-:Y:S02]  /*c620*/  HFMA2 R34, -RZ, RZ, 0, 1.1920928955078125e-07 ;  /* 0x00000002ff227431 */ /* 0x000fe400000001ff */
[----:B------:R-:W-:Y:S01]  /*c630*/  FFMA.FTZ R33, R33, R206, 1.1641532182693481445e-10 ;  /* 0x2f00000021217423 */ /* 0x000fe200000100ce */
[----:B------:R-:W-:-:S04]  /*c640*/  FMUL.FTZ R32, R32, UR5 ;  /* 0x0000000520207c20 */ /* 0x000fc80008410000 */
[----:B------:R-:W-:Y:S02]  /*c650*/  FSETP.GTU.FTZ.AND P5, PT, R33, UR4, PT ;  /* 0x0000000421007c0b */ /* 0x000fe4000bfbc000 */
[----:B------:R-:W-:Y:S02]  /*c660*/  FSEL R33, R44, RZ, P4 ;  /* 0x000000ff2c217208 */ /* 0x000fe40002000000 */
        /* <DEDUP_REMOVED lines=15> */
.L_x_11835:
        /* <DEDUP_REMOVED lines=12> */
.L_x_11836:
        /* <DEDUP_REMOVED lines=43> */
.L_x_11834:
        /* <DEDUP_REMOVED lines=17> */
.L_x_11838:
[----:B------:R-:W-:-:S04]  /*cbe0*/  IADD3 R197, PT, PT, R197, 0x1, RZ ;  /* 0x00000001c5c57810 */ /* 0x000fc80007ffe0ff */
        /* <DEDUP_REMOVED lines=13> */
.L_x_11839:
        /* <DEDUP_REMOVED lines=43> */
.L_x_11837:
[----:B------:R-:W-:Y:S01]  /*cf70*/  I2FP.F32.U32 R33, R32 ;  /* 0x0000002000217245 */ /* 0x000fe20000201000 */
[----:B------:R-:W-:Y:S01]  /*cf80*/  IMAD.U32 R40, R40, 0x10000, RZ ;  /* 0x0001000028287824 */ /* 0x000fe200078e00ff */
[----:B------:R-:W-:-:S03]  /*cf90*/  FSEL R71, R41, RZ, P5 ;  /* 0x000000ff29477208 */ /* 0x000fc60002800000 */
[----:B------:R-:W-:Y:S01]  /*cfa0*/  FFMA.FTZ R33, R33, R206, 1.1641532182693481445e-10 ;  /* 0x2f00000021217423 */ /* 0x000fe200000100ce */
[----:B------:R-:W-:-:S04]  /*cfb0*/  FMUL.FTZ R40, R40, UR5 ;  /* 0x0000000528287c20 */ /* 0x000fc80008410000 */
[----:B------:R-:W-:-:S04]  /*cfc0*/  FSETP.GTU.FTZ.AND P6, PT, R33, UR4, PT ;  /* 0x0000000421007c0b */ /* 0x000fc8000bfdc000 */
[----:B------:R-:W-:Y:S02]  /*cfd0*/  FSEL R40, R40, RZ, !P6 ;  /* 0x000000ff28287208 */ /* 0x000fe40007000000 */
[----:B------:R-:W-:-:S03]  /*cfe0*/  SEL R194, RZ, 0x1, P6 ;  /* 0x00000001ffc27807 */ /* 0x000fc60003000000 */
[----:B------:R-:W-:-:S04]  /*cff0*/  FADD.FTZ R71, R40, R71 ;  /* 0x0000004728477221 */ /* 0x000fc80000010000 */
[----:B------:R-:W-:Y:S01]  /*d000*/  @P1 FADD.FTZ R71, R87, R71 ;  /* 0x0000004757471221 */ /* 0x000fe20000010000 */
[----:B------:R-:W-:Y:S06]  /*d010*/  BRA `(.L_x_11840) ;  /* 0x00000024009c7947 */ /* 0x000fec0003800000 */
.L_x_11791:
[----:B------:R-:W-:Y:S01]  /*d020*/  ISETP.NE.AND P2, PT, R49, 0x1, PT ;  /* 0x000000013100780c */ /* 0x000fe20003f45270 */
[----:B-1----:R-:W-:Y:S02]  /*d030*/  HFMA2 R38, -RZ, RZ, 0, 1.1920928955078125e-07 ;  /* 0x00000002ff267431 */ /* 0x002fe400000001ff */
        /* <DEDUP_REMOVED lines=13> */
.L_x_11842:
        /* <DEDUP_REMOVED lines=12> */
.L_x_11843:
        /* <DEDUP_REMOVED lines=39> */
[----:B------:R-:W-:Y:S01]  /*d440*/  IMAD.MOV.U32 R36, RZ, RZ, R42 ;  /* 0x000000ffff247224 */ /* 0x000fe200078e002a */
[----:B------:R-:W-:Y:S01]  /*d450*/  LOP3.LUT R4, R38, UR39, R47, 0x96, !PT ;  /* 0x0000002726047c12 */ /* 0x000fe2000f8e962f */
[----:B------:R-:W-:-:S07]  /*d460*/  IMAD.MOV.U32 R38, RZ, RZ, RZ ;  /* 0x000000ffff267224 */ /* 0x000fce00078e00ff */
.L_x_11841:
[----:B------:R-:W-:Y:S01]  /*d470*/  I2FP.F32.U32 R37, R36 ;  /* 0x0000002400257245 */ /* 0x000fe20000201000 */
[----:B-----5:R-:W-:Y:S01]  /*d480*/  IMAD.U32 R44, R32, 0x10000, RZ ;  /* 0x00010000202c7824 */ /* 0x020fe200078e00ff */
[----:B------:R-:W-:Y:S02]  /*d490*/  ISETP.NE.AND P2, PT, R38, 0x1, PT ;  /* 0x000000012600780c */ /* 0x000fe40003f45270 */
[----:B------:R-:W-:Y:S01]  /*d4a0*/  LOP3.LUT R199, R199, 0xffffffef, RZ, 0xc0, !PT ;  /* 0xffffffefc7c77812 */ /* 0x000fe200078ec0ff */
[----:B------:R-:W-:Y:S01]  /*d4b0*/  FFMA.FTZ R37, R37, R206, 1.1641532182693481445e-10 ;  /* 0x2f00000025257423 */ /* 0x000fe200000100ce */
[----:B------:R-:W-:Y:S01]  /*d4c0*/  PRMT R45, R32, 0x7632, R45 ;  /* 0x00007632202d7816 */ /* 0x000fe2000000002d */
[----:B------:R-:W-:Y:S01]  /*d4d0*/  IMAD.MOV.U32 R32, RZ, RZ, R184 ;  /* 0x000000ffff207224 */ /* 0x000fe200078e00b8 */
[----:B------:R-:W-:Y:S02]  /*d4e0*/  MOV R36, 0x2 ;  /* 0x0000000200247802 */ /* 0x000fe40000000f00 */
[----:B------:R-:W-:-:S13]  /*d4f0*/  FSETP.LE.FTZ.AND P3, PT, R37, UR4, PT ;  /* 0x0000000425007c0b */ /* 0x000fda000bf73000 */
        /* <DEDUP_REMOVED lines=10> */
.L_x_11845:
        /* <DEDUP_REMOVED lines=12> */
.L_x_11846:
        /* <DEDUP_REMOVED lines=43> */
.L_x_11844:
[----:B------:R-:W-:Y:S01]  /*d910*/  I2FP.F32.U32 R37, R32 ;  /* 0x0000002000257245 */ /* 0x000fe20000201000 */
[----:B------:R-:W-:Y:S01]  /*d920*/  IMAD.U32 R45, R45, 0x10000, RZ ;  /* 0x000100002d2d7824 */ /* 0x000fe200078e00ff */
[----:B------:R-:W-:Y:S01]  /*d930*/  ISETP.NE.AND P2, PT, R36, 0x1, PT ;  /* 0x000000012400780c */ /* 0x000fe20003f45270 */
[----:B------:R-:W-:Y:S01]  /*d940*/  IMAD.MOV.U32 R38, RZ, RZ, 0x2 ;  /* 0x00000002ff267424 */ /* 0x000fe200078e00ff */
[----:B------:R-:W-:Y:S01]  /*d950*/  LOP3.LUT R199, R199, 0xfffffff7, RZ, 0xc0, !PT ;  /* 0xfffffff7c7c77812 */ /* 0x000fe200078ec0ff */
[----:B------:R-:W-:Y:S01]  /*d960*/  FFMA.FTZ R37, R37, R206, 1.1641532182693481445e-10 ;  /* 0x2f00000025257423 */ /* 0x000fe200000100ce */
[----:B------:R-:W-:-:S04]  /*d970*/  MOV R32, R184 ;  /* 0x000000b800207202 */ /* 0x000fc80000000f00 */
        /* <DEDUP_REMOVED lines=11> */
.L_x_11848:
        /* <DEDUP_REMOVED lines=12> */
.L_x_11849:
        /* <DEDUP_REMOVED lines=43> */
.L_x_11847:
[----:B------:R-:W-:Y:S01]  /*dda0*/  I2FP.F32.U32 R37, R32 ;  /* 0x0000002000257245 */ /* 0x000fe20000201000 */
[----:B------:R-:W-:Y:S01]  /*ddb0*/  IMAD.U32 R47, R33, 0x10000, RZ ;  /* 0x00010000212f7824 */ /* 0x000fe200078e00ff */
[----:B------:R-:W-:Y:S01]  /*ddc0*/  ISETP.NE.AND P2, PT, R38, 0x1, PT ;  /* 0x000000012600780c */ /* 0x000fe20003f45270 */
[----:B------:R-:W-:Y:S01]  /*ddd0*/  IMAD.MOV.U32 R36, RZ, RZ, 0x2 ;  /* 0x00000002ff247424 */ /* 0x000fe200078e00ff */
[----:B------:R-:W-:Y:S01]  /*dde0*/  LOP3.LUT R199, R199, 0xfffffffb, RZ, 0xc0, !PT ;  /* 0xfffffffbc7c77812 */ /* 0x000fe200078ec0ff */
[----:B------:R-:W-:Y:S01]  /*ddf0*/  FFMA.FTZ R37, R37, R206, 1.1641532182693481445e-10 ;  /* 0x2f00000025257423 */ /* 0x000fe200000100ce */
[----:B------:R-:W-:Y:S02]  /*de00*/  PRMT R48, R33, 0x7632, R48 ;  /* 0x0000763221307816 */ /* 0x000fe40000000030 */
[----:B------:R-:W-:Y:S02]  /*de10*/  MOV R32, R184 ;  /* 0x000000b800207202 */ /* 0x000fe40000000f00 */
        /* <DEDUP_REMOVED lines=11> */
.L_x_11851:
        /* <DEDUP_REMOVED lines=12> */
.L_x_11852:
        /* <DEDUP_REMOVED lines=43> */
.L_x_11850:
        /* <DEDUP_REMOVED lines=18> */
.L_x_11854:
        /* <DEDUP_REMOVED lines=12> */
.L_x_11855:
        /* <DEDUP_REMOVED lines=43> */
.L_x_11853:
[----:B------:R-:W-:Y:S01]  /*e6d0*/  ISETP.NE.AND P3, PT, R37, 0x1, PT ;  /* 0x000000012500780c */ /* 0x000fe20003f65270 */
[C---:B------:R-:W-:Y:S01]  /*e6e0*/  IMAD.U32 R49, R34.reuse, 0x10000, RZ ;  /* 0x0001000022317824 */ /* 0x040fe200078e00ff */
[----:B------:R-:W-:Y:S02]  /*e6f0*/  I2FP.F32.U32 R33, R32 ;  /* 0x0000002000217245 */ /* 0x000fe40000201000 */
[----:B------:R-:W-:Y:S01]  /*e700*/  PRMT R50, R34, 0x7632, R50 ;  /* 0x0000763222327816 */ /* 0x000fe20000000032 */
[----:B------:R-:W-:Y:S01]  /*e710*/  IMAD.MOV.U32 R34, RZ, RZ, 0x2 ;  /* 0x00000002ff227424 */ /* 0x000fe200078e00ff */
[----:B------:R-:W-:Y:S01]  /*e720*/  MOV R32, R184 ;  /* 0x000000b800207202 */ /* 0x000fe20000000f00 */
        /* <DEDUP_REMOVED lines=11> */
.L_x_11857:
        /* <DEDUP_REMOVED lines=12> */
.L_x_11858:
        /* <DEDUP_REMOVED lines=43> */
.L_x_11856:
[----:B------:R-:W-:Y:S01]  /*eb50*/  ISETP.NE.AND P4, PT, R34, 0x1, PT ;  /* 0x000000012200780c */ /* 0x000fe20003f85270 */
[----:B------:R-:W-:Y:S01]  /*eb60*/  IMAD.U32 R50, R50, 0x10000, RZ ;  /* 0x0001000032327824 */ /* 0x000fe200078e00ff */
[----:B------:R-:W-:Y:S01]  /*eb70*/  I2FP.F32.U32 R33, R32 ;  /* 0x0000002000217245 */ /* 0x000fe20000201000 */
[----:B------:R-:W-:Y:S01]  /*eb80*/  IMAD.MOV.U32 R36, RZ, RZ, 0x2 ;  /* 0x00000002ff247424 */ /* 0x000fe200078e00ff */
[----:B------:R-:W-:-:S03]  /*eb90*/  MOV R32, R184 ;  /* 0x000000b800207202 */ /* 0x000fc60000000f00 */
        /* <DEDUP_REMOVED lines=11> */
.L_x_11860:
        /* <DEDUP_REMOVED lines=12> */
.L_x_11861:
        /* <DEDUP_REMOVED lines=43> */
.L_x_11859:
[----:B------:R-:W-:Y:S01]  /*efc0*/  ISETP.NE.AND P5, PT, R36, 0x1, PT ;  /* 0x000000012400780c */ /* 0x000fe20003fa5270 */
[C---:B------:R-:W-:Y:S01]  /*efd0*/  IMAD.U32 R70, R35.reuse, 0x10000, RZ ;  /* 0x0001000023467824 */ /* 0x040fe200078e00ff */
[----:B------:R-:W-:Y:S01]  /*efe0*/  I2FP.F32.U32 R33, R32 ;  /* 0x0000002000217245 */ /* 0x000fe20000201000 */
[----:B------:R-:W-:Y:S01]  /*eff0*/  IMAD.MOV.U32 R51, RZ, RZ, 0x2 ;  /* 0x00000002ff337424 */ /* 0x000fe200078e00ff */
[----:B------:R-:W-:Y:S02]  /*f000*/  PRMT R42, R35, 0x7632, R42 ;  /* 0x00007632232a7816 */ /* 0x000fe4000000002a */
        /* <DEDUP_REMOVED lines=12> */
.L_x_11863:
        /* <DEDUP_REMOVED lines=12> */
.L_x_11864:
        /* <DEDUP_REMOVED lines=43> */
.L_x_11862:
        /* <DEDUP_REMOVED lines=14> */
[----:B------:R-:W-:Y:S01]  /*f520*/  FMUL.FTZ R48, R48, UR5 ;  /* 0x0000000530307c20 */ /* 0x000fe20008410000 */
[----:B------:R-:W-:Y:S01]  /*f530*/  FMUL.FTZ R45, R45, UR5 ;  /* 0x000000052d2d7c20 */ /* 0x000fe20008410000 */
[----:B------:R-:W-:Y:S01]  /*f540*/  FMUL.FTZ R42, R42, UR5 ;  /* 0x000000052a2a7c20 */ /* 0x000fe20008410000 */
[----:B------:R-:W-:-:S02]  /*f550*/  FSEL R74, R47, RZ, P5 ;  /* 0x000000ff2f4a7208 */ /* 0x000fc40002800000 */
[C---:B------:R-:W-:Y:S02]  /*f560*/  LOP3.LUT P0, RZ, R199.reuse, 0x8, RZ, 0xc0, !PT ;  /* 0x00000008c7ff7812 */ /* 0x040fe4000780c0ff */
[----:B------:R-:W-:Y:S02]  /*f570*/  LOP3.LUT P6, RZ, R199, 0x2, RZ, 0xc0, !PT ;  /* 0x00000002c7ff7812 */ /* 0x000fe400078cc0ff */
[----:B------:R-:W-:Y:S01]  /*f580*/  FSETP.GTU.FTZ.AND P5, PT, R33, UR4, PT ;  /* 0x0000000421007c0b */ /* 0x000fe2000bfbc000 */
[----:B------:R-:W-:Y:S01]  /*f590*/  @P1 FADD.FTZ R72, R88, R72 ;  /* 0x0000004858481221 */ /* 0x000fe20000010000 */
[----:B------:R-:W-:Y:S01]  /*f5a0*/  FSEL R70, R70, RZ, P4 ;  /* 0x000000ff46467208 */ /* 0x000fe20002000000 */
[----:B------:R-:W-:Y:S01]  /*f5b0*/  @P1 FADD.FTZ R74, R90, R74 ;  /* 0x0000004a5a4a1221 */ /* 0x000fe20000010000 */
        /* <DEDUP_REMOVED lines=9> */
[----:B------:R-:W-:Y:S01]  /*f650*/  ISETP.NE.AND P0, PT, R35, RZ, PT ;  /* 0x000000ff2300720c */ /* 0x000fe20003f05270 */
[----:B------:R-:W-:Y:S01]  /*f660*/  @P1 FADD.FTZ R75, R91, R75 ;  /* 0x0000004b5b4b1221 */ /* 0x000fe20000010000 */
[----:B------:R-:W-:Y:S01]  /*f670*/  PLOP3.LUT P5, PT, P5, PT, PT, 0x8, 0x80 ;  /* 0x000000000080781c */ /* 0x000fe20002fae170 */
[----:B------:R-:W-:-:S12]  /*f680*/  @P1 FADD.FTZ R71, R87, R71 ;  /* 0x0000004757471221 */ /* 0x000fd80000010000 */
.L_x_11840:
[----:B------:R-:W-:Y:S01]  /*f690*/  SEL R36, RZ, 0x1000000, !P5 ;  /* 0x01000000ff247807 */ /* 0x000fe20006800000 */
[----:B------:R-:W0:Y:S01]  /*f6a0*/  @P0 LDC.64 R42, c[0x0][0x398] ;  /* 0x0000e600ff2a0b82 */ /* 0x000e220000000a00 */
[----:B------:R-:W-:Y:S01]  /*f6b0*/  SEL R35, RZ, 0x10000, !P4 ;  /* 0x00010000ff237807 */ /* 0x000fe20006000000 */
[----:B------:R-:W-:Y:S01]  /*f6c0*/  VIADD R209, R203, 0x100 ;  /* 0x00000100cbd17836 */ /* 0x000fe20000000000 */
[----:B------:R-:W-:Y:S02]  /*f6d0*/  SEL R38, RZ, 0x100, !P3 ;  /* 0x00000100ff267807 */ /* 0x000fe40005800000 */
[----:B------:R-:W-:Y:S01]  /*f6e0*/  LOP3.LUT P5, RZ, R199, 0x8, RZ, 0xc0, !PT ;  /* 0x00000008c7ff7812 */ /* 0x000fe200078ac0ff */
[----:B------:R-:W-:Y:S01]  /*f6f0*/  IMAD.WIDE.U32 R44, R209, 0x10, R152 ;  /* 0x00000010d12c7825 */ /* 0x000fe200078e0098 */
[C---:B------:R-:W-:Y:S01]  /*f700*/  LOP3.LUT P4, RZ, R199.reuse, 0x4, RZ, 0xc0, !PT ;  /* 0x00000004c7ff7812 */ /* 0x040fe2000788c0ff */
[----:B------:R-:W1:Y:S01]  /*f710*/  @P1 LDC.64 R40, c[0x0][0x3a0] ;  /* 0x0000e800ff281b82 */ /* 0x000e620000000a00 */
[----:B------:R-:W-:-:S02]  /*f720*/  LOP3.LUT P3, RZ, R199, 0x2, RZ, 0xc0, !PT ;  /* 0x00000002c7ff7812 */ /* 0x000fc4000786c0ff */
[----:B------:R-:W-:Y:S02]  /*f730*/  LOP3.LUT P6, RZ, R199, 0x10, RZ, 0xc0, !PT ;  /* 0x00000010c7ff7812 */ /* 0x000fe400078cc0ff */
[----:B------:R-:W-:Y:S02]  /*f740*/  SEL R34, RZ, 0x1000000, !P3 ;  /* 0x01000000ff227807 */ /* 0x000fe40005800000 */
[----:B------:R-:W-:Y:S02]  /*f750*/  SEL R33, RZ, 0x10000, !P4 ;  /* 0x00010000ff217807 */ /* 0x000fe40006000000 */
[----:B------:R-:W-:Y:S02]  /*f760*/  SEL R32, RZ, 0x100, !P5 ;  /* 0x00000100ff207807 */ /* 0x000fe40006800000 */
[----:B------:R-:W-:Y:S01]  /*f770*/  LOP3.LUT R38, R38, R36, R35, 0xfe, !PT ;  /* 0x0000002426267212 */ /* 0x000fe200078efe23 */
[----:B------:R-:W-:Y:S01]  /*f780*/  IMAD.WIDE.U32 R36, R207, 0x20, R200 ;  /* 0x00000020cf247825 */ /* 0x000fe200078e00c8 */
[----:B------:R-:W-:-:S02]  /*f790*/  LOP3.LUT R32, R32, R34, R33, 0xfe, !PT ;  /* 0x0000002220207212 */ /* 0x000fc400078efe21 */
[----:B------:R-:W-:Y:S01]  /*f7a0*/  SEL R35, RZ, 0x1, !P6 ;  /* 0x00000001ff237807 */ /* 0x000fe20007000000 */
[----:B0-----:R-:W-:Y:S01]  /*f7b0*/  @P0 IMAD.WIDE.U32 R42, R209, 0x10, R42 ;  /* 0x00000010d12a0825 */ /* 0x001fe200078e002a */
[----:B------:R-:W-:Y:S01]  /*f7c0*/  SEL R33, RZ, 0x1, !P2 ;  /* 0x00000001ff217807 */ /* 0x000fe20005000000 */
[----:B------:R0:W-:Y:S01]  /*f7d0*/  STG.E.128 desc[UR8][R36.64], R72 ;  /* 0x0000004824007986 */ /* 0x0001e2000c101d08 */
[----:B------:R-:W-:Y:S01]  /*f7e0*/  LOP3.LUT R32, R32, R35, RZ, 0xfc, !PT ;  /* 0x0000002320207212 */ /* 0x000fe200078efcff */
[----:B------:R-:W-:Y:S01]  /*f7f0*/  IMAD.WIDE.U32 R34, R207, 0x8, R188 ;  /* 0x00000008cf227825 */ /* 0x000fe200078e00bc */
[----:B------:R-:W-:Y:S01]  /*f800*/  LOP3.LUT R33, R38, R33, RZ, 0xfc, !PT ;  /* 0x0000002126217212 */ /* 0x000fe200078efcff */
[----:B------:R0:W-:Y:S02]  /*f810*/  STG.E.128 desc[UR8][R36.64+0x10], R68 ;  /* 0x0000104424007986 */ /* 0x0001e4000c101d08 */
[----:B-1----:R-:W-:Y:S02]  /*f820*/  @P1 IMAD.WIDE.U32 R40, R209, 0x20, R40 ;  /* 0x00000020d1281825 */ /* 0x002fe400078e0028 */
        /* <DEDUP_REMOVED lines=22> */
.L_x_11865:
[----:B------:R2:W5:Y:S04]  /*f990*/  @P0 LDG.E.128 R92, desc[UR8][R42.64] ;  /* 0x000000082a5c0981 */ /* 0x000568000c1e1d00 */
[----:B------:R2:W5:Y:S04]  /*f9a0*/  @P1 LDG.E.128 R88, desc[UR8][R40.64] ;  /* 0x0000000828581981 */ /* 0x000568000c1e1d00 */
[----:B------:R2:W5:Y:S04]  /*f9b0*/  @P1 LDG.E.128 R84, desc[UR8][R40.64+0x10] ;  /* 0x0000100828541981 */ /* 0x000568000c1e1d00 */
[----:B01----:R2:W5:Y:S01]  /*f9c0*/  LDG.E.128 R32, desc[UR8][R44.64] ;  /* 0x000000082c207981 */ /* 0x003562000c1e1d00 */
[----:B------:R-:W-:Y:S05]  /*f9d0*/  @!P0 BRA `(.L_x_11866) ;  /* 0x0000004800f08947 */ /* 0x000fea0003800000 */
[----:B------:R-:W-:Y:S01]  /*f9e0*/  ISETP.NE.AND P2, PT, R51, 0x1, PT ;  /* 0x000000013300780c */ /* 0x000fe20003f45270 */
[----:B------:R-:W-:Y:S01]  /*f9f0*/  IMAD.MOV.U32 R38, RZ, RZ, 0x2 ;  /* 0x00000002ff267424 */ /* 0x000fe200078e00ff */
[----:B--2--5:R-:W-:Y:S01]  /*fa00*/  PRMT R40, R95, 0x7632, R40 ;  /* 0x000076325f287816 */ /* 0x024fe20000000028 */
        /* <DEDUP_REMOVED lines=16> */
.L_x_11868:
        /* <DEDUP_REMOVED lines=12> */
.L_x_11869:
        /* <DEDUP_REMOVED lines=42> */
.L_x_11867:
[----:B------:R-:W-:Y:S01]  /*fe70*/  I2FP.F32.U32 R37, R36 ;  /* 0x0000002400257245 */ /* 0x000fe20000201000 */
[----:B------:R-:W-:Y:S01]  /*fe80*/  IMAD.U32 R36, R32, 0x10000, RZ ;  /* 0x0001000020247824 */ /* 0x000fe200078e00ff */
[----:B------:R-:W-:Y:S01]  /*fe90*/  ISETP.NE.AND P2, PT, R38, 0x1, PT ;  /* 0x000000012600780c */ /* 0x000fe20003f45270 */
[----:B------:R-:W-:Y:S01]  /*fea0*/  HFMA2 R39, -RZ, RZ, 0, 1.1920928955078125e-07 ;  /* 0x00000002ff277431 */ /* 0x000fe200000001ff */
[----:B------:R-:W-:Y:S01]  /*feb0*/  LOP3.LUT R199, R199, 0xffffffef, RZ, 0xc0, !PT ;  /* 0xffffffefc7c77812 */ /* 0x000fe200078ec0ff */
[----:B------:R-:W-:Y:S01]  /*fec0*/  FFMA.FTZ R37, R37, R206, 1.1641532182693481445e-10 ;  /* 0x2f00000025257423 */ /* 0x000fe200000100ce */
[----:B------:R-:W-:Y:S01]  /*fed0*/  FMUL.FTZ R46, R36, UR5 ;  /* 0x00000005242e7c20 */ /* 0x000fe20008410000 */
[----:B------:R-:W-:-:S03]  /*fee0*/  PRMT R32, R32, 0x7632, R32 ;  /* 0x0000763220207816 */ /* 0x000fc60000000020 */
[----:B------:R-:W-:Y:S01]  /*fef0*/  FSETP.LE.FTZ.AND P4, PT, R37, UR4, PT ;  /* 0x0000000425007c0b */ /* 0x000fe2000bf93000 */
        /* <DEDUP_REMOVED lines=11> */
.L_x_11871:
        /* <DEDUP_REMOVED lines=12> */
.L_x_11872:
        /* <DEDUP_REMOVED lines=41> */
[----:B------:R-:W-:-:S07]  /*10300*/  HFMA2 R39, -RZ, RZ, 0, 0 ;  /* 0x00000000ff277431 */ /* 0x000fce00000001ff */
.L_x_11870:
[----:B------:R-:W-:Y:S01]  /*10310*/  I2FP.F32.U32 R37, R37 ;  /* 0x0000002500257245 */ /* 0x000fe20000201000 */
[----:B------:R-:W-:Y:S01]  /*10320*/  IMAD.U32 R36, R92, 0x10000, RZ ;  /* 0x000100005c247824 */ /* 0x000fe200078e00ff */
[----:B------:R-:W-:Y:S01]  /*10330*/  ISETP.NE.AND P3, PT, R39, 0x1, PT ;  /* 0x000000012700780c */ /* 0x000fe20003f65270 */
[----:B------:R-:W-:Y:S02]  /*10340*/  IMAD.MOV.U32 R38, RZ, RZ, 0x2 ;  /* 0x00000002ff267424 */ /* 0x000fe400078e00ff */
[----:B------:R-:W-:Y:S01]  /*10350*/  FFMA.FTZ R37, R37, R206, 1.1641532182693481445e-10 ;  /* 0x2f00000025257423 */ /* 0x000fe200000100ce */
[----:B------:R-:W-:-:S04]  /*10360*/  FMUL.FTZ R36, R36, UR5 ;  /* 0x0000000524247c20 */ /* 0x000fc80008410000 */
[----:B------:R-:W-:Y:S02]  /*10370*/  FSETP.GTU.FTZ.AND P2, PT, R37, UR4, PT ;  /* 0x0000000425007c0b */ /* 0x000fe4000bf5c000 */
[----:B------:R-:W-:Y:S02]  /*10380*/  FSEL R37, R46, RZ, P4 ;  /* 0x000000ff2e257208 */ /* 0x000fe40002000000 */
[----:B------:R-:W-:Y:S02]  /*10390*/  FSEL R64, R36, RZ, !P2 ;  /* 0x000000ff24407208 */ /* 0x000fe40005000000 */
[----:B------:R-:W-:Y:S02]  /*103a0*/  SEL R185, RZ, 0x1, P2 ;  /* 0x00000001ffb97807 */ /* 0x000fe40001000000 */
[----:B------:R-:W-:Y:S01]  /*103b0*/  MOV R36, R184 ;  /* 0x000000b800247202 */ /* 0x000fe20000000f00 */
        /* <DEDUP_REMOVED lines=11> */
.L_x_11874:
        /* <DEDUP_REMOVED lines=12> */
.L_x_11875:
        /* <DEDUP_REMOVED lines=43> */
.L_x_11873:
        /* <DEDUP_REMOVED lines=19> */
.L_x_11877:
        /* <DEDUP_REMOVED lines=12> */
.L_x_11878:
        /* <DEDUP_REMOVED lines=43> */
.L_x_11876:
[----:B------:R-:W-:Y:S01]  /*10c80*/  I2FP.F32.U32 R37, R36 ;  /* 0x0000002400257245 */ /* 0x000fe20000201000 */
[----:B------:R-:W-:Y:S01]  /*10c90*/  IMAD.U32 R49, R49, 0x10000, RZ ;  /* 0x0001000031317824 */ /* 0x000fe200078e00ff */
[----:B------:R-:W-:Y:S01]  /*10ca0*/  ISETP.NE.AND P3, PT, R39, 0x1, PT ;  /* 0x000000012700780c */ /* 0x000fe20003f65270 */
[----:B------:R-:W-:Y:S01]  /*10cb0*/  IMAD.MOV.U32 R36, RZ, RZ, 0x2 ;  /* 0x00000002ff247424 */ /* 0x000fe200078e00ff */
[----:B------:R-:W-:Y:S01]  /*10cc0*/  FSEL R32, R32, RZ, P4 ;  /* 0x000000ff20207208 */ /* 0x000fe20002000000 */
[----:B------:R-:W-:Y:S01]  /*10cd0*/  FFMA.FTZ R37, R37, R206, 1.1641532182693481445e-10 ;  /* 0x2f00000025257423 */ /* 0x000fe200000100ce */
[----:B------:R-:W-:-:S04]  /*10ce0*/  FMUL.FTZ R49, R49, UR5 ;  /* 0x0000000531317c20 */ /* 0x000fc80008410000 */
[----:B------:R-:W-:-:S04]  /*10cf0*/  FSETP.GTU.FTZ.AND P2, PT, R37, UR4, PT ;  /* 0x0000000425007c0b */ /* 0x000fc8000bf5c000 */
        /* <DEDUP_REMOVED lines=14> */
.L_x_11880:
        /* <DEDUP_REMOVED lines=12> */
.L_x_11881:
        /* <DEDUP_REMOVED lines=43> */
.L_x_11879:
[----:B------:R-:W-:Y:S01]  /*11150*/  I2FP.F32.U32 R37, R32 ;  /* 0x0000002000257245 */ /* 0x000fe20000201000 */
[----:B------:R-:W-:Y:S01]  /*11160*/  IMAD.U32 R32, R33, 0x10000, RZ ;  /* 0x0001000021207824 */ /* 0x000fe200078e00ff */
[----:B------:R-:W-:Y:S02]  /*11170*/  ISETP.NE.AND P2, PT, R36, 0x1, PT ;  /* 0x000000012400780c */ /* 0x000fe40003f45270 */
[----:B------:R-:W-:Y:S01]  /*11180*/  LOP3.LUT R199, R199, 0xfffffffb, RZ, 0xc0, !PT ;  /* 0xfffffffbc7c77812 */ /* 0x000fe200078ec0ff */
[----:B------:R-:W-:Y:S01]  /*11190*/  FFMA.FTZ R37, R37, R206, 1.1641532182693481445e-10 ;  /* 0x2f00000025257423 */ /* 0x000fe200000100ce */
[----:B------:R-:W-:Y:S01]  /*111a0*/  FMUL.FTZ R49, R32, UR5 ;  /* 0x0000000520317c20 */ /* 0x000fe20008410000 */
[----:B------:R-:W-:Y:S02]  /*111b0*/  PRMT R46, R33, 0x7632, R46 ;  /* 0x00007632212e7816 */ /* 0x000fe4000000002e */
[----:B------:R-:W-:Y:S02]  /*111c0*/  MOV R33, R184 ;  /* 0x000000b800217202 */ /* 0x000fe40000000f00 */
[----:B------:R-:W-:Y:S01]  /*111d0*/  FSETP.LE.FTZ.AND P4, PT, R37, UR4, PT ;  /* 0x0000000425007c0b */ /* 0x000fe2000bf93000 */
[----:B------:R-:W-:-:S12]  /*111e0*/  IMAD.MOV.U32 R37, RZ, RZ, 0x2 ;  /* 0x00000002ff257424 */ /* 0x000fd800078e00ff */
        /* <DEDUP_REMOVED lines=10> */
.L_x_11883:
        /* <DEDUP_REMOVED lines=12> */
.L_x_11884:
        /* <DEDUP_REMOVED lines=43> */
.L_x_11882:
        /* <DEDUP_REMOVED lines=22> */
.L_x_11886:
        /* <DEDUP_REMOVED lines=12> */
.L_x_11887:
        /* <DEDUP_REMOVED lines=43> */
.L_x_11885:
        /* <DEDUP_REMOVED lines=19> */
.L_x_11889:
        /* <DEDUP_REMOVED lines=12> */
.L_x_11890:
        /* <DEDUP_REMOVED lines=43> */
.L_x_11888:
[----:B------:R-:W-:Y:S01]  /*11f70*/  I2FP.F32.U32 R33, R32 ;  /* 0x0000002000217245 */ /* 0x000fe20000201000 */
[----:B------:R-:W-:Y:S01]  /*11f80*/  IMAD.U32 R47, R47, 0x10000, RZ ;  /* 0x000100002f2f7824 */ /* 0x000fe200078e00ff */
[----:B------:R-:W-:Y:S01]  /*11f90*/  FSEL R32, R46, RZ, P4 ;  /* 0x000000ff2e207208 */ /* 0x000fe20002000000 */
[----:B------:R-:W-:Y:S02]  /*11fa0*/  IMAD.MOV.U32 R36, RZ, RZ, 0x2 ;  /* 0x00000002ff247424 */ /* 0x000fe400078e00ff */
        /* <DEDUP_REMOVED lines=18> */
.L_x_11892:
        /* <DEDUP_REMOVED lines=12> */
.L_x_11893:
        /* <DEDUP_REMOVED lines=43> */
.L_x_11891:
[----:B------:R-:W-:Y:S01]  /*12440*/  ISETP.NE.AND P3, PT, R36, 0x1, PT ;  /* 0x000000012400780c */ /* 0x000fe20003f65270 */
[C---:B------:R-:W-:Y:S01]  /*12450*/  IMAD.U32 R32, R34.reuse, 0x10000, RZ ;  /* 0x0001000022207824 */ /* 0x040fe200078e00ff */
[----:B------:R-:W-:Y:S01]  /*12460*/  I2FP.F32.U32 R33, R33 ;  /* 0x0000002100217245 */ /* 0x000fe20000201000 */
[----:B------:R-:W-:Y:S01]  /*12470*/  IMAD.MOV.U32 R37, RZ, RZ, 0x2 ;  /* 0x00000002ff257424 */ /* 0x000fe200078e00ff */
[----:B------:R-:W-:Y:S01]  /*12480*/  PRMT R34, R34, 0x7632, R34 ;  /* 0x0000763222227816 */ /* 0x000fe20000000022 */
[----:B------:R-:W-:Y:S02]  /*12490*/  FMUL.FTZ R44, R32, UR5 ;  /* 0x00000005202c7c20 */ /* 0x000fe40008410000 */
[----:B------:R-:W-:-:S05]  /*124a0*/  FFMA.FTZ R33, R33, R206, 1.1641532182693481445e-10 ;  /* 0x2f00000021217423 */ /* 0x000fca00000100ce */
[----:B------:R-:W-:Y:S02]  /*124b0*/  FSETP.LE.FTZ.AND P2, PT, R33, UR4, PT ;  /* 0x0000000421007c0b */ /* 0x000fe4000bf53000 */
[----:B------:R-:W-:Y:S01]  /*124c0*/  MOV R33, R184 ;  /* 0x000000b800217202 */ /* 0x000fe20000000f00 */
        /* <DEDUP_REMOVED lines=9> */
.L_x_11895:
        /* <DEDUP_REMOVED lines=12> */
.L_x_11896:
        /* <DEDUP_REMOVED lines=43> */
.L_x_11894:
[----:B------:R-:W-:Y:S01]  /*128d0*/  I2FP.F32.U32 R33, R33 ;  /* 0x0000002100217245 */ /* 0x000fe20000201000 */
[----:B------:R-:W-:-:S04]  /*128e0*/  IMAD.U32 R32, R94, 0x10000, RZ ;  /* 0x000100005e207824 */ /* 0x000fc800078e00ff */
[----:B------:R-:W-:Y:S01]  /*128f0*/  FFMA.FTZ R33, R33, R206, 1.1641532182693481445e-10 ;  /* 0x2f00000021217423 */ /* 0x000fe200000100ce */
[----:B------:R-:W-:-:S04]  /*12900*/  FMUL.FTZ R32, R32, UR5 ;  /* 0x0000000520207c20 */ /* 0x000fc80008410000 */
[----:B------:R-:W-:Y:S02]  /*12910*/  FSETP.GTU.FTZ.AND P3, PT, R33, UR4, PT ;  /* 0x0000000421007c0b */ /* 0x000fe4000bf7c000 */
[----:B------:R-:W-:Y:S02]  /*12920*/  FSEL R33, R44, RZ, P2 ;  /* 0x000000ff2c217208 */ /* 0x000fe40001000000 */
[----:B------:R-:W-:Y:S01]  /*12930*/  FSEL R60, R32, RZ, !P3 ;  /* 0x000000ff203c7208 */ /* 0x000fe20005800000 */
[----:B------:R-:W-:Y:S01]  /*12940*/  IMAD.MOV.U32 R32, RZ, RZ, 0x2 ;  /* 0x00000002ff207424 */ /* 0x000fe200078e00ff */
        /* <DEDUP_REMOVED lines=14> */
.L_x_11898:
        /* <DEDUP_REMOVED lines=12> */
.L_x_11899:
        /* <DEDUP_REMOVED lines=43> */
.L_x_11897:
        /* <DEDUP_REMOVED lines=17> */
.L_x_11901:
        /* <DEDUP_REMOVED lines=12> */
.L_x_11902:
        /* <DEDUP_REMOVED lines=43> */
.L_x_11900:
        /* <DEDUP_REMOVED lines=22> */
.L_x_11904:
        /* <DEDUP_REMOVED lines=12> */
.L_x_11905:
        /* <DEDUP_REMOVED lines=43> */
.L_x_11903:
[----:B------:R-:W-:Y:S01]  /*136f0*/  ISETP.NE.AND P5, PT, R36, 0x1, PT ;  /* 0x000000012400780c */ /* 0x000fe20003fa5270 */
[C---:B------:R-:W-:Y:S01]  /*13700*/  IMAD.U32 R32, R35.reuse, 0x10000, RZ ;  /* 0x0001000023207824 */ /* 0x040fe200078e00ff */
[----:B------:R-:W-:Y:S02]  /*13710*/  I2FP.F32.U32 R33, R33 ;  /* 0x0000002100217245 */ /* 0x000fe40000201000 */
[----:B------:R-:W-:Y:S01]  /*13720*/  PRMT R41, R35, 0x7632, R41 ;  /* 0x0000763223297816 */ /* 0x000fe20000000029 */
[----:B------:R-:W-:Y:S01]  /*13730*/  FMUL.FTZ R42, R32, UR5 ;  /* 0x00000005202a7c20 */ /* 0x000fe20008410000 */
[----:B------:R-:W-:Y:S02]  /*13740*/  IMAD.MOV.U32 R35, RZ, RZ, 0x2 ;  /* 0x00000002ff237424 */ /* 0x000fe400078e00ff */
[----:B------:R-:W-:Y:S01]  /*13750*/  FFMA.FTZ R33, R33, R206, 1.1641532182693481445e-10 ;  /* 0x2f00000021217423 */ /* 0x000fe200000100ce */
[----:B------:R-:W-:-:S04]  /*13760*/  MOV R34, R184 ;  /* 0x000000b800227202 */ /* 0x000fc80000000f00 */
        /* <DEDUP_REMOVED lines=10> */
.L_x_11907:
        /* <DEDUP_REMOVED lines=12> */
.L_x_11908:
        /* <DEDUP_REMOVED lines=43> */
.L_x_11906:
        /* <DEDUP_REMOVED lines=22> */
.L_x_11910:
        /* <DEDUP_REMOVED lines=12> */
.L_x_11911:
        /* <DEDUP_REMOVED lines=43> */
.L_x_11909:
        /* <DEDUP_REMOVED lines=17> */
.L_x_11913:
        /* <DEDUP_REMOVED lines=14> */
.L_x_11914:
        /* <DEDUP_REMOVED lines=43> */
.L_x_11912:
        /* <DEDUP_REMOVED lines=11> */
.L_x_11866:
        /* <DEDUP_REMOVED lines=15> */
.L_x_11917:
        /* <DEDUP_REMOVED lines=12> */
.L_x_11918:
[----:B--2---:R-:W-:Y:S01]  /*14750*/  IMAD.WIDE.U32 R40, R198, -0x326172a9, RZ ;  /* 0xcd9e8d57c6287825 */ /* 0x004fe200078e00ff */
        /* <DEDUP_REMOVED lines=41> */
.L_x_11916:
[----:B------:R-:W-:Y:S01]  /*149f0*/  I2FP.F32.U32 R37, R36 ;  /* 0x0000002400257245 */ /* 0x000fe20000201000 */
[----:B------:R-:W-:Y:S01]  /*14a00*/  IMAD.MOV.U32 R36, RZ, RZ, 0x2 ;  /* 0x00000002ff247424 */ /* 0x000fe200078e00ff */
[----:B------:R-:W-:Y:S02]  /*14a10*/  ISETP.NE.AND P2, PT, R38, 0x1, PT ;  /* 0x000000012600780c */ /* 0x000fe40003f45270 */
[----:B------:R-:W-:Y:S01]  /*14a20*/  LOP3.LUT R199, R199, 0xffffffef, RZ, 0xc0, !PT ;  /* 0xffffffefc7c77812 */ /* 0x000fe200078ec0ff */
[----:B------:R-:W-:Y:S01]  /*14a30*/  FFMA.FTZ R37, R37, R206, 1.1641532182693481445e-10 ;  /* 0x2f00000025257423 */ /* 0x000fe200000100ce */
[C---:B--2--5:R-:W-:Y:S02]  /*14a40*/  SHF.L.U32 R42, R32.reuse, 0x10, RZ ;  /* 0x00000010202a7819 */ /* 0x064fe400000006ff */
[----:B------:R-:W-:Y:S02]  /*14a50*/  PRMT R32, R32, 0x7632, R32 ;  /* 0x0000763220207816 */ /* 0x000fe40000000020 */
        /* <DEDUP_REMOVED lines=12> */
.L_x_11920:
        /* <DEDUP_REMOVED lines=12> */
.L_x_11921:
        /* <DEDUP_REMOVED lines=43> */
.L_x_11919:
[----:B------:R-:W-:Y:S01]  /*14e90*/  I2FP.F32.U32 R37, R37 ;  /* 0x0000002500257245 */ /* 0x000fe20000201000 */
[----:B------:R-:W-:Y:S01]  /*14ea0*/  IMAD.MOV.U32 R38, RZ, RZ, 0x2 ;  /* 0x00000002ff267424 */ /* 0x000fe200078e00ff */
[----:B------:R-:W-:Y:S02]  /*14eb0*/  ISETP.NE.AND P2, PT, R36, 0x1, PT ;  /* 0x000000012400780c */ /* 0x000fe40003f45270 */
[----:B------:R-:W-:Y:S01]  /*14ec0*/  LOP3.LUT R199, R199, 0xfffffff7, RZ, 0xc0, !PT ;  /* 0xfffffff7c7c77812 */ /* 0x000fe200078ec0ff */
[----:B------:R-:W-:Y:S01]  /*14ed0*/  FFMA.FTZ R37, R37, R206, 1.1641532182693481445e-10 ;  /* 0x2f00000025257423 */ /* 0x000fe200000100ce */
[----:B------:R-:W-:Y:S01]  /*14ee0*/  SHF.L.U32 R44, R32, 0x10, RZ ;  /* 0x00000010202c7819 */ /* 0x000fe200000006ff */
[----:B------:R-:W-:-:S03]  /*14ef0*/  IMAD.MOV.U32 R32, RZ, RZ, R184 ;  /* 0x000000ffff207224 */ /* 0x000fc600078e00b8 */
[----:B------:R-:W-:-:S13]  /*14f00*/  FSETP.LE.FTZ.AND P3, PT, R37, UR4, PT ;  /* 0x0000000425007c0b */ /* 0x000fda000bf73000 */
        /* <DEDUP_REMOVED lines=10> */
.L_x_11923:
        /* <DEDUP_REMOVED lines=12> */
.L_x_11924:
        /* <DEDUP_REMOVED lines=43> */
.L_x_11922:
[----:B------:R-:W-:Y:S01]  /*15320*/  I2FP.F32.U32 R37, R32 ;  /* 0x0000002000257245 */ /* 0x000fe20000201000 */
[----:B------:R-:W-:Y:S01]  /*15330*/  IMAD.MOV.U32 R32, RZ, RZ, 0x2 ;  /* 0x00000002ff207424 */ /* 0x000fe200078e00ff */
[----:B------:R-:W-:Y:S02]  /*15340*/  ISETP.NE.AND P2, PT, R38, 0x1, PT ;  /* 0x000000012600780c */ /* 0x000fe40003f45270 */
[----:B------:R-:W-:Y:S01]  /*15350*/  LOP3.LUT R199, R199, 0xfffffffb, RZ, 0xc0, !PT ;  /* 0xfffffffbc7c77812 */ /* 0x000fe200078ec0ff */
[----:B------:R-:W-:Y:S01]  /*15360*/  FFMA.FTZ R37, R37, R206, 1.1641532182693481445e-10 ;  /* 0x2f00000025257423 */ /* 0x000fe200000100ce */
[C---:B------:R-:W-:Y:S02]  /*15370*/  SHF.L.U32 R43, R33.reuse, 0x10, RZ ;  /* 0x00000010212b7819 */ /* 0x040fe400000006ff */
[----:B------:R-:W-:Y:S01]  /*15380*/  PRMT R45, R33, 0x7632, R45 ;  /* 0x00007632212d7816 */ /* 0x000fe2000000002d */
[----:B------:R-:W-:Y:S01]  /*15390*/  IMAD.MOV.U32 R33, RZ, RZ, R184 ;  /* 0x000000ffff217224 */ /* 0x000fe200078e00b8 */
        /* <DEDUP_REMOVED lines=11> */
.L_x_11926:
        /* <DEDUP_REMOVED lines=12> */
.L_x_11927:
        /* <DEDUP_REMOVED lines=43> */
.L_x_11925:
[----:B------:R-:W-:Y:S01]  /*157c0*/  I2FP.F32.U32 R33, R33 ;  /* 0x0000002100217245 */ /* 0x000fe20000201000 */
[----:B------:R-:W-:Y:S01]  /*157d0*/  IMAD.MOV.U32 R36, RZ, RZ, 0x2 ;  /* 0x00000002ff247424 */ /* 0x000fe200078e00ff */
[----:B------:R-:W-:Y:S02]  /*157e0*/  ISETP.NE.AND P2, PT, R32, 0x1, PT ;  /* 0x000000012000780c */ /* 0x000fe40003f45270 */
[----:B------:R-:W-:Y:S01]  /*157f0*/  LOP3.LUT R199, R199, 0xfffffffd, RZ, 0xc0, !PT ;  /* 0xfffffffdc7c77812 */ /* 0x000fe200078ec0ff */
[----:B------:R-:W-:Y:S01]  /*15800*/  FFMA.FTZ R33, R33, R206, 1.1641532182693481445e-10 ;  /* 0x2f00000021217423 */ /* 0x000fe200000100ce */
[----:B------:R-:W-:-:S04]  /*15810*/  SHF.L.U32 R45, R45, 0x10, RZ ;  /* 0x000000102d2d7819 */ /* 0x000fc800000006ff */
        /* <DEDUP_REMOVED lines=12> */
.L_x_11929:
        /* <DEDUP_REMOVED lines=12> */
.L_x_11930:
        /* <DEDUP_REMOVED lines=43> */
.L_x_11928:
[----:B------:R-:W-:Y:S01]  /*15c50*/  ISETP.NE.AND P3, PT, R36, 0x1, PT ;  /* 0x000000012400780c */ /* 0x000fe20003f65270 */
[----:B------:R-:W-:Y:S01]  /*15c60*/  IMAD.MOV.U32 R32, RZ, RZ, 0x2 ;  /* 0x00000002ff207424 */ /* 0x000fe200078e00ff */
[----:B------:R-:W-:Y:S02]  /*15c70*/  I2FP.F32.U32 R33, R33 ;  /* 0x0000002100217245 */ /* 0x000fe40000201000 */
[C---:B------:R-:W-:Y:S02]  /*15c80*/  SHF.L.U32 R46, R34.reuse, 0x10, RZ ;  /* 0x00000010222e7819 */ /* 0x040fe400000006ff */
[----:B------:R-:W-:Y:S01]  /*15c90*/  PRMT R47, R34, 0x7632, R47 ;  /* 0x00007632222f7816 */ /* 0x000fe2000000002f */
[----:B------:R-:W-:-:S05]  /*15ca0*/  FFMA.FTZ R33, R33, R206, 1.1641532182693481445e-10 ;  /* 0x2f00000021217423 */ /* 0x000fca00000100ce */
[----:B------:R-:W-:Y:S01]  /*15cb0*/  FSETP.LE.FTZ.AND P2, PT, R33, UR4, PT ;  /* 0x0000000421007c0b */ /* 0x000fe2000bf53000 */
[----:B------:R-:W-:Y:S01]  /*15cc0*/  IMAD.MOV.U32 R33, RZ, RZ, R184 ;  /* 0x000000ffff217224 */ /* 0x000fe200078e00b8 */
        /* <DEDUP_REMOVED lines=9> */
.L_x_11932:
        /* <DEDUP_REMOVED lines=12> */
.L_x_11933:
        /* <DEDUP_REMOVED lines=43> */
.L_x_11931:
[----:B------:R-:W-:Y:S01]  /*160d0*/  ISETP.NE.AND P4, PT, R32, 0x1, PT ;  /* 0x000000012000780c */ /* 0x000fe20003f85270 */
[----:B------:R-:W-:Y:S01]  /*160e0*/  IMAD.MOV.U32 R36, RZ, RZ, 0x2 ;  /* 0x00000002ff247424 */ /* 0x000fe200078e00ff */
[----:B------:R-:W-:Y:S01]  /*160f0*/  I2FP.F32.U32 R33, R33 ;  /* 0x0000002100217245 */ /* 0x000fe20000201000 */
[----:B------:R-:W-:Y:S01]  /*16100*/  IMAD.MOV.U32 R34, RZ, RZ, R184 ;  /* 0x000000ffff227224 */ /* 0x000fe200078e00b8 */
[----:B------:R-:W-:-:S03]  /*16110*/  SHF.L.U32 R47, R47, 0x10, RZ ;  /* 0x000000102f2f7819 */ /* 0x000fc600000006ff */
[----:B------:R-:W-:-:S05]  /*16120*/  FFMA.FTZ R33, R33, R206, 1.1641532182693481445e-10 ;  /* 0x2f00000021217423 */ /* 0x000fca00000100ce */
[----:B------:R-:W-:Y:S01]  /*16130*/  FSETP.LE.FTZ.AND P3, PT, R33, UR4, PT ;  /* 0x0000000421007c0b */ /* 0x000fe2000bf73000 */
        /* <DEDUP_REMOVED lines=9> */
.L_x_11935:
        /* <DEDUP_REMOVED lines=12> */
.L_x_11936:
        /* <DEDUP_REMOVED lines=43> */
.L_x_11934:
[----:B------:R-:W-:Y:S01]  /*16540*/  ISETP.NE.AND P5, PT, R36, 0x1, PT ;  /* 0x000000012400780c */ /* 0x000fe20003fa5270 */
[----:B------:R-:W-:Y:S01]  /*16550*/  IMAD.MOV.U32 R49, RZ, RZ, 0x2 ;  /* 0x00000002ff317424 */ /* 0x000fe200078e00ff */
[----:B------:R-:W-:Y:S01]  /*16560*/  I2FP.F32.U32 R33, R34 ;  /* 0x0000002200217245 */ /* 0x000fe20000201000 */
[----:B------:R-:W-:Y:S01]  /*16570*/  IMAD.MOV.U32 R34, RZ, RZ, R184 ;  /* 0x000000ffff227224 */ /* 0x000fe200078e00b8 */
[C---:B------:R-:W-:Y:S02]  /*16580*/  SHF.L.U32 R62, R35.reuse, 0x10, RZ ;  /* 0x00000010233e7819 */ /* 0x040fe400000006ff */
[----:B------:R-:W-:Y:S01]  /*16590*/  PRMT R40, R35, 0x7632, R40 ;  /* 0x0000763223287816 */ /* 0x000fe20000000028 */
        /* <DEDUP_REMOVED lines=11> */
.L_x_11938:
        /* <DEDUP_REMOVED lines=12> */
.L_x_11939:
        /* <DEDUP_REMOVED lines=43> */
.L_x_11937:
[----:B------:R-:W-:Y:S01]  /*169c0*/  P2R R32, PR, RZ, 0x2 ;  /* 0x00000002ff207803 */ /* 0x000fe20000000000 */
[----:B------:R-:W-:Y:S01]  /*169d0*/  FMUL.FTZ R42, R42, UR5 ;  /* 0x000000052a2a7c20 */ /* 0x000fe20008410000 */
[----:B------:R-:W-:Y:S01]  /*169e0*/  I2FP.F32.U32 R33, R34 ;  /* 0x0000002200217245 */ /* 0x000fe20000201000 */
[----:B------:R-:W-:Y:S01]  /*169f0*/  FMUL.FTZ R43, R43, UR5 ;  /* 0x000000052b2b7c20 */ /* 0x000fe20008410000 */
[----:B------:R-:W-:Y:S01]  /*16a00*/  LOP3.LUT P1, RZ, R199, 0x10, RZ, 0xc0, !PT ;  /* 0x00000010c7ff7812 */ /* 0x000fe2000782c0ff */
        /* <DEDUP_REMOVED lines=11> */
[----:B------:R-:W-:Y:S01]  /*16ac0*/  FMUL.FTZ R40, R40, UR5 ;  /* 0x0000000528287c20 */ /* 0x000fe20008410000 */
[----:B------:R-:W-:-:S02]  /*16ad0*/  FSEL R66, R43, RZ, P5 ;  /* 0x000000ff2b427208 */ /* 0x000fc40002800000 */
[C---:B------:R-:W-:Y:S02]  /*16ae0*/  LOP3.LUT P0, RZ, R199.reuse, 0x8, RZ, 0xc0, !PT ;  /* 0x00000008c7ff7812 */ /* 0x040fe4000780c0ff */
[----:B------:R-:W-:Y:S02]  /*16af0*/  LOP3.LUT P6, RZ, R199, 0x2, RZ, 0xc0, !PT ;  /* 0x00000002c7ff7812 */ /* 0x000fe400078cc0ff */
        /* <DEDUP_REMOVED lines=17> */
.L_x_11915:
        /* <DEDUP_REMOVED lines=48> */
.L_x_11940:
[----:B------:R2:W5:Y:S04]  /*16f10*/  @P0 LDG.E.128 R92, desc[UR8][R42.64] ;  /* 0x000000082a5c0981 */ /* 0x000568000c1e1d00 */
[----:B------:R2:W5:Y:S04]  /*16f20*/  @P1 LDG.E.128 R88, desc[UR8][R40.64] ;  /* 0x0000000828581981 */ /* 0x000568000c1e1d00 */
[----:B------:R2:W5:Y:S04]  /*16f30*/  @P1 LDG.E.128 R84, desc[UR8][R40.64+0x10] ;  /* 0x0000100828541981 */ /* 0x000568000c1e1d00 */
[----:B01----:R2:W5:Y:S01]  /*16f40*/  LDG.E.128 R32, desc[UR8][R44.64] ;  /* 0x000000082c207981 */ /* 0x003562000c1e1d00 */
[----:B------:R-:W-:Y:S05]  /*16f50*/  @!P0 BRA `(.L_x_11941) ;  /* 0x0000004800ec8947 */ /* 0x000fea0003800000 */
[----:B------:R-:W-:Y:S01]  /*16f60*/  ISETP.NE.AND P2, PT, R49, 0x1, PT ;  /* 0x000000013100780c */ /* 0x000fe20003f45270 */
[----:B------:R-:W-:Y:S01]  /*16f70*/  HFMA2 R38, -RZ, RZ, 0, 1.1920928955078125e-07 ;  /* 0x00000002ff267431 */ /* 0x000fe200000001ff */
[----:B--2--5:R-:W-:Y:S01]  /*16f80*/  PRMT R40, R95, 0x7632, R40 ;  /* 0x000076325f287816 */ /* 0x024fe20000000028 */
        /* <DEDUP_REMOVED lines=16> */
.L_x_11943:
        /* <DEDUP_REMOVED lines=12> */
.L_x_11944:
        /* <DEDUP_REMOVED lines=41> */
.L_x_11942:
        /* <DEDUP_REMOVED lines=20> */
.L_x_11946:
        /* <DEDUP_REMOVED lines=12> */
.L_x_11947:
        /* <DEDUP_REMOVED lines=42> */
.L_x_11945:
        /* <DEDUP_REMOVED lines=22> */
.L_x_11949:
        /* <DEDUP_REMOVED lines=12> */
.L_x_11950:
        /* <DEDUP_REMOVED lines=43> */
.L_x_11948:
[----:B------:R-:W-:Y:S01]  /*17d50*/  I2FP.F32.U32 R37, R37 ;  /* 0x0000002500257245 */ /* 0x000fe20000201000 */
[----:B------:R-:W-:Y:S01]  /*17d60*/  IMAD.U32 R32, R32, 0x10000, RZ ;  /* 0x0001000020207824 */ /* 0x000fe200078e00ff */
[----:B------:R-:W-:Y:S02]  /*17d70*/  ISETP.NE.AND P2, PT, R36, 0x1, PT ;  /* 0x000000012400780c */ /* 0x000fe40003f45270 */
[----:B------:R-:W-:Y:S01]  /*17d80*/  LOP3.LUT R199, R199, 0xfffffff7, RZ, 0xc0, !PT ;  /* 0xfffffff7c7c77812 */ /* 0x000fe200078ec0ff */
[----:B------:R-:W-:Y:S01]  /*17d90*/  FFMA.FTZ R37, R37, R206, 1.1641532182693481445e-10 ;  /* 0x2f00000025257423 */ /* 0x000fe200000100ce */
[----:B------:R-:W-:Y:S01]  /*17da0*/  FMUL.FTZ R32, R32, UR5 ;  /* 0x0000000520207c20 */ /* 0x000fe20008410000 */
[----:B------:R-:W-:-:S03]  /*17db0*/  MOV R38, 0x2 ;  /* 0x0000000200267802 */ /* 0x000fc60000000f00 */
        /* <DEDUP_REMOVED lines=12> */
.L_x_11952:
        /* <DEDUP_REMOVED lines=12> */
.L_x_11953:
        /* <DEDUP_REMOVED lines=43> */
.L_x_11951:
[----:B------:R-:W-:Y:S01]  /*181f0*/  I2FP.F32.U32 R37, R37 ;  /* 0x0000002500257245 */ /* 0x000fe20000201000 */
[----:B------:R-:W-:Y:S01]  /*18200*/  IMAD.U32 R45, R45, 0x10000, RZ ;  /* 0x000100002d2d7824 */ /* 0x000fe200078e00ff */
[----:B------:R-:W-:Y:S01]  /*18210*/  ISETP.NE.AND P3, PT, R38, 0x1, PT ;  /* 0x000000012600780c */ /* 0x000fe20003f65270 */
[----:B------:R-:W-:Y:S01]  /*18220*/  HFMA2 R36, -RZ, RZ, 0, 1.1920928955078125e-07 ;  /* 0x00000002ff247431 */ /* 0x000fe200000001ff */
[----:B------:R-:W-:Y:S01]  /*18230*/  FSEL R32, R32, RZ, P4 ;  /* 0x000000ff20207208 */ /* 0x000fe20002000000 */
        /* <DEDUP_REMOVED lines=17> */
.L_x_11955:
        /* <DEDUP_REMOVED lines=12> */
.L_x_11956:
        /* <DEDUP_REMOVED lines=43> */
.L_x_11954:
        /* <DEDUP_REMOVED lines=8> */
[----:B------:R-:W-:-:S02]  /*18740*/  FSETP.LE.FTZ.AND P4, PT, R37, UR4, PT ;  /* 0x0000000425007c0b */ /* 0x000fc4000bf93000 */
[----:B------:R-:W-:-:S11]  /*18750*/  MOV R37, 0x2 ;  /* 0x0000000200257802 */ /* 0x000fd60000000f00 */
        /* <DEDUP_REMOVED lines=10> */
.L_x_11958:
        /* <DEDUP_REMOVED lines=12> */
.L_x_11959:
        /* <DEDUP_REMOVED lines=43> */
.L_x_11957:
        /* <DEDUP_REMOVED lines=22> */
.L_x_11961:
        /* <DEDUP_REMOVED lines=12> */
.L_x_11962:
        /* <DEDUP_REMOVED lines=43> */
.L_x_11960:
        /* <DEDUP_REMOVED lines=19> */
.L_x_11964:
        /* <DEDUP_REMOVED lines=12> */
.L_x_11965:
        /* <DEDUP_REMOVED lines=43> */
.L_x_11963:
[----:B------:R-:W-:Y:S01]  /*194e0*/  I2FP.F32.U32 R33, R33 ;  /* 0x0000002100217245 */ /* 0x000fe20000201000 */
[----:B------:R-:W-:Y:S01]  /*194f0*/  IMAD.U32 R44, R44, 0x10000, RZ ;  /* 0x000100002c2c7824 */ /* 0x000fe200078e00ff */
[----:B------:R-:W-:Y:S01]  /*19500*/  FSEL R59, R45, RZ, P4 ;  /* 0x000000ff2d3b7208 */ /* 0x000fe20002000000 */
[----:B------:R-:W-:Y:S02]  /*19510*/  HFMA2 R37, -RZ, RZ, 0, 1.1920928955078125e-07 ;  /* 0x00000002ff257431 */ /* 0x000fe400000001ff */
        /* <DEDUP_REMOVED lines=18> */
.L_x_11967:
        /* <DEDUP_REMOVED lines=12> */
.L_x_11968:
        /* <DEDUP_REMOVED lines=43> */
.L_x_11966:
[----:B------:R-:W-:Y:S01]  /*199b0*/  ISETP.NE.AND P3, PT, R37, 0x1, PT ;  /* 0x000000012500780c */ /* 0x000fe20003f65270 */
[C---:B------:R-:W-:Y:S01]  /*199c0*/  IMAD.U32 R32, R34.reuse, 0x10000, RZ ;  /* 0x0001000022207824 */ /* 0x040fe200078e00ff */
[----:B------:R-:W-:Y:S02]  /*199d0*/  I2FP.F32.U32 R33, R33 ;  /* 0x0000002100217245 */ /* 0x000fe40000201000 */
[----:B------:R-:W-:Y:S01]  /*199e0*/  PRMT R34, R34, 0x7632, R34 ;  /* 0x0000763222227816 */ /* 0x000fe20000000022 */
[----:B------:R-:W-:Y:S01]  /*199f0*/  FMUL.FTZ R44, R32, UR5 ;  /* 0x00000005202c7c20 */ /* 0x000fe20008410000 */
[----:B------:R-:W-:Y:S01]  /*19a00*/  MOV R36, 0x2 ;  /* 0x0000000200247802 */ /* 0x000fe20000000f00 */
[----:B------:R-:W-:-:S05]  /*19a10*/  FFMA.FTZ R33, R33, R206, 1.1641532182693481445e-10 ;  /* 0x2f00000021217423 */ /* 0x000fca00000100ce */
[----:B------:R-:W-:Y:S01]  /*19a20*/  FSETP.LE.FTZ.AND P2, PT, R33, UR4, PT ;  /* 0x0000000421007c0b */ /* 0x000fe2000bf53000 */
[----:B------:R-:W-:Y:S01]  /*19a30*/  IMAD.MOV.U32 R33, RZ, RZ, R184 ;  /* 0x000000ffff217224 */ /* 0x000fe200078e00b8 */
        /* <DEDUP_REMOVED lines=9> */
.L_x_11970:
        /* <DEDUP_REMOVED lines=12> */
.L_x_11971:
        /* <DEDUP_REMOVED lines=43> */
.L_x_11969:
[----:B------:R-:W-:Y:S01]  /*19e40*/  I2FP.F32.U32 R33, R33 ;  /* 0x0000002100217245 */ /* 0x000fe20000201000 */
[----:B------:R-:W-:-:S04]  /*19e50*/  IMAD.U32 R32, R94, 0x10000, RZ ;  /* 0x000100005e207824 */ /* 0x000fc800078e00ff */
[----:B------:R-:W-:Y:S01]  /*19e60*/  FFMA.FTZ R33, R33, R206, 1.1641532182693481445e-10 ;  /* 0x2f00000021217423 */ /* 0x000fe200000100ce */
[----:B------:R-:W-:-:S04]  /*19e70*/  FMUL.FTZ R32, R32, UR5 ;  /* 0x0000000520207c20 */ /* 0x000fc80008410000 */
[----:B------:R-:W-:Y:S02]  /*19e80*/  FSETP.GTU.FTZ.AND P3, PT, R33, UR4, PT ;  /* 0x0000000421007c0b */ /* 0x000fe4000bf7c000 */
[----:B------:R-:W-:Y:S02]  /*19e90*/  FSEL R33, R44, RZ, P2 ;  /* 0x000000ff2c217208 */ /* 0x000fe40001000000 */
        /* <DEDUP_REMOVED lines=16> */
.L_x_11973:
        /* <DEDUP_REMOVED lines=12> */
.L_x_11974:
        /* <DEDUP_REMOVED lines=43> */
.L_x_11972:
[----:B------:R-:W-:Y:S01]  /*1a310*/  ISETP.NE.AND P4, PT, R32, 0x1, PT ;  /* 0x000000012000780c */ /* 0x000fe20003f85270 */
[----:B------:R-:W-:Y:S01]  /*1a320*/  IMAD.U32 R34, R34, 0x10000, RZ ;  /* 0x0001000022227824 */ /* 0x000fe200078e00ff */
[----:B------:R-:W-:Y:S01]  /*1a330*/  I2FP.F32.U32 R33, R33 ;  /* 0x0000002100217245 */ /* 0x000fe20000201000 */
[----:B------:R-:W-:Y:S01]  /*1a340*/  IMAD.MOV.U32 R36, RZ, RZ, R184 ;  /* 0x000000ffff247224 */ /* 0x000fe200078e00b8 */
[----:B------:R-:W-:Y:S01]  /*1a350*/  MOV R37, 0x2 ;  /* 0x0000000200257802 */ /* 0x000fe20000000f00 */
        /* <DEDUP_REMOVED lines=12> */
.L_x_11976:
        /* <DEDUP_REMOVED lines=12> */
.L_x_11977:
        /* <DEDUP_REMOVED lines=43> */
.L_x_11975:
[----:B------:R-:W-:Y:S01]  /*1a790*/  I2FP.F32.U32 R33, R36 ;  /* 0x0000002400217245 */ /* 0x000fe20000201000 */
[----:B------:R-:W-:Y:S01]  /*1a7a0*/  IMAD.U32 R41, R41, 0x10000, RZ ;  /* 0x0001000029297824 */ /* 0x000fe200078e00ff */
[----:B------:R-:W-:-:S03]  /*1a7b0*/  FSEL R32, R34, RZ, P3 ;  /* 0x000000ff22207208 */ /* 0x000fc60001800000 */
        /* <DEDUP_REMOVED lines=8> */
[----:B------:R-:W-:-:S03]  /*1a840*/  HFMA2 R32, -RZ, RZ, 0, 1.1920928955078125e-07 ;  /* 0x00000002ff207431 */ /* 0x000fc600000001ff */
        /* <DEDUP_REMOVED lines=10> */
.L_x_11979:
        /* <DEDUP_REMOVED lines=12> */
.L_x_11980:
        /* <DEDUP_REMOVED lines=43> */
.L_x_11978:
[----:B------:R-:W-:Y:S01]  /*1ac60*/  ISETP.NE.AND P5, PT, R32, 0x1, PT ;  /* 0x000000012000780c */ /* 0x000fe20003fa5270 */
[C---:B------:R-:W-:Y:S01]  /*1ac70*/  IMAD.U32 R42, R35.reuse, 0x10000, RZ ;  /* 0x00010000232a7824 */ /* 0x040fe200078e00ff */
[----:B------:R-:W-:Y:S01]  /*1ac80*/  I2FP.F32.U32 R33, R33 ;  /* 0x0000002100217245 */ /* 0x000fe20000201000 */
[----:B------:R-:W-:Y:S01]  /*1ac90*/  IMAD.MOV.U32 R34, RZ, RZ, R184 ;  /* 0x000000ffff227224 */ /* 0x000fe200078e00b8 */
[----:B------:R-:W-:Y:S01]  /*1aca0*/  PRMT R41, R35, 0x7632, R41 ;  /* 0x0000763223297816 */ /* 0x000fe20000000029 */
[----:B------:R-:W-:Y:S01]  /*1acb0*/  FMUL.FTZ R42, R42, UR5 ;  /* 0x000000052a2a7c20 */ /* 0x000fe20008410000 */
[----:B------:R-:W-:Y:S01]  /*1acc0*/  MOV R35, 0x2 ;  /* 0x0000000200237802 */ /* 0x000fe20000000f00 */
        /* <DEDUP_REMOVED lines=11> */
.L_x_11982:
        /* <DEDUP_REMOVED lines=12> */
.L_x_11983:
        /* <DEDUP_REMOVED lines=43> */
.L_x_11981:
        /* <DEDUP_REMOVED lines=22> */
.L_x_11985:
        /* <DEDUP_REMOVED lines=12> */
.L_x_11986:
        /* <DEDUP_REMOVED lines=43> */
.L_x_11984:
        /* <DEDUP_REMOVED lines=17> */
.L_x_11988:
        /* <DEDUP_REMOVED lines=14> */
.L_x_11989:
        /* <DEDUP_REMOVED lines=43> */
.L_x_11987:
        /* <DEDUP_REMOVED lines=11> */
.L_x_11941:
        /* <DEDUP_REMOVED lines=15> */
.L_x_11992:
        /* <DEDUP_REMOVED lines=12> */
.L_x_11993:
        /* <DEDUP_REMOVED lines=42> */
.L_x_11991:
[----:B------:R-:W-:Y:S01]  /*1bf60*/  I2FP.F32.U32 R37, R36 ;  /* 0x0000002400257245 */ /* 0x000fe20000201000 */
[----:B--2--5:R-:W-:Y:S01]  /*1bf70*/  IMAD.U32 R42, R32, 0x10000, RZ ;  /* 0x00010000202a7824 */ /* 0x024fe200078e00ff */
[----:B------:R-:W-:Y:S01]  /*1bf80*/  ISETP.NE.AND P2, PT, R38, 0x1, PT ;  /* 0x000000012600780c */ /* 0x000fe20003f45270 */
[----:B------:R-:W-:Y:S01]  /*1bf90*/  IMAD.MOV.U32 R36, RZ, RZ, 0x2 ;  /* 0x00000002ff247424 */ /* 0x000fe200078e00ff */
[----:B------:R-:W-:Y:S01]  /*1bfa0*/  LOP3.LUT R199, R199, 0xffffffef, RZ, 0xc0, !PT ;  /* 0xffffffefc7c77812 */ /* 0x000fe200078ec0ff */
[----:B------:R-:W-:Y:S01]  /*1bfb0*/  FFMA.FTZ R37, R37, R206, 1.1641532182693481445e-10 ;  /* 0x2f00000025257423 */ /* 0x000fe200000100ce */
[----:B------:R-:W-:-:S04]  /*1bfc0*/  PRMT R32, R32, 0x7632, R32 ;  /* 0x0000763220207816 */ /* 0x000fc80000000020 */
[----:B------:R-:W-:Y:S02]  /*1bfd0*/  FSETP.LE.FTZ.AND P3, PT, R37, UR4, PT ;  /* 0x0000000425007c0b */ /* 0x000fe4000bf73000 */
        /* <DEDUP_REMOVED lines=11> */
.L_x_11995:
        /* <DEDUP_REMOVED lines=12> */
.L_x_11996:
        /* <DEDUP_REMOVED lines=43> */
.L_x_11994:
        /* <DEDUP_REMOVED lines=18> */
.L_x_11998:
        /* <DEDUP_REMOVED lines=12> */
.L_x_11999:
        /* <DEDUP_REMOVED lines=43> */
.L_x_11997:
        /* <DEDUP_REMOVED lines=19> */
.L_x_12001:
        /* <DEDUP_REMOVED lines=12> */
.L_x_12002:
        /* <DEDUP_REMOVED lines=43> */
.L_x_12000:
[----:B------:R-:W-:Y:S01]  /*1cd30*/  I2FP.F32.U32 R33, R33 ;  /* 0x0000002100217245 */ /* 0x000fe20000201000 */
[----:B------:R-:W-:Y:S01]  /*1cd40*/  IMAD.U32 R47, R47, 0x10000, RZ ;  /* 0x000100002f2f7824 */ /* 0x000fe200078e00ff */
[----:B------:R-:W-:Y:S01]  /*1cd50*/  ISETP.NE.AND P2, PT, R32, 0x1, PT ;  /* 0x000000012000780c */ /* 0x000fe20003f45270 */
[----:B------:R-:W-:Y:S01]  /*1cd60*/  IMAD.MOV.U32 R36, RZ, RZ, 0x2 ;  /* 0x00000002ff247424 */ /* 0x000fe200078e00ff */
[----:B------:R-:W-:Y:S01]  /*1cd70*/  LOP3.LUT R199, R199, 0xfffffffd, RZ, 0xc0, !PT ;  /* 0xfffffffdc7c77812 */ /* 0x000fe200078ec0ff */
[----:B------:R-:W-:-:S05]  /*1cd80*/  FFMA.FTZ R33, R33, R206, 1.1641532182693481445e-10 ;  /* 0x2f00000021217423 */ /* 0x000fca00000100ce */
        /* <DEDUP_REMOVED lines=12> */
.L_x_12004:
        /* <DEDUP_REMOVED lines=12> */
.L_x_12005:
        /* <DEDUP_REMOVED lines=43> */
.L_x_12003:
[----:B------:R-:W-:Y:S01]  /*1d1c0*/  ISETP.NE.AND P3, PT, R36, 0x1, PT ;  /* 0x000000012400780c */ /* 0x000fe20003f65270 */
[C---:B------:R-:W-:Y:S01]  /*1d1d0*/  IMAD.U32 R45, R34.reuse, 0x10000, RZ ;  /* 0x00010000222d7824 */ /* 0x040fe200078e00ff */
[----:B------:R-:W-:Y:S01]  /*1d1e0*/  I2FP.F32.U32 R33, R33 ;  /* 0x0000002100217245 */ /* 0x000fe20000201000 */
[----:B------:R-:W-:Y:S01]  /*1d1f0*/  IMAD.MOV.U32 R32, RZ, RZ, 0x2 ;  /* 0x00000002ff207424 */ /* 0x000fe200078e00ff */
[----:B------:R-:W-:-:S03]  /*1d200*/  PRMT R48, R34, 0x7632, R48 ;  /* 0x0000763222307816 */ /* 0x000fc60000000030 */
        /* <DEDUP_REMOVED lines=12> */
.L_x_12007:
        /* <DEDUP_REMOVED lines=12> */
.L_x_12008:
        /* <DEDUP_REMOVED lines=43> */
.L_x_12006:
        /* <DEDUP_REMOVED lines=16> */
.L_x_12010:
        /* <DEDUP_REMOVED lines=12> */
.L_x_12011:
        /* <DEDUP_REMOVED lines=43> */
.L_x_12009:
        /* <DEDUP_REMOVED lines=17> */
.L_x_12013:
        /* <DEDUP_REMOVED lines=12> */
.L_x_12014:
        /* <DEDUP_REMOVED lines=43> */
.L_x_12012:
        /* <DEDUP_REMOVED lines=37> */
.L_x_11990:
        /* <DEDUP_REMOVED lines=48> */
.L_x_12015:
        /* <DEDUP_REMOVED lines=24> */
.L_x_12018:
        /* <DEDUP_REMOVED lines=12> */
.L_x_12019:
        /* <DEDUP_REMOVED lines=42> */
.L_x_12017:
        /* <DEDUP_REMOVED lines=20> */
.L_x_12021:
        /* <DEDUP_REMOVED lines=12> */
.L_x_12022:
        /* <DEDUP_REMOVED lines=42> */
.L_x_12020:
        /* <DEDUP_REMOVED lines=8> */
[----:B------:R-:W-:Y:S01]  /*1ee80*/  IMAD.MOV.U32 R36, RZ, RZ, 0x2 ;  /* 0x00000002ff247424 */ /* 0x000fe200078e00ff */
        /* <DEDUP_REMOVED lines=13> */
.L_x_12024:
        /* <DEDUP_REMOVED lines=12> */
.L_x_12025:
        /* <DEDUP_REMOVED lines=43> */
.L_x_12023:
[----:B------:R-:W-:Y:S01]  /*1f2d0*/  I2FP.F32.U32 R37, R37 ;  /* 0x0000002500257245 */ /* 0x000fe20000201000 */
[----:B------:R-:W-:Y:S01]  /*1f2e0*/  IMAD.U32 R32, R32, 0x10000, RZ ;  /* 0x0001000020207824 */ /* 0x000fe200078e00ff */
[----:B------:R-:W-:Y:S01]  /*1f2f0*/  ISETP.NE.AND P2, PT, R36, 0x1, PT ;  /* 0x000000012400780c */ /* 0x000fe20003f45270 */
[----:B------:R-:W-:Y:S01]  /*1f300*/  IMAD.MOV.U32 R38, RZ, RZ, 0x2 ;  /* 0x00000002ff267424 */ /* 0x000fe200078e00ff */
[----:B------:R-:W-:Y:S01]  /*1f310*/  LOP3.LUT R199, R199, 0xfffffff7, RZ, 0xc0, !PT ;  /* 0xfffffff7c7c77812 */ /* 0x000fe200078ec0ff */
[----:B------:R-:W-:Y:S01]  /*1f320*/  FFMA.FTZ R37, R37, R206, 1.1641532182693481445e-10 ;  /* 0x2f00000025257423 */ /* 0x000fe200000100ce */
[----:B------:R-:W-:-:S04]  /*1f330*/  FMUL.FTZ R32, R32, UR5 ;  /* 0x0000000520207c20 */ /* 0x000fc80008410000 */
        /* <DEDUP_REMOVED lines=12> */
.L_x_12027:
        /* <DEDUP_REMOVED lines=12> */
.L_x_12028:
        /* <DEDUP_REMOVED lines=43> */
.L_x_12026:
        /* <DEDUP_REMOVED lines=22> */
.L_x_12030:
        /* <DEDUP_REMOVED lines=12> */
.L_x_12031:
        /* <DEDUP_REMOVED lines=43> */
.L_x_12029:
        /* <DEDUP_REMOVED lines=20> */
.L_x_12033:
        /* <DEDUP_REMOVED lines=12> */
.L_x_12034:
        /* <DEDUP_REMOVED lines=43> */
.L_x_12032:
        /* <DEDUP_REMOVED lines=22> */
.L_x_12036:
        /* <DEDUP_REMOVED lines=12> */
.L_x_12037:
        /* <DEDUP_REMOVED lines=43> */
.L_x_12035:
        /* <DEDUP_REMOVED lines=19> */
.L_x_12039:
        /* <DEDUP_REMOVED lines=12> */
.L_x_12040:
        /* <DEDUP_REMOVED lines=43> */
.L_x_12038:
        /* <DEDUP_REMOVED lines=22> */
.L_x_12042:
        /* <DEDUP_REMOVED lines=12> */
.L_x_12043:
        /* <DEDUP_REMOVED lines=43> */
.L_x_12041:
        /* <DEDUP_REMOVED lines=18> */
.L_x_12045:
        /* <DEDUP_REMOVED lines=12> */
.L_x_12046:
        /* <DEDUP_REMOVED lines=43> */
.L_x_12044:
[----:B------:R-:W-:Y:S01]  /*213c0*/  I2FP.F32.U32 R33, R33 ;  /* 0x0000002100217245 */ /* 0x000fe20000201000 */
[----:B------:R-:W-:-:S04]  /*213d0*/  IMAD.U32 R32, R94, 0x10000, RZ ;  /* 0x000100005e207824 */ /* 0x000fc800078e00ff */
[----:B------:R-:W-:Y:S01]  /*213e0*/  FFMA.FTZ R33, R33, R206, 1.1641532182693481445e-10 ;  /* 0x2f00000021217423 */ /* 0x000fe200000100ce */
[----:B------:R-:W-:-:S04]  /*213f0*/  FMUL.FTZ R32, R32, UR5 ;  /* 0x0000000520207c20 */ /* 0x000fc80008410000 */
[----:B------:R-:W-:Y:S02]  /*21400*/  FSETP.GTU.FTZ.AND P3, PT, R33, UR4, PT ;  /* 0x0000000421007c0b */ /* 0x000fe4000bf7c000 */
[----:B------:R-:W-:Y:S02]  /*21410*/  FSEL R33, R44, RZ, P2 ;  /* 0x000000ff2c217208 */ /* 0x000fe40001000000 */
[----:B------:R-:W-:Y:S02]  /*21420*/  FSEL R32, R32, RZ, !P3 ;  /* 0x000000ff20207208 */ /* 0x000fe40005800000 */
[----:B------:R-:W-:Y:S02]  /*21430*/  SEL R191, RZ, 0x1, P3 ;  /* 0x00000001ffbf7807 */ /* 0x000fe40001800000 */
[----:B------:R-:W-:Y:S01]  /*21440*/  ISETP.NE.AND P3, PT, R36, 0x1, PT ;  /* 0x000000012400780c */ /* 0x000fe20003f65270 */
[----:B------:R-:W-:Y:S01]  /*21450*/  FADD.FTZ R44, R32, R33 ;  /* 0x00000021202c7221 */ /* 0x000fe20000010000 */
[----:B------:R-:W-:Y:S01]  /*21460*/  IMAD.MOV.U32 R32, RZ, RZ, 0x2 ;  /* 0x00000002ff207424 */ /* 0x000fe200078e00ff */
[----:B------:R-:W-:-:S02]  /*21470*/  MOV R33, R184 ;  /* 0x000000b800217202 */ /* 0x000fc40000000f00 */
        /* <DEDUP_REMOVED lines=10> */
.L_x_12048:
        /* <DEDUP_REMOVED lines=12> */
.L_x_12049:
        /* <DEDUP_REMOVED lines=43> */
.L_x_12047:
        /* <DEDUP_REMOVED lines=17> */
.L_x_12051:
        /* <DEDUP_REMOVED lines=12> */
.L_x_12052:
        /* <DEDUP_REMOVED lines=43> */
.L_x_12050:
        /* <DEDUP_REMOVED lines=22> */
.L_x_12054:
        /* <DEDUP_REMOVED lines=12> */
.L_x_12055:
        /* <DEDUP_REMOVED lines=43> */
.L_x_12053:
        /* <DEDUP_REMOVED lines=18> */
.L_x_12057:
        /* <DEDUP_REMOVED lines=12> */
.L_x_12058:
        /* <DEDUP_REMOVED lines=43> */
.L_x_12056:
        /* <DEDUP_REMOVED lines=22> */
.L_x_12060:
        /* <DEDUP_REMOVED lines=12> */
.L_x_12061:
        /* <DEDUP_REMOVED lines=43> */
.L_x_12059:
        /* <DEDUP_REMOVED lines=17> */
.L_x_12063:
        /* <DEDUP_REMOVED lines=14> */
.L_x_12064:
        /* <DEDUP_REMOVED lines=43> */
.L_x_12062:
        /* <DEDUP_REMOVED lines=11> */
.L_x_12016:
        /* <DEDUP_REMOVED lines=15> */
.L_x_12067:
        /* <DEDUP_REMOVED lines=12> */
.L_x_12068:
        /* <DEDUP_REMOVED lines=43> */
.L_x_12066:
        /* <DEDUP_REMOVED lines=19> */
.L_x_12070:
        /* <DEDUP_REMOVED lines=12> */
.L_x_12071:
        /* <DEDUP_REMOVED lines=43> */
.L_x_12069:
        /* <DEDUP_REMOVED lines=18> */
.L_x_12073:
        /* <DEDUP_REMOVED lines=12> */
.L_x_12074:
        /* <DEDUP_REMOVED lines=43> */
.L_x_12072:
        /* <DEDUP_REMOVED lines=19> */
.L_x_12076:
        /* <DEDUP_REMOVED lines=12> */
.L_x_12077:
        /* <DEDUP_REMOVED lines=43> */
.L_x_12075:
        /* <DEDUP_REMOVED lines=18> */
.L_x_12079:
        /* <DEDUP_REMOVED lines=12> */
.L_x_12080:
        /* <DEDUP_REMOVED lines=43> */
.L_x_12078:
        /* <DEDUP_REMOVED lines=17> */
.L_x_12082:
        /* <DEDUP_REMOVED lines=12> */
.L_x_12083:
        /* <DEDUP_REMOVED lines=43> */
.L_x_12081:
        /* <DEDUP_REMOVED lines=16> */
.L_x_12085:
        /* <DEDUP_REMOVED lines=12> */
.L_x_12086:
        /* <DEDUP_REMOVED lines=43> */
.L_x_12084:
        /* <DEDUP_REMOVED lines=17> */
.L_x_12088:
        /* <DEDUP_REMOVED lines=12> */
.L_x_12089:
        /* <DEDUP_REMOVED lines=43> */
.L_x_12087:
        /* <DEDUP_REMOVED lines=37> */
.L_x_12065:
        /* <DEDUP_REMOVED lines=48> */
.L_x_12090:
[----:B------:R2:W5:Y:S04]  /*25a10*/  @P0 LDG.E.128 R92, desc[UR8][R42.64] ;  /* 0x000000082a5c0981 */ /* 0x000568000c1e1d00 */
[----:B------:R2:W5:Y:S04]  /*25a20*/  @P1 LDG.E.128 R88, desc[UR8][R40.64] ;  /* 0x0000000828581981 */ /* 0x000568000c1e1d00 */
[----:B------:R2:W5:Y:S04]  /*25a30*/  @P1 LDG.E.128 R84, desc[UR8][R40.64+0x10] ;  /* 0x0000100828541981 */ /* 0x000568000c1e1d00 */
[----:B01----:R2:W5:Y:S01]  /*25a40*/  LDG.E.128 R32, desc[UR8][R154.64] ;  /* 0x000000089a207981 */ /* 0x003562000c1e1d00 */
[----:B------:R-:W-:Y:S05]  /*25a50*/  @!P0 BRA `(.L_x_12091) ;  /* 0x0000004800f48947 */ /* 0x000fea0003800000 */
[----:B------:R-:W-:Y:S01]  /*25a60*/  ISETP.NE.AND P2, PT, R204, 0x1, PT ;  /* 0x00000001cc00780c */ /* 0x000fe20003f45270 */
[----:B--2---:R-:W-:Y:S01]  /*25a70*/  IMAD.MOV.U32 R42, RZ, RZ, 0x2 ;  /* 0x00000002ff2a7424 */ /* 0x004fe200078e00ff */
        /* <DEDUP_REMOVED lines=17> */
.L_x_12093:
        /* <DEDUP_REMOVED lines=12> */
.L_x_12094:
        /* <DEDUP_REMOVED lines=42> */
.L_x_12092:
        /* <DEDUP_REMOVED lines=20> */
.L_x_12096:
        /* <DEDUP_REMOVED lines=12> */
.L_x_12097:
        /* <DEDUP_REMOVED lines=42> */
.L_x_12095:
        /* <DEDUP_REMOVED lines=22> */
.L_x_12099:
        /* <DEDUP_REMOVED lines=12> */
.L_x_12100:
        /* <DEDUP_REMOVED lines=43> */
.L_x_12098:
        /* <DEDUP_REMOVED lines=19> */
.L_x_12102:
        /* <DEDUP_REMOVED lines=12> */
.L_x_12103:
        /* <DEDUP_REMOVED lines=43> */
.L_x_12101:
        /* <DEDUP_REMOVED lines=22> */
.L_x_12105:
        /* <DEDUP_REMOVED lines=12> */
.L_x_12106:
        /* <DEDUP_REMOVED lines=43> */
.L_x_12104:
        /* <DEDUP_REMOVED lines=20> */
.L_x_12108:
        /* <DEDUP_REMOVED lines=12> */
.L_x_12109:
        /* <DEDUP_REMOVED lines=43> */
.L_x_12107:
        /* <DEDUP_REMOVED lines=22> */
.L_x_12111:
        /* <DEDUP_REMOVED lines=12> */
.L_x_12112:
        /* <DEDUP_REMOVED lines=43> */
.L_x_12110:
        /* <DEDUP_REMOVED lines=19> */
.L_x_12114:
        /* <DEDUP_REMOVED lines=12> */
.L_x_12115:
        /* <DEDUP_REMOVED lines=43> */
.L_x_12113:
        /* <DEDUP_REMOVED lines=22> */
.L_x_12117:
        /* <DEDUP_REMOVED lines=12> */
.L_x_12118:
        /* <DEDUP_REMOVED lines=43> */
.L_x_12116:
        /* <DEDUP_REMOVED lines=18> */
.L_x_12120:
        /* <DEDUP_REMOVED lines=12> */
.L_x_12121:
        /* <DEDUP_REMOVED lines=43> */
.L_x_12119:
        /* <DEDUP_REMOVED lines=22> */
.L_x_12123:
        /* <DEDUP_REMOVED lines=12> */
.L_x_12124:
        /* <DEDUP_REMOVED lines=43> */
.L_x_12122:
        /* <DEDUP_REMOVED lines=17> */
.L_x_12126:
        /* <DEDUP_REMOVED lines=12> */
.L_x_12127:
        /* <DEDUP_REMOVED lines=43> */
.L_x_12125:
        /* <DEDUP_REMOVED lines=22> */
.L_x_12129:
        /* <DEDUP_REMOVED lines=12> */
.L_x_12130:
        /* <DEDUP_REMOVED lines=43> */
.L_x_12128:
        /* <DEDUP_REMOVED lines=18> */
.L_x_12132:
        /* <DEDUP_REMOVED lines=12> */
.L_x_12133:
        /* <DEDUP_REMOVED lines=43> */
.L_x_12131:
        /* <DEDUP_REMOVED lines=22> */
.L_x_12135:
        /* <DEDUP_REMOVED lines=12> */
.L_x_12136:
        /* <DEDUP_REMOVED lines=43> */
.L_x_12134:
        /* <DEDUP_REMOVED lines=17> */
.L_x_12138:
        /* <DEDUP_REMOVED lines=14> */
.L_x_12139:
        /* <DEDUP_REMOVED lines=43> */
.L_x_12137:
        /* <DEDUP_REMOVED lines=8> */
[--C-:B------:R-:W-:Y:S01]  /*2a5f0*/  FADD.FTZ R39, R39, R194.reuse ;  /* 0x000000c227277221 */ /* 0x100fe20000010000 */
[----:B------:R-:W-:-:S03]  /*2a600*/  PRMT R194, R32, 0x7610, R194 ;  /* 0x0000761020c27816 */ /* 0x000fc600000000c2 */
[----:B------:R-:W-:Y:S01]  /*2a610*/  @P1 FADD.FTZ R39, R87, R39 ;  /* 0x0000002757271221 */ /* 0x000fe20000010000 */
[----:B------:R-:W-:Y:S06]  /*2a620*/  BRA `(.L_x_12140) ;  /* 0x0000002400a07947 */ /* 0x000fec0003800000 */
.L_x_12091:
        /* <DEDUP_REMOVED lines=15> */
.L_x_12142:
        /* <DEDUP_REMOVED lines=12> */
.L_x_12143:
        /* <DEDUP_REMOVED lines=43> */
.L_x_12141:
        /* <DEDUP_REMOVED lines=19> */
.L_x_12145:
        /* <DEDUP_REMOVED lines=12> */
.L_x_12146:
        /* <DEDUP_REMOVED lines=43> */
.L_x_12144:
        /* <DEDUP_REMOVED lines=18> */
.L_x_12148:
        /* <DEDUP_REMOVED lines=12> */
.L_x_12149:
        /* <DEDUP_REMOVED lines=43> */
.L_x_12147:
        /* <DEDUP_REMOVED lines=19> */
.L_x_12151:
        /* <DEDUP_REMOVED lines=12> */
.L_x_12152:
        /* <DEDUP_REMOVED lines=43> */
.L_x_12150:
        /* <DEDUP_REMOVED lines=18> */
.L_x_12154:
        /* <DEDUP_REMOVED lines=12> */
.L_x_12155:
        /* <DEDUP_REMOVED lines=43> */
.L_x_12153:
        /* <DEDUP_REMOVED lines=17> */
.L_x_12157:
        /* <DEDUP_REMOVED lines=12> */
.L_x_12158:
        /* <DEDUP_REMOVED lines=43> */
.L_x_12156:
        /* <DEDUP_REMOVED lines=16> */
.L_x_12160:
        /* <DEDUP_REMOVED lines=12> */
.L_x_12161:
        /* <DEDUP_REMOVED lines=43> */
.L_x_12159:
        /* <DEDUP_REMOVED lines=17> */
.L_x_12163:
        /* <DEDUP_REMOVED lines=12> */
.L_x_12164:
        /* <DEDUP_REMOVED lines=43> */
.L_x_12162:
[----:B------:R-:W-:Y:S01]  /*2ca60*/  P2R R35, PR, RZ, 0x2 ;  /* 0x00000002ff237803 */ /* 0x000fe20000000000 */
[----:B------:R-:W-:Y:S01]  /*2ca70*/  IMAD.U32 R40, R40, 0x10000, RZ ;  /* 0x0001000028287824 */ /* 0x000fe200078e00ff */
[----:B------:R-:W-:Y:S01]  /*2ca80*/  I2FP.F32.U32 R33, R34 ;  /* 0x0000002200217245 */ /* 0x000fe20000201000 */
[----:B------:R-:W-:Y:S01]  /*2ca90*/  FMUL.FTZ R42, R42, UR5 ;  /* 0x000000052a2a7c20 */ /* 0x000fe20008410000 */
[----:B------:R-:W-:Y:S01]  /*2caa0*/  LOP3.LUT P1, RZ, R199, 0x10, RZ, 0xc0, !PT ;  /* 0x00000010c7ff7812 */ /* 0x000fe2000782c0ff */
[----:B------:R-:W-:Y:S01]  /*2cab0*/  FMUL.FTZ R32, R43, UR5 ;  /* 0x000000052b207c20 */ /* 0x000fe20008410000 */
[----:B------:R-:W-:Y:S01]  /*2cac0*/  FMUL.FTZ R39, R40, UR5 ;  /* 0x0000000528277c20 */ /* 0x000fe20008410000 */
        /* <DEDUP_REMOVED lines=11> */
[----:B------:R-:W-:-:S02]  /*2cb80*/  FSEL R42, R32, RZ, P5 ;  /* 0x000000ff202a7208 */ /* 0x000fc40002800000 */
[----:B------:R-:W-:Y:S02]  /*2cb90*/  LOP3.LUT P6, RZ, R199, 0x2, RZ, 0xc0, !PT ;  /* 0x00000002c7ff7812 */ /* 0x000fe400078cc0ff */
[----:B------:R-:W-:Y:S02]  /*2cba0*/  FSETP.GTU.FTZ.AND P5, PT, R33, UR4, PT ;  /* 0x0000000421007c0b */ /* 0x000fe4000bfbc000 */
[----:B------:R-:W-:Y:S01]  /*2cbb0*/  FSEL R38, R41, RZ, P4 ;  /* 0x000000ff29267208 */ /* 0x000fe20002000000 */
[----:B------:R-:W-:Y:S01]  /*2cbc0*/  @P1 FADD.FTZ R40, R88, R40 ;  /* 0x0000002858281221 */ /* 0x000fe20000010000 */
        /* <DEDUP_REMOVED lines=9> */
[----:B------:R-:W-:Y:S01]  /*2cc60*/  FSEL R39, R39, RZ, !P5 ;  /* 0x000000ff27277208 */ /* 0x000fe20006800000 */
[----:B------:R-:W-:Y:S01]  /*2cc70*/  @P1 FADD.FTZ R36, R84, R36 ;  /* 0x0000002454241221 */ /* 0x000fe20000010000 */
[----:B------:R-:W-:Y:S01]  /*2cc80*/  PLOP3.LUT P5, PT, P5, PT, PT, 0x8, 0x80 ;  /* 0x000000000080781c */ /* 0x000fe20002fae170 */
[----:B------:R-:W-:Y:S02]  /*2cc90*/  @P1 FADD.FTZ R43, R91, R43 ;  /* 0x0000002b5b2b1221 */ /* 0x000fe40000010000 */
[----:B------:R-:W-:-:S10]  /*2cca0*/  @P1 FADD.FTZ R39, R87, R39 ;  /* 0x0000002757271221 */ /* 0x000fd40000010000 */
.L_x_12140:
        /* <DEDUP_REMOVED lines=48> */
.L_x_12165:
[----:B------:R2:W5:Y:S04]  /*2cfb0*/  @P0 LDG.E.128 R92, desc[UR8][R218.64] ;  /* 0x00000008da5c0981 */ /* 0x000568000c1e1d00 */
[----:B------:R2:W5:Y:S04]  /*2cfc0*/  @P1 LDG.E.128 R88, desc[UR8][R204.64] ;  /* 0x00000008cc581981 */ /* 0x000568000c1e1d00 */
[----:B------:R2:W5:Y:S04]  /*2cfd0*/  @P1 LDG.E.128 R84, desc[UR8][R204.64+0x10] ;  /* 0x00001008cc541981 */ /* 0x000568000c1e1d00 */
[----:B0-----:R2:W5:Y:S01]  /*2cfe0*/  LDG.E.128 R152, desc[UR8][R220.64] ;  /* 0x00000008dc987981 */ /* 0x001562000c1e1d00 */
[----:B------:R-:W-:Y:S05]  /*2cff0*/  @!P0 BRA `(.L_x_12166) ;  /* 0x0000004800f88947 */ /* 0x000fea0003800000 */
[----:B------:R-:W-:Y:S01]  /*2d000*/  ISETP.NE.AND P2, PT, R210, 0x1, PT ;  /* 0x00000001d200780c */ /* 0x000fe20003f45270 */
[----:B-1----:R-:W-:Y:S01]  /*2d010*/  IMAD.MOV.U32 R34, RZ, RZ, 0x2 ;  /* 0x00000002ff227424 */ /* 0x002fe200078e00ff */
        /* <DEDUP_REMOVED lines=13> */
.L_x_12168:
        /* <DEDUP_REMOVED lines=12> */
.L_x_12169:
        /* <DEDUP_REMOVED lines=42> */
.L_x_12167:
        /* <DEDUP_REMOVED lines=20> */
.L_x_12171:
        /* <DEDUP_REMOVED lines=12> */
.L_x_12172:
        /* <DEDUP_REMOVED lines=42> */
.L_x_12170:
        /* <DEDUP_REMOVED lines=22> */
.L_x_12174:
        /* <DEDUP_REMOVED lines=12> */
.L_x_12175:
        /* <DEDUP_REMOVED lines=43> */
.L_x_12173:
[----:B------:R-:W-:Y:S02]  /*2ddc0*/  I2FP.F32.U32 R33, R33 ;  /* 0x0000002100217245 */ /* 0x000fe40000201000 */
[----:B------:R-:W-:Y:S02]  /*2ddd0*/  ISETP.NE.AND P2, PT, R34, 0x1, PT ;  /* 0x000000012200780c */ /* 0x000fe40003f45270 */
[----:B------:R-:W-:Y:S01]  /*2dde0*/  LOP3.LUT R199, R199, 0xfffffff7, RZ, 0xc0, !PT ;  /* 0xfffffff7c7c77812 */ /* 0x000fe200078ec0ff */
[----:B------:R-:W-:Y:S01]  /*2ddf0*/  FFMA.FTZ R33, R33, R206, 1.1641532182693481445e-10 ;  /* 0x2f00000021217423 */ /* 0x000fe200000100ce */
[----:B------:R-:W-:-:S04]  /*2de00*/  MOV R35, R184 ;  /* 0x000000b800237202 */ /* 0x000fc80000000f00 */
[----:B------:R-:W-:Y:S01]  /*2de10*/  FSETP.LE.FTZ.AND P4, PT, R33, UR4, PT ;  /* 0x0000000421007c0b */ /* 0x000fe2000bf93000 */
[----:B------:R-:W-:Y:S02]  /*2de20*/  IMAD.U32 R33, R152, 0x10000, RZ ;  /* 0x0001000098217824 */ /* 0x000fe400078e00ff */
[----:B------:R-:W-:Y:S02]  /*2de30*/  IMAD.MOV.U32 R152, RZ, RZ, 0x2 ;  /* 0x00000002ff987424 */ /* 0x000fe400078e00ff */
[----:B------:R-:W-:-:S08]  /*2de40*/  FMUL.FTZ R33, R33, UR5 ;  /* 0x0000000521217c20 */ /* 0x000fd00008410000 */
        /* <DEDUP_REMOVED lines=10> */
.L_x_12177:
        /* <DEDUP_REMOVED lines=12> */
.L_x_12178:
        /* <DEDUP_REMOVED lines=43> */
.L_x_12176:
[----:B------:R-:W-:Y:S02]  /*2e260*/  I2FP.F32.U32 R35, R35 ;  /* 0x0000002300237245 */ /* 0x000fe40000201000 */
[----:B------:R-:W-:Y:S02]  /*2e270*/  PRMT R34, R92, 0x7632, R34 ;  /* 0x000076325c227816 */ /* 0x000fe40000000022 */
[----:B------:R-:W-:Y:S01]  /*2e280*/  ISETP.NE.AND P3, PT, R152, 0x1, PT ;  /* 0x000000019800780c */ /* 0x000fe20003f65270 */
[----:B------:R-:W-:Y:S01]  /*2e290*/  FFMA.FTZ R35, R35, R206, 1.1641532182693481445e-10 ;  /* 0x2f00000023237423 */ /* 0x000fe200000100ce */
[----:B------:R-:W-:Y:S01]  /*2e2a0*/  FSEL R33, R33, RZ, P4 ;  /* 0x000000ff21217208 */ /* 0x000fe20002000000 */
[----:B------:R-:W-:-:S03]  /*2e2b0*/  IMAD.U32 R34, R34, 0x10000, RZ ;  /* 0x0001000022227824 */ /* 0x000fc600078e00ff */
[----:B------:R-:W-:Y:S01]  /*2e2c0*/  FSETP.GTU.FTZ.AND P2, PT, R35, UR4, PT ;  /* 0x0000000423007c0b */ /* 0x000fe2000bf5c000 */
[----:B------:R-:W-:Y:S01]  /*2e2d0*/  FMUL.FTZ R34, R34, UR5 ;  /* 0x0000000522227c20 */ /* 0x000fe20008410000 */
[----:B------:R-:W-:Y:S02]  /*2e2e0*/  MOV R35, R184 ;  /* 0x000000b800237202 */ /* 0x000fe40000000f00 */
[----:B------:R-:W-:Y:S02]  /*2e2f0*/  SEL R186, RZ, 0x1, P2 ;  /* 0x00000001ffba7807 */ /* 0x000fe40001000000 */
[----:B------:R-:W-:-:S05]  /*2e300*/  FSEL R34, R34, RZ, !P2 ;  /* 0x000000ff22227208 */ /* 0x000fca0005000000 */
        /* <DEDUP_REMOVED lines=12> */
.L_x_12180:
        /* <DEDUP_REMOVED lines=12> */
.L_x_12181:
        /* <DEDUP_REMOVED lines=43> */
.L_x_12179:
        /* <DEDUP_REMOVED lines=20> */
.L_x_12183:
        /* <DEDUP_REMOVED lines=12> */
.L_x_12184:
        /* <DEDUP_REMOVED lines=43> */
.L_x_12182:
        /* <DEDUP_REMOVED lines=22> */
.L_x_12186:
        /* <DEDUP_REMOVED lines=12> */
.L_x_12187:
        /* <DEDUP_REMOVED lines=43> */
.L_x_12185:
[----:B------:R-:W-:Y:S01]  /*2f0c0*/  I2FP.F32.U32 R35, R35 ;  /* 0x0000002300237245 */ /* 0x000fe20000201000 */
[----:B------:R-:W-:Y:S01]  /*2f0d0*/  IMAD.MOV.U32 R191, RZ, RZ, 0x2 ;  /* 0x00000002ffbf7424 */ /* 0x000fe200078e00ff */
[----:B------:R-:W-:Y:S02]  /*2f0e0*/  ISETP.NE.AND P2, PT, R190, 0x1, PT ;  /* 0x00000001be00780c */ /* 0x000fe40003f45270 */
[----:B------:R-:W-:Y:S01]  /*2f0f0*/  LOP3.LUT R199, R199, 0xfffffffd, RZ, 0xc0, !PT ;  /* 0xfffffffdc7c77812 */ /* 0x000fe200078ec0ff */
[----:B------:R-:W-:Y:S01]  /*2f100*/  FFMA.FTZ R35, R35, R206, 1.1641532182693481445e-10 ;  /* 0x2f00000023237423 */ /* 0x000fe200000100ce */
[----:B------:R-:W-:-:S04]  /*2f110*/  MOV R153, R184 ;  /* 0x000000b800997202 */ /* 0x000fc80000000f00 */
[----:B------:R-:W-:Y:S01]  /*2f120*/  FSETP.LE.FTZ.AND P4, PT, R35, UR4, PT ;  /* 0x0000000423007c0b */ /* 0x000fe2000bf93000 */
[----:B------:R-:W-:-:S04]  /*2f130*/  IMAD.U32 R35, R194, 0x10000, RZ ;  /* 0x00010000c2237824 */ /* 0x000fc800078e00ff */
        /* <DEDUP_REMOVED lines=11> */
.L_x_12189:
        /* <DEDUP_REMOVED lines=12> */
.L_x_12190:
        /* <DEDUP_REMOVED lines=43> */
.L_x_12188:
[----:B------:R-:W-:Y:S02]  /*2f560*/  I2FP.F32.U32 R153, R153 ;  /* 0x0000009900997245 */ /* 0x000fe40000201000 */
[----:B------:R-:W-:Y:S02]  /*2f570*/  PRMT R152, R93, 0x7632, R152 ;  /* 0x000076325d987816 */ /* 0x000fe40000000098 */
[----:B------:R-:W-:Y:S01]  /*2f580*/  FSEL R35, R35, RZ, P4 ;  /* 0x000000ff23237208 */ /* 0x000fe20002000000 */
[----:B------:R-:W-:Y:S02]  /*2f590*/  FFMA.FTZ R153, R153, R206, 1.1641532182693481445e-10 ;  /* 0x2f00000099997423 */ /* 0x000fe400000100ce */
[----:B------:R-:W-:-:S03]  /*2f5a0*/  IMAD.U32 R152, R152, 0x10000, RZ ;  /* 0x0001000098987824 */ /* 0x000fc600078e00ff */
[----:B------:R-:W-:Y:S01]  /*2f5b0*/  FSETP.GTU.FTZ.AND P2, PT, R153, UR4, PT ;  /* 0x0000000499007c0b */ /* 0x000fe2000bf5c000 */
[----:B------:R-:W-:Y:S01]  /*2f5c0*/  FMUL.FTZ R152, R152, UR5 ;  /* 0x0000000598987c20 */ /* 0x000fe20008410000 */
[----:B------:R-:W-:Y:S02]  /*2f5d0*/  MOV R153, R184 ;  /* 0x000000b800997202 */ /* 0x000fe40000000f00 */
[----:B------:R-:W-:Y:S02]  /*2f5e0*/  SEL R190, RZ, 0x1, P2 ;  /* 0x00000001ffbe7807 */ /* 0x000fe40001000000 */
[----:B------:R-:W-:Y:S02]  /*2f5f0*/  FSEL R152, R152, RZ, !P2 ;  /* 0x000000ff98987208 */ /* 0x000fe40005000000 */
[----:B------:R-:W-:-:S03]  /*2f600*/  ISETP.NE.AND P2, PT, R191, 0x1, PT ;  /* 0x00000001bf00780c */ /* 0x000fc60003f45270 */
[----:B------:R-:W-:Y:S01]  /*2f610*/  FADD.FTZ R35, R152, R35 ;  /* 0x0000002398237221 */ /* 0x000fe20000010000 */
[----:B------:R-:W-:-:S03]  /*2f620*/  IMAD.MOV.U32 R152, RZ, RZ, 0x2 ;  /* 0x00000002ff987424 */ /* 0x000fc600078e00ff */
        /* <DEDUP_REMOVED lines=10> */
.L_x_12192:
        /* <DEDUP_REMOVED lines=12> */
.L_x_12193:
        /* <DEDUP_REMOVED lines=43> */
.L_x_12191:
        /* <DEDUP_REMOVED lines=18> */
.L_x_12195:
        /* <DEDUP_REMOVED lines=12> */
.L_x_12196:
        /* <DEDUP_REMOVED lines=43> */
.L_x_12194:
[----:B------:R-:W-:Y:S01]  /*2fed0*/  I2FP.F32.U32 R153, R153 ;  /* 0x0000009900997245 */ /* 0x000fe20000201000 */
[----:B------:R-:W-:Y:S01]  /*2fee0*/  IMAD.U32 R152, R94, 0x10000, RZ ;  /* 0x000100005e987824 */ /* 0x000fe200078e00ff */
[----:B------:R-:W-:Y:S01]  /*2fef0*/  FSEL R191, R191, RZ, P2 ;  /* 0x000000ffbfbf7208 */ /* 0x000fe20001000000 */
[----:B------:R-:W-:Y:S01]  /*2ff00*/  IMAD.MOV.U32 R194, RZ, RZ, 0x2 ;  /* 0x00000002ffc27424 */ /* 0x000fe200078e00ff */
[----:B------:R-:W-:Y:S01]  /*2ff10*/  MOV R193, R184 ;  /* 0x000000b800c17202 */ /* 0x000fe20000000f00 */
[----:B------:R-:W-:Y:S01]  /*2ff20*/  FFMA.FTZ R153, R153, R206, 1.1641532182693481445e-10 ;  /* 0x2f00000099997423 */ /* 0x000fe200000100ce */
[----:B------:R-:W-:-:S04]  /*2ff30*/  FMUL.FTZ R152, R152, UR5 ;  /* 0x0000000598987c20 */ /* 0x000fc80008410000 */
[----:B------:R-:W-:-:S04]  /*2ff40*/  FSETP.GTU.FTZ.AND P3, PT, R153, UR4, PT ;  /* 0x0000000499007c0b */ /* 0x000fc8000bf7c000 */
        /* <DEDUP_REMOVED lines=15> */
.L_x_12198:
        /* <DEDUP_REMOVED lines=12> */
.L_x_12199:
        /* <DEDUP_REMOVED lines=43> */
.L_x_12197:
[----:B------:R-:W-:Y:S01]  /*303b0*/  ISETP.NE.AND P4, PT, R194, 0x1, PT ;  /* 0x00000001c200780c */ /* 0x000fe20003f85270 */
[----:B------:R-:W-:Y:S01]  /*303c0*/  IMAD.U32 R192, R154, 0x10000, RZ ;  /* 0x000100009ac07824 */ /* 0x000fe200078e00ff */
[----:B------:R-:W-:Y:S01]  /*303d0*/  I2FP.F32.U32 R153, R193 ;  /* 0x000000c100997245 */ /* 0x000fe20000201000 */
[----:B--2---:R-:W-:Y:S01]  /*303e0*/  IMAD.MOV.U32 R204, RZ, RZ, 0x2 ;  /* 0x00000002ffcc7424 */ /* 0x004fe200078e00ff */
[----:B------:R-:W-:-:S03]  /*303f0*/  MOV R193, R184 ;  /* 0x000000b800c17202 */ /* 0x000fc60000000f00 */
[----:B------:R-:W-:Y:S01]  /*30400*/  FFMA.FTZ R154, R153, R206, 1.1641532182693481445e-10 ;  /* 0x2f000000999a7423 */ /* 0x000fe200000100ce */
[----:B------:R-:W-:-:S04]  /*30410*/  FMUL.FTZ R153, R192, UR5 ;  /* 0x00000005c0997c20 */ /* 0x000fc80008410000 */
        /* <DEDUP_REMOVED lines=10> */
.L_x_12201:
        /* <DEDUP_REMOVED lines=12> */
.L_x_12202:
        /* <DEDUP_REMOVED lines=43> */
.L_x_12200:
[----:B------:R-:W-:Y:S01]  /*30830*/  I2FP.F32.U32 R193, R193 ;  /* 0x000000c100c17245 */ /* 0x000fe20000201000 */
[----:B------:R-:W-:Y:S01]  /*30840*/  IMAD.MOV.U32 R205, RZ, RZ, 0x2 ;  /* 0x00000002ffcd7424 */ /* 0x000fe200078e00ff */
[----:B------:R-:W-:Y:S02]  /*30850*/  PRMT R154, R94, 0x7632, R154 ;  /* 0x000076325e9a7816 */ /* 0x000fe4000000009a */
[----:B------:R-:W-:Y:S01]  /*30860*/  FSEL R153, R153, RZ, P3 ;  /* 0x000000ff99997208 */ /* 0x000fe20001800000 */
        /* <DEDUP_REMOVED lines=19> */
.L_x_12204:
        /* <DEDUP_REMOVED lines=12> */
.L_x_12205:
        /* <DEDUP_REMOVED lines=43> */
.L_x_12203:
[----:B------:R-:W-:Y:S01]  /*30d10*/  ISETP.NE.AND P5, PT, R205, 0x1, PT ;  /* 0x00000001cd00780c */ /* 0x000fe20003fa5270 */
[C---:B------:R-:W-:Y:S01]  /*30d20*/  IMAD.U32 R204, R155.reuse, 0x10000, RZ ;  /* 0x000100009bcc7824 */ /* 0x040fe200078e00ff */
[----:B------:R-:W-:Y:S01]  /*30d30*/  I2FP.F32.U32 R193, R154 ;  /* 0x0000009a00c17245 */ /* 0x000fe20000201000 */
[----:B------:R-:W-:Y:S01]  /*30d40*/  IMAD.MOV.U32 R208, RZ, RZ, 0x2 ;  /* 0x00000002ffd07424 */ /* 0x000fe200078e00ff */
[----:B------:R-:W-:Y:S02]  /*30d50*/  PRMT R194, R155, 0x7632, R194 ;  /* 0x000076329bc27816 */ /* 0x000fe400000000c2 */
[----:B------:R-:W-:Y:S01]  /*30d60*/  MOV R155, R184 ;  /* 0x000000b8009b7202 */ /* 0x000fe20000000f00 */
        /* <DEDUP_REMOVED lines=12> */
.L_x_12207:
        /* <DEDUP_REMOVED lines=12> */
.L_x_12208:
        /* <DEDUP_REMOVED lines=43> */
.L_x_12206:
        /* <DEDUP_REMOVED lines=23> */
.L_x_12210:
        /* <DEDUP_REMOVED lines=12> */
.L_x_12211:
        /* <DEDUP_REMOVED lines=43> */
.L_x_12209:
[----:B------:R-:W-:Y:S01]  /*31680*/  ISETP.NE.AND P6, PT, R210, 0x1, PT ;  /* 0x00000001d200780c */ /* 0x000fe20003fc5270 */
[----:B------:R-:W-:Y:S01]  /*31690*/  IMAD.MOV.U32 R204, RZ, RZ, 0x2 ;  /* 0x00000002ffcc7424 */ /* 0x000fe200078e00ff */
[----:B------:R-:W-:Y:S01]  /*316a0*/  I2FP.F32.U32 R155, R205 ;  /* 0x000000cd009b7245 */ /* 0x000fe20000201000 */
[----:B------:R-:W-:Y:S01]  /*316b0*/  IMAD.U32 R205, R194, 0x10000, RZ ;  /* 0x00010000c2cd7824 */ /* 0x000fe200078e00ff */
        /* <DEDUP_REMOVED lines=13> */
.L_x_12213:
        /* <DEDUP_REMOVED lines=14> */
.L_x_12214:
        /* <DEDUP_REMOVED lines=43> */
.L_x_12212:
[----:B------:R-:W-:Y:S02]  /*31b20*/  I2FP.F32.U32 R205, R208 ;  /* 0x000000d000cd7245 */ /* 0x000fe40000201000 */
[----:B------:R-:W-:-:S03]  /*31b30*/  PRMT R194, R95, 0x7632, R194 ;  /* 0x000076325fc27816 */ /* 0x000fc600000000c2 */
[----:B------:R-:W-:Y:S01]  /*31b40*/  FFMA.FTZ R205, R205, R206, 1.1641532182693481445e-10 ;  /* 0x2f000000cdcd7423 */ /* 0x000fe200000100ce */
[----:B------:R-:W-:Y:S01]  /*31b50*/  FSEL R206, R155, RZ, P5 ;  /* 0x000000ff9bce7208 */ /* 0x000fe20002800000 */
[----:B------:R-:W-:-:S03]  /*31b60*/  IMAD.U32 R194, R194, 0x10000, RZ ;  /* 0x00010000c2c27824 */ /* 0x000fc600078e00ff */
[----:B------:R-:W-:Y:S01]  /*31b70*/  FSETP.GTU.FTZ.AND P6, PT, R205, UR4, PT ;  /* 0x00000004cd007c0b */ /* 0x000fe2000bfdc000 */
[----:B------:R-:W-:-:S05]  /*31b80*/  FMUL.FTZ R194, R194, UR5 ;  /* 0x00000005c2c27c20 */ /* 0x000fca0008410000 */
[----:B------:R-:W-:Y:S02]  /*31b90*/  FSEL R205, R194, RZ, !P6 ;  /* 0x000000ffc2cd7208 */ /* 0x000fe40007000000 */
[----:B------:R-:W-:-:S03]  /*31ba0*/  SEL R194, RZ, 0x1, P6 ;  /* 0x00000001ffc27807 */ /* 0x000fc60003000000 */
[----:B------:R-:W-:-:S04]  /*31bb0*/  FADD.FTZ R155, R205, R206 ;  /* 0x000000cecd9b7221 */ /* 0x000fc80000010000 */
[----:B------:R-:W-:Y:S01]  /*31bc0*/  @P1 FADD.FTZ R155, R87, R155 ;  /* 0x0000009b579b1221 */ /* 0x000fe20000010000 */
[----:B------:R-:W-:Y:S06]  /*31bd0*/  BRA `(.L_x_12215) ;  /* 0x0000002400a07947 */ /* 0x000fec0003800000 */
.L_x_12166:
        /* <DEDUP_REMOVED lines=15> */
.L_x_12217:
        /* <DEDUP_REMOVED lines=12> */
.L_x_12218:
        /* <DEDUP_REMOVED lines=43> */
.L_x_12216:
[----:B------:R-:W-:Y:S01]  /*32040*/  I2FP.F32.U32 R33, R32 ;  /* 0x0000002000217245 */ /* 0x000fe20000201000 */
[----:B-----5:R-:W-:Y:S01]  /*32050*/  IMAD.U32 R208, R152, 0x10000, RZ ;  /* 0x0001000098d07824 */ /* 0x020fe200078e00ff */
        /* <DEDUP_REMOVED lines=17> */
.L_x_12220:
        /* <DEDUP_REMOVED lines=12> */
.L_x_12221:
        /* <DEDUP_REMOVED lines=43> */
.L_x_12219:
        /* <DEDUP_REMOVED lines=18> */
.L_x_12223:
        /* <DEDUP_REMOVED lines=12> */
.L_x_12224:
        /* <DEDUP_REMOVED lines=43> */
.L_x_12222:
[----:B------:R-:W-:Y:S01]  /*32970*/  I2FP.F32.U32 R33, R33 ;  /* 0x0000002100217245 */ /* 0x000fe20000201000 */
[----:B------:R-:W-:Y:S01]  /*32980*/  IMAD.U32 R210, R153, 0x10000, RZ ;  /* 0x0001000099d27824 */ /* 0x000fe200078e00ff */
        /* <DEDUP_REMOVED lines=17> */
.L_x_12226:
        /* <DEDUP_REMOVED lines=12> */
.L_x_12227:
        /* <DEDUP_REMOVED lines=43> */
.L_x_12225:
        /* <DEDUP_REMOVED lines=18> */
.L_x_12229:
        /* <DEDUP_REMOVED lines=12> */
.L_x_12230:
        /* <DEDUP_REMOVED lines=43> */
.L_x_12228:
        /* <DEDUP_REMOVED lines=17> */
.L_x_12232:
        /* <DEDUP_REMOVED lines=12> */
.L_x_12233:
        /* <DEDUP_REMOVED lines=43> */
.L_x_12231:
        /* <DEDUP_REMOVED lines=16> */
.L_x_12235:
        /* <DEDUP_REMOVED lines=12> */
.L_x_12236:
        /* <DEDUP_REMOVED lines=43> */
.L_x_12234:
[----:B------:R-:W-:Y:S01]  /*33b90*/  ISETP.NE.AND P5, PT, R35, 0x1, PT ;  /* 0x000000012300780c */ /* 0x000fe20003fa5270 */
[C---:B--2---:R-:W-:Y:S01]  /*33ba0*/  IMAD.U32 R218, R155.reuse, 0x10000, RZ ;  /* 0x000100009bda7824 */ /* 0x044fe200078e00ff */
        /* <DEDUP_REMOVED lines=15> */
.L_x_12238:
        /* <DEDUP_REMOVED lines=12> */
.L_x_12239:
        /* <DEDUP_REMOVED lines=43> */
.L_x_12237:
[----:B------:R-:W-:Y:S01]  /*34010*/  P2R R35, PR, RZ, 0x2 ;  /* 0x00000002ff237803 */ /* 0x000fe20000000000 */
[----:B------:R-:W-:Y:S01]  /*34020*/  FMUL.FTZ R208, R208, UR5 ;  /* 0x00000005d0d07c20 */ /* 0x000fe20008410000 */
[----:B------:R-:W-:Y:S01]  /*34030*/  I2FP.F32.U32 R33, R34 ;  /* 0x0000002200217245 */ /* 0x000fe20000201000 */
[----:B------:R-:W-:Y:S01]  /*34040*/  FMUL.FTZ R216, R216, UR5 ;  /* 0x00000005d8d87c20 */ /* 0x000fe20008410000 */
[----:B------:R-:W-:Y:S01]  /*34050*/  LOP3.LUT P1, RZ, R199, 0x10, RZ, 0xc0, !PT ;  /* 0x00000010c7ff7812 */ /* 0x000fe2000782c0ff */
        /* <DEDUP_REMOVED lines=32> */
.L_x_12215:
[----:B------:R-:W-:Y:S01]  /*34260*/  FADD.FTZ R208, RZ, R76 ;  /* 0x0000004cffd07221 */ /* 0x000fe20000010000 */
[----:B------:R-:W-:Y:S01]  /*34270*/  SEL R205, RZ, 0x1000000, !P5 ;  /* 0x01000000ffcd7807 */ /* 0x000fe20006800000 */
[----:B------:R-:W-:Y:S01]  /*34280*/  IMAD.WIDE.U32 R188, R217, 0x8, R188 ;  /* 0x00000008d9bc7825 */ /* 0x000fe200078e00bc */
[----:B------:R-:W-:-:S03]  /*34290*/  SEL R206, RZ, 0x10000, !P4 ;  /* 0x00010000ffce7807 */ /* 0x000fc60006000000 */
[----:B------:R-:W-:Y:S01]  /*342a0*/  FADD.FTZ R219, R208, R77 ;  /* 0x0000004dd0db7221 */ /* 0x000fe20000010000 */
[C---:B------:R-:W-:Y:S02]  /*342b0*/  LOP3.LUT P6, RZ, R199.reuse, 0x8, RZ, 0xc0, !PT ;  /* 0x00000008c7ff7812 */ /* 0x040fe400078cc0ff */
[----:B------:R-:W-:Y:S01]  /*342c0*/  LOP3.LUT P5, RZ, R199, 0x4, RZ, 0xc0, !PT ;  /* 0x00000004c7ff7812 */ /* 0x000fe200078ac0ff */
[----:B------:R-:W-:Y:S01]  /*342d0*/  FADD.FTZ R208, R219, R78 ;  /* 0x0000004edbd07221 */ /* 0x000fe20000010000 */
[----:B------:R-:W-:Y:S02]  /*342e0*/  LOP3.LUT P4, RZ, R199, 0x2, RZ, 0xc0, !PT ;  /* 0x00000002c7ff7812 */ /* 0x000fe4000788c0ff */
[----:B------:R-:W-:Y:S01]  /*342f0*/  SEL R221, RZ, 0x10000, !P5 ;  /* 0x00010000ffdd7807 */ /* 0x000fe20006800000 */
[----:B------:R-:W-:Y:S01]  /*34300*/  FADD.FTZ R219, R208, R79 ;  /* 0x0000004fd0db7221 */ /* 0x000fe20000010000 */
[----:B------:R-:W-:Y:S02]  /*34310*/  SEL R212, RZ, 0x1000000, !P4 ;  /* 0x01000000ffd47807 */ /* 0x000fe40006000000 */
[----:B------:R-:W-:Y:S01]  /*34320*/  SEL R210, RZ, 0x100, !P6 ;  /* 0x00000100ffd27807 */ /* 0x000fe20007000000 */
[----:B------:R-:W-:Y:S01]  /*34330*/  FADD.FTZ R208, R219, R80 ;  /* 0x00000050dbd07221 */ /* 0x000fe20000010000 */
[----:B------:R-:W-:-:S02]  /*34340*/  LOP3.LUT P1, RZ, R199, 0x10, RZ, 0xc0, !PT ;  /* 0x00000010c7ff7812 */ /* 0x000fc4000782c0ff */
[----:B------:R-:W-:Y:S01]  /*34350*/  SEL R223, RZ, 0x100, !P3 ;  /* 0x00000100ffdf7807 */ /* 0x000fe20005800000 */
[----:B------:R-:W-:-:S03]  /*34360*/  FADD.FTZ R219, R208, R81 ;  /* 0x00000051d0db7221 */ /* 0x000fc60000010000 */
[----:B------:R-:W-:Y:S01]  /*34370*/  LOP3.LUT R223, R223, R205, R206, 0xfe, !PT ;  /* 0x000000cddfdf7212 */ /* 0x000fe200078efece */
        /* <DEDUP_REMOVED lines=46> */
[----:B------:R-:W-:Y:S02]  /*34660*/  LOP3.LUT R208, R210, R212, R221, 0xfe, !PT ;  /* 0x000000d4d2d07212 */ /* 0x000fe400078efedd */
[----:B------:R-:W-:Y:S01]  /*34670*/  SEL R210, RZ, 0x1, !P2 ;  /* 0x00000001ffd27807 */ /* 0x000fe20005000000 */
[----:B------:R-:W-:Y:S01]  /*34680*/  FADD.FTZ R206, R219, R152 ;  /* 0x00000098dbce7221 */ /* 0x000fe20000010000 */
[----:B------:R-:W-:Y:S01]  /*34690*/  SEL R221, RZ, 0x1, !P1 ;  /* 0x00000001ffdd7807 */ /* 0x000fe20004800000 */
[----:B------:R-:W-:Y:S01]  /*346a0*/  IMAD.WIDE.U32 R218, R217, 0x20, R200 ;  /* 0x00000020d9da7825 */ /* 0x000fe200078e00c8 */
[----:B------:R-:W-:-:S03]  /*346b0*/  LOP3.LUT R201, R223, R210, RZ, 0xfc, !PT ;  /* 0x000000d2dfc97212 */ /* 0x000fc600078efcff */
[----:B------:R-:W-:Y:S01]  /*346c0*/  FADD.FTZ R205, R206, R153 ;  /* 0x00000099cecd7221 */ /* 0x000fe20000010000 */
[----:B------:R-:W-:Y:S01]  /*346d0*/  LOP3.LUT R200, R208, R221, RZ, 0xfc, !PT ;  /* 0x000000ddd0c87212 */ /* 0x000fe200078efcff */
[----:B------:R0:W-:Y:S02]  /*346e0*/  STG.E.128 desc[UR8][R218.64], R32 ;  /* 0x00000020da007986 */ /* 0x0001e4000c101d08 */
[----:B------:R-:W-:Y:S02]  /*346f0*/  FADD.FTZ R206, R205, R154 ;  /* 0x0000009acdce7221 */ /* 0x000fe40000010000 */
[----:B------:R0:W-:Y:S02]  /*34700*/  STG.E.128 desc[UR8][R218.64+0x10], R152 ;  /* 0x00001098da007986 */ /* 0x0001e4000c101d08 */
[----:B------:R-:W-:Y:S02]  /*34710*/  FADD.FTZ R206, R206, R155 ;  /* 0x0000009bcece7221 */ /* 0x000fe40000010000 */
        /* <DEDUP_REMOVED lines=22> */
.L_x_12240:
[----:B01----:R-:W0:Y:S01]  /*34880*/  SHFL.BFLY PT, R189, R206, 0x1, 0x1f ;  /* 0x0c201f00cebd7f89 */ /* 0x003e2200000e0000 */
[----:B------:R-:W-:Y:S01]  /*34890*/  LOP3.LUT P1, RZ, R0, 0x1f, RZ, 0xc0, !PT ;  /* 0x0000001f00ff7812 */ /* 0x000fe2000782c0ff */
        /* <DEDUP_REMOVED lines=13> */
[----:B------:R-:W-:Y:S02]  /*34970*/  FADD.FTZ R200, -R188, R78 ;  /* 0x0000004ebcc87221 */ /* 0x000fe40000010100 */
[----:B------:R-:W-:-:S04]  /*34980*/  FFMA.FTZ R189, R189, R189, RZ ;  /* 0x000000bdbdbd7223 */ /* 0x000fc800000100ff */
        /* <DEDUP_REMOVED lines=126> */
.L_x_12242:
[----:B------:R-:W-:Y:S05]  /*35170*/  BSYNC.RECONVERGENT B0 ;  /* 0x0000000000007941 */ /* 0x000fea0003800200 */
.L_x_12241:
[----:B0-----:R-:W-:Y:S01]  /*35180*/  LOP3.LUT R188, R0, 0x1f, RZ, 0xc0, !PT ;  /* 0x0000001f00bc7812 */ /* 0x001fe200078ec0ff */
[----:B------:R-:W-:Y:S01]  /*35190*/  BAR.SYNC.DEFER_BLOCKING 0x0 ;  /* 0x0000000000007b1d */ /* 0x000fe20000010000 */
[----:B------:R-:W-:Y:S02]  /*351a0*/  MOV R200, RZ ;  /* 0x000000ff00c87202 */ /* 0x000fe40000000f00 */
        /* <DEDUP_REMOVED lines=12> */
.L_x_12244:
[----:B------:R-:W-:Y:S05]  /*35270*/  BSYNC.RECONVERGENT B0 ;  /* 0x0000000000007941 */ /* 0x000fea0003800200 */
.L_x_12243:
[----:B------:R-:W1:Y:S01]  /*35280*/  SHFL.DOWN PT, R201, R200, 0x2, 0x1f ;  /* 0x08401f00c8c97f89 */ /* 0x000e6200000e0000 */
[----:B------:R-:W-:Y:S01]  /*35290*/  ISETP.NE.AND P1, PT, RZ, UR20, PT ;  /* 0x00000014ff007c0c */ /* 0x000fe2000bf25270 */
[----:B------:R-:W-:Y:S01]  /*352a0*/  IMAD.U32 R224, R179, 0x10000, RZ ;  /* 0x00010000b3e07824 */ /* 0x000fe200078e00ff */
[----:B------:R-:W-:Y:S01]  /*352b0*/  ISETP.NE.AND P2, PT, R0, RZ, PT ;  /* 0x000000ff0000720c */ /* 0x000fe20003f45270 */
[----:B0-----:R-:W0:Y:S01]  /*352c0*/  SHFL.DOWN PT, R205, R188, 0x2, 0x1f ;  /* 0x08401f00bccd7f89 */ /* 0x001e2200000e0000 */
[----:B------:R-:W-:Y:S01]  /*352d0*/  SHF.L.U32 R220, R181, 0x10, RZ ;  /* 0x00000010b5dc7819 */ /* 0x000fe200000006ff */
[----:B------:R-:W-:Y:S01]  /*352e0*/  IMAD.U32 R228, R176, 0x10000, RZ ;  /* 0x00010000b0e47824 */ /* 0x000fe200078e00ff */
[----:B------:R-:W-:Y:S01]  /*352f0*/  SHF.L.U32 R222, R180, 0x10, RZ ;  /* 0x00000010b4de7819 */ /* 0x000fe200000006ff */
[----:B------:R-:W-:Y:S01]  /*35300*/  IMAD.U32 R231, R12, 0x10000, RZ ;  /* 0x000100000ce77824 */ /* 0x000fe200078e00ff */
[----:B------:R-:W-:Y:S01]  /*35310*/  SHF.L.U32 R229, R14, 0x10, RZ ;  /* 0x000000100ee57819 */ /* 0x000fe200000006ff */
[----:B------:R-:W-:Y:S01]  /*35320*/  IMAD.U32 R227, R8, 0x10000, RZ ;  /* 0x0001000008e37824 */ /* 0x000fe200078e00ff */
[----:B------:R-:W-:Y:S01]  /*35330*/  SHF.L.U32 R223, R10, 0x10, RZ ;  /* 0x000000100adf7819 */ /* 0x000fe200000006ff */
[----:B------:R-:W-:Y:S01]  /*35340*/  IMAD.U32 R233, R6, 0x10000, RZ ;  /* 0x0001000006e97824 */ /* 0x000fe200078e00ff */
[----:B------:R-:W-:Y:S01]  /*35350*/  UPLOP3.LUT UP1, UPT, UPT, UPT, UP1, 0x40, 0x4 ;  /* 0x000000000004789c */ /* 0x000fe20003f2e810 */
[----:B-1----:R-:W-:-:S02]  /*35360*/  IADD3 R206, PT, PT, R201, R200, RZ ;  /* 0x000000c8c9ce7210 */ /* 0x002fc40007ffe0ff */
        /* <DEDUP_REMOVED lines=15> */
[----:B------:R-:W-:Y:S01]  /*35460*/  I2FP.F32.S32 R221, R221 ;  /* 0x000000dd00dd7245 */ /* 0x000fe20000201400 */
[----:B--2---:R-:W-:Y:S01]  /*35470*/  FADD.FTZ R201, R200, R189 ;  /* 0x000000bdc8c97221 */ /* 0x004fe20000010000 */
[----:B------:R-:W-:-:S03]  /*35480*/  I2FP.F32.S32 R216, R216 ;  /* 0x000000d800d87245 */ /* 0x000fc60000201400 */
[----:B------:R-:W-:-:S03]  /*35490*/  FFMA.FTZ R201, R210, R188, R201 ;  /* 0x000000bcd2c97223 */ /* 0x000fc600000100c9 */
[----:B------:R-:W1:Y:S02]  /*354a0*/  MUFU.RCP R216, R216 ;  /* 0x000000d800d87308 */ /* 0x000e640000001000 */
[----:B------:R-:W2:Y:S01]  /*354b0*/  SHFL.DOWN PT, R188, R201, 0x1, 0x1f ;  /* 0x08201f00c9bc7f89 */ /* 0x000ea200000e0000 */
[----:B0-----:R-:W-:Y:S01]  /*354c0*/  FMUL.FTZ R205, R214, R221 ;  /* 0x000000ddd6cd7220 */ /* 0x001fe20000410000 */
[----:B------:R-:W-:-:S03]  /*354d0*/  FADD.FTZ R214, R219, -R214 ;  /* 0x800000d6dbd67221 */ /* 0x000fc60000010000 */
[----:B------:R-:W-:-:S04]  /*354e0*/  FFMA.FTZ R205, R208, R219, R205 ;  /* 0x000000dbd0cd7223 */ /* 0x000fc800000100cd */
[----:B-1----:R-:W-:Y:S01]  /*354f0*/  FMUL.FTZ R189, R216, R205 ;  /* 0x000000cdd8bd7220 */ /* 0x002fe20000410000 */
[----:B------:R-:W-:-:S04]  /*35500*/  FMUL.FTZ R205, R214, R214 ;  /* 0x000000d6d6cd7220 */ /* 0x000fc80000410000 */
[----:B------:R-:W-:Y:S01]  /*35510*/  FMUL.FTZ R208, R208, R205 ;  /* 0x000000cdd0d07220 */ /* 0x000fe20000410000 */
[----:B--2---:R-:W-:Y:S01]  /*35520*/  FADD.FTZ R205, R201, R188 ;  /* 0x000000bcc9cd7221 */ /* 0x004fe20000010000 */
[----:B------:R-:W0:Y:S02]  /*35530*/  SHFL.IDX PT, R189, R189, RZ, 0x1f ;  /* 0x00001fffbdbd7589 */ /* 0x000e2400000e0000 */
[----:B------:R-:W-:-:S04]  /*35540*/  FMUL.FTZ R208, R208, R221 ;  /* 0x000000ddd0d07220 */ /* 0x000fc80000410000 */
[----:B------:R-:W-:Y:S02]  /*35550*/  FFMA.FTZ R205, R216, R208, R205 ;  /* 0x000000d0d8cd7223 */ /* 0x000fe400000100cd */
[----:B------:R-:W1:Y:S03]  /*35560*/  LDC R208, c[0x0][0x448] ;  /* 0x00011200ffd07b82 */ /* 0x000e660000000800 */
[----:B------:R2:W1:Y:S01]  /*35570*/  SHFL.IDX PT, R219, R205, RZ, 0x1f ;  /* 0x00001fffcddb7589 */ /* 0x00046200000e0000 */
[C---:B0-----:R-:W-:Y:S01]  /*35580*/  FSEL R188, R189.reuse, RZ, !P1 ;  /* 0x000000ffbdbc7208 */ /* 0x041fe20004800000 */
[----:B--2---:R-:W-:-:S04]  /*35590*/  FMUL.FTZ R205, R189, R189 ;  /* 0x000000bdbdcd7220 */ /* 0x004fc80000410000 */
[C---:B------:R-:W-:Y:S01]  /*355a0*/  FADD.FTZ R200, -R188.reuse, R67 ;  /* 0x00000043bcc87221 */ /* 0x040fe20000010100 */
[C---:B------:R-:W-:Y:S01]  /*355b0*/  FADD.FTZ R67, -R188.reuse, R63 ;  /* 0x0000003fbc437221 */ /* 0x040fe20000010100 */
[C---:B------:R-:W-:Y:S01]  /*355c0*/  FADD.FTZ R63, -R188.reuse, R57 ;  /* 0x00000039bc3f7221 */ /* 0x040fe20000010100 */
[C---:B------:R-:W-:Y:S01]  /*355d0*/  FADD.FTZ R201, -R188.reuse, R58 ;  /* 0x0000003abcc97221 */ /* 0x040fe20000010100 */
[C---:B------:R-:W-:Y:S01]  /*355e0*/  FADD.FTZ R206, -R188.reuse, R43 ;  /* 0x0000002bbcce7221 */ /* 0x040fe20000010100 */
[----:B------:R-:W-:Y:S01]  /*355f0*/  FSEL R212, R205, RZ, P1 ;  /* 0x000000ffcdd47208 */ /* 0x000fe20000800000 */
[C---:B------:R-:W-:Y:S01]  /*35600*/  FADD.FTZ R57, -R188.reuse, R52 ;  /* 0x00000034bc397221 */ /* 0x040fe20000010100 */
[C---:B------:R-:W-:Y:S01]  /*35610*/  FADD.FTZ R58, -R188.reuse, R53 ;  /* 0x00000035bc3a7221 */ /* 0x040fe20000010100 */
[----:B-1----:R-:W-:Y:S01]  /*35620*/  FFMA.FTZ R43, R219, UR21, R208 ;  /* 0x00000015db2b7c23 */ /* 0x002fe200080100d0 */
[----:B------:R-:W0:Y:S01]  /*35630*/  @!P2 LDC.64 R52, c[0x0][0x3c0] ;  /* 0x0000f000ff34ab82 */ /* 0x000e220000000a00 */
[C---:B------:R-:W-:Y:S01]  /*35640*/  FADD.FTZ R208, -R188.reuse, R37 ;  /* 0x00000025bcd07221 */ /* 0x040fe20000010100 */
[----:B------:R-:W-:Y:S01]  /*35650*/  FADD.FTZ R210, -R188, R39 ;  /* 0x00000027bcd27221 */ /* 0x000fe20000010100 */
[----:B------:R-:W-:Y:S01]  /*35660*/  FADD.FTZ R37, R43, R212 ;  /* 0x000000d42b257221 */ /* 0x000fe20000010000 */
[----:B------:R-:W-:-:S02]  /*35670*/  IMAD.U32 R39, RZ, RZ, UR18 ;  /* 0x00000012ff277e24 */ /* 0x000fc4000f8e00ff */
[C---:B------:R-:W-:Y:S01]  /*35680*/  FADD.FTZ R76, -R188.reuse, R76 ;  /* 0x0000004cbc4c7221 */ /* 0x040fe20000010100 */
[C---:B------:R-:W-:Y:S01]  /*35690*/  FADD.FTZ R78, -R188.reuse, R78 ;  /* 0x0000004ebc4e7221 */ /* 0x040fe20000010100 */
[C---:B------:R-:W-:Y:S01]  /*356a0*/  FADD.FTZ R214, -R188.reuse, R33 ;  /* 0x00000021bcd67221 */ /* 0x040fe20000010100 */
[C---:B------:R-:W-:Y:S01]  /*356b0*/  FADD.FTZ R77, -R188.reuse, R77 ;  /* 0x0000004dbc4d7221 */ /* 0x040fe20000010100 */
[----:B------:R-:W1:Y:S01]  /*356c0*/  MUFU.RSQ R37, R37 ;  /* 0x0000002500257308 */ /* 0x000e620000001400 */
[----:B------:R-:W-:Y:S01]  /*356d0*/  FADD.FTZ R218, -R188, R35 ;  /* 0x00000023bcda7221 */ /* 0x000fe20000010100 */
[----:B------:R-:W-:Y:S01]  /*356e0*/  SHF.L.U32 R33, R148, 0x10, RZ ;  /* 0x0000001094217819 */ /* 0x000fe200000006ff */
[----:B------:R-:W-:Y:S02]  /*356f0*/  IMAD.U32 R35, R120, 0x10000, RZ ;  /* 0x0001000078237824 */ /* 0x000fe400078e00ff */
[----:B------:R-:W-:Y:S01]  /*35700*/  FADD.FTZ R79, -R188, R79 ;  /* 0x0000004fbc4f7221 */ /* 0x000fe20000010100 */
[----:B------:R-:W-:-:S02]  /*35710*/  IMAD.U32 R43, R121, 0x10000, RZ ;  /* 0x00010000792b7824 */ /* 0x000fc400078e00ff */
[C---:B------:R-:W-:Y:S01]  /*35720*/  FADD.FTZ R212, -R188.reuse, R32 ;  /* 0x00000020bcd47221 */ /* 0x040fe20000010100 */
[----:B------:R-:W-:Y:S01]  /*35730*/  FADD.FTZ R80, -R188, R80 ;  /* 0x00000050bc507221 */ /* 0x000fe20000010100 */
[----:B------:R-:W-:Y:S02]  /*35740*/  IMAD.U32 R32, R182, 0x10000, RZ ;  /* 0x00010000b6207824 */ /* 0x000fe400078e00ff */
[C---:B------:R-:W-:Y:S01]  /*35750*/  FADD.FTZ R81, -R188.reuse, R81 ;  /* 0x00000051bc517221 */ /* 0x040fe20000010100 */
[C---:B------:R-:W-:Y:S01]  /*35760*/  FADD.FTZ R82, -R188.reuse, R82 ;  /* 0x00000052bc527221 */ /* 0x040fe20000010100 */
[C---:B------:R-:W-:Y:S01]  /*35770*/  FADD.FTZ R72, -R188.reuse, R72 ;  /* 0x00000048bc487221 */ /* 0x040fe20000010100 */
[----:B------:R-:W-:Y:S01]  /*35780*/  SHF.L.U32 R205, R151, 0x10, RZ ;  /* 0x0000001097cd7819 */ /* 0x000fe200000006ff */
[C---:B------:R-:W-:Y:S01]  /*35790*/  FADD.FTZ R83, -R188.reuse, R83 ;  /* 0x00000053bc537221 */ /* 0x040fe20000010100 */
[----:B------:R-:W-:Y:S01]  /*357a0*/  FADD.FTZ R73, -R188, R73 ;  /* 0x00000049bc497221 */ /* 0x000fe20000010100 */
[----:B0-----:R-:W-:-:S04]  /*357b0*/  @!P2 IMAD.WIDE R52, R39, 0x4, R52 ;  /* 0x000000042734a825 */ /* 0x001fc800078e0234 */
[C---:B------:R-:W-:Y:S01]  /*357c0*/  FADD.FTZ R74, -R188.reuse, R74 ;  /* 0x0000004abc4a7221 */ /* 0x040fe20000010100 */
[C---:B-1----:R-:W-:Y:S01]  /*357d0*/  FMUL.FTZ R76, R37.reuse, R76 ;  /* 0x0000004c254c7220 */ /* 0x042fe20000410000 */
[----:B------:R-:W-:Y:S01]  /*357e0*/  FMUL.FTZ R78, R37, R78 ;  /* 0x0000004e254e7220 */ /* 0x000fe20000410000 */
[----:B------:R-:W-:Y:S01]  /*357f0*/  IMAD.U32 R39, R149, 0x10000, RZ ;  /* 0x0001000095277824 */ /* 0x000fe200078e00ff */
[----:B------:R0:W-:Y:S01]  /*35800*/  @!P2 STG.E desc[UR8][R52.64], R189 ;  /* 0x000000bd3400a986 */ /* 0x0001e2000c101908 */
[C---:B------:R-:W-:Y:S01]  /*35810*/  FMUL.FTZ R77, R37.reuse, R77 ;  /* 0x0000004d254d7220 */ /* 0x040fe20000410000 */
        /* <DEDUP_REMOVED lines=9> */
[----:B------:R-:W-:Y:S01]  /*358b0*/  FADD.FTZ R65, -R188, R65 ;  /* 0x00000041bc417221 */ /* 0x000fe20000010100 */
[----:B0-----:R-:W-:Y:S01]  /*358c0*/  FFMA.FTZ R52, R76, R33, R35 ;  /* 0x000000214c347223 */ /* 0x001fe20000010023 */
[----:B------:R-:W-:Y:S01]  /*358d0*/  FFMA.FTZ R76, R78, R39, R43 ;  /* 0x000000274e4c7223 */ /* 0x000fe2000001002b */
[----:B------:R-:W-:Y:S01]  /*358e0*/  FMUL.FTZ R53, R37, R79 ;  /* 0x0000004f25357220 */ /* 0x000fe20000410000 */
[----:B------:R-:W-:Y:S01]  /*358f0*/  SHF.L.U32 R39, R122, 0x10, RZ ;  /* 0x000000107a277819 */ /* 0x000fe200000006ff */
[----:B------:R-:W-:Y:S01]  /*35900*/  FFMA.FTZ R35, R77, R32, R220 ;  /* 0x000000204d237223 */ /* 0x000fe200000100dc */
[----:B------:R-:W-:-:S02]  /*35910*/  IMAD.U32 R33, R150, 0x10000, RZ ;  /* 0x0001000096217824 */ /* 0x000fc400078e00ff */
[----:B------:R-:W-:Y:S01]  /*35920*/  FADD.FTZ R66, -R188, R66 ;  /* 0x00000042bc427221 */ /* 0x000fe20000010100 */
[----:B------:R-:W-:Y:S02]  /*35930*/  IMAD.U32 R32, R178, 0x10000, RZ ;  /* 0x00010000b2207824 */ /* 0x000fe400078e00ff */
[C---:B------:R-:W-:Y:S01]  /*35940*/  FADD.FTZ R60, -R188.reuse, R60 ;  /* 0x0000003cbc3c7221 */ /* 0x040fe20000010100 */
[----:B------:R-:W-:Y:S02]  /*35950*/  IMAD.U32 R78, R177, 0x10000, RZ ;  /* 0x00010000b14e7824 */ /* 0x000fe400078e00ff */
[C---:B------:R-:W-:Y:S01]  /*35960*/  FADD.FTZ R61, -R188.reuse, R61 ;  /* 0x0000003dbc3d7221 */ /* 0x040fe20000010100 */
[----:B------:R-:W-:Y:S02]  /*35970*/  IMAD.U32 R43, R123, 0x10000, RZ ;  /* 0x000100007b2b7824 */ /* 0x000fe400078e00ff */
        /* <DEDUP_REMOVED lines=22> */
[----:B------:R-:W-:Y:S01]  /*35ae0*/  FFMA.FTZ R53, R53, R222, R224 ;  /* 0x000000de35357223 */ /* 0x000fe200000100e0 */
[----:B------:R-:W-:Y:S01]  /*35af0*/  FADD.FTZ R188, -R188, R155 ;  /* 0x0000009bbcbc7221 */ /* 0x000fe20000010100 */
[----:B------:R-:W-:Y:S01]  /*35b00*/  FFMA.FTZ R224, R80, R33, R39 ;  /* 0x0000002150e07223 */ /* 0x000fe20000010027 */
[----:B------:R-:W-:Y:S01]  /*35b10*/  SHF.L.U32 R220, R175, 0x10, RZ ;  /* 0x00000010afdc7819 */ /* 0x000fe200000006ff */
[----:B------:R-:W-:Y:S01]  /*35b20*/  FFMA.FTZ R155, R81, R32, R78 ;  /* 0x00000020519b7223 */ /* 0x000fe2000001004e */
[----:B------:R-:W-:-:S02]  /*35b30*/  IMAD.U32 R33, R144, 0x10000, RZ ;  /* 0x0001000090217824 */ /* 0x000fc400078e00ff */
[C---:B------:R-:W-:Y:S01]  /*35b40*/  FMUL.FTZ R72, R37.reuse, R72 ;  /* 0x0000004825487220 */ /* 0x040fe20000410000 */
[----:B------:R-:W-:Y:S02]  /*35b50*/  IMAD.U32 R39, R116, 0x10000, RZ ;  /* 0x0001000074277824 */ /* 0x000fe400078e00ff */
[----:B------:R-:W-:Y:S01]  /*35b60*/  FMUL.FTZ R83, R37, R83 ;  /* 0x0000005325537220 */ /* 0x000fe20000410000 */
[----:B------:R-:W-:Y:S01]  /*35b70*/  FFMA.FTZ R205, R82, R205, R43 ;  /* 0x000000cd52cd7223 */ /* 0x000fe2000001002b */
[----:B------:R-:W-:Y:S01]  /*35b80*/  SHF.L.U32 R32, R174, 0x10, RZ ;  /* 0x00000010ae207819 */ /* 0x000fe200000006ff */
[----:B------:R-:W-:Y:S01]  /*35b90*/  IMAD.U32 R78, R173, 0x10000, RZ ;  /* 0x00010000ad4e7824 */ /* 0x000fe200078e00ff */
[----:B------:R-:W-:Y:S01]  /*35ba0*/  SHF.L.U32 R79, R117, 0x10, RZ ;  /* 0x00000010754f7819 */ /* 0x000fe200000006ff */
[----:B------:R-:W-:Y:S02]  /*35bb0*/  IMAD.U32 R43, R145, 0x10000, RZ ;  /* 0x00010000912b7824 */ /* 0x000fe400078e00ff */
[C---:B------:R-:W-:Y:S01]  /*35bc0*/  FMUL.FTZ R73, R37.reuse, R73 ;  /* 0x0000004925497220 */ /* 0x040fe20000410000 */
        /* <DEDUP_REMOVED lines=9> */
[----:B------:R-:W-:Y:S01]  /*35c60*/  IMAD.U32 R32, R170, 0x10000, RZ ;  /* 0x00010000aa207824 */ /* 0x000fe200078e00ff */
[----:B------:R-:W-:Y:S01]  /*35c70*/  SHF.L.U32 R74, R168, 0x10, RZ ;  /* 0x00000010a84a7819 */ /* 0x000fe200000006ff */
[----:B------:R-:W-:-:S02]  /*35c80*/  IMAD.U32 R43, R147, 0x10000, RZ ;  /* 0x00010000932b7824 */ /* 0x000fc400078e00ff */
[----:B------:R-:W-:Y:S01]  /*35c90*/  FMUL.FTZ R69, R37, R69 ;  /* 0x0000004525457220 */ /* 0x000fe20000410000 */
[----:B------:R-:W-:Y:S02]  /*35ca0*/  IMAD.U32 R73, R119, 0x10000, RZ ;  /* 0x0001000077497824 */ /* 0x000fe400078e00ff */
[----:B------:R-:W-:Y:S01]  /*35cb0*/  FMUL.FTZ R70, R37, R70 ;  /* 0x0000004625467220 */ /* 0x000fe20000410000 */
[----:B------:R-:W-:Y:S02]  /*35cc0*/  IMAD.U32 R78, R167, 0x10000, RZ ;  /* 0x00010000a74e7824 */ /* 0x000fe400078e00ff */
[----:B------:R-:W-:Y:S01]  /*35cd0*/  FMUL.FTZ R71, R37, R71 ;  /* 0x0000004725477220 */ /* 0x000fe20000410000 */
[----:B------:R-:W-:Y:S01]  /*35ce0*/  FFMA.FTZ R234, R68, R33, R39 ;  /* 0x0000002144ea7223 */ /* 0x000fe20000010027 */
[----:B------:R-:W-:Y:S01]  /*35cf0*/  FFMA.FTZ R221, R69, R32, R72 ;  /* 0x0000002045dd7223 */ /* 0x000fe20000010048 */
[----:B------:R-:W-:Y:S01]  /*35d00*/  FFMA.FTZ R236, R70, R43, R73 ;  /* 0x0000002b46ec7223 */ /* 0x000fe20000010049 */
[----:B------:R-:W-:Y:S01]  /*35d10*/  FMUL.FTZ R39, R37, R64 ;  /* 0x0000004025277220 */ /* 0x000fe20000410000 */
[----:B------:R-:W-:Y:S01]  /*35d20*/  FFMA.FTZ R225, R71, R74, R78 ;  /* 0x0000004a47e17223 */ /* 0x000fe2000001004e */
[----:B------:R-:W-:Y:S01]  /*35d30*/  IMAD.U32 R33, R166, 0x10000, RZ ;  /* 0x00010000a6217824 */ /* 0x000fe200078e00ff */
[----:B------:R-:W-:Y:S01]  /*35d40*/  SHF.L.U32 R69, R141, 0x10, RZ ;  /* 0x000000108d457819 */ /* 0x000fe200000006ff */
[----:B------:R-:W-:-:S02]  /*35d50*/  IMAD.U32 R43, R165, 0x10000, RZ ;  /* 0x00010000a52b7824 */ /* 0x000fc400078e00ff */
[C---:B------:R-:W-:Y:S01]  /*35d60*/  FMUL.FTZ R64, R37.reuse, R65 ;  /* 0x0000004125407220 */ /* 0x040fe20000410000 */
[----:B------:R-:W-:Y:S02]  /*35d70*/  IMAD.U32 R80, R172, 0x10000, RZ ;  /* 0x00010000ac507824 */ /* 0x000fe400078e00ff */
        /* <DEDUP_REMOVED lines=8> */
[----:B------:R-:W-:Y:S01]  /*35e00*/  FFMA.FTZ R43, R66, R69, R71 ;  /* 0x00000045422b7223 */ /* 0x000fe20000010047 */
[----:B------:R-:W-:Y:S01]  /*35e10*/  SHF.L.U32 R75, R163, 0x10, RZ ;  /* 0x00000010a34b7819 */ /* 0x000fe200000006ff */
[----:B------:R-:W-:Y:S01]  /*35e20*/  FFMA.FTZ R39, R39, R32, R68 ;  /* 0x0000002027277223 */ /* 0x000fe20000010044 */
        /* <DEDUP_REMOVED lines=8> */
[----:B------:R-:W-:Y:S01]  /*35eb0*/  FMUL.FTZ R61, R37, R61 ;  /* 0x0000003d253d7220 */ /* 0x000fe20000410000 */
        /* <DEDUP_REMOVED lines=15> */
[----:B------:R-:W-:-:S02]  /*35fb0*/  IMAD.U32 R67, R137, 0x10000, RZ ;  /* 0x0001000089437824 */ /* 0x000fc400078e00ff */
[----:B------:R-:W-:Y:S01]  /*35fc0*/  FMUL.FTZ R56, R37, R56 ;  /* 0x0000003825387220 */ /* 0x000fe20000410000 */
[----:B------:R-:W-:Y:S02]  /*35fd0*/  IMAD.U32 R73, R109, 0x10000, RZ ;  /* 0x000100006d497824 */ /* 0x000fe400078e00ff */
[C---:B------:R-:W-:Y:S01]  /*35fe0*/  FMUL.FTZ R63, R37.reuse, R63 ;  /* 0x0000003f253f7220 */ /* 0x040fe20000410000 */
        /* <DEDUP_REMOVED lines=13> */
[C---:B------:R-:W-:Y:S01]  /*360c0*/  FMUL.FTZ R57, R37.reuse, R57 ;  /* 0x0000003925397220 */ /* 0x040fe20000410000 */
        /* <DEDUP_REMOVED lines=14> */
[C---:B------:R-:W-:Y:S01]  /*361b0*/  FMUL.FTZ R49, R37.reuse, R49 ;  /* 0x0000003125317220 */ /* 0x040fe20000410000 */
[----:B------:R-:W-:Y:S01]  /*361c0*/  FMUL.FTZ R44, R37, R44 ;  /* 0x0000002c252c7220 */ /* 0x000fe20000410000 */
[----:B------:R-:W-:Y:S01]  /*361d0*/  FFMA.FTZ R78, R48, R33, R55 ;  /* 0x00000021304e7223 */ /* 0x000fe20000010037 */
[----:B------:R-:W-:Y:S01]  /*361e0*/  SHF.L.U32 R33, R134, 0x10, RZ ;  /* 0x0000001086217819 */ /* 0x000fe200000006ff */
[----:B------:R-:W-:Y:S01]  /*361f0*/  FFMA.FTZ R73, R49, R32, R54 ;  /* 0x0000002031497223 */ /* 0x000fe20000010036 */
[----:B------:R-:W-:Y:S01]  /*36200*/  SHF.L.U32 R48, R21, 0x10, RZ ;  /* 0x0000001015307819 */ /* 0x000fe200000006ff */
[----:B------:R-:W-:Y:S02]  /*36210*/  IMAD.U32 R49, R106, 0x10000, RZ ;  /* 0x000100006a317824 */ /* 0x000fe400078e00ff */
[----:B------:R-:W-:Y:S01]  /*36220*/  FMUL.FTZ R45, R37, R45 ;  /* 0x0000002d252d7220 */ /* 0x000fe20000410000 */
[----:B------:R-:W-:Y:S01]  /*36230*/  IMAD.U32 R32, R22, 0x10000, RZ ;  /* 0x0001000016207824 */ /* 0x000fe200078e00ff */
[----:B------:R-:W-:Y:S01]  /*36240*/  SHF.L.U32 R59, R105, 0x10, RZ ;  /* 0x00000010693b7819 */ /* 0x000fe200000006ff */
[----:B------:R-:W-:-:S02]  /*36250*/  IMAD.U32 R57, R133, 0x10000, RZ ;  /* 0x0001000085397824 */ /* 0x000fc400078e00ff */
[----:B------:R-:W-:Y:S01]  /*36260*/  FMUL.FTZ R50, R37, R50 ;  /* 0x0000003225327220 */ /* 0x000fe20000410000 */
[----:B------:R-:W-:Y:S01]  /*36270*/  FFMA.FTZ R230, R44, R33, R49 ;  /* 0x000000212ce67223 */ /* 0x000fe20000010031 */
[----:B------:R-:W-:Y:S01]  /*36280*/  FFMA.FTZ R201, R45, R32, R48 ;  /* 0x000000202dc97223 */ /* 0x000fe20000010030 */
[----:B------:R-:W-:Y:S01]  /*36290*/  IMAD.U32 R33, R128, 0x10000, RZ ;  /* 0x0001000080217824 */ /* 0x000fe200078e00ff */
[----:B------:R-:W-:Y:S01]  /*362a0*/  SHF.L.U32 R45, R100, 0x10, RZ ;  /* 0x00000010642d7819 */ /* 0x000fe200000006ff */
[----:B------:R-:W-:Y:S02]  /*362b0*/  IMAD.U32 R32, R18, 0x10000, RZ ;  /* 0x0001000012207824 */ /* 0x000fe400078e00ff */
[----:B------:R-:W-:Y:S01]  /*362c0*/  FMUL.FTZ R40, R37, R40 ;  /* 0x0000002825287220 */ /* 0x000fe20000410000 */
[----:B------:R-:W-:Y:S02]  /*362d0*/  IMAD.U32 R44, R17, 0x10000, RZ ;  /* 0x00010000112c7824 */ /* 0x000fe400078e00ff */
[C---:B------:R-:W-:Y:S01]  /*362e0*/  FMUL.FTZ R41, R37.reuse, R41 ;  /* 0x0000002925297220 */ /* 0x040fe20000410000 */
[----:B------:R-:W-:Y:S01]  /*362f0*/  FFMA.FTZ R80, R50, R57, R59 ;  /* 0x0000003932507223 */ /* 0x000fe2000001003b */
[----:B------:R-:W-:Y:S01]  /*36300*/  SHF.L.U32 R50, R20, 0x10, RZ ;  /* 0x0000001014327819 */ /* 0x000fe200000006ff */
[----:B------:R-:W-:Y:S01]  /*36310*/  FMUL.FTZ R189, R37, R206 ;  /* 0x000000ce25bd7220 */ /* 0x000fe20000410000 */
[----:B------:R-:W-:-:S02]  /*36320*/  IMAD.U32 R54, R19, 0x10000, RZ ;  /* 0x0001000013367824 */ /* 0x000fc400078e00ff */
[----:B------:R-:W-:Y:S01]  /*36330*/  FMUL.FTZ R47, R37, R47 ;  /* 0x0000002f252f7220 */ /* 0x000fe20000410000 */
[----:B------:R-:W-:Y:S01]  /*36340*/  FFMA.FTZ R206, R40, R33, R45 ;  /* 0x0000002128ce7223 */ /* 0x000fe2000001002d */
[----:B------:R-:W-:Y:S01]  /*36350*/  FFMA.FTZ R153, R41, R32, R44 ;  /* 0x0000002029997223 */ /* 0x000fe2000001002c */
[----:B------:R-:W-:Y:S01]  /*36360*/  IMAD.U32 R56, R24, 0x10000, RZ ;  /* 0x0001000018387824 */ /* 0x000fe200078e00ff */
[----:B------:R-:W0:Y:S01]  /*36370*/  @!P2 LDC.64 R32, c[0x0][0x3c8] ;  /* 0x0000f200ff20ab82 */ /* 0x000e220000000a00 */
[----:B------:R-:W-:Y:S02]  /*36380*/  IMAD.U32 R58, R23, 0x10000, RZ ;  /* 0x00010000173a7824 */ /* 0x000fe400078e00ff */
[----:B------:R-:W-:Y:S01]  /*36390*/  FMUL.FTZ R51, R37, R51 ;  /* 0x0000003325337220 */ /* 0x000fe20000410000 */
[----:B------:R-:W-:Y:S01]  /*363a0*/  FFMA.FTZ R219, R47, R50, R54 ;  /* 0x000000322fdb7223 */ /* 0x000fe20000010036 */
[----:B------:R-:W-:Y:S01]  /*363b0*/  SHF.L.U32 R47, R129, 0x10, RZ ;  /* 0x00000010812f7819 */ /* 0x000fe200000006ff */
[----:B------:R-:W-:-:S02]  /*363c0*/  IMAD.U32 R49, R101, 0x10000, RZ ;  /* 0x0001000065317824 */ /* 0x000fc400078e00ff */
[----:B------:R-:W-:Y:S01]  /*363d0*/  FFMA.FTZ R75, R51, R56, R58 ;  /* 0x00000038334b7223 */ /* 0x000fe2000001003a */
[----:B------:R-:W-:Y:S01]  /*363e0*/  FMUL.FTZ R42, R37, R42 ;  /* 0x0000002a252a7220 */ /* 0x000fe20000410000 */
[----:B------:R-:W1:Y:S01]  /*363f0*/  LDC.64 R60, c[0x0][0x428] ;  /* 0x00010a00ff3c7b82 */ /* 0x000e620000000a00 */
[----:B------:R-:W-:Y:S02]  /*36400*/  IMAD.U32 R51, R135, 0x10000, RZ ;  /* 0x0001000087337824 */ /* 0x000fe400078e00ff */
[----:B------:R-:W-:Y:S01]  /*36410*/  FMUL.FTZ R46, R37, R46 ;  /* 0x0000002e252e7220 */ /* 0x000fe20000410000 */
[----:B------:R-:W-:Y:S02]  /*36420*/  IMAD.U32 R55, R107, 0x10000, RZ ;  /* 0x000100006b377824 */ /* 0x000fe400078e00ff */
[----:B------:R-:W-:Y:S01]  /*36430*/  FFMA.FTZ R226, R42, R47, R49 ;  /* 0x0000002f2ae27223 */ /* 0x000fe20000010031 */
[----:B------:R-:W-:Y:S02]  /*36440*/  IMAD.U32 R41, R130, 0x10000, RZ ;  /* 0x0001000082297824 */ /* 0x000fe400078e00ff */
[----:B------:R-:W-:Y:S01]  /*36450*/  FMUL.FTZ R36, R37, R36 ;  /* 0x0000002425247220 */ /* 0x000fe20000410000 */
[----:B------:R-:W-:Y:S01]  /*36460*/  FFMA.FTZ R232, R46, R51, R55 ;  /* 0x000000332ee87223 */ /* 0x000fe20000010037 */
[----:B------:R-:W-:-:S02]  /*36470*/  IMAD.U32 R45, R102, 0x10000, RZ ;  /* 0x00010000662d7824 */ /* 0x000fc400078e00ff */
[----:B------:R-:W-:Y:S01]  /*36480*/  FMUL.FTZ R208, R37, R208 ;  /* 0x000000d025d07220 */ /* 0x000fe20000410000 */
[----:B------:R-:W-:Y:S01]  /*36490*/  IMAD.U32 R47, R13, 0x10000, RZ ;  /* 0x000100000d2f7824 */ /* 0x000fe200078e00ff */
[----:B------:R-:W-:Y:S01]  /*364a0*/  SHF.L.U32 R51, R103, 0x10, RZ ;  /* 0x0000001067337819 */ /* 0x000fe200000006ff */
[----:B------:R-:W-:Y:S02]  /*364b0*/  IMAD.U32 R49, R131, 0x10000, RZ ;  /* 0x0001000083317824 */ /* 0x000fe400078e00ff */
[----:B------:R-:W-:Y:S01]  /*364c0*/  FMUL.FTZ R38, R37, R38 ;  /* 0x0000002625267220 */ /* 0x000fe20000410000 */
[----:B------:R-:W-:Y:S02]  /*364d0*/  IMAD.U32 R55, R11, 0x10000, RZ ;  /* 0x000100000b377824 */ /* 0x000fe400078e00ff */
[----:B------:R-:W-:Y:S01]  /*364e0*/  FMUL.FTZ R210, R37, R210 ;  /* 0x000000d225d27220 */ /* 0x000fe20000410000 */
[----:B------:R-:W-:Y:S01]  /*364f0*/  FFMA.FTZ R238, R36, R41, R45 ;  /* 0x0000002924ee7223 */ /* 0x000fe2000001002d */
[----:B------:R-:W-:Y:S01]  /*36500*/  FFMA.FTZ R229, R208, R229, R47 ;  /* 0x000000e5d0e57223 */ /* 0x000fe2000001002f */
[----:B------:R-:W-:-:S02]  /*36510*/  IMAD.U32 R41, R124, 0x10000, RZ ;  /* 0x000100007c297824 */ /* 0x000fc400078e00ff */
[C---:B------:R-:W-:Y:S01]  /*36520*/  FMUL.FTZ R208, R37.reuse, R212 ;  /* 0x000000d425d07220 */ /* 0x040fe20000410000 */
[----:B------:R-:W-:Y:S02]  /*36530*/  IMAD.U32 R45, R96, 0x10000, RZ ;  /* 0x00010000602d7824 */ /* 0x000fe400078e00ff */
[----:B------:R-:W-:Y:S01]  /*36540*/  FMUL.FTZ R214, R37, R214 ;  /* 0x000000d625d67220 */ /* 0x000fe20000410000 */
[----:B------:R-:W-:Y:S02]  /*36550*/  IMAD.U32 R47, R9, 0x10000, RZ ;  /* 0x00010000092f7824 */ /* 0x000fe400078e00ff */
[----:B------:R-:W-:Y:S01]  /*36560*/  FFMA.FTZ R240, R38, R49, R51 ;  /* 0x0000003126f07223 */ /* 0x000fe20000010033 */
[----:B------:R-:W-:Y:S01]  /*36570*/  SHF.L.U32 R51, R97, 0x10, RZ ;  /* 0x0000001061337819 */ /* 0x000fe200000006ff */
[----:B------:R-:W-:Y:S01]  /*36580*/  FFMA.FTZ R231, R210, R231, R55 ;  /* 0x000000e7d2e77223 */ /* 0x000fe20000010037 */
[----:B------:R-:W-:Y:S02]  /*36590*/  IMAD.U32 R49, R125, 0x10000, RZ ;  /* 0x000100007d317824 */ /* 0x000fe400078e00ff */
[----:B------:R-:W-:Y:S01]  /*365a0*/  FMUL.FTZ R34, R37, R34 ;  /* 0x0000002225227220 */ /* 0x000fe20000410000 */
[----:B------:R-:W-:Y:S01]  /*365b0*/  MOV R57, UR18 ;  /* 0x0000001200397c02 */ /* 0x000fe20008000f00 */
[----:B------:R-:W-:-:S02]  /*365c0*/  IMAD.U32 R55, R7, 0x10000, RZ ;  /* 0x0001000007377824 */ /* 0x000fc400078e00ff */
        /* <DEDUP_REMOVED lines=10> */
[----:B------:R-:W-:Y:S01]  /*36670*/  FFMA.FTZ R210, R34, R49, R51 ;  /* 0x0000003122d27223 */ /* 0x000fe20000010033 */
[----:B------:R-:W-:Y:S01]  /*36680*/  FFMA.FTZ R227, R218, R227, R55 ;  /* 0x000000e3dae37223 */ /* 0x000fe20000010037 */
[----:B------:R-:W-:-:S02]  /*36690*/  IMAD.U32 R49, R127, 0x10000, RZ ;  /* 0x000100007f317824 */ /* 0x000fc400078e00ff */
[----:B------:R-:W-:Y:S01]  /*366a0*/  FMUL.FTZ R154, R37, R154 ;  /* 0x0000009a259a7220 */ /* 0x000fe20000410000 */
[----:B------:R-:W-:Y:S01]  /*366b0*/  IMAD.U32 R51, R99, 0x10000, RZ ;  /* 0x0001000063337824 */ /* 0x000fe200078e00ff */
[----:B------:R-:W-:Y:S01]  /*366c0*/  SHF.L.U32 R55, R195, 0x10, RZ ;  /* 0x00000010c3377819 */ /* 0x000fe200000006ff */
[----:B0-----:R-:W-:-:S04]  /*366d0*/  @!P2 IMAD.WIDE R32, R57, 0x4, R32 ;  /* 0x000000043920a825 */ /* 0x001fc800078e0220 */
[----:B------:R-:W-:Y:S01]  /*366e0*/  FFMA.FTZ R189, R189, R46, R48 ;  /* 0x0000002ebdbd7223 */ /* 0x000fe20000010030 */
[----:B------:R-:W-:Y:S01]  /*366f0*/  FMUL.FTZ R188, R37, R188 ;  /* 0x000000bc25bc7220 */ /* 0x000fe20000410000 */
[----:B------:R-:W-:Y:S01]  /*36700*/  FFMA.FTZ R152, R152, R41, R45 ;  /* 0x0000002998987223 */ /* 0x000fe2000001002d */
[----:B------:R-:W-:Y:S02]  /*36710*/  IMAD.U32 R57, R196, 0x10000, RZ ;  /* 0x00010000c4397824 */ /* 0x000fe400078e00ff */
[----:B------:R-:W-:Y:S01]  /*36720*/  FFMA.FTZ R233, R216, R233, R47 ;  /* 0x000000e9d8e97223 */ /* 0x000fe2000001002f */
[----:B------:R-:W-:Y:S01]  /*36730*/  F2FP.BF16.F32.PACK_AB R47, R228, R205 ;  /* 0x000000cde42f723e */ /* 0x000fe200000010ff */
[----:B-1----:R-:W-:Y:S01]  /*36740*/  IMAD.WIDE.U32 R40, R203, 0x10, R60 ;  /* 0x00000010cb287825 */ /* 0x002fe200078e003c */
[----:B------:R-:W-:-:S03]  /*36750*/  F2FP.BF16.F32.PACK_AB R46, R155, R224 ;  /* 0x000000e09b2e723e */ /* 0x000fc600000010ff */
[----:B------:R-:W-:Y:S01]  /*36760*/  FFMA.FTZ R154, R154, R49, R51 ;  /* 0x000000319a9a7223 */ /* 0x000fe20000010033 */
[----:B------:R-:W-:Y:S01]  /*36770*/  F2FP.BF16.F32.PACK_AB R45, R53, R76 ;  /* 0x0000004c352d723e */ /* 0x000fe200000010ff */
[----:B------:R-:W-:Y:S01]  /*36780*/  IMAD.WIDE.U32 R62, R207, 0x10, R60 ;  /* 0x00000010cf3e7825 */ /* 0x000fe200078e003c */
[----:B------:R-:W-:-:S03]  /*36790*/  F2FP.BF16.F32.PACK_AB R44, R35, R52 ;  /* 0x00000034232c723e */ /* 0x000fc600000010ff */
[----:B------:R-:W-:Y:S01]  /*367a0*/  FFMA.FTZ R235, R188, R55, R57 ;  /* 0x00000037bceb7223 */ /* 0x000fe20000010039 */
[----:B------:R-:W-:Y:S01]  /*367b0*/  F2FP.BF16.F32.PACK_AB R51, R225, R236 ;  /* 0x000000ece133723e */ /* 0x000fe200000010ff */
[----:B------:R0:W-:Y:S01]  /*367c0*/  @!P2 STG.E desc[UR8][R32.64], R37 ;  /* 0x000000252000a986 */ /* 0x0001e2000c101908 */
[----:B------:R-:W-:Y:S01]  /*367d0*/  F2FP.BF16.F32.PACK_AB R50, R221, R234 ;  /* 0x000000eadd32723e */ /* 0x000fe200000010ff */
[--C-:B------:R-:W-:Y:S01]  /*367e0*/  IMAD.WIDE.U32 R52, R209, 0x10, R60.reuse ;  /* 0x00000010d1347825 */ /* 0x100fe200078e003c */
[----:B------:R-:W-:Y:S01]  /*367f0*/  F2FP.BF16.F32.PACK_AB R49, R81, R220 ;  /* 0x000000dc5131723e */ /* 0x000fe200000010ff */
[----:B------:R1:W-:Y:S01]  /*36800*/  STG.E.128 desc[UR8][R40.64], R44 ;  /* 0x0000002c28007986 */ /* 0x0003e2000c101d08 */
[----:B------:R-:W-:Y:S01]  /*36810*/  F2FP.BF16.F32.PACK_AB R48, R77, R82 ;  /* 0x000000524d30723e */ /* 0x000fe200000010ff */
[--C-:B------:R-:W-:Y:S01]  /*36820*/  IMAD.WIDE.U32 R54, R211, 0x10, R60.reuse ;  /* 0x00000010d3367825 */ /* 0x100fe200078e003c */
[----:B------:R-:W-:Y:S01]  /*36830*/  F2FP.BF16.F32.PACK_AB R35, R74, R71 ;  /* 0x000000474a23723e */ /* 0x000fe200000010ff */
[----:B------:R-:W-:Y:S01]  /*36840*/  UIADD3 UR18, UPT, UPT, UR18, UR16, URZ ;  /* 0x0000001012127290 */ /* 0x000fe2000fffe0ff */
[----:B------:R-:W-:Y:S01]  /*36850*/  F2FP.BF16.F32.PACK_AB R34, R72, R69 ;  /* 0x000000454822723e */ /* 0x000fe200000010ff */
[--C-:B------:R-:W-:Y:S01]  /*36860*/  IMAD.WIDE.U32 R56, R213, 0x10, R60.reuse ;  /* 0x00000010d5387825 */ /* 0x100fe200078e003c */
[----:B------:R-:W-:Y:S01]  /*36870*/  F2FP.BF16.F32.PACK_AB R38, R200, R79 ;  /* 0x0000004fc826723e */ /* 0x000fe200000010ff */
[----:B------:R2:W-:Y:S01]  /*36880*/  STG.E.128 desc[UR8][R62.64], R48 ;  /* 0x000000303e007986 */ /* 0x0005e2000c101d08 */
[----:B0-----:R-:W-:Y:S01]  /*36890*/  F2FP.BF16.F32.PACK_AB R33, R66, R43 ;  /* 0x0000002b4221723e */ /* 0x001fe200000010ff */
[--C-:B------:R-:W-:Y:S01]  /*368a0*/  IMAD.WIDE.U32 R58, R215, 0x10, R60.reuse ;  /* 0x00000010d73a7825 */ /* 0x100fe200078e003c */
[----:B------:R-:W-:Y:S01]  /*368b0*/  F2FP.BF16.F32.PACK_AB R32, R64, R39 ;  /* 0x000000274020723e */ /* 0x000fe200000010ff */
[----:B------:R-:W-:Y:S01]  /*368c0*/  UISETP.GE.AND UP0, UPT, UR18, UR17, UPT ;  /* 0x000000111200728c */ /* 0x000fe2000bf06270 */
[----:B------:R-:W-:Y:S01]  /*368d0*/  F2FP.BF16.F32.PACK_AB R39, R222, R83 ;  /* 0x00000053de27723e */ /* 0x000fe200000010ff */
[----:B------:R-:W-:Y:S01]  /*368e0*/  IMAD.WIDE.U32 R60, R217, 0x10, R60 ;  /* 0x00000010d93c7825 */ /* 0x000fe200078e003c */
[----:B------:R-:W-:Y:S01]  /*368f0*/  F2FP.BF16.F32.PACK_AB R37, R67, R70 ;  /* 0x000000464325723e */ /* 0x000fe200000010ff */
[----:B------:R0:W-:Y:S01]  /*36900*/  STG.E.128 desc[UR8][R52.64], R32 ;  /* 0x0000002034007986 */ /* 0x0001e2000c101d08 */
[----:B------:R-:W-:-:S02]  /*36910*/  F2FP.BF16.F32.PACK_AB R36, R65, R68 ;  /* 0x000000444124723e */ /* 0x000fc400000010ff */
[----:B------:R-:W-:Y:S02]  /*36920*/  F2FP.BF16.F32.PACK_AB R43, R219, R232 ;  /* 0x000000e8db2b723e */ /* 0x000fe400000010ff */
[----:B------:R-:W-:Y:S01]  /*36930*/  F2FP.BF16.F32.PACK_AB R42, R201, R230 ;  /* 0x000000e6c92a723e */ /* 0x000fe200000010ff */
[----:B------:R0:W-:Y:S01]  /*36940*/  STG.E.128 desc[UR8][R54.64], R36 ;  /* 0x0000002436007986 */ /* 0x0001e2000c101d08 */
[----:B-1----:R-:W-:Y:S02]  /*36950*/  F2FP.BF16.F32.PACK_AB R41, R75, R80 ;  /* 0x000000504b29723e */ /* 0x002fe400000010ff */
[----:B------:R-:W-:Y:S02]  /*36960*/  F2FP.BF16.F32.PACK_AB R40, R73, R78 ;  /* 0x0000004e4928723e */ /* 0x000fe400000010ff */
[----:B------:R-:W-:Y:S02]  /*36970*/  F2FP.BF16.F32.PACK_AB R47, R231, R240 ;  /* 0x000000f0e72f723e */ /* 0x000fe400000010ff */
[----:B------:R-:W-:Y:S01]  /*36980*/  F2FP.BF16.F32.PACK_AB R46, R229, R238 ;  /* 0x000000eee52e723e */ /* 0x000fe200000010ff */
[----:B------:R0:W-:Y:S01]  /*36990*/  STG.E.128 desc[UR8][R56.64], R40 ;  /* 0x0000002838007986 */ /* 0x0001e2000c101d08 */
[----:B------:R-:W-:-:S02]  /*369a0*/  F2FP.BF16.F32.PACK_AB R45, R189, R226 ;  /* 0x000000e2bd2d723e */ /* 0x000fc400000010ff */
[----:B------:R-:W-:Y:S02]  /*369b0*/  F2FP.BF16.F32.PACK_AB R44, R153, R206 ;  /* 0x000000ce992c723e */ /* 0x000fe400000010ff */
[----:B--2---:R-:W-:Y:S02]  /*369c0*/  F2FP.BF16.F32.PACK_AB R51, R235, R154 ;  /* 0x0000009aeb33723e */ /* 0x004fe400000010ff */
[----:B------:R-:W-:Y:S01]  /*369d0*/  F2FP.BF16.F32.PACK_AB R50, R233, R152 ;  /* 0x00000098e932723e */ /* 0x000fe200000010ff */
[----:B------:R0:W-:Y:S01]  /*369e0*/  STG.E.128 desc[UR8][R58.64], R44 ;  /* 0x0000002c3a007986 */ /* 0x0001e2000c101d08 */
[----:B------:R-:W-:Y:S02]  /*369f0*/  F2FP.BF16.F32.PACK_AB R49, R227, R210 ;  /* 0x000000d2e331723e */ /* 0x000fe400000010ff */
[----:B------:R-:W-:-:S05]  /*36a00*/  F2FP.BF16.F32.PACK_AB R48, R223, R208 ;  /* 0x000000d0df30723e */ /* 0x000fca00000010ff */
[----:B------:R0:W-:Y:S01]  /*36a10*/  STG.E.128 desc[UR8][R60.64], R48 ;  /* 0x000000303c007986 */ /* 0x0001e2000c101d08 */
[----:B------:R-:W-:Y:S05]  /*36a20*/  BRA.U !UP0, `(.L_x_12245) ;  /* 0xfffffca108f07547 */ /* 0x000fea000b83ffff */
[----:B------:R-:W-:Y:S05]  /*36a30*/  EXIT ;  /* 0x000000000000794d */ /* 0x000fea0003800000 */
.L_x_12246:
        /* <DEDUP_REMOVED lines=12> */
.L_x_27875:


//--------------------- .text._ZN10layer_norm31ln_parallel_residual_fwd_kernelINS_13Kernel_traitsIf13__nv_bfloat16fS2_fjLj7168ELj1ELj1ELj4ELj16ENS_18Kernel_traits_baseILj7168EfS2_fS2_fjLj128EEEEELb0ELb0ELb0EEEvNS_9FwdParamsE --------------------------
	.section	.text._ZN10layer_norm31ln_parallel_residual_fwd_kernelINS_13Kernel_traitsIf13__nv_bfloat16fS2_fjLj7168ELj1ELj1ELj4ELj16ENS_18Kernel_traits_baseILj7168EfS2_fS2_fjLj128EEEEELb0ELb0ELb0EEEvNS_9FwdParamsE,"ax",@progbits
	.align	128
        .global         _ZN10layer_norm31ln_parallel_residual_fwd_kernelINS_13Kernel_traitsIf13__nv_bfloat16fS2_fjLj7168ELj1ELj1ELj4ELj16ENS_18Kernel_traits_baseILj7168EfS2_fS2_fjLj128EEEEELb0ELb0ELb0EEEvNS_9FwdParamsE
        .type           _ZN10layer_norm31ln_parallel_residual_fwd_kernelINS_13Kernel_traitsIf13__nv_bfloat16fS2_fjLj7168ELj1ELj1ELj4ELj16ENS_18Kernel_traits_baseILj7168EfS2_fS2_fjLj128EEEEELb0ELb0ELb0EEEvNS_9FwdParamsE,@function
        .size           _ZN10layer_norm31ln_parallel_residual_fwd_kernelINS_13Kernel_traitsIf13__nv_bfloat16fS2_fjLj7168ELj1ELj1ELj4ELj16ENS_18Kernel_traits_baseILj7168EfS2_fS2_fjLj128EEEEELb0ELb0ELb0EEEvNS_9FwdParamsE,(.L_x_27876 - _ZN10layer_norm31ln_parallel_residual_fwd_kernelINS_13Kernel_traitsIf13__nv_bfloat16fS2_fjLj7168ELj1ELj1ELj4ELj16ENS_18Kernel_traits_baseILj7168EfS2_fS2_fjLj128EEEEELb0ELb0ELb0EEEvNS_9FwdParamsE)
        .other          _ZN10layer_norm31ln_parallel_residual_fwd_kernelINS_13Kernel_traitsIf13__nv_bfloat16fS2_fjLj7168ELj1ELj1ELj4ELj16ENS_18Kernel_traits_baseILj7168EfS2_fS2_fjLj128EEEEELb0ELb0ELb0EEEvNS_9FwdParamsE,@"STO_CUDA_ENTRY STV_DEFAULT"
_ZN10layer_norm31ln_parallel_residual_fwd_kernelINS_13Kernel_traitsIf13__nv_bfloat16fS2_fjLj7168ELj1ELj1ELj4ELj16ENS_18Kernel_traits_baseILj7168EfS2_fS2_fjLj128EEEEELb0ELb0ELb0EEEvNS_9FwdParamsE:
.text._ZN10layer_norm31ln_parallel_residual_fwd_kernelINS_13Kernel_traitsIf13__nv_bfloat16fS2_fjLj7168ELj1ELj1ELj4ELj16ENS_18Kernel_traits_baseILj7168EfS2_fS2_fjLj128EEEEELb0ELb0ELb0EEEvNS_9FwdParamsE:
        /* <DEDUP_REMOVED lines=19> */
[----:B------:R-:W2:Y:S01]  /*0130*/  LDL.64 R52, [R1+0xc0] ;  /* 0x0000c00001347983 */ /* 0x000ea20000100a00 */
[----:B------:R-:W0:Y:S03]  /*0140*/  LDC.64 R4, c[0x0][0x3d0] ;  /* 0x0000f400ff047b82 */ /* 0x000e260000000a00 */
[----:B------:R-:W2:Y:S04]  /*0150*/  LDL.64 R54, [R1+0xc8] ;  /* 0x0000c80001367983 */ /* 0x000ea80000100a00 */
[----:B------:R-:W3:Y:S04]  /*0160*/  LDL.64 R44, [R1+0xb0] ;  /* 0x0000b000012c7983 */ /* 0x000ee80000100a00 */
[----:B------:R-:W3:Y:S04]  /*0170*/  LDL.64 R46, [R1+0xb8] ;  /* 0x0000b800012e7983 */ /* 0x000ee80000100a00 */
[----:B------:R-:W4:Y:S04]  /*0180*/  LDL.64 R48, [R1+0x90] ;  /* 0x0000900001307983 */ /* 0x000f280000100a00 */
[----:B------:R-:W4:Y:S01]  /*0190*/  LDL.64 R50, [R1+0x98] ;  /* 0x0000980001327983 */ /* 0x000f220000100a00 */
[C---:B------:R-:W-:Y:S01]  /*01a0*/  ISETP.GE.U32.AND P0, PT, R0.reuse, 0x80, PT ;  /* 0x000000800000780c */ /* 0x040fe20003f06070 */
[----:B------:R-:W1:Y:S02]  /*01b0*/  LDC.64 R6, c[0x0][0x3d8] ;  /* 0x0000f600ff067b82 */ /* 0x000e640000000a00 */
[----:B------:R-:W4:Y:S04]  /*01c0*/  LDL.64 R72, [R1+0x50] ;  /* 0x0000500001487983 */ /* 0x000f280000100a00 */
[----:B------:R-:W4:Y:S02]  /*01d0*/  LDL.64 R74, [R1+0x58] ;  /* 0x00005800014a7983 */ /* 0x000f240000100a00 */
[----:B------:R-:W3:Y:S02]  /*01e0*/  LDC.64 R38, c[0x0][0x3d8] ;  /* 0x0000f600ff267b82 */ /* 0x000ee40000000a00 */
[----:B------:R-:W4:Y:S04]  /*01f0*/  LDL.64 R76, [R1+0x60] ;  /* 0x00006000014c7983 */ /* 0x000f280000100a00 */
[----:B------:R-:W4:Y:S04]  /*0200*/  LDL.64 R78, [R1+0x68] ;  /* 0x00006800014e7983 */ /* 0x000f280000100a00 */
[----:B------:R-:W4:Y:S04]  /*0210*/  LDL.64 R80, [R1+0x70] ;  /* 0x0000700001507983 */ /* 0x000f280000100a00 */
[----:B------:R-:W4:Y:S04]  /*0220*/  LDL.64 R82, [R1+0x78] ;  /* 0x0000780001527983 */ /* 0x000f280000100a00 */
[----:B------:R-:W4:Y:S04]  /*0230*/  LDL.64 R84, [R1+0x80] ;  /* 0x0000800001547983 */ /* 0x000f280000100a00 */
[----:B------:R-:W4:Y:S01]  /*0240*/  LDL.64 R86, [R1+0x88] ;  /* 0x0000880001567983 */ /* 0x000f220000100a00 */
[C---:B0-----:R-:W-:Y:S01]  /*0250*/  @P0 IMAD.WIDE.U32 R4, R3.reuse, 0x20, R4 ;  /* 0x0000002003040825 */ /* 0x041fe200078e0004 */
[----:B------:R-:W0:Y:S01]  /*0260*/  LDC.64 R36, c[0x0][0x3d0] ;  /* 0x0000f400ff247b82 */ /* 0x000e220000000a00 */
[----:B------:R-:W-:Y:S01]  /*0270*/  ISETP.GE.U32.AND P1, PT, R0, 0x100, PT ;  /* 0x000001000000780c */ /* 0x000fe20003f26070 */
[----:B------:R-:W4:Y:S04]  /*0280*/  LDL.64 R88, [R1+0xa0] ;  /* 0x0000a00001587983 */ /* 0x000f280000100a00 */
[----:B------:R-:W4:Y:S02]  /*0290*/  LDL.64 R90, [R1+0xa8] ;  /* 0x0000a800015a7983 */ /* 0x000f240000100a00 */
[----:B------:R-:W0:Y:S02]  /*02a0*/  LDC.64 R42, c[0x0][0x3d8] ;  /* 0x0000f600ff2a7b82 */ /* 0x000e240000000a00 */
[----:B------:R-:W4:Y:S04]  /*02b0*/  LDL.64 R56, [R1+0x10] ;  /* 0x0000100001387983 */ /* 0x000f280000100a00 */
[----:B------:R-:W4:Y:S02]  /*02c0*/  LDL.64 R58, [R1+0x18] ;  /* 0x00001800013a7983 */ /* 0x000f240000100a00 */
[----:B------:R-:W0:Y:S02]  /*02d0*/  LDC.64 R40, c[0x0][0x3d0] ;  /* 0x0000f400ff287b82 */ /* 0x000e240000000a00 */
[----:B------:R-:W4:Y:S04]  /*02e0*/  LDL.64 R60, [R1+0x20] ;  /* 0x00002000013c7983 */ /* 0x000f280000100a00 */
[----:B------:R-:W4:Y:S04]  /*02f0*/  LDL.64 R62, [R1+0x28] ;  /* 0x00002800013e7983 */ /* 0x000f280000100a00 */
[----:B------:R-:W4:Y:S04]  /*0300*/  LDL.64 R64, [R1+0x30] ;  /* 0x0000300001407983 */ /* 0x000f280000100a00 */
[----:B------:R-:W4:Y:S04]  /*0310*/  LDL.64 R66, [R1+0x38] ;  /* 0x0000380001427983 */ /* 0x000f280000100a00 */
[----:B------:R-:W4:Y:S04]  /*0320*/  LDL.64 R68, [R1+0x40] ;  /* 0x0000400001447983 */ /* 0x000f280000100a00 */
[----:B------:R-:W4:Y:S04]  /*0330*/  LDL.64 R70, [R1+0x48] ;  /* 0x0000480001467983 */ /* 0x000f280000100a00 */
[----:B--2---:R-:W2:Y:S01]  /*0340*/  @P0 LDG.E.128 R52, desc[UR6][R4.64] ;  /* 0x0000000604340981 */ /* 0x004ea2000c1e1d00 */
[C---:B-1----:R-:W-:Y:S01]  /*0350*/  @P0 IMAD.WIDE.U32 R6, R3.reuse, 0x20, R6 ;  /* 0x0000002003060825 */ /* 0x042fe200078e0006 */
[----:B------:R-:W-:-:S02]  /*0360*/  @P0 LOP3.LUT R3, R3, 0x80, RZ, 0xfc, !PT ;  /* 0x0000008003030812 */ /* 0x000fc400078efcff */
[----:B---3--:R1:W3:Y:S03]  /*0370*/  @P0 LDG.E.128 R44, desc[UR6][R4.64+0x10] ;  /* 0x00001006042c0981 */ /* 0x0082e6000c1e1d00 */
[C---:B------:R-:W-:Y:S01]  /*0380*/  @P1 IMAD.WIDE.U32 R38, R3.reuse, 0x20, R38 ;  /* 0x0000002003261825 */ /* 0x040fe200078e0026 */
[----:B----4-:R-:W4:Y:S03]  /*0390*/  @P0 LDG.E.128 R48, desc[UR6][R6.64+0x10] ;  /* 0x0000100606300981 */ /* 0x010f26000c1e1d00 */
[----:B0-----:R-:W-:Y:S01]  /*03a0*/  @P1 IMAD.WIDE.U32 R36, R3, 0x20, R36 ;  /* 0x0000002003241825 */ /* 0x001fe200078e0024 */
[C---:B------:R-:W-:Y:S01]  /*03b0*/  ISETP.GE.U32.AND P2, PT, R0.reuse, 0x180, PT ;  /* 0x000001800000780c */ /* 0x040fe20003f46070 */
[----:B-1----:R-:W0:Y:S01]  /*03c0*/  LDC.64 R4, c[0x0][0x3d0] ;  /* 0x0000f400ff047b82 */ /* 0x002e220000000a00 */
[----:B------:R-:W4:Y:S04]  /*03d0*/  @P1 LDG.E.128 R72, desc[UR6][R38.64+0x10] ;  /* 0x0000100626481981 */ /* 0x000f28000c1e1d00 */
[----:B------:R-:W4:Y:S04]  /*03e0*/  @P1 LDG.E.128 R76, desc[UR6][R38.64] ;  /* 0x00000006264c1981 */ /* 0x000f28000c1e1d00 */
[----:B------:R-:W4:Y:S04]  /*03f0*/  @P1 LDG.E.128 R80, desc[UR6][R36.64+0x10] ;  /* 0x0000100624501981 */ /* 0x000f28000c1e1d00 */
[----:B------:R-:W4:Y:S04]  /*0400*/  @P1 LDG.E.128 R84, desc[UR6][R36.64] ;  /* 0x0000000624541981 */ /* 0x000f28000c1e1d00 */
[----:B--2---:R1:W-:Y:S04]  /*0410*/  @P0 STL.64 [R1+0xc0], R52 ;  /* 0x0000c03401000387 */ /* 0x0043e80000100a00 */
[----:B------:R2:W-:Y:S01]  /*0420*/  @P0 STL.64 [R1+0xc8], R54 ;  /* 0x0000c83601000387 */ /* 0x0005e20000100a00 */
[----:B------:R-:W-:-:S03]  /*0430*/  ISETP.GE.U32.AND P3, PT, R0, 0x200, PT ;  /* 0x000002000000780c */ /* 0x000fc60003f66070 */
[----:B------:R0:W4:Y:S04]  /*0440*/  @P0 LDG.E.128 R88, desc[UR6][R6.64] ;  /* 0x0000000606580981 */ /* 0x000128000c1e1d00 */
[----:B-1----:R-:W4:Y:S04]  /*0450*/  LDL.64 R52, [R1] ;  /* 0x0000000001347983 */ /* 0x002f280000100a00 */
[----:B--2---:R-:W2:Y:S01]  /*0460*/  LDL.64 R54, [R1+0x8] ;  /* 0x0000080001367983 */ /* 0x004ea20000100a00 */
[----:B------:R-:W-:Y:S01]  /*0470*/  @P1 VIADD R3, R3, 0x80 ;  /* 0x0000008003031836 */ /* 0x000fe20000000000 */
[----:B0-----:R-:W0:Y:S02]  /*0480*/  LDC.64 R6, c[0x0][0x3d8] ;  /* 0x0000f600ff067b82 */ /* 0x001e240000000a00 */
[----:B---3--:R1:W-:Y:S04]  /*0490*/  @P0 STL.64 [R1+0xb0], R44 ;  /* 0x0000b02c01000387 */ /* 0x0083e80000100a00 */
[----:B------:R3:W-:Y:S04]  /*04a0*/  @P0 STL.64 [R1+0xb8], R46 ;  /* 0x0000b82e01000387 */ /* 0x0007e80000100a00 */
[----:B----4-:R4:W-:Y:S01]  /*04b0*/  @P0 STL.64 [R1+0x90], R48 ;  /* 0x0000903001000387 */ /* 0x0109e20000100a00 */
[----:B-1----:R-:W1:Y:S03]  /*04c0*/  LDC.64 R44, c[0x0][0x3d0] ;  /* 0x0000f400ff2c7b82 */ /* 0x002e660000000a00 */
[----:B------:R4:W-:Y:S05]  /*04d0*/  @P0 STL.64 [R1+0x98], R50 ;  /* 0x0000983201000387 */ /* 0x0009ea0000100a00 */
[----:B---3--:R-:W3:Y:S01]  /*04e0*/  LDC.64 R46, c[0x0][0x3d8] ;  /* 0x0000f600ff2e7b82 */ /* 0x008ee20000000a00 */
[----:B------:R-:W-:-:S07]  /*04f0*/  @P2 IMAD.WIDE.U32 R42, R3, 0x20, R42 ;  /* 0x00000020032a2825 */ /* 0x000fce00078e002a */
[----:B----4-:R-:W4:Y:S01]  /*0500*/  LDC.64 R48, c[0x0][0x3d0] ;  /* 0x0000f400ff307b82 */ /* 0x010f220000000a00 */
[----:B------:R-:W-:Y:S01]  /*0510*/  @P2 IMAD.WIDE.U32 R40, R3, 0x20, R40 ;  /* 0x0000002003282825 */ /* 0x000fe200078e0028 */
[----:B------:R-:W2:Y:S06]  /*0520*/  @P2 LDG.E.128 R56, desc[UR6][R42.64+0x10] ;  /* 0x000010062a382981 */ /* 0x000eac000c1e1d00 */
[----:B------:R-:W0:Y:S01]  /*0530*/  LDC.64 R50, c[0x0][0x3d8] ;  /* 0x0000f600ff327b82 */ /* 0x000e220000000a00 */
[----:B------:R-:W-:Y:S01]  /*0540*/  @P1 STL.64 [R1+0x50], R72 ;  /* 0x0000504801001387 */ /* 0x000fe20000100a00 */
[----:B------:R-:W-:-:S03]  /*0550*/  ISETP.GE.U32.AND P4, PT, R0, 0x280, PT ;  /* 0x000002800000780c */ /* 0x000fc60003f86070 */
[----:B------:R2:W-:Y:S04]  /*0560*/  @P1 STL.64 [R1+0x58], R74 ;  /* 0x0000584a01001387 */ /* 0x0005e80000100a00 */
[----:B------:R2:W2:Y:S01]  /*0570*/  @P2 LDG.E.128 R60, desc[UR6][R42.64] ;  /* 0x000000062a3c2981 */ /* 0x0004a2000c1e1d00 */
[----:B------:R-:W-:-:S03]  /*0580*/  @P2 IADD3 R3, PT, PT, R3, 0x80, RZ ;  /* 0x0000008003032810 */ /* 0x000fc60007ffe0ff */
[----:B------:R-:W-:Y:S04]  /*0590*/  @P1 STL.64 [R1+0x60], R76 ;  /* 0x0000604c01001387 */ /* 0x000fe80000100a00 */
[----:B------:R-:W-:Y:S04]  /*05a0*/  @P1 STL.64 [R1+0x68], R78 ;  /* 0x0000684e01001387 */ /* 0x000fe80000100a00 */
[----:B------:R-:W2:Y:S04]  /*05b0*/  @P2 LDG.E.128 R64, desc[UR6][R40.64+0x10] ;  /* 0x0000100628402981 */ /* 0x000ea8000c1e1d00 */
[----:B------:R-:W-:Y:S04]  /*05c0*/  @P1 STL.64 [R1+0x70], R80 ;  /* 0x0000705001001387 */ /* 0x000fe80000100a00 */
[----:B------:R-:W-:Y:S04]  /*05d0*/  @P1 STL.64 [R1+0x78], R82 ;  /* 0x0000785201001387 */ /* 0x000fe80000100a00 */
[----:B------:R2:W2:Y:S04]  /*05e0*/  @P2 LDG.E.128 R68, desc[UR6][R40.64] ;  /* 0x0000000628442981 */ /* 0x0004a8000c1e1d00 */
[----:B------:R-:W-:Y:S01]  /*05f0*/  @P1 STL.64 [R1+0x80], R84 ;  /* 0x0000805401001387 */ /* 0x000fe20000100a00 */
[----:B-1----:R-:W-:-:S03]  /*0600*/  @P3 IMAD.WIDE.U32 R44, R3, 0x20, R44 ;  /* 0x00000020032c3825 */ /* 0x002fc600078e002c */
[----:B------:R-:W-:Y:S01]  /*0610*/  @P1 STL.64 [R1+0x88], R86 ;  /* 0x0000885601001387 */ /* 0x000fe20000100a00 */
[----:B------:R-:W-:Y:S01]  /*0620*/  ISETP.GE.U32.AND P1, PT, R0, 0x300, PT ;  /* 0x000003000000780c */ /* 0x000fe20003f26070 */
[C---:B---3--:R-:W-:Y:S01]  /*0630*/  @P3 IMAD.WIDE.U32 R46, R3.reuse, 0x20, R46 ;  /* 0x00000020032e3825 */ /* 0x048fe200078e002e */
[----:B------:R-:W-:Y:S01]  /*0640*/  @P3 IADD3 R3, PT, PT, R3, 0x80, RZ ;  /* 0x0000008003033810 */ /* 0x000fe20007ffe0ff */
[----:B------:R-:W5:Y:S04]  /*0650*/  @P3 LDG.E.128 R248, desc[UR6][R44.64+0x10] ;  /* 0x000010062cf83981 */ /* 0x000f68000c1e1d00 */
[C---:B----4-:R-:W-:Y:S01]  /*0660*/  @P4 IMAD.WIDE.U32 R48, R3.reuse, 0x20, R48 ;  /* 0x0000002003304825 */ /* 0x050fe200078e0030 */
[----:B------:R-:W5:Y:S03]  /*0670*/  @P3 LDG.E.128 R244, desc[UR6][R46.64] ;  /* 0x000000062ef43981 */ /* 0x000f66000c1e1d00 */
[C---:B0-----:R-:W-:Y:S01]  /*0680*/  @P4 IMAD.WIDE.U32 R50, R3.reuse, 0x20, R50 ;  /* 0x0000002003324825 */ /* 0x041fe200078e0032 */
[----:B------:R0:W5:Y:S03]  /*0690*/  @P3 LDG.E.128 R240, desc[UR6][R46.64+0x10] ;  /* 0x000010062ef03981 */ /* 0x000166000c1e1d00 */
[----:B------:R-:W-:Y:S01]  /*06a0*/  @P4 VIADD R3, R3, 0x80 ;  /* 0x0000008003034836 */ /* 0x000fe20000000000 */
[----:B------:R-:W5:Y:S03]  /*06b0*/  @P4 LDG.E.128 R236, desc[UR6][R48.64] ;  /* 0x0000000630ec4981 */ /* 0x000f66000c1e1d00 */
[C---:B------:R-:W-:Y:S01]  /*06c0*/  @P1 IMAD.WIDE.U32 R4, R3.reuse, 0x20, R4 ;  /* 0x0000002003041825 */ /* 0x040fe200078e0004 */
[----:B------:R-:W5:Y:S03]  /*06d0*/  @P4 LDG.E.128 R8, desc[UR6][R48.64+0x10] ;  /* 0x0000100630084981 */ /* 0x000f66000c1e1d00 */
[----:B------:R-:W-:Y:S01]  /*06e0*/  @P1 IMAD.WIDE.U32 R6, R3, 0x20, R6 ;  /* 0x0000002003061825 */ /* 0x000fe200078e0006 */
[----:B------:R-:W5:Y:S04]  /*06f0*/  @P1 LDG.E.128 R20, desc[UR6][R4.64] ;  /* 0x0000000604141981 */ /* 0x000f68000c1e1d00 */
[----:B------:R-:W5:Y:S04]  /*0700*/  @P1 LDG.E.128 R24, desc[UR6][R4.64+0x10] ;  /* 0x0000100604181981 */ /* 0x000f68000c1e1d00 */
[----:B------:R-:W5:Y:S04]  /*0710*/  @P1 LDG.E.128 R28, desc[UR6][R6.64] ;  /* 0x00000006061c1981 */ /* 0x000f68000c1e1d00 */
[----:B------:R-:W5:Y:S04]  /*0720*/  @P1 LDG.E.128 R32, desc[UR6][R6.64+0x10] ;  /* 0x0000100606201981 */ /* 0x000f68000c1e1d00 */
[----:B--2---:R1:W2:Y:S04]  /*0730*/  @P3 LDG.E.128 R52, desc[UR6][R44.64] ;  /* 0x000000062c343981 */ /* 0x0042a8000c1e1d00 */
[----:B------:R-:W-:Y:S04]  /*0740*/  @P0 STL.64 [R1+0xa0], R88 ;  /* 0x0000a05801000387 */ /* 0x000fe80000100a00 */
[----:B------:R-:W-:Y:S01]  /*0750*/  @P0 STL.64 [R1+0xa8], R90 ;  /* 0x0000a85a01000387 */ /* 0x000fe20000100a00 */
[----:B------:R-:W-:-:S02]  /*0760*/  CS2R R38, SRZ ;  /* 0x0000000000267805 */ /* 0x000fc4000001ff00 */
[----:B------:R-:W-:Y:S02]  /*0770*/  CS2R R36, SRZ ;  /* 0x0000000000247805 */ /* 0x000fe4000001ff00 */
[----:B------:R-:W-:Y:S01]  /*0780*/  CS2R R42, SRZ ;  /* 0x00000000002a7805 */ /* 0x000fe2000001ff00 */
[----:B------:R-:W5:Y:S01]  /*0790*/  @P4 LDG.E.128 R12, desc[UR6][R50.64] ;  /* 0x00000006320c4981 */ /* 0x000f62000c1e1d00 */
[----:B------:R-:W-:Y:S02]  /*07a0*/  CS2R R40, SRZ ;  /* 0x0000000000287805 */ /* 0x000fe4000001ff00 */
[----:B------:R-:W-:Y:S02]  /*07b0*/  CS2R R74, SRZ ;  /* 0x00000000004a7805 */ /* 0x000fe4000001ff00 */
[----:B------:R-:W-:Y:S01]  /*07c0*/  CS2R R72, SRZ ;  /* 0x0000000000487805 */ /* 0x000fe2000001ff00 */
[----:B------:R3:W5:Y:S04]  /*07d0*/  @P4 LDG.E.128 R16, desc[UR6][R50.64+0x10] ;  /* 0x0000100632104981 */ /* 0x000768000c1e1d00 */
[----:B------:R-:W-:Y:S04]  /*07e0*/  @P2 STL.64 [R1+0x10], R56 ;  /* 0x0000103801002387 */ /* 0x000fe80000100a00 */
[----:B------:R4:W-:Y:S04]  /*07f0*/  @P2 STL.64 [R1+0x18], R58 ;  /* 0x0000183a01002387 */ /* 0x0009e80000100a00 */
[----:B------:R-:W-:Y:S04]  /*0800*/  @P2 STL.64 [R1+0x20], R60 ;  /* 0x0000203c01002387 */ /* 0x000fe80000100a00 */
[----:B------:R4:W-:Y:S04]  /*0810*/  @P2 STL.64 [R1+0x28], R62 ;  /* 0x0000283e01002387 */ /* 0x0009e80000100a00 */
[----:B------:R-:W-:Y:S04]  /*0820*/  @P2 STL.64 [R1+0x30], R64 ;  /* 0x0000304001002387 */ /* 0x000fe80000100a00 */
[----:B------:R4:W-:Y:S04]  /*0830*/  @P2 STL.64 [R1+0x38], R66 ;  /* 0x0000384201002387 */ /* 0x0009e80000100a00 */
[----:B------:R-:W-:Y:S04]  /*0840*/  @P2 STL.64 [R1+0x40], R68 ;  /* 0x0000404401002387 */ /* 0x000fe80000100a00 */
[----:B------:R4:W-:Y:S01]  /*0850*/  @P2 STL.64 [R1+0x48], R70 ;  /* 0x0000484601002387 */ /* 0x0009e20000100a00 */
[----:B------:R-:W-:-:S02]  /*0860*/  ISETP.GE.U32.AND P2, PT, R0, 0x380, PT ;  /* 0x000003800000780c */ /* 0x000fc40003f46070 */
[----:B0-----:R-:W-:Y:S02]  /*0870*/  CS2R R46, SRZ ;  /* 0x00000000002e7805 */ /* 0x001fe4000001ff00 */
[----:B-1----:R-:W-:Y:S02]  /*0880*/  CS2R R44, SRZ ;  /* 0x00000000002c7805 */ /* 0x002fe4000001ff00 */
[----:B---3--:R-:W-:Y:S02]  /*0890*/  CS2R R50, SRZ ;  /* 0x0000000000327805 */ /* 0x008fe4000001ff00 */
[----:B------:R-:W-:Y:S02]  /*08a0*/  CS2R R48, SRZ ;  /* 0x0000000000307805 */ /* 0x000fe4000001ff00 */
[----:B----4-:R-:W-:Y:S02]  /*08b0*/  CS2R R58, SRZ ;  /* 0x00000000003a7805 */ /* 0x010fe4000001ff00 */
        /* <DEDUP_REMOVED lines=35> */
[----:B------:R-:W-:Y:S01]  /*0af0*/  @P1 IADD3 R3, PT, PT, R3, 0x80, RZ ;  /* 0x0000008003031810 */ /* 0x000fe20007ffe0ff */
[----:B--2---:R0:W-:Y:S04]  /*0b00*/  @P3 STL.64 [R1], R52 ;  /* 0x0000003401003387 */ /* 0x0041e80000100a00 */
[----:B------:R1:W-:Y:S01]  /*0b10*/  @P3 STL.64 [R1+0x8], R54 ;  /* 0x0000083601003387 */ /* 0x0003e20000100a00 */
[----:B0-----:R-:W-:-:S02]  /*0b20*/  CS2R R52, SRZ ;  /* 0x0000000000347805 */ /* 0x001fc4000001ff00 */
[----:B-1----:R-:W-:Y:S01]  /*0b30*/  CS2R R54, SRZ ;  /* 0x0000000000367805 */ /* 0x002fe2000001ff00 */
[----:B------:R-:W-:Y:S06]  /*0b40*/  @!P2 BRA `(.L_x_12250) ;  /* 0x000000400010a947 */ /* 0x000fec0003800000 */
[----:B------:R-:W0:Y:S08]  /*0b50*/  LDC.64 R6, c[0x0][0x3d8] ;  /* 0x0000f600ff067b82 */ /* 0x000e300000000a00 */
        /* <DEDUP_REMOVED lines=63> */
[----:B0-----:R-:W-:Y:S06]  /*0f50*/  BRA `(.L_x_12250) ;  /* 0x0000003c000c7947 */ /* 0x001fec0003800000 */
.L_x_12249:
        /* <DEDUP_REMOVED lines=16> */
[----:B------:R-:W4:Y:S02]  /*1060*/  LDC.64 R38, c[0x0][0x3d0] ;  /* 0x0000f400ff267b82 */ /* 0x000f240000000a00 */
        /* <DEDUP_REMOVED lines=25> */
[----:B------:R-:W4:Y:S01]  /*1200*/  LDC.64 R44, c[0x0][0x3d0] ;  /* 0x0000f400ff2c7b82 */ /* 0x000f220000000a00 */
[----:B------:R-:W-:-:S02]  /*1210*/  ISETP.GE.U32.AND P2, PT, R0, 0x180, PT ;  /* 0x000001800000780c */ /* 0x000fc40003f46070 */
[----:B------:R-:W-:-:S05]  /*1220*/  ISETP.GE.U32.AND P3, PT, R0, 0x200, PT ;  /* 0x000002000000780c */ /* 0x000fca0003f66070 */
[----:B------:R-:W4:Y:S01]  /*1230*/  LDC.64 R46, c[0x0][0x3d8] ;  /* 0x0000f600ff2e7b82 */ /* 0x000f220000000a00 */
[----:B------:R-:W-:-:S07]  /*1240*/  ISETP.GE.U32.AND P4, PT, R0, 0x280, PT ;  /* 0x000002800000780c */ /* 0x000fce0003f86070 */
[----:B------:R-:W4:Y:S01]  /*1250*/  LDC.64 R50, c[0x0][0x3d8] ;  /* 0x0000f600ff327b82 */ /* 0x000f220000000a00 */
[----:B--2---:R-:W2:Y:S01]  /*1260*/  @P0 LDG.E.128 R196, desc[UR6][R6.64] ;  /* 0x0000000606c40981 */ /* 0x004ea2000c1e1d00 */
[----:B-1----:R-:W-:-:S06]  /*1270*/  @P0 IMAD.WIDE.U32 R36, R3, 0x20, R36 ;  /* 0x0000002003240825 */ /* 0x002fcc00078e0024 */
[----:B------:R-:W1:Y:S01]  /*1280*/  @P1 LDC.64 R42, c[0x0][0x440] ;  /* 0x00011000ff2a1b82 */ /* 0x000e620000000a00 */
[----:B0-----:R-:W-:-:S07]  /*1290*/  @P0 IMAD.WIDE.U32 R4, R3, 0x20, R4 ;  /* 0x0000002003040825 */ /* 0x001fce00078e0004 */
[----:B------:R-:W0:Y:S08]  /*12a0*/  @P2 LDC.64 R48, c[0x0][0x440] ;  /* 0x00011000ff302b82 */ /* 0x000e300000000a00 */
[----:B------:R-:W0:Y:S01]  /*12b0*/  @P4 LDC.64 R52, c[0x0][0x440] ;  /* 0x00011000ff344b82 */ /* 0x000e220000000a00 */
[----:B--2---:R3:W-:Y:S04]  /*12c0*/  @P0 STL.64 [R1+0xc0], R196 ;  /* 0x0000c0c401000387 */ /* 0x0047e80000100a00 */
[----:B------:R2:W-:Y:S01]  /*12d0*/  @P0 STL.64 [R1+0xc8], R198 ;  /* 0x0000c8c601000387 */ /* 0x0005e20000100a00 */
[----:B------:R-:W-:-:S03]  /*12e0*/  @P0 LOP3.LUT R3, R3, 0x80, RZ, 0xfc, !PT ;  /* 0x0000008003030812 */ /* 0x000fc600078efcff */
[----:B------:R-:W5:Y:S01]  /*12f0*/  @P0 LD.E.128 R128, desc[UR6][R4.64] ;  /* 0x0000000604800980 */ /* 0x000f62000c101d00 */
[----:B---3--:R-:W-:Y:S01]  /*1300*/  MOV R196, R194 ;  /* 0x000000c200c47202 */ /* 0x008fe20000000f00 */
[----:B----4-:R-:W-:Y:S02]  /*1310*/  IMAD.MOV.U32 R197, RZ, RZ, R193 ;  /* 0x000000ffffc57224 */ /* 0x010fe400078e00c1 */
[----:B------:R3:W5:Y:S01]  /*1320*/  @P0 LD.E.128 R124, desc[UR6][R4.64+0x10] ;  /* 0x00001006047c0980 */ /* 0x000762000c101d00 */
[----:B--2---:R-:W-:Y:S02]  /*1330*/  MOV R198, R192 ;  /* 0x000000c000c67202 */ /* 0x004fe40000000f00 */
[----:B------:R-:W-:-:S06]  /*1340*/  MOV R199, R191 ;  /* 0x000000bf00c77202 */ /* 0x000fcc0000000f00 */
[----:B------:R2:W4:Y:S01]  /*1350*/  @P0 LDG.E.128 R196, desc[UR6][R6.64+0x10] ;  /* 0x0000100606c40981 */ /* 0x000522000c1e1d00 */
[----:B------:R-:W-:Y:S01]  /*1360*/  IMAD.MOV.U32 R194, RZ, RZ, R190 ;  /* 0x000000ffffc27224 */ /* 0x000fe200078e00be */
[----:B------:R-:W-:Y:S01]  /*1370*/  MOV R193, R189 ;  /* 0x000000bd00c17202 */ /* 0x000fe20000000f00 */
[----:B------:R-:W-:Y:S01]  /*1380*/  IMAD.MOV.U32 R191, RZ, RZ, R187 ;  /* 0x000000ffffbf7224 */ /* 0x000fe200078e00bb */
[----:B------:R-:W-:Y:S01]  /*1390*/  MOV R192, R188 ;  /* 0x000000bc00c07202 */ /* 0x000fe20000000f00 */
[----:B------:R-:W-:Y:S01]  /*13a0*/  IMAD.MOV.U32 R188, RZ, RZ, R184 ;  /* 0x000000ffffbc7224 */ /* 0x000fe200078e00b8 */
[----:B------:R-:W-:Y:S01]  /*13b0*/  MOV R190, R186 ;  /* 0x000000ba00be7202 */ /* 0x000fe20000000f00 */
[----:B------:R-:W-:Y:S01]  /*13c0*/  @P1 IMAD.WIDE.U32 R40, R3, 0x20, R40 ;  /* 0x0000002003281825 */ /* 0x000fe200078e0028 */
[----:B------:R-:W-:Y:S01]  /*13d0*/  MOV R189, R185 ;  /* 0x000000b900bd7202 */ /* 0x000fe20000000f00 */
[----:B---3--:R-:W3:Y:S01]  /*13e0*/  LDC.64 R4, c[0x0][0x3d0] ;  /* 0x0000f400ff047b82 */ /* 0x008ee20000000a00 */
[----:B------:R-:W-:Y:S01]  /*13f0*/  MOV R187, R183 ;  /* 0x000000b700bb7202 */ /* 0x000fe20000000f00 */
[----:B------:R-:W-:Y:S01]  /*1400*/  IMAD.MOV.U32 R185, RZ, RZ, R181 ;  /* 0x000000ffffb97224 */ /* 0x000fe200078e00b5 */
[----:B------:R-:W-:Y:S01]  /*1410*/  MOV R186, R182 ;  /* 0x000000b600ba7202 */ /* 0x000fe20000000f00 */
[----:B------:R-:W-:Y:S01]  /*1420*/  IMAD.MOV.U32 R182, RZ, RZ, R178 ;  /* 0x000000ffffb67224 */ /* 0x000fe200078e00b2 */
[----:B------:R-:W-:-:S02]  /*1430*/  MOV R184, R180 ;  /* 0x000000b400b87202 */ /* 0x000fc40000000f00 */
[----:B------:R-:W-:Y:S01]  /*1440*/  MOV R183, R179 ;  /* 0x000000b300b77202 */ /* 0x000fe20000000f00 */
[----:B------:R-:W-:Y:S01]  /*1450*/  IMAD.MOV.U32 R179, RZ, RZ, R175 ;  /* 0x000000ffffb37224 */ /* 0x000fe200078e00af */
[----:B------:R-:W-:Y:S01]  /*1460*/  MOV R181, R177 ;  /* 0x000000b100b57202 */ /* 0x000fe20000000f00 */
[----:B------:R-:W-:Y:S01]  /*1470*/  @P1 IMAD.WIDE.U32 R38, R3, 0x20, R38 ;  /* 0x0000002003261825 */ /* 0x000fe200078e0026 */
[----:B------:R-:W-:Y:S01]  /*1480*/  MOV R180, R176 ;  /* 0x000000b000b47202 */ /* 0x000fe20000000f00 */
[----:B--2---:R-:W2:Y:S01]  /*1490*/  LDC.64 R6, c[0x0][0x3d0] ;  /* 0x0000f400ff067b82 */ /* 0x004ea20000000a00 */
[----:B------:R-:W-:Y:S01]  /*14a0*/  MOV R178, R174 ;  /* 0x000000ae00b27202 */ /* 0x000fe20000000f00 */
[----:B------:R-:W-:Y:S01]  /*14b0*/  IMAD.MOV.U32 R176, RZ, RZ, R172 ;  /* 0x000000ffffb07224 */ /* 0x000fe200078e00ac */
[----:B------:R-:W-:Y:S01]  /*14c0*/  MOV R177, R173 ;  /* 0x000000ad00b17202 */ /* 0x000fe20000000f00 */
[----:B------:R-:W3:Y:S01]  /*14d0*/  LDL R174, [R1+0x60] ;  /* 0x0000600001ae7983 */ /* 0x000ee20000100800 */
[----:B------:R-:W-:-:S03]  /*14e0*/  MOV R175, R171 ;  /* 0x000000ab00af7202 */ /* 0x000fc60000000f00 */
[----:B------:R-:W2:Y:S04]  /*14f0*/  LDL R173, [R1+0x64] ;  /* 0x0000640001ad7983 */ /* 0x000ea80000100800 */
[----:B------:R-:W3:Y:S04]  /*1500*/  LDL R172, [R1+0x68] ;  /* 0x0000680001ac7983 */ /* 0x000ee80000100800 */
[----:B------:R-:W2:Y:S04]  /*1510*/  LDL R171, [R1+0x6c] ;  /* 0x00006c0001ab7983 */ /* 0x000ea80000100800 */
[----:B----4-:R4:W-:Y:S04]  /*1520*/  @P0 STL.64 [R1+0xb0], R196 ;  /* 0x0000b0c401000387 */ /* 0x0109e80000100a00 */
[----:B------:R1:W-:Y:S01]  /*1530*/  @P0 STL.64 [R1+0xb8], R198 ;  /* 0x0000b8c601000387 */ /* 0x0003e20000100a00 */
[----:B----4-:R-:W-:Y:S01]  /*1540*/  MOV R196, R194 ;  /* 0x000000c200c47202 */ /* 0x010fe20000000f00 */
[----:B------:R-:W-:Y:S01]  /*1550*/  IMAD.MOV.U32 R197, RZ, RZ, R193 ;  /* 0x000000ffffc57224 */ /* 0x000fe200078e00c1 */
[----:B-1----:R-:W-:-:S02]  /*1560*/  MOV R198, R192 ;  /* 0x000000c000c67202 */ /* 0x002fc40000000f00 */
[----:B------:R-:W-:-:S06]  /*1570*/  MOV R199, R191 ;  /* 0x000000bf00c77202 */ /* 0x000fcc0000000f00 */
[----:B------:R-:W4:Y:S01]  /*1580*/  @P0 LDG.E.128 R196, desc[UR6][R36.64] ;  /* 0x0000000624c40981 */ /* 0x000f22000c1e1d00 */
[----:B------:R-:W-:Y:S01]  /*1590*/  IMAD.MOV.U32 R194, RZ, RZ, R190 ;  /* 0x000000ffffc27224 */ /* 0x000fe200078e00be */
[----:B------:R-:W-:Y:S01]  /*15a0*/  MOV R193, R189 ;  /* 0x000000bd00c17202 */ /* 0x000fe20000000f00 */
[----:B------:R-:W-:Y:S01]  /*15b0*/  IMAD.MOV.U32 R191, RZ, RZ, R187 ;  /* 0x000000ffffbf7224 */ /* 0x000fe200078e00bb */
[----:B------:R-:W-:Y:S01]  /*15c0*/  MOV R192, R188 ;  /* 0x000000bc00c07202 */ /* 0x000fe20000000f00 */
[----:B------:R-:W-:Y:S01]  /*15d0*/  IMAD.MOV.U32 R188, RZ, RZ, R184 ;  /* 0x000000ffffbc7224 */ /* 0x000fe200078e00b8 */
[----:B------:R-:W-:Y:S02]  /*15e0*/  MOV R190, R186 ;  /* 0x000000ba00be7202 */ /* 0x000fe40000000f00 */
[----:B------:R-:W-:Y:S01]  /*15f0*/  MOV R189, R185 ;  /* 0x000000b900bd7202 */ /* 0x000fe20000000f00 */
[----:B------:R-:W-:Y:S01]  /*1600*/  IMAD.MOV.U32 R185, RZ, RZ, R181 ;  /* 0x000000ffffb97224 */ /* 0x000fe200078e00b5 */
[----:B------:R-:W-:-:S02]  /*1610*/  MOV R187, R183 ;  /* 0x000000b700bb7202 */ /* 0x000fc40000000f00 */
[----:B------:R-:W-:Y:S01]  /*1620*/  MOV R186, R182 ;  /* 0x000000b600ba7202 */ /* 0x000fe20000000f00 */
[----:B------:R-:W-:Y:S01]  /*1630*/  IMAD.MOV.U32 R182, RZ, RZ, R178 ;  /* 0x000000ffffb67224 */ /* 0x000fe200078e00b2 */
[----:B------:R-:W-:Y:S02]  /*1640*/  MOV R184, R180 ;  /* 0x000000b400b87202 */ /* 0x000fe40000000f00 */
[----:B------:R-:W-:Y:S01]  /*1650*/  MOV R183, R179 ;  /* 0x000000b300b77202 */ /* 0x000fe20000000f00 */
[----:B------:R-:W-:Y:S01]  /*1660*/  IMAD.MOV.U32 R179, RZ, RZ, R175 ;  /* 0x000000ffffb37224 */ /* 0x000fe200078e00af */
[----:B------:R-:W-:Y:S02]  /*1670*/  MOV R181, R177 ;  /* 0x000000b100b57202 */ /* 0x000fe40000000f00 */
[----:B------:R-:W-:Y:S01]  /*1680*/  MOV R180, R176 ;  /* 0x000000b000b47202 */ /* 0x000fe20000000f00 */
[----:B---3--:R-:W-:Y:S01]  /*1690*/  IMAD.MOV.U32 R176, RZ, RZ, R172 ;  /* 0x000000ffffb07224 */ /* 0x008fe200078e00ac */
[----:B------:R-:W-:Y:S01]  /*16a0*/  MOV R178, R174 ;  /* 0x000000ae00b27202 */ /* 0x000fe20000000f00 */
[----:B------:R-:W3:Y:S01]  /*16b0*/  LDL R172, [R1+0x10] ;  /* 0x0000100001ac7983 */ /* 0x000ee20000100800 */
[----:B--2---:R-:W-:-:S02]  /*16c0*/  MOV R177, R173 ;  /* 0x000000ad00b17202 */ /* 0x004fc40000000f00 */
[----:B------:R-:W-:Y:S01]  /*16d0*/  MOV R175, R171 ;  /* 0x000000ab00af7202 */ /* 0x000fe20000000f00 */
[----:B------:R-:W3:Y:S04]  /*16e0*/  LDL R173, [R1+0x14] ;  /* 0x0000140001ad7983 */ /* 0x000ee80000100800 */
[----:B------:R-:W3:Y:S04]  /*16f0*/  LDL R174, [R1+0x18] ;  /* 0x0000180001ae7983 */ /* 0x000ee80000100800 */
[----:B------:R-:W2:Y:S04]  /*1700*/  LDL R171, [R1+0x1c] ;  /* 0x00001c0001ab7983 */ /* 0x000ea80000100800 */
[----:B----4-:R1:W-:Y:S04]  /*1710*/  @P0 STL.64 [R1+0xa0], R196 ;  /* 0x0000a0c401000387 */ /* 0x0103e80000100a00 */
[----:B------:R4:W-:Y:S01]  /*1720*/  @P0 STL.64 [R1+0xa8], R198 ;  /* 0x0000a8c601000387 */ /* 0x0009e20000100a00 */
[----:B-1----:R-:W-:Y:S01]  /*1730*/  MOV R196, R194 ;  /* 0x000000c200c47202 */ /* 0x002fe20000000f00 */
[----:B------:R-:W-:Y:S01]  /*1740*/  IMAD.MOV.U32 R197, RZ, RZ, R193 ;  /* 0x000000ffffc57224 */ /* 0x000fe200078e00c1 */
[----:B----4-:R-:W-:-:S02]  /*1750*/  MOV R198, R192 ;  /* 0x000000c000c67202 */ /* 0x010fc40000000f00 */
[----:B------:R-:W-:Y:S02]  /*1760*/  MOV R199, R191 ;  /* 0x000000bf00c77202 */ /* 0x000fe40000000f00 */
[----:B------:R-:W-:Y:S01]  /*1770*/  MOV R192, R188 ;  /* 0x000000bc00c07202 */ /* 0x000fe20000000f00 */
[----:B------:R-:W-:-:S03]  /*1780*/  IMAD.MOV.U32 R188, RZ, RZ, R184 ;  /* 0x000000ffffbc7224 */ /* 0x000fc600078e00b8 */
[----:B------:R1:W4:Y:S01]  /*1790*/  @P0 LDG.E.128 R196, desc[UR6][R36.64+0x10] ;  /* 0x0000100624c40981 */ /* 0x000322000c1e1d00 */
[----:B------:R-:W-:Y:S02]  /*17a0*/  MOV R184, R180 ;  /* 0x000000b400b87202 */ /* 0x000fe40000000f00 */
[----:B------:R-:W-:Y:S02]  /*17b0*/  MOV R180, R176 ;  /* 0x000000b000b47202 */ /* 0x000fe40000000f00 */
[----:B------:R-:W3:Y:S01]  /*17c0*/  LDL R176, [R1+0x38] ;  /* 0x0000380001b07983 */ /* 0x000ee20000100800 */
[----:B------:R-:W-:Y:S01]  /*17d0*/  IMAD.MOV.U32 R194, RZ, RZ, R190 ;  /* 0x000000ffffc27224 */ /* 0x000fe200078e00be */
[----:B------:R-:W-:Y:S01]  /*17e0*/  MOV R193, R189 ;  /* 0x000000bd00c17202 */ /* 0x000fe20000000f00 */
[----:B------:R-:W-:Y:S01]  /*17f0*/  IMAD.MOV.U32 R191, RZ, RZ, R187 ;  /* 0x000000ffffbf7224 */ /* 0x000fe200078e00bb */
[----:B------:R-:W-:Y:S01]  /*1800*/  MOV R190, R186 ;  /* 0x000000ba00be7202 */ /* 0x000fe20000000f00 */
[----:B------:R-:W-:Y:S01]  /*1810*/  @P1 IMAD.WIDE.U32 R42, R3, 0x20, R42 ;  /* 0x00000020032a1825 */ /* 0x000fe200078e002a */
[----:B------:R-:W-:Y:S01]  /*1820*/  MOV R189, R185 ;  /* 0x000000b900bd7202 */ /* 0x000fe20000000f00 */
[----:B-1----:R-:W1:Y:S01]  /*1830*/  @P3 LDC.64 R36, c[0x0][0x440] ;  /* 0x00011000ff243b82 */ /* 0x002e620000000a00 */
        /* <DEDUP_REMOVED lines=9> */
[----:B------:R-:W3:Y:S01]  /*18d0*/  LDL R169, [R1+0x44] ;  /* 0x0000440001a97983 */ /* 0x000ee20000100800 */
[----:B--2---:R-:W-:-:S03]  /*18e0*/  MOV R175, R171 ;  /* 0x000000ab00af7202 */ /* 0x004fc60000000f00 */
[----:B------:R-:W2:Y:S01]  /*18f0*/  LDL R170, [R1+0x40] ;  /* 0x0000400001aa7983 */ /* 0x000ea20000100800 */
[----:B------:R-:W-:-:S03]  /*1900*/  MOV R202, R188 ;  /* 0x000000bc00ca7202 */ /* 0x000fc60000000f00 */
[----:B------:R-:W2:Y:S01]  /*1910*/  LDL R171, [R1+0x3c] ;  /* 0x00003c0001ab7983 */ /* 0x000ea20000100800 */
[----:B------:R-:W-:Y:S01]  /*1920*/  MOV R203, R187 ;  /* 0x000000bb00cb7202 */ /* 0x000fe20000000f00 */
[----:B------:R-:W-:Y:S01]  /*1930*/  IMAD.MOV.U32 R188, RZ, RZ, R186 ;  /* 0x000000ffffbc7224 */ /* 0x000fe200078e00ba */
[----:B------:R-:W-:Y:S01]  /*1940*/  MOV R200, R190 ;  /* 0x000000be00c87202 */ /* 0x000fe20000000f00 */
[----:B------:R-:W-:Y:S01]  /*1950*/  IMAD.MOV.U32 R201, RZ, RZ, R189 ;  /* 0x000000ffffc97224 */ /* 0x000fe200078e00bd */
[----:B------:R-:W-:Y:S01]  /*1960*/  MOV R189, R185 ;  /* 0x000000b900bd7202 */ /* 0x000fe20000000f00 */
[----:B------:R-:W5:Y:S01]  /*1970*/  @P1 LD.E.128 R120, desc[UR6][R42.64] ;  /* 0x000000062a781980 */ /* 0x000f62000c101d00 */
[----:B------:R-:W-:Y:S02]  /*1980*/  MOV R190, R184 ;  /* 0x000000b800be7202 */ /* 0x000fe40000000f00 */
[----:B------:R-:W-:Y:S01]  /*1990*/  MOV R195, R179 ;  /* 0x000000b300c37202 */ /* 0x000fe20000000f00 */
[----:B------:R-:W2:Y:S01]  /*19a0*/  @P1 LDG.E.128 R200, desc[UR6][R38.64] ;  /* 0x0000000626c81981 */ /* 0x000ea2000c1e1d00 */
[----:B------:R-:W-:-:S03]  /*19b0*/  @P1 IADD3 R3, PT, PT, R3, 0x80, RZ ;  /* 0x0000008003031810 */ /* 0x000fc60007ffe0ff */
[----:B------:R0:W5:Y:S04]  /*19c0*/  @P1 LD.E.128 R116, desc[UR6][R42.64+0x10] ;  /* 0x000010062a741980 */ /* 0x000168000c101d00 */
[----:B----4-:R4:W-:Y:S01]  /*19d0*/  @P0 STL.64 [R1+0x90], R196 ;  /* 0x000090c401000387 */ /* 0x0109e20000100a00 */
[----:B------:R-:W-:Y:S01]  /*19e0*/  @P2 IMAD.WIDE.U32 R44, R3, 0x20, R44 ;  /* 0x00000020032c2825 */ /* 0x000fe200078e002c */
[----:B0-----:R-:W0:Y:S02]  /*19f0*/  LDC.64 R42, c[0x0][0x3d8] ;  /* 0x0000f600ff2a7b82 */ /* 0x001e240000000a00 */
[----:B------:R1:W-:Y:S04]  /*1a00*/  @P0 STL.64 [R1+0x98], R198 ;  /* 0x000098c601000387 */ /* 0x0003e80000100a00 */
[----:B------:R-:W2:Y:S04]  /*1a10*/  LDL R186, [R1+0x48] ;  /* 0x0000480001ba7983 */ /* 0x000ea80000100800 */
[----:B------:R-:W2:Y:S01]  /*1a20*/  LDL R187, [R1+0x4c] ;  /* 0x00004c0001bb7983 */ /* 0x000ea20000100800 */
[----:B----4-:R-:W-:Y:S01]  /*1a30*/  MOV R196, R194 ;  /* 0x000000c200c47202 */ /* 0x010fe20000000f00 */
[----:B------:R-:W-:Y:S01]  /*1a40*/  IMAD.MOV.U32 R194, RZ, RZ, R180 ;  /* 0x000000ffffc27224 */ /* 0x000fe200078e00b4 */
[----:B------:R-:W-:Y:S01]  /*1a50*/  MOV R197, R193 ;  /* 0x000000c100c57202 */ /* 0x000fe20000000f00 */
[----:B-1----:R-:W-:Y:S01]  /*1a60*/  IMAD.MOV.U32 R198, RZ, RZ, R192 ;  /* 0x000000ffffc67224 */ /* 0x002fe200078e00c0 */
[----:B------:R-:W-:Y:S01]  /*1a70*/  MOV R199, R191 ;  /* 0x000000bf00c77202 */ /* 0x000fe20000000f00 */
[----:B------:R-:W-:Y:S01]  /*1a80*/  IMAD.MOV.U32 R191, RZ, RZ, R183 ;  /* 0x000000ffffbf7224 */ /* 0x000fe200078e00b7 */
[----:B------:R-:W-:Y:S01]  /*1a90*/  MOV R192, R182 ;  /* 0x000000b600c07202 */ /* 0x000fe20000000f00 */
[----:B------:R-:W4:Y:S01]  /*1aa0*/  LDL R179, [R1+0x2c] ;  /* 0x00002c0001b37983 */ /* 0x000f220000100800 */
[----:B------:R-:W-:Y:S01]  /*1ab0*/  MOV R193, R181 ;  /* 0x000000b500c17202 */ /* 0x000fe20000000f00 */
[----:B------:R-:W-:Y:S01]  /*1ac0*/  IMAD.MOV.U32 R181, RZ, RZ, R177 ;  /* 0x000000ffffb57224 */ /* 0x000fe200078e00b1 */
[----:B------:R-:W-:Y:S01]  /*1ad0*/  MOV R180, R178 ;  /* 0x000000b200b47202 */ /* 0x000fe20000000f00 */
[----:B------:R-:W4:Y:S01]  /*1ae0*/  LDL R177, [R1+0x24] ;  /* 0x0000240001b17983 */ /* 0x000f220000100800 */
[----:B---3--:R-:W-:-:S03]  /*1af0*/  MOV R182, R176 ;  /* 0x000000b000b67202 */ /* 0x008fc60000000f00 */
[----:B------:R-:W4:Y:S04]  /*1b00*/  LDL R176, [R1+0x20] ;  /* 0x0000200001b07983 */ /* 0x000f280000100800 */
[----:B------:R-:W4:Y:S04]  /*1b10*/  LDL R178, [R1+0x28] ;  /* 0x0000280001b27983 */ /* 0x000f280000100800 */
[----:B------:R-:W3:Y:S04]  /*1b20*/  @P1 LDG.E.128 R188, desc[UR6][R40.64+0x10] ;  /* 0x0000100628bc1981 */ /* 0x000ee8000c1e1d00 */
[----:B------:R1:W3:Y:S04]  /*1b30*/  @P1 LDG.E.128 R192, desc[UR6][R40.64] ;  /* 0x0000000628c01981 */ /* 0x0002e8000c1e1d00 */
[----:B------:R0:W3:Y:S01]  /*1b40*/  @P1 LDG.E.128 R196, desc[UR6][R38.64+0x10] ;  /* 0x0000100626c41981 */ /* 0x0000e2000c1e1d00 */
[----:B--2---:R-:W-:Y:S01]  /*1b50*/  IMAD.MOV.U32 R184, RZ, RZ, R170 ;  /* 0x000000ffffb87224 */ /* 0x004fe200078e00aa */
[----:B------:R-:W-:-:S02]  /*1b60*/  MOV R185, R169 ;  /* 0x000000a900b97202 */ /* 0x000fc40000000f00 */
[----:B------:R-:W-:Y:S01]  /*1b70*/  MOV R183, R171 ;  /* 0x000000ab00b77202 */ /* 0x000fe20000000f00 */
[C---:B------:R-:W-:Y:S01]  /*1b80*/  @P2 IMAD.WIDE.U32 R46, R3.reuse, 0x20, R46 ;  /* 0x00000020032e2825 */ /* 0x040fe200078e002e */
[----:B-1----:R-:W1:Y:S03]  /*1b90*/  LDC.64 R40, c[0x0][0x3d0] ;  /* 0x0000f400ff287b82 */ /* 0x002e660000000a00 */
[C---:B------:R-:W-:Y:S01]  /*1ba0*/  @P2 IMAD.WIDE.U32 R48, R3.reuse, 0x20, R48 ;  /* 0x0000002003302825 */ /* 0x040fe200078e0030 */
[----:B------:R-:W2:Y:S03]  /*1bb0*/  @P2 LDG.E.128 R180, desc[UR6][R44.64+0x10] ;  /* 0x000010062cb42981 */ /* 0x000ea6000c1e1d00 */
[----:B------:R-:W-:Y:S01]  /*1bc0*/  @P2 VIADD R3, R3, 0x80 ;  /* 0x0000008003032836 */ /* 0x000fe20000000000 */
[----:B0-----:R-:W0:Y:S01]  /*1bd0*/  LDC.64 R38, c[0x0][0x3d8] ;  /* 0x0000f600ff267b82 */ /* 0x001e220000000a00 */
[----:B------:R-:W2:Y:S02]  /*1be0*/  @P2 LDG.E.128 R172, desc[UR6][R46.64+0x10] ;  /* 0x000010062eac2981 */ /* 0x000ea4000c1e1d00 */
[----:B------:R-:W-:-:S02]  /*1bf0*/  @P3 IMAD.WIDE.U32 R6, R3, 0x20, R6 ;  /* 0x0000002003063825 */ /* 0x000fc400078e0006 */
[----:B------:R-:W5:Y:S04]  /*1c00*/  @P2 LD.E.128 R112, desc[UR6][R48.64] ;  /* 0x0000000630702980 */ /* 0x000f68000c101d00 */
[----:B------:R-:W2:Y:S01]  /*1c10*/  @P3 LDG.E.128 R164, desc[UR6][R6.64] ;  /* 0x0000000606a43981 */ /* 0x000ea2000c1e1d00 */
[----:B------:R-:W-:-:S03]  /*1c20*/  @P3 IMAD.WIDE.U32 R50, R3, 0x20, R50 ;  /* 0x0000002003323825 */ /* 0x000fc600078e0032 */
[----:B------:R-:W5:Y:S01]  /*1c30*/  @P3 LDG.E.128 R248, desc[UR6][R6.64+0x10] ;  /* 0x0000100606f83981 */ /* 0x000f62000c1e1d00 */
[C---:B------:R-:W-:Y:S01]  /*1c40*/  @P3 IMAD.WIDE.U32 R36, R3.reuse, 0x20, R36 ;  /* 0x0000002003243825 */ /* 0x040fe200078e0024 */
[----:B------:R-:W-:Y:S02]  /*1c50*/  @P3 IADD3 R3, PT, PT, R3, 0x80, RZ ;  /* 0x0000008003033810 */ /* 0x000fe40007ffe0ff */
[----:B------:R1:W5:Y:S03]  /*1c60*/  @P2 LD.E.128 R108, desc[UR6][R48.64+0x10] ;  /* 0x00001006306c2980 */ /* 0x000366000c101d00 */
[C---:B------:R-:W-:Y:S01]  /*1c70*/  @P4 IMAD.WIDE.U32 R4, R3.reuse, 0x20, R4 ;  /* 0x0000002003044825 */ /* 0x040fe200078e0004 */
[----:B------:R-:W5:Y:S03]  /*1c80*/  @P3 LDG.E.128 R244, desc[UR6][R50.64] ;  /* 0x0000000632f43981 */ /* 0x000f66000c1e1d00 */
[C---:B0-----:R-:W-:Y:S01]  /*1c90*/  @P4 IMAD.WIDE.U32 R38, R3.reuse, 0x20, R38 ;  /* 0x0000002003264825 */ /* 0x041fe200078e0026 */
[----:B------:R-:W5:Y:S03]  /*1ca0*/  @P4 LDG.E.128 R236, desc[UR6][R4.64] ;  /* 0x0000000604ec4981 */ /* 0x000f66000c1e1d00 */
[C---:B------:R-:W-:Y:S01]  /*1cb0*/  @P4 IMAD.WIDE.U32 R52, R3.reuse, 0x20, R52 ;  /* 0x0000002003344825 */ /* 0x040fe200078e0034 */
[----:B------:R-:W-:Y:S01]  /*1cc0*/  @P4 IADD3 R3, PT, PT, R3, 0x80, RZ ;  /* 0x0000008003034810 */ /* 0x000fe20007ffe0ff */
[----:B------:R-:W5:Y:S04]  /*1cd0*/  @P4 LDG.E.128 R8, desc[UR6][R4.64+0x10] ;  /* 0x0000100604084981 */ /* 0x000f68000c1e1d00 */
[----:B------:R-:W2:Y:S04]  /*1ce0*/  @P2 LDG.E.128 R184, desc[UR6][R44.64] ;  /* 0x000000062cb82981 */ /* 0x000ea8000c1e1d00 */
[----:B----4-:R-:W4:Y:S04]  /*1cf0*/  @P2 LDG.E.128 R176, desc[UR6][R46.64] ;  /* 0x000000062eb02981 */ /* 0x010f28000c1e1d00 */
        /* <DEDUP_REMOVED lines=9> */
[----:B-1----:R-:W-:Y:S02]  /*1d90*/  CS2R R48, SRZ ;  /* 0x0000000000307805 */ /* 0x002fe4000001ff00 */
[----:B------:R-:W-:Y:S01]  /*1da0*/  CS2R R58, SRZ ;  /* 0x00000000003a7805 */ /* 0x000fe2000001ff00 */
[----:B------:R-:W5:Y:S01]  /*1db0*/  @P3 LDG.E.128 R240, desc[UR6][R50.64+0x10] ;  /* 0x0000100632f03981 */ /* 0x000f62000c1e1d00 */
[----:B------:R-:W-:Y:S02]  /*1dc0*/  CS2R R56, SRZ ;  /* 0x0000000000387805 */ /* 0x000fe4000001ff00 */
[----:B------:R-:W-:Y:S02]  /*1dd0*/  CS2R R62, SRZ ;  /* 0x00000000003e7805 */ /* 0x000fe4000001ff00 */
[----:B------:R-:W-:Y:S01]  /*1de0*/  CS2R R60, SRZ ;  /* 0x00000000003c7805 */ /* 0x000fe2000001ff00 */
[----:B------:R-:W5:Y:S01]  /*1df0*/  @P3 LD.E.128 R104, desc[UR6][R36.64] ;  /* 0x0000000624683980 */ /* 0x000f62000c101d00 */
[----:B------:R-:W-:-:S02]  /*1e00*/  CS2R R66, SRZ ;  /* 0x0000000000427805 */ /* 0x000fc4000001ff00 */
[----:B------:R-:W-:Y:S02]  /*1e10*/  CS2R R64, SRZ ;  /* 0x0000000000407805 */ /* 0x000fe4000001ff00 */
[----:B------:R-:W-:Y:S01]  /*1e20*/  CS2R R70, SRZ ;  /* 0x0000000000467805 */ /* 0x000fe2000001ff00 */
[----:B------:R1:W5:Y:S01]  /*1e30*/  @P3 LD.E.128 R100, desc[UR6][R36.64+0x10] ;  /* 0x0000100624643980 */ /* 0x000362000c101d00 */
[C---:B------:R-:W-:Y:S01]  /*1e40*/  @P1 IMAD.WIDE.U32 R6, R3.reuse, 0x20, R42 ;  /* 0x0000002003061825 */ /* 0x040fe200078e002a */
[----:B------:R-:W3:Y:S02]  /*1e50*/  @P1 LDC.64 R54, c[0x0][0x440] ;  /* 0x00011000ff361b82 */ /* 0x000ee40000000a00 */
[----:B------:R-:W5:Y:S04]  /*1e60*/  @P4 LDG.E.128 R12, desc[UR6][R38.64] ;  /* 0x00000006260c4981 */ /* 0x000f68000c1e1d00 */
[----:B------:R-:W5:Y:S04]  /*1e70*/  @P1 LDG.E.128 R28, desc[UR6][R6.64] ;  /* 0x00000006061c1981 */ /* 0x000f68000c1e1d00 */
[----:B------:R-:W5:Y:S01]  /*1e80*/  @P1 LDG.E.128 R32, desc[UR6][R6.64+0x10] ;  /* 0x0000100606201981 */ /* 0x000f62000c1e1d00 */
[----:B------:R-:W-:Y:S01]  /*1e90*/  @P1 IMAD.WIDE.U32 R40, R3, 0x20, R40 ;  /* 0x0000002003281825 */ /* 0x000fe200078e0028 */
[----:B-1----:R-:W-:-:S02]  /*1ea0*/  CS2R R36, SRZ ;  /* 0x0000000000247805 */ /* 0x002fc4000001ff00 */
[----:B------:R-:W-:Y:S01]  /*1eb0*/  CS2R R42, SRZ ;  /* 0x00000000002a7805 */ /* 0x000fe2000001ff00 */
[----:B------:R1:W5:Y:S01]  /*1ec0*/  @P4 LDG.E.128 R16, desc[UR6][R38.64+0x10] ;  /* 0x0000100626104981 */ /* 0x000362000c1e1d00 */
[----:B------:R-:W-:Y:S02]  /*1ed0*/  CS2R R46, SRZ ;  /* 0x00000000002e7805 */ /* 0x000fe4000001ff00 */
[----:B------:R-:W-:Y:S02]  /*1ee0*/  CS2R R44, SRZ ;  /* 0x00000000002c7805 */ /* 0x000fe4000001ff00 */
[----:B------:R-:W-:Y:S01]  /*1ef0*/  CS2R R50, SRZ ;  /* 0x0000000000327805 */ /* 0x000fe2000001ff00 */
[----:B------:R-:W5:Y:S01]  /*1f00*/  @P4 LD.E.128 R96, desc[UR6][R52.64] ;  /* 0x0000000634604980 */ /* 0x000f62000c101d00 */
[----:B------:R-:W-:Y:S02]  /*1f10*/  CS2R R68, SRZ ;  /* 0x0000000000447805 */ /* 0x000fe4000001ff00 */
[----:B------:R-:W-:-:S02]  /*1f20*/  CS2R R74, SRZ ;  /* 0x00000000004a7805 */ /* 0x000fc4000001ff00 */
[----:B------:R-:W-:Y:S01]  /*1f30*/  CS2R R72, SRZ ;  /* 0x0000000000487805 */ /* 0x000fe2000001ff00 */
[----:B------:R0:W5:Y:S01]  /*1f40*/  @P4 LD.E.128 R92, desc[UR6][R52.64+0x10] ;  /* 0x00001006345c4980 */ /* 0x000162000c101d00 */
[----:B---3--:R-:W-:-:S03]  /*1f50*/  @P1 IMAD.WIDE.U32 R54, R3, 0x20, R54 ;  /* 0x0000002003361825 */ /* 0x008fc600078e0036 */
[----:B------:R-:W5:Y:S01]  /*1f60*/  @P1 LDG.E.128 R20, desc[UR6][R40.64] ;  /* 0x0000000628141981 */ /* 0x000f62000c1e1d00 */
[----:B-1----:R-:W-:Y:S02]  /*1f70*/  CS2R R38, SRZ ;  /* 0x0000000000267805 */ /* 0x002fe4000001ff00 */
[----:B------:R-:W-:Y:S02]  /*1f80*/  CS2R R78, SRZ ;  /* 0x00000000004e7805 */ /* 0x000fe4000001ff00 */
[----:B------:R-:W-:Y:S01]  /*1f90*/  CS2R R76, SRZ ;  /* 0x00000000004c7805 */ /* 0x000fe2000001ff00 */
[----:B------:R1:W5:Y:S01]  /*1fa0*/  @P1 LDG.E.128 R24, desc[UR6][R40.64+0x10] ;  /* 0x0000100628181981 */ /* 0x000362000c1e1d00 */
[----:B------:R-:W-:Y:S02]  /*1fb0*/  CS2R R82, SRZ ;  /* 0x0000000000527805 */ /* 0x000fe4000001ff00 */
[----:B0-----:R-:W-:Y:S02]  /*1fc0*/  CS2R R52, SRZ ;  /* 0x0000000000347805 */ /* 0x001fe4000001ff00 */
[----:B------:R-:W-:Y:S01]  /*1fd0*/  CS2R R80, SRZ ;  /* 0x0000000000507805 */ /* 0x000fe2000001ff00 */
[----:B------:R-:W5:Y:S01]  /*1fe0*/  @P1 LD.E.128 R88, desc[UR6][R54.64] ;  /* 0x0000000636581980 */ /* 0x000f62000c101d00 */
[----:B------:R-:W-:-:S03]  /*1ff0*/  @P1 VIADD R3, R3, 0x80 ;  /* 0x0000008003031836 */ /* 0x000fc60000000000 */
[----:B------:R0:W5:Y:S01]  /*2000*/  @P1 LD.E.128 R84, desc[UR6][R54.64+0x10] ;  /* 0x0000100636541980 */ /* 0x000162000c101d00 */
[----:B-1----:R-:W-:Y:S02]  /*2010*/  CS2R R40, SRZ ;  /* 0x0000000000287805 */ /* 0x002fe4000001ff00 */
[----:B0-----:R-:W-:Y:S01]  /*2020*/  CS2R R54, SRZ ;  /* 0x0000000000367805 */ /* 0x001fe2000001ff00 */
[----:B--2---:R0:W-:Y:S04]  /*2030*/  @P2 STL.64 [R1+0x40], R184 ;  /* 0x000040b801002387 */ /* 0x0041e80000100a00 */
[----:B------:R0:W-:Y:S04]  /*2040*/  @P2 STL.64 [R1+0x48], R186 ;  /* 0x000048ba01002387 */ /* 0x0001e80000100a00 */
[----:B------:R0:W-:Y:S04]  /*2050*/  @P2 STL.64 [R1+0x30], R180 ;  /* 0x000030b401002387 */ /* 0x0001e80000100a00 */
[----:B------:R0:W-:Y:S04]  /*2060*/  @P2 STL.64 [R1+0x38], R182 ;  /* 0x000038b601002387 */ /* 0x0001e80000100a00 */
[----:B----4-:R0:W-:Y:S04]  /*2070*/  @P2 STL.64 [R1+0x20], R176 ;  /* 0x000020b001002387 */ /* 0x0101e80000100a00 */
[----:B------:R0:W-:Y:S04]  /*2080*/  @P2 STL.64 [R1+0x28], R178 ;  /* 0x000028b201002387 */ /* 0x0001e80000100a00 */
[----:B------:R0:W-:Y:S04]  /*2090*/  @P2 STL.64 [R1+0x10], R172 ;  /* 0x000010ac01002387 */ /* 0x0001e80000100a00 */
[----:B------:R0:W-:Y:S04]  /*20a0*/  @P2 STL.64 [R1+0x18], R174 ;  /* 0x000018ae01002387 */ /* 0x0001e80000100a00 */
[----:B------:R0:W-:Y:S04]  /*20b0*/  @P3 STL.64 [R1], R164 ;  /* 0x000000a401003387 */ /* 0x0001e80000100a00 */
[----:B------:R0:W-:Y:S01]  /*20c0*/  @P3 STL.64 [R1+0x8], R166 ;  /* 0x000008a601003387 */ /* 0x0001e20000100a00 */
[----:B------:R-:W-:-:S13]  /*20d0*/  ISETP.GE.U32.AND P2, PT, R0, 0x380, PT ;  /* 0x000003800000780c */ /* 0x000fda0003f46070 */
[----:B0-----:R-:W-:Y:S05]  /*20e0*/  @!P2 BRA `(.L_x_12250) ;  /* 0x0000002800a8a947 */ /* 0x001fea0003800000 */
        /* <DEDUP_REMOVED lines=9> */
[----:B------:R-:W5:Y:S01]  /*2180*/  LDG.E.128 R136, desc[UR6][R6.64+0x10] ;  /* 0x0000100606887981 */ /* 0x000f62000c1e1d00 */
[----:B------:R-:W-:Y:S02]  /*2190*/  CS2R R150, SRZ ;  /* 0x0000000000967805 */ /* 0x000fe4000001ff00 */
[----:B------:R-:W-:Y:S02]  /*21a0*/  CS2R R148, SRZ ;  /* 0x0000000000947805 */ /* 0x000fe4000001ff00 */
[----:B------:R-:W-:Y:S01]  /*21b0*/  CS2R R154, SRZ ;  /* 0x00000000009a7805 */ /* 0x000fe2000001ff00 */
[----:B------:R-:W5:Y:S01]  /*21c0*/  LD.E.128 R160, desc[UR6][R36.64] ;  /* 0x0000000624a07980 */ /* 0x000f62000c101d00 */
[----:B------:R-:W-:Y:S02]  /*21d0*/  CS2R R152, SRZ ;  /* 0x0000000000987805 */ /* 0x000fe4000001ff00 */
[----:B------:R-:W-:Y:S02]  /*21e0*/  CS2R R38, SRZ ;  /* 0x0000000000267805 */ /* 0x000fe4000001ff00 */
[----:B------:R-:W-:Y:S01]  /*21f0*/  CS2R R42, SRZ ;  /* 0x00000000002a7805 */ /* 0x000fe2000001ff00 */
[----:B------:R0:W5:Y:S01]  /*2200*/  LD.E.128 R156, desc[UR6][R36.64+0x10] ;  /* 0x00001006249c7980 */ /* 0x000162000c101d00 */
        /* <DEDUP_REMOVED lines=9> */
[----:B0-----:R-:W-:Y:S02]  /*22a0*/  CS2R R36, SRZ ;  /* 0x0000000000247805 */ /* 0x001fe4000001ff00 */
        /* <DEDUP_REMOVED lines=12> */
[----:B------:R-:W-:Y:S06]  /*2370*/  BRA `(.L_x_12250) ;  /* 0x0000002800047947 */ /* 0x000fec0003800000 */
.L_x_12248:
        /* <DEDUP_REMOVED lines=49> */
[C---:B------:R-:W-:Y:S02]  /*2690*/  ISETP.GE.U32.AND P3, PT, R0.reuse, 0x200, PT ;  /* 0x000002000000780c */ /* 0x040fe40003f66070 */
[----:B------:R-:W-:-:S03]  /*26a0*/  ISETP.GE.U32.AND P4, PT, R0, 0x300, PT ;  /* 0x000003000000780c */ /* 0x000fc60003f86070 */
[----:B------:R-:W4:Y:S08]  /*26b0*/  LDC.64 R148, c[0x0][0x3d0] ;  /* 0x0000f400ff947b82 */ /* 0x000f300000000a00 */
[----:B------:R-:W4:Y:S01]  /*26c0*/  LDC.64 R152, c[0x0][0x3d8] ;  /* 0x0000f600ff987b82 */ /* 0x000f220000000a00 */
[----:B--2---:R-:W2:Y:S01]  /*26d0*/  @P0 LDG.E.128 R196, desc[UR6][R6.64] ;  /* 0x0000000606c40981 */ /* 0x004ea2000c1e1d00 */
[----:B-1----:R-:W-:-:S06]  /*26e0*/  @P0 IMAD.WIDE.U32 R132, R3, 0x20, R132 ;  /* 0x0000002003840825 */ /* 0x002fcc00078e0084 */
[----:B------:R-:W1:Y:S01]  /*26f0*/  @P1 LDC.64 R138, c[0x0][0x438] ;  /* 0x00010e00ff8a1b82 */ /* 0x000e620000000a00 */
[----:B0-----:R-:W-:-:S04]  /*2700*/  @P0 IMAD.WIDE.U32 R4, R3, 0x20, R4 ;  /* 0x0000002003040825 */ /* 0x001fc800078e0004 */
[----:B------:R-:W-:-:S03]  /*2710*/  @P0 IMAD.WIDE.U32 R134, R3, 0x20, R134 ;  /* 0x0000002003860825 */ /* 0x000fc600078e0086 */
[----:B------:R-:W0:Y:S08]  /*2720*/  @P1 LDC.64 R142, c[0x0][0x440] ;  /* 0x00011000ff8e1b82 */ /* 0x000e300000000a00 */
[----:B------:R-:W0:Y:S08]  /*2730*/  @P2 LDC.64 R146, c[0x0][0x438] ;  /* 0x00010e00ff922b82 */ /* 0x000e300000000a00 */
[----:B------:R-:W0:Y:S01]  /*2740*/  @P4 LDC.64 R150, c[0x0][0x438] ;  /* 0x00010e00ff964b82 */ /* 0x000e220000000a00 */
[----:B--2---:R3:W-:Y:S04]  /*2750*/  @P0 STL.64 [R1+0xc0], R196 ;  /* 0x0000c0c401000387 */ /* 0x0047e80000100a00 */
[----:B------:R2:W-:Y:S01]  /*2760*/  @P0 STL.64 [R1+0xc8], R198 ;  /* 0x0000c8c601000387 */ /* 0x0005e20000100a00 */
[----:B------:R-:W-:-:S03]  /*2770*/  @P0 LOP3.LUT R3, R3, 0x80, RZ, 0xfc, !PT ;  /* 0x0000008003030812 */ /* 0x000fc600078efcff */
[----:B------:R-:W5:Y:S01]  /*2780*/  @P0 LD.E.128 R80, desc[UR6][R4.64] ;  /* 0x0000000604500980 */ /* 0x000f62000c101d00 */
[----:B---3--:R-:W-:-:S03]  /*2790*/  MOV R196, R194 ;  /* 0x000000c200c47202 */ /* 0x008fc60000000f00 */
[----:B------:R3:W5:Y:S01]  /*27a0*/  @P0 LD.E.128 R76, desc[UR6][R4.64+0x10] ;  /* 0x00001006044c0980 */ /* 0x000762000c101d00 */
[----:B----4-:R-:W-:Y:S01]  /*27b0*/  MOV R197, R193 ;  /* 0x000000c100c57202 */ /* 0x010fe20000000f00 */
[----:B--2---:R-:W-:Y:S01]  /*27c0*/  IMAD.MOV.U32 R198, RZ, RZ, R192 ;  /* 0x000000ffffc67224 */ /* 0x004fe200078e00c0 */
[----:B------:R-:W-:Y:S01]  /*27d0*/  MOV R199, R191 ;  /* 0x000000bf00c77202 */ /* 0x000fe20000000f00 */
[----:B------:R-:W5:Y:S04]  /*27e0*/  @P0 LD.E.128 R128, desc[UR6][R134.64] ;  /* 0x0000000686800980 */ /* 0x000f68000c101d00 */
[----:B------:R-:W5:Y:S01]  /*27f0*/  @P0 LD.E.128 R124, desc[UR6][R134.64+0x10] ;  /* 0x00001006867c0980 */ /* 0x000f62000c101d00 */
[----:B------:R-:W-:Y:S01]  /*2800*/  MOV R194, R190 ;  /* 0x000000be00c27202 */ /* 0x000fe20000000f00 */
[----:B------:R-:W-:Y:S01]  /*2810*/  @P1 IMAD.WIDE.U32 R136, R3, 0x20, R136 ;  /* 0x0000002003881825 */ /* 0x000fe200078e0088 */
[----:B---3--:R-:W2:Y:S01]  /*2820*/  LDC.64 R4, c[0x0][0x3d8] ;  /* 0x0000f600ff047b82 */ /* 0x008ea20000000a00 */
[----:B------:R3:W4:Y:S02]  /*2830*/  @P0 LDG.E.128 R196, desc[UR6][R6.64+0x10] ;  /* 0x0000100606c40981 */ /* 0x000724000c1e1d00 */
[----:B------:R-:W-:Y:S01]  /*2840*/  IMAD.MOV.U32 R193, RZ, RZ, R189 ;  /* 0x000000ffffc17224 */ /* 0x000fe200078e00bd */
[----:B------:R-:W-:Y:S01]  /*2850*/  MOV R189, R185 ;  /* 0x000000b900bd7202 */ /* 0x000fe20000000f00 */
[----:B------:R-:W-:Y:S01]  /*2860*/  IMAD.MOV.U32 R190, RZ, RZ, R186 ;  /* 0x000000ffffbe7224 */ /* 0x000fe200078e00ba */
[----:B------:R-:W-:-:S02]  /*2870*/  MOV R186, R182 ;  /* 0x000000b600ba7202 */ /* 0x000fc40000000f00 */
[----:B------:R-:W-:Y:S01]  /*2880*/  MOV R185, R181 ;  /* 0x000000b500b97202 */ /* 0x000fe20000000f00 */
[----:B------:R-:W-:Y:S01]  /*2890*/  IMAD.MOV.U32 R181, RZ, RZ, R177 ;  /* 0x000000ffffb57224 */ /* 0x000fe200078e00b1 */
[----:B------:R-:W-:Y:S01]  /*28a0*/  MOV R182, R178 ;  /* 0x000000b200b67202 */ /* 0x000fe20000000f00 */
[----:B------:R-:W-:Y:S01]  /*28b0*/  IMAD.MOV.U32 R178, RZ, RZ, R174 ;  /* 0x000000ffffb27224 */ /* 0x000fe200078e00ae */
[----:B------:R-:W-:Y:S01]  /*28c0*/  MOV R177, R173 ;  /* 0x000000ad00b17202 */ /* 0x000fe20000000f00 */
[----:B------:R-:W2:Y:S01]  /*28d0*/  LDL R174, [R1+0x60] ;  /* 0x0000600001ae7983 */ /* 0x000ea20000100800 */
[----:B------:R-:W-:Y:S01]  /*28e0*/  MOV R192, R188 ;  /* 0x000000bc00c07202 */ /* 0x000fe20000000f00 */
[C---:B------:R-:W-:Y:S01]  /*28f0*/  @P1 IMAD.WIDE.U32 R140, R3.reuse, 0x20, R140 ;  /* 0x00000020038c1825 */ /* 0x040fe200078e008c */
[----:B------:R-:W-:Y:S01]  /*2900*/  MOV R191, R187 ;  /* 0x000000bb00bf7202 */ /* 0x000fe20000000f00 */
[----:B------:R-:W2:Y:S01]  /*2910*/  LDL R173, [R1+0x64] ;  /* 0x0000640001ad7983 */ /* 0x000ea20000100800 */
[----:B------:R-:W-:Y:S01]  /*2920*/  MOV R188, R184 ;  /* 0x000000b800bc7202 */ /* 0x000fe20000000f00 */
[----:B------:R-:W-:Y:S01]  /*2930*/  IMAD.MOV.U32 R187, RZ, RZ, R183 ;  /* 0x000000ffffbb7224 */ /* 0x000fe200078e00b7 */
[----:B------:R-:W-:Y:S01]  /*2940*/  MOV R183, R179 ;  /* 0x000000b300b77202 */ /* 0x000fe20000000f00 */
[----:B------:R-:W-:Y:S01]  /*2950*/  IMAD.MOV.U32 R184, RZ, RZ, R180 ;  /* 0x000000ffffb87224 */ /* 0x000fe200078e00b4 */
[----:B------:R-:W-:Y:S01]  /*2960*/  MOV R180, R176 ;  /* 0x000000b000b47202 */ /* 0x000fe20000000f00 */
[----:B---3--:R-:W3:Y:S01]  /*2970*/  @P2 LDC.64 R6, c[0x0][0x440] ;  /* 0x00011000ff062b82 */ /* 0x008ee20000000a00 */
[----:B------:R-:W-:Y:S01]  /*2980*/  MOV R179, R175 ;  /* 0x000000af00b37202 */ /* 0x000fe20000000f00 */
[----:B------:R-:W-:Y:S01]  /*2990*/  IMAD.MOV.U32 R175, RZ, RZ, R171 ;  /* 0x000000ffffaf7224 */ /* 0x000fe200078e00ab */
[----:B------:R-:W-:Y:S01]  /*29a0*/  MOV R176, R172 ;  /* 0x000000ac00b07202 */ /* 0x000fe20000000f00 */
[----:B------:R-:W3:Y:S04]  /*29b0*/  LDL R171, [R1+0x6c] ;  /* 0x00006c0001ab7983 */ /* 0x000ee80000100800 */
[----:B------:R-:W3:Y:S01]  /*29c0*/  LDL R172, [R1+0x68] ;  /* 0x0000680001ac7983 */ /* 0x000ee20000100800 */
[C---:B-1----:R-:W-:Y:S01]  /*29d0*/  @P1 IMAD.WIDE.U32 R138, R3.reuse, 0x20, R138 ;  /* 0x00000020038a1825 */ /* 0x042fe200078e008a */
[----:B------:R-:W1:Y:S03]  /*29e0*/  @P3 LDC.64 R134, c[0x0][0x438] ;  /* 0x00010e00ff863b82 */ /* 0x000e660000000a00 */
[C---:B0-----:R-:W-:Y:S01]  /*29f0*/  @P1 IMAD.WIDE.U32 R142, R3.reuse, 0x20, R142 ;  /* 0x00000020038e1825 */ /* 0x041fe200078e008e */
[----:B------:R-:W5:Y:S04]  /*2a00*/  @P1 LD.E.128 R72, desc[UR6][R138.64] ;  /* 0x000000068a481980 */ /* 0x000f68000c101d00 */
[----:B----4-:R0:W-:Y:S04]  /*2a10*/  @P0 STL.64 [R1+0xb0], R196 ;  /* 0x0000b0c401000387 */ /* 0x0101e80000100a00 */
[----:B------:R4:W-:Y:S01]  /*2a20*/  @P0 STL.64 [R1+0xb8], R198 ;  /* 0x0000b8c601000387 */ /* 0x0009e20000100a00 */
[----:B------:R-:W-:-:S03]  /*2a30*/  @P1 IADD3 R3, PT, PT, R3, 0x80, RZ ;  /* 0x0000008003031810 */ /* 0x000fc60007ffe0ff */
[----:B------:R1:W5:Y:S01]  /*2a40*/  @P1 LD.E.128 R68, desc[UR6][R138.64+0x10] ;  /* 0x000010068a441980 */ /* 0x000362000c101d00 */
[----:B0-----:R-:W-:-:S03]  /*2a50*/  MOV R196, R194 ;  /* 0x000000c200c47202 */ /* 0x001fc60000000f00 */
[----:B------:R-:W5:Y:S01]  /*2a60*/  @P1 LD.E.128 R120, desc[UR6][R142.64] ;  /* 0x000000068e781980 */ /* 0x000f62000c101d00 */
[----:B------:R-:W-:Y:S01]  /*2a70*/  MOV R197, R193 ;  /* 0x000000c100c57202 */ /* 0x000fe20000000f00 */
[----:B----4-:R-:W-:Y:S01]  /*2a80*/  IMAD.MOV.U32 R198, RZ, RZ, R192 ;  /* 0x000000ffffc67224 */ /* 0x010fe200078e00c0 */
[----:B------:R-:W-:Y:S01]  /*2a90*/  MOV R199, R191 ;  /* 0x000000bf00c77202 */ /* 0x000fe20000000f00 */
[----:B------:R-:W5:Y:S01]  /*2aa0*/  @P1 LD.E.128 R116, desc[UR6][R142.64+0x10] ;  /* 0x000010068e741980 */ /* 0x000f62000c101d00 */
[----:B------:R-:W-:Y:S01]  /*2ab0*/  @P2 IMAD.WIDE.U32 R144, R3, 0x20, R144 ;  /* 0x0000002003902825 */ /* 0x000fe200078e0090 */
[----:B-1----:R-:W0:Y:S03]  /*2ac0*/  @P3 LDC.64 R138, c[0x0][0x440] ;  /* 0x00011000ff8a3b82 */ /* 0x002e260000000a00 */
[----:B------:R-:W4:Y:S01]  /*2ad0*/  @P0 LDG.E.128 R196, desc[UR6][R132.64] ;  /* 0x0000000684c40981 */ /* 0x000f22000c1e1d00 */
        /* <DEDUP_REMOVED lines=8> */
[----:B--2---:R-:W-:Y:S01]  /*2b60*/  IMAD.MOV.U32 R178, RZ, RZ, R174 ;  /* 0x000000ffffb27224 */ /* 0x004fe200078e00ae */
[----:B------:R-:W-:Y:S01]  /*2b70*/  MOV R177, R173 ;  /* 0x000000ad00b17202 */ /* 0x000fe20000000f00 */
[----:B------:R-:W2:Y:S04]  /*2b80*/  LDL R174, [R1+0x30] ;  /* 0x0000300001ae7983 */ /* 0x000ea80000100800 */
[----:B------:R-:W2:Y:S01]  /*2b90*/  LDL R173, [R1+0x34] ;  /* 0x0000340001ad7983 */ /* 0x000ea20000100800 */
[----:B------:R-:W-:-:S02]  /*2ba0*/  MOV R192, R188 ;  /* 0x000000bc00c07202 */ /* 0x000fc40000000f00 */
[----:B------:R-:W-:Y:S01]  /*2bb0*/  MOV R191, R187 ;  /* 0x000000bb00bf7202 */ /* 0x000fe20000000f00 */
[----:B------:R-:W-:Y:S01]  /*2bc0*/  IMAD.MOV.U32 R187, RZ, RZ, R183 ;  /* 0x000000ffffbb7224 */ /* 0x000fe200078e00b7 */
[----:B------:R-:W-:Y:S01]  /*2bd0*/  MOV R188, R184 ;  /* 0x000000b800bc7202 */ /* 0x000fe20000000f00 */
[----:B------:R-:W-:Y:S01]  /*2be0*/  IMAD.MOV.U32 R184, RZ, RZ, R180 ;  /* 0x000000ffffb87224 */ /* 0x000fe200078e00b4 */
[----:B------:R-:W-:Y:S02]  /*2bf0*/  MOV R183, R179 ;  /* 0x000000b300b77202 */ /* 0x000fe40000000f00 */
[----:B------:R-:W-:Y:S02]  /*2c00*/  MOV R180, R176 ;  /* 0x000000b000b47202 */ /* 0x000fe40000000f00 */
[----:B------:R-:W-:Y:S01]  /*2c10*/  MOV R179, R175 ;  /* 0x000000af00b37202 */ /* 0x000fe20000000f00 */
[----:B---3--:R-:W-:Y:S01]  /*2c20*/  IMAD.MOV.U32 R175, RZ, RZ, R171 ;  /* 0x000000ffffaf7224 */ /* 0x008fe200078e00ab */
[----:B------:R-:W-:Y:S01]  /*2c30*/  MOV R176, R172 ;  /* 0x000000ac00b07202 */ /* 0x000fe20000000f00 */
[----:B------:R-:W3:Y:S04]  /*2c40*/  LDL R171, [R1+0x3c] ;  /* 0x00003c0001ab7983 */ /* 0x000ee80000100800 */
[----:B------:R-:W3:Y:S04]  /*2c50*/  LDL R172, [R1+0x38] ;  /* 0x0000380001ac7983 */ /* 0x000ee80000100800 */
[----:B----4-:R1:W-:Y:S04]  /*2c60*/  @P0 STL.64 [R1+0xa0], R196 ;  /* 0x0000a0c401000387 */ /* 0x0103e80000100a00 */
[----:B------:R4:W-:Y:S01]  /*2c70*/  @P0 STL.64 [R1+0xa8], R198 ;  /* 0x0000a8c601000387 */ /* 0x0009e20000100a00 */
[----:B-1----:R-:W-:-:S02]  /*2c80*/  MOV R196, R194 ;  /* 0x000000c200c47202 */ /* 0x002fc40000000f00 */
[----:B------:R-:W-:Y:S01]  /*2c90*/  MOV R197, R193 ;  /* 0x000000c100c57202 */ /* 0x000fe20000000f00 */
[----:B----4-:R-:W-:Y:S01]  /*2ca0*/  IMAD.MOV.U32 R198, RZ, RZ, R192 ;  /* 0x000000ffffc67224 */ /* 0x010fe200078e00c0 */
[----:B------:R-:W-:-:S06]  /*2cb0*/  MOV R199, R191 ;  /* 0x000000bf00c77202 */ /* 0x000fcc0000000f00 */
[----:B------:R1:W4:Y:S01]  /*2cc0*/  @P0 LDG.E.128 R196, desc[UR6][R132.64+0x10] ;  /* 0x0000100684c40981 */ /* 0x000322000c1e1d00 */
[----:B------:R-:W-:Y:S01]  /*2cd0*/  MOV R194, R190 ;  /* 0x000000be00c27202 */ /* 0x000fe20000000f00 */
[----:B------:R-:W-:Y:S01]  /*2ce0*/  IMAD.MOV.U32 R193, RZ, RZ, R189 ;  /* 0x000000ffffc17224 */ /* 0x000fe200078e00bd */
[----:B------:R-:W-:Y:S01]  /*2cf0*/  MOV R189, R185 ;  /* 0x000000b900bd7202 */ /* 0x000fe20000000f00 */
[----:B------:R-:W-:Y:S01]  /*2d00*/  IMAD.MOV.U32 R190, RZ, RZ, R186 ;  /* 0x000000ffffbe7224 */ /* 0x000fe200078e00ba */
[----:B------:R-:W-:Y:S02]  /*2d10*/  MOV R186, R182 ;  /* 0x000000b600ba7202 */ /* 0x000fe40000000f00 */
[----:B------:R-:W-:Y:S01]  /*2d20*/  MOV R185, R181 ;  /* 0x000000b500b97202 */ /* 0x000fe20000000f00 */
[----:B------:R-:W-:Y:S01]  /*2d30*/  IMAD.MOV.U32 R181, RZ, RZ, R177 ;  /* 0x000000ffffb57224 */ /* 0x000fe200078e00b1 */
[----:B------:R-:W-:Y:S01]  /*2d40*/  MOV R182, R178 ;  /* 0x000000b200b67202 */ /* 0x000fe20000000f00 */
[----:B--2---:R-:W-:Y:S01]  /*2d50*/  IMAD.MOV.U32 R178, RZ, RZ, R174 ;  /* 0x000000ffffb27224 */ /* 0x004fe200078e00ae */
[----:B------:R-:W-:Y:S01]  /*2d60*/  MOV R177, R173 ;  /* 0x000000ad00b17202 */ /* 0x000fe20000000f00 */
[----:B-1----:R-:W1:Y:S01]  /*2d70*/  LDC.64 R132, c[0x0][0x3d0] ;  /* 0x0000f400ff847b82 */ /* 0x002e620000000a00 */
[----:B------:R-:W-:-:S02]  /*2d80*/  MOV R174, R170 ;  /* 0x000000aa00ae7202 */ /* 0x000fc40000000f00 */
[----:B------:R-:W-:Y:S01]  /*2d90*/  MOV R173, R169 ;  /* 0x000000a900ad7202 */ /* 0x000fe20000000f00 */
[----:B------:R-:W2:Y:S04]  /*2da0*/  LDL R170, [R1+0x10] ;  /* 0x0000100001aa7983 */ /* 0x000ea80000100800 */
[----:B------:R-:W2:Y:S01]  /*2db0*/  LDL R169, [R1+0x14] ;  /* 0x0000140001a97983 */ /* 0x000ea20000100800 */
[----:B------:R-:W-:Y:S02]  /*2dc0*/  MOV R192, R188 ;  /* 0x000000bc00c07202 */ /* 0x000fe40000000f00 */
[----:B------:R-:W-:Y:S01]  /*2dd0*/  MOV R191, R187 ;  /* 0x000000bb00bf7202 */ /* 0x000fe20000000f00 */
[----:B------:R-:W-:Y:S01]  /*2de0*/  IMAD.MOV.U32 R187, RZ, RZ, R183 ;  /* 0x000000ffffbb7224 */ /* 0x000fe200078e00b7 */
[----:B------:R-:W-:Y:S01]  /*2df0*/  MOV R188, R184 ;  /* 0x000000b800bc7202 */ /* 0x000fe20000000f00 */
[----:B------:R-:W-:Y:S01]  /*2e00*/  IMAD.MOV.U32 R184, RZ, RZ, R180 ;  /* 0x000000ffffb87224 */ /* 0x000fe200078e00b4 */
[----:B------:R-:W-:-:S02]  /*2e10*/  MOV R183, R179 ;  /* 0x000000b300b77202 */ /* 0x000fc40000000f00 */
[----:B------:R-:W-:Y:S02]  /*2e20*/  MOV R180, R176 ;  /* 0x000000b000b47202 */ /* 0x000fe40000000f00 */
[----:B------:R-:W-:Y:S01]  /*2e30*/  MOV R179, R175 ;  /* 0x000000af00b37202 */ /* 0x000fe20000000f00 */
[----:B---3--:R-:W-:Y:S01]  /*2e40*/  IMAD.MOV.U32 R175, RZ, RZ, R171 ;  /* 0x000000ffffaf7224 */ /* 0x008fe200078e00ab */
[----:B------:R-:W-:Y:S01]  /*2e50*/  MOV R176, R172 ;  /* 0x000000ac00b07202 */ /* 0x000fe20000000f00 */
[----:B------:R-:W-:Y:S01]  /*2e60*/  IMAD.MOV.U32 R172, RZ, RZ, R167 ;  /* 0x000000ffffac7224 */ /* 0x000fe200078e00a7 */
[----:B------:R-:W-:Y:S01]  /*2e70*/  MOV R171, R166 ;  /* 0x000000a600ab7202 */ /* 0x000fe20000000f00 */
[----:B------:R-:W3:Y:S01]  /*2e80*/  LDL R167, [R1+0xc] ;  /* 0x00000c0001a77983 */ /* 0x000ee20000100800 */
[----:B------:R-:W-:Y:S01]  /*2e90*/  MOV R201, R189 ;  /* 0x000000bd00c97202 */ /* 0x000fe20000000f00 */
[----:B------:R-:W-:Y:S01]  /*2ea0*/  IMAD.MOV.U32 R200, RZ, RZ, R190 ;  /* 0x000000ffffc87224 */ /* 0x000fe200078e00be */
[----:B------:R-:W-:Y:S01]  /*2eb0*/  MOV R202, R188 ;  /* 0x000000bc00ca7202 */ /* 0x000fe20000000f00 */
[----:B------:R-:W3:Y:S01]  /*2ec0*/  LDL R166, [R1+0x8] ;  /* 0x0000080001a67983 */ /* 0x000ee20000100800 */
[----:B------:R-:W-:Y:S01]  /*2ed0*/  IMAD.MOV.U32 R203, RZ, RZ, R187 ;  /* 0x000000ffffcb7224 */ /* 0x000fe200078e00bb */
[----:B------:R-:W-:Y:S01]  /*2ee0*/  MOV R189, R185 ;  /* 0x000000b900bd7202 */ /* 0x000fe20000000f00 */
[----:B------:R-:W-:Y:S01]  /*2ef0*/  IMAD.MOV.U32 R187, RZ, RZ, R181 ;  /* 0x000000ffffbb7224 */ /* 0x000fe200078e00b5 */
[----:B------:R-:W-:-:S02]  /*2f00*/  MOV R188, R186 ;  /* 0x000000ba00bc7202 */ /* 0x000fc40000000f00 */
[----:B------:R-:W-:Y:S01]  /*2f10*/  MOV R185, R179 ;  /* 0x000000b300b97202 */ /* 0x000fe20000000f00 */
[----:B------:R-:W-:Y:S01]  /*2f20*/  IMAD.MOV.U32 R190, RZ, RZ, R184 ;  /* 0x000000ffffbe7224 */ /* 0x000fe200078e00b8 */
[----:B------:R-:W-:Y:S01]  /*2f30*/  MOV R186, R180 ;  /* 0x000000b400ba7202 */ /* 0x000fe20000000f00 */
[----:B------:R-:W3:Y:S02]  /*2f40*/  @P1 LDG.E.128 R200, desc[UR6][R136.64] ;  /* 0x0000000688c81981 */ /* 0x000ee4000c1e1d00 */
[----:B------:R-:W-:Y:S01]  /*2f50*/  IMAD.MOV.U32 R195, RZ, RZ, R185 ;  /* 0x000000ffffc37224 */ /* 0x000fe200078e00b9 */
[----:B------:R-:W-:Y:S01]  /*2f60*/  MOV R181, R177 ;  /* 0x000000b100b57202 */ /* 0x000fe20000000f00 */
[----:B------:R-:W-:Y:S01]  /*2f70*/  IMAD.MOV.U32 R180, RZ, RZ, R178 ;  /* 0x000000ffffb47224 */ /* 0x000fe200078e00b2 */
[----:B------:R-:W-:Y:S01]  /*2f80*/  MOV R179, R173 ;  /* 0x000000ad00b37202 */ /* 0x000fe20000000f00 */
[----:B------:R-:W-:Y:S01]  /*2f90*/  IMAD.MOV.U32 R178, RZ, RZ, R172 ;  /* 0x000000ffffb27224 */ /* 0x000fe200078e00ac */
[----:B------:R-:W-:-:S02]  /*2fa0*/  MOV R177, R171 ;  /* 0x000000ab00b17202 */ /* 0x000fc40000000f00 */
[----:B------:R-:W-:Y:S01]  /*2fb0*/  MOV R184, R174 ;  /* 0x000000ae00b87202 */ /* 0x000fe20000000f00 */
[----:B----4-:R4:W-:Y:S04]  /*2fc0*/  @P0 STL.64 [R1+0x90], R196 ;  /* 0x000090c401000387 */ /* 0x0109e80000100a00 */
[----:B------:R0:W-:Y:S04]  /*2fd0*/  @P0 STL.64 [R1+0x98], R198 ;  /* 0x000098c601000387 */ /* 0x0001e80000100a00 */
[----:B------:R-:W3:Y:S01]  /*2fe0*/  LDL R171, [R1+0x24] ;  /* 0x0000240001ab7983 */ /* 0x000ee20000100800 */
[----:B----4-:R-:W-:Y:S01]  /*2ff0*/  MOV R196, R194 ;  /* 0x000000c200c47202 */ /* 0x010fe20000000f00 */
[----:B------:R-:W-:Y:S01]  /*3000*/  IMAD.MOV.U32 R197, RZ, RZ, R193 ;  /* 0x000000ffffc57224 */ /* 0x000fe200078e00c1 */
[----:B0-----:R-:W-:Y:S01]  /*3010*/  MOV R198, R192 ;  /* 0x000000c000c67202 */ /* 0x001fe20000000f00 */
[----:B------:R-:W4:Y:S01]  /*3020*/  LDL R174, [R1+0x18] ;  /* 0x0000180001ae7983 */ /* 0x000f220000100800 */
[----:B------:R-:W-:-:S02]  /*3030*/  MOV R199, R191 ;  /* 0x000000bf00c77202 */ /* 0x000fc40000000f00 */
[----:B------:R-:W-:Y:S02]  /*3040*/  MOV R191, R183 ;  /* 0x000000b700bf7202 */ /* 0x000fe40000000f00 */
[----:B------:R-:W-:Y:S02]  /*3050*/  MOV R192, R182 ;  /* 0x000000b600c07202 */ /* 0x000fe40000000f00 */
[----:B------:R-:W-:Y:S01]  /*3060*/  MOV R193, R187 ;  /* 0x000000bb00c17202 */ /* 0x000fe20000000f00 */
[----:B------:R0:W4:Y:S01]  /*3070*/  @P1 LDG.E.128 R196, desc[UR6][R136.64+0x10] ;  /* 0x0000100688c41981 */ /* 0x000122000c1e1d00 */
[----:B------:R-:W-:-:S03]  /*3080*/  MOV R194, R186 ;  /* 0x000000ba00c27202 */ /* 0x000fc60000000f00 */
[----:B------:R-:W4:Y:S04]  /*3090*/  @P1 LDG.E.128 R188, desc[UR6][R140.64+0x10] ;  /* 0x000010068cbc1981 */ /* 0x000f28000c1e1d00 */
[----:B------:R1:W4:Y:S01]  /*30a0*/  @P1 LDG.E.128 R192, desc[UR6][R140.64] ;  /* 0x000000068cc01981 */ /* 0x000322000c1e1d00 */
[----:B--2---:R-:W-:Y:S01]  /*30b0*/  MOV R172, R170 ;  /* 0x000000aa00ac7202 */ /* 0x004fe20000000f00 */
[----:B------:R-:W-:Y:S01]  /*30c0*/  IMAD.MOV.U32 R173, RZ, RZ, R169 ;  /* 0x000000ffffad7224 */ /* 0x000fe200078e00a9 */
[----:B------:R-:W-:Y:S01]  /*30d0*/  MOV R182, R176 ;  /* 0x000000b000b67202 */ /* 0x000fe20000000f00 */
[----:B------:R-:W2:Y:S01]  /*30e0*/  LDL R170, [R1+0x28] ;  /* 0x0000280001aa7983 */ /* 0x000ea20000100800 */
[----:B------:R-:W-:Y:S01]  /*30f0*/  IMAD.MOV.U32 R183, RZ, RZ, R175 ;  /* 0x000000ffffb77224 */ /* 0x000fe200078e00af */
[----:B------:R-:W-:Y:S01]  /*3100*/  MOV R185, R179 ;  /* 0x000000b300b97202 */ /* 0x000fe20000000f00 */
[----:B------:R-:W-:Y:S01]  /*3110*/  IMAD.MOV.U32 R187, RZ, RZ, R177 ;  /* 0x000000ffffbb7224 */ /* 0x000fe200078e00b1 */
[----:B------:R-:W2:Y:S01]  /*3120*/  LDL R169, [R1+0x2c] ;  /* 0x00002c0001a97983 */ /* 0x000ea20000100800 */
[----:B------:R-:W-:Y:S01]  /*3130*/  MOV R186, R178 ;  /* 0x000000b200ba7202 */ /* 0x000fe20000000f00 */
[----:B0-----:R-:W0:Y:S02]  /*3140*/  LDC.64 R136, c[0x0][0x3d8] ;  /* 0x0000f600ff887b82 */ /* 0x001e240000000a00 */
[----:B------:R-:W2:Y:S04]  /*3150*/  LDL R175, [R1+0x1c] ;  /* 0x00001c0001af7983 */ /* 0x000ea80000100800 */
[----:B------:R-:W2:Y:S01]  /*3160*/  LDL R176, [R1+0x20] ;  /* 0x0000200001b07983 */ /* 0x000ea20000100800 */
[C---:B------:R-:W-:Y:S01]  /*3170*/  @P2 IMAD.WIDE.U32 R146, R3.reuse, 0x20, R146 ;  /* 0x0000002003922825 */ /* 0x040fe200078e0092 */
[----:B-1----:R-:W1:Y:S02]  /*3180*/  LDC.64 R140, c[0x0][0x3d0] ;  /* 0x0000f400ff8c7b82 */ /* 0x002e640000000a00 */
[----:B---3--:R3:W-:Y:S04]  /*3190*/  @P1 STL.64 [R1+0x80], R200 ;  /* 0x000080c801001387 */ /* 0x0087e80000100a00 */
[----:B------:R3:W-:Y:S01]  /*31a0*/  @P1 STL.64 [R1+0x88], R202 ;  /* 0x000088ca01001387 */ /* 0x0007e20000100a00 */
[----:B------:R-:W-:-:S03]  /*31b0*/  @P2 IMAD.WIDE.U32 R4, R3, 0x20, R4 ;  /* 0x0000002003042825 */ /* 0x000fc600078e0004 */
[----:B------:R-:W3:Y:S01]  /*31c0*/  @P2 LDG.E.128 R184, desc[UR6][R144.64] ;  /* 0x0000000690b82981 */ /* 0x000ee2000c1e1d00 */
[C---:B------:R-:W-:Y:S01]  /*31d0*/  @P2 IMAD.WIDE.U32 R6, R3.reuse, 0x20, R6 ;  /* 0x0000002003062825 */ /* 0x040fe200078e0006 */
[----:B------:R-:W-:Y:S02]  /*31e0*/  @P2 IADD3 R3, PT, PT, R3, 0x80, RZ ;  /* 0x0000008003032810 */ /* 0x000fe40007ffe0ff */
[----:B------:R0:W3:Y:S04]  /*31f0*/  @P2 LDG.E.128 R180, desc[UR6][R144.64+0x10] ;  /* 0x0000100690b42981 */ /* 0x0000e8000c1e1d00 */
[----:B------:R-:W5:Y:S04]  /*3200*/  @P2 LD.E.128 R64, desc[UR6][R146.64] ;  /* 0x0000000692402980 */ /* 0x000f68000c101d00 */
[----:B------:R1:W5:Y:S01]  /*3210*/  @P2 LD.E.128 R60, desc[UR6][R146.64+0x10] ;  /* 0x00001006923c2980 */ /* 0x000362000c101d00 */
[----:B0-----:R-:W0:Y:S01]  /*3220*/  LDC.64 R144, c[0x0][0x3d8] ;  /* 0x0000f600ff907b82 */ /* 0x001e220000000a00 */
[----:B------:R-:W-:-:S02]  /*3230*/  @P3 IMAD.WIDE.U32 R132, R3, 0x20, R132 ;  /* 0x0000002003843825 */ /* 0x000fc400078e0084 */
[----:B------:R-:W5:Y:S04]  /*3240*/  @P2 LD.E.128 R112, desc[UR6][R6.64] ;  /* 0x0000000606702980 */ /* 0x000f68000c101d00 */
[----:B------:R-:W3:Y:S01]  /*3250*/  @P3 LDG.E.128 R164, desc[UR6][R132.64] ;  /* 0x0000000684a43981 */ /* 0x000ee2000c1e1d00 */
[----:B------:R-:W-:-:S03]  /*3260*/  @P3 IMAD.WIDE.U32 R134, R3, 0x20, R134 ;  /* 0x0000002003863825 */ /* 0x000fc600078e0086 */
[----:B------:R-:W5:Y:S01]  /*3270*/  @P2 LD.E.128 R108, desc[UR6][R6.64+0x10] ;  /* 0x00001006066c2980 */ /* 0x000f62000c101d00 */
[----:B------:R-:W-:-:S03]  /*3280*/  @P3 IMAD.WIDE.U32 R136, R3, 0x20, R136 ;  /* 0x0000002003883825 */ /* 0x000fc600078e0088 */
[----:B------:R-:W5:Y:S01]  /*3290*/  @P3 LDG.E.128 R248, desc[UR6][R132.64+0x10] ;  /* 0x0000100684f83981 */ /* 0x000f62000c1e1d00 */
[C---:B------:R-:W-:Y:S01]  /*32a0*/  @P3 IMAD.WIDE.U32 R138, R3.reuse, 0x20, R138 ;  /* 0x00000020038a3825 */ /* 0x040fe200078e008a */
[----:B------:R-:W-:Y:S02]  /*32b0*/  @P3 IADD3 R3, PT, PT, R3, 0x80, RZ ;  /* 0x0000008003033810 */ /* 0x000fe40007ffe0ff */
[----:B------:R-:W5:Y:S04]  /*32c0*/  @P3 LD.E.128 R56, desc[UR6][R134.64] ;  /* 0x0000000686383980 */ /* 0x000f68000c101d00 */
[----:B------:R-:W5:Y:S04]  /*32d0*/  @P3 LD.E.128 R52, desc[UR6][R134.64+0x10] ;  /* 0x0000100686343980 */ /* 0x000f68000c101d00 */
[----:B------:R-:W5:Y:S04]  /*32e0*/  @P3 LDG.E.128 R244, desc[UR6][R136.64] ;  /* 0x0000000688f43981 */ /* 0x000f68000c1e1d00 */
[----:B------:R-:W5:Y:S04]  /*32f0*/  @P3 LDG.E.128 R240, desc[UR6][R136.64+0x10] ;  /* 0x0000100688f03981 */ /* 0x000f68000c1e1d00 */
[----:B------:R-:W5:Y:S04]  /*3300*/  @P3 LD.E.128 R104, desc[UR6][R138.64] ;  /* 0x000000068a683980 */ /* 0x000f68000c101d00 */
[----:B------:R-:W5:Y:S01]  /*3310*/  @P3 LD.E.128 R100, desc[UR6][R138.64+0x10] ;  /* 0x000010068a643980 */ /* 0x000f62000c101d00 */
[----:B------:R-:W-:-:S03]  /*3320*/  MOV R177, R171 ;  /* 0x000000ab00b17202 */ /* 0x000fc60000000f00 */
[----:B----4-:R4:W-:Y:S04]  /*3330*/  @P1 STL.64 [R1+0x70], R196 ;  /* 0x000070c401001387 */ /* 0x0109e80000100a00 */
[----:B------:R4:W-:Y:S04]  /*3340*/  @P1 STL.64 [R1+0x78], R198 ;  /* 0x000078c601001387 */ /* 0x0009e80000100a00 */
[----:B------:R4:W-:Y:S04]  /*3350*/  @P1 STL.64 [R1+0x50], R188 ;  /* 0x000050bc01001387 */ /* 0x0009e80000100a00 */
[----:B------:R4:W-:Y:S04]  /*3360*/  @P1 STL.64 [R1+0x58], R190 ;  /* 0x000058be01001387 */ /* 0x0009e80000100a00 */
[----:B------:R4:W-:Y:S04]  /*3370*/  @P1 STL.64 [R1+0x60], R192 ;  /* 0x000060c001001387 */ /* 0x0009e80000100a00 */
[----:B------:R4:W-:Y:S01]  /*3380*/  @P1 STL.64 [R1+0x68], R194 ;  /* 0x000068c201001387 */ /* 0x0009e20000100a00 */
[----:B------:R-:W-:Y:S01]  /*3390*/  ISETP.GE.U32.AND P1, PT, R0, 0x280, PT ;  /* 0x000002800000780c */ /* 0x000fe20003f26070 */
[----:B--2---:R-:W-:Y:S01]  /*33a0*/  IMAD.MOV.U32 R179, RZ, RZ, R169 ;  /* 0x000000ffffb37224 */ /* 0x004fe200078e00a9 */
[----:B------:R-:W-:Y:S01]  /*33b0*/  MOV R178, R170 ;  /* 0x000000aa00b27202 */ /* 0x000fe20000000f00 */
[----:B------:R-:W2:Y:S05]  /*33c0*/  @P2 LDG.E.128 R172, desc[UR6][R4.64+0x10] ;  /* 0x0000100604ac2981 */ /* 0x000eaa000c1e1d00 */
[----:B------:R0:W4:Y:S05]  /*33d0*/  @P2 LDG.E.128 R176, desc[UR6][R4.64] ;  /* 0x0000000604b02981 */ /* 0x00012a000c1e1d00 */
[----:B------:R-:W3:Y:S08]  /*33e0*/  @P1 LDC.64 R142, c[0x0][0x438] ;  /* 0x00010e00ff8e1b82 */ /* 0x000ef00000000a00 */
[----:B-1----:R-:W1:Y:S08]  /*33f0*/  @P1 LDC.64 R146, c[0x0][0x440] ;  /* 0x00011000ff921b82 */ /* 0x002e700000000a00 */
[----:B0-----:R-:W0:Y:S01]  /*3400*/  @P4 LDC.64 R4, c[0x0][0x440] ;  /* 0x00011000ff044b82 */ /* 0x001e220000000a00 */
[----:B------:R-:W-:-:S04]  /*3410*/  @P1 IMAD.WIDE.U32 R140, R3, 0x20, R140 ;  /* 0x00000020038c1825 */ /* 0x000fc800078e008c */
[C---:B------:R-:W-:Y:S01]  /*3420*/  @P1 IMAD.WIDE.U32 R144, R3.reuse, 0x20, R144 ;  /* 0x0000002003901825 */ /* 0x040fe200078e0090 */
[----:B---3--:R3:W-:Y:S03]  /*3430*/  @P2 STL.64 [R1+0x40], R184 ;  /* 0x000040b801002387 */ /* 0x0087e60000100a00 */
[----:B------:R-:W-:-:S04]  /*3440*/  @P1 IMAD.WIDE.U32 R142, R3, 0x20, R142 ;  /* 0x00000020038e1825 */ /* 0x000fc800078e008e */
[C---:B-1----:R-:W-:Y:S01]  /*3450*/  @P1 IMAD.WIDE.U32 R146, R3.reuse, 0x20, R146 ;  /* 0x0000002003921825 */ /* 0x042fe200078e0092 */
[----:B------:R3:W-:Y:S03]  /*3460*/  @P2 STL.64 [R1+0x48], R186 ;  /* 0x000048ba01002387 */ /* 0x0007e60000100a00 */
[----:B------:R-:W-:Y:S01]  /*3470*/  @P1 VIADD R3, R3, 0x80 ;  /* 0x0000008003031836 */ /* 0x000fe20000000000 */
[----:B------:R3:W5:Y:S03]  /*3480*/  @P1 LDG.E.128 R236, desc[UR6][R140.64] ;  /* 0x000000068cec1981 */ /* 0x000766000c1e1d00 */
[C---:B------:R-:W-:Y:S01]  /*3490*/  @P4 IMAD.WIDE.U32 R148, R3.reuse, 0x20, R148 ;  /* 0x0000002003944825 */ /* 0x040fe200078e0094 */
        /* <DEDUP_REMOVED lines=10> */
[----:B------:R3:W5:Y:S04]  /*3540*/  @P4 LD.E.128 R88, desc[UR6][R4.64] ;  /* 0x0000000604584980 */ /* 0x000768000c101d00 */
[----:B------:R3:W5:Y:S04]  /*3550*/  @P4 LD.E.128 R84, desc[UR6][R4.64+0x10] ;  /* 0x0000100604544980 */ /* 0x000768000c101d00 */
[----:B------:R3:W-:Y:S04]  /*3560*/  @P2 STL.64 [R1+0x30], R180 ;  /* 0x000030b401002387 */ /* 0x0007e80000100a00 */
[----:B------:R3:W-:Y:S04]  /*3570*/  @P2 STL.64 [R1+0x38], R182 ;  /* 0x000038b601002387 */ /* 0x0007e80000100a00 */
[----:B------:R3:W5:Y:S04]  /*3580*/  @P1 LD.E.128 R48, desc[UR6][R142.64] ;  /* 0x000000068e301980 */ /* 0x000768000c101d00 */
[----:B------:R3:W5:Y:S04]  /*3590*/  @P1 LD.E.128 R44, desc[UR6][R142.64+0x10] ;  /* 0x000010068e2c1980 */ /* 0x000768000c101d00 */
[----:B------:R3:W5:Y:S04]  /*35a0*/  @P1 LDG.E.128 R12, desc[UR6][R144.64] ;  /* 0x00000006900c1981 */ /* 0x000768000c1e1d00 */
[----:B------:R3:W5:Y:S04]  /*35b0*/  @P1 LDG.E.128 R16, desc[UR6][R144.64+0x10] ;  /* 0x0000100690101981 */ /* 0x000768000c1e1d00 */
[----:B------:R3:W5:Y:S04]  /*35c0*/  @P1 LD.E.128 R96, desc[UR6][R146.64] ;  /* 0x0000000692601980 */ /* 0x000768000c101d00 */
[----:B------:R3:W5:Y:S01]  /*35d0*/  @P1 LD.E.128 R92, desc[UR6][R146.64+0x10] ;  /* 0x00001006925c1980 */ /* 0x000762000c101d00 */
[----:B------:R-:W-:-:S02]  /*35e0*/  ISETP.GE.U32.AND P1, PT, R0, 0x380, PT ;  /* 0x000003800000780c */ /* 0x000fc40003f26070 */
[----:B------:R-:W-:Y:S01]  /*35f0*/  @P4 IADD3 R3, PT, PT, R3, 0x80, RZ ;  /* 0x0000008003034810 */ /* 0x000fe20007ffe0ff */
[----:B----4-:R3:W-:Y:S04]  /*3600*/  @P2 STL.64 [R1+0x20], R176 ;  /* 0x000020b001002387 */ /* 0x0107e80000100a00 */
[----:B------:R3:W-:Y:S04]  /*3610*/  @P2 STL.64 [R1+0x28], R178 ;  /* 0x000028b201002387 */ /* 0x0007e80000100a00 */
[----:B--2---:R3:W-:Y:S04]  /*3620*/  @P2 STL.64 [R1+0x10], R172 ;  /* 0x000010ac01002387 */ /* 0x0047e80000100a00 */
[----:B------:R3:W-:Y:S04]  /*3630*/  @P2 STL.64 [R1+0x18], R174 ;  /* 0x000018ae01002387 */ /* 0x0007e80000100a00 */
[----:B------:R3:W-:Y:S04]  /*3640*/  @P3 STL.64 [R1], R164 ;  /* 0x000000a401003387 */ /* 0x0007e80000100a00 */
[----:B------:R3:W-:Y:S01]  /*3650*/  @P3 STL.64 [R1+0x8], R166 ;  /* 0x000008a601003387 */ /* 0x0007e20000100a00 */
[----:B------:R-:W-:Y:S05]  /*3660*/  @!P1 BRA `(.L_x_12250) ;  /* 0x0000001400489947 */ /* 0x000fea0003800000 */
[----:B---3--:R-:W0:Y:S08]  /*3670*/  LDC.64 R166, c[0x0][0x440] ;  /* 0x00011000ffa67b82 */ /* 0x008e300000000a00 */
        /* <DEDUP_REMOVED lines=16> */
.L_x_12251:
        /* <DEDUP_REMOVED lines=47> */
[----:B------:R-:W4:Y:S08]  /*3a70*/  LDC.64 R98, c[0x0][0x3d8] ;  /* 0x0000f600ff627b82 */ /* 0x000f300000000a00 */
[----:B------:R-:W4:Y:S08]  /*3a80*/  LDC.64 R100, c[0x0][0x3d8] ;  /* 0x0000f600ff647b82 */ /* 0x000f300000000a00 */
[----:B------:R-:W4:Y:S01]  /*3a90*/  LDC.64 R102, c[0x0][0x3d8] ;  /* 0x0000f600ff667b82 */ /* 0x000f220000000a00 */
[----:B--2---:R-:W2:Y:S01]  /*3aa0*/  @P0 LDG.E.128 R196, desc[UR6][R4.64] ;  /* 0x0000000604c40981 */ /* 0x004ea2000c1e1d00 */
[----:B-1----:R-:W-:-:S06]  /*3ab0*/  @P0 IMAD.WIDE.U32 R84, R3, 0x20, R84 ;  /* 0x0000002003540825 */ /* 0x002fcc00078e0054 */
[----:B------:R-:W1:Y:S01]  /*3ac0*/  @P1 LDC.64 R88, c[0x0][0x438] ;  /* 0x00010e00ff581b82 */ /* 0x000e620000000a00 */
[----:B0-----:R-:W-:-:S07]  /*3ad0*/  @P0 IMAD.WIDE.U32 R6, R3, 0x20, R6 ;  /* 0x0000002003060825 */ /* 0x001fce00078e0006 */
        /* <DEDUP_REMOVED lines=9> */
[----:B------:R-:W-:-:S06]  /*3b70*/  MOV R199, R191 ;  /* 0x000000bf00c77202 */ /* 0x000fcc0000000f00 */
[----:B------:R2:W4:Y:S01]  /*3b80*/  @P0 LDG.E.128 R196, desc[UR6][R4.64+0x10] ;  /* 0x0000100604c40981 */ /* 0x000522000c1e1d00 */
[----:B------:R-:W-:Y:S01]  /*3b90*/  MOV R191, R187 ;  /* 0x000000bb00bf7202 */ /* 0x000fe20000000f00 */
[C---:B------:R-:W-:Y:S01]  /*3ba0*/  @P1 IMAD.WIDE.U32 R86, R3.reuse, 0x20, R86 ;  /* 0x0000002003561825 */ /* 0x040fe200078e0056 */
[----:B------:R-:W-:Y:S01]  /*3bb0*/  MOV R187, R183 ;  /* 0x000000b700bb7202 */ /* 0x000fe20000000f00 */
[----:B---3--:R-:W3:Y:S01]  /*3bc0*/  @P3 LDC.64 R6, c[0x0][0x438] ;  /* 0x00010e00ff063b82 */ /* 0x008ee20000000a00 */
[----:B------:R-:W-:Y:S02]  /*3bd0*/  MOV R183, R179 ;  /* 0x000000b300b77202 */ /* 0x000fe40000000f00 */
[----:B------:R-:W-:Y:S02]  /*3be0*/  MOV R179, R175 ;  /* 0x000000af00b37202 */ /* 0x000fe40000000f00 */
[----:B------:R-:W-:Y:S02]  /*3bf0*/  MOV R175, R171 ;  /* 0x000000ab00af7202 */ /* 0x000fe40000000f00 */
[----:B------:R-:W-:Y:S01]  /*3c00*/  MOV R194, R190 ;  /* 0x000000be00c27202 */ /* 0x000fe20000000f00 */
[----:B------:R-:W3:Y:S01]  /*3c10*/  LDL R171, [R1+0x5c] ;  /* 0x00005c0001ab7983 */ /* 0x000ee20000100800 */
[----:B------:R-:W-:Y:S01]  /*3c20*/  MOV R190, R186 ;  /* 0x000000ba00be7202 */ /* 0x000fe20000000f00 */
[----:B------:R-:W-:Y:S01]  /*3c30*/  IMAD.MOV.U32 R192, RZ, RZ, R188 ;  /* 0x000000ffffc07224 */ /* 0x000fe200078e00bc */
        /* <DEDUP_REMOVED lines=9> */
[----:B------:R-:W-:Y:S01]  /*3cd0*/  IMAD.MOV.U32 R180, RZ, RZ, R176 ;  /* 0x000000ffffb47224 */ /* 0x000fe200078e00b0 */
[----:B------:R-:W-:Y:S01]  /*3ce0*/  MOV R185, R181 ;  /* 0x000000b500b97202 */ /* 0x000fe20000000f00 */
[----:B------:R-:W2:Y:S01]  /*3cf0*/  LDL R174, [R1+0x50] ;  /* 0x0000500001ae7983 */ /* 0x000ea20000100800 */
[----:B------:R-:W-:Y:S01]  /*3d00*/  MOV R181, R177 ;  /* 0x000000b100b57202 */ /* 0x000fe20000000f00 */
[----:B------:R-:W-:Y:S01]  /*3d10*/  IMAD.MOV.U32 R176, RZ, RZ, R172 ;  /* 0x000000ffffb07224 */ /* 0x000fe200078e00ac */
[----:B------:R-:W-:Y:S01]  /*3d20*/  MOV R177, R173 ;  /* 0x000000ad00b17202 */ /* 0x000fe20000000f00 */
[----:B------:R-:W2:Y:S04]  /*3d30*/  LDL R172, [R1+0x58] ;  /* 0x0000580001ac7983 */ /* 0x000ea80000100800 */
[----:B------:R-:W2:Y:S04]  /*3d40*/  LDL R173, [R1+0x54] ;  /* 0x0000540001ad7983 */ /* 0x000ea80000100800 */
[----:B----4-:R4:W-:Y:S04]  /*3d50*/  @P0 STL.64 [R1+0xb0], R196 ;  /* 0x0000b0c401000387 */ /* 0x0109e80000100a00 */
[----:B------:R1:W-:Y:S01]  /*3d60*/  @P0 STL.64 [R1+0xb8], R198 ;  /* 0x0000b8c601000387 */ /* 0x0003e20000100a00 */
[----:B----4-:R-:W-:-:S02]  /*3d70*/  MOV R196, R194 ;  /* 0x000000c200c47202 */ /* 0x010fc40000000f00 */
[----:B------:R-:W-:Y:S01]  /*3d80*/  MOV R197, R193 ;  /* 0x000000c100c57202 */ /* 0x000fe20000000f00 */
[----:B-1----:R-:W-:Y:S01]  /*3d90*/  IMAD.MOV.U32 R198, RZ, RZ, R192 ;  /* 0x000000ffffc67224 */ /* 0x002fe200078e00c0 */
[----:B------:R-:W-:-:S06]  /*3da0*/  MOV R199, R191 ;  /* 0x000000bf00c77202 */ /* 0x000fcc0000000f00 */
[----:B------:R-:W4:Y:S01]  /*3db0*/  @P0 LDG.E.128 R196, desc[UR6][R84.64] ;  /* 0x0000000654c40981 */ /* 0x000f22000c1e1d00 */
[----:B------:R-:W-:Y:S02]  /*3dc0*/  MOV R191, R187 ;  /* 0x000000bb00bf7202 */ /* 0x000fe40000000f00 */
[----:B------:R-:W-:Y:S02]  /*3dd0*/  MOV R187, R183 ;  /* 0x000000b700bb7202 */ /* 0x000fe40000000f00 */
[----:B------:R-:W-:Y:S02]  /*3de0*/  MOV R183, R179 ;  /* 0x000000b300b77202 */ /* 0x000fe40000000f00 */
[----:B------:R-:W-:Y:S02]  /*3df0*/  MOV R179, R175 ;  /* 0x000000af00b37202 */ /* 0x000fe40000000f00 */
[----:B---3--:R-:W-:Y:S02]  /*3e00*/  MOV R175, R171 ;  /* 0x000000ab00af7202 */ /* 0x008fe40000000f00 */
[----:B------:R-:W-:Y:S01]  /*3e10*/  MOV R194, R190 ;  /* 0x000000be00c27202 */ /* 0x000fe20000000f00 */
[----:B------:R-:W3:Y:S01]  /*3e20*/  LDL R171, [R1+0x4c] ;  /* 0x00004c0001ab7983 */ /* 0x000ee20000100800 */
[----:B------:R-:W-:Y:S01]  /*3e30*/  MOV R190, R186 ;  /* 0x000000ba00be7202 */ /* 0x000fe20000000f00 */
[----:B------:R-:W-:Y:S01]  /*3e40*/  IMAD.MOV.U32 R192, RZ, RZ, R188 ;  /* 0x000000ffffc07224 */ /* 0x000fe200078e00bc */
[----:B------:R-:W-:Y:S01]  /*3e50*/  MOV R186, R182 ;  /* 0x000000b600ba7202 */ /* 0x000fe20000000f00 */
[----:B------:R-:W-:Y:S01]  /*3e60*/  IMAD.MOV.U32 R188, RZ, RZ, R184 ;  /* 0x000000ffffbc7224 */ /* 0x000fe200078e00b8 */
[----:B------:R-:W-:-:S02]  /*3e70*/  MOV R193, R189 ;  /* 0x000000bd00c17202 */ /* 0x000fc40000000f00 */
[----:B------:R-:W-:Y:S01]  /*3e80*/  MOV R182, R178 ;  /* 0x000000b200b67202 */ /* 0x000fe20000000f00 */
[----:B------:R-:W-:Y:S01]  /*3e90*/  IMAD.MOV.U32 R184, RZ, RZ, R180 ;  /* 0x000000ffffb87224 */ /* 0x000fe200078e00b4 */
[----:B------:R-:W-:Y:S02]  /*3ea0*/  MOV R189, R185 ;  /* 0x000000b900bd7202 */ /* 0x000fe40000000f00 */
[----:B--2---:R-:W-:Y:S01]  /*3eb0*/  MOV R178, R174 ;  /* 0x000000ae00b27202 */ /* 0x004fe20000000f00 */
[----:B------:R-:W-:Y:S01]  /*3ec0*/  IMAD.MOV.U32 R180, RZ, RZ, R176 ;  /* 0x000000ffffb47224 */ /* 0x000fe200078e00b0 */
[----:B------:R-:W-:Y:S01]  /*3ed0*/  MOV R185, R181 ;  /* 0x000000b500b97202 */ /* 0x000fe20000000f00 */
[----:B------:R-:W2:Y:S01]  /*3ee0*/  LDL R174, [R1+0x40] ;  /* 0x0000400001ae7983 */ /* 0x000ea20000100800 */
[----:B------:R-:W-:Y:S01]  /*3ef0*/  MOV R181, R177 ;  /* 0x000000b100b57202 */ /* 0x000fe20000000f00 */
[----:B------:R-:W-:Y:S01]  /*3f00*/  IMAD.MOV.U32 R176, RZ, RZ, R172 ;  /* 0x000000ffffb07224 */ /* 0x000fe200078e00ac */
[----:B------:R-:W-:Y:S01]  /*3f10*/  MOV R177, R173 ;  /* 0x000000ad00b17202 */ /* 0x000fe20000000f00 */
[----:B------:R-:W2:Y:S04]  /*3f20*/  LDL R172, [R1+0x48] ;  /* 0x0000480001ac7983 */ /* 0x000ea80000100800 */
[----:B------:R-:W2:Y:S01]  /*3f30*/  LDL R173, [R1+0x44] ;  /* 0x0000440001ad7983 */ /* 0x000ea20000100800 */
[----:B------:R-:W-:Y:S01]  /*3f40*/  MOV R203, R191 ;  /* 0x000000bf00cb7202 */ /* 0x000fe20000000f00 */
[----:B------:R-:W-:Y:S01]  /*3f50*/  IMAD.MOV.U32 R206, RZ, RZ, R188 ;  /* 0x000000ffffce7224 */ /* 0x000fe200078e00bc */
[----:B------:R-:W-:Y:S01]  /*3f60*/  MOV R204, R190 ;  /* 0x000000be00cc7202 */ /* 0x000fe20000000f00 */
[----:B------:R-:W-:Y:S01]  /*3f70*/  IMAD.MOV.U32 R190, RZ, RZ, R180 ;  /* 0x000000ffffbe7224 */ /* 0x000fe200078e00b4 */
[----:B------:R-:W-:-:S02]  /*3f80*/  MOV R205, R189 ;  /* 0x000000bd00cd7202 */ /* 0x000fc40000000f00 */
[----:B------:R-:W-:Y:S02]  /*3f90*/  MOV R207, R187 ;  /* 0x000000bb00cf7202 */ /* 0x000fe40000000f00 */
[----:B------:R-:W-:Y:S01]  /*3fa0*/  MOV R191, R181 ;  /* 0x000000b500bf7202 */ /* 0x000fe20000000f00 */
[----:B------:R-:W-:Y:S01]  /*3fb0*/  IMAD.MOV.U32 R202, RZ, RZ, R192 ;  /* 0x000000ffffca7224 */ /* 0x000fe200078e00c0 */
[----:B------:R-:W-:Y:S02]  /*3fc0*/  MOV R189, R179 ;  /* 0x000000b300bd7202 */ /* 0x000fe40000000f00 */
[----:B------:R-:W-:Y:S01]  /*3fd0*/  MOV R200, R194 ;  /* 0x000000c200c87202 */ /* 0x000fe20000000f00 */
[----:B------:R1:W2:Y:S01]  /*3fe0*/  @P0 LDG.E.128 R204, desc[UR6][R84.64+0x10] ;  /* 0x0000100654cc0981 */ /* 0x0002a2000c1e1d00 */
[----:B------:R-:W-:Y:S02]  /*3ff0*/  MOV R201, R193 ;  /* 0x000000c100c97202 */ /* 0x000fe40000000f00 */
[----:B------:R-:W-:Y:S01]  /*4000*/  MOV R187, R177 ;  /* 0x000000b100bb7202 */ /* 0x000fe20000000f00 */
[----:B------:R-:W-:Y:S01]  /*4010*/  IMAD.MOV.U32 R193, RZ, RZ, R191 ;  /* 0x000000ffffc17224 */ /* 0x000fe200078e00bf */
[----:B------:R-:W-:-:S02]  /*4020*/  MOV R194, R190 ;  /* 0x000000be00c27202 */ /* 0x000fc40000000f00 */
[----:B------:R-:W-:Y:S01]  /*4030*/  MOV R195, R189 ;  /* 0x000000bd00c37202 */ /* 0x000fe20000000f00 */
[----:B------:R-:W2:Y:S01]  /*4040*/  @P1 LDG.E.128 R200, desc[UR6][R86.64] ;  /* 0x0000000656c81981 */ /* 0x000ea2000c1e1d00 */
[----:B------:R-:W-:Y:S01]  /*4050*/  MOV R188, R178 ;  /* 0x000000b200bc7202 */ /* 0x000fe20000000f00 */
[----:B------:R-:W-:Y:S01]  /*4060*/  @P1 IMAD.WIDE.U32 R88, R3, 0x20, R88 ;  /* 0x0000002003581825 */ /* 0x000fe200078e0058 */
[----:B------:R-:W-:Y:S01]  /*4070*/  MOV R189, R187 ;  /* 0x000000bb00bd7202 */ /* 0x000fe20000000f00 */
[----:B-1----:R-:W1:Y:S01]  /*4080*/  LDC.64 R84, c[0x0][0x3d0] ;  /* 0x0000f400ff547b82 */ /* 0x002e620000000a00 */
[----:B------:R-:W-:Y:S02]  /*4090*/  MOV R192, R182 ;  /* 0x000000b600c07202 */ /* 0x000fe40000000f00 */
[----:B------:R-:W-:Y:S02]  /*40a0*/  MOV R180, R170 ;  /* 0x000000aa00b47202 */ /* 0x000fe40000000f00 */
[----:B------:R-:W-:Y:S01]  /*40b0*/  MOV R179, R169 ;  /* 0x000000a900b37202 */ /* 0x000fe20000000f00 */
[----:B------:R-:W-:Y:S01]  /*40c0*/  IMAD.MOV.U32 R178, RZ, RZ, R167 ;  /* 0x000000ffffb27224 */ /* 0x000fe200078e00a7 */
[----:B------:R-:W2:Y:S01]  /*40d0*/  @P1 LDG.E.128 R192, desc[UR6][R90.64] ;  /* 0x000000065ac01981 */ /* 0x000ea2000c1e1d00 */
[----:B------:R-:W-:-:S03]  /*40e0*/  MOV R177, R166 ;  /* 0x000000a600b17202 */ /* 0x000fc60000000f00 */
[----:B----4-:R4:W-:Y:S04]  /*40f0*/  @P0 STL.64 [R1+0xa0], R196 ;  /* 0x0000a0c401000387 */ /* 0x0109e80000100a00 */
[----:B------:R0:W-:Y:S04]  /*4100*/  @P0 STL.64 [R1+0xa8], R198 ;  /* 0x0000a8c601000387 */ /* 0x0001e80000100a00 */
[----:B------:R-:W2:Y:S01]  /*4110*/  LDL R170, [R1+0x28] ;  /* 0x0000280001aa7983 */ /* 0x000ea20000100800 */
[----:B----4-:R-:W-:Y:S01]  /*4120*/  MOV R196, R186 ;  /* 0x000000ba00c47202 */ /* 0x010fe20000000f00 */
[----:B------:R-:W-:Y:S01]  /*4130*/  IMAD.MOV.U32 R186, RZ, RZ, R176 ;  /* 0x000000ffffba7224 */ /* 0x000fe200078e00b0 */
[----:B------:R-:W-:Y:S01]  /*4140*/  MOV R197, R185 ;  /* 0x000000b900c57202 */ /* 0x000fe20000000f00 */
[----:B------:R-:W4:Y:S01]  /*4150*/  LDL R169, [R1+0x2c] ;  /* 0x00002c0001a97983 */ /* 0x000f220000100800 */
[----:B------:R-:W-:Y:S01]  /*4160*/  MOV R185, R175 ;  /* 0x000000af00b97202 */ /* 0x000fe20000000f00 */
[----:B0-----:R-:W-:Y:S01]  /*4170*/  IMAD.MOV.U32 R198, RZ, RZ, R184 ;  /* 0x000000ffffc67224 */ /* 0x001fe200078e00b8 */
[----:B------:R-:W-:Y:S01]  /*4180*/  MOV R199, R183 ;  /* 0x000000b700c77202 */ /* 0x000fe20000000f00 */
[----:B------:R-:W-:Y:S01]  /*4190*/  IMAD.MOV.U32 R190, RZ, RZ, R186 ;  /* 0x000000ffffbe7224 */ /* 0x000fe200078e00ba */
[----:B------:R-:W-:Y:S01]  /*41a0*/  MOV R191, R185 ;  /* 0x000000b900bf7202 */ /* 0x000fe20000000f00 */
[----:B------:R-:W4:Y:S04]  /*41b0*/  LDL R175, [R1+0x1c] ;  /* 0x00001c0001af7983 */ /* 0x000f280000100800 */
[----:B------:R0:W4:Y:S04]  /*41c0*/  @P1 LDG.E.128 R196, desc[UR6][R86.64+0x10] ;  /* 0x0000100656c41981 */ /* 0x000128000c1e1d00 */
[----:B------:R-:W4:Y:S01]  /*41d0*/  @P1 LDG.E.128 R188, desc[UR6][R90.64+0x10] ;  /* 0x000010065abc1981 */ /* 0x000f22000c1e1d00 */
[----:B---3--:R-:W-:-:S03]  /*41e0*/  MOV R181, R171 ;  /* 0x000000ab00b57202 */ /* 0x008fc60000000f00 */
[----:B------:R-:W3:Y:S01]  /*41f0*/  LDL R171, [R1+0x24] ;  /* 0x0000240001ab7983 */ /* 0x000ee20000100800 */
[----:B--2---:R-:W-:Y:S01]  /*4200*/  MOV R184, R174 ;  /* 0x000000ae00b87202 */ /* 0x004fe20000000f00 */
[----:B------:R-:W-:Y:S01]  /*4210*/  IMAD.MOV.U32 R182, RZ, RZ, R172 ;  /* 0x000000ffffb67224 */ /* 0x000fe200078e00ac */
[----:B------:R-:W-:Y:S01]  /*4220*/  MOV R183, R173 ;  /* 0x000000ad00b77202 */ /* 0x000fe20000000f00 */
[----:B------:R-:W2:Y:S01]  /*4230*/  LDL R174, [R1+0x18] ;  /* 0x0000180001ae7983 */ /* 0x000ea20000100800 */
[----:B------:R-:W-:Y:S01]  /*4240*/  MOV R172, R165 ;  /* 0x000000a500ac7202 */ /* 0x000fe20000000f00 */
[----:B0-----:R-:W0:Y:S02]  /*4250*/  @P4 LDC.64 R86, c[0x0][0x438] ;  /* 0x00010e00ff564b82 */ /* 0x001e240000000a00 */
[----:B------:R-:W2:Y:S01]  /*4260*/  LDL R176, [R1+0x20] ;  /* 0x0000200001b07983 */ /* 0x000ea20000100800 */
[----:B------:R-:W-:-:S03]  /*4270*/  MOV R173, R164 ;  /* 0x000000a400ad7202 */ /* 0x000fc60000000f00 */
[----:B------:R-:W2:Y:S04]  /*4280*/  LDL R164, [R1] ;  /* 0x0000000001a47983 */ /* 0x000ea80000100800 */
[----:B------:R-:W2:Y:S04]  /*4290*/  LDL R165, [R1+0x4] ;  /* 0x0000040001a57983 */ /* 0x000ea80000100800 */
[----:B------:R-:W2:Y:S04]  /*42a0*/  LDL R166, [R1+0x8] ;  /* 0x0000080001a67983 */ /* 0x000ea80000100800 */
[----:B------:R-:W2:Y:S04]  /*42b0*/  LDL R167, [R1+0xc] ;  /* 0x00000c0001a77983 */ /* 0x000ea80000100800 */
[----:B------:R0:W-:Y:S04]  /*42c0*/  @P0 STL.64 [R1+0x90], R204 ;  /* 0x000090cc01000387 */ /* 0x0001e80000100a00 */
[----:B------:R0:W-:Y:S04]  /*42d0*/  @P0 STL.64 [R1+0x98], R206 ;  /* 0x000098ce01000387 */ /* 0x0001e80000100a00 */
[----:B------:R0:W-:Y:S04]  /*42e0*/  @P1 STL.64 [R1+0x80], R200 ;  /* 0x000080c801001387 */ /* 0x0001e80000100a00 */
[----:B------:R0:W-:Y:S01]  /*42f0*/  @P1 STL.64 [R1+0x88], R202 ;  /* 0x000088ca01001387 */ /* 0x0001e20000100a00 */
[----:B------:R-:W-:-:S03]  /*4300*/  @P1 IADD3 R3, PT, PT, R3, 0x80, RZ ;  /* 0x0000008003031810 */ /* 0x000fc60007ffe0ff */
[----:B------:R-:W5:Y:S04]  /*4310*/  @P1 LD.E.128 R72, desc[UR6][R88.64] ;  /* 0x0000000658481980 */ /* 0x000f68000c101d00 */
[----:B------:R1:W5:Y:S01]  /*4320*/  @P1 LD.E.128 R68, desc[UR6][R88.64+0x10] ;  /* 0x0000100658441980 */ /* 0x000362000c101d00 */
[----:B------:R-:W-:Y:S01]  /*4330*/  MOV R185, R183 ;  /* 0x000000b700b97202 */ /* 0x000fe20000000f00 */
[----:B------:R-:W-:Y:S01]  /*4340*/  IMAD.MOV.U32 R187, RZ, RZ, R181 ;  /* 0x000000ffffbb7224 */ /* 0x000fe200078e00b5 */
[----:B------:R-:W-:Y:S01]  /*4350*/  MOV R186, R182 ;  /* 0x000000b600ba7202 */ /* 0x000fe20000000f00 */
[----:B------:R-:W-:Y:S01]  /*4360*/  @P2 IMAD.WIDE.U32 R92, R3, 0x20, R92 ;  /* 0x00000020035c2825 */ /* 0x000fe200078e005c */
[----:B------:R-:W-:Y:S02]  /*4370*/  MOV R181, R179 ;  /* 0x000000b300b57202 */ /* 0x000fe40000000f00 */
[----:B------:R-:W-:-:S02]  /*4380*/  MOV R182, R178 ;  /* 0x000000b200b67202 */ /* 0x000fc40000000f00 */
[----:B------:R-:W-:Y:S01]  /*4390*/  MOV R183, R177 ;  /* 0x000000b100b77202 */ /* 0x000fe20000000f00 */
[C---:B------:R-:W-:Y:S01]  /*43a0*/  @P2 IMAD.WIDE.U32 R94, R3.reuse, 0x20, R94 ;  /* 0x00000020035e2825 */ /* 0x040fe200078e005e */
[----:B------:R-:W2:Y:S01]  /*43b0*/  @P2 LDG.E.128 R184, desc[UR6][R92.64] ;  /* 0x000000065cb82981 */ /* 0x000ea2000c1e1d00 */
[----:B-1----:R-:W1:Y:S02]  /*43c0*/  LDC.64 R88, c[0x0][0x3d0] ;  /* 0x0000f400ff587b82 */ /* 0x002e640000000a00 */
[C---:B------:R-:W-:Y:S01]  /*43d0*/  @P2 IMAD.WIDE.U32 R96, R3.reuse, 0x20, R96 ;  /* 0x0000002003602825 */ /* 0x040fe200078e0060 */
[----:B------:R-:W2:Y:S03]  /*43e0*/  @P2 LDG.E.128 R180, desc[UR6][R92.64+0x10] ;  /* 0x000010065cb42981 */ /* 0x000ea6000c1e1d00 */
[----:B------:R-:W-:Y:S01]  /*43f0*/  @P2 VIADD R3, R3, 0x80 ;  /* 0x0000008003032836 */ /* 0x000fe20000000000 */
[----:B------:R-:W5:Y:S03]  /*4400*/  @P2 LD.E.128 R64, desc[UR6][R94.64] ;  /* 0x000000065e402980 */ /* 0x000f66000c101d00 */
[C---:B------:R-:W-:Y:S01]  /*4410*/  @P3 IMAD.WIDE.U32 R4, R3.reuse, 0x20, R4 ;  /* 0x0000002003043825 */ /* 0x040fe200078e0004 */
[----:B------:R2:W5:Y:S03]  /*4420*/  @P2 LD.E.128 R60, desc[UR6][R94.64+0x10] ;  /* 0x000010065e3c2980 */ /* 0x000566000c101d00 */
[C---:B------:R-:W-:Y:S01]  /*4430*/  @P3 IMAD.WIDE.U32 R6, R3.reuse, 0x20, R6 ;  /* 0x0000002003063825 */ /* 0x040fe200078e0006 */
[----:B------:R-:W5:Y:S03]  /*4440*/  @P3 LDG.E.128 R248, desc[UR6][R4.64+0x10] ;  /* 0x0000100604f83981 */ /* 0x000f66000c1e1d00 */
[C---:B------:R-:W-:Y:S01]  /*4450*/  @P3 IMAD.WIDE.U32 R98, R3.reuse, 0x20, R98 ;  /* 0x0000002003623825 */ /* 0x040fe200078e0062 */
[----:B------:R-:W-:Y:S01]  /*4460*/  @P3 IADD3 R3, PT, PT, R3, 0x80, RZ ;  /* 0x0000008003033810 */ /* 0x000fe20007ffe0ff */
[----:B------:R-:W5:Y:S04]  /*4470*/  @P3 LD.E.128 R56, desc[UR6][R6.64] ;  /* 0x0000000606383980 */ /* 0x000f68000c101d00 */
[C---:B------:R-:W-:Y:S01]  /*4480*/  @P4 IMAD.WIDE.U32 R84, R3.reuse, 0x20, R84 ;  /* 0x0000002003544825 */ /* 0x040fe200078e0054 */
[----:B------:R-:W5:Y:S03]  /*4490*/  @P3 LD.E.128 R52, desc[UR6][R6.64+0x10] ;  /* 0x0000100606343980 */ /* 0x000f66000c101d00 */
[C---:B0-----:R-:W-:Y:S01]  /*44a0*/  @P4 IMAD.WIDE.U32 R86, R3.reuse, 0x20, R86 ;  /* 0x0000002003564825 */ /* 0x041fe200078e0056 */
[----:B------:R-:W5:Y:S03]  /*44b0*/  @P3 LDG.E.128 R244, desc[UR6][R98.64] ;  /* 0x0000000662f43981 */ /* 0x000f66000c1e1d00 */
[C---:B------:R-:W-:Y:S01]  /*44c0*/  @P4 IMAD.WIDE.U32 R100, R3.reuse, 0x20, R100 ;  /* 0x0000002003644825 */ /* 0x040fe200078e0064 */
[----:B------:R-:W-:Y:S01]  /*44d0*/  @P4 IADD3 R3, PT, PT, R3, 0x80, RZ ;  /* 0x0000008003034810 */ /* 0x000fe20007ffe0ff */
[----:B------:R-:W5:Y:S01]  /*44e0*/  @P3 LDG.E.128 R240, desc[UR6][R98.64+0x10] ;  /* 0x0000100662f03981 */ /* 0x000f62000c1e1d00 */
[----:B------:R-:W-:-:S03]  /*44f0*/  MOV R178, R170 ;  /* 0x000000aa00b27202 */ /* 0x000fc60000000f00 */
[----:B------:R-:W5:Y:S04]  /*4500*/  @P4 LDG.E.128 R236, desc[UR6][R84.64] ;  /* 0x0000000654ec4981 */ /* 0x000f68000c1e1d00 */
[----:B----4-:R0:W-:Y:S04]  /*4510*/  @P1 STL.64 [R1+0x70], R196 ;  /* 0x000070c401001387 */ /* 0x0101e80000100a00 */
[----:B------:R0:W-:Y:S04]  /*4520*/  @P1 STL.64 [R1+0x78], R198 ;  /* 0x000078c601001387 */ /* 0x0001e80000100a00 */
[----:B------:R0:W-:Y:S04]  /*4530*/  @P1 STL.64 [R1+0x50], R188 ;  /* 0x000050bc01001387 */ /* 0x0001e80000100a00 */
[----:B------:R0:W-:Y:S04]  /*4540*/  @P1 STL.64 [R1+0x58], R190 ;  /* 0x000058be01001387 */ /* 0x0001e80000100a00 */
[----:B------:R0:W-:Y:S04]  /*4550*/  @P1 STL.64 [R1+0x60], R192 ;  /* 0x000060c001001387 */ /* 0x0001e80000100a00 */
[----:B------:R0:W-:Y:S01]  /*4560*/  @P1 STL.64 [R1+0x68], R194 ;  /* 0x000068c201001387 */ /* 0x0001e20000100a00 */
[----:B------:R-:W-:Y:S01]  /*4570*/  ISETP.GE.U32.AND P1, PT, R0, 0x300, PT ;  /* 0x000003000000780c */ /* 0x000fe20003f26070 */
[----:B---3--:R-:W-:Y:S01]  /*4580*/  IMAD.MOV.U32 R177, RZ, RZ, R171 ;  /* 0x000000ffffb17224 */ /* 0x008fe200078e00ab */
[----:B------:R-:W-:Y:S01]  /*4590*/  MOV R179, R169 ;  /* 0x000000a900b37202 */ /* 0x000fe20000000f00 */
[----:B--2---:R-:W2:Y:S04]  /*45a0*/  @P2 LDG.E.128 R172, desc[UR6][R96.64+0x10] ;  /* 0x0000100660ac2981 */ /* 0x004ea8000c1e1d00 */
[----:B------:R3:W4:Y:S06]  /*45b0*/  @P3 LDG.E.128 R164, desc[UR6][R4.64] ;  /* 0x0000000604a43981 */ /* 0x00072c000c1e1d00 */
[----:B------:R-:W3:Y:S01]  /*45c0*/  @P1 LDC.64 R90, c[0x0][0x438] ;  /* 0x00010e00ff5a1b82 */ /* 0x000ee20000000a00 */
[----:B------:R-:W4:Y:S01]  /*45d0*/  @P2 LDG.E.128 R176, desc[UR6][R96.64] ;  /* 0x0000000660b02981 */ /* 0x000f22000c1e1d00 */
[----:B------:R-:W-:-:S02]  /*45e0*/  CS2R R94, SRZ ;  /* 0x00000000005e7805 */ /* 0x000fc4000001ff00 */
[----:B------:R-:W-:Y:S02]  /*45f0*/  CS2R R92, SRZ ;  /* 0x00000000005c7805 */ /* 0x000fe4000001ff00 */
        /* <DEDUP_REMOVED lines=10> */
[----:B------:R-:W-:Y:S02]  /*46a0*/  CS2R R116, SRZ ;  /* 0x0000000000747805 */ /* 0x000fe4000001ff00 */
[----:B------:R-:W-:Y:S02]  /*46b0*/  CS2R R122, SRZ ;  /* 0x00000000007a7805 */ /* 0x000fe4000001ff00 */
[----:B------:R-:W-:Y:S01]  /*46c0*/  CS2R R120, SRZ ;  /* 0x0000000000787805 */ /* 0x000fe2000001ff00 */
[----:B------:R-:W5:Y:S01]  /*46d0*/  @P4 LDG.E.128 R12, desc[UR6][R100.64] ;  /* 0x00000006640c4981 */ /* 0x000f62000c1e1d00 */
[----:B------:R-:W-:-:S02]  /*46e0*/  CS2R R126, SRZ ;  /* 0x00000000007e7805 */ /* 0x000fc4000001ff00 */
[----:B------:R-:W-:Y:S02]  /*46f0*/  CS2R R124, SRZ ;  /* 0x00000000007c7805 */ /* 0x000fe4000001ff00 */
[----:B------:R-:W-:Y:S01]  /*4700*/  CS2R R130, SRZ ;  /* 0x0000000000827805 */ /* 0x000fe2000001ff00 */
[----:B------:R0:W5:Y:S01]  /*4710*/  @P4 LDG.E.128 R16, desc[UR6][R100.64+0x10] ;  /* 0x0000100664104981 */ /* 0x000162000c1e1d00 */
[----:B---3--:R-:W-:-:S05]  /*4720*/  @P1 IMAD.WIDE.U32 R4, R3, 0x20, R90 ;  /* 0x0000002003041825 */ /* 0x008fca00078e005a */
[----:B------:R-:W5:Y:S04]  /*4730*/  @P1 LD.E.128 R40, desc[UR6][R4.64] ;  /* 0x0000000604281980 */ /* 0x000f68000c101d00 */
[----:B------:R-:W5:Y:S04]  /*4740*/  @P1 LD.E.128 R36, desc[UR6][R4.64+0x10] ;  /* 0x0000100604241980 */ /* 0x000f68000c101d00 */
[----:B------:R3:W-:Y:S04]  /*4750*/  @P2 STL.64 [R1+0x40], R184 ;  /* 0x000040b801002387 */ /* 0x0007e80000100a00 */
[----:B------:R3:W-:Y:S04]  /*4760*/  @P2 STL.64 [R1+0x48], R186 ;  /* 0x000048ba01002387 */ /* 0x0007e80000100a00 */
[----:B------:R3:W-:Y:S04]  /*4770*/  @P2 STL.64 [R1+0x30], R180 ;  /* 0x000030b401002387 */ /* 0x0007e80000100a00 */
[----:B------:R3:W-:Y:S01]  /*4780*/  @P2 STL.64 [R1+0x38], R182 ;  /* 0x000038b601002387 */ /* 0x0007e20000100a00 */
[----:B-1----:R-:W-:-:S04]  /*4790*/  @P1 IMAD.WIDE.U32 R88, R3, 0x20, R88 ;  /* 0x0000002003581825 */ /* 0x002fc800078e0058 */
[----:B------:R-:W-:Y:S01]  /*47a0*/  @P1 IMAD.WIDE.U32 R102, R3, 0x20, R102 ;  /* 0x0000002003661825 */ /* 0x000fe200078e0066 */
[----:B------:R-:W5:Y:S01]  /*47b0*/  @P1 LDG.E.128 R20, desc[UR6][R88.64] ;  /* 0x0000000658141981 */ /* 0x000f62000c1e1d00 */
[----:B0-----:R-:W-:Y:S02]  /*47c0*/  CS2R R86, SRZ ;  /* 0x0000000000567805 */ /* 0x001fe4000001ff00 */
[----:B------:R-:W-:Y:S02]  /*47d0*/  CS2R R84, SRZ ;  /* 0x0000000000547805 */ /* 0x000fe4000001ff00 */
[----:B------:R-:W-:Y:S01]  /*47e0*/  CS2R R90, SRZ ;  /* 0x00000000005a7805 */ /* 0x000fe2000001ff00 */
[----:B------:R0:W5:Y:S01]  /*47f0*/  @P1 LDG.E.128 R24, desc[UR6][R88.64+0x10] ;  /* 0x0000100658181981 */ /* 0x000162000c1e1d00 */
[----:B------:R-:W-:Y:S02]  /*4800*/  CS2R R98, SRZ ;  /* 0x0000000000627805 */ /* 0x000fe4000001ff00 */
[----:B------:R-:W-:-:S02]  /*4810*/  CS2R R96, SRZ ;  /* 0x0000000000607805 */ /* 0x000fc4000001ff00 */
[----:B------:R-:W-:Y:S01]  /*4820*/  CS2R R100, SRZ ;  /* 0x0000000000647805 */ /* 0x000fe2000001ff00 */
[----:B------:R-:W5:Y:S01]  /*4830*/  @P1 LDG.E.128 R28, desc[UR6][R102.64] ;  /* 0x00000006661c1981 */ /* 0x000f62000c1e1d00 */
[----:B------:R-:W-:Y:S02]  /*4840*/  CS2R R128, SRZ ;  /* 0x0000000000807805 */ /* 0x000fe4000001ff00 */
[----:B------:R-:W-:Y:S01]  /*4850*/  @P1 IADD3 R3, PT, PT, R3, 0x80, RZ ;  /* 0x0000008003031810 */ /* 0x000fe20007ffe0ff */
[----:B------:R1:W5:Y:S01]  /*4860*/  @P1 LDG.E.128 R32, desc[UR6][R102.64+0x10] ;  /* 0x0000100666201981 */ /* 0x000362000c1e1d00 */
[----:B0-----:R-:W-:Y:S02]  /*4870*/  CS2R R88, SRZ ;  /* 0x0000000000587805 */ /* 0x001fe4000001ff00 */
[----:B-1----:R-:W-:Y:S01]  /*4880*/  CS2R R102, SRZ ;  /* 0x0000000000667805 */ /* 0x002fe2000001ff00 */
[----:B--2---:R3:W-:Y:S04]  /*4890*/  @P2 STL.64 [R1+0x10], R172 ;  /* 0x000010ac01002387 */ /* 0x0047e80000100a00 */
[----:B----4-:R3:W-:Y:S04]  /*48a0*/  @P2 STL.64 [R1+0x20], R176 ;  /* 0x000020b001002387 */ /* 0x0107e80000100a00 */
[----:B------:R3:W-:Y:S04]  /*48b0*/  @P2 STL.64 [R1+0x28], R178 ;  /* 0x000028b201002387 */ /* 0x0007e80000100a00 */
[----:B------:R3:W-:Y:S04]  /*48c0*/  @P2 STL.64 [R1+0x18], R174 ;  /* 0x000018ae01002387 */ /* 0x0007e80000100a00 */
[----:B------:R3:W-:Y:S04]  /*48d0*/  @P3 STL.64 [R1], R164 ;  /* 0x000000a401003387 */ /* 0x0007e80000100a00 */
[----:B------:R3:W-:Y:S01]  /*48e0*/  @P3 STL.64 [R1+0x8], R166 ;  /* 0x000008a601003387 */ /* 0x0007e20000100a00 */
[----:B------:R-:W-:-:S13]  /*48f0*/  ISETP.GE.U32.AND P2, PT, R0, 0x380, PT ;  /* 0x000003800000780c */ /* 0x000fda0003f46070 */
[----:B---3--:R-:W-:Y:S05]  /*4900*/  @!P2 BRA `(.L_x_12250) ;  /* 0x0000000000a0a947 */ /* 0x008fea0003800000 */
[----:B------:R-:W0:Y:S08]  /*4910*/  LDC.64 R4, c[0x0][0x3d0] ;  /* 0x0000f400ff047b82 */ /* 0x000e300000000a00 */
[----:B------:R-:W1:Y:S08]  /*4920*/  LDC.64 R6, c[0x0][0x438] ;  /* 0x00010e00ff067b82 */ /* 0x000e700000000a00 */
[----:B------:R-:W2:Y:S01]  /*4930*/  LDC.64 R84, c[0x0][0x3d8] ;  /* 0x0000f600ff547b82 */ /* 0x000ea20000000a00 */
[----:B0-----:R-:W-:-:S05]  /*4940*/  IMAD.WIDE.U32 R4, R3, 0x20, R4 ;  /* 0x0000002003047825 */ /* 0x001fca00078e0004 */
[----:B------:R-:W5:Y:S01]  /*4950*/  LDG.E.128 R140, desc[UR6][R4.64] ;  /* 0x00000006048c7981 */ /* 0x000f62000c1e1d00 */
[----:B-1----:R-:W-:-:S03]  /*4960*/  IMAD.WIDE.U32 R6, R3, 0x20, R6 ;  /* 0x0000002003067825 */ /* 0x002fc600078e0006 */
[----:B------:R-:W5:Y:S04]  /*4970*/  LDG.E.128 R144, desc[UR6][R4.64+0x10] ;  /* 0x0000100604907981 */ /* 0x000f68000c1e1d00 */
[----:B------:R-:W5:Y:S01]  /*4980*/  LD.E.128 R152, desc[UR6][R6.64] ;  /* 0x0000000606987980 */ /* 0x000f62000c101d00 */
[----:B--2---:R-:W-:-:S03]  /*4990*/  IMAD.WIDE.U32 R84, R3, 0x20, R84 ;  /* 0x0000002003547825 */ /* 0x004fc600078e0054 */
[----:B------:R-:W5:Y:S01]  /*49a0*/  LD.E.128 R148, desc[UR6][R6.64+0x10] ;  /* 0x0000100606947980 */ /* 0x000f62000c101d00 */
[----:B------:R-:W-:Y:S02]  /*49b0*/  CS2R R158, SRZ ;  /* 0x00000000009e7805 */ /* 0x000fe4000001ff00 */
[----:B------:R-:W-:Y:S02]  /*49c0*/  CS2R R156, SRZ ;  /* 0x00000000009c7805 */ /* 0x000fe4000001ff00 */
[----:B------:R-:W-:Y:S01]  /*49d0*/  CS2R R162, SRZ ;  /* 0x0000000000a27805 */ /* 0x000fe2000001ff00 */
[----:B------:R-:W5:Y:S01]  /*49e0*/  LDG.E.128 R132, desc[UR6][R84.64] ;  /* 0x0000000654847981 */ /* 0x000f62000c1e1d00 */
[----:B------:R-:W-:Y:S02]  /*49f0*/  CS2R R160, SRZ ;  /* 0x0000000000a07805 */ /* 0x000fe4000001ff00 */
[----:B------:R-:W-:Y:S02]  /*4a00*/  CS2R R86, SRZ ;  /* 0x0000000000567805 */ /* 0x000fe4000001ff00 */
[----:B------:R-:W-:Y:S01]  /*4a10*/  CS2R R90, SRZ ;  /* 0x00000000005a7805 */ /* 0x000fe2000001ff00 */
        /* <DEDUP_REMOVED lines=22> */
[----:B------:R-:W-:-:S07]  /*4b80*/  CS2R R128, SRZ ;  /* 0x0000000000807805 */ /* 0x000fce000001ff00 */
.L_x_12250:
[----:B------:R-:W-:Y:S05]  /*4b90*/  BSYNC.RECONVERGENT B0 ;  /* 0x0000000000007941 */ /* 0x000fea0003800200 */
.L_x_12247:
[----:B------:R-:W1:Y:S08]  /*4ba0*/  S2UR UR4, SR_CTAID.X ;  /* 0x00000000000479c3 */ /* 0x000e700000002500 */
[----:B------:R-:W1:Y:S02]  /*4bb0*/  LDC R3, c[0x0][0x384] ;  /* 0x0000e100ff037b82 */ /* 0x000e640000000800 */
[----:B-1----:R-:W-:-:S13]  /*4bc0*/  ISETP.LE.AND P1, PT, R3, UR4, PT ;  /* 0x0000000403007c0c */ /* 0x002fda000bf23270 */
[----:B------:R-:W-:Y:S05]  /*4bd0*/  @P1 EXIT ;  /* 0x000000000000194d */ /* 0x000fea0003800000 */
[----:B------:R-:W-:Y:S01]  /*4be0*/  SHF.R.S32.HI R2, RZ, 0x3, R2 ;  /* 0x00000003ff027819 */ /* 0x000fe20000011402 */
[----:B------:R-:W-:Y:S01]  /*4bf0*/  IMAD.U32 R252, RZ, RZ, UR4 ;  /* 0x00000004fffc7e24 */ /* 0x000fe2000f8e00ff */
[----:B0--3--:R-:W-:Y:S01]  /*4c00*/  LOP3.LUT R4, R168, 0x60, RZ, 0xc0, !PT ;  /* 0x00000060a8047812 */ /* 0x009fe200078ec0ff */
[----:B------:R-:W0:Y:S01]  /*4c10*/  LDCU UR14, c[0x0][0x388] ;  /* 0x00007100ff0e77ac */ /* 0x000e220008000800 */
[C---:B------:R-:W-:Y:S01]  /*4c20*/  LOP3.LUT R3, R2.reuse, 0x7f, RZ, 0xc0, !PT ;  /* 0x0000007f02037812 */ /* 0x040fe200078ec0ff */
[----:B------:R-:W-:Y:S01]  /*4c30*/  IMAD.SHL.U32 R2, R2, 0x2, RZ ;  /* 0x0000000202027824 */ /* 0x000fe200078e00ff */
[----:B------:R-:W1:Y:S02]  /*4c40*/  LDCU.U8 UR12, c[0x0][0x410] ;  /* 0x00008200ff0c77ac */ /* 0x000e640008000000 */
[----:B------:R-:W-:Y:S02]  /*4c50*/  VIADDMNMX R4, R3, -R4, RZ, !PT ;  /* 0x8000000403047246 */ /* 0x000fe400078001ff */
[----:B------:R-:W-:Y:S01]  /*4c60*/  LOP3.LUT R5, R2, 0xffffff00, RZ, 0xc0, !PT ;  /* 0xffffff0002057812 */ /* 0x000fe200078ec0ff */
[----:B------:R-:W2:Y:S01]  /*4c70*/  LDCU UR13, c[0x0][0x400] ;  /* 0x00008000ff0d77ac */ /* 0x000ea20008000800 */
[----:B------:R-:W-:-:S02]  /*4c80*/  VIMNMX R4, PT, PT, R4, 0x20, PT ;  /* 0x0000002004047848 */ /* 0x000fc40003fe0100 */
[----:B------:R-:W-:Y:S01]  /*4c90*/  SHF.L.U32 R2, R168, 0x5, RZ ;  /* 0x00000005a8027819 */ /* 0x000fe200000006ff */
[----:B------:R-:W3:Y:S01]  /*4ca0*/  LDCU.64 UR8, c[0x0][0x398] ;  /* 0x00007300ff0877ac */ /* 0x000ee20008000a00 */
[----:B------:R-:W-:Y:S02]  /*4cb0*/  LEA R4, R4, R5, 0x3 ;  /* 0x0000000504047211 */ /* 0x000fe400078e18ff */
[----:B------:R-:W-:Y:S01]  /*4cc0*/  LOP3.LUT R2, R2, 0x3e0, RZ, 0xc0, !PT ;  /* 0x000003e002027812 */ /* 0x000fe200078ec0ff */
[----:B------:R-:W4:Y:S01]  /*4cd0*/  LDCU.64 UR10, c[0x0][0x3a0] ;  /* 0x00007400ff0a77ac */ /* 0x000f220008000a00 */
[----:B------:R-:W-:Y:S02]  /*4ce0*/  I2FP.F32.U32 R4, R4 ;  /* 0x0000000400047245 */ /* 0x000fe40000201000 */
[----:B------:R-:W-:Y:S01]  /*4cf0*/  VIADDMNMX R2, R3, -R2, RZ, !PT ;  /* 0x8000000203027246 */ /* 0x000fe200078001ff */
[----:B------:R-:W-:-:S03]  /*4d00*/  UPLOP3.LUT UP1, UPT, UPT, UPT, UPT, 0x40, 0x4 ;  /* 0x000000000004789c */ /* 0x000fc60003f2e870 */
[----:B------:R-:W0:Y:S01]  /*4d10*/  MUFU.RCP R4, R4 ;  /* 0x0000000400047308 */ /* 0x000e220000001000 */
[----:B------:R-:W-:-:S04]  /*4d20*/  VIMNMX R2, PT, PT, R2, 0x20, PT ;  /* 0x0000002002027848 */ /* 0x000fc80003fe0100 */
[----:B------:R-:W-:Y:S01]  /*4d30*/  LEA R2, R2, R5, 0x3 ;  /* 0x0000000502027211 */ /* 0x000fe200078e18ff */
[----:B0-----:R0:W-:Y:S04]  /*4d40*/  STL [R1+0xd4], R4 ;  /* 0x0000d40401007387 */ /* 0x0011e80000100800 */
[----:B-1234-:R0:W-:Y:S02]  /*4d50*/  STL [R1+0xd0], R2 ;  /* 0x0000d00201007387 */ /* 0x01e1e40000100800 */
.L_x_12312:
[----:B-1----:R-:W1:Y:S01]  /*4d60*/  S2R R5, SR_TID.X ;  /* 0x0000000000057919 */ /* 0x002e620000002100 */
[----:B0-----:R-:W-:Y:S01]  /*4d70*/  IMAD R2, R252, UR14, RZ ;  /* 0x0000000efc027c24 */ /* 0x001fe2000f8e02ff */
[----:B------:R-:W-:Y:S04]  /*4d80*/  BSSY.RECONVERGENT B0, `(.L_x_12252) ;  /* 0x000008d000007945 */ /* 0x000fe80003800200 */
[----:B------:R-:W-:-:S04]  /*4d90*/  SHF.R.S32.HI R4, RZ, 0x1f, R2 ;  /* 0x0000001fff047819 */ /* 0x000fc80000011402 */
[----:B------:R-:W-:-:S04]  /*4da0*/  LEA.HI R2, R4, R2, RZ, 0x3 ;  /* 0x0000000204027211 */ /* 0x000fc800078f18ff */
[----:B-1----:R-:W-:-:S04]  /*4db0*/  LEA.HI.SX32 R5, R2, R5, 0x1d ;  /* 0x0000000502057211 */ /* 0x002fc800078feaff */
[----:B------:R-:W-:Y:S01]  /*4dc0*/  MOV R2, R5 ;  /* 0x0000000500027202 */ /* 0x000fe20000000f00 */
[----:B--2345:R-:W-:Y:S06]  /*4dd0*/  @!P0 BRA `(.L_x_12253) ;  /* 0x00000008001c8947 */ /* 0x03cfec0003800000 */
        /* <DEDUP_REMOVED lines=10> */
[----:B------:R-:W5:Y:S04]  /*4e80*/  @P1 LDG.E.128 R168, desc[UR6][R6.64] ;  /* 0x0000000606a81981 */ /* 0x000f68000c1e1d00 */
        /* <DEDUP_REMOVED lines=22> */
.L_x_12255:
[----:B-----5:R-:W-:Y:S01]  /*4ff0*/  PRMT R2, R180, 0x7632, R2 ;  /* 0x00007632b4027816 */ /* 0x020fe20000000002 */
[----:B------:R-:W-:Y:S01]  /*5000*/  IMAD.U32 R177, R182, 0x10000, RZ ;  /* 0x00010000b6b17824 */ /* 0x000fe200078e00ff */
[----:B------:R-:W-:Y:S02]  /*5010*/  SHF.L.U32 R176, R180, 0x10, RZ ;  /* 0x00000010b4b07819 */ /* 0x000fe400000006ff */
[----:B------:R-:W-:Y:S02]  /*5020*/  PRMT R6, R181, 0x7632, R6 ;  /* 0x00007632b5067816 */ /* 0x000fe40000000006 */
[----:B------:R-:W-:Y:S01]  /*5030*/  PRMT R4, R182, 0x7632, R4 ;  /* 0x00007632b6047816 */ /* 0x000fe20000000004 */
[----:B------:R-:W-:Y:S01]  /*5040*/  FADD.FTZ R176, R168, R176 ;  /* 0x000000b0a8b07221 */ /* 0x000fe20000010000 */
[C---:B------:R-:W-:Y:S02]  /*5050*/  PRMT R180, R183.reuse, 0x7632, R180 ;  /* 0x00007632b7b47816 */ /* 0x040fe400000000b4 */
        /* <DEDUP_REMOVED lines=14> */
.L_x_12254:
[----:B------:R-:W-:-:S04]  /*5140*/  UISETP.NE.U32.AND UP0, UPT, UR10, URZ, UPT ;  /* 0x000000ff0a00728c */ /* 0x000fc8000bf05070 */
[----:B------:R-:W-:-:S09]  /*5150*/  UISETP.NE.AND.EX UP0, UPT, UR11, URZ, UPT, UP0 ;  /* 0x000000ff0b00728c */ /* 0x000fd2000bf05300 */
[----:B------:R-:W-:Y:S05]  /*5160*/  BRA.U UP0, `(.L_x_12257) ;  /* 0x0000000100847547 */ /* 0x000fea000b800000 */
[----:B-----5:R-:W-:Y:S02]  /*5170*/  SHF.L.U32 R2, R180, 0x10, RZ ;  /* 0x00000010b4027819 */ /* 0x020fe400000006ff */
[----:B------:R-:W-:-:S05]  /*5180*/  SHF.L.U32 R4, R164, 0x10, RZ ;  /* 0x00000010a4047819 */ /* 0x000fca00000006ff */
[--C-:B------:R-:W-:Y:S01]  /*5190*/  FADD.FTZ R176, R2, R4.reuse ;  /* 0x0000000402b07221 */ /* 0x100fe20000010000 */
[----:B------:R-:W-:Y:S02]  /*51a0*/  PRMT R4, R180, 0x7632, R4 ;  /* 0x00007632b4047816 */ /* 0x000fe40000000004 */
[----:B------:R-:W-:-:S03]  /*51b0*/  PRMT R2, R164, 0x7632, R2 ;  /* 0x00007632a4027816 */ /* 0x000fc60000000002 */
[----:B------:R-:W-:Y:S01]  /*51c0*/  IMAD.U32 R4, R4, 0x10000, RZ ;  /* 0x0001000004047824 */ /* 0x000fe200078e00ff */
[----:B------:R-:W-:-:S05]  /*51d0*/  SHF.L.U32 R2, R2, 0x10, RZ ;  /* 0x0000001002027819 */ /* 0x000fca00000006ff */
[----:B------:R-:W-:Y:S01]  /*51e0*/  FADD.FTZ R177, R4, R2 ;  /* 0x0000000204b17221 */ /* 0x000fe20000010000 */
[----:B------:R-:W-:Y:S02]  /*51f0*/  SHF.L.U32 R2, R181, 0x10, RZ ;  /* 0x00000010b5027819 */ /* 0x000fe400000006ff */
        /* <DEDUP_REMOVED lines=23> */
[----:B------:R-:W-:Y:S06]  /*5370*/  BRA `(.L_x_12256) ;  /* 0x0000000000a07947 */ /* 0x000fec0003800000 */
.L_x_12257:
[----:B-----5:R-:W-:Y:S02]  /*5380*/  SHF.L.U32 R2, R180, 0x10, RZ ;  /* 0x00000010b4027819 */ /* 0x020fe400000006ff */
[----:B------:R-:W-:Y:S02]  /*5390*/  SHF.L.U32 R4, R164, 0x10, RZ ;  /* 0x00000010a4047819 */ /* 0x000fe400000006ff */
[----:B------:R-:W-:Y:S02]  /*53a0*/  SHF.L.U32 R6, R165, 0x10, RZ ;  /* 0x00000010a5067819 */ /* 0x000fe400000006ff */
[----:B------:R-:W-:Y:S01]  /*53b0*/  SHF.L.U32 R7, R166, 0x10, RZ ;  /* 0x00000010a6077819 */ /* 0x000fe200000006ff */
[--C-:B------:R-:W-:Y:S01]  /*53c0*/  FADD.FTZ R176, R2, R4.reuse ;  /* 0x0000000402b07221 */ /* 0x100fe20000010000 */
[----:B------:R-:W-:Y:S02]  /*53d0*/  PRMT R4, R180, 0x7632, R4 ;  /* 0x00007632b4047816 */ /* 0x000fe40000000004 */
[----:B------:R-:W-:Y:S01]  /*53e0*/  PRMT R2, R164, 0x7632, R2 ;  /* 0x00007632a4027816 */ /* 0x000fe20000000002 */
[----:B------:R-:W-:Y:S01]  /*53f0*/  FADD.FTZ R176, R168, R176 ;  /* 0x000000b0a8b07221 */ /* 0x000fe20000010000 */
[----:B------:R-:W-:Y:S01]  /*5400*/  SHF.L.U32 R179, R167, 0x10, RZ ;  /* 0x00000010a7b37819 */ /* 0x000fe200000006ff */
[----:B------:R-:W-:Y:S01]  /*5410*/  IMAD.U32 R4, R4, 0x10000, RZ ;  /* 0x0001000004047824 */ /* 0x000fe200078e00ff */
[----:B------:R-:W-:-:S02]  /*5420*/  SHF.L.U32 R2, R2, 0x10, RZ ;  /* 0x0000001002027819 */ /* 0x000fc400000006ff */
[----:B------:R-:W-:-:S03]  /*5430*/  PRMT R180, R183, 0x7632, R180 ;  /* 0x00007632b7b47816 */ /* 0x000fc600000000b4 */
[----:B------:R-:W-:Y:S01]  /*5440*/  FADD.FTZ R2, R4, R2 ;  /* 0x0000000204027221 */ /* 0x000fe20000010000 */
[----:B------:R-:W-:Y:S01]  /*5450*/  SHF.L.U32 R4, R181, 0x10, RZ ;  /* 0x00000010b5047819 */ /* 0x000fe200000006ff */
[----:B------:R-:W-:-:S04]  /*5460*/  IMAD.U32 R180, R180, 0x10000, RZ ;  /* 0x00010000b4b47824 */ /* 0x000fc800078e00ff */
[--C-:B------:R-:W-:Y:S01]  /*5470*/  FADD.FTZ R178, R4, R6.reuse ;  /* 0x0000000604b27221 */ /* 0x100fe20000010000 */
[----:B------:R-:W-:Y:S02]  /*5480*/  PRMT R6, R181, 0x7632, R6 ;  /* 0x00007632b5067816 */ /* 0x000fe40000000006 */
[----:B------:R-:W-:Y:S01]  /*5490*/  PRMT R4, R165, 0x7632, R4 ;  /* 0x00007632a5047816 */ /* 0x000fe20000000004 */
[----:B------:R-:W-:Y:S02]  /*54a0*/  FADD.FTZ R178, R170, R178 ;  /* 0x000000b2aab27221 */ /* 0x000fe40000010000 */
[----:B------:R-:W-:Y:S01]  /*54b0*/  IMAD.U32 R6, R6, 0x10000, RZ ;  /* 0x0001000006067824 */ /* 0x000fe200078e00ff */
[----:B------:R-:W-:-:S05]  /*54c0*/  SHF.L.U32 R4, R4, 0x10, RZ ;  /* 0x0000001004047819 */ /* 0x000fca00000006ff */
[----:B------:R-:W-:Y:S01]  /*54d0*/  FADD.FTZ R4, R6, R4 ;  /* 0x0000000406047221 */ /* 0x000fe20000010000 */
[----:B------:R-:W-:-:S05]  /*54e0*/  SHF.L.U32 R6, R182, 0x10, RZ ;  /* 0x00000010b6067819 */ /* 0x000fca00000006ff */
[--C-:B------:R-:W-:Y:S01]  /*54f0*/  FADD.FTZ R177, R6, R7.reuse ;  /* 0x0000000706b17221 */ /* 0x100fe20000010000 */
[----:B------:R-:W-:Y:S02]  /*5500*/  PRMT R7, R182, 0x7632, R7 ;  /* 0x00007632b6077816 */ /* 0x000fe40000000007 */
[----:B------:R-:W-:-:S03]  /*5510*/  PRMT R6, R166, 0x7632, R6 ;  /* 0x00007632a6067816 */ /* 0x000fc60000000006 */
[----:B------:R-:W-:Y:S01]  /*5520*/  IMAD.U32 R7, R7, 0x10000, RZ ;  /* 0x0001000007077824 */ /* 0x000fe200078e00ff */
[----:B------:R-:W-:-:S05]  /*5530*/  SHF.L.U32 R6, R6, 0x10, RZ ;  /* 0x0000001006067819 */ /* 0x000fca00000006ff */
[----:B------:R-:W-:Y:S01]  /*5540*/  FADD.FTZ R6, R7, R6 ;  /* 0x0000000607067221 */ /* 0x000fe20000010000 */
[----:B------:R-:W-:-:S03]  /*5550*/  SHF.L.U32 R7, R183, 0x10, RZ ;  /* 0x00000010b7077819 */ /* 0x000fc600000006ff */
[----:B------:R-:W-:Y:S02]  /*5560*/  FADD.FTZ R181, R173, R6 ;  /* 0x00000006adb57221 */ /* 0x000fe40000010000 */
[----:B------:R-:W-:Y:S01]  /*5570*/  FADD.FTZ R179, R7, R179 ;  /* 0x000000b307b37221 */ /* 0x000fe20000010000 */
[----:B------:R-:W-:-:S03]  /*5580*/  PRMT R7, R167, 0x7632, R7 ;  /* 0x00007632a7077816 */ /* 0x000fc60000000007 */
[----:B------:R-:W-:Y:S01]  /*5590*/  FADD.FTZ R182, R174, R179 ;  /* 0x000000b3aeb67221 */ /* 0x000fe20000010000 */
[----:B------:R-:W-:Y:S01]  /*55a0*/  SHF.L.U32 R7, R7, 0x10, RZ ;  /* 0x0000001007077819 */ /* 0x000fe200000006ff */
[----:B------:R-:W-:-:S04]  /*55b0*/  FADD.FTZ R179, R171, R4 ;  /* 0x00000004abb37221 */ /* 0x000fc80000010000 */
[----:B------:R-:W-:Y:S01]  /*55c0*/  FADD.FTZ R7, R180, R7 ;  /* 0x00000007b4077221 */ /* 0x000fe20000010000 */
[----:B------:R-:W-:Y:S01]  /*55d0*/  FADD.FTZ R180, R172, R177 ;  /* 0x000000b1acb47221 */ /* 0x000fe20000010000 */
[----:B------:R-:W-:Y:S02]  /*55e0*/  FADD.FTZ R177, R169, R2 ;  /* 0x00000002a9b17221 */ /* 0x000fe40000010000 */
[----:B------:R-:W-:-:S07]  /*55f0*/  FADD.FTZ R183, R175, R7 ;  /* 0x00000007afb77221 */ /* 0x000fce0000010000 */
.L_x_12256:
[----:B------:R-:W0:Y:S01]  /*5600*/  LDC.64 R6, c[0x0][0x3a8] ;  /* 0x0000ea00ff067b82 */ /* 0x000e220000000a00 */
[C---:B------:R-:W-:Y:S01]  /*5610*/  IADD3 R2, PT, PT, R5.reuse, 0x80, RZ ;  /* 0x0000008005027810 */ /* 0x040fe20007ffe0ff */
[----:B0-----:R-:W-:-:S05]  /*5620*/  IMAD.WIDE.U32 R6, R5, 0x20, R6 ;  /* 0x0000002005067825 */ /* 0x001fca00078e0006 */
[----:B------:R0:W-:Y:S04]  /*5630*/  STG.E.128 desc[UR6][R6.64], R176 ;  /* 0x000000b006007986 */ /* 0x0001e8000c101d06 */
[----:B------:R0:W-:Y:S02]  /*5640*/  STG.E.128 desc[UR6][R6.64+0x10], R180 ;  /* 0x000010b406007986 */ /* 0x0001e4000c101d06 */
.L_x_12253:
[----:B------:R-:W-:Y:S05]  /*5650*/  BSYNC.RECONVERGENT B0 ;  /* 0x0000000000007941 */ /* 0x000fea0003800200 */
.L_x_12252:
        /* <DEDUP_REMOVED lines=10> */
[----:B0-----:R-:W0:Y:S02]  /*5700*/  @P0 LDC.64 R6, c[0x0][0x398] ;  /* 0x0000e600ff060b82 */ /* 0x001e240000000a00 */
[----:B0-----:R-:W-:-:S05]  /*5710*/  @P0 IMAD.WIDE.U32 R6, R2, 0x10, R6 ;  /* 0x0000001002060825 */ /* 0x001fca00078e0006 */
[----:B------:R0:W5:Y:S02]  /*5720*/  @P0 LDG.E.128 R164, desc[UR6][R6.64] ;  /* 0x0000000606a40981 */ /* 0x000164000c1e1d00 */
[----:B0-----:R-:W0:Y:S02]  /*5730*/  @P1 LDC.64 R6, c[0x0][0x3a0] ;  /* 0x0000e800ff061b82 */ /* 0x001e240000000a00 */
[----:B0-----:R-:W-:-:S05]  /*5740*/  @P1 IMAD.WIDE.U32 R6, R2, 0x20, R6 ;  /* 0x0000002002061825 */ /* 0x001fca00078e0006 */
[----:B------:R-:W5:Y:S04]  /*5750*/  @P1 LDG.E.128 R168, desc[UR6][R6.64] ;  /* 0x0000000606a81981 */ /* 0x000f68000c1e1d00 */
[----:B------:R1:W5:Y:S02]  /*5760*/  @P1 LDG.E.128 R172, desc[UR6][R6.64+0x10] ;  /* 0x0000100606ac1981 */ /* 0x000364000c1e1d00 */
[----:B-1----:R-:W-:-:S05]  /*5770*/  IMAD.WIDE.U32 R6, R2, 0x10, R184 ;  /* 0x0000001002067825 */ /* 0x002fca00078e00b8 */
[----:B------:R0:W5:Y:S01]  /*5780*/  LDG.E.128 R188, desc[UR6][R6.64] ;  /* 0x0000000606bc7981 */ /* 0x000162000c1e1d00 */
[----:B------:R-:W-:Y:S05]  /*5790*/  @!P0 BRA `(.L_x_12260) ;  /* 0x00000004002c8947 */ /* 0x000fea0003800000 */
[----:B------:R-:W-:Y:S05]  /*57a0*/  @!P1 BRA `(.L_x_12261) ;  /* 0x0000000000a49947 */ /* 0x000fea0003800000 */
[----:B-----5:R-:W-:Y:S01]  /*57b0*/  SHF.L.U32 R4, R188, 0x10, RZ ;  /* 0x00000010bc047819 */ /* 0x020fe200000006ff */
[----:B0-----:R-:W-:Y:S01]  /*57c0*/  IMAD.U32 R6, R164, 0x10000, RZ ;  /* 0x00010000a4067824 */ /* 0x001fe200078e00ff */
[----:B------:R-:W-:Y:S01]  /*57d0*/  PRMT R187, R190, 0x7632, R187 ;  /* 0x00007632bebb7816 */ /* 0x000fe200000000bb */
[----:B------:R-:W-:Y:S02]  /*57e0*/  IMAD.U32 R7, R165, 0x10000, RZ ;  /* 0x00010000a5077824 */ /* 0x000fe400078e00ff */
[----:B------:R-:W-:Y:S01]  /*57f0*/  FADD.FTZ R184, R6, R4 ;  /* 0x0000000406b87221 */ /* 0x000fe20000010000 */
[----:B------:R-:W-:Y:S01]  /*5800*/  PRMT R6, R188, 0x7632, R6 ;  /* 0x00007632bc067816 */ /* 0x000fe20000000006 */
[----:B------:R-:W-:Y:S01]  /*5810*/  IMAD.U32 R185, R166, 0x10000, RZ ;  /* 0x00010000a6b97824 */ /* 0x000fe200078e00ff */
[----:B------:R-:W-:Y:S01]  /*5820*/  PRMT R4, R164, 0x7632, R4 ;  /* 0x00007632a4047816 */ /* 0x000fe20000000004 */
[----:B------:R-:W-:Y:S01]  /*5830*/  IMAD.U32 R188, R167, 0x10000, RZ ;  /* 0x00010000a7bc7824 */ /* 0x000fe200078e00ff */
[----:B------:R-:W-:Y:S01]  /*5840*/  SHF.L.U32 R6, R6, 0x10, RZ ;  /* 0x0000001006067819 */ /* 0x000fe200000006ff */
[----:B------:R-:W-:Y:S01]  /*5850*/  FADD.FTZ R184, R168, R184 ;  /* 0x000000b8a8b87221 */ /* 0x000fe20000010000 */
[----:B------:R-:W-:-:S02]  /*5860*/  SHF.L.U32 R4, R4, 0x10, RZ ;  /* 0x0000001004047819 */ /* 0x000fc400000006ff */
[----:B------:R-:W-:-:S03]  /*5870*/  SHF.L.U32 R187, R187, 0x10, RZ ;  /* 0x00000010bbbb7819 */ /* 0x000fc600000006ff */
[----:B------:R-:W-:Y:S01]  /*5880*/  FADD.FTZ R4, R6, R4 ;  /* 0x0000000406047221 */ /* 0x000fe20000010000 */
[----:B------:R-:W-:-:S05]  /*5890*/  SHF.L.U32 R6, R189, 0x10, RZ ;  /* 0x00000010bd067819 */ /* 0x000fca00000006ff */
[--C-:B------:R-:W-:Y:S01]  /*58a0*/  FADD.FTZ R186, R7, R6.reuse ;  /* 0x0000000607ba7221 */ /* 0x100fe20000010000 */
[----:B------:R-:W-:Y:S02]  /*58b0*/  PRMT R7, R189, 0x7632, R7 ;  /* 0x00007632bd077816 */ /* 0x000fe40000000007 */
[----:B------:R-:W-:Y:S01]  /*58c0*/  PRMT R6, R165, 0x7632, R6 ;  /* 0x00007632a5067816 */ /* 0x000fe20000000006 */
[----:B------:R-:W-:Y:S01]  /*58d0*/  FADD.FTZ R186, R170, R186 ;  /* 0x000000baaaba7221 */ /* 0x000fe20000010000 */
[----:B------:R-:W-:Y:S02]  /*58e0*/  SHF.L.U32 R7, R7, 0x10, RZ ;  /* 0x0000001007077819 */ /* 0x000fe400000006ff */
[----:B------:R-:W-:-:S05]  /*58f0*/  SHF.L.U32 R6, R6, 0x10, RZ ;  /* 0x0000001006067819 */ /* 0x000fca00000006ff */
[----:B------:R-:W-:Y:S01]  /*5900*/  FADD.FTZ R6, R7, R6 ;  /* 0x0000000607067221 */ /* 0x000fe20000010000 */
[----:B------:R-:W-:-:S05]  /*5910*/  SHF.L.U32 R7, R190, 0x10, RZ ;  /* 0x00000010be077819 */ /* 0x000fca00000006ff */
[--C-:B------:R-:W-:Y:S01]  /*5920*/  FADD.FTZ R185, R185, R7.reuse ;  /* 0x00000007b9b97221 */ /* 0x100fe20000010000 */
[----:B------:R-:W-:-:S04]  /*5930*/  PRMT R7, R166, 0x7632, R7 ;  /* 0x00007632a6077816 */ /* 0x000fc80000000007 */
        /* <DEDUP_REMOVED lines=9> */
[----:B------:R-:W-:Y:S01]  /*59d0*/  SHF.L.U32 R188, R188, 0x10, RZ ;  /* 0x00000010bcbc7819 */ /* 0x000fe200000006ff */
[----:B------:R-:W-:-:S04]  /*59e0*/  FADD.FTZ R187, R171, R6 ;  /* 0x00000006abbb7221 */ /* 0x000fc80000010000 */
[----:B------:R-:W-:Y:S01]  /*59f0*/  FADD.FTZ R191, R191, R188 ;  /* 0x000000bcbfbf7221 */ /* 0x000fe20000010000 */
[----:B------:R-:W-:Y:S01]  /*5a00*/  FADD.FTZ R188, R172, R185 ;  /* 0x000000b9acbc7221 */ /* 0x000fe20000010000 */
[----:B------:R-:W-:Y:S02]  /*5a10*/  FADD.FTZ R185, R169, R4 ;  /* 0x00000004a9b97221 */ /* 0x000fe40000010000 */
[----:B------:R-:W-:Y:S01]  /*5a20*/  FADD.FTZ R191, R175, R191 ;  /* 0x000000bfafbf7221 */ /* 0x000fe20000010000 */
[----:B------:R-:W-:Y:S06]  /*5a30*/  BRA `(.L_x_12262) ;  /* 0x00000004000c7947 */ /* 0x000fec0003800000 */
.L_x_12261:
[----:B-----5:R-:W-:Y:S01]  /*5a40*/  SHF.L.U32 R4, R188, 0x10, RZ ;  /* 0x00000010bc047819 */ /* 0x020fe200000006ff */
[----:B0-----:R-:W-:-:S04]  /*5a50*/  IMAD.U32 R6, R164, 0x10000, RZ ;  /* 0x00010000a4067824 */ /* 0x001fc800078e00ff */
[----:B------:R-:W-:Y:S01]  /*5a60*/  FADD.FTZ R184, R6, R4 ;  /* 0x0000000406b87221 */ /* 0x000fe20000010000 */
[----:B------:R-:W-:Y:S02]  /*5a70*/  PRMT R6, R188, 0x7632, R6 ;  /* 0x00007632bc067816 */ /* 0x000fe40000000006 */
[----:B------:R-:W-:Y:S02]  /*5a80*/  PRMT R4, R164, 0x7632, R4 ;  /* 0x00007632a4047816 */ /* 0x000fe40000000004 */
[----:B------:R-:W-:Y:S02]  /*5a90*/  SHF.L.U32 R6, R6, 0x10, RZ ;  /* 0x0000001006067819 */ /* 0x000fe400000006ff */
[----:B------:R-:W-:-:S05]  /*5aa0*/  SHF.L.U32 R4, R4, 0x10, RZ ;  /* 0x0000001004047819 */ /* 0x000fca00000006ff */
[----:B------:R-:W-:Y:S01]  /*5ab0*/  FADD.FTZ R185, R6, R4 ;  /* 0x0000000406b97221 */ /* 0x000fe20000010000 */
[----:B------:R-:W-:Y:S01]  /*5ac0*/  SHF.L.U32 R4, R189, 0x10, RZ ;  /* 0x00000010bd047819 */ /* 0x000fe200000006ff */
[----:B------:R-:W-:-:S04]  /*5ad0*/  IMAD.U32 R6, R165, 0x10000, RZ ;  /* 0x00010000a5067824 */ /* 0x000fc800078e00ff */
        /* <DEDUP_REMOVED lines=22> */
[----:B------:R-:W-:Y:S06]  /*5c40*/  BRA `(.L_x_12262) ;  /* 0x0000000000887947 */ /* 0x000fec0003800000 */
.L_x_12260:
[----:B------:R-:W-:Y:S05]  /*5c50*/  @!P1 BRA `(.L_x_12263) ;  /* 0x0000000000549947 */ /* 0x000fea0003800000 */
[C---:B-----5:R-:W-:Y:S01]  /*5c60*/  PRMT R4, R188.reuse, 0x7632, R4 ;  /* 0x00007632bc047816 */ /* 0x060fe20000000004 */
[C---:B------:R-:W-:Y:S01]  /*5c70*/  IMAD.U32 R186, R189.reuse, 0x10000, RZ ;  /* 0x00010000bdba7824 */ /* 0x040fe200078e00ff */
[----:B------:R-:W-:Y:S02]  /*5c80*/  SHF.L.U32 R184, R188, 0x10, RZ ;  /* 0x00000010bcb87819 */ /* 0x000fe400000006ff */
[----:B0-----:R-:W-:Y:S01]  /*5c90*/  PRMT R7, R189, 0x7632, R7 ;  /* 0x00007632bd077816 */ /* 0x001fe20000000007 */
[----:B------:R-:W-:Y:S01]  /*5ca0*/  FADD.FTZ R186, R170, R186 ;  /* 0x000000baaaba7221 */ /* 0x000fe20000010000 */
        /* <DEDUP_REMOVED lines=16> */
.L_x_12263:
        /* <DEDUP_REMOVED lines=12> */
.L_x_12262:
[----:B------:R-:W0:Y:S02]  /*5e70*/  LDC.64 R6, c[0x0][0x3a8] ;  /* 0x0000ea00ff067b82 */ /* 0x000e240000000a00 */
[C---:B0-----:R-:W-:Y:S01]  /*5e80*/  IMAD.WIDE.U32 R6, R2.reuse, 0x20, R6 ;  /* 0x0000002002067825 */ /* 0x041fe200078e0006 */
[----:B------:R-:W-:-:S04]  /*5e90*/  IADD3 R2, PT, PT, R2, 0x80, RZ ;  /* 0x0000008002027810 */ /* 0x000fc80007ffe0ff */
[----:B------:R1:W-:Y:S04]  /*5ea0*/  STG.E.128 desc[UR6][R6.64], R184 ;  /* 0x000000b806007986 */ /* 0x0003e8000c101d06 */
[----:B------:R1:W-:Y:S02]  /*5eb0*/  STG.E.128 desc[UR6][R6.64+0x10], R188 ;  /* 0x000010bc06007986 */ /* 0x0003e4000c101d06 */
.L_x_12259:
[----:B------:R-:W-:Y:S05]  /*5ec0*/  BSYNC.RECONVERGENT B0 ;  /* 0x0000000000007941 */ /* 0x000fea0003800200 */
.L_x_12258:
        /* <DEDUP_REMOVED lines=8> */
[----:B01----:R-:W0:Y:S02]  /*5f50*/  @P0 LDC.64 R6, c[0x0][0x398] ;  /* 0x0000e600ff060b82 */ /* 0x003e240000000a00 */
[----:B0-----:R-:W-:-:S05]  /*5f60*/  @P0 IMAD.WIDE.U32 R6, R2, 0x10, R6 ;  /* 0x0000001002060825 */ /* 0x001fca00078e0006 */
[----:B------:R0:W5:Y:S02]  /*5f70*/  @P0 LDG.E.128 R164, desc[UR6][R6.64] ;  /* 0x0000000606a40981 */ /* 0x000164000c1e1d00 */
[----:B0-----:R-:W0:Y:S02]  /*5f80*/  @P2 LDC.64 R6, c[0x0][0x3a0] ;  /* 0x0000e800ff062b82 */ /* 0x001e240000000a00 */
[----:B0-----:R-:W-:-:S05]  /*5f90*/  @P2 IMAD.WIDE.U32 R6, R2, 0x20, R6 ;  /* 0x0000002002062825 */ /* 0x001fca00078e0006 */
[----:B------:R-:W5:Y:S04]  /*5fa0*/  @P2 LDG.E.128 R168, desc[UR6][R6.64] ;  /* 0x0000000606a82981 */ /* 0x000f68000c1e1d00 */
[----:B------:R2:W5:Y:S02]  /*5fb0*/  @P2 LDG.E.128 R172, desc[UR6][R6.64+0x10] ;  /* 0x0000100606ac2981 */ /* 0x000564000c1e1d00 */
[----:B--2---:R-:W-:-:S05]  /*5fc0*/  IMAD.WIDE.U32 R6, R2, 0x10, R192 ;  /* 0x0000001002067825 */ /* 0x004fca00078e00c0 */
[----:B------:R0:W5:Y:S01]  /*5fd0*/  LDG.E.128 R196, desc[UR6][R6.64] ;  /* 0x0000000606c47981 */ /* 0x000162000c1e1d00 */
[----:B------:R-:W-:Y:S05]  /*5fe0*/  @!P0 BRA `(.L_x_12266) ;  /* 0x00000004002c8947 */ /* 0x000fea0003800000 */
[----:B------:R-:W-:Y:S05]  /*5ff0*/  @!P2 BRA `(.L_x_12267) ;  /* 0x0000000000a4a947 */ /* 0x000fea0003800000 */
[----:B0----5:R-:W-:Y:S01]  /*6000*/  SHF.L.U32 R6, R164, 0x10, RZ ;  /* 0x00000010a4067819 */ /* 0x021fe200000006ff */
[----:B------:R-:W-:Y:S01]  /*6010*/  IMAD.U32 R4, R196, 0x10000, RZ ;  /* 0x00010000c4047824 */ /* 0x000fe200078e00ff */
[----:B------:R-:W-:Y:S02]  /*6020*/  SHF.L.U32 R7, R165, 0x10, RZ ;  /* 0x00000010a5077819 */ /* 0x000fe400000006ff */
[----:B------:R-:W-:Y:S01]  /*6030*/  SHF.L.U32 R193, R166, 0x10, RZ ;  /* 0x00000010a6c17819 */ /* 0x000fe200000006ff */
[----:B------:R-:W-:Y:S01]  /*6040*/  FADD.FTZ R192, R6, R4 ;  /* 0x0000000406c07221 */ /* 0x000fe20000010000 */
[----:B------:R-:W-:Y:S02]  /*6050*/  PRMT R6, R196, 0x7632, R6 ;  /* 0x00007632c4067816 */ /* 0x000fe40000000006 */
[----:B------:R-:W-:Y:S01]  /*6060*/  PRMT R4, R164, 0x7632, R4 ;  /* 0x00007632a4047816 */ /* 0x000fe20000000004 */
[----:B------:R-:W-:Y:S01]  /*6070*/  FADD.FTZ R192, R168, R192 ;  /* 0x000000c0a8c07221 */ /* 0x000fe20000010000 */
[----:B------:R-:W-:-:S02]  /*6080*/  SHF.L.U32 R6, R6, 0x10, RZ ;  /* 0x0000001006067819 */ /* 0x000fc400000006ff */
[----:B------:R-:W-:Y:S02]  /*6090*/  SHF.L.U32 R4, R4, 0x10, RZ ;  /* 0x0000001004047819 */ /* 0x000fe400000006ff */
[----:B------:R-:W-:Y:S02]  /*60a0*/  PRMT R195, R198, 0x7632, R195 ;  /* 0x00007632c6c37816 */ /* 0x000fe400000000c3 */
[----:B------:R-:W-:Y:S01]  /*60b0*/  SHF.L.U32 R196, R167, 0x10, RZ ;  /* 0x00000010a7c47819 */ /* 0x000fe200000006ff */
[----:B------:R-:W-:Y:S01]  /*60c0*/  FADD.FTZ R4, R6, R4 ;  /* 0x0000000406047221 */ /* 0x000fe20000010000 */
[----:B------:R-:W-:Y:S01]  /*60d0*/  IMAD.U32 R6, R197, 0x10000, RZ ;  /* 0x00010000c5067824 */ /* 0x000fe200078e00ff */
[----:B------:R-:W-:-:S03]  /*60e0*/  SHF.L.U32 R195, R195, 0x10, RZ ;  /* 0x00000010c3c37819 */ /* 0x000fc600000006ff */
[--C-:B------:R-:W-:Y:S01]  /*60f0*/  FADD.FTZ R194, R7, R6.reuse ;  /* 0x0000000607c27221 */ /* 0x100fe20000010000 */
[----:B------:R-:W-:Y:S02]  /*6100*/  PRMT R7, R197, 0x7632, R7 ;  /* 0x00007632c5077816 */ /* 0x000fe40000000007 */
[----:B------:R-:W-:Y:S01]  /*6110*/  PRMT R6, R165, 0x7632, R6 ;  /* 0x00007632a5067816 */ /* 0x000fe20000000006 */
[----:B------:R-:W-:Y:S01]  /*6120*/  FADD.FTZ R194, R170, R194 ;  /* 0x000000c2aac27221 */ /* 0x000fe20000010000 */
[----:B------:R-:W-:Y:S02]  /*6130*/  SHF.L.U32 R7, R7, 0x10, RZ ;  /* 0x0000001007077819 */ /* 0x000fe400000006ff */
[----:B------:R-:W-:-:S05]  /*6140*/  SHF.L.U32 R6, R6, 0x10, RZ ;  /* 0x0000001006067819 */ /* 0x000fca00000006ff */
[----:B------:R-:W-:Y:S01]  /*6150*/  FADD.FTZ R6, R7, R6 ;  /* 0x0000000607067221 */ /* 0x000fe20000010000 */
[----:B------:R-:W-:-:S04]  /*6160*/  IMAD.U32 R7, R198, 0x10000, RZ ;  /* 0x00010000c6077824 */ /* 0x000fc800078e00ff */
[--C-:B------:R-:W-:Y:S01]  /*6170*/  FADD.FTZ R193, R193, R7.reuse ;  /* 0x00000007c1c17221 */ /* 0x100fe20000010000 */
[----:B------:R-:W-:-:S04]  /*6180*/  PRMT R7, R166, 0x7632, R7 ;  /* 0x00007632a6077816 */ /* 0x000fc80000000007 */
        /* <DEDUP_REMOVED lines=16> */
.L_x_12267:
[----:B0----5:R-:W-:Y:S01]  /*6290*/  SHF.L.U32 R6, R164, 0x10, RZ ;  /* 0x00000010a4067819 */ /* 0x021fe200000006ff */
        /* <DEDUP_REMOVED lines=32> */
.L_x_12266:
[----:B------:R-:W-:Y:S05]  /*64a0*/  @!P2 BRA `(.L_x_12269) ;  /* 0x000000000054a947 */ /* 0x000fea0003800000 */
[C---:B-----5:R-:W-:Y:S01]  /*64b0*/  PRMT R4, R196.reuse, 0x7632, R4 ;  /* 0x00007632c4047816 */ /* 0x060fe20000000004 */
[----:B------:R-:W-:Y:S01]  /*64c0*/  IMAD.U32 R192, R196, 0x10000, RZ ;  /* 0x00010000c4c07824 */ /* 0x000fe200078e00ff */
[----:B0-----:R-:W-:Y:S02]  /*64d0*/  PRMT R7, R197, 0x7632, R7 ;  /* 0x00007632c5077816 */ /* 0x001fe40000000007 */
        /* <DEDUP_REMOVED lines=18> */
.L_x_12269:
[C---:B-----5:R-:W-:Y:S01]  /*6600*/  PRMT R4, R196.reuse, 0x7632, R4 ;  /* 0x00007632c4047816 */ /* 0x060fe20000000004 */
[----:B------:R-:W-:Y:S01]  /*6610*/  IMAD.U32 R192, R196, 0x10000, RZ ;  /* 0x00010000c4c07824 */ /* 0x000fe200078e00ff */
[----:B0-----:R-:W-:Y:S02]  /*6620*/  PRMT R6, R197, 0x7632, R6 ;  /* 0x00007632c5067816 */ /* 0x001fe40000000006 */
        /* <DEDUP_REMOVED lines=9> */
.L_x_12268:
[----:B------:R-:W0:Y:S02]  /*66c0*/  LDC.64 R6, c[0x0][0x3a8] ;  /* 0x0000ea00ff067b82 */ /* 0x000e240000000a00 */
[----:B0-----:R-:W-:-:S04]  /*66d0*/  IMAD.WIDE.U32 R6, R2, 0x20, R6 ;  /* 0x0000002002067825 */ /* 0x001fc800078e0006 */
[----:B------:R-:W-:Y:S01]  /*66e0*/  VIADD R2, R2, 0x80 ;  /* 0x0000008002027836 */ /* 0x000fe20000000000 */
[----:B------:R2:W-:Y:S04]  /*66f0*/  STG.E.128 desc[UR6][R6.64], R192 ;  /* 0x000000c006007986 */ /* 0x0005e8000c101d06 */
[----:B------:R2:W-:Y:S02]  /*6700*/  STG.E.128 desc[UR6][R6.64+0x10], R196 ;  /* 0x000010c406007986 */ /* 0x0005e4000c101d06 */
.L_x_12265:
[----:B------:R-:W-:Y:S05]  /*6710*/  BSYNC.RECONVERGENT B0 ;  /* 0x0000000000007941 */ /* 0x000fea0003800200 */
.L_x_12264:
        /* <DEDUP_REMOVED lines=8> */
[----:B012---:R-:W0:Y:S02]  /*67a0*/  @P0 LDC.64 R6, c[0x0][0x398] ;  /* 0x0000e600ff060b82 */ /* 0x007e240000000a00 */
[----:B0-----:R-:W-:-:S05]  /*67b0*/  @P0 IMAD.WIDE.U32 R6, R2, 0x10, R6 ;  /* 0x0000001002060825 */ /* 0x001fca00078e0006 */
[----:B------:R0:W5:Y:S02]  /*67c0*/  @P0 LDG.E.128 R164, desc[UR6][R6.64] ;  /* 0x0000000606a40981 */ /* 0x000164000c1e1d00 */
[----:B0-----:R-:W0:Y:S02]  /*67d0*/  @P3 LDC.64 R6, c[0x0][0x3a0] ;  /* 0x0000e800ff063b82 */ /* 0x001e240000000a00 */
[----:B0-----:R-:W-:-:S05]  /*67e0*/  @P3 IMAD.WIDE.U32 R6, R2, 0x20, R6 ;  /* 0x0000002002063825 */ /* 0x001fca00078e0006 */
[----:B------:R-:W5:Y:S04]  /*67f0*/  @P3 LDG.E.128 R168, desc[UR6][R6.64] ;  /* 0x0000000606a83981 */ /* 0x000f68000c1e1d00 */
[----:B------:R3:W5:Y:S02]  /*6800*/  @P3 LDG.E.128 R172, desc[UR6][R6.64+0x10] ;  /* 0x0000100606ac3981 */ /* 0x000764000c1e1d00 */
[----:B---3--:R-:W-:-:S05]  /*6810*/  IMAD.WIDE.U32 R6, R2, 0x10, R200 ;  /* 0x0000001002067825 */ /* 0x008fca00078e00c8 */
[----:B------:R0:W5:Y:S01]  /*6820*/  LDG.E.128 R204, desc[UR6][R6.64] ;  /* 0x0000000606cc7981 */ /* 0x000162000c1e1d00 */
[----:B------:R-:W-:Y:S05]  /*6830*/  @!P0 BRA `(.L_x_12272) ;  /* 0x00000004002c8947 */ /* 0x000fea0003800000 */
[----:B------:R-:W-:Y:S05]  /*6840*/  @!P3 BRA `(.L_x_12273) ;  /* 0x0000000000a4b947 */ /* 0x000fea0003800000 */
[----:B-----5:R-:W-:Y:S02]  /*6850*/  SHF.L.U32 R4, R204, 0x10, RZ ;  /* 0x00000010cc047819 */ /* 0x020fe400000006ff */
[----:B0-----:R-:W-:Y:S02]  /*6860*/  SHF.L.U32 R6, R164, 0x10, RZ ;  /* 0x00000010a4067819 */ /* 0x001fe400000006ff */
[----:B------:R-:W-:Y:S02]  /*6870*/  SHF.L.U32 R7, R165, 0x10, RZ ;  /* 0x00000010a5077819 */ /* 0x000fe400000006ff */
[----:B------:R-:W-:Y:S01]  /*6880*/  SHF.L.U32 R201, R166, 0x10, RZ ;  /* 0x00000010a6c97819 */ /* 0x000fe200000006ff */
[----:B------:R-:W-:Y:S01]  /*6890*/  FADD.FTZ R200, R6, R4 ;  /* 0x0000000406c87221 */ /* 0x000fe20000010000 */
[----:B------:R-:W-:Y:S02]  /*68a0*/  PRMT R6, R204, 0x7632, R6 ;  /* 0x00007632cc067816 */ /* 0x000fe40000000006 */
[----:B------:R-:W-:Y:S01]  /*68b0*/  PRMT R4, R164, 0x7632, R4 ;  /* 0x00007632a4047816 */ /* 0x000fe20000000004 */
[----:B------:R-:W-:Y:S01]  /*68c0*/  FADD.FTZ R200, R168, R200 ;  /* 0x000000c8a8c87221 */ /* 0x000fe20000010000 */
[----:B------:R-:W-:-:S02]  /*68d0*/  SHF.L.U32 R6, R6, 0x10, RZ ;  /* 0x0000001006067819 */ /* 0x000fc400000006ff */
[----:B------:R-:W-:Y:S01]  /*68e0*/  PRMT R203, R206, 0x7632, R203 ;  /* 0x00007632cecb7816 */ /* 0x000fe200000000cb */
[----:B------:R-:W-:Y:S01]  /*68f0*/  IMAD.U32 R4, R4, 0x10000, RZ ;  /* 0x0001000004047824 */ /* 0x000fe200078e00ff */
[----:B------:R-:W-:Y:S02]  /*6900*/  SHF.L.U32 R204, R167, 0x10, RZ ;  /* 0x00000010a7cc7819 */ /* 0x000fe400000006ff */
[----:B------:R-:W-:Y:S01]  /*6910*/  SHF.L.U32 R203, R203, 0x10, RZ ;  /* 0x00000010cbcb7819 */ /* 0x000fe200000006ff */
[----:B------:R-:W-:Y:S01]  /*6920*/  FADD.FTZ R4, R6, R4 ;  /* 0x0000000406047221 */ /* 0x000fe20000010000 */
[----:B------:R-:W-:-:S05]  /*6930*/  SHF.L.U32 R6, R205, 0x10, RZ ;  /* 0x00000010cd067819 */ /* 0x000fca00000006ff */
[--C-:B------:R-:W-:Y:S01]  /*6940*/  FADD.FTZ R202, R7, R6.reuse ;  /* 0x0000000607ca7221 */ /* 0x100fe20000010000 */
[----:B------:R-:W-:Y:S02]  /*6950*/  PRMT R7, R205, 0x7632, R7 ;  /* 0x00007632cd077816 */ /* 0x000fe40000000007 */
[----:B------:R-:W-:Y:S01]  /*6960*/  PRMT R6, R165, 0x7632, R6 ;  /* 0x00007632a5067816 */ /* 0x000fe20000000006 */
[----:B------:R-:W-:Y:S01]  /*6970*/  FADD.FTZ R202, R170, R202 ;  /* 0x000000caaaca7221 */ /* 0x000fe20000010000 */
[----:B------:R-:W-:-:S03]  /*6980*/  SHF.L.U32 R7, R7, 0x10, RZ ;  /* 0x0000001007077819 */ /* 0x000fc600000006ff */
[----:B------:R-:W-:-:S04]  /*6990*/  IMAD.U32 R6, R6, 0x10000, RZ ;  /* 0x0001000006067824 */ /* 0x000fc800078e00ff */
[----:B------:R-:W-:Y:S01]  /*69a0*/  FADD.FTZ R6, R7, R6 ;  /* 0x0000000607067221 */ /* 0x000fe20000010000 */
[----:B------:R-:W-:-:S05]  /*69b0*/  SHF.L.U32 R7, R206, 0x10, RZ ;  /* 0x00000010ce077819 */ /* 0x000fca00000006ff */
[--C-:B------:R-:W-:Y:S01]  /*69c0*/  FADD.FTZ R201, R201, R7.reuse ;  /* 0x00000007c9c97221 */ /* 0x100fe20000010000 */
[----:B------:R-:W-:-:S05]  /*69d0*/  PRMT R7, R166, 0x7632, R7 ;  /* 0x00007632a6077816 */ /* 0x000fca0000000007 */
[----:B------:R-:W-:-:S04]  /*69e0*/  IMAD.U32 R7, R7, 0x10000, RZ ;  /* 0x0001000007077824 */ /* 0x000fc800078e00ff */
        /* <DEDUP_REMOVED lines=8> */
[----:B------:R-:W-:Y:S01]  /*6a70*/  FADD.FTZ R203, R171, R6 ;  /* 0x00000006abcb7221 */ /* 0x000fe20000010000 */
[----:B------:R-:W-:-:S04]  /*6a80*/  IMAD.U32 R204, R204, 0x10000, RZ ;  /* 0x00010000cccc7824 */ /* 0x000fc800078e00ff */
[----:B------:R-:W-:Y:S01]  /*6a90*/  FADD.FTZ R207, R207, R204 ;  /* 0x000000cccfcf7221 */ /* 0x000fe20000010000 */
[----:B------:R-:W-:Y:S01]  /*6aa0*/  FADD.FTZ R204, R172, R201 ;  /* 0x000000c9accc7221 */ /* 0x000fe20000010000 */
[----:B------:R-:W-:Y:S02]  /*6ab0*/  FADD.FTZ R201, R169, R4 ;  /* 0x00000004a9c97221 */ /* 0x000fe40000010000 */
[----:B------:R-:W-:Y:S01]  /*6ac0*/  FADD.FTZ R207, R175, R207 ;  /* 0x000000cfafcf7221 */ /* 0x000fe20000010000 */
[----:B------:R-:W-:Y:S06]  /*6ad0*/  BRA `(.L_x_12274) ;  /* 0x00000004000c7947 */ /* 0x000fec0003800000 */
.L_x_12273:
[----:B-----5:R-:W-:Y:S02]  /*6ae0*/  SHF.L.U32 R4, R204, 0x10, RZ ;  /* 0x00000010cc047819 */ /* 0x020fe400000006ff */
[----:B0-----:R-:W-:-:S05]  /*6af0*/  SHF.L.U32 R6, R164, 0x10, RZ ;  /* 0x00000010a4067819 */ /* 0x001fca00000006ff */
[----:B------:R-:W-:Y:S01]  /*6b00*/  FADD.FTZ R200, R6, R4 ;  /* 0x0000000406c87221 */ /* 0x000fe20000010000 */
[----:B------:R-:W-:Y:S02]  /*6b10*/  PRMT R6, R204, 0x7632, R6 ;  /* 0x00007632cc067816 */ /* 0x000fe40000000006 */
[----:B------:R-:W-:Y:S02]  /*6b20*/  PRMT R4, R164, 0x7632, R4 ;  /* 0x00007632a4047816 */ /* 0x000fe40000000004 */
[----:B------:R-:W-:-:S03]  /*6b30*/  SHF.L.U32 R6, R6, 0x10, RZ ;  /* 0x0000001006067819 */ /* 0x000fc600000006ff */
[----:B------:R-:W-:-:S04]  /*6b40*/  IMAD.U32 R4, R4, 0x10000, RZ ;  /* 0x0001000004047824 */ /* 0x000fc800078e00ff */
[----:B------:R-:W-:Y:S01]  /*6b50*/  FADD.FTZ R201, R6, R4 ;  /* 0x0000000406c97221 */ /* 0x000fe20000010000 */
[----:B------:R-:W-:Y:S02]  /*6b60*/  SHF.L.U32 R4, R205, 0x10, RZ ;  /* 0x00000010cd047819 */ /* 0x000fe400000006ff */
[----:B------:R-:W-:-:S05]  /*6b70*/  SHF.L.U32 R6, R165, 0x10, RZ ;  /* 0x00000010a5067819 */ /* 0x000fca00000006ff */
        /* <DEDUP_REMOVED lines=22> */
[----:B------:R-:W-:Y:S06]  /*6ce0*/  BRA `(.L_x_12274) ;  /* 0x0000000000887947 */ /* 0x000fec0003800000 */
.L_x_12272:
[----:B------:R-:W-:Y:S05]  /*6cf0*/  @!P3 BRA `(.L_x_12275) ;  /* 0x000000000054b947 */ /* 0x000fea0003800000 */
[C---:B-----5:R-:W-:Y:S01]  /*6d00*/  PRMT R4, R204.reuse, 0x7632, R4 ;  /* 0x00007632cc047816 */ /* 0x060fe20000000004 */
[----:B------:R-:W-:Y:S01]  /*6d10*/  IMAD.U32 R203, R207, 0x10000, RZ ;  /* 0x00010000cfcb7824 */ /* 0x000fe200078e00ff */
[----:B------:R-:W-:Y:S02]  /*6d20*/  SHF.L.U32 R200, R204, 0x10, RZ ;  /* 0x00000010ccc87819 */ /* 0x000fe400000006ff */
[----:B0-----:R-:W-:Y:S02]  /*6d30*/  PRMT R7, R205, 0x7632, R7 ;  /* 0x00007632cd077816 */ /* 0x001fe40000000007 */
[----:B------:R-:W-:Y:S01]  /*6d40*/  PRMT R6, R206, 0x7632, R6 ;  /* 0x00007632ce067816 */ /* 0x000fe20000000006 */
[----:B------:R-:W-:Y:S01]  /*6d50*/  FADD.FTZ R200, R168, R200 ;  /* 0x000000c8a8c87221 */ /* 0x000fe20000010000 */
[----:B------:R-:W-:Y:S02]  /*6d60*/  PRMT R204, R207, 0x7632, R204 ;  /* 0x00007632cfcc7816 */ /* 0x000fe400000000cc */
[----:B------:R-:W-:-:S02]  /*6d70*/  SHF.L.U32 R202, R205, 0x10, RZ ;  /* 0x00000010cdca7819 */ /* 0x000fc400000006ff */
        /* <DEDUP_REMOVED lines=13> */
.L_x_12275:
[----:B-----5:R-:W-:Y:S02]  /*6e50*/  PRMT R232, R207, 0x7632, R232 ;  /* 0x00007632cfe87816 */ /* 0x020fe400000000e8 */
[----:B------:R-:W-:Y:S02]  /*6e60*/  PRMT R4, R204, 0x7632, R4 ;  /* 0x00007632cc047816 */ /* 0x000fe40000000004 */
[----:B0-----:R-:W-:Y:S02]  /*6e70*/  PRMT R6, R205, 0x7632, R6 ;  /* 0x00007632cd067816 */ /* 0x001fe40000000006 */
[----:B------:R-:W-:Y:S02]  /*6e80*/  PRMT R7, R206, 0x7632, R7 ;  /* 0x00007632ce077816 */ /* 0x000fe40000000007 */
[----:B------:R-:W-:Y:S02]  /*6e90*/  SHF.L.U32 R200, R204, 0x10, RZ ;  /* 0x00000010ccc87819 */ /* 0x000fe400000006ff */
[----:B------:R-:W-:Y:S01]  /*6ea0*/  SHF.L.U32 R204, R206, 0x10, RZ ;  /* 0x00000010cecc7819 */ /* 0x000fe200000006ff */
[----:B------:R-:W-:Y:S01]  /*6eb0*/  IMAD.U32 R206, R207, 0x10000, RZ ;  /* 0x00010000cfce7824 */ /* 0x000fe200078e00ff */
[----:B------:R-:W-:Y:S01]  /*6ec0*/  SHF.L.U32 R202, R205, 0x10, RZ ;  /* 0x00000010cdca7819 */ /* 0x000fe200000006ff */
[----:B------:R-:W-:Y:S01]  /*6ed0*/  IMAD.U32 R207, R232, 0x10000, RZ ;  /* 0x00010000e8cf7824 */ /* 0x000fe200078e00ff */
[----:B------:R-:W-:-:S02]  /*6ee0*/  SHF.L.U32 R201, R4, 0x10, RZ ;  /* 0x0000001004c97819 */ /* 0x000fc400000006ff */
[----:B------:R-:W-:Y:S02]  /*6ef0*/  SHF.L.U32 R203, R6, 0x10, RZ ;  /* 0x0000001006cb7819 */ /* 0x000fe400000006ff */
[----:B------:R-:W-:-:S07]  /*6f00*/  SHF.L.U32 R205, R7, 0x10, RZ ;  /* 0x0000001007cd7819 */ /* 0x000fce00000006ff */
.L_x_12274:
[----:B------:R-:W0:Y:S02]  /*6f10*/  LDC.64 R6, c[0x0][0x3a8] ;  /* 0x0000ea00ff067b82 */ /* 0x000e240000000a00 */
[C---:B0-----:R-:W-:Y:S01]  /*6f20*/  IMAD.WIDE.U32 R6, R2.reuse, 0x20, R6 ;  /* 0x0000002002067825 */ /* 0x041fe200078e0006 */
[----:B------:R-:W-:-:S04]  /*6f30*/  IADD3 R2, PT, PT, R2, 0x80, RZ ;  /* 0x0000008002027810 */ /* 0x000fc80007ffe0ff */
[----:B------:R3:W-:Y:S04]  /*6f40*/  STG.E.128 desc[UR6][R6.64], R200 ;  /* 0x000000c806007986 */ /* 0x0007e8000c101d06 */
[----:B------:R3:W-:Y:S02]  /*6f50*/  STG.E.128 desc[UR6][R6.64+0x10], R204 ;  /* 0x000010cc06007986 */ /* 0x0007e4000c101d06 */
.L_x_12271:
[----:B------:R-:W-:Y:S05]  /*6f60*/  BSYNC.RECONVERGENT B0 ;  /* 0x0000000000007941 */ /* 0x000fea0003800200 */
.L_x_12270:
        /* <DEDUP_REMOVED lines=8> */
[----:B0123--:R-:W0:Y:S02]  /*6ff0*/  @P0 LDC.64 R6, c[0x0][0x398] ;  /* 0x0000e600ff060b82 */ /* 0x00fe240000000a00 */
[----:B0-----:R-:W-:-:S05]  /*7000*/  @P0 IMAD.WIDE.U32 R6, R2, 0x10, R6 ;  /* 0x0000001002060825 */ /* 0x001fca00078e0006 */
[----:B------:R0:W5:Y:S02]  /*7010*/  @P0 LDG.E.128 R164, desc[UR6][R6.64] ;  /* 0x0000000606a40981 */ /* 0x000164000c1e1d00 */
[----:B0-----:R-:W0:Y:S02]  /*7020*/  @P4 LDC.64 R6, c[0x0][0x3a0] ;  /* 0x0000e800ff064b82 */ /* 0x001e240000000a00 */
[----:B0-----:R-:W-:-:S05]  /*7030*/  @P4 IMAD.WIDE.U32 R6, R2, 0x20, R6 ;  /* 0x0000002002064825 */ /* 0x001fca00078e0006 */
[----:B------:R-:W5:Y:S04]  /*7040*/  @P4 LDG.E.128 R168, desc[UR6][R6.64] ;  /* 0x0000000606a84981 */ /* 0x000f68000c1e1d00 */
[----:B------:R4:W5:Y:S02]  /*7050*/  @P4 LDG.E.128 R172, desc[UR6][R6.64+0x10] ;  /* 0x0000100606ac4981 */ /* 0x000964000c1e1d00 */
[----:B----4-:R-:W-:-:S05]  /*7060*/  IMAD.WIDE.U32 R6, R2, 0x10, R208 ;  /* 0x0000001002067825 */ /* 0x010fca00078e00d0 */
        /* <DEDUP_REMOVED lines=13> */
[----:B------:R-:W-:-:S02]  /*7140*/  SHF.L.U32 R4, R4, 0x10, RZ ;  /* 0x0000001004047819 */ /* 0x000fc400000006ff */
[----:B------:R-:W-:Y:S01]  /*7150*/  SHF.L.U32 R212, R167, 0x10, RZ ;  /* 0x00000010a7d47819 */ /* 0x000fe200000006ff */
[----:B------:R-:W-:Y:S02]  /*7160*/  IMAD.U32 R211, R211, 0x10000, RZ ;  /* 0x00010000d3d37824 */ /* 0x000fe400078e00ff */
[----:B------:R-:W-:Y:S01]  /*7170*/  FADD.FTZ R4, R6, R4 ;  /* 0x0000000406047221 */ /* 0x000fe20000010000 */
[----:B------:R-:W-:-:S05]  /*7180*/  SHF.L.U32 R6, R213, 0x10, RZ ;  /* 0x00000010d5067819 */ /* 0x000fca00000006ff */
        /* <DEDUP_REMOVED lines=26> */
.L_x_12279:
[----:B-----5:R-:W-:Y:S02]  /*7330*/  SHF.L.U32 R4, R212, 0x10, RZ ;  /* 0x00000010d4047819 */ /* 0x020fe400000006ff */
[----:B0-----:R-:W-:-:S05]  /*7340*/  SHF.L.U32 R6, R164, 0x10, RZ ;  /* 0x00000010a4067819 */ /* 0x001fca00000006ff */
[----:B------:R-:W-:Y:S01]  /*7350*/  FADD.FTZ R208, R6, R4 ;  /* 0x0000000406d07221 */ /* 0x000fe20000010000 */
[----:B------:R-:W-:Y:S02]  /*7360*/  PRMT R6, R212, 0x7632, R6 ;  /* 0x00007632d4067816 */ /* 0x000fe40000000006 */
[----:B------:R-:W-:-:S03]  /*7370*/  PRMT R4, R164, 0x7632, R4 ;  /* 0x00007632a4047816 */ /* 0x000fc60000000004 */
[----:B------:R-:W-:Y:S01]  /*7380*/  IMAD.U32 R6, R6, 0x10000, RZ ;  /* 0x0001000006067824 */ /* 0x000fe200078e00ff */
[----:B------:R-:W-:-:S05]  /*7390*/  SHF.L.U32 R4, R4, 0x10, RZ ;  /* 0x0000001004047819 */ /* 0x000fca00000006ff */
[----:B------:R-:W-:Y:S01]  /*73a0*/  FADD.FTZ R209, R6, R4 ;  /* 0x0000000406d17221 */ /* 0x000fe20000010000 */
[----:B------:R-:W-:Y:S02]  /*73b0*/  SHF.L.U32 R4, R213, 0x10, RZ ;  /* 0x00000010d5047819 */ /* 0x000fe400000006ff */
[----:B------:R-:W-:-:S05]  /*73c0*/  SHF.L.U32 R6, R165, 0x10, RZ ;  /* 0x00000010a5067819 */ /* 0x000fca00000006ff */
        /* <DEDUP_REMOVED lines=23> */
.L_x_12278:
[----:B------:R-:W-:Y:S05]  /*7540*/  @!P4 BRA `(.L_x_12281) ;  /* 0x000000000054c947 */ /* 0x000fea0003800000 */
[----:B-----5:R-:W-:Y:S01]  /*7550*/  PRMT R4, R212, 0x7632, R4 ;  /* 0x00007632d4047816 */ /* 0x020fe20000000004 */
[----:B------:R-:W-:Y:S01]  /*7560*/  IMAD.U32 R209, R214, 0x10000, RZ ;  /* 0x00010000d6d17824 */ /* 0x000fe200078e00ff */
[----:B------:R-:W-:Y:S02]  /*7570*/  SHF.L.U32 R208, R212, 0x10, RZ ;  /* 0x00000010d4d07819 */ /* 0x000fe400000006ff */
        /* <DEDUP_REMOVED lines=18> */
.L_x_12281:
[----:B0----5:R-:W-:Y:S02]  /*76a0*/  PRMT R7, R214, 0x7632, R7 ;  /* 0x00007632d6077816 */ /* 0x021fe40000000007 */
        /* <DEDUP_REMOVED lines=10> */
[----:B------:R-:W-:-:S07]  /*7750*/  SHF.L.U32 R215, R232, 0x10, RZ ;  /* 0x00000010e8d77819 */ /* 0x000fce00000006ff */
.L_x_12280:
[----:B------:R-:W0:Y:S02]  /*7760*/  LDC.64 R6, c[0x0][0x3a8] ;  /* 0x0000ea00ff067b82 */ /* 0x000e240000000a00 */
[C---:B0-----:R-:W-:Y:S01]  /*7770*/  IMAD.WIDE.U32 R6, R2.reuse, 0x20, R6 ;  /* 0x0000002002067825 */ /* 0x041fe200078e0006 */
[----:B------:R-:W-:-:S04]  /*7780*/  IADD3 R2, PT, PT, R2, 0x80, RZ ;  /* 0x0000008002027810 */ /* 0x000fc80007ffe0ff */
[----:B------:R4:W-:Y:S04]  /*7790*/  STG.E.128 desc[UR6][R6.64], R208 ;  /* 0x000000d006007986 */ /* 0x0009e8000c101d06 */
[----:B------:R4:W-:Y:S02]  /*77a0*/  STG.E.128 desc[UR6][R6.64+0x10], R212 ;  /* 0x000010d406007986 */ /* 0x0009e4000c101d06 */
.L_x_12277:
[----:B------:R-:W-:Y:S05]  /*77b0*/  BSYNC.RECONVERGENT B0 ;  /* 0x0000000000007941 */ /* 0x000fea0003800200 */
.L_x_12276:
        /* <DEDUP_REMOVED lines=8> */
[----:B01234-:R-:W0:Y:S02]  /*7840*/  @P0 LDC.64 R6, c[0x0][0x398] ;  /* 0x0000e600ff060b82 */ /* 0x01fe240000000a00 */
[----:B0-----:R-:W-:-:S05]  /*7850*/  @P0 IMAD.WIDE.U32 R6, R2, 0x10, R6 ;  /* 0x0000001002060825 */ /* 0x001fca00078e0006 */
[----:B------:R0:W5:Y:S02]  /*7860*/  @P0 LDG.E.128 R164, desc[UR6][R6.64] ;  /* 0x0000000606a40981 */ /* 0x000164000c1e1d00 */
[----:B0-----:R-:W0:Y:S02]  /*7870*/  @P5 LDC.64 R6, c[0x0][0x3a0] ;  /* 0x0000e800ff065b82 */ /* 0x001e240000000a00 */
[----:B0-----:R-:W-:-:S05]  /*7880*/  @P5 IMAD.WIDE.U32 R6, R2, 0x20, R6 ;  /* 0x0000002002065825 */ /* 0x001fca00078e0006 */
[----:B------:R-:W5:Y:S04]  /*7890*/  @P5 LDG.E.128 R168, desc[UR6][R6.64] ;  /* 0x0000000606a85981 */ /* 0x000f68000c1e1d00 */
[----:B------:R0:W5:Y:S02]  /*78a0*/  @P5 LDG.E.128 R172, desc[UR6][R6.64+0x10] ;  /* 0x0000100606ac5981 */ /* 0x000164000c1e1d00 */
[----:B0-----:R-:W-:-:S05]  /*78b0*/  IMAD.WIDE.U32 R6, R2, 0x10, R216 ;  /* 0x0000001002067825 */ /* 0x001fca00078e00d8 */
        /* <DEDUP_REMOVED lines=44> */
.L_x_12285:
        /* <DEDUP_REMOVED lines=33> */
.L_x_12284:
        /* <DEDUP_REMOVED lines=22> */
.L_x_12287:
        /* <DEDUP_REMOVED lines=12> */
.L_x_12286:
[----:B------:R-:W0:Y:S02]  /*7fb0*/  LDC.64 R6, c[0x0][0x3a8] ;  /* 0x0000ea00ff067b82 */ /* 0x000e240000000a00 */
[C---:B0-----:R-:W-:Y:S01]  /*7fc0*/  IMAD.WIDE.U32 R6, R2.reuse, 0x20, R6 ;  /* 0x0000002002067825 */ /* 0x041fe200078e0006 */
[----:B------:R-:W-:-:S04]  /*7fd0*/  IADD3 R2, PT, PT, R2, 0x80, RZ ;  /* 0x0000008002027810 */ /* 0x000fc80007ffe0ff */
[----:B------:R0:W-:Y:S04]  /*7fe0*/  STG.E.128 desc[UR6][R6.64], R216 ;  /* 0x000000d806007986 */ /* 0x0001e8000c101d06 */
[----:B------:R0:W-:Y:S02]  /*7ff0*/  STG.E.128 desc[UR6][R6.64+0x10], R220 ;  /* 0x000010dc06007986 */ /* 0x0001e4000c101d06 */
.L_x_12283:
[----:B------:R-:W-:Y:S05]  /*8000*/  BSYNC.RECONVERGENT B0 ;  /* 0x0000000000007941 */ /* 0x000fea0003800200 */
.L_x_12282:
        /* <DEDUP_REMOVED lines=60> */
.L_x_12291:
        /* <DEDUP_REMOVED lines=33> */
.L_x_12290:
        /* <DEDUP_REMOVED lines=22> */
.L_x_12293:
        /* <DEDUP_REMOVED lines=12> */
.L_x_12292:
[----:B------:R-:W0:Y:S02]  /*8800*/  LDC.64 R6, c[0x0][0x3a8] ;  /* 0x0000ea00ff067b82 */ /* 0x000e240000000a00 */
[----:B0-----:R-:W-:-:S05]  /*8810*/  IMAD.WIDE.U32 R6, R2, 0x20, R6 ;  /* 0x0000002002067825 */ /* 0x001fca00078e0006 */
[----:B------:R0:W-:Y:S04]  /*8820*/  STG.E.128 desc[UR6][R6.64], R224 ;  /* 0x000000e006007986 */ /* 0x0001e8000c101d06 */
[----:B------:R0:W-:Y:S02]  /*8830*/  STG.E.128 desc[UR6][R6.64+0x10], R228 ;  /* 0x000010e406007986 */ /* 0x0001e4000c101d06 */
.L_x_12289:
[----:B------:R-:W-:Y:S05]  /*8840*/  BSYNC.RECONVERGENT B0 ;  /* 0x0000000000007941 */ /* 0x000fea0003800200 */
.L_x_12288:
[----:B------:R-:W-:Y:S01]  /*8850*/  FADD.FTZ R2, RZ, R176 ;  /* 0x000000b0ff027221 */ /* 0x000fe20000010000 */
[----:B01234-:R-:W2:Y:S01]  /*8860*/  LDL R6, [R1+0xd4] ;  /* 0x0000d40001067983 */ /* 0x01fea20000100800 */
[C---:B------:R-:W-:Y:S01]  /*8870*/  ISETP.GE.U32.AND P0, PT, R0.reuse, 0x80, PT ;  /* 0x000000800000780c */ /* 0x040fe20003f06070 */
[----:B------:R-:W-:Y:S01]  /*8880*/  BSSY.RECONVERGENT B0, `(.L_x_12294) ;  /* 0x00000d7000007945 */ /* 0x000fe20003800200 */
[----:B------:R-:W-:Y:S01]  /*8890*/  FADD.FTZ R2, R177, R2 ;  /* 0x00000002b1027221 */ /* 0x000fe20000010000 */
[----:B------:R-:W-:Y:S01]  /*88a0*/  ISETP.GT.U32.AND P6, PT, R0, 0xff, PT ;  /* 0x000000ff0000780c */ /* 0x000fe20003fc4070 */
[----:B------:R-:W0:Y:S01]  /*88b0*/  S2R R232, SR_TID.X ;  /* 0x0000000000e87919 */ /* 0x000e220000002100 */
[----:B------:R-:W-:Y:S01]  /*88c0*/  LOP3.LUT R3, R3, 0xffffffbf, RZ, 0xc0, !PT ;  /* 0xffffffbf03037812 */ /* 0x000fe200078ec0ff */
[----:B------:R-:W-:-:S03]  /*88d0*/  FADD.FTZ R2, R178, R2 ;  /* 0x00000002b2027221 */ /* 0x000fc60000010000 */
[----:B------:R-:W-:Y:S01]  /*88e0*/  @P1 LOP3.LUT R3, R3, 0x40, RZ, 0xfc, !PT ;  /* 0x0000004003031812 */ /* 0x000fe200078efcff */
        /* <DEDUP_REMOVED lines=70> */
[----:B--2---:R-:W-:-:S04]  /*8d50*/  FMUL.FTZ R6, R6, R2 ;  /* 0x0000000206067220 */ /* 0x004fc80000410000 */
        /* <DEDUP_REMOVED lines=137> */
.L_x_12295:
[----:B------:R-:W-:Y:S05]  /*95f0*/  BSYNC.RECONVERGENT B0 ;  /* 0x0000000000007941 */ /* 0x000fea0003800200 */
.L_x_12294:
        /* <DEDUP_REMOVED lines=10> */
[----:B------:R-:W-:-:S04]  /*96a0*/  SHF.L.U32 R6, R232, 0x3, RZ ;  /* 0x00000003e8067819 */ /* 0x000fc800000006ff */
[----:B------:R-:W-:Y:S01]  /*96b0*/  LOP3.LUT R6, R6, 0xf8, RZ, 0xc0, !PT ;  /* 0x000000f806067812 */ /* 0x000fe200078ec0ff */
[----:B-1----:R-:W-:-:S04]  /*96c0*/  ULEA UR4, UR5, UR4, 0x18 ;  /* 0x0000000405047291 */ /* 0x002fc8000f8ec0ff */
[----:B------:R-:W-:-:S09]  /*96d0*/  @UP1 UIADD3 UR4, UPT, UPT, UR4, 0x20, URZ ;  /* 0x0000002004041890 */ /* 0x000fd2000fffe0ff */
[----:B0-----:R-:W1:Y:S03]  /*96e0*/  LDS.64 R6, [R6+UR4] ;  /* 0x0000000406067984 */ /* 0x001e660008000a00 */
.L_x_12297:
[----:B------:R-:W-:Y:S05]  /*96f0*/  BSYNC.RECONVERGENT B0 ;  /* 0x0000000000007941 */ /* 0x000fea0003800200 */
.L_x_12296:
[----:B-1----:R-:W0:Y:S01]  /*9700*/  SHFL.DOWN PT, R4, R6, 0x2, 0x1f ;  /* 0x08401f0006047f89 */ /* 0x002e2200000e0000 */
[----:B-----5:R-:W-:Y:S01]  /*9710*/  I2FP.F32.S32 R233, R2 ;  /* 0x0000000200e97245 */ /* 0x020fe20000201400 */
[----:B------:R-:W-:Y:S01]  /*9720*/  BSSY.RECONVERGENT B0, `(.L_x_12298) ;  /* 0x000008e000007945 */ /* 0x000fe20003800200 */
[----:B------:R-:W-:Y:S01]  /*9730*/  LOP3.LUT R3, R3, 0xffffffbf, RZ, 0xc0, !PT ;  /* 0xffffffbf03037812 */ /* 0x000fe200078ec0ff */
[----:B------:R-:W1:Y:S03]  /*9740*/  SHFL.DOWN PT, R232, R2, 0x2, 0x1f ;  /* 0x08401f0002e87f89 */ /* 0x000e6600000e0000 */
[----:B------:R-:W-:Y:S02]  /*9750*/  @P1 LOP3.LUT R3, R3, 0x40, RZ, 0xfc, !PT ;  /* 0x0000004003031812 */ /* 0x000fe400078efcff */
[----:B------:R-:W-:Y:S01]  /*9760*/  ISETP.NE.AND P1, PT, RZ, UR12, PT ;  /* 0x0000000cff007c0c */ /* 0x000fe2000bf25270 */
[----:B0-----:R-:W-:Y:S01]  /*9770*/  FADD.FTZ R234, -R4, R6 ;  /* 0x0000000604ea7221 */ /* 0x001fe20000010100 */
[----:B-1----:R-:W-:-:S03]  /*9780*/  I2FP.F32.S32 R235, R232 ;  /* 0x000000e800eb7245 */ /* 0x002fc60000201400 */
[----:B------:R-:W-:Y:S01]  /*9790*/  FMUL.FTZ R234, R234, R234 ;  /* 0x000000eaeaea7220 */ /* 0x000fe20000410000 */
[----:B------:R-:W-:Y:S01]  /*97a0*/  IADD3 R2, PT, PT, R232, R2, RZ ;  /* 0x00000002e8027210 */ /* 0x000fe20007ffe0ff */
[----:B------:R-:W-:Y:S02]  /*97b0*/  FMUL.FTZ R4, R4, R235 ;  /* 0x000000eb04047220 */ /* 0x000fe40000410000 */
[----:B------:R-:W-:Y:S02]  /*97c0*/  FMUL.FTZ R232, R234, R233 ;  /* 0x000000e9eae87220 */ /* 0x000fe40000410000 */
[----:B------:R-:W-:Y:S01]  /*97d0*/  FFMA.FTZ R233, R233, R6, R4 ;  /* 0x00000006e9e97223 */ /* 0x000fe20000010004 */
[----:B------:R-:W-:Y:S01]  /*97e0*/  I2FP.F32.S32 R4, R2 ;  /* 0x0000000200047245 */ /* 0x000fe20000201400 */
[----:B------:R-:W0:Y:S01]  /*97f0*/  SHFL.DOWN PT, R6, R7, 0x2, 0x1f ;  /* 0x08401f0007067f89 */ /* 0x000e2200000e0000 */
[----:B------:R-:W-:Y:S01]  /*9800*/  FMUL.FTZ R232, R232, R235 ;  /* 0x000000ebe8e87220 */ /* 0x000fe20000410000 */
[----:B0-----:R-:W-:-:S02]  /*9810*/  FADD.FTZ R6, R6, R7 ;  /* 0x0000000706067221 */ /* 0x001fc40000010000 */
[----:B------:R-:W0:Y:S02]  /*9820*/  MUFU.RCP R7, R4 ;  /* 0x0000000400077308 */ /* 0x000e240000001000 */
[C---:B0-----:R-:W-:Y:S01]  /*9830*/  FFMA.FTZ R6, R7.reuse, R232, R6 ;  /* 0x000000e807067223 */ /* 0x041fe20000010006 */
[----:B------:R-:W-:Y:S02]  /*9840*/  FMUL.FTZ R232, R7, R233 ;  /* 0x000000e907e87220 */ /* 0x000fe40000410000 */
[----:B------:R-:W0:Y:S04]  /*9850*/  SHFL.DOWN PT, R7, R2, 0x1, 0x1f ;  /* 0x08201f0002077f89 */ /* 0x000e2800000e0000 */
[----:B------:R-:W1:Y:S01]  /*9860*/  SHFL.DOWN PT, R233, R232, 0x1, 0x1f ;  /* 0x08201f00e8e97f89 */ /* 0x000e6200000e0000 */
[----:B0-----:R-:W-:-:S02]  /*9870*/  IADD3 R2, PT, PT, R2, R7, RZ ;  /* 0x0000000702027210 */ /* 0x001fc40007ffe0ff */
[----:B------:R-:W-:Y:S01]  /*9880*/  I2FP.F32.S32 R235, R7 ;  /* 0x0000000700eb7245 */ /* 0x000fe20000201400 */
[----:B-1----:R-:W-:Y:S01]  /*9890*/  FADD.FTZ R234, R232, -R233 ;  /* 0x800000e9e8ea7221 */ /* 0x002fe20000010000 */
[----:B------:R-:W-:-:S03]  /*98a0*/  I2FP.F32.S32 R2, R2 ;  /* 0x0000000200027245 */ /* 0x000fc60000201400 */
[----:B------:R-:W-:Y:S01]  /*98b0*/  FMUL.FTZ R233, R233, R235 ;  /* 0x000000ebe9e97220 */ /* 0x000fe20000410000 */
[----:B------:R-:W-:-:S03]  /*98c0*/  FMUL.FTZ R234, R234, R234 ;  /* 0x000000eaeaea7220 */ /* 0x000fc60000410000 */
[C---:B------:R-:W-:Y:S01]  /*98d0*/  FFMA.FTZ R232, R4.reuse, R232, R233 ;  /* 0x000000e804e87223 */ /* 0x040fe200000100e9 */
[----:B------:R-:W-:Y:S01]  /*98e0*/  FMUL.FTZ R7, R4, R234 ;  /* 0x000000ea04077220 */ /* 0x000fe20000410000 */
[----:B------:R-:W0:Y:S01]  /*98f0*/  MUFU.RCP R2, R2 ;  /* 0x0000000200027308 */ /* 0x000e220000001000 */
[----:B------:R-:W1:Y:S01]  /*9900*/  S2R R234, SR_TID.X ;  /* 0x0000000000ea7919 */ /* 0x000e620000002100 */
[----:B------:R-:W2:Y:S01]  /*9910*/  LDC R233, c[0x0][0x448] ;  /* 0x00011200ffe97b82 */ /* 0x000ea20000000800 */
[----:B------:R-:W-:Y:S01]  /*9920*/  FMUL.FTZ R7, R7, R235 ;  /* 0x000000eb07077220 */ /* 0x000fe20000410000 */
[----:B------:R-:W3:Y:S02]  /*9930*/  SHFL.DOWN PT, R4, R6, 0x1, 0x1f ;  /* 0x08201f0006047f89 */ /* 0x000ee400000e0000 */
[----:B---3--:R-:W-:Y:S01]  /*9940*/  FADD.FTZ R4, R6, R4 ;  /* 0x0000000406047221 */ /* 0x008fe20000010000 */
[----:B-1----:R-:W-:-:S03]  /*9950*/  ISETP.NE.AND P6, PT, R234, RZ, PT ;  /* 0x000000ffea00720c */ /* 0x002fc60003fc5270 */
[C---:B0-----:R-:W-:Y:S01]  /*9960*/  FFMA.FTZ R4, R2.reuse, R7, R4 ;  /* 0x0000000702047223 */ /* 0x041fe20000010004 */
[----:B------:R-:W-:-:S05]  /*9970*/  FMUL.FTZ R2, R2, R232 ;  /* 0x000000e802027220 */ /* 0x000fca0000410000 */
[----:B------:R-:W2:Y:S04]  /*9980*/  SHFL.IDX PT, R4, R4, RZ, 0x1f ;  /* 0x00001fff04047589 */ /* 0x000ea800000e0000 */
[----:B------:R-:W0:Y:S01]  /*9990*/  SHFL.IDX PT, R2, R2, RZ, 0x1f ;  /* 0x00001fff02027589 */ /* 0x000e2200000e0000 */
[----:B------:R-:W1:Y:S01]  /*99a0*/  @!P6 LDC.64 R6, c[0x0][0x3c0] ;  /* 0x0000f000ff06eb82 */ /* 0x000e620000000a00 */
[----:B--2---:R-:W-:Y:S01]  /*99b0*/  FFMA.FTZ R4, R4, UR13, R233 ;  /* 0x0000000d04047c23 */ /* 0x004fe200080100e9 */
[----:B-1----:R-:W-:-:S05]  /*99c0*/  @!P6 IMAD.WIDE R6, R252, 0x4, R6 ;  /* 0x00000004fc06e825 */ /* 0x002fca00078e0206 */
[----:B0-----:R0:W-:Y:S02]  /*99d0*/  @!P6 STG.E desc[UR6][R6.64], R2 ;  /* 0x000000020600e986 */ /* 0x0011e4000c101906 */
        /* <DEDUP_REMOVED lines=11> */
[----:B------:R-:W2:Y:S04]  /*9a90*/  LDL R233, [R1+0xc4] ;  /* 0x0000c40001e97983 */ /* 0x000ea80000100800 */
[----:B------:R-:W3:Y:S04]  /*9aa0*/  LDL R235, [R1+0xb0] ;  /* 0x0000b00001eb7983 */ /* 0x000ee80000100800 */
[----:B------:R-:W4:Y:S04]  /*9ab0*/  LDL R234, [R1+0xb4] ;  /* 0x0000b40001ea7983 */ /* 0x000f280000100800 */
[----:B------:R1:W-:Y:S04]  /*9ac0*/  STL [R1+0xe8], R10 ;  /* 0x0000e80a01007387 */ /* 0x0003e80000100800 */
[----:B-1----:R-:W3:Y:S01]  /*9ad0*/  LDL R10, [R1+0xc0] ;  /* 0x0000c000010a7983 */ /* 0x002ee20000100800 */
[--C-:B0-----:R-:W-:Y:S01]  /*9ae0*/  FADD.FTZ R7, R176, -R2.reuse ;  /* 0x80000002b0077221 */ /* 0x101fe20000010000 */
[----:B------:R-:W-:-:S02]  /*9af0*/  FADD.FTZ R6, R177, -R2 ;  /* 0x80000002b1067221 */ /* 0x000fc40000010000 */
[----:B------:R0:W-:Y:S02]  /*9b00*/  STL [R1+0xe4], R9 ;  /* 0x0000e40901007387 */ /* 0x0001e40000100800 */
[C---:B------:R-:W-:Y:S02]  /*9b10*/  FMUL.FTZ R232, R4.reuse, R6 ;  /* 0x0000000604e87220 */ /* 0x040fe40000410000 */
[----:B------:R-:W-:Y:S04]  /*9b20*/  STL [R1+0xe0], R8 ;  /* 0x0000e00801007387 */ /* 0x000fe80000100800 */
[----:B------:R-:W-:Y:S04]  /*9b30*/  STL [R1+0xdc], R3 ;  /* 0x0000dc0301007387 */ /* 0x000fe80000100800 */
[----:B------:R1:W-:Y:S04]  /*9b40*/  STL [R1+0xd8], R0 ;  /* 0x0000d80001007387 */ /* 0x0003e80000100800 */
[----:B0-----:R-:W4:Y:S01]  /*9b50*/  LDL R9, [R1+0xbc] ;  /* 0x0000bc0001097983 */ /* 0x001f220000100800 */
[----:B-1----:R-:W-:Y:S01]  /*9b60*/  FMUL.FTZ R0, R4, R7 ;  /* 0x0000000704007220 */ /* 0x002fe20000410000 */
[----:B--2---:R-:W-:Y:S01]  /*9b70*/  FFMA.FTZ R7, R232, R233, R81 ;  /* 0x000000e9e8077223 */ /* 0x004fe20000010051 */
[----:B------:R-:W-:-:S04]  /*9b80*/  FADD.FTZ R233, R181, -R2 ;  /* 0x80000002b5e97221 */ /* 0x000fc80000010000 */
[----:B------:R-:W-:Y:S02]  /*9b90*/  FMUL.FTZ R8, R4, R233 ;  /* 0x000000e904087220 */ /* 0x000fe40000410000 */
[----:B------:R-:W2:Y:S01]  /*9ba0*/  LDL R233, [R1+0xc8] ;  /* 0x0000c80001e97983 */ /* 0x000ea20000100800 */
[----:B---3--:R-:W-:-:S05]  /*9bb0*/  FFMA.FTZ R6, R0, R10, R80 ;  /* 0x0000000a00067223 */ /* 0x008fca0000010050 */
[----:B------:R-:W-:Y:S01]  /*9bc0*/  F2FP.BF16.F32.PACK_AB R232, R7, R6 ;  /* 0x0000000607e8723e */ /* 0x000fe200000010ff */
[----:B------:R-:W-:-:S04]  /*9bd0*/  FADD.FTZ R6, R180, -R2 ;  /* 0x80000002b4067221 */ /* 0x000fc80000010000 */
[----:B------:R-:W-:Y:S02]  /*9be0*/  FMUL.FTZ R10, R4, R6 ;  /* 0x00000006040a7220 */ /* 0x000fe40000410000 */
[----:B------:R-:W3:Y:S01]  /*9bf0*/  LDL R6, [R1+0xcc] ;  /* 0x0000cc0001067983 */ /* 0x000ee20000100800 */
[----:B----4-:R-:W-:Y:S01]  /*9c00*/  FFMA.FTZ R234, R8, R234, R77 ;  /* 0x000000ea08ea7223 */ /* 0x010fe2000001004d */
[----:B------:R-:W-:-:S05]  /*9c10*/  FFMA.FTZ R235, R10, R235, R76 ;  /* 0x000000eb0aeb7223 */ /* 0x000fca000001004c */
[----:B------:R-:W-:Y:S02]  /*9c20*/  F2FP.BF16.F32.PACK_AB R234, R234, R235 ;  /* 0x000000ebeaea723e */ /* 0x000fe400000010ff */
[----:B------:R-:W4:Y:S01]  /*9c30*/  LDL R235, [R1+0xb8] ;  /* 0x0000b80001eb7983 */ /* 0x000f220000100800 */
[----:B------:R-:W-:-:S04]  /*9c40*/  FADD.FTZ R7, R179, -R2 ;  /* 0x80000002b3077221 */ /* 0x000fc80000010000 */
[----:B------:R-:W-:Y:S01]  /*9c50*/  FMUL.FTZ R3, R4, R7 ;  /* 0x0000000704037220 */ /* 0x000fe20000410000 */
[----:B------:R-:W-:-:S04]  /*9c60*/  FADD.FTZ R7, R178, -R2 ;  /* 0x80000002b2077221 */ /* 0x000fc80000010000 */
[----:B------:R-:W-:-:S04]  /*9c70*/  FMUL.FTZ R7, R4, R7 ;  /* 0x0000000704077220 */ /* 0x000fc80000410000 */
[----:B--2---:R-:W-:Y:S01]  /*9c80*/  FFMA.FTZ R7, R7, R233, R82 ;  /* 0x000000e907077223 */ /* 0x004fe20000010052 */
[----:B---3--:R-:W-:Y:S02]  /*9c90*/  FFMA.FTZ R6, R3, R6, R83 ;  /* 0x0000000603067223 */ /* 0x008fe40000010053 */
[----:B------:R-:W2:Y:S03]  /*9ca0*/  LDL R3, [R1+0xa4] ;  /* 0x0000a40001037983 */ /* 0x000ea60000100800 */
[----:B------:R-:W-:Y:S01]  /*9cb0*/  F2FP.BF16.F32.PACK_AB R233, R6, R7 ;  /* 0x0000000706e9723e */ /* 0x000fe200000010ff */
[--C-:B------:R-:W-:Y:S01]  /*9cc0*/  FADD.FTZ R6, R182, -R2.reuse ;  /* 0x80000002b6067221 */ /* 0x100fe20000010000 */
[----:B------:R-:W-:-:S03]  /*9cd0*/  FADD.FTZ R7, R183, -R2 ;  /* 0x80000002b7077221 */ /* 0x000fc60000010000 */
[C---:B------:R-:W-:Y:S01]  /*9ce0*/  FMUL.FTZ R10, R4.reuse, R6 ;  /* 0x00000006040a7220 */ /* 0x040fe20000410000 */
[----:B------:R-:W-:-:S03]  /*9cf0*/  FMUL.FTZ R8, R4, R7 ;  /* 0x0000000704087220 */ /* 0x000fc60000410000 */
[----:B----4-:R-:W-:Y:S01]  /*9d00*/  FFMA.FTZ R7, R10, R235, R78 ;  /* 0x000000eb0a077223 */ /* 0x010fe2000001004e */
[----:B------:R-:W-:Y:S01]  /*9d10*/  FFMA.FTZ R6, R8, R9, R79 ;  /* 0x0000000908067223 */ /* 0x000fe2000001004f */
[----:B------:R-:W3:Y:S04]  /*9d20*/  LDL R10, [R1+0x90] ;  /* 0x00009000010a7983 */ /* 0x000ee80000100800 */
[----:B------:R-:W-:Y:S01]  /*9d30*/  F2FP.BF16.F32.PACK_AB R235, R6, R7 ;  /* 0x0000000706eb723e */ /* 0x000fe200000010ff */
[----:B------:R-:W4:Y:S01]  /*9d40*/  LDL R9, [R1+0x94] ;  /* 0x0000940001097983 */ /* 0x000f220000100800 */
[----:B------:R-:W0:Y:S03]  /*9d50*/  LDC.64 R6, c[0x0][0x428] ;  /* 0x00010a00ff067b82 */ /* 0x000e260000000a00 */
[----:B------:R-:W4:Y:S01]  /*9d60*/  LDL R8, [R1+0xac] ;  /* 0x0000ac0001087983 */ /* 0x000f220000100800 */
[----:B0-----:R-:W-:-:S05]  /*9d70*/  IMAD.WIDE.U32 R6, R5, 0x10, R6 ;  /* 0x0000001005067825 */ /* 0x001fca00078e0006 */
[----:B------:R0:W-:Y:S04]  /*9d80*/  STG.E.128 desc[UR6][R6.64], R232 ;  /* 0x000000e806007986 */ /* 0x0001e8000c101d06 */
[----:B0-----:R-:W2:Y:S04]  /*9d90*/  LDL R234, [R1+0x98] ;  /* 0x0000980001ea7983 */ /* 0x001ea80000100800 */
[----:B------:R-:W3:Y:S04]  /*9da0*/  LDL R235, [R1+0x9c] ;  /* 0x00009c0001eb7983 */ /* 0x000ee80000100800 */
[----:B------:R-:W4:Y:S04]  /*9db0*/  LDL R232, [R1+0xa0] ;  /* 0x0000a00001e87983 */ /* 0x000f280000100800 */
[----:B------:R-:W4:Y:S01]  /*9dc0*/  LDL R233, [R1+0xa8] ;  /* 0x0000a80001e97983 */ /* 0x000f220000100800 */
[--C-:B------:R-:W-:Y:S01]  /*9dd0*/  FADD.FTZ R7, R182, -R2.reuse ;  /* 0x80000002b6077221 */ /* 0x100fe20000010000 */
[----:B------:R-:W-:-:S03]  /*9de0*/  FADD.FTZ R6, R183, -R2 ;  /* 0x80000002b7067221 */ /* 0x000fc60000010000 */
[C---:B------:R-:W-:Y:S01]  /*9df0*/  FMUL.FTZ R7, R4.reuse, R7 ;  /* 0x0000000704077220 */ /* 0x040fe20000410000 */
[----:B------:R-:W-:-:S03]  /*9e00*/  FMUL.FTZ R6, R4, R6 ;  /* 0x0000000604067220 */ /* 0x000fc60000410000 */
[----:B--2---:R-:W-:Y:S01]  /*9e10*/  FFMA.FTZ R7, R7, R234, R126 ;  /* 0x000000ea07077223 */ /* 0x004fe2000001007e */
[----:B------:R-:W-:Y:S01]  /*9e20*/  FADD.FTZ R234, R178, -R2 ;  /* 0x80000002b2ea7221 */ /* 0x000fe20000010000 */
[----:B---3--:R-:W-:-:S03]  /*9e30*/  FFMA.FTZ R6, R6, R235, R127 ;  /* 0x000000eb06067223 */ /* 0x008fc6000001007f */
[----:B------:R-:W-:Y:S01]  /*9e40*/  FMUL.FTZ R234, R4, R234 ;  /* 0x000000ea04ea7220 */ /* 0x000fe20000410000 */
[----:B----4-:R-:W-:Y:S01]  /*9e50*/  FFMA.FTZ R0, R0, R232, R128 ;  /* 0x000000e800007223 */ /* 0x010fe20000010080 */
[----:B------:R-:W-:Y:S01]  /*9e60*/  FADD.FTZ R232, R177, -R2 ;  /* 0x80000002b1e87221 */ /* 0x000fe20000010000 */
[----:B------:R-:W-:Y:S01]  /*9e70*/  F2FP.BF16.F32.PACK_AB R235, R6, R7 ;  /* 0x0000000706eb723e */ /* 0x000fe200000010ff */
[----:B------:R-:W-:Y:S01]  /*9e80*/  FFMA.FTZ R233, R234, R233, R130 ;  /* 0x000000e9eae97223 */ /* 0x000fe20000010082 */
[--C-:B------:R-:W-:Y:S01]  /*9e90*/  FADD.FTZ R234, R180, -R2.reuse ;  /* 0x80000002b4ea7221 */ /* 0x100fe20000010000 */
[--C-:B------:R-:W-:Y:S01]  /*9ea0*/  FADD.FTZ R6, R181, -R2.reuse ;  /* 0x80000002b5067221 */ /* 0x100fe20000010000 */
[----:B------:R-:W-:Y:S01]  /*9eb0*/  FADD.FTZ R7, R179, -R2 ;  /* 0x80000002b3077221 */ /* 0x000fe20000010000 */
[C---:B------:R-:W-:Y:S01]  /*9ec0*/  FMUL.FTZ R232, R4.reuse, R232 ;  /* 0x000000e804e87220 */ /* 0x040fe20000410000 */
[C---:B------:R-:W-:Y:S01]  /*9ed0*/  FMUL.FTZ R234, R4.reuse, R234 ;  /* 0x000000ea04ea7220 */ /* 0x040fe20000410000 */
[C---:B------:R-:W-:Y:S01]  /*9ee0*/  FMUL.FTZ R6, R4.reuse, R6 ;  /* 0x0000000604067220 */ /* 0x040fe20000410000 */
[----:B------:R-:W-:Y:S01]  /*9ef0*/  FMUL.FTZ R7, R4, R7 ;  /* 0x0000000704077220 */ /* 0x000fe20000410000 */
[----:B------:R-:W-:Y:S01]  /*9f00*/  FFMA.FTZ R232, R232, R3, R129 ;  /* 0x00000003e8e87223 */ /* 0x000fe20000010081 */
[----:B------:R-:W-:Y:S01]  /*9f10*/  FFMA.FTZ R234, R234, R10, R124 ;  /* 0x0000000aeaea7223 */ /* 0x000fe2000001007c */
[----:B------:R-:W-:Y:S01]  /*9f20*/  FFMA.FTZ R6, R6, R9, R125 ;  /* 0x0000000906067223 */ /* 0x000fe2000001007d */
[----:B------:R1:W5:Y:S01]  /*9f30*/  LDL.LU R10, [R1+0xe8] ;  /* 0x0000e800010a7983 */ /* 0x0003620000300800 */
[----:B------:R-:W-:Y:S01]  /*9f40*/  FFMA.FTZ R7, R7, R8, R131 ;  /* 0x0000000807077223 */ /* 0x000fe20000010083 */
[----:B------:R-:W-:-:S02]  /*9f50*/  F2FP.BF16.F32.PACK_AB R232, R232, R0 ;  /* 0x00000000e8e8723e */ /* 0x000fc400000010ff */
[----:B------:R1:W5:Y:S04]  /*9f60*/  LDL.LU R9, [R1+0xe4] ;  /* 0x0000e40001097983 */ /* 0x0003680000300800 */
[----:B------:R1:W5:Y:S04]  /*9f70*/  LDL.LU R8, [R1+0xe0] ;  /* 0x0000e00001087983 */ /* 0x0003680000300800 */
[----:B------:R1:W5:Y:S04]  /*9f80*/  LDL.LU R3, [R1+0xdc] ;  /* 0x0000dc0001037983 */ /* 0x0003680000300800 */
[----:B------:R1:W5:Y:S01]  /*9f90*/  LDL.LU R0, [R1+0xd8] ;  /* 0x0000d80001007983 */ /* 0x0003620000300800 */
[----:B------:R-:W-:-:S02]  /*9fa0*/  F2FP.BF16.F32.PACK_AB R234, R6, R234 ;  /* 0x000000ea06ea723e */ /* 0x000fc400000010ff */
[----:B------:R-:W-:Y:S02]  /*9fb0*/  F2FP.BF16.F32.PACK_AB R233, R7, R233 ;  /* 0x000000e907e9723e */ /* 0x000fe400000010ff */
[----:B------:R-:W0:Y:S02]  /*9fc0*/  LDC.64 R6, c[0x0][0x430] ;  /* 0x00010c00ff067b82 */ /* 0x000e240000000a00 */
[----:B0-----:R-:W-:-:S05]  /*9fd0*/  IMAD.WIDE.U32 R6, R5, 0x10, R6 ;  /* 0x0000001005067825 */ /* 0x001fca00078e0006 */
[----:B------:R1:W-:Y:S01]  /*9fe0*/  STG.E.128 desc[UR6][R6.64], R232 ;  /* 0x000000e806007986 */ /* 0x0003e2000c101d06 */
[----:B------:R-:W-:-:S07]  /*9ff0*/  VIADD R5, R5, 0x80 ;  /* 0x0000008005057836 */ /* 0x000fce0000000000 */
.L_x_12299:
[----:B------:R-:W-:Y:S05]  /*a000*/  BSYNC.RECONVERGENT B0 ;  /* 0x0000000000007941 */ /* 0x000fea0003800200 */
.L_x_12298:
[----:B-----5:R-:W-:Y:S01]  /*a010*/  ISETP.GE.U32.AND P6, PT, R0, 0x100, PT ;  /* 0x000001000000780c */ /* 0x020fe20003fc6070 */
[----:B------:R-:W-:-:S12]  /*a020*/  BSSY.RECONVERGENT B0, `(.L_x_12300) ;  /* 0x0000059000007945 */ /* 0x000fd80003800200 */
[----:B------:R-:W-:Y:S05]  /*a030*/  @!P6 BRA `(.L_x_12301) ;  /* 0x00000004005ce947 */ /* 0x000fea0003800000 */
[----:B-1----:R-:W2:Y:S04]  /*a040*/  LDL R233, [R1+0x84] ;  /* 0x0000840001e97983 */ /* 0x002ea80000100800 */
        /* <DEDUP_REMOVED lines=85> */
[----:B------:R-:W-:-:S07]  /*a5a0*/  IADD3 R5, PT, PT, R5, 0x80, RZ ;  /* 0x0000008005057810 */ /* 0x000fce0007ffe0ff */
.L_x_12301:
[----:B------:R-:W-:Y:S05]  /*a5b0*/  BSYNC.RECONVERGENT B0 ;  /* 0x0000000000007941 */ /* 0x000fea0003800200 */
.L_x_12300:
[----:B------:R-:W-:Y:S04]  /*a5c0*/  BSSY.RECONVERGENT B0, `(.L_x_12302) ;  /* 0x0000059000007945 */ /* 0x000fe80003800200 */
[----:B------:R-:W-:Y:S05]  /*a5d0*/  @!P1 BRA `(.L_x_12303) ;  /* 0x00000004005c9947 */ /* 0x000fea0003800000 */
[----:B-12---:R-:W2:Y:S04]  /*a5e0*/  LDL R233, [R1+0x44] ;  /* 0x0000440001e97983 */ /* 0x006ea80000100800 */
[----:B------:R-:W3:Y:S04]  /*a5f0*/  LDL R235, [R1+0x30] ;  /* 0x0000300001eb7983 */ /* 0x000ee80000100800 */
[----:B------:R-:W4:Y:S04]  /*a600*/  LDL R234, [R1+0x34] ;  /* 0x0000340001ea7983 */ /* 0x000f280000100800 */
[----:B-----5:R1:W-:Y:S04]  /*a610*/  STL [R1+0xe8], R10 ;  /* 0x0000e80a01007387 */ /* 0x0203e80000100800 */
        /* <DEDUP_REMOVED lines=83> */
.L_x_12303:
[----:B------:R-:W-:Y:S05]  /*ab50*/  BSYNC.RECONVERGENT B0 ;  /* 0x0000000000007941 */ /* 0x000fea0003800200 */
.L_x_12302:
[----:B------:R-:W-:Y:S04]  /*ab60*/  BSSY.RECONVERGENT B0, `(.L_x_12304) ;  /* 0x0000047000007945 */ /* 0x000fe80003800200 */
[----:B------:R-:W-:Y:S05]  /*ab70*/  @!P2 BRA `(.L_x_12305) ;  /* 0x000000040014a947 */ /* 0x000fea0003800000 */
[----:B-123--:R-:W2:Y:S04]  /*ab80*/  LDL R233, [R1+0x4] ;  /* 0x0000040001e97983 */ /* 0x00eea80000100800 */
[----:B------:R-:W3:Y:S01]  /*ab90*/  LDL R234, [R1] ;  /* 0x0000000001ea7983 */ /* 0x000ee20000100800 */
[--C-:B0-----:R-:W-:Y:S01]  /*aba0*/  FADD.FTZ R6, R201, -R2.reuse ;  /* 0x80000002c9067221 */ /* 0x101fe20000010000 */
[----:B------:R-:W-:Y:S02]  /*abb0*/  FADD.FTZ R7, R200, -R2 ;  /* 0x80000002c8077221 */ /* 0x000fe40000010000 */
[----:B-----5:R0:W-:Y:S01]  /*abc0*/  STL [R1+0xdc], R3 ;  /* 0x0000dc0301007387 */ /* 0x0201e20000100800 */
[----:B------:R-:W-:-:S03]  /*abd0*/  FMUL.FTZ R232, R4, R6 ;  /* 0x0000000604e87220 */ /* 0x000fc60000410000 */
[----:B0-----:R-:W4:Y:S04]  /*abe0*/  LDL R3, [R1+0x8] ;  /* 0x0000080001037983 */ /* 0x001f280000100800 */
[----:B------:R0:W-:Y:S02]  /*abf0*/  STL [R1+0xd8], R0 ;  /* 0x0000d80001007387 */ /* 0x0001e40000100800 */
[----:B0-----:R-:W-:Y:S01]  /*ac00*/  FMUL.FTZ R0, R4, R7 ;  /* 0x0000000704007220 */ /* 0x001fe20000410000 */
[----:B--2---:R-:W-:Y:S01]  /*ac10*/  FFMA.FTZ R7, R232, R233, R57 ;  /* 0x000000e9e8077223 */ /* 0x004fe20000010039 */
[----:B------:R-:W-:Y:S02]  /*ac20*/  FADD.FTZ R233, R205, -R2 ;  /* 0x80000002cde97221 */ /* 0x000fe40000010000 */
[----:B---3--:R-:W-:-:S02]  /*ac30*/  FFMA.FTZ R6, R0, R234, R56 ;  /* 0x000000ea00067223 */ /* 0x008fc40000010038 */
[----:B------:R-:W-:Y:S02]  /*ac40*/  FMUL.FTZ R234, R4, R233 ;  /* 0x000000e904ea7220 */ /* 0x000fe40000410000 */
[----:B------:R-:W2:Y:S01]  /*ac50*/  LDL R233, [R1+0xc] ;  /* 0x00000c0001e97983 */ /* 0x000ea20000100800 */
[----:B------:R-:W-:Y:S01]  /*ac60*/  F2FP.BF16.F32.PACK_AB R232, R7, R6 ;  /* 0x0000000607e8723e */ /* 0x000fe200000010ff */
[--C-:B------:R-:W-:Y:S01]  /*ac70*/  FADD.FTZ R6, R204, -R2.reuse ;  /* 0x80000002cc067221 */ /* 0x100fe20000010000 */
[----:B------:R-:W-:-:S03]  /*ac80*/  FADD.FTZ R7, R202, -R2 ;  /* 0x80000002ca077221 */ /* 0x000fc60000010000 */
[C---:B------:R-:W-:Y:S01]  /*ac90*/  FMUL.FTZ R235, R4.reuse, R6 ;  /* 0x0000000604eb7220 */ /* 0x040fe20000410000 */
[----:B------:R-:W-:Y:S01]  /*aca0*/  FADD.FTZ R6, R203, -R2 ;  /* 0x80000002cb067221 */ /* 0x000fe20000010000 */
[----:B------:R-:W-:-:S03]  /*acb0*/  FMUL.FTZ R7, R4, R7 ;  /* 0x0000000704077220 */ /* 0x000fc60000410000 */
[----:B------:R-:W-:Y:S01]  /*acc0*/  FMUL.FTZ R6, R4, R6 ;  /* 0x0000000604067220 */ /* 0x000fe20000410000 */
[----:B----4-:R-:W-:Y:S01]  /*acd0*/  FFMA.FTZ R7, R7, R3, R58 ;  /* 0x0000000307077223 */ /* 0x010fe2000001003a */
[----:B------:R-:W-:Y:S01]  /*ace0*/  FFMA.FTZ R235, R235, R248, R52 ;  /* 0x000000f8ebeb7223 */ /* 0x000fe20000010034 */
[----:B------:R-:W-:Y:S01]  /*acf0*/  FFMA.FTZ R234, R234, R249, R53 ;  /* 0x000000f9eaea7223 */ /* 0x000fe20000010035 */
[----:B------:R-:W-:Y:S01]  /*ad00*/  FFMA.FTZ R0, R0, R244, R104 ;  /* 0x000000f400007223 */ /* 0x000fe20000010068 */
[----:B------:R4:W5:Y:S03]  /*ad10*/  LDL.LU R3, [R1+0xdc] ;  /* 0x0000dc0001037983 */ /* 0x0009660000300800 */
[----:B------:R-:W-:Y:S01]  /*ad20*/  F2FP.BF16.F32.PACK_AB R234, R234, R235 ;  /* 0x000000ebeaea723e */ /* 0x000fe200000010ff */
[----:B--2---:R-:W-:-:S05]  /*ad30*/  FFMA.FTZ R6, R6, R233, R59 ;  /* 0x000000e906067223 */ /* 0x004fca000001003b */
[----:B------:R-:W-:Y:S01]  /*ad40*/  F2FP.BF16.F32.PACK_AB R233, R6, R7 ;  /* 0x0000000706e9723e */ /* 0x000fe200000010ff */
[--C-:B------:R-:W-:Y:S01]  /*ad50*/  FADD.FTZ R6, R206, -R2.reuse ;  /* 0x80000002ce067221 */ /* 0x100fe20000010000 */
[----:B------:R-:W-:-:S03]  /*ad60*/  FADD.FTZ R7, R207, -R2 ;  /* 0x80000002cf077221 */ /* 0x000fc60000010000 */
[C---:B------:R-:W-:Y:S01]  /*ad70*/  FMUL.FTZ R6, R4.reuse, R6 ;  /* 0x0000000604067220 */ /* 0x040fe20000410000 */
[----:B------:R-:W-:-:S03]  /*ad80*/  FMUL.FTZ R235, R4, R7 ;  /* 0x0000000704eb7220 */ /* 0x000fc60000410000 */
[----:B------:R-:W-:Y:S01]  /*ad90*/  FFMA.FTZ R7, R6, R250, R54 ;  /* 0x000000fa06077223 */ /* 0x000fe20000010036 */
[----:B------:R-:W-:-:S05]  /*ada0*/  FFMA.FTZ R6, R235, R251, R55 ;  /* 0x000000fbeb067223 */ /* 0x000fca0000010037 */
[----:B------:R-:W-:Y:S02]  /*adb0*/  F2FP.BF16.F32.PACK_AB R235, R6, R7 ;  /* 0x0000000706eb723e */ /* 0x000fe400000010ff */
[----:B------:R-:W0:Y:S02]  /*adc0*/  LDC.64 R6, c[0x0][0x428] ;  /* 0x00010a00ff067b82 */ /* 0x000e240000000a00 */
[----:B0-----:R-:W-:-:S05]  /*add0*/  IMAD.WIDE.U32 R6, R5, 0x10, R6 ;  /* 0x0000001005067825 */ /* 0x001fca00078e0006 */
[----:B------:R0:W-:Y:S02]  /*ade0*/  STG.E.128 desc[UR6][R6.64], R232 ;  /* 0x000000e806007986 */ /* 0x0001e4000c101d06 */
[----:B0-----:R-:W-:-:S04]  /*adf0*/  FADD.FTZ R232, R201, -R2 ;  /* 0x80000002c9e87221 */ /* 0x001fc80000010000 */
[----:B------:R-:W-:-:S04]  /*ae00*/  FMUL.FTZ R232, R4, R232 ;  /* 0x000000e804e87220 */ /* 0x000fc80000410000 */
[----:B------:R-:W-:-:S05]  /*ae10*/  FFMA.FTZ R232, R232, R245, R105 ;  /* 0x000000f5e8e87223 */ /* 0x000fca0000010069 */
[----:B------:R-:W-:Y:S02]  /*ae20*/  F2FP.BF16.F32.PACK_AB R232, R232, R0 ;  /* 0x00000000e8e8723e */ /* 0x000fe400000010ff */
[----:B------:R4:W5:Y:S01]  /*ae30*/  LDL.LU R0, [R1+0xd8] ;  /* 0x0000d80001007983 */ /* 0x0009620000300800 */
[--C-:B------:R-:W-:Y:S01]  /*ae40*/  FADD.FTZ R7, R206, -R2.reuse ;  /* 0x80000002ce077221 */ /* 0x100fe20000010000 */
[--C-:B------:R-:W-:Y:S01]  /*ae50*/  FADD.FTZ R6, R207, -R2.reuse ;  /* 0x80000002cf067221 */ /* 0x100fe20000010000 */
[----:B------:R-:W-:Y:S02]  /*ae60*/  FADD.FTZ R234, R202, -R2 ;  /* 0x80000002caea7221 */ /* 0x000fe40000010000 */
[C---:B------:R-:W-:Y:S01]  /*ae70*/  FMUL.FTZ R7, R4.reuse, R7 ;  /* 0x0000000704077220 */ /* 0x040fe20000410000 */
[C---:B------:R-:W-:Y:S01]  /*ae80*/  FMUL.FTZ R6, R4.reuse, R6 ;  /* 0x0000000604067220 */ /* 0x040fe20000410000 */
[----:B------:R-:W-:Y:S02]  /*ae90*/  FMUL.FTZ R234, R4, R234 ;  /* 0x000000ea04ea7220 */ /* 0x000fe40000410000 */
[----:B------:R-:W-:Y:S01]  /*aea0*/  FFMA.FTZ R7, R7, R242, R102 ;  /* 0x000000f207077223 */ /* 0x000fe20000010066 */
[----:B------:R-:W-:Y:S01]  /*aeb0*/  FFMA.FTZ R6, R6, R243, R103 ;  /* 0x000000f306067223 */ /* 0x000fe20000010067 */
[----:B------:R-:W-:Y:S01]  /*aec0*/  FFMA.FTZ R233, R234, R246, R106 ;  /* 0x000000f6eae97223 */ /* 0x000fe2000001006a */
[----:B------:R-:W-:-:S03]  /*aed0*/  FADD.FTZ R234, R204, -R2 ;  /* 0x80000002ccea7221 */ /* 0x000fc60000010000 */
[----:B------:R-:W-:Y:S01]  /*aee0*/  F2FP.BF16.F32.PACK_AB R235, R6, R7 ;  /* 0x0000000706eb723e */ /* 0x000fe200000010ff */
[--C-:B------:R-:W-:Y:S01]  /*aef0*/  FADD.FTZ R7, R203, -R2.reuse ;  /* 0x80000002cb077221 */ /* 0x100fe20000010000 */
[----:B------:R-:W-:Y:S01]  /*af00*/  FADD.FTZ R6, R205, -R2 ;  /* 0x80000002cd067221 */ /* 0x000fe20000010000 */
[C---:B------:R-:W-:Y:S02]  /*af10*/  FMUL.FTZ R234, R4.reuse, R234 ;  /* 0x000000ea04ea7220 */ /* 0x040fe40000410000 */
[C---:B------:R-:W-:Y:S01]  /*af20*/  FMUL.FTZ R7, R4.reuse, R7 ;  /* 0x0000000704077220 */ /* 0x040fe20000410000 */
[----:B------:R-:W-:Y:S01]  /*af30*/  FMUL.FTZ R6, R4, R6 ;  /* 0x0000000604067220 */ /* 0x000fe20000410000 */
[----:B------:R-:W-:Y:S02]  /*af40*/  FFMA.FTZ R234, R234, R240, R100 ;  /* 0x000000f0eaea7223 */ /* 0x000fe40000010064 */
[----:B------:R-:W-:Y:S01]  /*af50*/  FFMA.FTZ R7, R7, R247, R107 ;  /* 0x000000f707077223 */ /* 0x000fe2000001006b */
[----:B------:R-:W-:-:S04]  /*af60*/  FFMA.FTZ R6, R6, R241, R101 ;  /* 0x000000f106067223 */ /* 0x000fc80000010065 */
[----:B------:R-:W-:Y:S02]  /*af70*/  F2FP.BF16.F32.PACK_AB R233, R7, R233 ;  /* 0x000000e907e9723e */ /* 0x000fe400000010ff */
[----:B------:R-:W-:Y:S02]  /*af80*/  F2FP.BF16.F32.PACK_AB R234, R6, R234 ;  /* 0x000000ea06ea723e */ /* 0x000fe400000010ff */
[----:B------:R-:W0:Y:S02]  /*af90*/  LDC.64 R6, c[0x0][0x430] ;  /* 0x00010c00ff067b82 */ /* 0x000e240000000a00 */
[----:B0-----:R-:W-:-:S05]  /*afa0*/  IMAD.WIDE.U32 R6, R5, 0x10, R6 ;  /* 0x0000001005067825 */ /* 0x001fca00078e0006 */
[----:B------:R4:W-:Y:S01]  /*afb0*/  STG.E.128 desc[UR6][R6.64], R232 ;  /* 0x000000e806007986 */ /* 0x0009e2000c101d06 */
[----:B------:R-:W-:-:S07]  /*afc0*/  IADD3 R5, PT, PT, R5, 0x80, RZ ;  /* 0x0000008005057810 */ /* 0x000fce0007ffe0ff */
.L_x_12305:
[----:B------:R-:W-:Y:S05]  /*afd0*/  BSYNC.RECONVERGENT B0 ;  /* 0x0000000000007941 */ /* 0x000fea0003800200 */
.L_x_12304:
[----:B------:R-:W-:Y:S04]  /*afe0*/  BSSY.RECONVERGENT B0, `(.L_x_12306) ;  /* 0x0000041000007945 */ /* 0x000fe80003800200 */
[----:B------:R-:W-:Y:S05]  /*aff0*/  @!P3 BRA `(.L_x_12307) ;  /* 0x0000000000fcb947 */ /* 0x000fea0003800000 */
[--C-:B01234-:R-:W-:Y:S01]  /*b000*/  FADD.FTZ R7, R208, -R2.reuse ;  /* 0x80000002d0077221 */ /* 0x11ffe20000010000 */
[--C-:B------:R-:W-:Y:S01]  /*b010*/  FADD.FTZ R6, R209, -R2.reuse ;  /* 0x80000002d1067221 */ /* 0x100fe20000010000 */
[----:B-----5:R0:W-:Y:S01]  /*b020*/  STL [R1+0xd8], R0 ;  /* 0x0000d80001007387 */ /* 0x0201e20000100800 */
[----:B------:R-:W-:Y:S02]  /*b030*/  FADD.FTZ R233, R213, -R2 ;  /* 0x80000002d5e97221 */ /* 0x000fe40000010000 */
[C---:B------:R-:W-:Y:S02]  /*b040*/  FMUL.FTZ R232, R4.reuse, R6 ;  /* 0x0000000604e87220 */ /* 0x040fe40000410000 */
[----:B------:R-:W-:-:S04]  /*b050*/  FMUL.FTZ R234, R4, R233 ;  /* 0x000000e904ea7220 */ /* 0x000fc80000410000 */
[----:B------:R-:W-:Y:S01]  /*b060*/  FFMA.FTZ R234, R234, R9, R45 ;  /* 0x00000009eaea7223 */ /* 0x000fe2000001002d */
[----:B0-----:R-:W-:Y:S01]  /*b070*/  FMUL.FTZ R0, R4, R7 ;  /* 0x0000000704007220 */ /* 0x001fe20000410000 */
[----:B------:R-:W-:-:S03]  /*b080*/  FFMA.FTZ R7, R232, R237, R49 ;  /* 0x000000ede8077223 */ /* 0x000fc60000010031 */
[C---:B------:R-:W-:Y:S01]  /*b090*/  FFMA.FTZ R6, R0.reuse, R236, R48 ;  /* 0x000000ec00067223 */ /* 0x040fe20000010030 */
[----:B------:R-:W-:-:S04]  /*b0a0*/  FFMA.FTZ R0, R0, R12, R96 ;  /* 0x0000000c00007223 */ /* 0x000fc80000010060 */
[----:B------:R-:W-:Y:S01]  /*b0b0*/  F2FP.BF16.F32.PACK_AB R232, R7, R6 ;  /* 0x0000000607e8723e */ /* 0x000fe200000010ff */
[--C-:B------:R-:W-:Y:S01]  /*b0c0*/  FADD.FTZ R6, R212, -R2.reuse ;  /* 0x80000002d4067221 */ /* 0x100fe20000010000 */
[----:B------:R-:W-:-:S03]  /*b0d0*/  FADD.FTZ R7, R210, -R2 ;  /* 0x80000002d2077221 */ /* 0x000fc60000010000 */
[C---:B------:R-:W-:Y:S01]  /*b0e0*/  FMUL.FTZ R235, R4.reuse, R6 ;  /* 0x0000000604eb7220 */ /* 0x040fe20000410000 */
[----:B------:R-:W-:Y:S01]  /*b0f0*/  FADD.FTZ R6, R211, -R2 ;  /* 0x80000002d3067221 */ /* 0x000fe20000010000 */
[C---:B------:R-:W-:Y:S02]  /*b100*/  FMUL.FTZ R7, R4.reuse, R7 ;  /* 0x0000000704077220 */ /* 0x040fe40000410000 */
[----:B------:R-:W-:Y:S01]  /*b110*/  FFMA.FTZ R235, R235, R8, R44 ;  /* 0x00000008ebeb7223 */ /* 0x000fe2000001002c */
[----:B------:R-:W-:Y:S01]  /*b120*/  FMUL.FTZ R6, R4, R6 ;  /* 0x0000000604067220 */ /* 0x000fe20000410000 */
[----:B------:R-:W-:-:S03]  /*b130*/  FFMA.FTZ R7, R7, R238, R50 ;  /* 0x000000ee07077223 */ /* 0x000fc60000010032 */
[----:B------:R-:W-:Y:S01]  /*b140*/  FFMA.FTZ R6, R6, R239, R51 ;  /* 0x000000ef06067223 */ /* 0x000fe20000010033 */
[----:B------:R-:W-:-:S04]  /*b150*/  F2FP.BF16.F32.PACK_AB R234, R234, R235 ;  /* 0x000000ebeaea723e */ /* 0x000fc800000010ff */
        /* <DEDUP_REMOVED lines=11> */
[--C-:B0-----:R-:W-:Y:S01]  /*b210*/  FADD.FTZ R232, R209, -R2.reuse ;  /* 0x80000002d1e87221 */ /* 0x101fe20000010000 */
        /* <DEDUP_REMOVED lines=11> */
[----:B------:R-:W-:Y:S01]  /*b2d0*/  FADD.FTZ R234, R212, -R2 ;  /* 0x80000002d4ea7221 */ /* 0x000fe20000010000 */
[----:B------:R-:W-:-:S02]  /*b2e0*/  F2FP.BF16.F32.PACK_AB R232, R232, R0 ;  /* 0x00000000e8e8723e */ /* 0x000fc400000010ff */
[----:B------:R0:W5:Y:S01]  /*b2f0*/  LDL.LU R0, [R1+0xd8] ;  /* 0x0000d80001007983 */ /* 0x0001620000300800 */
        /* <DEDUP_REMOVED lines=11> */
[----:B------:R-:W1:Y:S02]  /*b3b0*/  LDC.64 R6, c[0x0][0x430] ;  /* 0x00010c00ff067b82 */ /* 0x000e640000000a00 */
[----:B-1----:R-:W-:-:S05]  /*b3c0*/  IMAD.WIDE.U32 R6, R5, 0x10, R6 ;  /* 0x0000001005067825 */ /* 0x002fca00078e0006 */
[----:B------:R0:W-:Y:S01]  /*b3d0*/  STG.E.128 desc[UR6][R6.64], R232 ;  /* 0x000000e806007986 */ /* 0x0001e2000c101d06 */
[----:B------:R-:W-:-:S07]  /*b3e0*/  VIADD R5, R5, 0x80 ;  /* 0x0000008005057836 */ /* 0x000fce0000000000 */
.L_x_12307:
[----:B------:R-:W-:Y:S05]  /*b3f0*/  BSYNC.RECONVERGENT B0 ;  /* 0x0000000000007941 */ /* 0x000fea0003800200 */
.L_x_12306:
        /* <DEDUP_REMOVED lines=64> */
[----:B------:R-:W-:-:S07]  /*b800*/  IADD3 R5, PT, PT, R5, 0x80, RZ ;  /* 0x0000008005057810 */ /* 0x000fce0007ffe0ff */
.L_x_12309:
[----:B------:R-:W-:Y:S05]  /*b810*/  BSYNC.RECONVERGENT B0 ;  /* 0x0000000000007941 */ /* 0x000fea0003800200 */
.L_x_12308:
[----:B------:R-:W-:Y:S04]  /*b820*/  BSSY.RECONVERGENT B0, `(.L_x_12310) ;  /* 0x000003d000007945 */ /* 0x000fe80003800200 */
[----:B------:R-:W-:Y:S05]  /*b830*/  @!P5 BRA `(.L_x_12311) ;  /* 0x0000000000ecd947 */ /* 0x000fea0003800000 */
[----:B------:R0:W-:Y:S02]  /*b840*/  STL [R1+0xec], R11 ;  /* 0x0000ec0b01007387 */ /* 0x0001e40000100800 */
[--C-:B01234-:R-:W-:Y:S01]  /*b850*/  FADD.FTZ R7, R224, -R2.reuse ;  /* 0x80000002e0077221 */ /* 0x11ffe20000010000 */
[----:B------:R-:W-:Y:S01]  /*b860*/  FADD.FTZ R6, R225, -R2 ;  /* 0x80000002e1067221 */ /* 0x000fe20000010000 */
[----:B-----5:R-:W-:Y:S04]  /*b870*/  STL [R1+0xe8], R10 ;  /* 0x0000e80a01007387 */ /* 0x020fe80000100800 */
[----:B------:R-:W-:Y:S01]  /*b880*/  STL [R1+0xe4], R9 ;  /* 0x0000e40901007387 */ /* 0x000fe20000100800 */
[----:B------:R-:W-:-:S03]  /*b890*/  FMUL.FTZ R11, R4, R7 ;  /* 0x00000007040b7220 */ /* 0x000fc60000410000 */
[----:B------:R-:W-:Y:S04]  /*b8a0*/  STL [R1+0xe0], R8 ;  /* 0x0000e00801007387 */ /* 0x000fe80000100800 */
[----:B------:R-:W-:Y:S04]  /*b8b0*/  STL [R1+0xdc], R3 ;  /* 0x0000dc0301007387 */ /* 0x000fe80000100800 */
[----:B------:R0:W-:Y:S02]  /*b8c0*/  STL [R1+0xd8], R0 ;  /* 0x0000d80001007387 */ /* 0x0001e40000100800 */
[----:B0-----:R-:W-:Y:S01]  /*b8d0*/  FMUL.FTZ R0, R4, R6 ;  /* 0x0000000604007220 */ /* 0x001fe20000410000 */
[----:B------:R-:W-:-:S03]  /*b8e0*/  FFMA.FTZ R6, R11, R140, R152 ;  /* 0x0000008c0b067223 */ /* 0x000fc60000010098 */
[----:B------:R-:W-:-:S05]  /*b8f0*/  FFMA.FTZ R7, R0, R141, R153 ;  /* 0x0000008d00077223 */ /* 0x000fca0000010099 */
[----:B------:R-:W-:Y:S01]  /*b900*/  F2FP.BF16.F32.PACK_AB R232, R7, R6 ;  /* 0x0000000607e8723e */ /* 0x000fe200000010ff */
[--C-:B------:R-:W-:Y:S01]  /*b910*/  FADD.FTZ R7, R226, -R2.reuse ;  /* 0x80000002e2077221 */ /* 0x100fe20000010000 */
[----:B------:R-:W-:-:S03]  /*b920*/  FADD.FTZ R6, R227, -R2 ;  /* 0x80000002e3067221 */ /* 0x000fc60000010000 */
[C---:B------:R-:W-:Y:S01]  /*b930*/  FMUL.FTZ R10, R4.reuse, R7 ;  /* 0x00000007040a7220 */ /* 0x040fe20000410000 */
[----:B------:R-:W-:Y:S01]  /*b940*/  FMUL.FTZ R3, R4, R6 ;  /* 0x0000000604037220 */ /* 0x000fe20000410000 */
[--C-:B------:R-:W-:Y:S01]  /*b950*/  FADD.FTZ R6, R228, -R2.reuse ;  /* 0x80000002e4067221 */ /* 0x100fe20000010000 */
[----:B------:R-:W-:Y:S01]  /*b960*/  FADD.FTZ R7, R229, -R2 ;  /* 0x80000002e5077221 */ /* 0x000fe20000010000 */
[----:B------:R-:W-:Y:S01]  /*b970*/  FFMA.FTZ R234, R10, R142, R154 ;  /* 0x0000008e0aea7223 */ /* 0x000fe2000001009a */
[----:B------:R-:W-:Y:S01]  /*b980*/  FFMA.FTZ R233, R3, R143, R155 ;  /* 0x0000008f03e97223 */ /* 0x000fe2000001009b */
[C---:B------:R-:W-:Y:S01]  /*b990*/  FMUL.FTZ R9, R4.reuse, R6 ;  /* 0x0000000604097220 */ /* 0x040fe20000410000 */
[----:B------:R-:W-:-:S03]  /*b9a0*/  FMUL.FTZ R8, R4, R7 ;  /* 0x0000000704087220 */ /* 0x000fc60000410000 */
[----:B------:R-:W-:Y:S01]  /*b9b0*/  FFMA.FTZ R7, R9, R144, R148 ;  /* 0x0000009009077223 */ /* 0x000fe20000010094 */
        /* <DEDUP_REMOVED lines=8> */
[----:B------:R-:W-:Y:S01]  /*ba40*/  FFMA.FTZ R6, R4, R147, R151 ;  /* 0x0000009304067223 */ /* 0x000fe20000010097 */
[----:B------:R-:W-:Y:S01]  /*ba50*/  FFMA.FTZ R2, R2, R138, R158 ;  /* 0x0000008a02027223 */ /* 0x000fe2000001009e */
[----:B------:R-:W-:-:S03]  /*ba60*/  FFMA.FTZ R4, R4, R139, R159 ;  /* 0x0000008b04047223 */ /* 0x000fc6000001009f */
[----:B------:R-:W-:Y:S02]  /*ba70*/  F2FP.BF16.F32.PACK_AB R235, R6, R7 ;  /* 0x0000000706eb723e */ /* 0x000fe400000010ff */
[----:B------:R-:W0:Y:S02]  /*ba80*/  LDC.64 R6, c[0x0][0x428] ;  /* 0x00010a00ff067b82 */ /* 0x000e240000000a00 */
[----:B0-----:R-:W-:-:S05]  /*ba90*/  IMAD.WIDE.U32 R6, R5, 0x10, R6 ;  /* 0x0000001005067825 */ /* 0x001fca00078e0006 */
[----:B------:R0:W-:Y:S02]  /*baa0*/  STG.E.128 desc[UR6][R6.64], R232 ;  /* 0x000000e806007986 */ /* 0x0001e4000c101d06 */
[----:B0-----:R-:W-:Y:S01]  /*bab0*/  F2FP.BF16.F32.PACK_AB R235, R4, R2 ;  /* 0x0000000204eb723e */ /* 0x001fe200000010ff */
[----:B------:R-:W-:Y:S01]  /*bac0*/  FFMA.FTZ R233, R11, R132, R160 ;  /* 0x000000840be97223 */ /* 0x000fe200000100a0 */
[----:B------:R-:W-:Y:S01]  /*bad0*/  FFMA.FTZ R2, R10, R134, R162 ;  /* 0x000000860a027223 */ /* 0x000fe200000100a2 */
[----:B------:R0:W5:Y:S01]  /*bae0*/  LDL.LU R11, [R1+0xec] ;  /* 0x0000ec00010b7983 */ /* 0x0001620000300800 */
[----:B------:R-:W-:Y:S01]  /*baf0*/  FFMA.FTZ R4, R9, R136, R156 ;  /* 0x0000008809047223 */ /* 0x000fe2000001009c */
[----:B------:R-:W-:Y:S02]  /*bb00*/  FFMA.FTZ R6, R8, R137, R157 ;  /* 0x0000008908067223 */ /* 0x000fe4000001009d */
[----:B------:R0:W5:Y:S01]  /*bb10*/  LDL.LU R10, [R1+0xe8] ;  /* 0x0000e800010a7983 */ /* 0x0001620000300800 */
[----:B------:R-:W-:Y:S01]  /*bb20*/  FFMA.FTZ R7, R3, R135, R163 ;  /* 0x0000008703077223 */ /* 0x000fe200000100a3 */
[----:B------:R-:W-:-:S02]  /*bb30*/  FFMA.FTZ R232, R0, R133, R161 ;  /* 0x0000008500e87223 */ /* 0x000fc400000100a1 */
[----:B------:R0:W5:Y:S04]  /*bb40*/  LDL.LU R9, [R1+0xe4] ;  /* 0x0000e40001097983 */ /* 0x0001680000300800 */
[----:B------:R0:W5:Y:S04]  /*bb50*/  LDL.LU R8, [R1+0xe0] ;  /* 0x0000e00001087983 */ /* 0x0001680000300800 */
[----:B------:R0:W5:Y:S04]  /*bb60*/  LDL.LU R3, [R1+0xdc] ;  /* 0x0000dc0001037983 */ /* 0x0001680000300800 */
[----:B------:R0:W5:Y:S01]  /*bb70*/  LDL.LU R0, [R1+0xd8] ;  /* 0x0000d80001007983 */ /* 0x0001620000300800 */
[----:B------:R-:W-:-:S02]  /*bb80*/  F2FP.BF16.F32.PACK_AB R234, R6, R4 ;  /* 0x0000000406ea723e */ /* 0x000fc400000010ff */
[----:B------:R-:W-:Y:S02]  /*bb90*/  MOV R4, R233 ;  /* 0x000000e900047202 */ /* 0x000fe40000000f00 */
[----:B------:R-:W-:Y:S02]  /*bba0*/  F2FP.BF16.F32.PACK_AB R233, R7, R2 ;  /* 0x0000000207e9723e */ /* 0x000fe400000010ff */
[----:B------:R-:W1:Y:S01]  /*bbb0*/  LDC.64 R6, c[0x0][0x430] ;  /* 0x00010c00ff067b82 */ /* 0x000e620000000a00 */
[----:B------:R-:W-:Y:S01]  /*bbc0*/  F2FP.BF16.F32.PACK_AB R232, R232, R4 ;  /* 0x00000004e8e8723e */ /* 0x000fe200000010ff */
[----:B-1----:R-:W-:-:S05]  /*bbd0*/  IMAD.WIDE.U32 R4, R5, 0x10, R6 ;  /* 0x0000001005047825 */ /* 0x002fca00078e0006 */
[----:B------:R0:W-:Y:S02]  /*bbe0*/  STG.E.128 desc[UR6][R4.64], R232 ;  /* 0x000000e804007986 */ /* 0x0001e4000c101d06 */
.L_x_12311:
[----:B------:R-:W-:Y:S05]  /*bbf0*/  BSYNC.RECONVERGENT B0 ;  /* 0x0000000000007941 */ /* 0x000fea0003800200 */
.L_x_12310:
[----:B0-----:R-:W0:Y:S01]  /*bc00*/  LDC.64 R4, c[0x0][0x380] ;  /* 0x0000e000ff047b82 */ /* 0x001e220000000a00 */
[----:B------:R-:W-:Y:S01]  /*bc10*/  UPLOP3.LUT UP1, UPT, UPT, UPT, UP1, 0x40, 0x4 ;  /* 0x000000000004789c */ /* 0x000fe20003f2e810 */
[----:B0-----:R-:W-:-:S04]  /*bc20*/  IADD3 R252, PT, PT, R252, R4, RZ ;  /* 0x00000004fcfc7210 */ /* 0x001fc80007ffe0ff */
[----:B------:R-:W-:-:S13]  /*bc30*/  ISETP.GE.AND P1, PT, R252, R5, PT ;  /* 0x00000005fc00720c */ /* 0x000fda0003f26270 */
[----:B------:R-:W-:Y:S05]  /*bc40*/  @!P1 BRA `(.L_x_12312) ;  /* 0xffffff9000449947 */ /* 0x000fea000383ffff */
[----:B------:R-:W-:Y:S05]  /*bc50*/  EXIT ;  /* 0x000000000000794d */ /* 0x000fea0003800000 */
.L_x_12313:
        /* <DEDUP_REMOVED lines=10> */
.L_x_27876:


//--------------------- .text._ZN10layer_norm31ln_parallel_residual_fwd_kernelINS_13Kernel_traitsIf13__nv_bfloat16fS2_fjLj7168ELj1ELj1ELj4ELj16ENS_18Kernel_traits_baseILj7168EfS2_fS2_fjLj128EEEEELb0ELb0ELb1EEEvNS_9FwdParamsE --------------------------
	.section	.text._ZN10layer_norm31ln_parallel_residual_fwd_kernelINS_13Kernel_traitsIf13__nv_bfloat16fS2_fjLj7168ELj1ELj1ELj4ELj16ENS_18Kernel_traits_baseILj7168EfS2_fS2_fjLj128EEEEELb0ELb0ELb1EEEvNS_9FwdParamsE,"ax",@progbits
	.align	128
        .global         _ZN10layer_norm31ln_parallel_residual_fwd_kernelINS_13Kernel_traitsIf13__nv_bfloat16fS2_fjLj7168ELj1ELj1ELj4ELj16ENS_18Kernel_traits_baseILj7168EfS2_fS2_fjLj128EEEEELb0ELb0ELb1EEEvNS_9FwdParamsE
        .type           _ZN10layer_norm31ln_parallel_residual_fwd_kernelINS_13Kernel_traitsIf13__nv_bfloat16fS2_fjLj7168ELj1ELj1ELj4ELj16ENS_18Kernel_traits_baseILj7168EfS2_fS2_fjLj128EEEEELb0ELb0ELb1EEEvNS_9FwdParamsE,@function
        .size           _ZN10layer_norm31ln_parallel_residual_fwd_kernelINS_13Kernel_traitsIf13__nv_bfloat16fS2_fjLj7168ELj1ELj1ELj4ELj16ENS_18Kernel_traits_baseILj7168EfS2_fS2_fjLj128EEEEELb0ELb0ELb1EEEvNS_9FwdParamsE,(.L_x_27877 - _ZN10layer_norm31ln_parallel_residual_fwd_kernelINS_13Kernel_traitsIf13__nv_bfloat16fS2_fjLj7168ELj1ELj1ELj4ELj16ENS_18Kernel_traits_baseILj7168EfS2_fS2_fjLj128EEEEELb0ELb0ELb1EEEvNS_9FwdParamsE)
        .other          _ZN10layer_norm31ln_parallel_residual_fwd_kernelINS_13Kernel_traitsIf13__nv_bfloat16fS2_fjLj7168ELj1ELj1ELj4ELj16ENS_18Kernel_traits_baseILj7168EfS2_fS2_fjLj128EEEEELb0ELb0ELb1EEEvNS_9FwdParamsE,@"STO_CUDA_ENTRY STV_DEFAULT"
_ZN10layer_norm31ln_parallel_residual_fwd_kernelINS_13Kernel_traitsIf13__nv_bfloat16fS2_fjLj7168ELj1ELj1ELj4ELj16ENS_18Kernel_traits_baseILj7168EfS2_fS2_fjLj128EEEEELb0ELb0ELb1EEEvNS_9FwdParamsE:
.text._ZN10layer_norm31ln_parallel_residual_fwd_kernelINS_13Kernel_traitsIf13__nv_bfloat16fS2_fjLj7168ELj1ELj1ELj4ELj16ENS_18Kernel_traits_baseILj7168EfS2_fS2_fjLj128EEEEELb0ELb0ELb1EEEvNS_9FwdParamsE:
        /* <DEDUP_REMOVED lines=9> */
[----:B------:R1:W-:Y:S01]  /*0090*/  STL [R1+0xc4], RZ ;  /* 0x0000c4ff01007387 */ /* 0x0003e20000100800 */
[----:B------:R-:W2:Y:S01]  /*00a0*/  LDCU.64 UR4, c[0x0][0x440] ;  /* 0x00008800ff0477ac */ /* 0x000ea20008000a00 */
[----:B------:R-:W-:Y:S02]  /*00b0*/  CS2R R238, SRZ ;  /* 0x0000000000ee7805 */ /* 0x000fe4000001ff00 */
[----:B------:R-:W-:Y:S01]  /*00c0*/  CS2R R236, SRZ ;  /* 0x0000000000ec7805 */ /* 0x000fe2000001ff00 */
[----:B------:R1:W-:Y:S01]  /*00d0*/  STL [R1+0xc0], RZ ;  /* 0x0000c0ff01007387 */ /* 0x0003e20000100800 */
[----:B------:R-:W-:Y:S02]  /*00e0*/  CS2R R234, SRZ ;  /* 0x0000000000ea7805 */ /* 0x000fe4000001ff00 */
[----:B------:R-:W-:Y:S01]  /*00f0*/  CS2R R232, SRZ ;  /* 0x0000000000e87805 */ /* 0x000fe2000001ff00 */
[----:B------:R1:W-:Y:S04]  /*0100*/  STL [R1+0xbc], RZ ;  /* 0x0000bcff01007387 */ /* 0x0003e80000100800 */
[----:B------:R1:W-:Y:S04]  /*0110*/  STL [R1+0xb8], RZ ;  /* 0x0000b8ff01007387 */ /* 0x0003e80000100800 */
[----:B------:R1:W-:Y:S01]  /*0120*/  STL [R1+0xb4], RZ ;  /* 0x0000b4ff01007387 */ /* 0x0003e20000100800 */
[----:B--2---:R-:W-:-:S03]  /*0130*/  UISETP.NE.U32.AND UP0, UPT, UR4, URZ, UPT ;  /* 0x000000ff0400728c */ /* 0x004fc6000bf05070 */
        /* <DEDUP_REMOVED lines=45> */
[----:B------:R-:W2:Y:S08]  /*0410*/  LDC.64 R2, c[0x0][0x3d0] ;  /* 0x0000f400ff027b82 */ /* 0x000eb00000000a00 */
[----:B------:R-:W3:Y:S01]  /*0420*/  LDC.64 R4, c[0x0][0x3d8] ;  /* 0x0000f600ff047b82 */ /* 0x000ee20000000a00 */
[----:B--2---:R-:W-:-:S05]  /*0430*/  IMAD.WIDE.U32 R2, R0, 0x20, R2 ;  /* 0x0000002000027825 */ /* 0x004fca00078e0002 */
[----:B0-----:R0:W5:Y:S01]  /*0440*/  LDG.E.128 R228, desc[UR8][R2.64] ;  /* 0x0000000802e47981 */ /* 0x001162000c1e1d00 */
        /* <DEDUP_REMOVED lines=57> */
.L_x_12315:
[----:B------:R-:W2:Y:S08]  /*07e0*/  LDC.64 R4, c[0x0][0x3d0] ;  /* 0x0000f400ff047b82 */ /* 0x000eb00000000a00 */
[----:B------:R-:W3:Y:S08]  /*07f0*/  LDC.64 R6, c[0x0][0x3d8] ;  /* 0x0000f600ff067b82 */ /* 0x000ef00000000a00 */
[----:B------:R-:W4:Y:S01]  /*0800*/  LDC.64 R2, c[0x0][0x440] ;  /* 0x00011000ff027b82 */ /* 0x000f220000000a00 */
[----:B--2---:R-:W-:-:S05]  /*0810*/  IMAD.WIDE.U32 R4, R0, 0x20, R4 ;  /* 0x0000002000047825 */ /* 0x004fca00078e0004 */
[----:B0-----:R0:W5:Y:S01]  /*0820*/  LDG.E.128 R228, desc[UR8][R4.64] ;  /* 0x0000000804e47981 */ /* 0x001162000c1e1d00 */
        /* <DEDUP_REMOVED lines=44> */
.L_x_12314:
[----:B------:R-:W1:Y:S02]  /*0af0*/  LDCU.64 UR4, c[0x0][0x440] ;  /* 0x00008800ff0477ac */ /* 0x000e640008000a00 */
[----:B-1----:R-:W-:-:S04]  /*0b00*/  UISETP.NE.U32.AND UP0, UPT, UR4, URZ, UPT ;  /* 0x000000ff0400728c */ /* 0x002fc8000bf05070 */
[----:B------:R-:W-:-:S09]  /*0b10*/  UISETP.NE.AND.EX UP0, UPT, UR5, URZ, UPT, UP0 ;  /* 0x000000ff0500728c */ /* 0x000fd2000bf05300 */
[----:B------:R-:W-:Y:S05]  /*0b20*/  BRA.U !UP0, `(.L_x_12317) ;  /* 0x0000000508647547 */ /* 0x000fea000b800000 */
[----:B------:R-:W1:Y:S08]  /*0b30*/  LDC.64 R2, c[0x0][0x438] ;  /* 0x00010e00ff027b82 */ /* 0x000e700000000a00 */
[----:B------:R-:W2:Y:S08]  /*0b40*/  LDC.64 R4, c[0x0][0x3d0] ;  /* 0x0000f400ff047b82 */ /* 0x000eb00000000a00 */
[----:B------:R-:W3:Y:S01]  /*0b50*/  LDC.64 R6, c[0x0][0x3d8] ;  /* 0x0000f600ff067b82 */ /* 0x000ee20000000a00 */
[----:B-1----:R-:W-:-:S07]  /*0b60*/  IMAD.WIDE.U32 R2, R0, 0x20, R2 ;  /* 0x0000002000027825 */ /* 0x002fce00078e0002 */
[----:B------:R-:W1:Y:S01]  /*0b70*/  LDC.64 R8, c[0x0][0x440] ;  /* 0x00011000ff087b82 */ /* 0x000e620000000a00 */
[----:B0-----:R-:W4:Y:S01]  /*0b80*/  LDG.E.128 R56, desc[UR8][R2.64+0x1000] ;  /* 0x0010000802387981 */ /* 0x001f22000c1e1d00 */
[----:B--2---:R-:W-:-:S03]  /*0b90*/  IMAD.WIDE.U32 R4, R0, 0x20, R4 ;  /* 0x0000002000047825 */ /* 0x004fc600078e0004 */
[----:B------:R-:W2:Y:S04]  /*0ba0*/  LDG.E.128 R52, desc[UR8][R2.64+0x1010] ;  /* 0x0010100802347981 */ /* 0x000ea8000c1e1d00 */
[----:B------:R-:W2:Y:S01]  /*0bb0*/  LDG.E.128 R48, desc[UR8][R2.64+0x2000] ;  /* 0x0020000802307981 */ /* 0x000ea2000c1e1d00 */
[----:B---3--:R-:W-:-:S03]  /*0bc0*/  IMAD.WIDE.U32 R6, R0, 0x20, R6 ;  /* 0x0000002000067825 */ /* 0x008fc600078e0006 */
[----:B------:R-:W3:Y:S04]  /*0bd0*/  LDG.E.128 R44, desc[UR8][R2.64+0x2010] ;  /* 0x00201008022c7981 */ /* 0x000ee8000c1e1d00 */
[----:B------:R-:W3:Y:S04]  /*0be0*/  LDG.E.128 R40, desc[UR8][R2.64+0x3000] ;  /* 0x0030000802287981 */ /* 0x000ee8000c1e1d00 */
[----:B------:R-:W3:Y:S01]  /*0bf0*/  LDG.E.128 R36, desc[UR8][R2.64+0x3010] ;  /* 0x0030100802247981 */ /* 0x000ee2000c1e1d00 */
[----:B-1----:R-:W-:-:S03]  /*0c00*/  IMAD.WIDE.U32 R8, R0, 0x20, R8 ;  /* 0x0000002000087825 */ /* 0x002fc600078e0008 */
[----:B------:R-:W3:Y:S04]  /*0c10*/  LDG.E.128 R32, desc[UR8][R2.64+0x4000] ;  /* 0x0040000802207981 */ /* 0x000ee8000c1e1d00 */
[----:B------:R-:W3:Y:S04]  /*0c20*/  LDG.E.128 R28, desc[UR8][R2.64+0x4010] ;  /* 0x00401008021c7981 */ /* 0x000ee8000c1e1d00 */
[----:B------:R-:W3:Y:S04]  /*0c30*/  LDG.E.128 R24, desc[UR8][R2.64+0x5000] ;  /* 0x0050000802187981 */ /* 0x000ee8000c1e1d00 */
[----:B------:R-:W3:Y:S04]  /*0c40*/  LDG.E.128 R20, desc[UR8][R2.64+0x5010] ;  /* 0x0050100802147981 */ /* 0x000ee8000c1e1d00 */
        /* <DEDUP_REMOVED lines=50> */
[----:B------:R0:W-:Y:S04]  /*0f70*/  STL.64 [R1+0x28], R48 ;  /* 0x0000283001007387 */ /* 0x0001e80000100a00 */
[----:B------:R0:W-:Y:S04]  /*0f80*/  STL.64 [R1+0x30], R50 ;  /* 0x0000303201007387 */ /* 0x0001e80000100a00 */
[----:B---3--:R0:W-:Y:S04]  /*0f90*/  STL.64 [R1+0x38], R44 ;  /* 0x0000382c01007387 */ /* 0x0081e80000100a00 */
        /* <DEDUP_REMOVED lines=18> */
.L_x_12317:
[----:B------:R-:W1:Y:S08]  /*10c0*/  LDC.64 R4, c[0x0][0x438] ;  /* 0x00010e00ff047b82 */ /* 0x000e700000000a00 */
[----:B------:R-:W2:Y:S08]  /*10d0*/  LDC.64 R2, c[0x0][0x3d0] ;  /* 0x0000f400ff027b82 */ /* 0x000eb00000000a00 */
[----:B------:R-:W3:Y:S01]  /*10e0*/  LDC.64 R6, c[0x0][0x3d8] ;  /* 0x0000f600ff067b82 */ /* 0x000ee20000000a00 */
[----:B-1----:R-:W-:-:S05]  /*10f0*/  IMAD.WIDE.U32 R4, R0, 0x20, R4 ;  /* 0x0000002000047825 */ /* 0x002fca00078e0004 */
[----:B0-----:R-:W4:Y:S01]  /*1100*/  LDG.E.128 R52, desc[UR8][R4.64+0x1000] ;  /* 0x0010000804347981 */ /* 0x001f22000c1e1d00 */
[----:B--2---:R-:W-:-:S03]  /*1110*/  IMAD.WIDE.U32 R2, R0, 0x20, R2 ;  /* 0x0000002000027825 */ /* 0x004fc600078e0002 */
[----:B------:R-:W2:Y:S04]  /*1120*/  LDG.E.128 R48, desc[UR8][R4.64+0x1010] ;  /* 0x0010100804307981 */ /* 0x000ea8000c1e1d00 */
[----:B------:R-:W2:Y:S01]  /*1130*/  LDG.E.128 R44, desc[UR8][R4.64+0x2000] ;  /* 0x00200008042c7981 */ /* 0x000ea2000c1e1d00 */
[----:B---3--:R-:W-:-:S03]  /*1140*/  IMAD.WIDE.U32 R6, R0, 0x20, R6 ;  /* 0x0000002000067825 */ /* 0x008fc600078e0006 */
[----:B------:R-:W3:Y:S04]  /*1150*/  LDG.E.128 R40, desc[UR8][R4.64+0x2010] ;  /* 0x0020100804287981 */ /* 0x000ee8000c1e1d00 */
        /* <DEDUP_REMOVED lines=89> */
[----:B------:R0:W-:Y:S02]  /*16f0*/  STL.64 [R1+0xc0], R10 ;  /* 0x0000c00a01007387 */ /* 0x0001e40000100a00 */
.L_x_12316:
[----:B------:R-:W2:Y:S02]  /*1700*/  LDCU UR4, c[0x0][0x384] ;  /* 0x00007080ff0477ac */ /* 0x000ea40008000800 */
[----:B--2---:R-:W-:-:S06]  /*1710*/  UISETP.GE.AND UP0, UPT, UR6, UR4, UPT ;  /* 0x000000040600728c */ /* 0x004fcc000bf06270 */
[----:B------:R-:W-:-:S13]  /*1720*/  PLOP3.LUT P0, PT, PT, PT, UP0, 0x80, 0x8 ;  /* 0x000000000008781c */ /* 0x000fda0003f0f008 */
[----:B------:R-:W-:Y:S05]  /*1730*/  @P0 EXIT ;  /* 0x000000000000094d */ /* 0x000fea0003800000 */
[----:B------:R-:W2:Y:S01]  /*1740*/  LDCU.64 UR4, c[0x0][0x398] ;  /* 0x00007300ff0477ac */ /* 0x000ea20008000a00 */
[----:B------:R-:W3:Y:S01]  /*1750*/  LDCU UR7, c[0x0][0x388] ;  /* 0x00007100ff0777ac */ /* 0x000ee20008000800 */
[----:B------:R-:W4:Y:S01]  /*1760*/  LDCU.64 UR10, c[0x0][0x390] ;  /* 0x00007200ff0a77ac */ /* 0x000f220008000a00 */
[----:B------:R-:W0:Y:S01]  /*1770*/  LDCU.64 UR14, c[0x0][0x3a8] ;  /* 0x00007500ff0e77ac */ /* 0x000e220008000a00 */
[----:B------:R-:W0:Y:S01]  /*1780*/  LDCU.U8 UR17, c[0x0][0x410] ;  /* 0x00008200ff1177ac */ /* 0x000e220008000000 */
[----:B--2---:R-:W-:Y:S01]  /*1790*/  UISETP.NE.U32.AND UP0, UPT, UR4, URZ, UPT ;  /* 0x000000ff0400728c */ /* 0x004fe2000bf05070 */
[----:B------:R-:W2:Y:S03]  /*17a0*/  LDCU UR16, c[0x0][0x400] ;  /* 0x00008000ff1077ac */ /* 0x000ea60008000800 */
[----:B------:R-:W-:Y:S01]  /*17b0*/  UISETP.NE.AND.EX UP0, UPT, UR5, URZ, UPT, UP0 ;  /* 0x000000ff0500728c */ /* 0x000fe2000bf05300 */
[----:B------:R-:W0:Y:S05]  /*17c0*/  LDCU.64 UR20, c[0x0][0x398] ;  /* 0x00007300ff1477ac */ /* 0x000e2a0008000a00 */
[----:B------:R-:W-:Y:S01]  /*17d0*/  PLOP3.LUT P0, PT, PT, PT, UP0, 0x80, 0x8 ;  /* 0x000000000008781c */ /* 0x000fe20003f0f008 */
[----:B------:R-:W0:Y:S01]  /*17e0*/  LDCU.64 UR12, c[0x0][0x3a0] ;  /* 0x00007400ff0c77ac */ /* 0x000e220008000a00 */
[----:B------:R-:W0:Y:S01]  /*17f0*/  LDCU.64 UR18, c[0x0][0x380] ;  /* 0x00007000ff1277ac */ /* 0x000e220008000a00 */
[----:B---34-:R-:W-:-:S11]  /*1800*/  UPLOP3.LUT UP1, UPT, UPT, UPT, UPT, 0x40, 0x4 ;  /* 0x000000000004789c */ /* 0x018fd60003f2e870 */
.L_x_12350:
[----:B0-----:R-:W-:Y:S01]  /*1810*/  ISETP.NE.U32.AND P1, PT, RZ, UR12, PT ;  /* 0x0000000cff007c0c */ /* 0x001fe2000bf25070 */
[----:B------:R-:W0:Y:S01]  /*1820*/  S2R R4, SR_TID.X ;  /* 0x0000000000047919 */ /* 0x000e220000002100 */
[----:B------:R-:W-:Y:S01]  /*1830*/  UIMAD UR4, UR6, UR7, URZ ;  /* 0x00000007060472a4 */ /* 0x000fe2000f8e02ff */
[----:B------:R-:W3:Y:S01]  /*1840*/  @P0 LDC.64 R2, c[0x0][0x398] ;  /* 0x0000e600ff020b82 */ /* 0x000ee20000000a00 */
[----:B------:R-:W-:Y:S02]  /*1850*/  ISETP.NE.AND.EX P1, PT, RZ, UR13, PT, P1 ;  /* 0x0000000dff007c0c */ /* 0x000fe4000bf25310 */
[----:B------:R-:W-:-:S04]  /*1860*/  USHF.R.S32.HI UR5, URZ, 0x1f, UR4 ;  /* 0x0000001fff057899 */ /* 0x000fc80008011404 */
[----:B------:R-:W-:Y:S01]  /*1870*/  ULEA.HI UR5, UR5, UR4, URZ, 0x3 ;  /* 0x0000000405057291 */ /* 0x000fe2000f8f18ff */
[----:B------:R-:W-:-:S05]  /*1880*/  HFMA2 R5, -RZ, RZ, 0, 9.5367431640625e-07 ;  /* 0x00000010ff057431 */ /* 0x000fca00000001ff */
[----:B------:R-:W-:Y:S01]  /*1890*/  MOV R0, UR5 ;  /* 0x0000000500007c02 */ /* 0x000fe20008000f00 */
[----:B------:R-:W4:Y:S03]  /*18a0*/  @P1 LDC.64 R8, c[0x0][0x3a0] ;  /* 0x0000e800ff081b82 */ /* 0x000f260000000a00 */
[----:B0-----:R-:W-:-:S05]  /*18b0*/  LEA.HI.SX32 R0, R0, R4, 0x1d ;  /* 0x0000000400007211 */ /* 0x001fca00078feaff */
[----:B------:R-:W-:-:S04]  /*18c0*/  IMAD.WIDE.U32 R4, R0, R5, UR10 ;  /* 0x0000000a00047e25 */ /* 0x000fc8000f8e0005 */
[C---:B---3--:R-:W-:Y:S02]  /*18d0*/  @P0 IMAD.WIDE.U32 R2, R0.reuse, 0x10, R2 ;  /* 0x0000001000020825 */ /* 0x048fe400078e0002 */
[----:B-----5:R-:W5:Y:S02]  /*18e0*/  LDG.E.128 R4, desc[UR8][R4.64] ;  /* 0x0000000804047981 */ /* 0x020f64000c1e1d00 */
[----:B----4-:R-:W-:Y:S02]  /*18f0*/  @P1 IMAD.WIDE.U32 R8, R0, 0x20, R8 ;  /* 0x0000002000081825 */ /* 0x010fe400078e0008 */
[----:B------:R0:W5:Y:S04]  /*1900*/  @P0 LDG.E.128 R60, desc[UR8][R2.64] ;  /* 0x00000008023c0981 */ /* 0x000168000c1e1d00 */
        /* <DEDUP_REMOVED lines=9> */
[----:B------:R-:W-:Y:S02]  /*19a0*/  PRMT R51, R5, 0x7632, R51 ;  /* 0x0000763205337816 */ /* 0x000fe40000000033 */
[----:B------:R-:W-:Y:S02]  /*19b0*/  PRMT R45, R6, 0x7632, R45 ;  /* 0x00007632062d7816 */ /* 0x000fe4000000002d */
[----:B------:R-:W-:Y:S02]  /*19c0*/  PRMT R47, R7, 0x7632, R47 ;  /* 0x00007632072f7816 */ /* 0x000fe4000000002f */
[----:B------:R-:W-:Y:S02]  /*19d0*/  SHF.L.U32 R48, R4, 0x10, RZ ;  /* 0x0000001004307819 */ /* 0x000fe400000006ff */
[----:B------:R-:W-:-:S02]  /*19e0*/  SHF.L.U32 R50, R5, 0x10, RZ ;  /* 0x0000001005327819 */ /* 0x000fc400000006ff */
[----:B------:R-:W-:Y:S02]  /*19f0*/  SHF.L.U32 R44, R6, 0x10, RZ ;  /* 0x00000010062c7819 */ /* 0x000fe400000006ff */
[----:B------:R-:W-:Y:S02]  /*1a00*/  SHF.L.U32 R46, R7, 0x10, RZ ;  /* 0x00000010072e7819 */ /* 0x000fe400000006ff */
[----:B------:R-:W-:Y:S02]  /*1a10*/  SHF.L.U32 R49, R49, 0x10, RZ ;  /* 0x0000001031317819 */ /* 0x000fe400000006ff */
[----:B------:R-:W-:Y:S02]  /*1a20*/  SHF.L.U32 R51, R51, 0x10, RZ ;  /* 0x0000001033337819 */ /* 0x000fe400000006ff */
[----:B------:R-:W-:Y:S02]  /*1a30*/  SHF.L.U32 R45, R45, 0x10, RZ ;  /* 0x000000102d2d7819 */ /* 0x000fe400000006ff */
[----:B------:R-:W-:Y:S01]  /*1a40*/  SHF.L.U32 R47, R47, 0x10, RZ ;  /* 0x000000102f2f7819 */ /* 0x000fe200000006ff */
[----:B------:R-:W-:Y:S06]  /*1a50*/  BRA `(.L_x_12320) ;  /* 0x0000000400847947 */ /* 0x000fec0003800000 */
.L_x_12319:
[C---:B-----5:R-:W-:Y:S02]  /*1a60*/  PRMT R2, R4.reuse, 0x7632, R2 ;  /* 0x0000763204027816 */ /* 0x060fe40000000002 */
[----:B------:R-:W-:Y:S02]  /*1a70*/  SHF.L.U32 R3, R4, 0x10, RZ ;  /* 0x0000001004037819 */ /* 0x000fe400000006ff */
[C---:B------:R-:W-:Y:S02]  /*1a80*/  PRMT R8, R6.reuse, 0x7632, R8 ;  /* 0x0000763206087816 */ /* 0x040fe40000000008 */
[----:B------:R-:W-:Y:S01]  /*1a90*/  SHF.L.U32 R9, R6, 0x10, RZ ;  /* 0x0000001006097819 */ /* 0x000fe200000006ff */
[----:B------:R-:W-:Y:S01]  /*1aa0*/  FADD.FTZ R48, R56, R3 ;  /* 0x0000000338307221 */ /* 0x000fe20000010000 */
[----:B------:R-:W-:Y:S02]  /*1ab0*/  PRMT R4, R5, 0x7632, R4 ;  /* 0x0000763205047816 */ /* 0x000fe40000000004 */
[----:B------:R-:W-:Y:S01]  /*1ac0*/  PRMT R6, R7, 0x7632, R6 ;  /* 0x0000763207067816 */ /* 0x000fe20000000006 */
        /* <DEDUP_REMOVED lines=11> */
[----:B------:R-:W-:-:S02]  /*1b80*/  FADD.FTZ R45, R53, R8 ;  /* 0x00000008352d7221 */ /* 0x000fc40000010000 */
[----:B------:R-:W-:Y:S01]  /*1b90*/  FADD.FTZ R47, R55, R6 ;  /* 0x00000006372f7221 */ /* 0x000fe20000010000 */
[----:B------:R-:W-:Y:S06]  /*1ba0*/  BRA `(.L_x_12320) ;  /* 0x0000000400307947 */ /* 0x000fec0003800000 */
.L_x_12318:
[----:B------:R-:W-:-:S04]  /*1bb0*/  UISETP.NE.U32.AND UP0, UPT, UR12, URZ, UPT ;  /* 0x000000ff0c00728c */ /* 0x000fc8000bf05070 */
[----:B------:R-:W-:-:S09]  /*1bc0*/  UISETP.NE.AND.EX UP0, UPT, UR13, URZ, UPT, UP0 ;  /* 0x000000ff0d00728c */ /* 0x000fd2000bf05300 */
[----:B------:R-:W-:Y:S05]  /*1bd0*/  BRA.U UP0, `(.L_x_12321) ;  /* 0x0000000100847547 */ /* 0x000fea000b800000 */
[----:B-----5:R-:W-:Y:S02]  /*1be0*/  PRMT R3, R4, 0x7632, R3 ;  /* 0x0000763204037816 */ /* 0x020fe40000000003 */
[----:B------:R-:W-:Y:S02]  /*1bf0*/  PRMT R2, R60, 0x7632, R2 ;  /* 0x000076323c027816 */ /* 0x000fe40000000002 */
[----:B------:R-:W-:Y:S02]  /*1c00*/  SHF.L.U32 R3, R3, 0x10, RZ ;  /* 0x0000001003037819 */ /* 0x000fe400000006ff */
[----:B------:R-:W-:Y:S02]  /*1c10*/  SHF.L.U32 R2, R2, 0x10, RZ ;  /* 0x0000001002027819 */ /* 0x000fe400000006ff */
[----:B------:R-:W-:Y:S02]  /*1c20*/  SHF.L.U32 R48, R60, 0x10, RZ ;  /* 0x000000103c307819 */ /* 0x000fe400000006ff */
[----:B------:R-:W-:Y:S01]  /*1c30*/  PRMT R51, R5, 0x7632, R51 ;  /* 0x0000763205337816 */ /* 0x000fe20000000033 */
[----:B------:R-:W-:Y:S01]  /*1c40*/  FADD.FTZ R49, R3, R2 ;  /* 0x0000000203317221 */ /* 0x000fe20000010000 */
[----:B------:R-:W-:-:S02]  /*1c50*/  PRMT R3, R6, 0x7632, R3 ;  /* 0x0000763206037816 */ /* 0x000fc40000000003 */
[----:B------:R-:W-:Y:S02]  /*1c60*/  PRMT R2, R61, 0x7632, R2 ;  /* 0x000076323d027816 */ /* 0x000fe40000000002 */
[----:B------:R-:W-:Y:S02]  /*1c70*/  SHF.L.U32 R10, R3, 0x10, RZ ;  /* 0x00000010030a7819 */ /* 0x000fe400000006ff */
[----:B------:R-:W-:Y:S02]  /*1c80*/  PRMT R3, R62, 0x7632, R3 ;  /* 0x000076323e037816 */ /* 0x000fe40000000003 */
[----:B------:R-:W-:Y:S02]  /*1c90*/  PRMT R9, R7, 0x7632, R9 ;  /* 0x0000763207097816 */ /* 0x000fe40000000009 */
[----:B------:R-:W-:Y:S02]  /*1ca0*/  SHF.L.U32 R3, R3, 0x10, RZ ;  /* 0x0000001003037819 */ /* 0x000fe400000006ff */
[----:B------:R-:W-:-:S02]  /*1cb0*/  PRMT R8, R63, 0x7632, R8 ;  /* 0x000076323f087816 */ /* 0x000fc40000000008 */
[----:B------:R-:W-:Y:S01]  /*1cc0*/  SHF.L.U32 R51, R51, 0x10, RZ ;  /* 0x0000001033337819 */ /* 0x000fe200000006ff */
[----:B------:R-:W-:Y:S01]  /*1cd0*/  FADD.FTZ R45, R10, R3 ;  /* 0x000000030a2d7221 */ /* 0x000fe20000010000 */
        /* <DEDUP_REMOVED lines=12> */
[----:B------:R-:W-:Y:S02]  /*1da0*/  SHF.L.U32 R44, R62, 0x10, RZ ;  /* 0x000000103e2c7819 */ /* 0x000fe400000006ff */
[----:B------:R-:W-:-:S03]  /*1db0*/  SHF.L.U32 R46, R63, 0x10, RZ ;  /* 0x000000103f2e7819 */ /* 0x000fc600000006ff */
[----:B------:R-:W-:Y:S02]  /*1dc0*/  FADD.FTZ R44, R3, R44 ;  /* 0x0000002c032c7221 */ /* 0x000fe40000010000 */
[----:B------:R-:W-:Y:S01]  /*1dd0*/  FADD.FTZ R46, R7, R46 ;  /* 0x0000002e072e7221 */ /* 0x000fe20000010000 */
[----:B------:R-:W-:Y:S06]  /*1de0*/  BRA `(.L_x_12320) ;  /* 0x0000000000a07947 */ /* 0x000fec0003800000 */
.L_x_12321:
[----:B-----5:R-:W-:Y:S02]  /*1df0*/  PRMT R3, R4, 0x7632, R3 ;  /* 0x0000763204037816 */ /* 0x020fe40000000003 */
        /* <DEDUP_REMOVED lines=8> */
[----:B------:R-:W-:Y:S01]  /*1e80*/  FADD.FTZ R49, R57, R8 ;  /* 0x0000000839317221 */ /* 0x000fe20000010000 */
[----:B------:R-:W-:Y:S02]  /*1e90*/  SHF.L.U32 R3, R2, 0x10, RZ ;  /* 0x0000001002037819 */ /* 0x000fe400000006ff */
[----:B------:R-:W-:Y:S02]  /*1ea0*/  SHF.L.U32 R11, R9, 0x10, RZ ;  /* 0x00000010090b7819 */ /* 0x000fe400000006ff */
[----:B------:R-:W-:Y:S01]  /*1eb0*/  PRMT R2, R62, 0x7632, R2 ;  /* 0x000076323e027816 */ /* 0x000fe20000000002 */
[----:B------:R-:W-:Y:S01]  /*1ec0*/  FADD.FTZ R10, R10, R3 ;  /* 0x000000030a0a7221 */ /* 0x000fe20000010000 */
[----:B------:R-:W-:Y:S02]  /*1ed0*/  PRMT R12, R7, 0x7632, R12 ;  /* 0x00007632070c7816 */ /* 0x000fe4000000000c */
        /* <DEDUP_REMOVED lines=19> */
[----:B------:R-:W-:-:S03]  /*2010*/  SHF.L.U32 R9, R63, 0x10, RZ ;  /* 0x000000103f097819 */ /* 0x000fc600000006ff */
[----:B------:R-:W-:Y:S01]  /*2020*/  FADD.FTZ R7, R6, R7 ;  /* 0x0000000706077221 */ /* 0x000fe20000010000 */
[----:B------:R-:W-:Y:S01]  /*2030*/  FADD.FTZ R50, R58, R5 ;  /* 0x000000053a327221 */ /* 0x000fe20000010000 */
[----:B------:R-:W-:Y:S02]  /*2040*/  FADD.FTZ R9, R4, R9 ;  /* 0x0000000904097221 */ /* 0x000fe40000010000 */
[----:B------:R-:W-:Y:S02]  /*2050*/  FADD.FTZ R44, R52, R7 ;  /* 0x00000007342c7221 */ /* 0x000fe40000010000 */
[----:B------:R-:W-:-:S07]  /*2060*/  FADD.FTZ R46, R54, R9 ;  /* 0x00000009362e7221 */ /* 0x000fce0000010000 */
.L_x_12320:
[----:B------:R-:W-:Y:S01]  /*2070*/  ISETP.NE.U32.AND P0, PT, RZ, UR20, PT ;  /* 0x00000014ff007c0c */ /* 0x000fe2000bf05070 */
[----:B------:R-:W0:Y:S01]  /*2080*/  @P1 LDC.64 R6, c[0x0][0x3a0] ;  /* 0x0000e800ff061b82 */ /* 0x000e220000000a00 */
[----:B------:R-:W-:Y:S02]  /*2090*/  MOV R3, 0x20 ;  /* 0x0000002000037802 */ /* 0x000fe40000000f00 */
[----:B------:R-:W-:-:S03]  /*20a0*/  ISETP.NE.AND.EX P0, PT, RZ, UR21, PT, P0 ;  /* 0x00000015ff007c0c */ /* 0x000fc6000bf05300 */
[----:B------:R-:W-:-:S05]  /*20b0*/  IMAD.WIDE.U32 R2, R0, R3, UR14 ;  /* 0x0000000e00027e25 */ /* 0x000fca000f8e0003 */
[----:B------:R-:W-:Y:S04]  /*20c0*/  STG.E.128 desc[UR8][R2.64], R48 ;  /* 0x0000003002007986 */ /* 0x000fe8000c101d08 */
[----:B------:R3:W-:Y:S01]  /*20d0*/  STG.E.128 desc[UR8][R2.64+0x10], R44 ;  /* 0x0000102c02007986 */ /* 0x0007e2000c101d08 */
[----:B------:R-:W4:Y:S01]  /*20e0*/  @P0 LDC.64 R4, c[0x0][0x398] ;  /* 0x0000e600ff040b82 */ /* 0x000f220000000a00 */
[----:B---3--:R-:W-:-:S05]  /*20f0*/  IADD3 R2, PT, PT, R0, 0x80, RZ ;  /* 0x0000008000027810 */ /* 0x008fca0007ffe0ff */
[----:B0-----:R-:W-:-:S04]  /*2100*/  @P1 IMAD.WIDE.U32 R6, R2, 0x20, R6 ;  /* 0x0000002002061825 */ /* 0x001fc800078e0006 */
[----:B----4-:R-:W-:-:S04]  /*2110*/  @P0 IMAD.WIDE.U32 R8, R2, 0x10, R4 ;  /* 0x0000001002080825 */ /* 0x010fc800078e0004 */
[----:B------:R-:W-:Y:S01]  /*2120*/  HFMA2 R5, -RZ, RZ, 0, 9.5367431640625e-07 ;  /* 0x00000010ff057431 */ /* 0x000fe200000001ff */
[----:B------:R0:W5:Y:S04]  /*2130*/  @P1 LDG.E.128 R56, desc[UR8][R6.64] ;  /* 0x0000000806381981 */ /* 0x000168000c1e1d00 */
[----:B------:R0:W5:Y:S04]  /*2140*/  @P1 LDG.E.128 R52, desc[UR8][R6.64+0x10] ;  /* 0x0000100806341981 */ /* 0x000168000c1e1d00 */
[----:B------:R0:W5:Y:S01]  /*2150*/  @P0 LDG.E.128 R60, desc[UR8][R8.64] ;  /* 0x00000008083c0981 */ /* 0x000162000c1e1d00 */
[----:B------:R-:W-:-:S06]  /*2160*/  IMAD.WIDE.U32 R4, R2, R5, UR10 ;  /* 0x0000000a02047e25 */ /* 0x000fcc000f8e0005 */
[----:B------:R-:W5:Y:S01]  /*2170*/  LDG.E.128 R4, desc[UR8][R4.64] ;  /* 0x0000000804047981 */ /* 0x000f62000c1e1d00 */
[----:B------:R-:W-:Y:S05]  /*2180*/  @!P0 BRA `(.L_x_12322) ;  /* 0x00000004002c8947 */ /* 0x000fea0003800000 */
[----:B------:R-:W-:Y:S05]  /*2190*/  @!P1 BRA `(.L_x_12323) ;  /* 0x0000000000a49947 */ /* 0x000fea0003800000 */
[----:B0----5:R-:W-:Y:S02]  /*21a0*/  SHF.L.U32 R8, R4, 0x10, RZ ;  /* 0x0000001004087819 */ /* 0x021fe400000006ff */
[----:B------:R-:W-:Y:S02]  /*21b0*/  SHF.L.U32 R3, R60, 0x10, RZ ;  /* 0x000000103c037819 */ /* 0x000fe400000006ff */
[----:B------:R-:W-:Y:S02]  /*21c0*/  PRMT R4, R4, 0x7632, R4 ;  /* 0x0000763204047816 */ /* 0x000fe40000000004 */
[----:B------:R-:W-:Y:S01]  /*21d0*/  SHF.L.U32 R9, R61, 0x10, RZ ;  /* 0x000000103d097819 */ /* 0x000fe200000006ff */
[----:B------:R-:W-:Y:S01]  /*21e0*/  FADD.FTZ R8, R3, R8 ;  /* 0x0000000803087221 */ /* 0x000fe20000010000 */
[----:B------:R-:W-:Y:S02]  /*21f0*/  PRMT R3, R60, 0x7632, R3 ;  /* 0x000076323c037816 */ /* 0x000fe40000000003 */
[----:B------:R-:W-:Y:S01]  /*2200*/  SHF.L.U32 R4, R4, 0x10, RZ ;  /* 0x0000001004047819 */ /* 0x000fe200000006ff */
[----:B------:R-:W-:Y:S01]  /*2210*/  FADD.FTZ R40, R56, R8 ;  /* 0x0000000838287221 */ /* 0x000fe20000010000 */
[----:B------:R-:W-:-:S02]  /*2220*/  SHF.L.U32 R3, R3, 0x10, RZ ;  /* 0x0000001003037819 */ /* 0x000fc400000006ff */
[----:B------:R-:W-:Y:S02]  /*2230*/  SHF.L.U32 R10, R62, 0x10, RZ ;  /* 0x000000103e0a7819 */ /* 0x000fe400000006ff */
[----:B------:R-:W-:Y:S01]  /*2240*/  SHF.L.U32 R11, R63, 0x10, RZ ;  /* 0x000000103f0b7819 */ /* 0x000fe200000006ff */
[----:B------:R-:W-:Y:S01]  /*2250*/  FADD.FTZ R3, R4, R3 ;  /* 0x0000000304037221 */ /* 0x000fe20000010000 */
[C---:B------:R-:W-:Y:S02]  /*2260*/  SHF.L.U32 R4, R5.reuse, 0x10, RZ ;  /* 0x0000001005047819 */ /* 0x040fe400000006ff */
[----:B------:R-:W-:Y:S01]  /*2270*/  PRMT R5, R5, 0x7632, R5 ;  /* 0x0000763205057816 */ /* 0x000fe20000000005 */
[----:B------:R-:W-:Y:S02]  /*2280*/  FADD.FTZ R41, R57, R3 ;  /* 0x0000000339297221 */ /* 0x000fe40000010000 */
[--C-:B------:R-:W-:Y:S01]  /*2290*/  FADD.FTZ R9, R9, R4.reuse ;  /* 0x0000000409097221 */ /* 0x100fe20000010000 */
[----:B------:R-:W-:-:S02]  /*22a0*/  PRMT R4, R61, 0x7632, R4 ;  /* 0x000076323d047816 */ /* 0x000fc40000000004 */
[----:B------:R-:W-:Y:S01]  /*22b0*/  SHF.L.U32 R5, R5, 0x10, RZ ;  /* 0x0000001005057819 */ /* 0x000fe200000006ff */
[----:B------:R-:W-:Y:S01]  /*22c0*/  FADD.FTZ R42, R58, R9 ;  /* 0x000000093a2a7221 */ /* 0x000fe20000010000 */
[----:B------:R-:W-:-:S05]  /*22d0*/  SHF.L.U32 R4, R4, 0x10, RZ ;  /* 0x0000001004047819 */ /* 0x000fca00000006ff */
[----:B------:R-:W-:Y:S01]  /*22e0*/  FADD.FTZ R4, R5, R4 ;  /* 0x0000000405047221 */ /* 0x000fe20000010000 */
[C---:B------:R-:W-:Y:S02]  /*22f0*/  SHF.L.U32 R5, R6.reuse, 0x10, RZ ;  /* 0x0000001006057819 */ /* 0x040fe400000006ff */
[----:B------:R-:W-:Y:S01]  /*2300*/  PRMT R6, R6, 0x7632, R6 ;  /* 0x0000763206067816 */ /* 0x000fe20000000006 */
[----:B------:R-:W-:Y:S02]  /*2310*/  FADD.FTZ R43, R59, R4 ;  /* 0x000000043b2b7221 */ /* 0x000fe40000010000 */
[--C-:B------:R-:W-:Y:S01]  /*2320*/  FADD.FTZ R10, R10, R5.reuse ;  /* 0x000000050a0a7221 */ /* 0x100fe20000010000 */
[----:B------:R-:W-:Y:S02]  /*2330*/  PRMT R5, R62, 0x7632, R5 ;  /* 0x000076323e057816 */ /* 0x000fe40000000005 */
        /* <DEDUP_REMOVED lines=12> */
[----:B------:R-:W-:-:S04]  /*2400*/  FADD.FTZ R6, R7, R6 ;  /* 0x0000000607067221 */ /* 0x000fc80000010000 */
[----:B------:R-:W-:Y:S01]  /*2410*/  FADD.FTZ R39, R55, R6 ;  /* 0x0000000637277221 */ /* 0x000fe20000010000 */
[----:B------:R-:W-:Y:S06]  /*2420*/  BRA `(.L_x_12324) ;  /* 0x00000004000c7947 */ /* 0x000fec0003800000 */
.L_x_12323:
[----:B-----5:R-:W-:Y:S02]  /*2430*/  SHF.L.U32 R40, R4, 0x10, RZ ;  /* 0x0000001004287819 */ /* 0x020fe400000006ff */
[----:B------:R-:W-:Y:S02]  /*2440*/  SHF.L.U32 R3, R60, 0x10, RZ ;  /* 0x000000103c037819 */ /* 0x000fe400000006ff */
[----:B------:R-:W-:-:S03]  /*2450*/  PRMT R41, R4, 0x7632, R41 ;  /* 0x0000763204297816 */ /* 0x000fc60000000029 */
[----:B------:R-:W-:Y:S01]  /*2460*/  FADD.FTZ R40, R3, R40 ;  /* 0x0000002803287221 */ /* 0x000fe20000010000 */
[----:B------:R-:W-:Y:S02]  /*2470*/  PRMT R3, R60, 0x7632, R3 ;  /* 0x000076323c037816 */ /* 0x000fe40000000003 */
[----:B------:R-:W-:Y:S02]  /*2480*/  SHF.L.U32 R41, R41, 0x10, RZ ;  /* 0x0000001029297819 */ /* 0x000fe400000006ff */
[----:B------:R-:W-:Y:S02]  /*2490*/  SHF.L.U32 R4, R3, 0x10, RZ ;  /* 0x0000001003047819 */ /* 0x000fe400000006ff */
[----:B------:R-:W-:-:S03]  /*24a0*/  SHF.L.U32 R3, R5, 0x10, RZ ;  /* 0x0000001005037819 */ /* 0x000fc600000006ff */
[----:B------:R-:W-:Y:S01]  /*24b0*/  FADD.FTZ R41, R41, R4 ;  /* 0x0000000429297221 */ /* 0x000fe20000010000 */
[----:B------:R-:W-:-:S05]  /*24c0*/  SHF.L.U32 R4, R61, 0x10, RZ ;  /* 0x000000103d047819 */ /* 0x000fca00000006ff */
[--C-:B------:R-:W-:Y:S01]  /*24d0*/  FADD.FTZ R42, R4, R3.reuse ;  /* 0x00000003042a7221 */ /* 0x100fe20000010000 */
[----:B------:R-:W-:Y:S02]  /*24e0*/  PRMT R4, R5, 0x7632, R4 ;  /* 0x0000763205047816 */ /* 0x000fe40000000004 */
[----:B------:R-:W-:Y:S02]  /*24f0*/  PRMT R3, R61, 0x7632, R3 ;  /* 0x000076323d037816 */ /* 0x000fe40000000003 */
[----:B------:R-:W-:Y:S02]  /*2500*/  SHF.L.U32 R4, R4, 0x10, RZ ;  /* 0x0000001004047819 */ /* 0x000fe400000006ff */
[----:B------:R-:W-:-:S05]  /*2510*/  SHF.L.U32 R3, R3, 0x10, RZ ;  /* 0x0000001003037819 */ /* 0x000fca00000006ff */
[----:B------:R-:W-:Y:S01]  /*2520*/  FADD.FTZ R43, R4, R3 ;  /* 0x00000003042b7221 */ /* 0x000fe20000010000 */
[----:B------:R-:W-:Y:S02]  /*2530*/  SHF.L.U32 R3, R6, 0x10, RZ ;  /* 0x0000001006037819 */ /* 0x000fe400000006ff */
        /* <DEDUP_REMOVED lines=15> */
[----:B------:R-:W-:Y:S06]  /*2630*/  BRA `(.L_x_12324) ;  /* 0x0000000000887947 */ /* 0x000fec0003800000 */
.L_x_12322:
[----:B------:R-:W-:Y:S05]  /*2640*/  @!P1 BRA `(.L_x_12325) ;  /* 0x0000000000549947 */ /* 0x000fea0003800000 */
[C---:B-----5:R-:W-:Y:S02]  /*2650*/  PRMT R3, R4.reuse, 0x7632, R3 ;  /* 0x0000763204037816 */ /* 0x060fe40000000003 */
[----:B------:R-:W-:Y:S02]  /*2660*/  SHF.L.U32 R10, R4, 0x10, RZ ;  /* 0x00000010040a7819 */ /* 0x000fe400000006ff */
[----:B------:R-:W-:Y:S02]  /*2670*/  PRMT R4, R5, 0x7632, R4 ;  /* 0x0000763205047816 */ /* 0x000fe40000000004 */
[----:B------:R-:W-:Y:S01]  /*2680*/  PRMT R11, R6, 0x7632, R11 ;  /* 0x00007632060b7816 */ /* 0x000fe2000000000b */
[----:B------:R-:W-:Y:S01]  /*2690*/  FADD.FTZ R40, R56, R10 ;  /* 0x0000000a38287221 */ /* 0x000fe20000010000 */
[----:B------:R-:W-:Y:S02]  /*26a0*/  PRMT R12, R7, 0x7632, R12 ;  /* 0x00007632070c7816 */ /* 0x000fe4000000000c */
[----:B0-----:R-:W-:-:S02]  /*26b0*/  SHF.L.U32 R8, R5, 0x10, RZ ;  /* 0x0000001005087819 */ /* 0x001fc400000006ff */
        /* <DEDUP_REMOVED lines=14> */
.L_x_12325:
[C---:B-----5:R-:W-:Y:S02]  /*27a0*/  PRMT R3, R4.reuse, 0x7632, R3 ;  /* 0x0000763204037816 */ /* 0x060fe40000000003 */
[----:B------:R-:W-:Y:S02]  /*27b0*/  SHF.L.U32 R40, R4, 0x10, RZ ;  /* 0x0000001004287819 */ /* 0x000fe400000006ff */
[C---:B------:R-:W-:Y:S02]  /*27c0*/  PRMT R4, R5.reuse, 0x7632, R4 ;  /* 0x0000763205047816 */ /* 0x040fe40000000004 */
[----:B------:R-:W-:Y:S02]  /*27d0*/  SHF.L.U32 R42, R5, 0x10, RZ ;  /* 0x00000010052a7819 */ /* 0x000fe400000006ff */
[C---:B------:R-:W-:Y:S02]  /*27e0*/  PRMT R5, R6.reuse, 0x7632, R5 ;  /* 0x0000763206057816 */ /* 0x040fe40000000005 */
[----:B------:R-:W-:-:S02]  /*27f0*/  SHF.L.U32 R36, R6, 0x10, RZ ;  /* 0x0000001006247819 */ /* 0x000fc400000006ff */
[C---:B0-----:R-:W-:Y:S02]  /*2800*/  PRMT R6, R7.reuse, 0x7632, R6 ;  /* 0x0000763207067816 */ /* 0x041fe40000000006 */
[----:B------:R-:W-:Y:S02]  /*2810*/  SHF.L.U32 R38, R7, 0x10, RZ ;  /* 0x0000001007267819 */ /* 0x000fe400000006ff */
[----:B------:R-:W-:Y:S02]  /*2820*/  SHF.L.U32 R41, R3, 0x10, RZ ;  /* 0x0000001003297819 */ /* 0x000fe400000006ff */
[----:B------:R-:W-:Y:S02]  /*2830*/  SHF.L.U32 R43, R4, 0x10, RZ ;  /* 0x00000010042b7819 */ /* 0x000fe400000006ff */
[----:B------:R-:W-:Y:S02]  /*2840*/  SHF.L.U32 R37, R5, 0x10, RZ ;  /* 0x0000001005257819 */ /* 0x000fe400000006ff */
[----:B------:R-:W-:-:S07]  /*2850*/  SHF.L.U32 R39, R6, 0x10, RZ ;  /* 0x0000001006277819 */ /* 0x000fce00000006ff */
.L_x_12324:
[----:B------:R-:W3:Y:S01]  /*2860*/  @P0 LDC.64 R4, c[0x0][0x398] ;  /* 0x0000e600ff040b82 */ /* 0x000ee20000000a00 */
[----:B0-----:R-:W-:Y:S02]  /*2870*/  MOV R8, 0x20 ;  /* 0x0000002000087802 */ /* 0x001fe40000000f00 */
[----:B------:R-:W-:-:S03]  /*2880*/  IADD3 R251, PT, PT, R0, 0x100, RZ ;  /* 0x0000010000fb7810 */ /* 0x000fc60007ffe0ff */
[----:B------:R-:W-:Y:S02]  /*2890*/  IMAD.WIDE.U32 R8, R2, R8, UR14 ;  /* 0x0000000e02087e25 */ /* 0x000fe4000f8e0008 */
[----:B------:R-:W0:Y:S03]  /*28a0*/  @P1 LDC.64 R6, c[0x0][0x3a0] ;  /* 0x0000e800ff061b82 */ /* 0x000e260000000a00 */
[----:B------:R4:W-:Y:S04]  /*28b0*/  STG.E.128 desc[UR8][R8.64], R40 ;  /* 0x0000002808007986 */ /* 0x0009e8000c101d08 */
[----:B------:R4:W-:Y:S01]  /*28c0*/  STG.E.128 desc[UR8][R8.64+0x10], R36 ;  /* 0x0000102408007986 */ /* 0x0009e2000c101d08 */
[----:B---3--:R-:W-:-:S05]  /*28d0*/  @P0 IMAD.WIDE.U32 R4, R251, 0x10, R4 ;  /* 0x00000010fb040825 */ /* 0x008fca00078e0004 */
[----:B------:R3:W5:Y:S01]  /*28e0*/  @P0 LDG.E.128 R60, desc[UR8][R4.64] ;  /* 0x00000008043c0981 */ /* 0x000762000c1e1d00 */
[----:B0-----:R-:W-:-:S05]  /*28f0*/  @P1 IMAD.WIDE.U32 R6, R251, 0x20, R6 ;  /* 0x00000020fb061825 */ /* 0x001fca00078e0006 */
[----:B------:R4:W5:Y:S01]  /*2900*/  @P1 LDG.E.128 R56, desc[UR8][R6.64] ;  /* 0x0000000806381981 */ /* 0x000962000c1e1d00 */
[----:B---3--:R-:W-:-:S03]  /*2910*/  HFMA2 R4, -RZ, RZ, 0, 9.5367431640625e-07 ;  /* 0x00000010ff047431 */ /* 0x008fc600000001ff */
[----:B------:R4:W5:Y:S02]  /*2920*/  @P1 LDG.E.128 R52, desc[UR8][R6.64+0x10] ;  /* 0x0000100806341981 */ /* 0x000964000c1e1d00 */
[----:B------:R-:W-:-:S06]  /*2930*/  IMAD.WIDE.U32 R4, R251, R4, UR10 ;  /* 0x0000000afb047e25 */ /* 0x000fcc000f8e0004 */
[----:B------:R-:W5:Y:S01]  /*2940*/  LDG.E.128 R4, desc[UR8][R4.64] ;  /* 0x0000000804047981 */ /* 0x000f62000c1e1d00 */
[----:B----4-:R-:W-:Y:S05]  /*2950*/  @!P0 BRA `(.L_x_12326) ;  /* 0x00000004002c8947 */ /* 0x010fea0003800000 */
[----:B------:R-:W-:Y:S05]  /*2960*/  @!P1 BRA `(.L_x_12327) ;  /* 0x0000000000a49947 */ /* 0x000fea0003800000 */
[----:B-----5:R-:W-:Y:S02]  /*2970*/  SHF.L.U32 R3, R4, 0x10, RZ ;  /* 0x0000001004037819 */ /* 0x020fe400000006ff */
[----:B------:R-:W-:Y:S02]  /*2980*/  SHF.L.U32 R8, R60, 0x10, RZ ;  /* 0x000000103c087819 */ /* 0x000fe400000006ff */
[----:B------:R-:W-:Y:S02]  /*2990*/  PRMT R4, R4, 0x7632, R4 ;  /* 0x0000763204047816 */ /* 0x000fe40000000004 */
[----:B------:R-:W-:Y:S01]  /*29a0*/  SHF.L.U32 R9, R61, 0x10, RZ ;  /* 0x000000103d097819 */ /* 0x000fe200000006ff */
[--C-:B------:R-:W-:Y:S01]  /*29b0*/  FADD.FTZ R8, R8, R3.reuse ;  /* 0x0000000308087221 */ /* 0x100fe20000010000 */
        /* <DEDUP_REMOVED lines=36> */
.L_x_12327:
[----:B-----5:R-:W-:Y:S02]  /*2c00*/  SHF.L.U32 R3, R4, 0x10, RZ ;  /* 0x0000001004037819 */ /* 0x020fe400000006ff */
[----:B------:R-:W-:Y:S02]  /*2c10*/  SHF.L.U32 R8, R60, 0x10, RZ ;  /* 0x000000103c087819 */ /* 0x000fe400000006ff */
[----:B------:R-:W-:-:S03]  /*2c20*/  PRMT R4, R4, 0x7632, R4 ;  /* 0x0000763204047816 */ /* 0x000fc60000000004 */
[--C-:B------:R-:W-:Y:S01]  /*2c30*/  FADD.FTZ R32, R8, R3.reuse ;  /* 0x0000000308207221 */ /* 0x100fe20000010000 */
        /* <DEDUP_REMOVED lines=29> */
.L_x_12326:
[----:B------:R-:W-:Y:S05]  /*2e10*/  @!P1 BRA `(.L_x_12329) ;  /* 0x0000000000549947 */ /* 0x000fea0003800000 */
[C---:B-----5:R-:W-:Y:S02]  /*2e20*/  PRMT R3, R4.reuse, 0x7632, R3 ;  /* 0x0000763204037816 */ /* 0x060fe40000000003 */
[----:B------:R-:W-:Y:S02]  /*2e30*/  SHF.L.U32 R9, R4, 0x10, RZ ;  /* 0x0000001004097819 */ /* 0x000fe400000006ff */
[----:B------:R-:W-:Y:S02]  /*2e40*/  PRMT R4, R5, 0x7632, R4 ;  /* 0x0000763205047816 */ /* 0x000fe40000000004 */
[----:B------:R-:W-:Y:S01]  /*2e50*/  PRMT R11, R6, 0x7632, R11 ;  /* 0x00007632060b7816 */ /* 0x000fe2000000000b */
[----:B------:R-:W-:Y:S01]  /*2e60*/  FADD.FTZ R32, R56, R9 ;  /* 0x0000000938207221 */ /* 0x000fe20000010000 */
[----:B------:R-:W-:Y:S02]  /*2e70*/  PRMT R12, R7, 0x7632, R12 ;  /* 0x00007632070c7816 */ /* 0x000fe4000000000c */
        /* <DEDUP_REMOVED lines=15> */
.L_x_12329:
[C---:B-----5:R-:W-:Y:S02]  /*2f70*/  PRMT R3, R4.reuse, 0x7632, R3 ;  /* 0x0000763204037816 */ /* 0x060fe40000000003 */
[----:B------:R-:W-:Y:S02]  /*2f80*/  SHF.L.U32 R32, R4, 0x10, RZ ;  /* 0x0000001004207819 */ /* 0x000fe400000006ff */
[C---:B------:R-:W-:Y:S02]  /*2f90*/  PRMT R4, R5.reuse, 0x7632, R4 ;  /* 0x0000763205047816 */ /* 0x040fe40000000004 */
[----:B------:R-:W-:Y:S02]  /*2fa0*/  SHF.L.U32 R34, R5, 0x10, RZ ;  /* 0x0000001005227819 */ /* 0x000fe400000006ff */
[C---:B------:R-:W-:Y:S02]  /*2fb0*/  PRMT R5, R6.reuse, 0x7632, R5 ;  /* 0x0000763206057816 */ /* 0x040fe40000000005 */
[----:B------:R-:W-:-:S02]  /*2fc0*/  SHF.L.U32 R28, R6, 0x10, RZ ;  /* 0x00000010061c7819 */ /* 0x000fc400000006ff */
[C---:B------:R-:W-:Y:S02]  /*2fd0*/  PRMT R6, R7.reuse, 0x7632, R6 ;  /* 0x0000763207067816 */ /* 0x040fe40000000006 */
[----:B------:R-:W-:Y:S02]  /*2fe0*/  SHF.L.U32 R30, R7, 0x10, RZ ;  /* 0x00000010071e7819 */ /* 0x000fe400000006ff */
[----:B------:R-:W-:Y:S02]  /*2ff0*/  SHF.L.U32 R33, R3, 0x10, RZ ;  /* 0x0000001003217819 */ /* 0x000fe400000006ff */
[----:B------:R-:W-:Y:S02]  /*3000*/  SHF.L.U32 R35, R4, 0x10, RZ ;  /* 0x0000001004237819 */ /* 0x000fe400000006ff */
[----:B------:R-:W-:Y:S02]  /*3010*/  SHF.L.U32 R29, R5, 0x10, RZ ;  /* 0x00000010051d7819 */ /* 0x000fe400000006ff */
[----:B------:R-:W-:-:S07]  /*3020*/  SHF.L.U32 R31, R6, 0x10, RZ ;  /* 0x00000010061f7819 */ /* 0x000fce00000006ff */
.L_x_12328:
[----:B------:R-:W0:Y:S01]  /*3030*/  @P1 LDC.64 R4, c[0x0][0x3a0] ;  /* 0x0000e800ff041b82 */ /* 0x000e220000000a00 */
[----:B------:R-:W-:Y:S02]  /*3040*/  MOV R8, 0x20 ;  /* 0x0000002000087802 */ /* 0x000fe40000000f00 */
[----:B------:R-:W-:-:S03]  /*3050*/  IADD3 R3, PT, PT, R0, 0x180, RZ ;  /* 0x0000018000037810 */ /* 0x000fc60007ffe0ff */
[----:B------:R-:W-:Y:S02]  /*3060*/  IMAD.WIDE.U32 R8, R251, R8, UR14 ;  /* 0x0000000efb087e25 */ /* 0x000fe4000f8e0008 */
[----:B------:R-:W3:Y:S03]  /*3070*/  @P0 LDC.64 R6, c[0x0][0x398] ;  /* 0x0000e600ff060b82 */ /* 0x000ee60000000a00 */
[----:B------:R4:W-:Y:S04]  /*3080*/  STG.E.128 desc[UR8][R8.64], R32 ;  /* 0x0000002008007986 */ /* 0x0009e8000c101d08 */
[----:B------:R4:W-:Y:S01]  /*3090*/  STG.E.128 desc[UR8][R8.64+0x10], R28 ;  /* 0x0000101c08007986 */ /* 0x0009e2000c101d08 */
[----:B0-----:R-:W-:-:S05]  /*30a0*/  @P1 IMAD.WIDE.U32 R4, R3, 0x20, R4 ;  /* 0x0000002003041825 */ /* 0x001fca00078e0004 */
[----:B------:R-:W5:Y:S01]  /*30b0*/  @P1 LDG.E.128 R56, desc[UR8][R4.64] ;  /* 0x0000000804381981 */ /* 0x000f62000c1e1d00 */
[----:B---3--:R-:W-:-:S03]  /*30c0*/  @P0 IMAD.WIDE.U32 R6, R3, 0x10, R6 ;  /* 0x0000001003060825 */ /* 0x008fc600078e0006 */
[----:B------:R0:W5:Y:S04]  /*30d0*/  @P1 LDG.E.128 R52, desc[UR8][R4.64+0x10] ;  /* 0x0000100804341981 */ /* 0x000168000c1e1d00 */
[----:B------:R4:W5:Y:S01]  /*30e0*/  @P0 LDG.E.128 R60, desc[UR8][R6.64] ;  /* 0x00000008063c0981 */ /* 0x000962000c1e1d00 */
[----:B0-----:R-:W-:-:S05]  /*30f0*/  HFMA2 R4, -RZ, RZ, 0, 9.5367431640625e-07 ;  /* 0x00000010ff047431 */ /* 0x001fca00000001ff */
[----:B------:R-:W-:-:S06]  /*3100*/  IMAD.WIDE.U32 R4, R3, R4, UR10 ;  /* 0x0000000a03047e25 */ /* 0x000fcc000f8e0004 */
[----:B------:R-:W5:Y:S01]  /*3110*/  LDG.E.128 R4, desc[UR8][R4.64] ;  /* 0x0000000804047981 */ /* 0x000f62000c1e1d00 */
[----:B----4-:R-:W-:Y:S05]  /*3120*/  @!P0 BRA `(.L_x_12330) ;  /* 0x00000004002c8947 */ /* 0x010fea0003800000 */
[----:B------:R-:W-:Y:S05]  /*3130*/  @!P1 BRA `(.L_x_12331) ;  /* 0x0000000000a49947 */ /* 0x000fea0003800000 */
[----:B-----5:R-:W-:Y:S02]  /*3140*/  SHF.L.U32 R11, R4, 0x10, RZ ;  /* 0x00000010040b7819 */ /* 0x020fe400000006ff */
[----:B------:R-:W-:Y:S02]  /*3150*/  SHF.L.U32 R8, R60, 0x10, RZ ;  /* 0x000000103c087819 */ /* 0x000fe400000006ff */
        /* <DEDUP_REMOVED lines=8> */
[----:B------:R-:W-:-:S03]  /*31e0*/  SHF.L.U32 R12, R63, 0x10, RZ ;  /* 0x000000103f0c7819 */ /* 0x000fc600000006ff */
        /* <DEDUP_REMOVED lines=30> */
.L_x_12331:
[----:B-----5:R-:W-:Y:S02]  /*33d0*/  SHF.L.U32 R8, R4, 0x10, RZ ;  /* 0x0000001004087819 */ /* 0x020fe400000006ff */
        /* <DEDUP_REMOVED lines=32> */
.L_x_12330:
[----:B------:R-:W-:Y:S05]  /*35e0*/  @!P1 BRA `(.L_x_12333) ;  /* 0x0000000000549947 */ /* 0x000fea0003800000 */
        /* <DEDUP_REMOVED lines=21> */
.L_x_12333:
        /* <DEDUP_REMOVED lines=12> */
.L_x_12332:
[----:B------:R-:W0:Y:S01]  /*3800*/  @P0 LDC.64 R4, c[0x0][0x398] ;  /* 0x0000e600ff040b82 */ /* 0x000e220000000a00 */
[----:B------:R-:W-:Y:S02]  /*3810*/  MOV R8, 0x20 ;  /* 0x0000002000087802 */ /* 0x000fe40000000f00 */
[----:B------:R-:W-:-:S03]  /*3820*/  IADD3 R240, PT, PT, R0, 0x200, RZ ;  /* 0x0000020000f07810 */ /* 0x000fc60007ffe0ff */
[----:B------:R-:W-:Y:S02]  /*3830*/  IMAD.WIDE.U32 R8, R3, R8, UR14 ;  /* 0x0000000e03087e25 */ /* 0x000fe4000f8e0008 */
[----:B------:R-:W3:Y:S01]  /*3840*/  @P1 LDC.64 R6, c[0x0][0x3a0] ;  /* 0x0000e800ff061b82 */ /* 0x000ee20000000a00 */
[----:B------:R4:W-:Y:S04]  /*3850*/  STL [R1], R240 ;  /* 0x000000f001007387 */ /* 0x0009e80000100800 */
[----:B------:R4:W-:Y:S04]  /*3860*/  STG.E.128 desc[UR8][R8.64], R24 ;  /* 0x0000001808007986 */ /* 0x0009e8000c101d08 */
[----:B------:R4:W-:Y:S01]  /*3870*/  STG.E.128 desc[UR8][R8.64+0x10], R20 ;  /* 0x0000101408007986 */ /* 0x0009e2000c101d08 */
[----:B0-----:R-:W-:-:S05]  /*3880*/  @P0 IMAD.WIDE.U32 R4, R240, 0x10, R4 ;  /* 0x00000010f0040825 */ /* 0x001fca00078e0004 */
[----:B------:R0:W5:Y:S01]  /*3890*/  @P0 LDG.E.128 R60, desc[UR8][R4.64] ;  /* 0x00000008043c0981 */ /* 0x000162000c1e1d00 */
[----:B---3--:R-:W-:-:S05]  /*38a0*/  @P1 IMAD.WIDE.U32 R6, R240, 0x20, R6 ;  /* 0x00000020f0061825 */ /* 0x008fca00078e0006 */
[----:B------:R4:W5:Y:S01]  /*38b0*/  @P1 LDG.E.128 R56, desc[UR8][R6.64] ;  /* 0x0000000806381981 */ /* 0x000962000c1e1d00 */
[----:B0-----:R-:W-:-:S03]  /*38c0*/  HFMA2 R4, -RZ, RZ, 0, 9.5367431640625e-07 ;  /* 0x00000010ff047431 */ /* 0x001fc600000001ff */
[----:B------:R4:W5:Y:S02]  /*38d0*/  @P1 LDG.E.128 R52, desc[UR8][R6.64+0x10] ;  /* 0x0000100806341981 */ /* 0x000964000c1e1d00 */
        /* <DEDUP_REMOVED lines=29> */
[----:B------:R-:W-:Y:S02]  /*3ab0*/  PRMT R6, R62, 0x7632, R6 ;  /* 0x000076323e067816 */ /* 0x000fe40000000006 */
        /* <DEDUP_REMOVED lines=12> */
[----:B------:R-:W-:-:S03]  /*3b80*/  FADD.FTZ R12, R52, R10 ;  /* 0x0000000a340c7221 */ /* 0x000fc60000010000 */
[----:B------:R-:W-:Y:S01]  /*3b90*/  FADD.FTZ R15, R55, R7 ;  /* 0x00000007370f7221 */ /* 0x000fe20000010000 */
[----:B------:R-:W-:Y:S06]  /*3ba0*/  BRA `(.L_x_12336) ;  /* 0x00000004000c7947 */ /* 0x000fec0003800000 */
.L_x_12335:
        /* <DEDUP_REMOVED lines=33> */
.L_x_12334:
        /* <DEDUP_REMOVED lines=22> */
.L_x_12337:
        /* <DEDUP_REMOVED lines=12> */
.L_x_12336:
        /* <DEDUP_REMOVED lines=43> */
[----:B------:R-:W-:Y:S02]  /*4290*/  SHF.L.U32 R6, R7, 0x10, RZ ;  /* 0x0000001007067819 */ /* 0x000fe400000006ff */
[----:B------:R-:W-:-:S05]  /*42a0*/  SHF.L.U32 R10, R63, 0x10, RZ ;  /* 0x000000103f0a7819 */ /* 0x000fca00000006ff */
[----:B------:R-:W-:Y:S01]  /*42b0*/  FADD.FTZ R6, R10, R6 ;  /* 0x000000060a067221 */ /* 0x000fe20000010000 */
[----:B------:R-:W-:Y:S02]  /*42c0*/  PRMT R10, R7, 0x7632, R10 ;  /* 0x00007632070a7816 */ /* 0x000fe4000000000a */
[----:B------:R-:W-:Y:S01]  /*42d0*/  PRMT R7, R63, 0x7632, R7 ;  /* 0x000076323f077816 */ /* 0x000fe20000000007 */
[----:B------:R-:W-:Y:S01]  /*42e0*/  FADD.FTZ R6, R54, R6 ;  /* 0x0000000636067221 */ /* 0x000fe20000010000 */
[----:B------:R-:W-:Y:S02]  /*42f0*/  SHF.L.U32 R10, R10, 0x10, RZ ;  /* 0x000000100a0a7819 */ /* 0x000fe400000006ff */
[----:B------:R-:W-:-:S05]  /*4300*/  SHF.L.U32 R7, R7, 0x10, RZ ;  /* 0x0000001007077819 */ /* 0x000fca00000006ff */
[----:B------:R-:W-:Y:S01]  /*4310*/  FADD.FTZ R7, R10, R7 ;  /* 0x000000070a077221 */ /* 0x000fe20000010000 */
[----:B------:R-:W-:Y:S01]  /*4320*/  FADD.FTZ R10, R58, R4 ;  /* 0x000000043a0a7221 */ /* 0x000fe20000010000 */
[----:B------:R-:W-:Y:S01]  /*4330*/  FADD.FTZ R4, R52, R11 ;  /* 0x0000000b34047221 */ /* 0x000fe20000010000 */
[----:B------:R-:W-:Y:S01]  /*4340*/  FADD.FTZ R11, R59, R5 ;  /* 0x000000053b0b7221 */ /* 0x000fe20000010000 */
[----:B------:R-:W-:Y:S01]  /*4350*/  FADD.FTZ R5, R53, R240 ;  /* 0x000000f035057221 */ /* 0x000fe20000010000 */
[----:B------:R-:W-:Y:S01]  /*4360*/  FADD.FTZ R7, R55, R7 ;  /* 0x0000000737077221 */ /* 0x000fe20000010000 */
[----:B------:R-:W-:Y:S06]  /*4370*/  BRA `(.L_x_12340) ;  /* 0x00000004000c7947 */ /* 0x000fec0003800000 */
.L_x_12339:
[----:B-----5:R-:W-:Y:S02]  /*4380*/  SHF.L.U32 R8, R4, 0x10, RZ ;  /* 0x0000001004087819 */ /* 0x020fe400000006ff */
[----:B------:R-:W-:Y:S02]  /*4390*/  SHF.L.U32 R9, R60, 0x10, RZ ;  /* 0x000000103c097819 */ /* 0x000fe400000006ff */
[----:B------:R-:W-:Y:S02]  /*43a0*/  SHF.L.U32 R10, R61, 0x10, RZ ;  /* 0x000000103d0a7819 */ /* 0x000fe400000006ff */
[----:B------:R-:W-:Y:S01]  /*43b0*/  SHF.L.U32 R240, R63, 0x10, RZ ;  /* 0x000000103ff07819 */ /* 0x000fe200000006ff */
[----:B------:R-:W-:Y:S01]  /*43c0*/  FADD.FTZ R8, R9, R8 ;  /* 0x0000000809087221 */ /* 0x000fe20000010000 */
[----:B------:R-:W-:Y:S02]  /*43d0*/  PRMT R9, R4, 0x7632, R9 ;  /* 0x0000763204097816 */ /* 0x000fe40000000009 */
[----:B------:R-:W-:-:S02]  /*43e0*/  PRMT R4, R60, 0x7632, R4 ;  /* 0x000076323c047816 */ /* 0x000fc40000000004 */
[----:B------:R-:W-:Y:S02]  /*43f0*/  SHF.L.U32 R9, R9, 0x10, RZ ;  /* 0x0000001009097819 */ /* 0x000fe400000006ff */
        /* <DEDUP_REMOVED lines=9> */
[----:B------:R-:W-:Y:S02]  /*4490*/  SHF.L.U32 R4, R6, 0x10, RZ ;  /* 0x0000001006047819 */ /* 0x000fe400000006ff */
[----:B------:R-:W-:Y:S02]  /*44a0*/  SHF.L.U32 R5, R62, 0x10, RZ ;  /* 0x000000103e057819 */ /* 0x000fe400000006ff */
        /* <DEDUP_REMOVED lines=14> */
.L_x_12338:
        /* <DEDUP_REMOVED lines=22> */
.L_x_12341:
[C---:B-----5:R-:W-:Y:S02]  /*46f0*/  PRMT R11, R5.reuse, 0x7632, R11 ;  /* 0x00007632050b7816 */ /* 0x060fe4000000000b */
[----:B------:R-:W-:Y:S02]  /*4700*/  SHF.L.U32 R10, R5, 0x10, RZ ;  /* 0x00000010050a7819 */ /* 0x000fe400000006ff */
[----:B------:R-:W-:Y:S02]  /*4710*/  PRMT R9, R4, 0x7632, R9 ;  /* 0x0000763204097816 */ /* 0x000fe40000000009 */
[----:B------:R-:W-:Y:S02]  /*4720*/  PRMT R5, R6, 0x7632, R5 ;  /* 0x0000763206057816 */ /* 0x000fe40000000005 */
[----:B------:R-:W-:Y:S02]  /*4730*/  PRMT R240, R7, 0x7632, R240 ;  /* 0x0000763207f07816 */ /* 0x000fe400000000f0 */
[----:B------:R-:W-:-:S02]  /*4740*/  SHF.L.U32 R8, R4, 0x10, RZ ;  /* 0x0000001004087819 */ /* 0x000fc400000006ff */
[----:B------:R-:W-:Y:S02]  /*4750*/  SHF.L.U32 R4, R6, 0x10, RZ ;  /* 0x0000001006047819 */ /* 0x000fe400000006ff */
[----:B------:R-:W-:Y:S02]  /*4760*/  SHF.L.U32 R6, R7, 0x10, RZ ;  /* 0x0000001007067819 */ /* 0x000fe400000006ff */
[----:B------:R-:W-:Y:S02]  /*4770*/  SHF.L.U32 R9, R9, 0x10, RZ ;  /* 0x0000001009097819 */ /* 0x000fe400000006ff */
[----:B------:R-:W-:Y:S02]  /*4780*/  SHF.L.U32 R11, R11, 0x10, RZ ;  /* 0x000000100b0b7819 */ /* 0x000fe400000006ff */
[----:B------:R-:W-:Y:S02]  /*4790*/  SHF.L.U32 R5, R5, 0x10, RZ ;  /* 0x0000001005057819 */ /* 0x000fe400000006ff */
[----:B------:R-:W-:-:S07]  /*47a0*/  SHF.L.U32 R7, R240, 0x10, RZ ;  /* 0x00000010f0077819 */ /* 0x000fce00000006ff */
.L_x_12340:
[----:B------:R-:W0:Y:S01]  /*47b0*/  @P0 LDC.64 R242, c[0x0][0x398] ;  /* 0x0000e600fff20b82 */ /* 0x000e220000000a00 */
[----:B------:R-:W-:Y:S02]  /*47c0*/  MOV R240, 0x20 ;  /* 0x0000002000f07802 */ /* 0x000fe40000000f00 */
[----:B------:R-:W-:-:S03]  /*47d0*/  IADD3 R250, PT, PT, R0, 0x300, RZ ;  /* 0x0000030000fa7810 */ /* 0x000fc60007ffe0ff */
[----:B------:R-:W-:Y:S02]  /*47e0*/  IMAD.WIDE.U32 R240, R252, R240, UR14 ;  /* 0x0000000efcf07e25 */ /* 0x000fe4000f8e00f0 */
[----:B------:R-:W3:Y:S03]  /*47f0*/  @P1 LDC.64 R244, c[0x0][0x3a0] ;  /* 0x0000e800fff41b82 */ /* 0x000ee60000000a00 */
[----:B------:R-:W-:Y:S04]  /*4800*/  STG.E.128 desc[UR8][R240.64], R8 ;  /* 0x00000008f0007986 */ /* 0x000fe8000c101d08 */
[----:B------:R0:W-:Y:S02]  /*4810*/  STG.E.128 desc[UR8][R240.64+0x10], R4 ;  /* 0x00001004f0007986 */ /* 0x0001e4000c101d08 */
[----:B0-----:R-:W-:-:S05]  /*4820*/  @P0 IMAD.WIDE.U32 R240, R250, 0x10, R242 ;  /* 0x00000010faf00825 */ /* 0x001fca00078e00f2 */
[----:B------:R3:W5:Y:S02]  /*4830*/  @P0 LDG.E.128 R60, desc[UR8][R240.64] ;  /* 0x00000008f03c0981 */ /* 0x000764000c1e1d00 */
[----:B---3--:R-:W-:-:S05]  /*4840*/  @P1 IMAD.WIDE.U32 R240, R250, 0x20, R244 ;  /* 0x00000020faf01825 */ /* 0x008fca00078e00f4 */
[----:B------:R-:W5:Y:S04]  /*4850*/  @P1 LDG.E.128 R56, desc[UR8][R240.64] ;  /* 0x00000008f0381981 */ /* 0x000f68000c1e1d00 */
[----:B------:R0:W5:Y:S02]  /*4860*/  @P1 LDG.E.128 R52, desc[UR8][R240.64+0x10] ;  /* 0x00001008f0341981 */ /* 0x000164000c1e1d00 */
[----:B0-----:R-:W-:-:S05]  /*4870*/  HFMA2 R240, -RZ, RZ, 0, 9.5367431640625e-07 ;  /* 0x00000010fff07431 */ /* 0x001fca00000001ff */
[----:B------:R-:W-:-:S05]  /*4880*/  IMAD.WIDE.U32 R240, R250, R240, UR10 ;  /* 0x0000000afaf07e25 */ /* 0x000fca000f8e00f0 */
[----:B------:R0:W5:Y:S01]  /*4890*/  LDG.E.128 R244, desc[UR8][R240.64] ;  /* 0x00000008f0f47981 */ /* 0x000162000c1e1d00 */
[----:B------:R-:W-:Y:S05]  /*48a0*/  @!P0 BRA `(.L_x_12342) ;  /* 0x00000004002c8947 */ /* 0x000fea0003800000 */
[----:B------:R-:W-:Y:S05]  /*48b0*/  @!P1 BRA `(.L_x_12343) ;  /* 0x0000000000a49947 */ /* 0x000fea0003800000 */
[----:B0----5:R-:W-:Y:S02]  /*48c0*/  SHF.L.U32 R240, R244, 0x10, RZ ;  /* 0x00000010f4f07819 */ /* 0x021fe400000006ff */
[C---:B------:R-:W-:Y:S02]  /*48d0*/  SHF.L.U32 R241, R60.reuse, 0x10, RZ ;  /* 0x000000103cf17819 */ /* 0x040fe400000006ff */
[----:B------:R-:W-:Y:S02]  /*48e0*/  PRMT R242, R60, 0x7632, R242 ;  /* 0x000076323cf27816 */ /* 0x000fe400000000f2 */
[----:B------:R-:W-:Y:S01]  /*48f0*/  PRMT R243, R61, 0x7632, R243 ;  /* 0x000076323df37816 */ /* 0x000fe200000000f3 */
[----:B------:R-:W-:Y:S01]  /*4900*/  FADD.FTZ R240, R241, R240 ;  /* 0x000000f0f1f07221 */ /* 0x000fe20000010000 */
[----:B------:R-:W-:Y:S02]  /*4910*/  PRMT R241, R244, 0x7632, R241 ;  /* 0x00007632f4f17816 */ /* 0x000fe400000000f1 */
[----:B------:R-:W-:Y:S01]  /*4920*/  SHF.L.U32 R242, R242, 0x10, RZ ;  /* 0x00000010f2f27819 */ /* 0x000fe200000006ff */
[----:B------:R-:W-:Y:S01]  /*4930*/  FADD.FTZ R240, R56, R240 ;  /* 0x000000f038f07221 */ /* 0x000fe20000010000 */
[----:B------:R-:W-:-:S02]  /*4940*/  SHF.L.U32 R241, R241, 0x10, RZ ;  /* 0x00000010f1f17819 */ /* 0x000fc400000006ff */
[----:B------:R-:W-:Y:S02]  /*4950*/  SHF.L.U32 R243, R243, 0x10, RZ ;  /* 0x00000010f3f37819 */ /* 0x000fe400000006ff */
[----:B------:R-:W-:Y:S01]  /*4960*/  PRMT R244, R62, 0x7632, R244 ;  /* 0x000076323ef47816 */ /* 0x000fe200000000f4 */
[----:B------:R-:W-:Y:S01]  /*4970*/  FADD.FTZ R249, R241, R242 ;  /* 0x000000f2f1f97221 */ /* 0x000fe20000010000 */
[----:B------:R-:W-:Y:S02]  /*4980*/  SHF.L.U32 R242, R245, 0x10, RZ ;  /* 0x00000010f5f27819 */ /* 0x000fe400000006ff */
[----:B------:R-:W-:-:S05]  /*4990*/  SHF.L.U32 R241, R61, 0x10, RZ ;  /* 0x000000103df17819 */ /* 0x000fca00000006ff */
[----:B------:R-:W-:Y:S01]  /*49a0*/  FADD.FTZ R242, R241, R242 ;  /* 0x000000f2f1f27221 */ /* 0x000fe20000010000 */
[----:B------:R-:W-:-:S03]  /*49b0*/  PRMT R241, R245, 0x7632, R241 ;  /* 0x00007632f5f17816 */ /* 0x000fc600000000f1 */
[----:B------:R-:W-:Y:S01]  /*49c0*/  FADD.FTZ R242, R58, R242 ;  /* 0x000000f23af27221 */ /* 0x000fe20000010000 */
[----:B------:R-:W-:-:S05]  /*49d0*/  SHF.L.U32 R241, R241, 0x10, RZ ;  /* 0x00000010f1f17819 */ /* 0x000fca00000006ff */
[----:B------:R-:W-:Y:S01]  /*49e0*/  FADD.FTZ R248, R241, R243 ;  /* 0x000000f3f1f87221 */ /* 0x000fe20000010000 */
[----:B------:R-:W-:Y:S02]  /*49f0*/  SHF.L.U32 R241, R246, 0x10, RZ ;  /* 0x00000010f6f17819 */ /* 0x000fe400000006ff */
[----:B------:R-:W-:-:S05]  /*4a00*/  SHF.L.U32 R243, R62, 0x10, RZ ;  /* 0x000000103ef37819 */ /* 0x000fca00000006ff */
[----:B------:R-:W-:Y:S01]  /*4a10*/  FADD.FTZ R241, R243, R241 ;  /* 0x000000f1f3f17221 */ /* 0x000fe20000010000 */
[----:B------:R-:W-:-:S04]  /*4a20*/  PRMT R243, R246, 0x7632, R243 ;  /* 0x00007632f6f37816 */ /* 0x000fc800000000f3 */
[----:B------:R-:W-:Y:S02]  /*4a30*/  SHF.L.U32 R245, R243, 0x10, RZ ;  /* 0x00000010f3f57819 */ /* 0x000fe400000006ff */
[----:B------:R-:W-:Y:S02]  /*4a40*/  SHF.L.U32 R243, R244, 0x10, RZ ;  /* 0x00000010f4f37819 */ /* 0x000fe400000006ff */
[----:B------:R-:W-:-:S03]  /*4a50*/  SHF.L.U32 R244, R63, 0x10, RZ ;  /* 0x000000103ff47819 */ /* 0x000fc600000006ff */
        /* <DEDUP_REMOVED lines=15> */
.L_x_12343:
[----:B0----5:R-:W-:Y:S02]  /*4b50*/  SHF.L.U32 R240, R244, 0x10, RZ ;  /* 0x00000010f4f07819 */ /* 0x021fe400000006ff */
[C---:B------:R-:W-:Y:S02]  /*4b60*/  SHF.L.U32 R241, R60.reuse, 0x10, RZ ;  /* 0x000000103cf17819 */ /* 0x040fe400000006ff */
[----:B------:R-:W-:Y:S02]  /*4b70*/  PRMT R242, R60, 0x7632, R242 ;  /* 0x000076323cf27816 */ /* 0x000fe400000000f2 */
[----:B------:R-:W-:Y:S01]  /*4b80*/  SHF.L.U32 R243, R61, 0x10, RZ ;  /* 0x000000103df37819 */ /* 0x000fe200000006ff */
[----:B------:R-:W-:Y:S01]  /*4b90*/  FADD.FTZ R240, R241, R240 ;  /* 0x000000f0f1f07221 */ /* 0x000fe20000010000 */
[----:B------:R-:W-:Y:S02]  /*4ba0*/  PRMT R241, R244, 0x7632, R241 ;  /* 0x00007632f4f17816 */ /* 0x000fe400000000f1 */
[----:B------:R-:W-:-:S02]  /*4bb0*/  SHF.L.U32 R242, R242, 0x10, RZ ;  /* 0x00000010f2f27819 */ /* 0x000fc400000006ff */
[----:B------:R-:W-:Y:S02]  /*4bc0*/  SHF.L.U32 R241, R241, 0x10, RZ ;  /* 0x00000010f1f17819 */ /* 0x000fe400000006ff */
[----:B------:R-:W-:Y:S02]  /*4bd0*/  PRMT R244, R61, 0x7632, R244 ;  /* 0x000076323df47816 */ /* 0x000fe400000000f4 */
[----:B------:R-:W-:Y:S01]  /*4be0*/  SHF.L.U32 R248, R63, 0x10, RZ ;  /* 0x000000103ff87819 */ /* 0x000fe200000006ff */
[----:B------:R-:W-:Y:S01]  /*4bf0*/  FADD.FTZ R241, R241, R242 ;  /* 0x000000f2f1f17221 */ /* 0x000fe20000010000 */
[----:B------:R-:W-:-:S05]  /*4c00*/  SHF.L.U32 R242, R245, 0x10, RZ ;  /* 0x00000010f5f27819 */ /* 0x000fca00000006ff */
[----:B------:R-:W-:Y:S01]  /*4c10*/  FADD.FTZ R242, R243, R242 ;  /* 0x000000f2f3f27221 */ /* 0x000fe20000010000 */
[----:B------:R-:W-:-:S04]  /*4c20*/  PRMT R243, R245, 0x7632, R243 ;  /* 0x00007632f5f37816 */ /* 0x000fc800000000f3 */
[----:B------:R-:W-:Y:S02]  /*4c30*/  SHF.L.U32 R245, R243, 0x10, RZ ;  /* 0x00000010f3f57819 */ /* 0x000fe400000006ff */
[----:B------:R-:W-:Y:S02]  /*4c40*/  SHF.L.U32 R243, R244, 0x10, RZ ;  /* 0x00000010f4f37819 */ /* 0x000fe400000006ff */
[C---:B------:R-:W-:Y:S02]  /*4c50*/  SHF.L.U32 R244, R246.reuse, 0x10, RZ ;  /* 0x00000010f6f47819 */ /* 0x040fe400000006ff */
[----:B------:R-:W-:Y:S01]  /*4c60*/  PRMT R246, R246, 0x7632, R246 ;  /* 0x00007632f6f67816 */ /* 0x000fe200000000f6 */
[----:B------:R-:W-:Y:S01]  /*4c70*/  FADD.FTZ R243, R245, R243 ;  /* 0x000000f3f5f37221 */ /* 0x000fe20000010000 */
[----:B------:R-:W-:Y:S02]  /*4c80*/  SHF.L.U32 R245, R62, 0x10, RZ ;  /* 0x000000103ef57819 */ /* 0x000fe400000006ff */
[----:B------:R-:W-:-:S03]  /*4c90*/  SHF.L.U32 R246, R246, 0x10, RZ ;  /* 0x00000010f6f67819 */ /* 0x000fc600000006ff */
        /* <DEDUP_REMOVED lines=11> */
[----:B------:R-:W-:Y:S06]  /*4d50*/  BRA `(.L_x_12344) ;  /* 0x0000000000887947 */ /* 0x000fec0003800000 */
.L_x_12342:
[----:B------:R-:W-:Y:S05]  /*4d60*/  @!P1 BRA `(.L_x_12345) ;  /* 0x0000000000549947 */ /* 0x000fea0003800000 */
[C---:B-----5:R-:W-:Y:S02]  /*4d70*/  PRMT R243, R245.reuse, 0x7632, R243 ;  /* 0x00007632f5f37816 */ /* 0x060fe400000000f3 */
[----:B------:R-:W-:Y:S02]  /*4d80*/  SHF.L.U32 R242, R245, 0x10, RZ ;  /* 0x00000010f5f27819 */ /* 0x000fe400000006ff */
[----:B0-----:R-:W-:Y:S02]  /*4d90*/  PRMT R240, R244, 0x7632, R240 ;  /* 0x00007632f4f07816 */ /* 0x001fe400000000f0 */
        /* <DEDUP_REMOVED lines=18> */
.L_x_12345:
[C---:B-----5:R-:W-:Y:S02]  /*4ec0*/  PRMT R243, R245.reuse, 0x7632, R243 ;  /* 0x00007632f5f37816 */ /* 0x060fe400000000f3 */
[----:B------:R-:W-:Y:S02]  /*4ed0*/  SHF.L.U32 R242, R245, 0x10, RZ ;  /* 0x00000010f5f27819 */ /* 0x000fe400000006ff */
[----:B0-----:R-:W-:Y:S02]  /*4ee0*/  PRMT R241, R244, 0x7632, R241 ;  /* 0x00007632f4f17816 */ /* 0x001fe400000000f1 */
        /* <DEDUP_REMOVED lines=9> */
.L_x_12344:
[----:B------:R-:W-:Y:S01]  /*4f80*/  MOV R248, 0x20 ;  /* 0x0000002000f87802 */ /* 0x000fe20000000f00 */
[----:B------:R-:W-:Y:S04]  /*4f90*/  STL [R1+0xc8], R0 ;  /* 0x0000c80001007387 */ /* 0x000fe80000100800 */
[----:B------:R-:W-:-:S05]  /*4fa0*/  IMAD.WIDE.U32 R248, R250, R248, UR14 ;  /* 0x0000000efaf87e25 */ /* 0x000fca000f8e00f8 */
[----:B------:R-:W-:Y:S04]  /*4fb0*/  STG.E.128 desc[UR8][R248.64], R240 ;  /* 0x000000f0f8007986 */ /* 0x000fe8000c101d08 */
[----:B------:R0:W-:Y:S02]  /*4fc0*/  STG.E.128 desc[UR8][R248.64+0x10], R244 ;  /* 0x000010f4f8007986 */ /* 0x0001e4000c101d08 */
        /* <DEDUP_REMOVED lines=67> */
[----:B------:R-:W-:-:S04]  /*5400*/  FADD.FTZ R249, -R248, R48 ;  /* 0x00000030f8f97221 */ /* 0x000fc80000010100 */
[----:B------:R-:W-:Y:S01]  /*5410*/  FFMA.FTZ R0, R249, R249, RZ ;  /* 0x000000f9f9007223 */ /* 0x000fe200000100ff */
        /* <DEDUP_REMOVED lines=121> */
[----:B0-----:R-:W-:Y:S02]  /*5bb0*/  LOP3.LUT P1, RZ, R0, 0x1f, RZ, 0xc0, !PT ;  /* 0x0000001f00ff7812 */ /* 0x001fe4000782c0ff */
[----:B------:R0:W5:Y:S01]  /*5bc0*/  LDL.LU R0, [R1+0xc8] ;  /* 0x0000c80001007983 */ /* 0x0001620000300800 */
[----:B------:R-:W-:Y:S10]  /*5bd0*/  BSSY.RECONVERGENT B0, `(.L_x_12346) ;  /* 0x000000c000007945 */ /* 0x000ff40003800200 */
[----:B0-----:R-:W-:Y:S05]  /*5be0*/  @P1 BRA `(.L_x_12347) ;  /* 0x0000000000281947 */ /* 0x001fea0003800000 */
[----:B-----5:R0:W-:Y:S01]  /*5bf0*/  STL [R1+0xc8], R0 ;  /* 0x0000c80001007387 */ /* 0x0201e20000100800 */
[----:B------:R-:W3:Y:S01]  /*5c00*/  S2UR UR5, SR_CgaCtaId ;  /* 0x00000000000579c3 */ /* 0x000ee20000008800 */
[----:B------:R-:W-:Y:S01]  /*5c10*/  UMOV UR4, 0x400 ;  /* 0x0000040000047882 */ /* 0x000fe20000000000 */
[----:B0-----:R-:W0:Y:S01]  /*5c20*/  S2R R0, SR_TID.X ;  /* 0x0000000000007919 */ /* 0x001e220000002100 */
[----:B---3--:R-:W-:-:S04]  /*5c30*/  ULEA UR4, UR5, UR4, 0x18 ;  /* 0x0000000405047291 */ /* 0x008fc8000f8ec0ff */
[----:B------:R-:W-:Y:S01]  /*5c40*/  @UP1 UIADD3 UR4, UPT, UPT, UR4, 0x20, URZ ;  /* 0x0000002004041890 */ /* 0x000fe2000fffe0ff */
[----:B0-----:R-:W-:-:S04]  /*5c50*/  SHF.R.U32.HI R0, RZ, 0x2, R0 ;  /* 0x00000002ff007819 */ /* 0x001fc80000011600 */
[----:B------:R-:W-:-:S05]  /*5c60*/  LOP3.LUT R0, R0, 0x18, RZ, 0xc0, !PT ;  /* 0x0000001800007812 */ /* 0x000fca00078ec0ff */
[----:B------:R0:W-:Y:S04]  /*5c70*/  STS.64 [R0+UR4], R248 ;  /* 0x000000f800007988 */ /* 0x0001e80008000a04 */
[----:B0-----:R0:W5:Y:S02]  /*5c80*/  LDL.LU R0, [R1+0xc8] ;  /* 0x0000c80001007983 */ /* 0x0011640000300800 */
.L_x_12347:
[----:B--2---:R-:W-:Y:S05]  /*5c90*/  BSYNC.RECONVERGENT B0 ;  /* 0x0000000000007941 */ /* 0x004fea0003800200 */
.L_x_12346:
[----:B------:R-:W2:Y:S01]  /*5ca0*/  S2R R248, SR_TID.X ;  /* 0x0000000000f87919 */ /* 0x000ea20000002100 */
[----:B------:R-:W-:Y:S01]  /*5cb0*/  BSSY.RECONVERGENT B0, `(.L_x_12348) ;  /* 0x0000013000007945 */ /* 0x000fe20003800200 */
[----:B------:R3:W-:Y:S01]  /*5cc0*/  STL [R1+0x4], RZ ;  /* 0x000004ff01007387 */ /* 0x0007e20000100800 */
[----:B--2---:R-:W-:Y:S01]  /*5cd0*/  LOP3.LUT R248, R248, 0x1f, RZ, 0xc0, !PT ;  /* 0x0000001ff8f87812 */ /* 0x004fe200078ec0ff */
[----:B------:R-:W-:Y:S03]  /*5ce0*/  BAR.SYNC.DEFER_BLOCKING 0x0 ;  /* 0x0000000000007b1d */ /* 0x000fe60000010000 */
[----:B------:R-:W-:Y:S02]  /*5cf0*/  ISETP.GT.U32.AND P1, PT, R248, 0x3, PT ;  /* 0x00000003f800780c */ /* 0x000fe40003f24070 */
[----:B------:R-:W-:-:S11]  /*5d00*/  CS2R R248, SRZ ;  /* 0x0000000000f87805 */ /* 0x000fd6000001ff00 */
[----:B---3--:R-:W-:Y:S05]  /*5d10*/  @P1 BRA `(.L_x_12349) ;  /* 0x0000000000301947 */ /* 0x008fea0003800000 */
[----:B-----5:R2:W-:Y:S01]  /*5d20*/  STL [R1+0xc8], R0 ;  /* 0x0000c80001007387 */ /* 0x0205e20000100800 */
[----:B------:R-:W3:Y:S01]  /*5d30*/  S2UR UR5, SR_CgaCtaId ;  /* 0x00000000000579c3 */ /* 0x000ee20000008800 */
[----:B------:R-:W-:Y:S01]  /*5d40*/  UMOV UR4, 0x400 ;  /* 0x0000040000047882 */ /* 0x000fe20000000000 */
[----:B------:R-:W4:Y:S01]  /*5d50*/  S2R R248, SR_TID.X ;  /* 0x0000000000f87919 */ /* 0x000f220000002100 */
[----:B--2---:R-:W-:-:S05]  /*5d60*/  HFMA2 R0, -RZ, RZ, 0, 0.0001068115234375 ;  /* 0x00000700ff007431 */ /* 0x004fca00000001ff */
[----:B------:R2:W-:Y:S01]  /*5d70*/  STL [R1+0x4], R0 ;  /* 0x0000040001007387 */ /* 0x0005e20000100800 */
[----:B---3--:R-:W-:-:S03]  /*5d80*/  ULEA UR4, UR5, UR4, 0x18 ;  /* 0x0000000405047291 */ /* 0x008fc6000f8ec0ff */
[----:B--2---:R2:W5:Y:S01]  /*5d90*/  LDL.LU R0, [R1+0xc8] ;  /* 0x0000c80001007983 */ /* 0x0045620000300800 */
[----:B------:R-:W-:Y:S01]  /*5da0*/  @UP1 UIADD3 UR4, UPT, UPT, UR4, 0x20, URZ ;  /* 0x0000002004041890 */ /* 0x000fe2000fffe0ff */
[----:B----4-:R-:W-:-:S04]  /*5db0*/  SHF.L.U32 R248, R248, 0x3, RZ ;  /* 0x00000003f8f87819 */ /* 0x010fc800000006ff */
[----:B------:R-:W-:-:S06]  /*5dc0*/  LOP3.LUT R248, R248, 0xf8, RZ, 0xc0, !PT ;  /* 0x000000f8f8f87812 */ /* 0x000fcc00078ec0ff */
[----:B--2---:R-:W3:Y:S02]  /*5dd0*/  LDS.64 R248, [R248+UR4] ;  /* 0x00000004f8f87984 */ /* 0x004ee40008000a00 */
.L_x_12349:
[----:B------:R-:W-:Y:S05]  /*5de0*/  BSYNC.RECONVERGENT B0 ;  /* 0x0000000000007941 */ /* 0x000fea0003800200 */
.L_x_12348:
[----:B------:R-:W-:Y:S04]  /*5df0*/  STL [R1+0xdc], R57 ;  /* 0x0000dc3901007387 */ /* 0x000fe80000100800 */
[----:B------:R-:W-:Y:S04]  /*5e00*/  STL [R1+0xd8], R56 ;  /* 0x0000d83801007387 */ /* 0x000fe80000100800 */
[----:B------:R-:W-:Y:S04]  /*5e10*/  STL [R1+0xd4], R55 ;  /* 0x0000d43701007387 */ /* 0x000fe80000100800 */
[----:B------:R2:W-:Y:S04]  /*5e20*/  STL [R1+0xd0], R54 ;  /* 0x0000d03601007387 */ /* 0x0005e80000100800 */
[----:B--2---:R-:W2:Y:S04]  /*5e30*/  LDL.LU R54, [R1+0x4] ;  /* 0x0000040001367983 */ /* 0x004ea80000300800 */
[----:B---3--:R-:W3:Y:S04]  /*5e40*/  SHFL.DOWN PT, R57, R248, 0x2, 0x1f ;  /* 0x08401f00f8397f89 */ /* 0x008ee800000e0000 */
[----:B------:R-:W-:Y:S04]  /*5e50*/  STL [R1+0xcc], R53 ;  /* 0x0000cc3501007387 */ /* 0x000fe80000100800 */
[----:B------:R4:W-:Y:S01]  /*5e60*/  STL [R1+0xc8], R52 ;  /* 0x0000c83401007387 */ /* 0x0009e20000100800 */
[----:B---3--:R-:W-:-:S04]  /*5e70*/  FADD.FTZ R55, -R57, R248 ;  /* 0x000000f839377221 */ /* 0x008fc80000010100 */
[----:B------:R-:W-:Y:S01]  /*5e80*/  FMUL.FTZ R55, R55, R55 ;  /* 0x0000003737377220 */ /* 0x000fe20000410000 */
[----:B------:R-:W-:Y:S01]  /*5e90*/  ISETP.NE.AND P2, PT, RZ, UR17, PT ;  /* 0x00000011ff007c0c */ /* 0x000fe2000bf45270 */
[----:B--2---:R-:W2:Y:S01]  /*5ea0*/  SHFL.DOWN PT, R56, R54, 0x2, 0x1f ;  /* 0x08401f0036387f89 */ /* 0x004ea200000e0000 */
[----:B----4-:R-:W-:-:S05]  /*5eb0*/  I2FP.F32.U32 R52, R54 ;  /* 0x0000003600347245 */ /* 0x010fca0000201000 */
[----:B------:R-:W-:Y:S01]  /*5ec0*/  FMUL.FTZ R55, R55, R52 ;  /* 0x0000003437377220 */ /* 0x000fe20000410000 */
[----:B--2---:R-:W-:Y:S02]  /*5ed0*/  I2FP.F32.S32 R53, R56 ;  /* 0x0000003800357245 */ /* 0x004fe40000201400 */
[----:B------:R-:W-:-:S03]  /*5ee0*/  IADD3 R54, PT, PT, R56, R54, RZ ;  /* 0x0000003638367210 */ /* 0x000fc60007ffe0ff */
[-C--:B------:R-:W-:Y:S01]  /*5ef0*/  FMUL.FTZ R55, R55, R53.reuse ;  /* 0x0000003537377220 */ /* 0x080fe20000410000 */
[----:B------:R-:W-:Y:S02]  /*5f00*/  FMUL.FTZ R53, R57, R53 ;  /* 0x0000003539357220 */ /* 0x000fe40000410000 */
[----:B------:R-:W2:Y:S02]  /*5f10*/  S2R R57, SR_TID.X ;  /* 0x0000000000397919 */ /* 0x000ea40000002100 */
[----:B------:R-:W-:Y:S01]  /*5f20*/  FFMA.FTZ R53, R52, R248, R53 ;  /* 0x000000f834357223 */ /* 0x000fe20000010035 */
[----:B------:R-:W-:Y:S01]  /*5f30*/  I2FP.F32.S32 R52, R54 ;  /* 0x0000003600347245 */ /* 0x000fe20000201400 */
[----:B------:R-:W3:Y:S02]  /*5f40*/  SHFL.DOWN PT, R248, R249, 0x2, 0x1f ;  /* 0x08401f00f9f87f89 */ /* 0x000ee400000e0000 */
[----:B---3--:R-:W-:Y:S02]  /*5f50*/  FADD.FTZ R249, R248, R249 ;  /* 0x000000f9f8f97221 */ /* 0x008fe40000010000 */
[----:B------:R-:W3:Y:S01]  /*5f60*/  MUFU.RCP R248, R52 ;  /* 0x0000003400f87308 */ /* 0x000ee20000001000 */
[----:B--2---:R-:W-:-:S02]  /*5f70*/  ISETP.NE.AND P1, PT, R57, RZ, PT ;  /* 0x000000ff3900720c */ /* 0x004fc40003f25270 */
[----:B------:R4:W5:Y:S01]  /*5f80*/  LDL.LU R57, [R1+0xdc] ;  /* 0x0000dc0001397983 */ /* 0x0009620000300800 */
[C---:B---3--:R-:W-:Y:S01]  /*5f90*/  FFMA.FTZ R249, R248.reuse, R55, R249 ;  /* 0x00000037f8f97223 */ /* 0x048fe200000100f9 */
[----:B------:R-:W-:-:S04]  /*5fa0*/  FMUL.FTZ R248, R248, R53 ;  /* 0x00000035f8f87220 */ /* 0x000fc80000410000 */
[----:B------:R-:W2:Y:S02]  /*5fb0*/  SHFL.DOWN PT, R53, R249, 0x1, 0x1f ;  /* 0x08201f00f9357f89 */ /* 0x000ea400000e0000 */
[----:B--2---:R-:W-:Y:S02]  /*5fc0*/  FADD.FTZ R56, R249, R53 ;  /* 0x00000035f9387221 */ /* 0x004fe40000010000 */
[----:B------:R-:W2:Y:S04]  /*5fd0*/  SHFL.DOWN PT, R53, R54, 0x1, 0x1f ;  /* 0x08201f0036357f89 */ /* 0x000ea800000e0000 */
[----:B------:R-:W3:Y:S01]  /*5fe0*/  SHFL.DOWN PT, R249, R248, 0x1, 0x1f ;  /* 0x08201f00f8f97f89 */ /* 0x000ee200000e0000 */
[-C--:B--2---:R-:W-:Y:S02]  /*5ff0*/  IADD3 R54, PT, PT, R54, R53.reuse, RZ ;  /* 0x0000003536367210 */ /* 0x084fe40007ffe0ff */
[----:B------:R-:W-:-:S02]  /*6000*/  I2FP.F32.S32 R53, R53 ;  /* 0x0000003500357245 */ /* 0x000fc40000201400 */
[----:B------:R-:W-:-:S04]  /*6010*/  I2FP.F32.S32 R54, R54 ;  /* 0x0000003600367245 */ /* 0x000fc80000201400 */
[----:B------:R3:W2:Y:S02]  /*6020*/  MUFU.RCP R55, R54 ;  /* 0x0000003600377308 */ /* 0x0006a40000001000 */
[----:B---3--:R-:W-:-:S04]  /*6030*/  FADD.FTZ R54, R248, -R249 ;  /* 0x800000f9f8367221 */ /* 0x008fc80000010000 */
[----:B------:R-:W-:Y:S01]  /*6040*/  FMUL.FTZ R54, R54, R54 ;  /* 0x0000003636367220 */ /* 0x000fe20000410000 */
[----:B------:R-:W-:-:S03]  /*6050*/  FMUL.FTZ R249, R249, R53 ;  /* 0x00000035f9f97220 */ /* 0x000fc60000410000 */
[C---:B------:R-:W-:Y:S01]  /*6060*/  FMUL.FTZ R54, R52.reuse, R54 ;  /* 0x0000003634367220 */ /* 0x040fe20000410000 */
[----:B------:R-:W-:-:S03]  /*6070*/  FFMA.FTZ R248, R52, R248, R249 ;  /* 0x000000f834f87223 */ /* 0x000fc600000100f9 */
[----:B------:R-:W-:Y:S02]  /*6080*/  FMUL.FTZ R54, R54, R53 ;  /* 0x0000003536367220 */ /* 0x000fe40000410000 */
[----:B------:R-:W3:Y:S02]  /*6090*/  @!P1 LDC.64 R52, c[0x0][0x3c0] ;  /* 0x0000f000ff349b82 */ /* 0x000ee40000000a00 */
[C---:B--2---:R-:W-:Y:S01]  /*60a0*/  FFMA.FTZ R54, R55.reuse, R54, R56 ;  /* 0x0000003637367223 */ /* 0x044fe20000010038 */
[----:B------:R-:W-:Y:S01]  /*60b0*/  FMUL.FTZ R55, R55, R248 ;  /* 0x000000f837377220 */ /* 0x000fe20000410000 */
[----:B------:R-:W-:Y:S01]  /*60c0*/  MOV R248, UR6 ;  /* 0x0000000600f87c02 */ /* 0x000fe20008000f00 */
[----:B------:R4:W5:Y:S04]  /*60d0*/  LDL.LU R56, [R1+0xd8] ;  /* 0x0000d80001387983 */ /* 0x0009680000300800 */
[----:B------:R2:W0:Y:S02]  /*60e0*/  SHFL.IDX PT, R249, R54, RZ, 0x1f ;  /* 0x00001fff36f97589 */ /* 0x00042400000e0000 */
[----:B--2---:R-:W0:Y:S01]  /*60f0*/  LDC R54, c[0x0][0x448] ;  /* 0x00011200ff367b82 */ /* 0x004e220000000800 */
[----:B---3--:R-:W-:-:S02]  /*6100*/  @!P1 IMAD.WIDE R52, R248, 0x4, R52 ;  /* 0x00000004f8349825 */ /* 0x008fc400078e0234 */
[----:B------:R-:W2:Y:S02]  /*6110*/  SHFL.IDX PT, R248, R55, RZ, 0x1f ;  /* 0x00001fff37f87589 */ /* 0x000ea400000e0000 */
[----:B0-----:R-:W-:Y:S01]  /*6120*/  FFMA.FTZ R54, R249, UR16, R54 ;  /* 0x00000010f9367c23 */ /* 0x001fe20008010036 */
[----:B--2---:R-:W-:-:S05]  /*6130*/  FMUL.FTZ R249, R248, R248 ;  /* 0x000000f8f8f97220 */ /* 0x004fca0000410000 */
[----:B------:R-:W-:-:S05]  /*6140*/  FSEL R249, R249, RZ, P2 ;  /* 0x000000fff9f97208 */ /* 0x000fca0001000000 */
[----:B------:R-:W-:Y:S01]  /*6150*/  FADD.FTZ R249, R54, R249 ;  /* 0x000000f936f97221 */ /* 0x000fe20000010000 */
[----:B------:R0:W-:Y:S05]  /*6160*/  @!P1 STG.E desc[UR8][R52.64], R248 ;  /* 0x000000f834009986 */ /* 0x0001ea000c101908 */
[----:B------:R-:W2:Y:S01]  /*6170*/  MUFU.RSQ R249, R249 ;  /* 0x000000f900f97308 */ /* 0x000ea20000001400 */
[----:B0-----:R-:W0:Y:S01]  /*6180*/  @!P1 LDC.64 R52, c[0x0][0x3c8] ;  /* 0x0000f200ff349b82 */ /* 0x001e220000000a00 */
[----:B------:R-:W-:-:S04]  /*6190*/  FSEL R248, R248, RZ, !P2 ;  /* 0x000000fff8f87208 */ /* 0x000fc80005000000 */
[----:B------:R-:W-:Y:S02]  /*61a0*/  R2UR UR4, R248 ;  /* 0x00000000f80472ca */ /* 0x000fe400000e0000 */
[----:B--2---:R-:W-:Y:S02]  /*61b0*/  R2UR UR5, R249 ;  /* 0x00000000f90572ca */ /* 0x004fe400000e0000 */
[----:B------:R-:W-:-:S09]  /*61c0*/  MOV R248, UR6 ;  /* 0x0000000600f87c02 */ /* 0x000fd20008000f00 */
[----:B------:R-:W-:Y:S01]  /*61d0*/  FADD.FTZ R48, R48, -UR4 ;  /* 0x8000000430307e21 */ /* 0x000fe20008010000 */
[----:B------:R-:W-:Y:S01]  /*61e0*/  FADD.FTZ R49, R49, -UR4 ;  /* 0x8000000431317e21 */ /* 0x000fe20008010000 */
[----:B0-----:R-:W-:Y:S01]  /*61f0*/  @!P1 IMAD.WIDE R248, R248, 0x4, R52 ;  /* 0x00000004f8f89825 */ /* 0x001fe200078e0234 */
[----:B------:R-:W-:-:S03]  /*6200*/  MOV R52, UR5 ;  /* 0x0000000500347c02 */ /* 0x000fc60008000f00 */
[----:B------:R-:W-:Y:S01]  /*6210*/  FMUL.FTZ R55, R48, UR5 ;  /* 0x0000000530377c20 */ /* 0x000fe20008410000 */
[----:B------:R-:W-:Y:S01]  /*6220*/  FADD.FTZ R50, R50, -UR4 ;  /* 0x8000000432327e21 */ /* 0x000fe20008010000 */
[----:B------:R0:W-:Y:S01]  /*6230*/  @!P1 STG.E desc[UR8][R248.64], R52 ;  /* 0x00000034f8009986 */ /* 0x0001e2000c101908 */
[----:B------:R-:W-:Y:S01]  /*6240*/  FADD.FTZ R51, R51, -UR4 ;  /* 0x8000000433337e21 */ /* 0x000fe20008010000 */
[----:B------:R-:W-:Y:S01]  /*6250*/  FADD.FTZ R44, R44, -UR4 ;  /* 0x800000042c2c7e21 */ /* 0x000fe20008010000 */
[----:B------:R-:W-:Y:S01]  /*6260*/  FADD.FTZ R45, R45, -UR4 ;  /* 0x800000042d2d7e21 */ /* 0x000fe20008010000 */
[----:B------:R-:W-:Y:S01]  /*6270*/  FMUL.FTZ R54, R50, UR5 ;  /* 0x0000000532367c20 */ /* 0x000fe20008410000 */
[----:B------:R-:W-:Y:S01]  /*6280*/  FMUL.FTZ R53, R51, UR5 ;  /* 0x0000000533357c20 */ /* 0x000fe20008410000 */
[----:B0-----:R-:W-:Y:S01]  /*6290*/  FMUL.FTZ R52, R49, UR5 ;  /* 0x0000000531347c20 */ /* 0x001fe20008410000 */
[----:B------:R-:W-:-:S03]  /*62a0*/  FFMA.FTZ R49, R55, R228, R232 ;  /* 0x000000e437317223 */ /* 0x000fc600000100e8 */
[----:B------:R-:W-:Y:S01]  /*62b0*/  FFMA.FTZ R48, R52, R229, R233 ;  /* 0x000000e534307223 */ /* 0x000fe200000100e9 */
[----:B------:R-:W-:Y:S01]  /*62c0*/  FMUL.FTZ R249, R44, UR5 ;  /* 0x000000052cf97c20 */ /* 0x000fe20008410000 */
[----:B------:R-:W-:Y:S01]  /*62d0*/  FMUL.FTZ R248, R45, UR5 ;  /* 0x000000052df87c20 */ /* 0x000fe20008410000 */
[----:B------:R-:W-:Y:S01]  /*62e0*/  FADD.FTZ R46, R46, -UR4 ;  /* 0x800000042e2e7e21 */ /* 0x000fe20008010000 */
[----:B------:R-:W-:Y:S01]  /*62f0*/  FADD.FTZ R47, R47, -UR4 ;  /* 0x800000042f2f7e21 */ /* 0x000fe20008010000 */
[----:B------:R-:W-:Y:S01]  /*6300*/  F2FP.BF16.F32.PACK_AB R48, R48, R49 ;  /* 0x000000313030723e */ /* 0x000fe200000010ff */
[----:B------:R-:W-:Y:S01]  /*6310*/  FFMA.FTZ R50, R54, R230, R234 ;  /* 0x000000e636327223 */ /* 0x000fe200000100ea */
[----:B------:R-:W-:Y:S01]  /*6320*/  FFMA.FTZ R49, R53, R231, R235 ;  /* 0x000000e735317223 */ /* 0x000fe200000100eb */
[----:B------:R-:W-:Y:S01]  /*6330*/  FFMA.FTZ R45, R249, R224, R236 ;  /* 0x000000e0f92d7223 */ /* 0x000fe200000100ec */
[----:B------:R-:W-:Y:S01]  /*6340*/  FFMA.FTZ R44, R248, R225, R237 ;  /* 0x000000e1f82c7223 */ /* 0x000fe200000100ed */
[----:B------:R-:W-:Y:S01]  /*6350*/  FMUL.FTZ R46, R46, UR5 ;  /* 0x000000052e2e7c20 */ /* 0x000fe20008410000 */
[----:B------:R-:W-:Y:S01]  /*6360*/  FMUL.FTZ R47, R47, UR5 ;  /* 0x000000052f2f7c20 */ /* 0x000fe20008410000 */
[----:B------:R-:W-:-:S02]  /*6370*/  F2FP.BF16.F32.PACK_AB R49, R49, R50 ;  /* 0x000000323131723e */ /* 0x000fc400000010ff */
[----:B------:R-:W-:Y:S01]  /*6380*/  F2FP.BF16.F32.PACK_AB R50, R44, R45 ;  /* 0x0000002d2c32723e */ /* 0x000fe200000010ff */
[----:B------:R-:W-:Y:S01]  /*6390*/  FFMA.FTZ R45, R46, R226, R238 ;  /* 0x000000e22e2d7223 */ /* 0x000fe200000100ee */
[----:B------:R-:W-:-:S05]  /*63a0*/  FFMA.FTZ R44, R47, R227, R239 ;  /* 0x000000e32f2c7223 */ /* 0x000fca00000100ef */
[----:B------:R-:W-:Y:S02]  /*63b0*/  F2FP.BF16.F32.PACK_AB R51, R44, R45 ;  /* 0x0000002d2c33723e */ /* 0x000fe400000010ff */
[----:B------:R-:W0:Y:S01]  /*63c0*/  LDC.64 R44, c[0x0][0x428] ;  /* 0x00010a00ff2c7b82 */ /* 0x000e220000000a00 */
[----:B------:R-:W-:Y:S01]  /*63d0*/  FFMA.FTZ R46, R46, R170, R70 ;  /* 0x000000aa2e2e7223 */ /* 0x000fe20000010046 */
[----:B------:R-:W-:-:S05]  /*63e0*/  FFMA.FTZ R47, R47, R171, R71 ;  /* 0x000000ab2f2f7223 */ /* 0x000fca0000010047 */
[----:B------:R-:W-:Y:S01]  /*63f0*/  F2FP.BF16.F32.PACK_AB R47, R47, R46 ;  /* 0x0000002e2f2f723e */ /* 0x000fe200000010ff */
[----:B------:R-:W-:Y:S01]  /*6400*/  FFMA.FTZ R46, R249, R168, R68 ;  /* 0x000000a8f92e7223 */ /* 0x000fe20000010044 */
[----:B0----5:R-:W-:-:S05]  /*6410*/  IMAD.WIDE.U32 R44, R0, 0x10, R44 ;  /* 0x00000010002c7825 */ /* 0x021fca00078e002c */
[----:B------:R0:W-:Y:S02]  /*6420*/  STG.E.128 desc[UR8][R44.64], R48 ;  /* 0x000000302c007986 */ /* 0x0001e4000c101d08 */
[----:B0-----:R-:W-:Y:S02]  /*6430*/  FFMA.FTZ R48, R248, R169, R69 ;  /* 0x000000a9f8307223 */ /* 0x001fe40000010045 */
[----:B------:R-:W0:Y:S01]  /*6440*/  LDC.64 R248, c[0x0][0x430] ;  /* 0x00010c00fff87b82 */ /* 0x000e220000000a00 */
[----:B------:R-:W-:Y:S01]  /*6450*/  FFMA.FTZ R45, R54, R174, R66 ;  /* 0x000000ae362d7223 */ /* 0x000fe20000010042 */
[----:B------:R-:W-:Y:S01]  /*6460*/  FFMA.FTZ R49, R53, R175, R67 ;  /* 0x000000af35317223 */ /* 0x000fe20000010043 */
[----:B------:R-:W-:Y:S01]  /*6470*/  FFMA.FTZ R44, R55, R172, R64 ;  /* 0x000000ac372c7223 */ /* 0x000fe20000010040 */
[----:B------:R-:W-:Y:S01]  /*6480*/  FFMA.FTZ R50, R52, R173, R65 ;  /* 0x000000ad34327223 */ /* 0x000fe20000010041 */
[----:B------:R-:W-:Y:S01]  /*6490*/  F2FP.BF16.F32.PACK_AB R46, R48, R46 ;  /* 0x0000002e302e723e */ /* 0x000fe200000010ff */
[----:B------:R-:W-:Y:S01]  /*64a0*/  FADD.FTZ R41, R41, -UR4 ;  /* 0x8000000429297e21 */ /* 0x000fe20008010000 */
[----:B------:R-:W-:Y:S01]  /*64b0*/  F2FP.BF16.F32.PACK_AB R45, R49, R45 ;  /* 0x0000002d312d723e */ /* 0x000fe200000010ff */
[----:B------:R4:W5:Y:S01]  /*64c0*/  LDL.LU R55, [R1+0xd4] ;  /* 0x0000d40001377983 */ /* 0x0009620000300800 */
[----:B------:R-:W-:-:S03]  /*64d0*/  F2FP.BF16.F32.PACK_AB R44, R50, R44 ;  /* 0x0000002c322c723e */ /* 0x000fc600000010ff */
[----:B------:R4:W5:Y:S04]  /*64e0*/  LDL.LU R54, [R1+0xd0] ;  /* 0x0000d00001367983 */ /* 0x0009680000300800 */
[----:B------:R4:W5:Y:S04]  /*64f0*/  LDL.LU R53, [R1+0xcc] ;  /* 0x0000cc0001357983 */ /* 0x0009680000300800 */
[----:B------:R4:W5:Y:S01]  /*6500*/  LDL.LU R52, [R1+0xc8] ;  /* 0x0000c80001347983 */ /* 0x0009620000300800 */
[----:B0-----:R-:W-:-:S04]  /*6510*/  IMAD.WIDE.U32 R48, R0, 0x10, R248 ;  /* 0x0000001000307825 */ /* 0x001fc800078e00f8 */
[----:B------:R-:W-:Y:S01]  /*6520*/  FADD.FTZ R0, R40, -UR4 ;  /* 0x8000000428007e21 */ /* 0x000fe20008010000 */
[----:B------:R-:W-:Y:S01]  /*6530*/  FADD.FTZ R43, R43, -UR4 ;  /* 0x800000042b2b7e21 */ /* 0x000fe20008010000 */
[----:B------:R-:W2:Y:S04]  /*6540*/  LDL R40, [R1+0x8] ;  /* 0x0000080001287983 */ /* 0x000ea80000100800 */
[----:B------:R0:W-:Y:S04]  /*6550*/  STG.E.128 desc[UR8][R48.64], R44 ;  /* 0x0000002c30007986 */ /* 0x0001e8000c101d08 */
[----:B------:R-:W3:Y:S04]  /*6560*/  LDL R51, [R1+0x20] ;  /* 0x0000200001337983 */ /* 0x000ee80000100800 */
[----:B------:R-:W4:Y:S01]  /*6570*/  LDL R50, [R1+0x1c] ;  /* 0x00001c0001327983 */ /* 0x000f220000100800 */
[----:B0-----:R-:W-:-:S03]  /*6580*/  FMUL.FTZ R44, R41, UR5 ;  /* 0x00000005292c7c20 */ /* 0x001fc60008410000 */
[----:B------:R-:W3:Y:S04]  /*6590*/  LDL R47, [R1+0x10] ;  /* 0x00001000012f7983 */ /* 0x000ee80000100800 */
[----:B------:R-:W4:Y:S01]  /*65a0*/  LDL R41, [R1+0xc] ;  /* 0x00000c0001297983 */ /* 0x000f220000100800 */
[----:B------:R-:W-:-:S03]  /*65b0*/  FMUL.FTZ R0, R0, UR5 ;  /* 0x0000000500007c20 */ /* 0x000fc60008410000 */
[----:B------:R-:W3:Y:S01]  /*65c0*/  LDL R48, [R1+0x14] ;  /* 0x0000140001307983 */ /* 0x000ee20000100800 */
[----:B------:R-:W-:-:S03]  /*65d0*/  FMUL.FTZ R46, R43, UR5 ;  /* 0x000000052b2e7c20 */ /* 0x000fc60008410000 */
[----:B------:R-:W3:Y:S01]  /*65e0*/  LDL R49, [R1+0x24] ;  /* 0x0000240001317983 */ /* 0x000ee20000100800 */
[----:B--2---:R-:W-:Y:S01]  /*65f0*/  FFMA.FTZ R40, R0, R220, R40 ;  /* 0x000000dc00287223 */ /* 0x004fe20000010028 */
[----:B----4-:R-:W-:-:S05]  /*6600*/  FFMA.FTZ R43, R44, R221, R41 ;  /* 0x000000dd2c2b7223 */ /* 0x010fca0000010029 */
[----:B------:R-:W-:Y:S02]  /*6610*/  F2FP.BF16.F32.PACK_AB R40, R43, R40 ;  /* 0x000000282b28723e */ /* 0x000fe400000010ff */
[----:B------:R-:W2:Y:S01]  /*6620*/  LDL R43, [R1+0x18] ;  /* 0x00001800012b7983 */ /* 0x000ea20000100800 */
[----:B------:R-:W-:-:S04]  /*6630*/  FADD.FTZ R42, R42, -UR4 ;  /* 0x800000042a2a7e21 */ /* 0x000fc80008010000 */
[----:B------:R-:W-:Y:S01]  /*6640*/  FMUL.FTZ R45, R42, UR5 ;  /* 0x000000052a2d7c20 */ /* 0x000fe20008410000 */
[----:B---3--:R-:W-:-:S03]  /*6650*/  FFMA.FTZ R42, R46, R223, R48 ;  /* 0x000000df2e2a7223 */ /* 0x008fc60000010030 */
[----:B------:R-:W-:Y:S01]  /*6660*/  FFMA.FTZ R41, R45, R222, R47 ;  /* 0x000000de2d297223 */ /* 0x000fe2000001002f */
[----:B------:R-:W-:Y:S01]  /*6670*/  FADD.FTZ R36, R36, -UR4 ;  /* 0x8000000424247e21 */ /* 0x000fe20008010000 */
[----:B------:R-:W-:-:S03]  /*6680*/  FADD.FTZ R37, R37, -UR4 ;  /* 0x8000000425257e21 */ /* 0x000fc60008010000 */
[----:B------:R-:W-:Y:S01]  /*6690*/  F2FP.BF16.F32.PACK_AB R41, R42, R41 ;  /* 0x000000292a29723e */ /* 0x000fe200000010ff */
[----:B------:R-:W-:Y:S01]  /*66a0*/  FADD.FTZ R42, R38, -UR4 ;  /* 0x80000004262a7e21 */ /* 0x000fe20008010000 */
[----:B------:R-:W-:Y:S01]  /*66b0*/  FMUL.FTZ R38, R36, UR5 ;  /* 0x0000000524267c20 */ /* 0x000fe20008410000 */
[----:B------:R-:W-:Y:S02]  /*66c0*/  FMUL.FTZ R47, R37, UR5 ;  /* 0x00000005252f7c20 */ /* 0x000fe40008410000 */
[----:B------:R-:W-:-:S04]  /*66d0*/  FMUL.FTZ R48, R42, UR5 ;  /* 0x000000052a307c20 */ /* 0x000fc80008410000 */
[----:B------:R-:W-:Y:S01]  /*66e0*/  FFMA.FTZ R36, R48, R218, R51 ;  /* 0x000000da30247223 */ /* 0x000fe20000010033 */
[----:B------:R-:W-:-:S04]  /*66f0*/  FADD.FTZ R39, R39, -UR4 ;  /* 0x8000000427277e21 */ /* 0x000fc80008010000 */
[----:B------:R-:W-:-:S04]  /*6700*/  FMUL.FTZ R39, R39, UR5 ;  /* 0x0000000527277c20 */ /* 0x000fc80008410000 */
[C---:B------:R-:W-:Y:S01]  /*6710*/  FFMA.FTZ R37, R39.reuse, R219, R49 ;  /* 0x000000db27257223 */ /* 0x040fe20000010031 */
[----:B------:R-:W-:Y:S01]  /*6720*/  FFMA.FTZ R39, R39, R163, R79 ;  /* 0x000000a327277223 */ /* 0x000fe2000001004f */
[----:B------:R-:W3:Y:S01]  /*6730*/  LDL R49, [R1+0x44] ;  /* 0x0000440001317983 */ /* 0x000ee20000100800 */
[----:B------:R-:W-:Y:S01]  /*6740*/  FFMA.FTZ R0, R0, R164, R72 ;  /* 0x000000a400007223 */ /* 0x000fe20000010048 */
[----:B--2---:R-:W-:Y:S01]  /*6750*/  FFMA.FTZ R42, R38, R216, R43 ;  /* 0x000000d8262a7223 */ /* 0x004fe2000001002b */
[----:B------:R-:W-:Y:S02]  /*6760*/  FFMA.FTZ R43, R47, R217, R50 ;  /* 0x000000d92f2b7223 */ /* 0x000fe40000010032 */
[----:B------:R-:W0:Y:S03]  /*6770*/  LDC.64 R50, c[0x0][0x428] ;  /* 0x00010a00ff327b82 */ /* 0x000e260000000a00 */
[----:B------:R-:W-:-:S02]  /*6780*/  F2FP.BF16.F32.PACK_AB R42, R43, R42 ;  /* 0x0000002a2b2a723e */ /* 0x000fc400000010ff */
[----:B------:R-:W-:Y:S01]  /*6790*/  F2FP.BF16.F32.PACK_AB R43, R37, R36 ;  /* 0x00000024252b723e */ /* 0x000fe200000010ff */
[----:B0-----:R-:W-:-:S05]  /*67a0*/  IMAD.WIDE.U32 R36, R2, 0x10, R50 ;  /* 0x0000001002247825 */ /* 0x001fca00078e0032 */
[----:B------:R0:W-:Y:S02]  /*67b0*/  STG.E.128 desc[UR8][R36.64], R40 ;  /* 0x0000002824007986 */ /* 0x0001e4000c101d08 */
[----:B0-----:R-:W-:Y:S01]  /*67c0*/  FFMA.FTZ R36, R48, R162, R78 ;  /* 0x000000a230247223 */ /* 0x001fe2000001004e */
[----:B------:R-:W-:Y:S01]  /*67d0*/  FFMA.FTZ R37, R45, R166, R74 ;  /* 0x000000a62d257223 */ /* 0x000fe2000001004a */
[----:B------:R-:W-:Y:S01]  /*67e0*/  FFMA.FTZ R40, R46, R167, R75 ;  /* 0x000000a72e287223 */ /* 0x000fe2000001004b */
[----:B------:R-:W-:Y:S01]  /*67f0*/  FFMA.FTZ R41, R44, R165, R73 ;  /* 0x000000a52c297223 */ /* 0x000fe20000010049 */
[----:B------:R-:W2:Y:S01]  /*6800*/  LDL R45, [R1+0x34] ;  /* 0x00003400012d7983 */ /* 0x000ea20000100800 */
[----:B------:R-:W-:Y:S01]  /*6810*/  F2FP.BF16.F32.PACK_AB R39, R39, R36 ;  /* 0x000000242727723e */ /* 0x000fe200000010ff */
[----:B------:R-:W-:Y:S02]  /*6820*/  FFMA.FTZ R36, R47, R161, R77 ;  /* 0x000000a12f247223 */ /* 0x000fe4000001004d */
[----:B------:R-:W4:Y:S04]  /*6830*/  LDL R47, [R1+0x30] ;  /* 0x00003000012f7983 */ /* 0x000f280000100800 */
[----:B------:R-:W4:Y:S04]  /*6840*/  LDL R46, [R1+0x2c] ;  /* 0x00002c00012e7983 */ /* 0x000f280000100800 */
[----:B------:R-:W4:Y:S04]  /*6850*/  LDL R44, [R1+0x28] ;  /* 0x00002800012c7983 */ /* 0x000f280000100800 */
[----:B------:R-:W4:Y:S04]  /*6860*/  LDL R42, [R1+0x3c] ;  /* 0x00003c00012a7983 */ /* 0x000f280000100800 */
[----:B------:R-:W4:Y:S04]  /*6870*/  LDL R48, [R1+0x38] ;  /* 0x0000380001307983 */ /* 0x000f280000100800 */
[----:B------:R-:W4:Y:S01]  /*6880*/  LDL R43, [R1+0x40] ;  /* 0x00004000012b7983 */ /* 0x000f220000100800 */
[----:B------:R-:W-:Y:S01]  /*6890*/  FFMA.FTZ R38, R38, R160, R76 ;  /* 0x000000a026267223 */ /* 0x000fe2000001004c */
[----:B------:R-:W-:-:S04]  /*68a0*/  F2FP.BF16.F32.PACK_AB R37, R40, R37 ;  /* 0x000000252825723e */ /* 0x000fc800000010ff */
[----:B------:R-:W-:Y:S02]  /*68b0*/  F2FP.BF16.F32.PACK_AB R38, R36, R38 ;  /* 0x000000262426723e */ /* 0x000fe400000010ff */
[----:B------:R-:W-:Y:S01]  /*68c0*/  F2FP.BF16.F32.PACK_AB R36, R41, R0 ;  /* 0x000000002924723e */ /* 0x000fe200000010ff */
[----:B------:R-:W-:-:S05]  /*68d0*/  IMAD.WIDE.U32 R40, R2, 0x10, R248 ;  /* 0x0000001002287825 */ /* 0x000fca00078e00f8 */
[----:B------:R0:W-:Y:S04]  /*68e0*/  STG.E.128 desc[UR8][R40.64], R36 ;  /* 0x0000002428007986 */ /* 0x0001e8000c101d08 */
[----:B0-----:R-:W4:Y:S04]  /*68f0*/  LDL R41, [R1+0x60] ;  /* 0x0000600001297983 */ /* 0x001f280000100800 */
[----:B------:R-:W4:Y:S01]  /*6900*/  LDL R40, [R1+0x64] ;  /* 0x0000640001287983 */ /* 0x000f220000100800 */
[----:B------:R-:W-:Y:S01]  /*6910*/  FADD.FTZ R2, R33, -UR4 ;  /* 0x8000000421027e21 */ /* 0x000fe20008010000 */
[----:B------:R-:W-:Y:S01]  /*6920*/  FADD.FTZ R0, R32, -UR4 ;  /* 0x8000000420007e21 */ /* 0x000fe20008010000 */
[----:B------:R-:W-:Y:S01]  /*6930*/  FADD.FTZ R34, R34, -UR4 ;  /* 0x8000000422227e21 */ /* 0x000fe20008010000 */
[----:B------:R-:W-:Y:S01]  /*6940*/  FADD.FTZ R35, R35, -UR4 ;  /* 0x8000000423237e21 */ /* 0x000fe20008010000 */
[----:B------:R-:W-:Y:S01]  /*6950*/  FMUL.FTZ R36, R2, UR5 ;  /* 0x0000000502247c20 */ /* 0x000fe20008410000 */
[----:B------:R-:W-:Y:S01]  /*6960*/  FMUL.FTZ R0, R0, UR5 ;  /* 0x0000000500007c20 */ /* 0x000fe20008410000 */
[----:B------:R-:W-:Y:S01]  /*6970*/  FMUL.FTZ R37, R34, UR5 ;  /* 0x0000000522257c20 */ /* 0x000fe20008410000 */
[----:B------:R-:W-:Y:S01]  /*6980*/  FMUL.FTZ R2, R35, UR5 ;  /* 0x0000000523027c20 */ /* 0x000fe20008410000 */
[----:B------:R-:W-:Y:S01]  /*6990*/  FADD.FTZ R28, R28, -UR4 ;  /* 0x800000041c1c7e21 */ /* 0x000fe20008010000 */
[----:B------:R-:W-:Y:S01]  /*69a0*/  FADD.FTZ R29, R29, -UR4 ;  /* 0x800000041d1d7e21 */ /* 0x000fe20008010000 */
[----:B------:R-:W-:Y:S01]  /*69b0*/  FADD.FTZ R30, R30, -UR4 ;  /* 0x800000041e1e7e21 */ /* 0x000fe20008010000 */
[----:B------:R-:W-:Y:S01]  /*69c0*/  FADD.FTZ R31, R31, -UR4 ;  /* 0x800000041f1f7e21 */ /* 0x000fe20008010000 */
[----:B------:R-:W-:Y:S01]  /*69d0*/  FMUL.FTZ R28, R28, UR5 ;  /* 0x000000051c1c7c20 */ /* 0x000fe20008410000 */
[----:B------:R-:W-:Y:S01]  /*69e0*/  FMUL.FTZ R29, R29, UR5 ;  /* 0x000000051d1d7c20 */ /* 0x000fe20008410000 */
[----:B------:R-:W-:Y:S01]  /*69f0*/  FMUL.FTZ R39, R30, UR5 ;  /* 0x000000051e277c20 */ /* 0x000fe20008410000 */
[----:B------:R-:W-:-:S04]  /*6a00*/  FMUL.FTZ R38, R31, UR5 ;  /* 0x000000051f267c20 */ /* 0x000fc80008410000 */
[----:B---3--:R-:W-:Y:S01]  /*6a10*/  FFMA.FTZ R31, R38, R211, R49 ;  /* 0x000000d3261f7223 */ /* 0x008fe20000010031 */
[----:B------:R-:W-:Y:S01]  /*6a20*/  FADD.FTZ R22, R22, -UR4 ;  /* 0x8000000416167e21 */ /* 0x000fe20008010000 */
[----:B------:R-:W-:Y:S01]  /*6a30*/  FADD.FTZ R23, R23, -UR4 ;  /* 0x8000000417177e21 */ /* 0x000fe20008010000 */
[----:B------:R-:W-:Y:S01]  /*6a40*/  FADD.FTZ R21, R21, -UR4 ;  /* 0x8000000415157e21 */ /* 0x000fe20008010000 */
[----:B------:R-:W3:Y:S01]  /*6a50*/  LDL R49, [R1+0x7c] ;  /* 0x00007c0001317983 */ /* 0x000ee20000100800 */
[----:B------:R-:W-:Y:S01]  /*6a60*/  FADD.FTZ R20, R20, -UR4 ;  /* 0x8000000414147e21 */ /* 0x000fe20008010000 */
[----:B--2---:R-:W-:Y:S02]  /*6a70*/  FFMA.FTZ R34, R2, R215, R45 ;  /* 0x000000d702227223 */ /* 0x004fe4000001002d */
[----:B------:R-:W2:Y:S01]  /*6a80*/  LDL R45, [R1+0x50] ;  /* 0x00005000012d7983 */ /* 0x000ea20000100800 */
[----:B----4-:R-:W-:-:S03]  /*6a90*/  FFMA.FTZ R33, R37, R214, R47 ;  /* 0x000000d625217223 */ /* 0x010fc6000001002f */
[----:B------:R-:W4:Y:S01]  /*6aa0*/  LDL R47, [R1+0x48] ;  /* 0x00004800012f7983 */ /* 0x000f220000100800 */
[----:B------:R-:W-:Y:S01]  /*6ab0*/  FFMA.FTZ R35, R36, R213, R46 ;  /* 0x000000d524237223 */ /* 0x000fe2000001002e */
[----:B------:R-:W-:Y:S01]  /*6ac0*/  FFMA.FTZ R32, R0, R212, R44 ;  /* 0x000000d400207223 */ /* 0x000fe2000001002c */
[----:B------:R-:W-:Y:S01]  /*6ad0*/  F2FP.BF16.F32.PACK_AB R33, R34, R33 ;  /* 0x000000212221723e */ /* 0x000fe200000010ff */
[----:B------:R-:W3:Y:S03]  /*6ae0*/  LDL R46, [R1+0x4c] ;  /* 0x00004c00012e7983 */ /* 0x000ee60000100800 */
[----:B------:R-:W-:Y:S01]  /*6af0*/  F2FP.BF16.F32.PACK_AB R32, R35, R32 ;  /* 0x000000202320723e */ /* 0x000fe200000010ff */
[----:B------:R-:W-:Y:S01]  /*6b00*/  FFMA.FTZ R35, R29, R209, R42 ;  /* 0x000000d11d237223 */ /* 0x000fe2000001002a */
[----:B------:R-:W3:Y:S01]  /*6b10*/  LDL R44, [R1+0x54] ;  /* 0x00005400012c7983 */ /* 0x000ee20000100800 */
[----:B------:R-:W-:Y:S01]  /*6b20*/  FFMA.FTZ R34, R28, R208, R48 ;  /* 0x000000d01c227223 */ /* 0x000fe20000010030 */
[----:B------:R-:W-:-:S04]  /*6b30*/  FFMA.FTZ R30, R39, R210, R43 ;  /* 0x000000d2271e7223 */ /* 0x000fc8000001002b */
[----:B------:R-:W-:Y:S01]  /*6b40*/  F2FP.BF16.F32.PACK_AB R34, R35, R34 ;  /* 0x000000222322723e */ /* 0x000fe200000010ff */
[----:B------:R-:W3:Y:S01]  /*6b50*/  LDL R43, [R1+0x58] ;  /* 0x00005800012b7983 */ /* 0x000ee20000100800 */
[----:B------:R-:W-:Y:S01]  /*6b60*/  F2FP.BF16.F32.PACK_AB R35, R31, R30 ;  /* 0x0000001e1f23723e */ /* 0x000fe200000010ff */
[----:B------:R-:W-:Y:S02]  /*6b70*/  IMAD.WIDE.U32 R30, R251, 0x10, R50 ;  /* 0x00000010fb1e7825 */ /* 0x000fe400078e0032 */
[----:B------:R-:W3:Y:S04]  /*6b80*/  LDL R42, [R1+0x5c] ;  /* 0x00005c00012a7983 */ /* 0x000ee80000100800 */
[----:B------:R0:W-:Y:S01]  /*6b90*/  STG.E.128 desc[UR8][R30.64], R32 ;  /* 0x000000201e007986 */ /* 0x0001e2000c101d08 */
[----:B------:R-:W-:-:S03]  /*6ba0*/  FFMA.FTZ R29, R29, R153, R85 ;  /* 0x000000991d1d7223 */ /* 0x000fc60000010055 */
[----:B------:R-:W3:Y:S01]  /*6bb0*/  LDL R50, [R1+0x78] ;  /* 0x0000780001327983 */ /* 0x000ee20000100800 */
[----:B0-----:R-:W-:Y:S01]  /*6bc0*/  FFMA.FTZ R31, R39, R154, R86 ;  /* 0x0000009a271f7223 */ /* 0x001fe20000010056 */
[----:B------:R-:W-:Y:S01]  /*6bd0*/  FFMA.FTZ R30, R38, R155, R87 ;  /* 0x0000009b261e7223 */ /* 0x000fe20000010057 */
[----:B------:R-:W-:Y:S01]  /*6be0*/  FFMA.FTZ R33, R37, R158, R82 ;  /* 0x0000009e25217223 */ /* 0x000fe20000010052 */
[----:B------:R-:W-:-:S03]  /*6bf0*/  FFMA.FTZ R32, R0, R156, R80 ;  /* 0x0000009c00207223 */ /* 0x000fc60000010050 */
[----:B------:R-:W-:Y:S01]  /*6c00*/  F2FP.BF16.F32.PACK_AB R31, R30, R31 ;  /* 0x0000001f1e1f723e */ /* 0x000fe200000010ff */
[----:B------:R-:W-:Y:S01]  /*6c10*/  FFMA.FTZ R30, R28, R152, R84 ;  /* 0x000000981c1e7223 */ /* 0x000fe20000010054 */
[----:B------:R-:W-:Y:S01]  /*6c20*/  FFMA.FTZ R28, R2, R159, R83 ;  /* 0x0000009f021c7223 */ /* 0x000fe20000010053 */
[----:B------:R-:W-:Y:S01]  /*6c30*/  FFMA.FTZ R34, R36, R157, R81 ;  /* 0x0000009d24227223 */ /* 0x000fe20000010051 */
[----:B------:R-:W-:Y:S01]  /*6c40*/  FADD.FTZ R0, R10, -UR4 ;  /* 0x800000040a007e21 */ /* 0x000fe20008010000 */
[----:B------:R-:W-:Y:S01]  /*6c50*/  FADD.FTZ R2, R11, -UR4 ;  /* 0x800000040b027e21 */ /* 0x000fe20008010000 */
[----:B------:R-:W-:Y:S01]  /*6c60*/  F2FP.BF16.F32.PACK_AB R30, R29, R30 ;  /* 0x0000001e1d1e723e */ /* 0x000fe200000010ff */
[----:B------:R-:W-:Y:S01]  /*6c70*/  IMAD.WIDE.U32 R10, R251, 0x10, R248 ;  /* 0x00000010fb0a7825 */ /* 0x000fe200078e00f8 */
[----:B------:R-:W-:-:S03]  /*6c80*/  F2FP.BF16.F32.PACK_AB R29, R28, R33 ;  /* 0x000000211c1d723e */ /* 0x000fc600000010ff */
[----:B------:R-:W-:Y:S01]  /*6c90*/  FMUL.FTZ R37, R22, UR5 ;  /* 0x0000000516257c20 */ /* 0x000fe20008410000 */
[----:B------:R-:W-:Y:S01]  /*6ca0*/  F2FP.BF16.F32.PACK_AB R28, R34, R32 ;  /* 0x00000020221c723e */ /* 0x000fe200000010ff */
[----:B------:R-:W-:Y:S01]  /*6cb0*/  FMUL.FTZ R38, R23, UR5 ;  /* 0x0000000517267c20 */ /* 0x000fe20008410000 */
[----:B------:R-:W-:Y:S01]  /*6cc0*/  FADD.FTZ R35, R7, -UR4 ;  /* 0x8000000407237e21 */ /* 0x000fe20008010000 */
[----:B------:R-:W-:Y:S01]  /*6cd0*/  FMUL.FTZ R36, R21, UR5 ;  /* 0x0000000515247c20 */ /* 0x000fe20008410000 */
[----:B------:R-:W-:Y:S01]  /*6ce0*/  FFMA.FTZ R7, R37, R202, R41 ;  /* 0x000000ca25077223 */ /* 0x000fe20000010029 */
[----:B------:R0:W-:Y:S01]  /*6cf0*/  STG.E.128 desc[UR8][R10.64], R28 ;  /* 0x0000001c0a007986 */ /* 0x0001e2000c101d08 */
[----:B------:R-:W-:-:S03]  /*6d00*/  FFMA.FTZ R21, R38, R203, R40 ;  /* 0x000000cb26157223 */ /* 0x000fc60000010028 */
[----:B------:R-:W3:Y:S04]  /*6d10*/  LDL R251, [R1+0x70] ;  /* 0x0000700001fb7983 */ /* 0x000ee80000100800 */
[----:B------:R-:W3:Y:S04]  /*6d20*/  LDL R41, [R1+0x80] ;  /* 0x0000800001297983 */ /* 0x000ee80000100800 */
[----:B------:R-:W3:Y:S01]  /*6d30*/  LDL R40, [R1+0x84] ;  /* 0x0000840001287983 */ /* 0x000ee20000100800 */
[----:B0-----:R-:W-:-:S03]  /*6d40*/  FADD.FTZ R28, R242, -UR4 ;  /* 0x80000004f21c7e21 */ /* 0x001fc60008010000 */
[----:B------:R-:W3:Y:S04]  /*6d50*/  LDL R242, [R1+0x74] ;  /* 0x0000740001f27983 */ /* 0x000ee80000100800 */
[----:B------:R-:W3:Y:S01]  /*6d60*/  LDL.LU R51, [R1] ;  /* 0x0000000001337983 */ /* 0x000ee20000300800 */
[----:B------:R-:W-:Y:S01]  /*6d70*/  FMUL.FTZ R31, R20, UR5 ;  /* 0x00000005141f7c20 */ /* 0x000fe20008410000 */
[----:B------:R-:W-:Y:S01]  /*6d80*/  FADD.FTZ R20, R243, -UR4 ;  /* 0x80000004f3147e21 */ /* 0x000fe20008010000 */
[----:B------:R-:W-:Y:S01]  /*6d90*/  F2FP.BF16.F32.PACK_AB R7, R21, R7 ;  /* 0x000000071507723e */ /* 0x000fe200000010ff */
[----:B------:R-:W3:Y:S01]  /*6da0*/  LDL R243, [R1+0x6c] ;  /* 0x00006c0001f37983 */ /* 0x000ee20000100800 */
[----:B------:R-:W-:-:S03]  /*6db0*/  FADD.FTZ R21, R244, -UR4 ;  /* 0x80000004f4157e21 */ /* 0x000fc60008010000 */
[----:B------:R-:W3:Y:S01]  /*6dc0*/  LDL R244, [R1+0x68] ;  /* 0x0000680001f47983 */ /* 0x000ee20000100800 */
[----:B------:R-:W-:Y:S01]  /*6dd0*/  FADD.FTZ R10, R240, -UR4 ;  /* 0x80000004f00a7e21 */ /* 0x000fe20008010000 */
[----:B------:R-:W-:Y:S02]  /*6de0*/  FADD.FTZ R11, R241, -UR4 ;  /* 0x80000004f10b7e21 */ /* 0x000fe40008010000 */
[----:B------:R-:W0:Y:S01]  /*6df0*/  LDC.64 R240, c[0x0][0x428] ;  /* 0x00010a00fff07b82 */ /* 0x000e220000000a00 */
        /* <DEDUP_REMOVED lines=12> */
[----:B------:R-:W-:Y:S01]  /*6ec0*/  FADD.FTZ R15, R15, -UR4 ;  /* 0x800000040f0f7e21 */ /* 0x000fe20008010000 */
[----:B------:R-:W-:Y:S01]  /*6ed0*/  FFMA.FTZ R39, R26, R150, R90 ;  /* 0x000000961a277223 */ /* 0x000fe2000001005a */
[----:B------:R-:W-:Y:S01]  /*6ee0*/  FADD.FTZ R16, R16, -UR4 ;  /* 0x8000000410107e21 */ /* 0x000fe20008010000 */
[----:B------:R-:W-:Y:S01]  /*6ef0*/  FFMA.FTZ R37, R37, R146, R94 ;  /* 0x0000009225257223 */ /* 0x000fe2000001005e */
[----:B------:R-:W-:Y:S01]  /*6f00*/  FFMA.FTZ R38, R38, R147, R95 ;  /* 0x0000009326267223 */ /* 0x000fe2000001005f */
[----:B------:R-:W-:Y:S01]  /*6f10*/  FMUL.FTZ R48, R15, UR5 ;  /* 0x000000050f307c20 */ /* 0x000fe20008410000 */
[----:B------:R-:W-:Y:S01]  /*6f20*/  FADD.FTZ R17, R17, -UR4 ;  /* 0x8000000411117e21 */ /* 0x000fe20008010000 */
[----:B------:R-:W-:Y:S01]  /*6f30*/  FADD.FTZ R19, R19, -UR4 ;  /* 0x8000000413137e21 */ /* 0x000fe20008010000 */
[----:B------:R-:W-:Y:S01]  /*6f40*/  FADD.FTZ R12, R12, -UR4 ;  /* 0x800000040c0c7e21 */ /* 0x000fe20008010000 */
[----:B------:R-:W-:Y:S01]  /*6f50*/  FADD.FTZ R18, R18, -UR4 ;  /* 0x8000000412127e21 */ /* 0x000fe20008010000 */
[----:B------:R-:W-:Y:S01]  /*6f60*/  FADD.FTZ R13, R13, -UR4 ;  /* 0x800000040d0d7e21 */ /* 0x000fe20008010000 */
[----:B--2---:R-:W-:Y:S01]  /*6f70*/  FFMA.FTZ R5, R26, R206, R45 ;  /* 0x000000ce1a057223 */ /* 0x004fe2000001002d */
[----:B----4-:R-:W-:Y:S01]  /*6f80*/  FFMA.FTZ R4, R29, R204, R47 ;  /* 0x000000cc1d047223 */ /* 0x010fe2000001002f */
[----:B---3--:R-:W-:Y:S01]  /*6f90*/  FFMA.FTZ R24, R30, R205, R46 ;  /* 0x000000cd1e187223 */ /* 0x008fe2000001002e */
[----:B------:R-:W-:-:S04]  /*6fa0*/  FFMA.FTZ R23, R27, R207, R44 ;  /* 0x000000cf1b177223 */ /* 0x000fc8000001002c */
[----:B------:R-:W-:Y:S01]  /*6fb0*/  F2FP.BF16.F32.PACK_AB R4, R24, R4 ;  /* 0x000000041804723e */ /* 0x000fe200000010ff */
[----:B0-----:R-:W-:-:S04]  /*6fc0*/  IMAD.WIDE.U32 R24, R3, 0x10, R240 ;  /* 0x0000001003187825 */ /* 0x001fc800078e00f0 */
[----:B------:R-:W-:Y:S01]  /*6fd0*/  FFMA.FTZ R6, R31, R200, R43 ;  /* 0x000000c81f067223 */ /* 0x000fe2000001002b */
[----:B------:R-:W-:Y:S01]  /*6fe0*/  FFMA.FTZ R22, R36, R201, R42 ;  /* 0x000000c924167223 */ /* 0x000fe2000001002a */
[----:B------:R-:W-:-:S04]  /*6ff0*/  F2FP.BF16.F32.PACK_AB R5, R23, R5 ;  /* 0x000000051705723e */ /* 0x000fc800000010ff */
[----:B------:R-:W-:Y:S01]  /*7000*/  F2FP.BF16.F32.PACK_AB R6, R22, R6 ;  /* 0x000000061606723e */ /* 0x000fe200000010ff */
[----:B------:R-:W-:Y:S01]  /*7010*/  FFMA.FTZ R27, R27, R151, R91 ;  /* 0x000000971b1b7223 */ /* 0x000fe2000001005b */
[----:B------:R-:W-:Y:S01]  /*7020*/  FFMA.FTZ R31, R31, R144, R92 ;  /* 0x000000901f1f7223 */ /* 0x000fe2000001005c */
[----:B------:R-:W-:Y:S02]  /*7030*/  FFMA.FTZ R36, R36, R145, R93 ;  /* 0x0000009124247223 */ /* 0x000fe4000001005d */
[----:B------:R0:W-:Y:S01]  /*7040*/  STG.E.128 desc[UR8][R24.64], R4 ;  /* 0x0000000418007986 */ /* 0x0001e2000c101d08 */
[----:B------:R-:W-:Y:S01]  /*7050*/  FMUL.FTZ R47, R14, UR5 ;  /* 0x000000050e2f7c20 */ /* 0x000fe20008410000 */
[----:B------:R-:W-:Y:S01]  /*7060*/  FMUL.FTZ R42, R17, UR5 ;  /* 0x00000005112a7c20 */ /* 0x000fe20008410000 */
[----:B------:R-:W-:Y:S01]  /*7070*/  FMUL.FTZ R44, R19, UR5 ;  /* 0x00000005132c7c20 */ /* 0x000fe20008410000 */
[----:B0-----:R-:W-:Y:S01]  /*7080*/  FFMA.FTZ R4, R29, R148, R88 ;  /* 0x000000941d047223 */ /* 0x001fe20000010058 */
[----:B------:R-:W-:Y:S01]  /*7090*/  FFMA.FTZ R24, R30, R149, R89 ;  /* 0x000000951e187223 */ /* 0x000fe20000010059 */
[----:B------:R-:W-:Y:S01]  /*70a0*/  F2FP.BF16.F32.PACK_AB R5, R27, R39 ;  /* 0x000000271b05723e */ /* 0x000fe200000010ff */
[----:B------:R-:W-:Y:S01]  /*70b0*/  FMUL.FTZ R27, R16, UR5 ;  /* 0x00000005101b7c20 */ /* 0x000fe20008410000 */
[----:B------:R-:W-:Y:S01]  /*70c0*/  F2FP.BF16.F32.PACK_AB R7, R38, R37 ;  /* 0x000000252607723e */ /* 0x000fe200000010ff */
[----:B------:R-:W2:Y:S01]  /*70d0*/  LDL R29, [R1+0x8c] ;  /* 0x00008c00011d7983 */ /* 0x000ea20000100800 */
[----:B------:R-:W-:Y:S01]  /*70e0*/  F2FP.BF16.F32.PACK_AB R6, R36, R31 ;  /* 0x0000001f2406723e */ /* 0x000fe200000010ff */
[----:B------:R-:W-:Y:S01]  /*70f0*/  IMAD.WIDE.U32 R30, R252, 0x10, R248 ;  /* 0x00000010fc1e7825 */ /* 0x000fe200078e00f8 */
[----:B------:R-:W-:-:S03]  /*7100*/  F2FP.BF16.F32.PACK_AB R4, R24, R4 ;  /* 0x000000041804723e */ /* 0x000fc600000010ff */
[----:B------:R-:W-:-:S04]  /*7110*/  IMAD.WIDE.U32 R36, R250, 0x10, R248 ;  /* 0x00000010fa247825 */ /* 0x000fc800078e00f8 */
[----:B------:R-:W-:Y:S01]  /*7120*/  FADD.FTZ R22, R245, -UR4 ;  /* 0x80000004f5167e21 */ /* 0x000fe20008010000 */
[----:B------:R-:W-:Y:S01]  /*7130*/  FADD.FTZ R23, R246, -UR4 ;  /* 0x80000004f6177e21 */ /* 0x000fe20008010000 */
[----:B------:R-:W-:Y:S01]  /*7140*/  FMUL.FTZ R45, R12, UR5 ;  /* 0x000000050c2d7c20 */ /* 0x000fe20008410000 */
[----:B------:R-:W-:Y:S01]  /*7150*/  FMUL.FTZ R43, R18, UR5 ;  /* 0x00000005122b7c20 */ /* 0x000fe20008410000 */
[----:B------:R-:W-:Y:S01]  /*7160*/  FMUL.FTZ R46, R13, UR5 ;  /* 0x000000050d2e7c20 */ /* 0x000fe20008410000 */
[----:B------:R-:W3:Y:S01]  /*7170*/  LDL R246, [R1+0x90] ;  /* 0x0000900001f67983 */ /* 0x000ee20000100800 */
[----:B------:R-:W-:-:S03]  /*7180*/  FADD.FTZ R26, R247, -UR4 ;  /* 0x80000004f71a7e21 */ /* 0x000fc60008010000 */
[----:B------:R-:W4:Y:S01]  /*7190*/  LDL R245, [R1+0x94] ;  /* 0x0000940001f57983 */ /* 0x000f220000100800 */
[----:B------:R-:W-:-:S03]  /*71a0*/  FFMA.FTZ R15, R47, R194, R41 ;  /* 0x000000c22f0f7223 */ /* 0x000fc60000010029 */
[----:B------:R-:W4:Y:S01]  /*71b0*/  LDL R247, [R1+0xa0] ;  /* 0x0000a00001f77983 */ /* 0x000f220000100800 */
[----:B------:R-:W-:Y:S01]  /*71c0*/  FFMA.FTZ R16, R48, R195, R40 ;  /* 0x000000c330107223 */ /* 0x000fe20000010028 */
[----:B------:R-:W-:-:S04]  /*71d0*/  IMAD.WIDE.U32 R40, R3, 0x10, R248 ;  /* 0x0000001003287825 */ /* 0x000fc800078e00f8 */
[----:B------:R-:W-:Y:S02]  /*71e0*/  IMAD.WIDE.U32 R24, R51, 0x10, R248 ;  /* 0x0000001033187825 */ /* 0x000fe400078e00f8 */
[----:B------:R-:W4:Y:S02]  /*71f0*/  LDL R249, [R1+0x88] ;  /* 0x0000880001f97983 */ /* 0x000f240000100800 */
[----:B------:R-:W-:Y:S02]  /*7200*/  FFMA.FTZ R19, R42, R197, R243 ;  /* 0x000000c52a137223 */ /* 0x000fe400000100f3 */
[----:B------:R-:W4:Y:S01]  /*7210*/  LDL R248, [R1+0x98] ;  /* 0x0000980001f87983 */ /* 0x000f220000100800 */
[----:B------:R-:W-:-:S03]  /*7220*/  FFMA.FTZ R12, R27, R196, R244 ;  /* 0x000000c41b0c7223 */ /* 0x000fc600000100f4 */
[----:B------:R-:W4:Y:S01]  /*7230*/  LDL R243, [R1+0xa4] ;  /* 0x0000a40001f37983 */ /* 0x000f220000100800 */
[----:B------:R-:W-:-:S03]  /*7240*/  FFMA.FTZ R13, R43, R198, R251 ;  /* 0x000000c62b0d7223 */ /* 0x000fc600000100fb */
[----:B------:R-:W4:Y:S01]  /*7250*/  LDL R244, [R1+0x9c] ;  /* 0x00009c0001f47983 */ /* 0x000f220000100800 */
[----:B------:R-:W-:Y:S01]  /*7260*/  FFMA.FTZ R18, R44, R199, R242 ;  /* 0x000000c72c127223 */ /* 0x000fe200000100f2 */
[----:B------:R-:W-:Y:S01]  /*7270*/  FFMA.FTZ R14, R45, R192, R50 ;  /* 0x000000c02d0e7223 */ /* 0x000fe20000010032 */
[----:B------:R-:W-:Y:S01]  /*7280*/  FFMA.FTZ R17, R46, R193, R49 ;  /* 0x000000c12e117223 */ /* 0x000fe20000010031 */
[----:B------:R-:W4:Y:S01]  /*7290*/  LDL R50, [R1+0xb8] ;  /* 0x0000b80001327983 */ /* 0x000f220000100800 */
[----:B------:R-:W-:Y:S01]  /*72a0*/  F2FP.BF16.F32.PACK_AB R12, R19, R12 ;  /* 0x0000000c130c723e */ /* 0x000fe200000010ff */
[--C-:B------:R-:W-:Y:S01]  /*72b0*/  IMAD.WIDE.U32 R38, R51, 0x10, R240.reuse ;  /* 0x0000001033267825 */ /* 0x100fe200078e00f0 */
[----:B------:R-:W-:Y:S01]  /*72c0*/  F2FP.BF16.F32.PACK_AB R13, R18, R13 ;  /* 0x0000000d120d723e */ /* 0x000fe200000010ff */
[----:B------:R-:W4:Y:S01]  /*72d0*/  LDL R49, [R1+0xbc] ;  /* 0x0000bc0001317983 */ /* 0x000f220000100800 */
[----:B------:R-:W-:Y:S01]  /*72e0*/  F2FP.BF16.F32.PACK_AB R14, R17, R14 ;  /* 0x0000000e110e723e */ /* 0x000fe200000010ff */
[--C-:B------:R-:W-:Y:S01]  /*72f0*/  IMAD.WIDE.U32 R18, R250, 0x10, R240.reuse ;  /* 0x00000010fa127825 */ /* 0x100fe200078e00f0 */
[----:B------:R-:W-:Y:S01]  /*7300*/  F2FP.BF16.F32.PACK_AB R15, R16, R15 ;  /* 0x0000000f100f723e */ /* 0x000fe200000010ff */
[----:B------:R-:W4:Y:S02]  /*7310*/  LDL R51, [R1+0xb4] ;  /* 0x0000b40001337983 */ /* 0x000f240000100800 */
[----:B------:R-:W-:-:S02]  /*7320*/  IMAD.WIDE.U32 R16, R252, 0x10, R240 ;  /* 0x00000010fc107825 */ /* 0x000fc400078e00f0 */
[----:B------:R-:W4:Y:S04]  /*7330*/  LDL R240, [R1+0xb0] ;  /* 0x0000b00001f07983 */ /* 0x000f280000100800 */
[----:B------:R0:W-:Y:S04]  /*7340*/  STG.E.128 desc[UR8][R40.64], R4 ;  /* 0x0000000428007986 */ /* 0x0001e8000c101d08 */
[----:B------:R1:W-:Y:S04]  /*7350*/  STG.E.128 desc[UR8][R38.64], R12 ;  /* 0x0000000c26007986 */ /* 0x0003e8000c101d08 */
[----:B------:R-:W4:Y:S04]  /*7360*/  LDL R242, [R1+0xa8] ;  /* 0x0000a80001f27983 */ /* 0x000f280000100800 */
[----:B------:R-:W4:Y:S04]  /*7370*/  LDL R241, [R1+0xac] ;  /* 0x0000ac0001f17983 */ /* 0x000f280000100800 */
[----:B0-----:R-:W4:Y:S04]  /*7380*/  LDL R40, [R1+0xc0] ;  /* 0x0000c00001287983 */ /* 0x001f280000100800 */
[----:B-1----:R-:W4:Y:S01]  /*7390*/  LDL R39, [R1+0xc4] ;  /* 0x0000c40001277983 */ /* 0x002f220000100800 */
[----:B------:R-:W-:Y:S01]  /*73a0*/  FADD.FTZ R8, R8, -UR4 ;  /* 0x8000000408087e21 */ /* 0x000fe20008010000 */
[----:B------:R-:W-:Y:S01]  /*73b0*/  FADD.FTZ R9, R9, -UR4 ;  /* 0x8000000409097e21 */ /* 0x000fe20008010000 */
[----:B------:R-:W-:-:S02]  /*73c0*/  FFMA.FTZ R4, R27, R140, R96 ;  /* 0x0000008c1b047223 */ /* 0x000fc40000010060 */
[----:B------:R-:W-:Y:S01]  /*73d0*/  FMUL.FTZ R3, R8, UR5 ;  /* 0x0000000508037c20 */ /* 0x000fe20008410000 */
[----:B------:R-:W-:Y:S01]  /*73e0*/  FMUL.FTZ R9, R9, UR5 ;  /* 0x0000000509097c20 */ /* 0x000fe20008410000 */
[----:B------:R-:W-:Y:S01]  /*73f0*/  FFMA.FTZ R8, R42, R141, R97 ;  /* 0x0000008d2a087223 */ /* 0x000fe20000010061 */
[----:B------:R-:W-:Y:S01]  /*7400*/  FFMA.FTZ R5, R43, R142, R98 ;  /* 0x0000008e2b057223 */ /* 0x000fe20000010062 */
[----:B------:R-:W-:Y:S01]  /*7410*/  FFMA.FTZ R27, R44, R143, R99 ;  /* 0x0000008f2c1b7223 */ /* 0x000fe20000010063 */
[----:B------:R-:W-:Y:S01]  /*7420*/  FFMA.FTZ R7, R47, R138, R102 ;  /* 0x0000008a2f077223 */ /* 0x000fe20000010066 */
[----:B------:R-:W-:Y:S01]  /*7430*/  FFMA.FTZ R14, R48, R139, R103 ;  /* 0x0000008b300e7223 */ /* 0x000fe20000010067 */
[----:B------:R-:W-:Y:S01]  /*7440*/  F2FP.BF16.F32.PACK_AB R4, R8, R4 ;  /* 0x000000040804723e */ /* 0x000fe200000010ff */
[----:B------:R-:W-:Y:S01]  /*7450*/  FMUL.FTZ R8, R2, UR5 ;  /* 0x0000000502087c20 */ /* 0x000fe20008410000 */
[----:B------:R-:W-:Y:S01]  /*7460*/  F2FP.BF16.F32.PACK_AB R5, R27, R5 ;  /* 0x000000051b05723e */ /* 0x000fe200000010ff */
[----:B------:R-:W-:Y:S01]  /*7470*/  FFMA.FTZ R6, R45, R136, R100 ;  /* 0x000000882d067223 */ /* 0x000fe20000010064 */
[----:B------:R-:W-:Y:S01]  /*7480*/  FFMA.FTZ R15, R46, R137, R101 ;  /* 0x000000892e0f7223 */ /* 0x000fe20000010065 */
[----:B------:R-:W-:Y:S01]  /*7490*/  FMUL.FTZ R0, R0, UR5 ;  /* 0x0000000500007c20 */ /* 0x000fe20008410000 */
[----:B------:R-:W-:Y:S01]  /*74a0*/  FMUL.FTZ R2, R32, UR5 ;  /* 0x0000000520027c20 */ /* 0x000fe20008410000 */
[----:B------:R-:W-:Y:S01]  /*74b0*/  FMUL.FTZ R27, R35, UR5 ;  /* 0x00000005231b7c20 */ /* 0x000fe20008410000 */
[----:B------:R-:W-:-:S02]  /*74c0*/  F2FP.BF16.F32.PACK_AB R7, R14, R7 ;  /* 0x000000070e07723e */ /* 0x000fc400000010ff */
[----:B------:R-:W-:Y:S01]  /*74d0*/  F2FP.BF16.F32.PACK_AB R6, R15, R6 ;  /* 0x000000060f06723e */ /* 0x000fe200000010ff */
[----:B------:R-:W-:Y:S01]  /*74e0*/  FFMA.FTZ R35, R27, R131, R111 ;  /* 0x000000831b237223 */ /* 0x000fe2000001006f */
[----:B------:R-:W-:Y:S01]  /*74f0*/  FMUL.FTZ R21, R21, UR5 ;  /* 0x0000000515157c20 */ /* 0x000fe20008410000 */
[----:B------:R-:W-:Y:S01]  /*7500*/  FMUL.FTZ R22, R22, UR5 ;  /* 0x0000000516167c20 */ /* 0x000fe20008410000 */
[----:B------:R-:W-:Y:S01]  /*7510*/  FMUL.FTZ R20, R20, UR5 ;  /* 0x0000000514147c20 */ /* 0x000fe20008410000 */
[----:B------:R-:W-:Y:S01]  /*7520*/  FMUL.FTZ R23, R23, UR5 ;  /* 0x0000000517177c20 */ /* 0x000fe20008410000 */
[----:B------:R-:W-:Y:S01]  /*7530*/  FMUL.FTZ R26, R26, UR5 ;  /* 0x000000051a1a7c20 */ /* 0x000fe20008410000 */
[----:B------:R-:W-:Y:S01]  /*7540*/  FMUL.FTZ R11, R11, UR5 ;  /* 0x000000050b0b7c20 */ /* 0x000fe20008410000 */
[----:B------:R0:W-:Y:S01]  /*7550*/  STG.E.128 desc[UR8][R24.64], R4 ;  /* 0x0000000418007986 */ /* 0x0001e2000c101d08 */
[----:B------:R-:W-:-:S04]  /*7560*/  UIADD3 UR6, UPT, UPT, UR6, UR18, URZ ;  /* 0x0000001206067290 */ /* 0x000fc8000fffe0ff */
[----:B------:R-:W-:Y:S02]  /*7570*/  UISETP.GE.AND UP0, UPT, UR6, UR19, UPT ;  /* 0x000000130600728c */ /* 0x000fe4000bf06270 */
[----:B------:R-:W-:Y:S01]  /*7580*/  UPLOP3.LUT UP1, UPT, UPT, UPT, UP1, 0x40, 0x4 ;  /* 0x000000000004789c */ /* 0x000fe20003f2e810 */
[C---:B--2---:R-:W-:Y:S01]  /*7590*/  FFMA.FTZ R13, R9.reuse, R189, R29 ;  /* 0x000000bd090d7223 */ /* 0x044fe2000001001d */
[----:B------:R-:W-:Y:S01]  /*75a0*/  FMUL.FTZ R29, R34, UR5 ;  /* 0x00000005221d7c20 */ /* 0x000fe20008410000 */
[----:B------:R-:W-:Y:S01]  /*75b0*/  FFMA.FTZ R9, R9, R133, R105 ;  /* 0x0000008509097223 */ /* 0x000fe20000010069 */
[----:B---3--:R-:W-:Y:S01]  /*75c0*/  FFMA.FTZ R34, R0, R190, R246 ;  /* 0x000000be00227223 */ /* 0x008fe200000100f6 */
[----:B----4-:R-:W-:Y:S01]  /*75d0*/  FFMA.FTZ R38, R8, R191, R245 ;  /* 0x000000bf08267223 */ /* 0x010fe200000100f5 */
[C---:B------:R-:W-:Y:S01]  /*75e0*/  FFMA.FTZ R15, R29.reuse, R186, R247 ;  /* 0x000000ba1d0f7223 */ /* 0x040fe200000100f7 */
[----:B------:R-:W-:Y:S01]  /*75f0*/  FFMA.FTZ R29, R29, R130, R110 ;  /* 0x000000821d1d7223 */ /* 0x000fe2000001006e */
[----:B------:R-:W-:-:S05]  /*7600*/  FFMA.FTZ R12, R3, R188, R249 ;  /* 0x000000bc030c7223 */ /* 0x000fca00000100f9 */
[----:B------:R-:W-:Y:S01]  /*7610*/  F2FP.BF16.F32.PACK_AB R12, R13, R12 ;  /* 0x0000000c0d0c723e */ /* 0x000fe200000010ff */
[----:B------:R-:W-:Y:S01]  /*7620*/  FMUL.FTZ R13, R33, UR5 ;  /* 0x00000005210d7c20 */ /* 0x000fe20008410000 */
[C---:B------:R-:W-:Y:S01]  /*7630*/  FFMA.FTZ R14, R2.reuse, R184, R248 ;  /* 0x000000b8020e7223 */ /* 0x040fe200000100f8 */
[----:B------:R-:W-:Y:S01]  /*7640*/  FFMA.FTZ R32, R27, R187, R243 ;  /* 0x000000bb1b207223 */ /* 0x000fe200000100f3 */
[----:B------:R-:W-:Y:S01]  /*7650*/  FFMA.FTZ R2, R2, R128, R108 ;  /* 0x0000008002027223 */ /* 0x000fe2000001006c */
[C---:B------:R-:W-:Y:S01]  /*7660*/  FFMA.FTZ R27, R13.reuse, R129, R109 ;  /* 0x000000810d1b7223 */ /* 0x040fe2000001006d */
[----:B------:R-:W-:Y:S01]  /*7670*/  FFMA.FTZ R33, R13, R185, R244 ;  /* 0x000000b90d217223 */ /* 0x000fe200000100f4 */
[----:B------:R-:W-:-:S03]  /*7680*/  F2FP.BF16.F32.PACK_AB R13, R38, R34 ;  /* 0x00000022260d723e */ /* 0x000fc600000010ff */
[----:B------:R-:W-:Y:S01]  /*7690*/  F2FP.BF16.F32.PACK_AB R34, R27, R2 ;  /* 0x000000021b22723e */ /* 0x000fe200000010ff */
[----:B------:R-:W-:Y:S01]  /*76a0*/  FMUL.FTZ R2, R10, UR5 ;  /* 0x000000050a027c20 */ /* 0x000fe20008410000 */
[----:B------:R-:W-:Y:S01]  /*76b0*/  F2FP.BF16.F32.PACK_AB R14, R33, R14 ;  /* 0x0000000e210e723e */ /* 0x000fe200000010ff */
[----:B------:R-:W-:Y:S01]  /*76c0*/  FMUL.FTZ R27, R28, UR5 ;  /* 0x000000051c1b7c20 */ /* 0x000fe20008410000 */
[----:B------:R-:W-:Y:S01]  /*76d0*/  F2FP.BF16.F32.PACK_AB R15, R32, R15 ;  /* 0x0000000f200f723e */ /* 0x000fe200000010ff */
[----:B------:R-:W-:Y:S01]  /*76e0*/  FFMA.FTZ R33, R0, R134, R106 ;  /* 0x0000008600217223 */ /* 0x000fe2000001006a */
[----:B------:R-:W-:Y:S01]  /*76f0*/  FFMA.FTZ R32, R8, R135, R107 ;  /* 0x0000008708207223 */ /* 0x000fe2000001006b */
[----:B------:R-:W-:Y:S01]  /*7700*/  FFMA.FTZ R0, R21, R176, R50 ;  /* 0x000000b015007223 */ /* 0x000fe20000010032 */
[----:B------:R-:W-:Y:S01]  /*7710*/  FFMA.FTZ R10, R22, R177, R49 ;  /* 0x000000b1160a7223 */ /* 0x000fe20000010031 */
[----:B------:R-:W-:Y:S01]  /*7720*/  FFMA.FTZ R3, R3, R132, R104 ;  /* 0x0000008403037223 */ /* 0x000fe20000010068 */
[----:B------:R-:W-:Y:S01]  /*7730*/  F2FP.BF16.F32.PACK_AB R35, R35, R29 ;  /* 0x0000001d2323723e */ /* 0x000fe200000010ff */
        /* <DEDUP_REMOVED lines=9> */
[----:B------:R-:W-:Y:S01]  /*77d0*/  FFMA.FTZ R20, R20, R127, R115 ;  /* 0x0000007f14147223 */ /* 0x000fe20000010073 */
[----:B------:R-:W-:Y:S01]  /*77e0*/  FFMA.FTZ R22, R22, R121, R117 ;  /* 0x0000007916167223 */ /* 0x000fe20000010075 */
[C---:B------:R-:W-:Y:S01]  /*77f0*/  FFMA.FTZ R8, R2.reuse, R180, R242 ;  /* 0x000000b402087223 */ /* 0x040fe200000100f2 */
[----:B------:R-:W-:Y:S01]  /*7800*/  FFMA.FTZ R2, R2, R124, R112 ;  /* 0x0000007c02027223 */ /* 0x000fe20000010070 */
[----:B------:R-:W-:Y:S01]  /*7810*/  FFMA.FTZ R38, R11, R181, R241 ;  /* 0x000000b50b267223 */ /* 0x000fe200000100f1 */
[C---:B------:R-:W-:Y:S01]  /*7820*/  FFMA.FTZ R27, R23.reuse, R178, R40 ;  /* 0x000000b2171b7223 */ /* 0x040fe20000010028 */
[----:B------:R-:W-:Y:S01]  /*7830*/  FFMA.FTZ R23, R23, R122, R118 ;  /* 0x0000007a17177223 */ /* 0x000fe20000010076 */
[----:B------:R-:W-:Y:S01]  /*7840*/  FFMA.FTZ R28, R26, R179, R39 ;  /* 0x000000b31a1c7223 */ /* 0x000fe20000010027 */
[----:B------:R-:W-:-:S03]  /*7850*/  FFMA.FTZ R26, R11, R125, R113 ;  /* 0x0000007d0b1a7223 */ /* 0x000fc60000010071 */
[----:B------:R-:W-:Y:S02]  /*7860*/  F2FP.BF16.F32.PACK_AB R23, R21, R23 ;  /* 0x000000171517723e */ /* 0x000fe400000010ff */
        /* <DEDUP_REMOVED lines=11> */
.L_x_12351:
        /* <DEDUP_REMOVED lines=14> */
.L_x_27877:


//--------------------- .text._ZN10layer_norm31ln_parallel_residual_fwd_kernelINS_13Kernel_traitsIf13__nv_bfloat16fS2_fjLj7168ELj1ELj1ELj4ELj16ENS_18Kernel_traits_baseILj7168EfS2_fS2_fjLj128EEEEELb0ELb1ELb0EEEvNS_9FwdParamsE --------------------------
	.section	.text._ZN10layer_norm31ln_parallel_residual_fwd_kernelINS_13Kernel_traitsIf13__nv_bfloat16fS2_fjLj7168ELj1ELj1ELj4ELj16ENS_18Kernel_traits_baseILj7168EfS2_fS2_fjLj128EEEEELb0ELb1ELb0EEEvNS_9FwdParamsE,"ax",@progbits
	.align	128
        .global         _ZN10layer_norm31ln_parallel_residual_fwd_kernelINS_13Kernel_traitsIf13__nv_bfloat16fS2_fjLj7168ELj1ELj1ELj4ELj16ENS_18Kernel_traits_baseILj7168EfS2_fS2_fjLj128EEEEELb0ELb1ELb0EEEvNS_9FwdParamsE
        .type           _ZN10layer_norm31ln_parallel_residual_fwd_kernelINS_13Kernel_traitsIf13__nv_bfloat16fS2_fjLj7168ELj1ELj1ELj4ELj16ENS_18Kernel_traits_baseILj7168EfS2_fS2_fjLj128EEEEELb0ELb1ELb0EEEvNS_9FwdParamsE,@function
        .size           _ZN10layer_norm31ln_parallel_residual_fwd_kernelINS_13Kernel_traitsIf13__nv_bfloat16fS2_fjLj7168ELj1ELj1ELj4ELj16ENS_18Kernel_traits_baseILj7168EfS2_fS2_fjLj128EEEEELb0ELb1ELb0EEEvNS_9FwdParamsE,(.L_x_27878 - _ZN10layer_norm31ln_parallel_residual_fwd_kernelINS_13Kernel_traitsIf13__nv_bfloat16fS2_fjLj7168ELj1ELj1ELj4ELj16ENS_18Kernel_traits_baseILj7168EfS2_fS2_fjLj128EEEEELb0ELb1ELb0EEEvNS_9FwdParamsE)
        .other          _ZN10layer_norm31ln_parallel_residual_fwd_kernelINS_13Kernel_traitsIf13__nv_bfloat16fS2_fjLj7168ELj1ELj1ELj4ELj16ENS_18Kernel_traits_baseILj7168EfS2_fS2_fjLj128EEEEELb0ELb1ELb0EEEvNS_9FwdParamsE,@"STO_CUDA_ENTRY STV_DEFAULT"
_ZN10layer_norm31ln_parallel_residual_fwd_kernelINS_13Kernel_traitsIf13__nv_bfloat16fS2_fjLj7168ELj1ELj1ELj4ELj16ENS_18Kernel_traits_baseILj7168EfS2_fS2_fjLj128EEEEELb0ELb1ELb0EEEvNS_9FwdParamsE:
.text._ZN10layer_norm31ln_parallel_residual_fwd_kernelINS_13Kernel_traitsIf13__nv_bfloat16fS2_fjLj7168ELj1ELj1ELj4ELj16ENS_18Kernel_traits_baseILj7168EfS2_fS2_fjLj128EEEEELb0ELb1ELb0EEEvNS_9FwdParamsE:
[----:B------:R-:W-:Y:S01]  /*0000*/  LDC R1, c[0x0][0x37c] ;  /* 0x0000df00ff017b82 */ /* 0x000fe20000000800 */
[----:B------:R-:W0:Y:S07]  /*0010*/  S2R R0, SR_TID.X ;  /* 0x0000000000007919 */ /* 0x000e2e0000002100 */
[----:B------:R-:W1:Y:S01]  /*0020*/  LDC R3, c[0x0][0x388] ;  /* 0x0000e200ff037b82 */ /* 0x000e620000000800 */
[----:B------:R-:W2:Y:S01]  /*0030*/  LDCU.64 UR8, c[0x0][0x438] ;  /* 0x00008700ff0877ac */ /* 0x000ea20008000a00 */
[----:B------:R-:W-:Y:S01]  /*0040*/  BSSY.RECONVERGENT B0, `(.L_x_12352) ;  /* 0x000009a000007945 */ /* 0x000fe20003800200 */
[----:B------:R-:W3:Y:S05]  /*0050*/  LDCU.64 UR6, c[0x0][0x358] ;  /* 0x00006b00ff0677ac */ /* 0x000eea0008000a00 */
[----:B------:R-:W4:Y:S01]  /*0060*/  S2UR UR4, SR_CTAID.X ;  /* 0x00000000000479c3 */ /* 0x000f220000002500 */
[----:B--2---:R-:W-:-:S04]  /*0070*/  UISETP.NE.U32.AND UP0, UPT, UR8, URZ, UPT ;  /* 0x000000ff0800728c */ /* 0x004fc8000bf05070 */
[----:B------:R-:W-:Y:S01]  /*0080*/  UISETP.NE.AND.EX UP0, UPT, UR9, URZ, UPT, UP0 ;  /* 0x000000ff0900728c */ /* 0x000fe2000bf05300 */
[----:B-1----:R-:W-:-:S04]  /*0090*/  SHF.R.S32.HI R2, RZ, 0x1f, R3 ;  /* 0x0000001fff027819 */ /* 0x002fc80000011403 */
        /* <DEDUP_REMOVED lines=40> */
[----:B------:R-:W-:Y:S01]  /*0320*/  @P2 IADD3 R31, PT, PT, R31, 0x80, RZ ;  /* 0x000000801f1f2810 */ /* 0x000fe20007ffe0ff */
[----:B------:R1:W5:Y:S04]  /*0330*/  @P2 LDG.E.128 R112, desc[UR6][R12.64] ;  /* 0x000000060c702981 */ /* 0x000368000c1e1d00 */
[C---:B0-----:R-:W-:Y:S01]  /*0340*/  @P3 IMAD.WIDE.U32 R16, R31.reuse, 0x20, R16 ;  /* 0x000000201f103825 */ /* 0x041fe200078e0010 */
[----:B------:R1:W5:Y:S03]  /*0350*/  @P2 LDG.E.128 R108, desc[UR6][R12.64+0x10] ;  /* 0x000010060c6c2981 */ /* 0x000366000c1e1d00 */
[C---:B------:R-:W-:Y:S01]  /*0360*/  @P3 IMAD.WIDE.U32 R18, R31.reuse, 0x20, R18 ;  /* 0x000000201f123825 */ /* 0x040fe200078e0012 */
[----:B------:R-:W-:Y:S01]  /*0370*/  @P3 IADD3 R31, PT, PT, R31, 0x80, RZ ;  /* 0x000000801f1f3810 */ /* 0x000fe20007ffe0ff */
[----:B------:R1:W5:Y:S04]  /*0380*/  @P2 LD.E.128 R104, desc[UR6][R14.64] ;  /* 0x000000060e682980 */ /* 0x000368000c101d00 */
[C---:B--2---:R-:W-:Y:S01]  /*0390*/  @P4 IMAD.WIDE.U32 R20, R31.reuse, 0x20, R20 ;  /* 0x000000201f144825 */ /* 0x044fe200078e0014 */
[----:B------:R1:W5:Y:S03]  /*03a0*/  @P2 LD.E.128 R100, desc[UR6][R14.64+0x10] ;  /* 0x000010060e642980 */ /* 0x000366000c101d00 */
[C---:B---3--:R-:W-:Y:S01]  /*03b0*/  @P4 IMAD.WIDE.U32 R22, R31.reuse, 0x20, R22 ;  /* 0x000000201f164825 */ /* 0x048fe200078e0016 */
[----:B------:R-:W-:Y:S01]  /*03c0*/  @P4 IADD3 R31, PT, PT, R31, 0x80, RZ ;  /* 0x000000801f1f4810 */ /* 0x000fe20007ffe0ff */
[----:B------:R1:W5:Y:S04]  /*03d0*/  @P3 LDG.E.128 R96, desc[UR6][R16.64] ;  /* 0x0000000610603981 */ /* 0x000368000c1e1d00 */
[C---:B------:R-:W-:Y:S01]  /*03e0*/  @P5 IMAD.WIDE.U32 R24, R31.reuse, 0x20, R24 ;  /* 0x000000201f185825 */ /* 0x040fe200078e0018 */
[----:B------:R1:W5:Y:S03]  /*03f0*/  @P3 LDG.E.128 R92, desc[UR6][R16.64+0x10] ;  /* 0x00001006105c3981 */ /* 0x000366000c1e1d00 */
[----:B----4-:R-:W-:Y:S01]  /*0400*/  @P5 IMAD.WIDE.U32 R26, R31, 0x20, R26 ;  /* 0x000000201f1a5825 */ /* 0x010fe200078e001a */
[----:B------:R1:W5:Y:S04]  /*0410*/  @P3 LD.E.128 R88, desc[UR6][R18.64] ;  /* 0x0000000612583980 */ /* 0x000368000c101d00 */
        /* <DEDUP_REMOVED lines=11> */
[----:B------:R-:W-:-:S02]  /*04d0*/  ISETP.GE.U32.AND P1, PT, R3, 0x380, PT ;  /* 0x000003800300780c */ /* 0x000fc40003f26070 */
[----:B------:R-:W-:-:S11]  /*04e0*/  @P5 IADD3 R31, PT, PT, R31, 0x80, RZ ;  /* 0x000000801f1f5810 */ /* 0x000fd60007ffe0ff */
        /* <DEDUP_REMOVED lines=10> */
.L_x_12353:
        /* <DEDUP_REMOVED lines=25> */
[C---:B---3--:R-:W-:Y:S01]  /*0720*/  @P3 IMAD.WIDE.U32 R12, R31.reuse, 0x20, R12 ;  /* 0x000000201f0c3825 */ /* 0x048fe200078e000c */
[----:B------:R-:W-:Y:S01]  /*0730*/  @P3 IADD3 R31, PT, PT, R31, 0x80, RZ ;  /* 0x000000801f1f3810 */ /* 0x000fe20007ffe0ff */
[----:B------:R0:W5:Y:S04]  /*0740*/  @P2 LDG.E.128 R108, desc[UR6][R10.64+0x10] ;  /* 0x000010060a6c2981 */ /* 0x000168000c1e1d00 */
[----:B------:R0:W5:Y:S01]  /*0750*/  @P3 LDG.E.128 R96, desc[UR6][R12.64] ;  /* 0x000000060c603981 */ /* 0x000162000c1e1d00 */
[C---:B----4-:R-:W-:Y:S01]  /*0760*/  @P4 IMAD.WIDE.U32 R14, R31.reuse, 0x20, R14 ;  /* 0x000000201f0e4825 */ /* 0x050fe200078e000e */
[----:B------:R-:W-:-:S02]  /*0770*/  @P4 IADD3 R31, PT, PT, R31, 0x80, RZ ;  /* 0x000000801f1f4810 */ /* 0x000fc40007ffe0ff */
[----:B------:R0:W5:Y:S04]  /*0780*/  @P3 LDG.E.128 R92, desc[UR6][R12.64+0x10] ;  /* 0x000010060c5c3981 */ /* 0x000168000c1e1d00 */
[----:B------:R0:W5:Y:S01]  /*0790*/  @P4 LDG.E.128 R80, desc[UR6][R14.64] ;  /* 0x000000060e504981 */ /* 0x000162000c1e1d00 */
[C---:B-1----:R-:W-:Y:S01]  /*07a0*/  @P5 IMAD.WIDE.U32 R16, R31.reuse, 0x20, R4 ;  /* 0x000000201f105825 */ /* 0x042fe200078e0004 */
[----:B------:R-:W-:Y:S02]  /*07b0*/  @P5 IADD3 R31, PT, PT, R31, 0x80, RZ ;  /* 0x000000801f1f5810 */ /* 0x000fe40007ffe0ff */
        /* <DEDUP_REMOVED lines=34> */
.L_x_12354:
[----:B------:R-:W-:Y:S05]  /*09e0*/  BSYNC.RECONVERGENT B0 ;  /* 0x0000000000007941 */ /* 0x000fea0003800200 */
.L_x_12352:
[----:B------:R-:W1:Y:S02]  /*09f0*/  LDCU UR4, c[0x0][0x384] ;  /* 0x00007080ff0477ac */ /* 0x000e640008000800 */
[----:B-1----:R-:W-:-:S13]  /*0a00*/  ISETP.GE.AND P1, PT, R2, UR4, PT ;  /* 0x0000000402007c0c */ /* 0x002fda000bf26270 */
[----:B------:R-:W-:Y:S05]  /*0a10*/  @P1 EXIT ;  /* 0x000000000000194d */ /* 0x000fea0003800000 */
[----:B------:R-:W-:Y:S01]  /*0a20*/  SHF.R.S32.HI R30, RZ, 0x3, R30 ;  /* 0x00000003ff1e7819 */ /* 0x000fe2000001141e */
[----:B------:R-:W1:Y:S03]  /*0a30*/  LDCU UR14, c[0x0][0x388] ;  /* 0x00007100ff0e77ac */ /* 0x000e660008000800 */
[C---:B0-----:R-:W-:Y:S01]  /*0a40*/  LOP3.LUT R4, R30.reuse, 0x7f, RZ, 0xc0, !PT ;  /* 0x0000007f1e047812 */ /* 0x041fe200078ec0ff */
[----:B------:R-:W0:Y:S01]  /*0a50*/  LDCU.U8 UR12, c[0x0][0x410] ;  /* 0x00008200ff0c77ac */ /* 0x000e220008000000 */
[----:B------:R-:W-:Y:S02]  /*0a60*/  SHF.L.U32 R30, R30, 0x1, RZ ;  /* 0x000000011e1e7819 */ /* 0x000fe400000006ff */
[----:B------:R-:W-:Y:S01]  /*0a70*/  VIADDMNMX R29, R4, -R29, RZ, !PT ;  /* 0x8000001d041d7246 */ /* 0x000fe200078001ff */
[----:B------:R-:W-:Y:S01]  /*0a80*/  IMAD R4, R28, -0x20, R4 ;  /* 0xffffffe01c047824 */ /* 0x000fe200078e0204 */
[----:B------:R-:W-:Y:S01]  /*0a90*/  LOP3.LUT R30, R30, 0xffffff00, RZ, 0xc0, !PT ;  /* 0xffffff001e1e7812 */ /* 0x000fe200078ec0ff */
[----:B------:R-:W2:Y:S01]  /*0aa0*/  LDCU UR13, c[0x0][0x400] ;  /* 0x00008000ff0d77ac */ /* 0x000ea20008000800 */
[----:B------:R-:W-:-:S02]  /*0ab0*/  VIMNMX R29, PT, PT, R29, 0x20, PT ;  /* 0x000000201d1d7848 */ /* 0x000fc40003fe0100 */
[----:B------:R-:W-:Y:S01]  /*0ac0*/  VIMNMX R4, PT, PT, RZ, R4, !PT ;  /* 0x00000004ff047248 */ /* 0x000fe20007fe0100 */
[----:B------:R-:W3:Y:S01]  /*0ad0*/  LDCU.64 UR8, c[0x0][0x398] ;  /* 0x00007300ff0877ac */ /* 0x000ee20008000a00 */
[-C--:B------:R-:W-:Y:S02]  /*0ae0*/  LEA R29, R29, R30.reuse, 0x3 ;  /* 0x0000001e1d1d7211 */ /* 0x080fe400078e18ff */
[----:B------:R-:W-:Y:S01]  /*0af0*/  VIMNMX R181, PT, PT, R4, 0x20, PT ;  /* 0x0000002004b57848 */ /* 0x000fe20003fe0100 */
[----:B------:R-:W4:Y:S01]  /*0b00*/  LDCU.64 UR10, c[0x0][0x3a0] ;  /* 0x00007400ff0a77ac */ /* 0x000f220008000a00 */
[----:B------:R-:W-:Y:S02]  /*0b10*/  I2FP.F32.U32 R29, R29 ;  /* 0x0000001d001d7245 */ /* 0x000fe40000201000 */
[----:B------:R-:W-:Y:S01]  /*0b20*/  LEA R181, R181, R30, 0x3 ;  /* 0x0000001eb5b57211 */ /* 0x000fe200078e18ff */
[----:B------:R-:W-:Y:S01]  /*0b30*/  UPLOP3.LUT UP1, UPT, UPT, UPT, UPT, 0x40, 0x4 ;  /* 0x000000000004789c */ /* 0x000fe20003f2e870 */
[----:B-1----:R0:W0:Y:S10]  /*0b40*/  MUFU.RCP R180, R29 ;  /* 0x0000001d00b47308 */ /* 0x0020340000001000 */
.L_x_12415:
[----:B------:R-:W-:Y:S01]  /*0b50*/  IMAD R182, R2, UR14, RZ ;  /* 0x0000000e02b67c24 */ /* 0x000fe2000f8e02ff */
[----:B------:R-:W-:Y:S04]  /*0b60*/  BSSY.RECONVERGENT B0, `(.L_x_12355) ;  /* 0x000008d000007945 */ /* 0x000fe80003800200 */
[----:B------:R-:W-:-:S04]  /*0b70*/  SHF.R.S32.HI R183, RZ, 0x1f, R182 ;  /* 0x0000001fffb77819 */ /* 0x000fc800000114b6 */
[----:B------:R-:W-:-:S04]  /*0b80*/  LEA.HI R183, R183, R182, RZ, 0x3 ;  /* 0x000000b6b7b77211 */ /* 0x000fc800078f18ff */
[----:B------:R-:W-:-:S04]  /*0b90*/  LEA.HI.SX32 R182, R183, R0, 0x1d ;  /* 0x00000000b7b67211 */ /* 0x000fc800078feaff */
[----:B------:R-:W-:Y:S01]  /*0ba0*/  MOV R0, R182 ;  /* 0x000000b600007202 */ /* 0x000fe20000000f00 */
[----:B-1234-:R-:W-:Y:S06]  /*0bb0*/  @!P0 BRA `(.L_x_12356) ;  /* 0x00000008001c8947 */ /* 0x01efec0003800000 */
[----:B---3--:R-:W-:Y:S01]  /*0bc0*/  ISETP.NE.U32.AND P0, PT, RZ, UR8, PT ;  /* 0x00000008ff007c0c */ /* 0x008fe2000bf05070 */
[----:B------:R-:W1:Y:S01]  /*0bd0*/  LDC.64 R176, c[0x0][0x390] ;  /* 0x0000e400ffb07b82 */ /* 0x000e620000000a00 */
[----:B----4-:R-:W-:Y:S02]  /*0be0*/  ISETP.NE.U32.AND P1, PT, RZ, UR10, PT ;  /* 0x0000000aff007c0c */ /* 0x010fe4000bf25070 */
[----:B------:R-:W-:Y:S02]  /*0bf0*/  ISETP.NE.AND.EX P0, PT, RZ, UR9, PT, P0 ;  /* 0x00000009ff007c0c */ /* 0x000fe4000bf05300 */
[----:B------:R-:W-:-:S11]  /*0c00*/  ISETP.NE.AND.EX P1, PT, RZ, UR11, PT, P1 ;  /* 0x0000000bff007c0c */ /* 0x000fd6000bf25310 */
[----:B------:R-:W3:Y:S08]  /*0c10*/  @P0 LDC.64 R24, c[0x0][0x398] ;  /* 0x0000e600ff180b82 */ /* 0x000ef00000000a00 */
[----:B------:R-:W4:Y:S01]  /*0c20*/  @P1 LDC.64 R26, c[0x0][0x3a0] ;  /* 0x0000e800ff1a1b82 */ /* 0x000f220000000a00 */
[----:B-1----:R-:W-:-:S06]  /*0c30*/  IMAD.WIDE.U32 R176, R182, 0x10, R176 ;  /* 0x00000010b6b07825 */ /* 0x002fcc00078e00b0 */
[----:B------:R-:W5:Y:S01]  /*0c40*/  LDG.E.128 R176, desc[UR6][R176.64] ;  /* 0x00000006b0b07981 */ /* 0x000f62000c1e1d00 */
[----:B---3--:R-:W-:-:S05]  /*0c50*/  @P0 IMAD.WIDE.U32 R24, R182, 0x10, R24 ;  /* 0x00000010b6180825 */ /* 0x008fca00078e0018 */
[----:B------:R1:W5:Y:S01]  /*0c60*/  @P0 LDG.E.128 R188, desc[UR6][R24.64] ;  /* 0x0000000618bc0981 */ /* 0x000362000c1e1d00 */
[----:B----4-:R-:W-:-:S05]  /*0c70*/  @P1 IMAD.WIDE.U32 R26, R182, 0x20, R26 ;  /* 0x00000020b61a1825 */ /* 0x010fca00078e001a */
[----:B------:R1:W5:Y:S04]  /*0c80*/  @P1 LDG.E.128 R32, desc[UR6][R26.64] ;  /* 0x000000061a201981 */ /* 0x000368000c1e1d00 */
[----:B0-----:R1:W5:Y:S01]  /*0c90*/  @P1 LDG.E.128 R28, desc[UR6][R26.64+0x10] ;  /* 0x000010061a1c1981 */ /* 0x001362000c1e1d00 */
        /* <DEDUP_REMOVED lines=19> */
.L_x_12358:
        /* <DEDUP_REMOVED lines=21> */
.L_x_12357:
[----:B------:R-:W-:-:S04]  /*0f20*/  UISETP.NE.U32.AND UP0, UPT, UR10, URZ, UPT ;  /* 0x000000ff0a00728c */ /* 0x000fc8000bf05070 */
[----:B------:R-:W-:-:S09]  /*0f30*/  UISETP.NE.AND.EX UP0, UPT, UR11, URZ, UPT, UP0 ;  /* 0x000000ff0b00728c */ /* 0x000fd2000bf05300 */
[----:B------:R-:W-:Y:S05]  /*0f40*/  BRA.U UP0, `(.L_x_12360) ;  /* 0x0000000100847547 */ /* 0x000fea000b800000 */
[C---:B-----5:R-:W-:Y:S01]  /*0f50*/  PRMT R183, R177.reuse, 0x7632, R183 ;  /* 0x00007632b1b77816 */ /* 0x060fe200000000b7 */
[----:B------:R-:W-:Y:S01]  /*0f60*/  IMAD.U32 R25, R176, 0x10000, RZ ;  /* 0x00010000b0197824 */ /* 0x000fe200078e00ff */
        /* <DEDUP_REMOVED lines=28> */
[----:B------:R-:W-:-:S03]  /*1130*/  FADD.FTZ R177, R186, R177 ;  /* 0x000000b1bab17221 */ /* 0x000fc60000010000 */
[----:B------:R-:W-:Y:S01]  /*1140*/  FADD.FTZ R179, R194, R183 ;  /* 0x000000b7c2b37221 */ /* 0x000fe20000010000 */
[----:B------:R-:W-:Y:S06]  /*1150*/  BRA `(.L_x_12359) ;  /* 0x0000000000a07947 */ /* 0x000fec0003800000 */
.L_x_12360:
[C---:B-----5:R-:W-:Y:S01]  /*1160*/  PRMT R27, R176.reuse, 0x7632, R27 ;  /* 0x00007632b01b7816 */ /* 0x060fe2000000001b */
        /* <DEDUP_REMOVED lines=12> */
[----:B------:R-:W-:Y:S02]  /*1230*/  PRMT R26, R191, 0x7632, R26 ;  /* 0x00007632bf1a7816 */ /* 0x000fe4000000001a */
        /* <DEDUP_REMOVED lines=23> */
[----:B------:R-:W-:Y:S01]  /*13b0*/  FADD.FTZ R26, R34, R185 ;  /* 0x000000b9221a7221 */ /* 0x000fe20000010000 */
[----:B------:R-:W-:Y:S02]  /*13c0*/  FADD.FTZ R177, R29, R186 ;  /* 0x000000ba1db17221 */ /* 0x000fe40000010000 */
[----:B------:R-:W-:-:S07]  /*13d0*/  FADD.FTZ R179, R31, R192 ;  /* 0x000000c01fb37221 */ /* 0x000fce0000010000 */
.L_x_12359:
[----:B------:R-:W0:Y:S01]  /*13e0*/  LDC.64 R184, c[0x0][0x3a8] ;  /* 0x0000ea00ffb87b82 */ /* 0x000e220000000a00 */
[C---:B------:R-:W-:Y:S02]  /*13f0*/  VIADD R0, R182.reuse, 0x80 ;  /* 0x00000080b6007836 */ /* 0x040fe40000000000 */
[----:B0-----:R-:W-:-:S05]  /*1400*/  IMAD.WIDE.U32 R184, R182, 0x20, R184 ;  /* 0x00000020b6b87825 */ /* 0x001fca00078e00b8 */
[----:B------:R1:W-:Y:S04]  /*1410*/  STG.E.128 desc[UR6][R184.64], R24 ;  /* 0x00000018b8007986 */ /* 0x0003e8000c101d06 */
[----:B------:R1:W-:Y:S02]  /*1420*/  STG.E.128 desc[UR6][R184.64+0x10], R176 ;  /* 0x000010b0b8007986 */ /* 0x0003e4000c101d06 */
.L_x_12356:
[----:B0-234-:R-:W-:Y:S05]  /*1430*/  BSYNC.RECONVERGENT B0 ;  /* 0x0000000000007941 */ /* 0x01dfea0003800200 */
.L_x_12355:
[----:B------:R-:W-:Y:S01]  /*1440*/  ISETP.GE.U32.AND P0, PT, R3, 0x100, PT ;  /* 0x000001000300780c */ /* 0x000fe20003f06070 */
[----:B------:R-:W-:Y:S03]  /*1450*/  BSSY.RECONVERGENT B0, `(.L_x_12361) ;  /* 0x0000084000007945 */ /* 0x000fe60003800200 */
[----:B------:R-:W-:-:S09]  /*1460*/  P2R R183, PR, RZ, 0x1 ;  /* 0x00000001ffb77803 */ /* 0x000fd20000000000 */
[----:B------:R-:W-:Y:S05]  /*1470*/  @!P0 BRA `(.L_x_12362) ;  /* 0x0000000800048947 */ /* 0x000fea0003800000 */
[----:B------:R-:W-:Y:S01]  /*1480*/  ISETP.NE.U32.AND P0, PT, RZ, UR8, PT ;  /* 0x00000008ff007c0c */ /* 0x000fe2000bf05070 */
[----:B------:R-:W0:Y:S01]  /*1490*/  LDC.64 R172, c[0x0][0x390] ;  /* 0x0000e400ffac7b82 */ /* 0x000e220000000a00 */
[----:B------:R-:W-:Y:S02]  /*14a0*/  ISETP.NE.U32.AND P1, PT, RZ, UR10, PT ;  /* 0x0000000aff007c0c */ /* 0x000fe4000bf25070 */
[----:B------:R-:W-:Y:S02]  /*14b0*/  ISETP.NE.AND.EX P0, PT, RZ, UR9, PT, P0 ;  /* 0x00000009ff007c0c */ /* 0x000fe4000bf05300 */
[----:B------:R-:W-:-:S11]  /*14c0*/  ISETP.NE.AND.EX P1, PT, RZ, UR11, PT, P1 ;  /* 0x0000000bff007c0c */ /* 0x000fd6000bf25310 */
[----:B------:R-:W2:Y:S08]  /*14d0*/  @P0 LDC.64 R20, c[0x0][0x398] ;  /* 0x0000e600ff140b82 */ /* 0x000eb00000000a00 */
[----:B------:R-:W3:Y:S01]  /*14e0*/  @P1 LDC.64 R22, c[0x0][0x3a0] ;  /* 0x0000e800ff161b82 */ /* 0x000ee20000000a00 */
[----:B0-----:R-:W-:-:S06]  /*14f0*/  IMAD.WIDE.U32 R172, R0, 0x10, R172 ;  /* 0x0000001000ac7825 */ /* 0x001fcc00078e00ac */
        /* <DEDUP_REMOVED lines=8> */
[C---:B0----5:R-:W-:Y:S02]  /*1580*/  PRMT R20, R172.reuse, 0x7632, R20 ;  /* 0x00007632ac147816 */ /* 0x061fe40000000014 */
[----:B------:R-:W-:Y:S02]  /*1590*/  SHF.L.U32 R172, R172, 0x10, RZ ;  /* 0x00000010acac7819 */ /* 0x000fe400000006ff */
[----:B------:R-:W-:Y:S02]  /*15a0*/  PRMT R183, R174, 0x7632, R183 ;  /* 0x00007632aeb77816 */ /* 0x000fe400000000b7 */
[----:B------:R-:W-:Y:S02]  /*15b0*/  SHF.L.U32 R23, R188, 0x10, RZ ;  /* 0x00000010bc177819 */ /* 0x000fe400000006ff */
[----:B------:R-:W-:Y:S02]  /*15c0*/  SHF.L.U32 R174, R174, 0x10, RZ ;  /* 0x00000010aeae7819 */ /* 0x000fe400000006ff */
[----:B-1----:R-:W-:Y:S01]  /*15d0*/  SHF.L.U32 R185, R190, 0x10, RZ ;  /* 0x00000010beb97819 */ /* 0x002fe200000006ff */
        /* <DEDUP_REMOVED lines=35> */
.L_x_12364:
[C---:B-----5:R-:W-:Y:S02]  /*1810*/  PRMT R183, R172.reuse, 0x7632, R183 ;  /* 0x00007632acb77816 */ /* 0x060fe400000000b7 */
[----:B0-----:R-:W-:Y:S02]  /*1820*/  SHF.L.U32 R20, R172, 0x10, RZ ;  /* 0x00000010ac147819 */ /* 0x001fe400000006ff */
[C---:B-1----:R-:W-:Y:S02]  /*1830*/  PRMT R185, R173.reuse, 0x7632, R185 ;  /* 0x00007632adb97816 */ /* 0x042fe400000000b9 */
[----:B------:R-:W-:Y:S02]  /*1840*/  SHF.L.U32 R22, R173, 0x10, RZ ;  /* 0x00000010ad167819 */ /* 0x000fe400000006ff */
[----:B------:R-:W-:Y:S02]  /*1850*/  SHF.L.U32 R172, R174, 0x10, RZ ;  /* 0x00000010aeac7819 */ /* 0x000fe400000006ff */
[----:B------:R-:W-:-:S02]  /*1860*/  SHF.L.U32 R21, R188, 0x10, RZ ;  /* 0x00000010bc157819 */ /* 0x000fc400000006ff */
[----:B------:R-:W-:Y:S02]  /*1870*/  SHF.L.U32 R23, R189, 0x10, RZ ;  /* 0x00000010bd177819 */ /* 0x000fe400000006ff */
[----:B------:R-:W-:Y:S01]  /*1880*/  SHF.L.U32 R173, R190, 0x10, RZ ;  /* 0x00000010bead7819 */ /* 0x000fe200000006ff */
[----:B------:R-:W-:Y:S01]  /*1890*/  FADD.FTZ R20, R21, R20 ;  /* 0x0000001415147221 */ /* 0x000fe20000010000 */
[----:B------:R-:W-:Y:S01]  /*18a0*/  PRMT R187, R174, 0x7632, R187 ;  /* 0x00007632aebb7816 */ /* 0x000fe200000000bb */
[----:B------:R-:W-:Y:S01]  /*18b0*/  FADD.FTZ R22, R23, R22 ;  /* 0x0000001617167221 */ /* 0x000fe20000010000 */
[----:B------:R-:W-:Y:S01]  /*18c0*/  PRMT R193, R175, 0x7632, R193 ;  /* 0x00007632afc17816 */ /* 0x000fe200000000c1 */
[----:B------:R-:W-:Y:S01]  /*18d0*/  FADD.FTZ R172, R173, R172 ;  /* 0x000000acadac7221 */ /* 0x000fe20000010000 */
[----:B------:R-:W-:Y:S02]  /*18e0*/  PRMT R21, R188, 0x7632, R21 ;  /* 0x00007632bc157816 */ /* 0x000fe40000000015 */
[----:B------:R-:W-:-:S02]  /*18f0*/  PRMT R23, R189, 0x7632, R23 ;  /* 0x00007632bd177816 */ /* 0x000fc40000000017 */
[----:B------:R-:W-:Y:S02]  /*1900*/  PRMT R173, R190, 0x7632, R173 ;  /* 0x00007632bead7816 */ /* 0x000fe400000000ad */
[----:B------:R-:W-:Y:S02]  /*1910*/  PRMT R174, R191, 0x7632, R174 ;  /* 0x00007632bfae7816 */ /* 0x000fe400000000ae */
[----:B------:R-:W-:Y:S02]  /*1920*/  SHF.L.U32 R194, R175, 0x10, RZ ;  /* 0x00000010afc27819 */ /* 0x000fe400000006ff */
        /* <DEDUP_REMOVED lines=11> */
[----:B------:R-:W-:-:S03]  /*19e0*/  SHF.L.U32 R196, R193, 0x10, RZ ;  /* 0x00000010c1c47819 */ /* 0x000fc600000006ff */
[----:B------:R-:W-:Y:S02]  /*19f0*/  FADD.FTZ R173, R192, R173 ;  /* 0x000000adc0ad7221 */ /* 0x000fe40000010000 */
[----:B------:R-:W-:Y:S01]  /*1a00*/  FADD.FTZ R175, R196, R175 ;  /* 0x000000afc4af7221 */ /* 0x000fe20000010000 */
[----:B------:R-:W-:Y:S06]  /*1a10*/  BRA `(.L_x_12365) ;  /* 0x0000000000887947 */ /* 0x000fec0003800000 */
.L_x_12363:
[----:B------:R-:W-:Y:S05]  /*1a20*/  @!P1 BRA `(.L_x_12366) ;  /* 0x0000000000549947 */ /* 0x000fea0003800000 */
[C---:B0----5:R-:W-:Y:S02]  /*1a30*/  PRMT R20, R172.reuse, 0x7632, R20 ;  /* 0x00007632ac147816 */ /* 0x061fe40000000014 */
[----:B------:R-:W-:Y:S02]  /*1a40*/  SHF.L.U32 R21, R172, 0x10, RZ ;  /* 0x00000010ac157819 */ /* 0x000fe400000006ff */
[----:B------:R-:W-:Y:S02]  /*1a50*/  PRMT R22, R173, 0x7632, R22 ;  /* 0x00007632ad167816 */ /* 0x000fe40000000016 */
[----:B------:R-:W-:Y:S02]  /*1a60*/  PRMT R23, R174, 0x7632, R23 ;  /* 0x00007632ae177816 */ /* 0x000fe40000000017 */
[----:B------:R-:W-:Y:S02]  /*1a70*/  PRMT R172, R175, 0x7632, R172 ;  /* 0x00007632afac7816 */ /* 0x000fe400000000ac */
[----:B------:R-:W-:-:S02]  /*1a80*/  SHF.L.U32 R173, R173, 0x10, RZ ;  /* 0x00000010adad7819 */ /* 0x000fc400000006ff */
[----:B------:R-:W-:Y:S02]  /*1a90*/  SHF.L.U32 R175, R175, 0x10, RZ ;  /* 0x00000010afaf7819 */ /* 0x000fe400000006ff */
[----:B------:R-:W-:Y:S02]  /*1aa0*/  SHF.L.U32 R183, R174, 0x10, RZ ;  /* 0x00000010aeb77819 */ /* 0x000fe400000006ff */
[----:B-1----:R-:W-:Y:S01]  /*1ab0*/  SHF.L.U32 R184, R20, 0x10, RZ ;  /* 0x0000001014b87819 */ /* 0x002fe200000006ff */
        /* <DEDUP_REMOVED lines=12> */
.L_x_12366:
[----:B-1---5:R-:W-:Y:S02]  /*1b80*/  PRMT R184, R175, 0x7632, R184 ;  /* 0x00007632afb87816 */ /* 0x022fe400000000b8 */
[----:B0-----:R-:W-:Y:S02]  /*1b90*/  PRMT R21, R172, 0x7632, R21 ;  /* 0x00007632ac157816 */ /* 0x001fe40000000015 */
        /* <DEDUP_REMOVED lines=10> */
.L_x_12365:
[----:B------:R-:W0:Y:S02]  /*1c40*/  LDC.64 R184, c[0x0][0x3a8] ;  /* 0x0000ea00ffb87b82 */ /* 0x000e240000000a00 */
[C---:B0-----:R-:W-:Y:S01]  /*1c50*/  IMAD.WIDE.U32 R184, R0.reuse, 0x20, R184 ;  /* 0x0000002000b87825 */ /* 0x041fe200078e00b8 */
[----:B------:R-:W-:-:S04]  /*1c60*/  IADD3 R0, PT, PT, R0, 0x80, RZ ;  /* 0x0000008000007810 */ /* 0x000fc80007ffe0ff */
[----:B------:R0:W-:Y:S04]  /*1c70*/  STG.E.128 desc[UR6][R184.64], R20 ;  /* 0x00000014b8007986 */ /* 0x0001e8000c101d06 */
[----:B------:R0:W-:Y:S02]  /*1c80*/  STG.E.128 desc[UR6][R184.64+0x10], R172 ;  /* 0x000010acb8007986 */ /* 0x0001e4000c101d06 */
.L_x_12362:
[----:B------:R-:W-:Y:S05]  /*1c90*/  BSYNC.RECONVERGENT B0 ;  /* 0x0000000000007941 */ /* 0x000fea0003800200 */
.L_x_12361:
        /* <DEDUP_REMOVED lines=19> */
[----:B--2--5:R-:W-:Y:S02]  /*1dd0*/  PRMT R16, R168, 0x7632, R16 ;  /* 0x00007632a8107816 */ /* 0x024fe40000000010 */
        /* <DEDUP_REMOVED lines=16> */
[----:B------:R-:W-:Y:S01]  /*1ee0*/  SHF.L.U32 R195, R191, 0x10, RZ ;  /* 0x00000010bfc37819 */ /* 0x000fe200000006ff */
[----:B------:R-:W-:Y:S01]  /*1ef0*/  FADD.FTZ R169, R192, R169 ;  /* 0x000000a9c0a97221 */ /* 0x000fe20000010000 */
        /* <DEDUP_REMOVED lines=22> */
.L_x_12370:
[C---:B-----5:R-:W-:Y:S02]  /*2060*/  PRMT R183, R168.reuse, 0x7632, R183 ;  /* 0x00007632a8b77816 */ /* 0x060fe400000000b7 */
[----:B--2---:R-:W-:Y:S02]  /*2070*/  SHF.L.U32 R16, R168, 0x10, RZ ;  /* 0x00000010a8107819 */ /* 0x004fe400000006ff */
[C---:B------:R-:W-:Y:S02]  /*2080*/  PRMT R185, R169.reuse, 0x7632, R185 ;  /* 0x00007632a9b97816 */ /* 0x040fe400000000b9 */
        /* <DEDUP_REMOVED lines=14> */
[----:B------:R-:W-:Y:S02]  /*2170*/  PRMT R170, R191, 0x7632, R170 ;  /* 0x00007632bfaa7816 */ /* 0x000fe400000000aa */
        /* <DEDUP_REMOVED lines=15> */
.L_x_12369:
[----:B------:R-:W-:Y:S05]  /*2270*/  @!P2 BRA `(.L_x_12372) ;  /* 0x000000000054a947 */ /* 0x000fea0003800000 */
[C---:B--2--5:R-:W-:Y:S02]  /*2280*/  PRMT R16, R168.reuse, 0x7632, R16 ;  /* 0x00007632a8107816 */ /* 0x064fe40000000010 */
[----:B------:R-:W-:Y:S02]  /*2290*/  SHF.L.U32 R17, R168, 0x10, RZ ;  /* 0x00000010a8117819 */ /* 0x000fe400000006ff */
        /* <DEDUP_REMOVED lines=19> */
.L_x_12372:
[----:B-----5:R-:W-:Y:S02]  /*23d0*/  PRMT R183, R170, 0x7632, R183 ;  /* 0x00007632aab77816 */ /* 0x020fe400000000b7 */
[C---:B--2---:R-:W-:Y:S02]  /*23e0*/  PRMT R17, R168.reuse, 0x7632, R17 ;  /* 0x00007632a8117816 */ /* 0x044fe40000000011 */
[----:B------:R-:W-:Y:S02]  /*23f0*/  PRMT R19, R169, 0x7632, R19 ;  /* 0x00007632a9137816 */ /* 0x000fe40000000013 */
        /* <DEDUP_REMOVED lines=9> */
.L_x_12371:
[----:B------:R-:W0:Y:S02]  /*2490*/  LDC.64 R184, c[0x0][0x3a8] ;  /* 0x0000ea00ffb87b82 */ /* 0x000e240000000a00 */
[C---:B0-----:R-:W-:Y:S01]  /*24a0*/  IMAD.WIDE.U32 R184, R0.reuse, 0x20, R184 ;  /* 0x0000002000b87825 */ /* 0x041fe200078e00b8 */
[----:B------:R-:W-:-:S04]  /*24b0*/  IADD3 R0, PT, PT, R0, 0x80, RZ ;  /* 0x0000008000007810 */ /* 0x000fc80007ffe0ff */
[----:B------:R2:W-:Y:S04]  /*24c0*/  STG.E.128 desc[UR6][R184.64], R16 ;  /* 0x00000010b8007986 */ /* 0x0005e8000c101d06 */
[----:B------:R2:W-:Y:S02]  /*24d0*/  STG.E.128 desc[UR6][R184.64+0x10], R168 ;  /* 0x000010a8b8007986 */ /* 0x0005e4000c101d06 */
.L_x_12368:
[----:B------:R-:W-:Y:S05]  /*24e0*/  BSYNC.RECONVERGENT B0 ;  /* 0x0000000000007941 */ /* 0x000fea0003800200 */
.L_x_12367:
        /* <DEDUP_REMOVED lines=19> */
[C---:B---3-5:R-:W-:Y:S02]  /*2620*/  PRMT R12, R164.reuse, 0x7632, R12 ;  /* 0x00007632a40c7816 */ /* 0x068fe4000000000c */
[----:B------:R-:W-:Y:S02]  /*2630*/  SHF.L.U32 R164, R164, 0x10, RZ ;  /* 0x00000010a4a47819 */ /* 0x000fe400000006ff */
[----:B------:R-:W-:Y:S02]  /*2640*/  PRMT R183, R166, 0x7632, R183 ;  /* 0x00007632a6b77816 */ /* 0x000fe400000000b7 */
[----:B------:R-:W-:Y:S02]  /*2650*/  SHF.L.U32 R15, R188, 0x10, RZ ;  /* 0x00000010bc0f7819 */ /* 0x000fe400000006ff */
[----:B------:R-:W-:Y:S02]  /*2660*/  SHF.L.U32 R166, R166, 0x10, RZ ;  /* 0x00000010a6a67819 */ /* 0x000fe400000006ff */
        /* <DEDUP_REMOVED lines=36> */
.L_x_12376:
[C---:B-----5:R-:W-:Y:S02]  /*28b0*/  PRMT R183, R164.reuse, 0x7632, R183 ;  /* 0x00007632a4b77816 */ /* 0x060fe400000000b7 */
[----:B---3--:R-:W-:Y:S02]  /*28c0*/  SHF.L.U32 R12, R164, 0x10, RZ ;  /* 0x00000010a40c7819 */ /* 0x008fe400000006ff */
        /* <DEDUP_REMOVED lines=15> */
[----:B------:R-:W-:Y:S01]  /*29c0*/  SHF.L.U32 R194, R167, 0x10, RZ ;  /* 0x00000010a7c27819 */ /* 0x000fe200000006ff */
[----:B------:R-:W-:Y:S01]  /*29d0*/  IMAD.U32 R165, R165, 0x10000, RZ ;  /* 0x00010000a5a57824 */ /* 0x000fe200078e00ff */
[----:B------:R-:W-:Y:S02]  /*29e0*/  SHF.L.U32 R195, R191, 0x10, RZ ;  /* 0x00000010bfc37819 */ /* 0x000fe400000006ff */
        /* <DEDUP_REMOVED lines=13> */
.L_x_12375:
[----:B------:R-:W-:Y:S05]  /*2ac0*/  @!P3 BRA `(.L_x_12378) ;  /* 0x000000000054b947 */ /* 0x000fea0003800000 */
[C---:B---3-5:R-:W-:Y:S02]  /*2ad0*/  PRMT R12, R164.reuse, 0x7632, R12 ;  /* 0x00007632a40c7816 */ /* 0x068fe4000000000c */
        /* <DEDUP_REMOVED lines=20> */
.L_x_12378:
        /* <DEDUP_REMOVED lines=12> */
.L_x_12377:
[----:B------:R-:W0:Y:S02]  /*2ce0*/  LDC.64 R184, c[0x0][0x3a8] ;  /* 0x0000ea00ffb87b82 */ /* 0x000e240000000a00 */
[C---:B0-----:R-:W-:Y:S01]  /*2cf0*/  IMAD.WIDE.U32 R184, R0.reuse, 0x20, R184 ;  /* 0x0000002000b87825 */ /* 0x041fe200078e00b8 */
[----:B------:R-:W-:-:S04]  /*2d00*/  IADD3 R0, PT, PT, R0, 0x80, RZ ;  /* 0x0000008000007810 */ /* 0x000fc80007ffe0ff */
[----:B------:R3:W-:Y:S04]  /*2d10*/  STG.E.128 desc[UR6][R184.64], R12 ;  /* 0x0000000cb8007986 */ /* 0x0007e8000c101d06 */
[----:B------:R3:W-:Y:S02]  /*2d20*/  STG.E.128 desc[UR6][R184.64+0x10], R164 ;  /* 0x000010a4b8007986 */ /* 0x0007e4000c101d06 */
.L_x_12374:
[----:B------:R-:W-:Y:S05]  /*2d30*/  BSYNC.RECONVERGENT B0 ;  /* 0x0000000000007941 */ /* 0x000fea0003800200 */
.L_x_12373:
        /* <DEDUP_REMOVED lines=60> */
.L_x_12382:
[C---:B-----5:R-:W-:Y:S02]  /*3100*/  PRMT R183, R160.reuse, 0x7632, R183 ;  /* 0x00007632a0b77816 */ /* 0x060fe400000000b7 */
[----:B0-----:R-:W-:Y:S02]  /*3110*/  SHF.L.U32 R8, R160, 0x10, RZ ;  /* 0x00000010a0087819 */ /* 0x001fe400000006ff */
        /* <DEDUP_REMOVED lines=31> */
.L_x_12381:
        /* <DEDUP_REMOVED lines=22> */
.L_x_12384:
[----:B0----5:R-:W-:Y:S02]  /*3470*/  PRMT R9, R160, 0x7632, R9 ;  /* 0x00007632a0097816 */ /* 0x021fe40000000009 */
        /* <DEDUP_REMOVED lines=11> */
.L_x_12383:
[----:B------:R-:W0:Y:S02]  /*3530*/  LDC.64 R184, c[0x0][0x3a8] ;  /* 0x0000ea00ffb87b82 */ /* 0x000e240000000a00 */
[C---:B0-----:R-:W-:Y:S01]  /*3540*/  IMAD.WIDE.U32 R184, R0.reuse, 0x20, R184 ;  /* 0x0000002000b87825 */ /* 0x041fe200078e00b8 */
[----:B------:R-:W-:-:S04]  /*3550*/  IADD3 R0, PT, PT, R0, 0x80, RZ ;  /* 0x0000008000007810 */ /* 0x000fc80007ffe0ff */
[----:B------:R4:W-:Y:S04]  /*3560*/  STG.E.128 desc[UR6][R184.64], R8 ;  /* 0x00000008b8007986 */ /* 0x0009e8000c101d06 */
[----:B------:R4:W-:Y:S02]  /*3570*/  STG.E.128 desc[UR6][R184.64+0x10], R160 ;  /* 0x000010a0b8007986 */ /* 0x0009e4000c101d06 */
.L_x_12380:
[----:B------:R-:W-:Y:S05]  /*3580*/  BSYNC.RECONVERGENT B0 ;  /* 0x0000000000007941 */ /* 0x000fea0003800200 */
.L_x_12379:
        /* <DEDUP_REMOVED lines=19> */
[C---:B0----5:R-:W-:Y:S02]  /*36c0*/  PRMT R4, R156.reuse, 0x7632, R4 ;  /* 0x000076329c047816 */ /* 0x061fe40000000004 */
        /* <DEDUP_REMOVED lines=40> */
.L_x_12388:
        /* <DEDUP_REMOVED lines=33> */
.L_x_12387:
        /* <DEDUP_REMOVED lines=22> */
.L_x_12390:
[----:B0----5:R-:W-:Y:S02]  /*3cc0*/  PRMT R5, R156, 0x7632, R5 ;  /* 0x000076329c057816 */ /* 0x021fe40000000005 */
[----:B------:R-:W-:Y:S02]  /*3cd0*/  PRMT R7, R157, 0x7632, R7 ;  /* 0x000076329d077816 */ /* 0x000fe40000000007 */
[----:B------:R-:W-:Y:S02]  /*3ce0*/  PRMT R183, R158, 0x7632, R183 ;  /* 0x000076329eb77816 */ /* 0x000fe400000000b7 */
[C---:B------:R-:W-:Y:S02]  /*3cf0*/  PRMT R184, R159.reuse, 0x7632, R184 ;  /* 0x000076329fb87816 */ /* 0x040fe400000000b8 */
[----:B------:R-:W-:Y:S02]  /*3d00*/  SHF.L.U32 R4, R156, 0x10, RZ ;  /* 0x000000109c047819 */ /* 0x000fe400000006ff */
[----:B------:R-:W-:Y:S01]  /*3d10*/  SHF.L.U32 R156, R158, 0x10, RZ ;  /* 0x000000109e9c7819 */ /* 0x000fe200000006ff */
[----:B------:R-:W-:Y:S01]  /*3d20*/  IMAD.U32 R158, R159, 0x10000, RZ ;  /* 0x000100009f9e7824 */ /* 0x000fe200078e00ff */
[----:B------:R-:W-:-:S02]  /*3d30*/  SHF.L.U32 R6, R157, 0x10, RZ ;  /* 0x000000109d067819 */ /* 0x000fc400000006ff */
[----:B------:R-:W-:Y:S02]  /*3d40*/  SHF.L.U32 R5, R5, 0x10, RZ ;  /* 0x0000001005057819 */ /* 0x000fe400000006ff */
[----:B------:R-:W-:Y:S02]  /*3d50*/  SHF.L.U32 R7, R7, 0x10, RZ ;  /* 0x0000001007077819 */ /* 0x000fe400000006ff */
[----:B------:R-:W-:Y:S02]  /*3d60*/  SHF.L.U32 R157, R183, 0x10, RZ ;  /* 0x00000010b79d7819 */ /* 0x000fe400000006ff */
[----:B------:R-:W-:-:S07]  /*3d70*/  SHF.L.U32 R159, R184, 0x10, RZ ;  /* 0x00000010b89f7819 */ /* 0x000fce00000006ff */
.L_x_12389:
[----:B------:R-:W0:Y:S02]  /*3d80*/  LDC.64 R184, c[0x0][0x3a8] ;  /* 0x0000ea00ffb87b82 */ /* 0x000e240000000a00 */
[C---:B0-----:R-:W-:Y:S01]  /*3d90*/  IMAD.WIDE.U32 R184, R0.reuse, 0x20, R184 ;  /* 0x0000002000b87825 */ /* 0x041fe200078e00b8 */
[----:B------:R-:W-:-:S04]  /*3da0*/  IADD3 R0, PT, PT, R0, 0x80, RZ ;  /* 0x0000008000007810 */ /* 0x000fc80007ffe0ff */
[----:B------:R0:W-:Y:S04]  /*3db0*/  STG.E.128 desc[UR6][R184.64], R4 ;  /* 0x00000004b8007986 */ /* 0x0001e8000c101d06 */
[----:B------:R0:W-:Y:S02]  /*3dc0*/  STG.E.128 desc[UR6][R184.64+0x10], R156 ;  /* 0x0000109cb8007986 */ /* 0x0001e4000c101d06 */
.L_x_12386:
[----:B------:R-:W-:Y:S05]  /*3dd0*/  BSYNC.RECONVERGENT B0 ;  /* 0x0000000000007941 */ /* 0x000fea0003800200 */
.L_x_12385:
        /* <DEDUP_REMOVED lines=24> */
[----:B---34-:R-:W-:Y:S01]  /*3f60*/  SHF.L.U32 R185, R190, 0x10, RZ ;  /* 0x00000010beb97819 */ /* 0x018fe200000006ff */
[--C-:B------:R-:W-:Y:S01]  /*3f70*/  FADD.FTZ R151, R151, R152.reuse ;  /* 0x0000009897977221 */ /* 0x100fe20000010000 */
[----:B------:R-:W-:-:S02]  /*3f80*/  PRMT R152, R189, 0x7632, R152 ;  /* 0x00007632bd987816 */ /* 0x000fc40000000098 */
[----:B------:R-:W-:Y:S01]  /*3f90*/  PRMT R150, R153, 0x7632, R150 ;  /* 0x0000763299967816 */ /* 0x000fe20000000096 */
[----:B------:R-:W-:Y:S01]  /*3fa0*/  FADD.FTZ R185, R185, R154 ;  /* 0x0000009ab9b97221 */ /* 0x000fe20000010000 */
[----:B------:R-:W-:Y:S02]  /*3fb0*/  PRMT R184, R155, 0x7632, R184 ;  /* 0x000076329bb87816 */ /* 0x000fe400000000b8 */
        /* <DEDUP_REMOVED lines=30> */
.L_x_12394:
[C---:B-----5:R-:W-:Y:S02]  /*41a0*/  PRMT R183, R152.reuse, 0x7632, R183 ;  /* 0x0000763298b77816 */ /* 0x060fe400000000b7 */
[----:B0-----:R-:W-:Y:S02]  /*41b0*/  SHF.L.U32 R148, R152, 0x10, RZ ;  /* 0x0000001098947819 */ /* 0x001fe400000006ff */
[C---:B---34-:R-:W-:Y:S02]  /*41c0*/  PRMT R185, R153.reuse, 0x7632, R185 ;  /* 0x0000763299b97816 */ /* 0x058fe400000000b9 */
[----:B------:R-:W-:Y:S02]  /*41d0*/  SHF.L.U32 R150, R153, 0x10, RZ ;  /* 0x0000001099967819 */ /* 0x000fe400000006ff */
        /* <DEDUP_REMOVED lines=29> */
.L_x_12393:
        /* <DEDUP_REMOVED lines=9> */
[----:B---34-:R-:W-:Y:S01]  /*4440*/  SHF.L.U32 R184, R148, 0x10, RZ ;  /* 0x0000001094b87819 */ /* 0x018fe200000006ff */
        /* <DEDUP_REMOVED lines=12> */
.L_x_12396:
[----:B0----5:R-:W-:Y:S02]  /*4510*/  PRMT R149, R152, 0x7632, R149 ;  /* 0x0000763298957816 */ /* 0x021fe40000000095 */
[----:B------:R-:W-:Y:S02]  /*4520*/  PRMT R151, R153, 0x7632, R151 ;  /* 0x0000763299977816 */ /* 0x000fe40000000097 */
[----:B------:R-:W-:Y:S02]  /*4530*/  PRMT R183, R154, 0x7632, R183 ;  /* 0x000076329ab77816 */ /* 0x000fe400000000b7 */
[C---:B---34-:R-:W-:Y:S02]  /*4540*/  PRMT R184, R155.reuse, 0x7632, R184 ;  /* 0x000076329bb87816 */ /* 0x058fe400000000b8 */
        /* <DEDUP_REMOVED lines=8> */
.L_x_12395:
[----:B------:R-:W0:Y:S02]  /*45d0*/  LDC.64 R184, c[0x0][0x3a8] ;  /* 0x0000ea00ffb87b82 */ /* 0x000e240000000a00 */
[----:B0-----:R-:W-:-:S05]  /*45e0*/  IMAD.WIDE.U32 R184, R0, 0x20, R184 ;  /* 0x0000002000b87825 */ /* 0x001fca00078e00b8 */
[----:B------:R0:W-:Y:S04]  /*45f0*/  STG.E.128 desc[UR6][R184.64], R148 ;  /* 0x00000094b8007986 */ /* 0x0001e8000c101d06 */
[----:B------:R0:W-:Y:S02]  /*4600*/  STG.E.128 desc[UR6][R184.64+0x10], R152 ;  /* 0x00001098b8007986 */ /* 0x0001e4000c101d06 */
.L_x_12392:
[----:B------:R-:W-:Y:S05]  /*4610*/  BSYNC.RECONVERGENT B0 ;  /* 0x0000000000007941 */ /* 0x000fea0003800200 */
.L_x_12391:
[----:B------:R-:W-:Y:S01]  /*4620*/  FADD.FTZ R0, RZ, R24 ;  /* 0x00000018ff007221 */ /* 0x000fe20000010000 */
[C---:B------:R-:W-:Y:S01]  /*4630*/  ISETP.GE.U32.AND P0, PT, R3.reuse, 0x80, PT ;  /* 0x000000800300780c */ /* 0x040fe20003f06070 */
[----:B------:R-:W-:Y:S01]  /*4640*/  BSSY.RECONVERGENT B0, `(.L_x_12397) ;  /* 0x00000d8000007945 */ /* 0x000fe20003800200 */
[----:B------:R-:W-:Y:S01]  /*4650*/  ISETP.GT.U32.AND P6, PT, R3, 0xff, PT ;  /* 0x000000ff0300780c */ /* 0x000fe20003fc4070 */
[----:B------:R-:W-:Y:S01]  /*4660*/  FADD.FTZ R183, R25, R0 ;  /* 0x0000000019b77221 */ /* 0x000fe20000010000 */
[----:B01234-:R-:W-:Y:S01]  /*4670*/  P2R R184, PR, RZ, 0x2 ;  /* 0x00000002ffb87803 */ /* 0x01ffe20000000000 */
        /* <DEDUP_REMOVED lines=76> */
[----:B------:R-:W-:Y:S01]  /*4b40*/  FADD.FTZ R187, R22, -R184 ;  /* 0x800000b816bb7221 */ /* 0x000fe20000010000 */
[----:B------:R-:W-:-:S04]  /*4b50*/  FFMA.FTZ R0, R0, R0, RZ ;  /* 0x0000000000007223 */ /* 0x000fc800000100ff */
        /* <DEDUP_REMOVED lines=123> */
[----:B------:R-:W0:Y:S01]  /*5310*/  SHFL.BFLY PT, R194, R193, 0x10, 0x1f ;  /* 0x0e001f00c1c27f89 */ /* 0x000e2200000e0000 */
[----:B------:R-:W-:Y:S01]  /*5320*/  LOP3.LUT R196, R0, 0x1f, RZ, 0xc0, !PT ;  /* 0x0000001f00c47812 */ /* 0x000fe200078ec0ff */
        /* <DEDUP_REMOVED lines=9> */
.L_x_12398:
[----:B------:R-:W-:Y:S05]  /*53c0*/  BSYNC.RECONVERGENT B0 ;  /* 0x0000000000007941 */ /* 0x000fea0003800200 */
.L_x_12397:
        /* <DEDUP_REMOVED lines=13> */
.L_x_12400:
[----:B------:R-:W-:Y:S05]  /*54a0*/  BSYNC.RECONVERGENT B0 ;  /* 0x0000000000007941 */ /* 0x000fea0003800200 */
.L_x_12399:
[----:B------:R-:W0:Y:S01]  /*54b0*/  SHFL.DOWN PT, R186, R195, 0x2, 0x1f ;  /* 0x08401f00c3ba7f89 */ /* 0x000e2200000e0000 */
        /* <DEDUP_REMOVED lines=16> */
[----:B0-----:R-:W-:-:S04]  /*55c0*/  IADD3 R186, PT, PT, R183, R196, RZ ;  /* 0x000000c4b7ba7210 */ /* 0x001fc80007ffe0ff */
        /* <DEDUP_REMOVED lines=8> */
[----:B------:R-:W0:Y:S02]  /*5650*/  SHFL.IDX PT, R203, R200, RZ, 0x1f ;  /* 0x00001fffc8cb7589 */ /* 0x000e2400000e0000 */
[C---:B0-----:R-:W-:Y:S01]  /*5660*/  FMUL.FTZ R186, R203.reuse, R203 ;  /* 0x000000cbcbba7220 */ /* 0x041fe20000410000 */
[----:B------:R-:W-:-:S04]  /*5670*/  FSEL R183, R203, RZ, !P6 ;  /* 0x000000ffcbb77208 */ /* 0x000fc80007000000 */
[----:B------:R-:W-:Y:S02]  /*5680*/  FSEL R201, R186, RZ, P6 ;  /* 0x000000ffbac97208 */ /* 0x000fe40003000000 */
[----:B------:R-:W0:Y:S01]  /*5690*/  SHFL.DOWN PT, R186, R185, 0x2, 0x1f ;  /* 0x08401f00b9ba7f89 */ /* 0x000e2200000e0000 */
[----:B------:R-:W-:Y:S01]  /*56a0*/  ISETP.NE.AND P6, PT, R0, RZ, PT ;  /* 0x000000ff0000720c */ /* 0x000fe20003fc5270 */
[----:B0-----:R-:W-:Y:S02]  /*56b0*/  FADD.FTZ R186, R186, R185 ;  /* 0x000000b9baba7221 */ /* 0x001fe40000010000 */
[----:B------:R-:W0:Y:S02]  /*56c0*/  LDC R185, c[0x0][0x448] ;  /* 0x00011200ffb97b82 */ /* 0x000e240000000800 */
[----:B------:R-:W-:Y:S01]  /*56d0*/  FFMA.FTZ R184, R193, R184, R186 ;  /* 0x000000b8c1b87223 */ /* 0x000fe200000100ba */
[----:B------:R-:W-:-:S04]  /*56e0*/  FMUL.FTZ R193, R198, R198 ;  /* 0x000000c6c6c17220 */ /* 0x000fc80000410000 */
[----:B------:R-:W1:Y:S01]  /*56f0*/  SHFL.DOWN PT, R187, R184, 0x1, 0x1f ;  /* 0x08201f00b8bb7f89 */ /* 0x000e6200000e0000 */
[----:B------:R-:W-:-:S04]  /*5700*/  FMUL.FTZ R193, R192, R193 ;  /* 0x000000c1c0c17220 */ /* 0x000fc80000410000 */
[----:B------:R-:W-:Y:S01]  /*5710*/  FMUL.FTZ R193, R193, R196 ;  /* 0x000000c4c1c17220 */ /* 0x000fe20000410000 */
[----:B-1----:R-:W-:-:S04]  /*5720*/  FADD.FTZ R186, R184, R187 ;  /* 0x000000bbb8ba7221 */ /* 0x002fc80000010000 */
[----:B------:R-:W-:Y:S02]  /*5730*/  FFMA.FTZ R195, R195, R193, R186 ;  /* 0x000000c1c3c37223 */ /* 0x000fe400000100ba */
[----:B------:R-:W1:Y:S03]  /*5740*/  @!P6 LDC.64 R186, c[0x0][0x3c0] ;  /* 0x0000f000ffbaeb82 */ /* 0x000e660000000a00 */
[----:B------:R-:W0:Y:S05]  /*5750*/  SHFL.IDX PT, R194, R195, RZ, 0x1f ;  /* 0x00001fffc3c27589 */ /* 0x000e2a00000e0000 */
[----:B------:R-:W2:Y:S01]  /*5760*/  @!P6 LDC.64 R192, c[0x0][0x3c8] ;  /* 0x0000f200ffc0eb82 */ /* 0x000ea20000000a00 */
[----:B-1----:R-:W-:-:S04]  /*5770*/  @!P6 IMAD.WIDE R186, R2, 0x4, R186 ;  /* 0x0000000402bae825 */ /* 0x002fc800078e02ba */
[----:B0-----:R-:W-:Y:S01]  /*5780*/  FFMA.FTZ R184, R194, UR13, R185 ;  /* 0x0000000dc2b87c23 */ /* 0x001fe200080100b9 */
[----:B------:R0:W-:Y:S03]  /*5790*/  @!P6 STG.E desc[UR6][R186.64], R203 ;  /* 0x000000cbba00e986 */ /* 0x0001e6000c101906 */
[----:B------:R-:W-:Y:S01]  /*57a0*/  FADD.FTZ R184, R184, R201 ;  /* 0x000000c9b8b87221 */ /* 0x000fe20000010000 */
[----:B--2---:R-:W-:-:S05]  /*57b0*/  @!P6 IMAD.WIDE R192, R2, 0x4, R192 ;  /* 0x0000000402c0e825 */ /* 0x004fca00078e02c0 */
[----:B------:R-:W1:Y:S02]  /*57c0*/  MUFU.RSQ R184, R184 ;  /* 0x000000b800b87308 */ /* 0x000e640000001400 */
[----:B-1----:R0:W-:Y:S01]  /*57d0*/  @!P6 STG.E desc[UR6][R192.64], R184 ;  /* 0x000000b8c000e986 */ /* 0x0021e2000c101906 */
[----:B------:R-:W-:Y:S05]  /*57e0*/  @!P0 BRA `(.L_x_12402) ;  /* 0x0000000000808947 */ /* 0x000fea0003800000 */
[----:B0-----:R-:W0:Y:S01]  /*57f0*/  LDC.64 R186, c[0x0][0x428] ;  /* 0x00010a00ffba7b82 */ /* 0x001e220000000a00 */
        /* <DEDUP_REMOVED lines=31> */
.L_x_12402:
[----:B------:R-:W-:Y:S05]  /*59f0*/  BSYNC.RECONVERGENT B0 ;  /* 0x0000000000007941 */ /* 0x000fea0003800200 */
.L_x_12401:
[----:B------:R-:W-:Y:S01]  /*5a00*/  ISETP.GE.U32.AND P6, PT, R3, 0x100, PT ;  /* 0x000001000300780c */ /* 0x000fe20003fc6070 */
[----:B------:R-:W-:-:S12]  /*5a10*/  BSSY.RECONVERGENT B0, `(.L_x_12403) ;  /* 0x0000022000007945 */ /* 0x000fd80003800200 */
[----:B------:R-:W-:Y:S05]  /*5a20*/  @!P6 BRA `(.L_x_12404) ;  /* 0x000000000080e947 */ /* 0x000fea0003800000 */
[----:B01----:R-:W0:Y:S01]  /*5a30*/  LDC.64 R186, c[0x0][0x428] ;  /* 0x00010a00ffba7b82 */ /* 0x003e220000000a00 */
        /* <DEDUP_REMOVED lines=31> */
.L_x_12404:
[----:B------:R-:W-:Y:S05]  /*5c30*/  BSYNC.RECONVERGENT B0 ;  /* 0x0000000000007941 */ /* 0x000fea0003800200 */
.L_x_12403:
[----:B------:R-:W-:Y:S04]  /*5c40*/  BSSY.RECONVERGENT B0, `(.L_x_12405) ;  /* 0x0000022000007945 */ /* 0x000fe80003800200 */
[----:B------:R-:W-:Y:S05]  /*5c50*/  @!P1 BRA `(.L_x_12406) ;  /* 0x0000000000809947 */ /* 0x000fea0003800000 */
[----:B012---:R-:W0:Y:S01]  /*5c60*/  LDC.64 R186, c[0x0][0x428] ;  /* 0x00010a00ffba7b82 */ /* 0x007e220000000a00 */
        /* <DEDUP_REMOVED lines=31> */
.L_x_12406:
[----:B------:R-:W-:Y:S05]  /*5e60*/  BSYNC.RECONVERGENT B0 ;  /* 0x0000000000007941 */ /* 0x000fea0003800200 */
.L_x_12405:
[----:B------:R-:W-:Y:S04]  /*5e70*/  BSSY.RECONVERGENT B0, `(.L_x_12407) ;  /* 0x0000022000007945 */ /* 0x000fe80003800200 */
[----:B------:R-:W-:Y:S05]  /*5e80*/  @!P2 BRA `(.L_x_12408) ;  /* 0x000000000080a947 */ /* 0x000fea0003800000 */
[----:B0123--:R-:W0:Y:S01]  /*5e90*/  LDC.64 R186, c[0x0][0x428] ;  /* 0x00010a00ffba7b82 */ /* 0x00fe220000000a00 */
        /* <DEDUP_REMOVED lines=31> */
.L_x_12408:
[----:B------:R-:W-:Y:S05]  /*6090*/  BSYNC.RECONVERGENT B0 ;  /* 0x0000000000007941 */ /* 0x000fea0003800200 */
.L_x_12407:
        /* <DEDUP_REMOVED lines=34> */
.L_x_12410:
[----:B------:R-:W-:Y:S05]  /*62c0*/  BSYNC.RECONVERGENT B0 ;  /* 0x0000000000007941 */ /* 0x000fea0003800200 */
.L_x_12409:
        /* <DEDUP_REMOVED lines=34> */
.L_x_12412:
[----:B------:R-:W-:Y:S05]  /*64f0*/  BSYNC.RECONVERGENT B0 ;  /* 0x0000000000007941 */ /* 0x000fea0003800200 */
.L_x_12411:
        /* <DEDUP_REMOVED lines=33> */
.L_x_12414:
[----:B------:R-:W-:Y:S05]  /*6710*/  BSYNC.RECONVERGENT B0 ;  /* 0x0000000000007941 */ /* 0x000fea0003800200 */
.L_x_12413:
[----:B0-----:R-:W0:Y:S01]  /*6720*/  LDC.64 R182, c[0x0][0x380] ;  /* 0x0000e000ffb67b82 */ /* 0x001e220000000a00 */
[----:B------:R-:W-:Y:S01]  /*6730*/  UPLOP3.LUT UP1, UPT, UPT, UPT, UP1, 0x40, 0x4 ;  /* 0x000000000004789c */ /* 0x000fe20003f2e810 */
[----:B0-----:R-:W-:-:S04]  /*6740*/  IADD3 R2, PT, PT, R2, R182, RZ ;  /* 0x000000b602027210 */ /* 0x001fc80007ffe0ff */
[----:B------:R-:W-:-:S13]  /*6750*/  ISETP.GE.AND P1, PT, R2, R183, PT ;  /* 0x000000b70200720c */ /* 0x000fda0003f26270 */
[----:B------:R-:W-:Y:S05]  /*6760*/  @!P1 BRA `(.L_x_12415) ;  /* 0xffffffa000f89947 */ /* 0x000fea000383ffff */
[----:B------:R-:W-:Y:S05]  /*6770*/  EXIT ;  /* 0x000000000000794d */ /* 0x000fea0003800000 */
.L_x_12416:
        /* <DEDUP_REMOVED lines=16> */
.L_x_27878:


//--------------------- .text._ZN10layer_norm31ln_parallel_residual_fwd_kernelINS_13Kernel_traitsIf13__nv_bfloat16fS2_fjLj7168ELj1ELj1ELj4ELj16ENS_18Kernel_traits_baseILj7168EfS2_fS2_fjLj128EEEEELb0ELb1ELb1EEEvNS_9FwdParamsE --------------------------
	.section	.text._ZN10layer_norm31ln_parallel_residual_fwd_kernelINS_13Kernel_traitsIf13__nv_bfloat16fS2_fjLj7168ELj1ELj1ELj4ELj16ENS_18Kernel_traits_baseILj7168EfS2_fS2_fjLj128EEEEELb0ELb1ELb1EEEvNS_9FwdParamsE,"ax",@progbits
	.align	128
        .global         _ZN10layer_norm31ln_parallel_residual_fwd_kernelINS_13Kernel_traitsIf13__nv_bfloat16fS2_fjLj7168ELj1ELj1ELj4ELj16ENS_18Kernel_traits_baseILj7168EfS2_fS2_fjLj128EEEEELb0ELb1ELb1EEEvNS_9FwdParamsE
        .type           _ZN10layer_norm31ln_parallel_residual_fwd_kernelINS_13Kernel_traitsIf13__nv_bfloat16fS2_fjLj7168ELj1ELj1ELj4ELj16ENS_18Kernel_traits_baseILj7168EfS2_fS2_fjLj128EEEEELb0ELb1ELb1EEEvNS_9FwdParamsE,@function
        .size           _ZN10layer_norm31ln_parallel_residual_fwd_kernelINS_13Kernel_traitsIf13__nv_bfloat16fS2_fjLj7168ELj1ELj1ELj4ELj16ENS_18Kernel_traits_baseILj7168EfS2_fS2_fjLj128EEEEELb0ELb1ELb1EEEvNS_9FwdParamsE,(.L_x_27879 - _ZN10layer_norm31ln_parallel_residual_fwd_kernelINS_13Kernel_traitsIf13__nv_bfloat16fS2_fjLj7168ELj1ELj1ELj4ELj16ENS_18Kernel_traits_baseILj7168EfS2_fS2_fjLj128EEEEELb0ELb1ELb1EEEvNS_9FwdParamsE)
        .other          _ZN10layer_norm31ln_parallel_residual_fwd_kernelINS_13Kernel_traitsIf13__nv_bfloat16fS2_fjLj7168ELj1ELj1ELj4ELj16ENS_18Kernel_traits_baseILj7168EfS2_fS2_fjLj128EEEEELb0ELb1ELb1EEEvNS_9FwdParamsE,@"STO_CUDA_ENTRY STV_DEFAULT"
_ZN10layer_norm31ln_parallel_residual_fwd_kernelINS_13Kernel_traitsIf13__nv_bfloat16fS2_fjLj7168ELj1ELj1ELj4ELj16ENS_18Kernel_traits_baseILj7168EfS2_fS2_fjLj128EEEEELb0ELb1ELb1EEEvNS_9FwdParamsE:
.text._ZN10layer_norm31ln_parallel_residual_fwd_kernelINS_13Kernel_traitsIf13__nv_bfloat16fS2_fjLj7168ELj1ELj1ELj4ELj16ENS_18Kernel_traits_baseILj7168EfS2_fS2_fjLj128EEEEELb0ELb1ELb1EEEvNS_9FwdParamsE:
        /* <DEDUP_REMOVED lines=42> */
.L_x_12417:
[----:B------:R-:W2:Y:S01]  /*02a0*/  LDC.64 R4, c[0x0][0x3d0] ;  /* 0x0000f400ff047b82 */ /* 0x000ea20000000a00 */
        /* <DEDUP_REMOVED lines=18> */
[----:B--2---:R-:W-:Y:S01]  /*03d0*/  IMAD.WIDE.U32 R60, R0, 0x20, R4 ;  /* 0x00000020003c7825 */ /* 0x004fe200078e0004 */
[----:B------:R-:W-:-:S02]  /*03e0*/  CS2R R78, SRZ ;  /* 0x00000000004e7805 */ /* 0x000fc4000001ff00 */
[----:B------:R-:W-:Y:S02]  /*03f0*/  CS2R R76, SRZ ;  /* 0x00000000004c7805 */ /* 0x000fe4000001ff00 */
        /* <DEDUP_REMOVED lines=8> */
[----:B------:R-:W-:Y:S01]  /*0480*/  CS2R R62, SRZ ;  /* 0x00000000003e7805 */ /* 0x000fe2000001ff00 */
[----:B------:R-:W5:Y:S04]  /*0490*/  LDG.E.128 R12, desc[UR6][R60.64+0x1000] ;  /* 0x001000063c0c7981 */ /* 0x000f68000c1e1d00 */
        /* <DEDUP_REMOVED lines=10> */
[----:B------:R0:W5:Y:S02]  /*0540*/  LDG.E.128 R56, desc[UR6][R60.64+0x6010] ;  /* 0x006010063c387981 */ /* 0x000164000c1e1d00 */
[----:B0-----:R-:W-:-:S07]  /*0550*/  CS2R R60, SRZ ;  /* 0x00000000003c7805 */ /* 0x001fce000001ff00 */
.L_x_12418:
[----:B------:R-:W0:Y:S02]  /*0560*/  LDCU UR4, c[0x0][0x384] ;  /* 0x00007080ff0477ac */ /* 0x000e240008000800 */
[----:B0-----:R-:W-:-:S13]  /*0570*/  ISETP.GE.AND P0, PT, R2, UR4, PT ;  /* 0x0000000402007c0c */ /* 0x001fda000bf06270 */
[----:B------:R-:W-:Y:S05]  /*0580*/  @P0 EXIT ;  /* 0x000000000000094d */ /* 0x000fea0003800000 */
[----:B------:R-:W0:Y:S01]  /*0590*/  LDCU.64 UR4, c[0x0][0x398] ;  /* 0x00007300ff0477ac */ /* 0x000e220008000a00 */
[----:B------:R-:W2:Y:S01]  /*05a0*/  LDCU UR8, c[0x0][0x388] ;  /* 0x00007100ff0877ac */ /* 0x000ea20008000800 */
[----:B------:R-:W3:Y:S01]  /*05b0*/  LDCU.U8 UR12, c[0x0][0x410] ;  /* 0x00008200ff0c77ac */ /* 0x000ee20008000000 */
[----:B------:R-:W4:Y:S01]  /*05c0*/  LDCU UR9, c[0x0][0x400] ;  /* 0x00008000ff0977ac */ /* 0x000f220008000800 */
[----:B------:R-:W1:Y:S01]  /*05d0*/  LDCU.64 UR10, c[0x0][0x3a0] ;  /* 0x00007400ff0a77ac */ /* 0x000e620008000a00 */
[----:B0-----:R-:W-:Y:S02]  /*05e0*/  UISETP.NE.U32.AND UP0, UPT, UR4, URZ, UPT ;  /* 0x000000ff0400728c */ /* 0x001fe4000bf05070 */
[----:B------:R-:W-:Y:S02]  /*05f0*/  UPLOP3.LUT UP1, UPT, UPT, UPT, UPT, 0x40, 0x4 ;  /* 0x000000000004789c */ /* 0x000fe40003f2e870 */
[----:B------:R-:W-:-:S06]  /*0600*/  UISETP.NE.AND.EX UP0, UPT, UR5, URZ, UPT, UP0 ;  /* 0x000000ff0500728c */ /* 0x000fcc000bf05300 */
[----:B-1234-:R-:W-:-:S13]  /*0610*/  PLOP3.LUT P0, PT, PT, PT, UP0, 0x80, 0x8 ;  /* 0x000000000008781c */ /* 0x01efda0003f0f008 */
.L_x_12451:
[----:B------:R-:W-:Y:S01]  /*0620*/  ISETP.NE.U32.AND P1, PT, RZ, UR10, PT ;  /* 0x0000000aff007c0c */ /* 0x000fe2000bf25070 */
[----:B-1----:R-:W0:Y:S01]  /*0630*/  LDC.64 R128, c[0x0][0x390] ;  /* 0x0000e400ff807b82 */ /* 0x002e220000000a00 */
        /* <DEDUP_REMOVED lines=9> */
[----:B-----5:R-:W5:Y:S01]  /*06d0*/  LDG.E.128 R132, desc[UR6][R132.64] ;  /* 0x0000000684847981 */ /* 0x020f62000c1e1d00 */
        /* <DEDUP_REMOVED lines=24> */
.L_x_12420:
        /* <DEDUP_REMOVED lines=21> */
.L_x_12419:
[----:B------:R-:W-:-:S04]  /*09b0*/  UISETP.NE.U32.AND UP0, UPT, UR10, URZ, UPT ;  /* 0x000000ff0a00728c */ /* 0x000fc8000bf05070 */
[----:B------:R-:W-:-:S09]  /*09c0*/  UISETP.NE.AND.EX UP0, UPT, UR11, URZ, UPT, UP0 ;  /* 0x000000ff0b00728c */ /* 0x000fd2000bf05300 */
[----:B------:R-:W-:Y:S05]  /*09d0*/  BRA.U UP0, `(.L_x_12422) ;  /* 0x0000000100847547 */ /* 0x000fea000b800000 */
[C---:B-----5:R-:W-:Y:S02]  /*09e0*/  PRMT R137, R133.reuse, 0x7632, R137 ;  /* 0x0000763285897816 */ /* 0x060fe40000000089 */
        /* <DEDUP_REMOVED lines=29> */
[----:B------:R-:W-:-:S04]  /*0bc0*/  FADD.FTZ R177, R177, R132 ;  /* 0x00000084b1b17221 */ /* 0x000fc80000010000 */
[----:B------:R-:W-:Y:S01]  /*0bd0*/  FADD.FTZ R179, R140, R133 ;  /* 0x000000858cb37221 */ /* 0x000fe20000010000 */
[----:B------:R-:W-:Y:S06]  /*0be0*/  BRA `(.L_x_12421) ;  /* 0x0000000000a07947 */ /* 0x000fec0003800000 */
.L_x_12422:
[----:B-----5:R-:W-:Y:S02]  /*0bf0*/  PRMT R136, R132, 0x7632, R136 ;  /* 0x0000763284887816 */ /* 0x020fe40000000088 */
[C---:B------:R-:W-:Y:S02]  /*0c00*/  PRMT R138, R133.reuse, 0x7632, R138 ;  /* 0x00007632858a7816 */ /* 0x040fe4000000008a */
[----:B------:R-:W-:Y:S02]  /*0c10*/  PRMT R140, R134, 0x7632, R140 ;  /* 0x00007632868c7816 */ /* 0x000fe4000000008c */
[----:B------:R-:W-:Y:S02]  /*0c20*/  SHF.L.U32 R132, R132, 0x10, RZ ;  /* 0x0000001084847819 */ /* 0x000fe400000006ff */
[----:B------:R-:W-:Y:S02]  /*0c30*/  SHF.L.U32 R133, R133, 0x10, RZ ;  /* 0x0000001085857819 */ /* 0x000fe400000006ff */
[----:B------:R-:W-:-:S02]  /*0c40*/  SHF.L.U32 R134, R134, 0x10, RZ ;  /* 0x0000001086867819 */ /* 0x000fc400000006ff */
[----:B------:R-:W-:Y:S02]  /*0c50*/  SHF.L.U32 R3, R116, 0x10, RZ ;  /* 0x0000001074037819 */ /* 0x000fe400000006ff */
[----:B------:R-:W-:Y:S02]  /*0c60*/  SHF.L.U32 R0, R117, 0x10, RZ ;  /* 0x0000001075007819 */ /* 0x000fe400000006ff */
[----:B------:R-:W-:Y:S01]  /*0c70*/  SHF.L.U32 R139, R118, 0x10, RZ ;  /* 0x00000010768b7819 */ /* 0x000fe200000006ff */
[----:B------:R-:W-:Y:S01]  /*0c80*/  FADD.FTZ R137, R132, R3 ;  /* 0x0000000384897221 */ /* 0x000fe20000010000 */
[----:B------:R-:W-:Y:S01]  /*0c90*/  PRMT R142, R135, 0x7632, R142 ;  /* 0x00007632878e7816 */ /* 0x000fe2000000008e */
[--C-:B------:R-:W-:Y:S01]  /*0ca0*/  FADD.FTZ R141, R133, R0.reuse ;  /* 0x00000000858d7221 */ /* 0x100fe20000010000 */
[----:B------:R-:W-:Y:S01]  /*0cb0*/  PRMT R0, R116, 0x7632, R0 ;  /* 0x0000763274007816 */ /* 0x000fe20000000000 */
[----:B------:R-:W-:Y:S01]  /*0cc0*/  FADD.FTZ R143, R134, R139 ;  /* 0x0000008b868f7221 */ /* 0x000fe20000010000 */
[----:B------:R-:W-:Y:S01]  /*0cd0*/  PRMT R3, R117, 0x7632, R3 ;  /* 0x0000763275037816 */ /* 0x000fe20000000003 */
[----:B------:R-:W-:Y:S01]  /*0ce0*/  FADD.FTZ R180, R120, R137 ;  /* 0x0000008978b47221 */ /* 0x000fe20000010000 */
[----:B------:R-:W-:Y:S01]  /*0cf0*/  PRMT R132, R118, 0x7632, R132 ;  /* 0x0000763276847816 */ /* 0x000fe20000000084 */
[----:B------:R-:W-:Y:S01]  /*0d00*/  FADD.FTZ R182, R122, R141 ;  /* 0x0000008d7ab67221 */ /* 0x000fe20000010000 */
[----:B------:R-:W-:Y:S01]  /*0d10*/  PRMT R134, R119, 0x7632, R134 ;  /* 0x0000763277867816 */ /* 0x000fe20000000086 */
        /* <DEDUP_REMOVED lines=17> */
[----:B------:R-:W-:-:S03]  /*0e30*/  FADD.FTZ R183, R123, R132 ;  /* 0x000000847bb77221 */ /* 0x000fc60000010000 */
[----:B------:R-:W-:Y:S01]  /*0e40*/  FADD.FTZ R136, R136, R135 ;  /* 0x0000008788887221 */ /* 0x000fe20000010000 */
[----:B------:R-:W-:-:S03]  /*0e50*/  FADD.FTZ R177, R125, R134 ;  /* 0x000000867db17221 */ /* 0x000fc60000010000 */
[----:B------:R-:W-:-:S07]  /*0e60*/  FADD.FTZ R179, R127, R136 ;  /* 0x000000887fb37221 */ /* 0x000fce0000010000 */
.L_x_12421:
        /* <DEDUP_REMOVED lines=18> */
[----:B-----5:R-:W-:Y:S02]  /*0f90*/  PRMT R0, R132, 0x7632, R0 ;  /* 0x0000763284007816 */ /* 0x020fe40000000000 */
        /* <DEDUP_REMOVED lines=38> */
[----:B------:R-:W-:Y:S01]  /*1200*/  FADD.FTZ R167, R127, R138 ;  /* 0x0000008a7fa77221 */ /* 0x000fe20000010000 */
[----:B------:R-:W-:Y:S06]  /*1210*/  BRA `(.L_x_12425) ;  /* 0x00000004000c7947 */ /* 0x000fec0003800000 */
.L_x_12424:
        /* <DEDUP_REMOVED lines=30> */
[----:B------:R-:W-:-:S04]  /*1400*/  FADD.FTZ R165, R165, R130 ;  /* 0x00000082a5a57221 */ /* 0x000fc80000010000 */
[----:B------:R-:W-:Y:S01]  /*1410*/  FADD.FTZ R167, R134, R131 ;  /* 0x0000008386a77221 */ /* 0x000fe20000010000 */
[----:B------:R-:W-:Y:S06]  /*1420*/  BRA `(.L_x_12425) ;  /* 0x0000000000887947 */ /* 0x000fec0003800000 */
.L_x_12423:
        /* <DEDUP_REMOVED lines=22> */
.L_x_12426:
        /* <DEDUP_REMOVED lines=11> */
[----:B------:R-:W-:-:S07]  /*1640*/  SHF.L.U32 R167, R167, 0x10, RZ ;  /* 0x00000010a7a77819 */ /* 0x000fce00000006ff */
.L_x_12425:
        /* <DEDUP_REMOVED lines=15> */
[----:B-----5:R-:W-:Y:S02]  /*1740*/  PRMT R0, R132, 0x7632, R0 ;  /* 0x0000763284007816 */ /* 0x020fe40000000000 */
[----:B-1----:R-:W-:Y:S02]  /*1750*/  PRMT R136, R134, 0x7632, R136 ;  /* 0x0000763286887816 */ /* 0x002fe40000000088 */
        /* <DEDUP_REMOVED lines=39> */
.L_x_12428:
[----:B-1---5:R-:W-:Y:S02]  /*19d0*/  PRMT R136, R132, 0x7632, R136 ;  /* 0x0000763284887816 */ /* 0x022fe40000000088 */
        /* <DEDUP_REMOVED lines=32> */
.L_x_12427:
[----:B------:R-:W-:Y:S05]  /*1be0*/  @!P1 BRA `(.L_x_12430) ;  /* 0x0000000000549947 */ /* 0x000fea0003800000 */
[C---:B-1---5:R-:W-:Y:S02]  /*1bf0*/  PRMT R131, R134.reuse, 0x7632, R131 ;  /* 0x0000763286837816 */ /* 0x062fe40000000083 */
        /* <DEDUP_REMOVED lines=20> */
.L_x_12430:
        /* <DEDUP_REMOVED lines=12> */
.L_x_12429:
[----:B-1----:R-:W0:Y:S01]  /*1e00*/  @P0 LDC.64 R136, c[0x0][0x398] ;  /* 0x0000e600ff880b82 */ /* 0x002e220000000a00 */
        /* <DEDUP_REMOVED lines=55> */
.L_x_12432:
        /* <DEDUP_REMOVED lines=33> */
.L_x_12431:
        /* <DEDUP_REMOVED lines=22> */
.L_x_12434:
        /* <DEDUP_REMOVED lines=12> */
.L_x_12433:
        /* <DEDUP_REMOVED lines=53> */
[----:B------:R-:W-:-:S02]  /*2900*/  FADD.FTZ R137, R125, R132 ;  /* 0x000000847d897221 */ /* 0x000fc40000010000 */
[----:B------:R-:W-:Y:S01]  /*2910*/  FADD.FTZ R139, R127, R134 ;  /* 0x000000867f8b7221 */ /* 0x000fe20000010000 */
[----:B------:R-:W-:Y:S06]  /*2920*/  BRA `(.L_x_12437) ;  /* 0x00000004000c7947 */ /* 0x000fec0003800000 */
.L_x_12436:
        /* <DEDUP_REMOVED lines=33> */
.L_x_12435:
        /* <DEDUP_REMOVED lines=22> */
.L_x_12438:
[----:B-----5:R-:W-:Y:S02]  /*2ca0*/  PRMT R149, R132, 0x7632, R149 ;  /* 0x0000763284957816 */ /* 0x020fe40000000095 */
[----:B------:R-:W-:Y:S02]  /*2cb0*/  PRMT R151, R133, 0x7632, R151 ;  /* 0x0000763285977816 */ /* 0x000fe40000000097 */
[----:B-1----:R-:W-:Y:S02]  /*2cc0*/  PRMT R137, R134, 0x7632, R137 ;  /* 0x0000763286897816 */ /* 0x002fe40000000089 */
        /* <DEDUP_REMOVED lines=9> */
.L_x_12437:
        /* <DEDUP_REMOVED lines=16> */
[C---:B-1----:R-:W-:Y:S02]  /*2e60*/  PRMT R140, R133.reuse, 0x7632, R140 ;  /* 0x00007632858c7816 */ /* 0x042fe4000000008c */
        /* <DEDUP_REMOVED lines=8> */
[C---:B------:R-:W-:Y:S02]  /*2ef0*/  PRMT R144, R135.reuse, 0x7632, R144 ;  /* 0x0000763287907816 */ /* 0x040fe40000000090 */
[----:B------:R-:W-:Y:S01]  /*2f00*/  SHF.L.U32 R146, R135, 0x10, RZ ;  /* 0x0000001087927819 */ /* 0x000fe200000006ff */
[----:B------:R-:W-:Y:S01]  /*2f10*/  FADD.FTZ R135, R130, R133 ;  /* 0x0000008582877221 */ /* 0x000fe20000010000 */
[----:B------:R-:W-:Y:S01]  /*2f20*/  FADD.FTZ R143, R143, R134 ;  /* 0x000000868f8f7221 */ /* 0x000fe20000010000 */
[----:B------:R-:W-:-:S02]  /*2f30*/  PRMT R130, R116, 0x7632, R130 ;  /* 0x0000763274827816 */ /* 0x000fc40000000082 */
[----:B------:R-:W-:Y:S02]  /*2f40*/  PRMT R132, R117, 0x7632, R132 ;  /* 0x0000763275847816 */ /* 0x000fe40000000084 */
[----:B------:R-:W-:Y:S02]  /*2f50*/  PRMT R134, R118, 0x7632, R134 ;  /* 0x0000763276867816 */ /* 0x000fe40000000086 */
[C---:B------:R-:W-:Y:S02]  /*2f60*/  PRMT R147, R119.reuse, 0x7632, R147 ;  /* 0x0000763277937816 */ /* 0x040fe40000000093 */
        /* <DEDUP_REMOVED lines=23> */
.L_x_12440:
[C---:B-1---5:R-:W-:Y:S02]  /*30e0*/  PRMT R141, R132.reuse, 0x7632, R141 ;  /* 0x00007632848d7816 */ /* 0x062fe4000000008d */
        /* <DEDUP_REMOVED lines=29> */
[----:B------:R-:W-:-:S04]  /*32c0*/  FADD.FTZ R145, R134, R131 ;  /* 0x0000008386917221 */ /* 0x000fc80000010000 */
[----:B------:R-:W-:Y:S01]  /*32d0*/  FADD.FTZ R147, R147, R132 ;  /* 0x0000008493937221 */ /* 0x000fe20000010000 */
[----:B------:R-:W-:Y:S06]  /*32e0*/  BRA `(.L_x_12441) ;  /* 0x0000000000887947 */ /* 0x000fec0003800000 */
.L_x_12439:
[----:B------:R-:W-:Y:S05]  /*32f0*/  @!P1 BRA `(.L_x_12442) ;  /* 0x0000000000549947 */ /* 0x000fea0003800000 */
[C---:B-----5:R-:W-:Y:S02]  /*3300*/  PRMT R0, R132.reuse, 0x7632, R0 ;  /* 0x0000763284007816 */ /* 0x060fe40000000000 */
[----:B-1----:R-:W-:Y:S02]  /*3310*/  SHF.L.U32 R131, R132, 0x10, RZ ;  /* 0x0000001084837819 */ /* 0x002fe400000006ff */
        /* <DEDUP_REMOVED lines=19> */
.L_x_12442:
[----:B-1---5:R-:W-:Y:S02]  /*3450*/  PRMT R141, R132, 0x7632, R141 ;  /* 0x00007632848d7816 */ /* 0x022fe4000000008d */
        /* <DEDUP_REMOVED lines=11> */
.L_x_12441:
        /* <DEDUP_REMOVED lines=15> */
[C---:B-----5:R-:W-:Y:S02]  /*3600*/  PRMT R0, R128.reuse, 0x7632, R0 ;  /* 0x0000763280007816 */ /* 0x060fe40000000000 */
[C---:B-1----:R-:W-:Y:S02]  /*3610*/  PRMT R132, R129.reuse, 0x7632, R132 ;  /* 0x0000763281847816 */ /* 0x042fe40000000084 */
[----:B------:R-:W-:Y:S02]  /*3620*/  SHF.L.U32 R133, R129, 0x10, RZ ;  /* 0x0000001081857819 */ /* 0x000fe400000006ff */
[----:B------:R-:W-:Y:S02]  /*3630*/  SHF.L.U32 R128, R128, 0x10, RZ ;  /* 0x0000001080807819 */ /* 0x000fe400000006ff */
[----:B------:R-:W-:Y:S02]  /*3640*/  PRMT R134, R130, 0x7632, R134 ;  /* 0x0000763282867816 */ /* 0x000fe40000000086 */
[----:B------:R-:W-:-:S02]  /*3650*/  SHF.L.U32 R129, R116, 0x10, RZ ;  /* 0x0000001074817819 */ /* 0x000fc400000006ff */
[----:B------:R-:W-:Y:S02]  /*3660*/  SHF.L.U32 R130, R130, 0x10, RZ ;  /* 0x0000001082827819 */ /* 0x000fe400000006ff */
[----:B------:R-:W-:Y:S01]  /*3670*/  SHF.L.U32 R192, R117, 0x10, RZ ;  /* 0x0000001075c07819 */ /* 0x000fe200000006ff */
[--C-:B------:R-:W-:Y:S01]  /*3680*/  FADD.FTZ R129, R129, R128.reuse ;  /* 0x0000008081817221 */ /* 0x100fe20000010000 */
        /* <DEDUP_REMOVED lines=32> */
.L_x_12444:
[C---:B-1---5:R-:W-:Y:S02]  /*3890*/  PRMT R135, R128.reuse, 0x7632, R135 ;  /* 0x0000763280877816 */ /* 0x062fe40000000087 */
[C---:B------:R-:W-:Y:S02]  /*38a0*/  PRMT R192, R129.reuse, 0x7632, R192 ;  /* 0x0000763281c07816 */ /* 0x040fe400000000c0 */
[----:B------:R-:W-:Y:S02]  /*38b0*/  SHF.L.U32 R134, R129, 0x10, RZ ;  /* 0x0000001081867819 */ /* 0x000fe400000006ff */
[----:B------:R-:W-:Y:S02]  /*38c0*/  SHF.L.U32 R128, R128, 0x10, RZ ;  /* 0x0000001080807819 */ /* 0x000fe400000006ff */
[----:B------:R-:W-:Y:S02]  /*38d0*/  PRMT R193, R130, 0x7632, R193 ;  /* 0x0000763282c17816 */ /* 0x000fe400000000c1 */
[----:B------:R-:W-:-:S02]  /*38e0*/  SHF.L.U32 R129, R116, 0x10, RZ ;  /* 0x0000001074817819 */ /* 0x000fc400000006ff */
[----:B------:R-:W-:Y:S02]  /*38f0*/  SHF.L.U32 R130, R130, 0x10, RZ ;  /* 0x0000001082827819 */ /* 0x000fe400000006ff */
[----:B------:R-:W-:Y:S01]  /*3900*/  SHF.L.U32 R195, R118, 0x10, RZ ;  /* 0x0000001076c37819 */ /* 0x000fe200000006ff */
[----:B------:R-:W-:Y:S01]  /*3910*/  FADD.FTZ R132, R129, R128 ;  /* 0x0000008081847221 */ /* 0x000fe20000010000 */
        /* <DEDUP_REMOVED lines=18> */
[----:B------:R-:W-:Y:S01]  /*3a40*/  FADD.FTZ R133, R135, R0 ;  /* 0x0000000087857221 */ /* 0x000fe20000010000 */
[----:B------:R-:W-:Y:S01]  /*3a50*/  FADD.FTZ R135, R194, R129 ;  /* 0x00000081c2877221 */ /* 0x000fe20000010000 */
[----:B------:R-:W-:Y:S01]  /*3a60*/  FADD.FTZ R129, R196, R131 ;  /* 0x00000083c4817221 */ /* 0x000fe20000010000 */
[----:B------:R-:W-:Y:S01]  /*3a70*/  FADD.FTZ R130, R195, R198 ;  /* 0x000000c6c3827221 */ /* 0x000fe20000010000 */
[----:B------:R-:W-:Y:S01]  /*3a80*/  FADD.FTZ R131, R197, R192 ;  /* 0x000000c0c5837221 */ /* 0x000fe20000010000 */
[----:B------:R-:W-:Y:S06]  /*3a90*/  BRA `(.L_x_12445) ;  /* 0x0000000000887947 */ /* 0x000fec0003800000 */
.L_x_12443:
[----:B------:R-:W-:Y:S05]  /*3aa0*/  @!P1 BRA `(.L_x_12446) ;  /* 0x0000000000549947 */ /* 0x000fea0003800000 */
[C---:B-----5:R-:W-:Y:S02]  /*3ab0*/  PRMT R0, R128.reuse, 0x7632, R0 ;  /* 0x0000763280007816 */ /* 0x060fe40000000000 */
[----:B-1----:R-:W-:Y:S02]  /*3ac0*/  SHF.L.U32 R133, R128, 0x10, RZ ;  /* 0x0000001080857819 */ /* 0x002fe400000006ff */
[C---:B------:R-:W-:Y:S02]  /*3ad0*/  PRMT R132, R130.reuse, 0x7632, R132 ;  /* 0x0000763282847816 */ /* 0x040fe40000000084 */
[----:B------:R-:W-:Y:S02]  /*3ae0*/  SHF.L.U32 R135, R130, 0x10, RZ ;  /* 0x0000001082877819 */ /* 0x000fe400000006ff */
[----:B------:R-:W-:Y:S02]  /*3af0*/  PRMT R128, R129, 0x7632, R128 ;  /* 0x0000763281807816 */ /* 0x000fe40000000080 */
[----:B------:R-:W-:-:S02]  /*3b00*/  PRMT R130, R131, 0x7632, R130 ;  /* 0x0000763283827816 */ /* 0x000fc40000000082 */
        /* <DEDUP_REMOVED lines=15> */
.L_x_12446:
        /* <DEDUP_REMOVED lines=12> */
.L_x_12445:
        /* <DEDUP_REMOVED lines=203> */
.L_x_12448:
[----:B------:R-:W-:Y:S05]  /*4970*/  BSYNC.RECONVERGENT B0 ;  /* 0x0000000000007941 */ /* 0x000fea0003800200 */
.L_x_12447:
[----:B0-----:R-:W-:Y:S01]  /*4980*/  LOP3.LUT R190, R0, 0x1f, RZ, 0xc0, !PT ;  /* 0x0000001f00be7812 */ /* 0x001fe200078ec0ff */
[----:B------:R-:W-:Y:S01]  /*4990*/  BAR.SYNC.DEFER_BLOCKING 0x0 ;  /* 0x0000000000007b1d */ /* 0x000fe20000010000 */
[----:B------:R-:W-:Y:S02]  /*49a0*/  CS2R R192, SRZ ;  /* 0x0000000000c07805 */ /* 0x000fe4000001ff00 */
[----:B------:R-:W-:Y:S01]  /*49b0*/  ISETP.GT.U32.AND P1, PT, R190, 0x3, PT ;  /* 0x00000003be00780c */ /* 0x000fe20003f24070 */
[----:B------:R-:W-:Y:S02]  /*49c0*/  HFMA2 R190, -RZ, RZ, 0, 0 ;  /* 0x00000000ffbe7431 */ /* 0x000fe400000001ff */
[----:B------:R-:W-:Y:S10]  /*49d0*/  BSSY.RECONVERGENT B0, `(.L_x_12449) ;  /* 0x000000a000007945 */ /* 0x000ff40003800200 */
[----:B------:R-:W-:Y:S05]  /*49e0*/  @P1 BRA `(.L_x_12450) ;  /* 0x0000000000201947 */ /* 0x000fea0003800000 */
[----:B------:R-:W0:Y:S01]  /*49f0*/  S2UR UR5, SR_CgaCtaId ;  /* 0x00000000000579c3 */ /* 0x000e220000008800 */
[----:B------:R-:W-:Y:S01]  /*4a00*/  UMOV UR4, 0x400 ;  /* 0x0000040000047882 */ /* 0x000fe20000000000 */
[----:B------:R-:W-:-:S04]  /*4a10*/  SHF.L.U32 R190, R0, 0x3, RZ ;  /* 0x0000000300be7819 */ /* 0x000fc800000006ff */
[----:B------:R-:W-:Y:S02]  /*4a20*/  LOP3.LUT R192, R190, 0xf8, RZ, 0xc0, !PT ;  /* 0x000000f8bec07812 */ /* 0x000fe400078ec0ff */
[----:B------:R-:W-:Y:S01]  /*4a30*/  MOV R190, 0x700 ;  /* 0x0000070000be7802 */ /* 0x000fe20000000f00 */
[----:B0-----:R-:W-:-:S04]  /*4a40*/  ULEA UR4, UR5, UR4, 0x18 ;  /* 0x0000000405047291 */ /* 0x001fc8000f8ec0ff */
[----:B------:R-:W-:-:S09]  /*4a50*/  @UP1 UIADD3 UR4, UPT, UPT, UR4, 0x20, URZ ;  /* 0x0000002004041890 */ /* 0x000fd2000fffe0ff */
[----:B------:R-:W0:Y:S03]  /*4a60*/  LDS.64 R192, [R192+UR4] ;  /* 0x00000004c0c07984 */ /* 0x000e260008000a00 */
.L_x_12450:
[----:B------:R-:W-:Y:S05]  /*4a70*/  BSYNC.RECONVERGENT B0 ;  /* 0x0000000000007941 */ /* 0x000fea0003800200 */
.L_x_12449:
[----:B------:R-:W1:Y:S01]  /*4a80*/  SHFL.DOWN PT, R191, R190, 0x2, 0x1f ;  /* 0x08401f00bebf7f89 */ /* 0x000e6200000e0000 */
[----:B------:R-:W-:Y:S01]  /*4a90*/  ISETP.NE.AND P2, PT, RZ, UR12, PT ;  /* 0x0000000cff007c0c */ /* 0x000fe2000bf45270 */
[----:B------:R-:W-:Y:S01]  /*4aa0*/  UPLOP3.LUT UP1, UPT, UPT, UPT, UP1, 0x40, 0x4 ;  /* 0x000000000004789c */ /* 0x000fe20003f2e810 */
[----:B------:R-:W-:Y:S01]  /*4ab0*/  ISETP.NE.AND P1, PT, R0, RZ, PT ;  /* 0x000000ff0000720c */ /* 0x000fe20003f25270 */
[----:B0-----:R-:W0:Y:S01]  /*4ac0*/  SHFL.DOWN PT, R195, R192, 0x2, 0x1f ;  /* 0x08401f00c0c37f89 */ /* 0x001e2200000e0000 */
        /* <DEDUP_REMOVED lines=22> */
[----:B0-----:R-:W-:-:S04]  /*4c30*/  FMUL.FTZ R191, R200, R201 ;  /* 0x000000c9c8bf7220 */ /* 0x001fc80000410000 */
[----:B------:R-:W-:Y:S01]  /*4c40*/  FFMA.FTZ R191, R196, R199, R191 ;  /* 0x000000c7c4bf7223 */ /* 0x000fe200000100bf */
[----:B------:R-:W-:-:S03]  /*4c50*/  FADD.FTZ R199, R199, -R200 ;  /* 0x800000c8c7c77221 */ /* 0x000fc60000010000 */
[----:B-1----:R-:W-:Y:S01]  /*4c60*/  FMUL.FTZ R191, R202, R191 ;  /* 0x000000bfcabf7220 */ /* 0x002fe20000410000 */
[----:B------:R-:W-:-:S04]  /*4c70*/  FMUL.FTZ R199, R199, R199 ;  /* 0x000000c7c7c77220 */ /* 0x000fc80000410000 */
[----:B------:R-:W-:Y:S01]  /*4c80*/  FMUL.FTZ R199, R196, R199 ;  /* 0x000000c7c4c77220 */ /* 0x000fe20000410000 */
[----:B------:R-:W0:Y:S01]  /*4c90*/  SHFL.IDX PT, R191, R191, RZ, 0x1f ;  /* 0x00001fffbfbf7589 */ /* 0x000e2200000e0000 */
[----:B--2---:R-:W-:Y:S02]  /*4ca0*/  FADD.FTZ R193, R192, R193 ;  /* 0x000000c1c0c17221 */ /* 0x004fe40000010000 */
[----:B------:R-:W-:-:S04]  /*4cb0*/  FMUL.FTZ R199, R199, R201 ;  /* 0x000000c9c7c77220 */ /* 0x000fc80000410000 */
[----:B------:R-:W-:-:S05]  /*4cc0*/  FFMA.FTZ R193, R202, R199, R193 ;  /* 0x000000c7cac17223 */ /* 0x000fca00000100c1 */
[----:B------:R-:W1:Y:S01]  /*4cd0*/  SHFL.IDX PT, R226, R193, RZ, 0x1f ;  /* 0x00001fffc1e27589 */ /* 0x000e6200000e0000 */
[----:B0-----:R-:W-:-:S05]  /*4ce0*/  FSEL R190, R191, RZ, !P2 ;  /* 0x000000ffbfbe7208 */ /* 0x001fca0005000000 */
[C---:B------:R-:W-:Y:S01]  /*4cf0*/  FADD.FTZ R198, -R190.reuse, R165 ;  /* 0x000000a5bec67221 */ /* 0x040fe20000010100 */
[C---:B------:R-:W-:Y:S01]  /*4d00*/  FADD.FTZ R206, -R190.reuse, R162 ;  /* 0x000000a2bece7221 */ /* 0x040fe20000010100 */
[----:B------:R-:W1:Y:S01]  /*4d10*/  LDC R165, c[0x0][0x448] ;  /* 0x00011200ffa57b82 */ /* 0x000e620000000800 */
[C---:B------:R-:W-:Y:S01]  /*4d20*/  FADD.FTZ R162, -R190.reuse, R155 ;  /* 0x0000009bbea27221 */ /* 0x040fe20000010100 */
[----:B------:R-:W-:Y:S01]  /*4d30*/  FMUL.FTZ R155, R191, R191 ;  /* 0x000000bfbf9b7220 */ /* 0x000fe20000410000 */
[C---:B------:R-:W-:Y:S01]  /*4d40*/  FADD.FTZ R204, -R190.reuse, R150 ;  /* 0x00000096becc7221 */ /* 0x040fe20000010100 */
[C---:B------:R-:W-:Y:S01]  /*4d50*/  FADD.FTZ R150, -R190.reuse, R151 ;  /* 0x00000097be967221 */ /* 0x040fe20000010100 */
[C---:B------:R-:W-:Y:S01]  /*4d60*/  FADD.FTZ R224, -R190.reuse, R168 ;  /* 0x000000a8bee07221 */ /* 0x040fe20000010100 */
[C---:B------:R-:W-:Y:S01]  /*4d70*/  FADD.FTZ R168, -R190.reuse, R158 ;  /* 0x0000009ebea87221 */ /* 0x040fe20000010100 */
[----:B------:R-:W-:Y:S01]  /*4d80*/  FSEL R230, R155, RZ, P2 ;  /* 0x000000ff9be67208 */ /* 0x000fe20001000000 */
[C---:B------:R-:W-:Y:S01]  /*4d90*/  FADD.FTZ R208, -R190.reuse, R152 ;  /* 0x00000098bed07221 */ /* 0x040fe20000010100 */
[C---:B------:R-:W-:Y:S01]  /*4da0*/  FADD.FTZ R158, -R190.reuse, R153 ;  /* 0x00000099be9e7221 */ /* 0x040fe20000010100 */
[C---:B------:R-:W-:Y:S01]  /*4db0*/  FADD.FTZ R210, -R190.reuse, R154 ;  /* 0x0000009abed27221 */ /* 0x040fe20000010100 */
[----:B------:R-:W0:Y:S01]  /*4dc0*/  @!P1 LDC.64 R152, c[0x0][0x3c0] ;  /* 0x0000f000ff989b82 */ /* 0x000e220000000a00 */
[C---:B------:R-:W-:Y:S01]  /*4dd0*/  FADD.FTZ R212, -R190.reuse, R148 ;  /* 0x00000094bed47221 */ /* 0x040fe20000010100 */
[C---:B------:R-:W-:Y:S01]  /*4de0*/  FADD.FTZ R154, -R190.reuse, R149 ;  /* 0x00000095be9a7221 */ /* 0x040fe20000010100 */
[C---:B------:R-:W-:Y:S01]  /*4df0*/  FADD.FTZ R242, -R190.reuse, R128 ;  /* 0x00000080bef27221 */ /* 0x040fe20000010100 */
[C---:B------:R-:W-:Y:S01]  /*4e00*/  FADD.FTZ R246, -R190.reuse, R129 ;  /* 0x00000081bef67221 */ /* 0x040fe20000010100 */
[C---:B------:R-:W-:Y:S01]  /*4e10*/  FADD.FTZ R176, -R190.reuse, R176 ;  /* 0x000000b0beb07221 */ /* 0x040fe20000010100 */
[C---:B------:R-:W-:Y:S01]  /*4e20*/  FADD.FTZ R178, -R190.reuse, R178 ;  /* 0x000000b2beb27221 */ /* 0x040fe20000010100 */
[C---:B------:R-:W-:Y:S01]  /*4e30*/  FADD.FTZ R177, -R190.reuse, R177 ;  /* 0x000000b1beb17221 */ /* 0x040fe20000010100 */
[----:B------:R-:W2:Y:S01]  /*4e40*/  @!P1 LDC.64 R148, c[0x0][0x3c8] ;  /* 0x0000f200ff949b82 */ /* 0x000ea20000000a00 */
[C---:B------:R-:W-:Y:S01]  /*4e50*/  FADD.FTZ R232, -R190.reuse, R140 ;  /* 0x0000008cbee87221 */ /* 0x040fe20000010100 */
[C---:B------:R-:W-:Y:S01]  /*4e60*/  FADD.FTZ R134, -R190.reuse, R134 ;  /* 0x00000086be867221 */ /* 0x040fe20000010100 */
[C---:B------:R-:W-:Y:S01]  /*4e70*/  FADD.FTZ R234, -R190.reuse, R135 ;  /* 0x00000087beea7221 */ /* 0x040fe20000010100 */
[----:B------:R-:W-:Y:S01]  /*4e80*/  FADD.FTZ R140, -R190, R141 ;  /* 0x0000008dbe8c7221 */ /* 0x000fe20000010100 */
[----:B-1----:R-:W-:Y:S01]  /*4e90*/  FFMA.FTZ R151, R226, UR9, R165 ;  /* 0x00000009e2977c23 */ /* 0x002fe200080100a5 */
[C---:B------:R-:W-:Y:S01]  /*4ea0*/  FADD.FTZ R226, -R190.reuse, R136 ;  /* 0x00000088bee27221 */ /* 0x040fe20000010100 */
[C---:B------:R-:W-:Y:S01]  /*4eb0*/  FADD.FTZ R136, -R190.reuse, R137 ;  /* 0x00000089be887221 */ /* 0x040fe20000010100 */
[----:B------:R-:W1:Y:S01]  /*4ec0*/  LDC.64 R128, c[0x0][0x428] ;  /* 0x00010a00ff807b82 */ /* 0x000e620000000a00 */
[----:B------:R-:W-:Y:S01]  /*4ed0*/  FADD.FTZ R137, R151, R230 ;  /* 0x000000e697897221 */ /* 0x000fe20000010000 */
[C---:B------:R-:W-:Y:S01]  /*4ee0*/  FADD.FTZ R180, -R190.reuse, R180 ;  /* 0x000000b4beb47221 */ /* 0x040fe20000010100 */
[C---:B------:R-:W-:Y:S01]  /*4ef0*/  FADD.FTZ R181, -R190.reuse, R181 ;  /* 0x000000b5beb57221 */ /* 0x040fe20000010100 */
[C---:B------:R-:W-:Y:S01]  /*4f00*/  FADD.FTZ R166, -R190.reuse, R166 ;  /* 0x000000a6bea67221 */ /* 0x040fe20000010100 */
[C---:B------:R-:W-:Y:S01]  /*4f10*/  FADD.FTZ R200, -R190.reuse, R167 ;  /* 0x000000a7bec87221 */ /* 0x040fe20000010100 */
[C---:B------:R-:W-:Y:S01]  /*4f20*/  FADD.FTZ R144, -R190.reuse, R144 ;  /* 0x00000090be907221 */ /* 0x040fe20000010100 */
[----:B------:R-:W3:Y:S01]  /*4f30*/  MUFU.RSQ R137, R137 ;  /* 0x0000008900897308 */ /* 0x000ee20000001400 */
        /* <DEDUP_REMOVED lines=12> */
[----:B0-----:R-:W-:-:S04]  /*5000*/  @!P1 IMAD.WIDE R152, R2, 0x4, R152 ;  /* 0x0000000402989825 */ /* 0x001fc800078e0298 */
[C---:B------:R-:W-:Y:S01]  /*5010*/  FADD.FTZ R222, -R190.reuse, R169 ;  /* 0x000000a9bede7221 */ /* 0x040fe20000010100 */
[C---:B------:R-:W-:Y:S01]  /*5020*/  FADD.FTZ R174, -R190.reuse, R174 ;  /* 0x000000aebeae7221 */ /* 0x040fe20000010100 */
[----:B------:R-:W-:Y:S01]  /*5030*/  FADD.FTZ R214, -R190, R170 ;  /* 0x000000aabed67221 */ /* 0x000fe20000010100 */
[C---:B---3--:R-:W-:Y:S01]  /*5040*/  FMUL.FTZ R135, R137.reuse, R176 ;  /* 0x000000b089877220 */ /* 0x048fe20000410000 */
[C---:B------:R-:W-:Y:S01]  /*5050*/  FMUL.FTZ R141, R137.reuse, R178 ;  /* 0x000000b2898d7220 */ /* 0x040fe20000410000 */
[C---:B------:R-:W-:Y:S01]  /*5060*/  FMUL.FTZ R176, R137.reuse, R177 ;  /* 0x000000b189b07220 */ /* 0x040fe20000410000 */
[----:B------:R-:W-:Y:S01]  /*5070*/  FMUL.FTZ R177, R137, R134 ;  /* 0x0000008689b17220 */ /* 0x000fe20000410000 */
[----:B------:R-:W-:Y:S01]  /*5080*/  FFMA.FTZ R134, R135, R8, R64 ;  /* 0x0000000887867223 */ /* 0x000fe20000010040 */
[----:B------:R-:W-:Y:S01]  /*5090*/  FMUL.FTZ R139, R137, R180 ;  /* 0x000000b4898b7220 */ /* 0x000fe20000410000 */
[----:B------:R-:W-:Y:S01]  /*50a0*/  FFMA.FTZ R135, R141, R10, R66 ;  /* 0x0000000a8d877223 */ /* 0x000fe20000010042 */
[C---:B------:R-:W-:Y:S01]  /*50b0*/  FMUL.FTZ R130, R137.reuse, R181 ;  /* 0x000000b589827220 */ /* 0x040fe20000410000 */
        /* <DEDUP_REMOVED lines=9> */
[C---:B------:R-:W-:Y:S01]  /*5150*/  FMUL.FTZ R133, R137.reuse, R182 ;  /* 0x000000b689857220 */ /* 0x040fe20000410000 */
[C---:B------:R-:W-:Y:S01]  /*5160*/  FMUL.FTZ R180, R137.reuse, R183 ;  /* 0x000000b789b47220 */ /* 0x040fe20000410000 */
[C---:B------:R-:W-:Y:S01]  /*5170*/  FMUL.FTZ R193, R137.reuse, R164 ;  /* 0x000000a489c17220 */ /* 0x040fe20000410000 */
[----:B------:R-:W-:Y:S01]  /*5180*/  FFMA.FTZ R139, R130, R5, R61 ;  /* 0x00000005828b7223 */ /* 0x000fe2000001003d */
[----:B------:R-:W-:Y:S01]  /*5190*/  FMUL.FTZ R164, R137, R136 ;  /* 0x0000008889a47220 */ /* 0x000fe20000410000 */
[----:B------:R-:W-:Y:S01]  /*51a0*/  F2FP.BF16.F32.PACK_AB R134, R141, R134 ;  /* 0x000000868d86723e */ /* 0x000fe200000010ff */
[----:B------:R-:W-:Y:S01]  /*51b0*/  FFMA.FTZ R195, R195, R18, R74 ;  /* 0x00000012c3c37223 */ /* 0x000fe2000001004a */
[----:B------:R-:W-:Y:S01]  /*51c0*/  FFMA.FTZ R200, R200, R19, R75 ;  /* 0x00000013c8c87223 */ /* 0x000fe2000001004b */
[C---:B------:R-:W-:Y:S01]  /*51d0*/  FADD.FTZ R202, -R190.reuse, R156 ;  /* 0x0000009cbeca7221 */ /* 0x040fe20000010100 */
[C---:B------:R-:W-:Y:S01]  /*51e0*/  FADD.FTZ R220, -R190.reuse, R160 ;  /* 0x000000a0bedc7221 */ /* 0x040fe20000010100 */
[C---:B------:R-:W-:Y:S01]  /*51f0*/  FADD.FTZ R138, -R190.reuse, R138 ;  /* 0x0000008abe8a7221 */ /* 0x040fe20000010100 */
[----:B------:R-:W-:Y:S01]  /*5200*/  FADD.FTZ R142, -R190, R142 ;  /* 0x0000008ebe8e7221 */ /* 0x000fe20000010100 */
[----:B--2---:R-:W-:-:S04]  /*5210*/  @!P1 IMAD.WIDE R148, R2, 0x4, R148 ;  /* 0x0000000402949825 */ /* 0x004fc800078e0294 */
        /* <DEDUP_REMOVED lines=14> */
[----:B------:R0:W-:Y:S01]  /*5300*/  @!P1 STG.E desc[UR6][R152.64], R191 ;  /* 0x000000bf98009986 */ /* 0x0001e2000c101906 */
[C---:B------:R-:W-:Y:S01]  /*5310*/  FMUL.FTZ R198, R137.reuse, R198 ;  /* 0x000000c689c67220 */ /* 0x040fe20000410000 */
[C---:B------:R-:W-:Y:S01]  /*5320*/  FMUL.FTZ R131, R137.reuse, R224 ;  /* 0x000000e089837220 */ /* 0x040fe20000410000 */
[----:B------:R-:W-:Y:S01]  /*5330*/  FMUL.FTZ R222, R137, R222 ;  /* 0x000000de89de7220 */ /* 0x000fe20000410000 */
[----:B------:R-:W-:Y:S01]  /*5340*/  F2FP.BF16.F32.PACK_AB R132, R139, R132 ;  /* 0x000000848b84723e */ /* 0x000fe200000010ff */
[C---:B------:R-:W-:Y:S01]  /*5350*/  FMUL.FTZ R196, R137.reuse, R196 ;  /* 0x000000c489c47220 */ /* 0x040fe20000410000 */
[C---:B------:R-:W-:Y:S01]  /*5360*/  FMUL.FTZ R171, R137.reuse, R138 ;  /* 0x0000008a89ab7220 */ /* 0x040fe20000410000 */
[----:B------:R-:W-:Y:S01]  /*5370*/  FMUL.FTZ R169, R137, R142 ;  /* 0x0000008e89a97220 */ /* 0x000fe20000410000 */
[----:B------:R-:W-:Y:S01]  /*5380*/  F2FP.BF16.F32.PACK_AB R139, R200, R195 ;  /* 0x000000c3c88b723e */ /* 0x000fe200000010ff */
[----:B------:R2:W-:Y:S01]  /*5390*/  @!P1 STG.E desc[UR6][R148.64], R137 ;  /* 0x0000008994009986 */ /* 0x0005e2000c101906 */
[----:B------:R-:W-:Y:S01]  /*53a0*/  F2FP.BF16.F32.PACK_AB R135, R192, R135 ;  /* 0x00000087c087723e */ /* 0x000fe200000010ff */
[----:B------:R-:W-:Y:S01]  /*53b0*/  FFMA.FTZ R138, R193, R16, R72 ;  /* 0x00000010c18a7223 */ /* 0x000fe20000010048 */
[C---:B0-----:R-:W-:Y:S01]  /*53c0*/  FMUL.FTZ R191, R137.reuse, R174 ;  /* 0x000000ae89bf7220 */ /* 0x041fe20000410000 */
[----:B------:R-:W-:Y:S01]  /*53d0*/  FMUL.FTZ R152, R137, R140 ;  /* 0x0000008c89987220 */ /* 0x000fe20000410000 */
[----:B------:R-:W-:Y:S01]  /*53e0*/  F2FP.BF16.F32.PACK_AB R136, R141, R136 ;  /* 0x000000888d88723e */ /* 0x000fe200000010ff */
[----:B-1----:R-:W-:-:S04]  /*53f0*/  IMAD.WIDE.U32 R194, R187, 0x10, R128 ;  /* 0x00000010bbc27825 */ /* 0x002fc800078e0080 */
[C---:B------:R-:W-:Y:S01]  /*5400*/  FMUL.FTZ R145, R137.reuse, R214 ;  /* 0x000000d689917220 */ /* 0x040fe20000410000 */
[C---:B------:R-:W-:Y:S01]  /*5410*/  FMUL.FTZ R170, R137.reuse, R170 ;  /* 0x000000aa89aa7220 */ /* 0x040fe20000410000 */
[----:B------:R-:W-:Y:S01]  /*5420*/  FMUL.FTZ R151, R137, R202 ;  /* 0x000000ca89977220 */ /* 0x000fe20000410000 */
        /* <DEDUP_REMOVED lines=29> */
[----:B------:R-:W-:Y:S01]  /*5600*/  IMAD.WIDE.U32 R192, R188, 0x10, R128 ;  /* 0x00000010bcc07825 */ /* 0x000fe200078e0080 */
[----:B------:R-:W-:-:S03]  /*5610*/  F2FP.BF16.F32.PACK_AB R133, R180, R133 ;  /* 0x00000085b485723e */ /* 0x000fc600000010ff */
[----:B--2---:R-:W-:Y:S01]  /*5620*/  FFMA.FTZ R137, R198, R17, R73 ;  /* 0x00000011c6897223 */ /* 0x004fe20000010049 */
[----:B------:R-:W-:Y:S01]  /*5630*/  FFMA.FTZ R191, R191, R14, R70 ;  /* 0x0000000ebfbf7223 */ /* 0x000fe20000010046 */
[----:B------:R-:W-:-:S04]  /*5640*/  IMAD.WIDE.U32 R140, R189, 0x10, R128 ;  /* 0x00000010bd8c7825 */ /* 0x000fc800078e0080 */
[----:B------:R-:W-:Y:S01]  /*5650*/  FFMA.FTZ R196, R196, R15, R71 ;  /* 0x0000000fc4c47223 */ /* 0x000fe20000010047 */
[----:B------:R0:W-:Y:S01]  /*5660*/  STG.E.128 desc[UR6][R192.64], R132 ;  /* 0x00000084c0007986 */ /* 0x0001e2000c101d06 */
[----:B------:R-:W-:Y:S01]  /*5670*/  F2FP.BF16.F32.PACK_AB R138, R137, R138 ;  /* 0x0000008a898a723e */ /* 0x000fe200000010ff */
[----:B------:R-:W-:-:S04]  /*5680*/  IMAD.WIDE.U32 R186, R186, 0x10, R128 ;  /* 0x00000010baba7825 */ /* 0x000fc800078e0080 */
[----:B------:R-:W-:Y:S01]  /*5690*/  FFMA.FTZ R130, R151, R24, R80 ;  /* 0x0000001897827223 */ /* 0x000fe20000010050 */
[----:B------:R-:W-:Y:S01]  /*56a0*/  F2FP.BF16.F32.PACK_AB R137, R196, R191 ;  /* 0x000000bfc489723e */ /* 0x000fe200000010ff */
[----:B------:R-:W-:Y:S01]  /*56b0*/  FFMA.FTZ R150, R150, R39, R95 ;  /* 0x0000002796967223 */ /* 0x000fe2000001005f */
[----:B------:R-:W-:-:S04]  /*56c0*/  IMAD.WIDE.U32 R148, R3, 0x10, R128 ;  /* 0x0000001003947825 */ /* 0x000fc800078e0080 */
[----:B------:R-:W-:Y:S01]  /*56d0*/  FFMA.FTZ R3, R222, R21, R77 ;  /* 0x00000015de037223 */ /* 0x000fe2000001004d */
[----:B------:R-:W-:Y:S01]  /*56e0*/  FFMA.FTZ R218, R218, R27, R83 ;  /* 0x0000001bdada7223 */ /* 0x000fe20000010053 */
[----:B------:R1:W-:Y:S01]  /*56f0*/  STG.E.128 desc[UR6][R194.64], R136 ;  /* 0x00000088c2007986 */ /* 0x0003e2000c101d06 */
        /* <DEDUP_REMOVED lines=8> */
[----:B0-----:R-:W-:Y:S01]  /*5780*/  FFMA.FTZ R132, R147, R28, R84 ;  /* 0x0000001c93847223 */ /* 0x001fe20000010054 */
[----:B------:R-:W-:Y:S01]  /*5790*/  FFMA.FTZ R134, R159, R32, R88 ;  /* 0x000000209f867223 */ /* 0x000fe20000010058 */
[----:B------:R-:W-:Y:S01]  /*57a0*/  F2FP.BF16.F32.PACK_AB R130, R145, R130 ;  /* 0x000000829182723e */ /* 0x000fe200000010ff */
[----:B------:R-:W-:Y:S01]  /*57b0*/  FFMA.FTZ R145, R164, R41, R97 ;  /* 0x00000029a4917223 */ /* 0x000fe20000010061 */
[----:B------:R-:W-:Y:S01]  /*57c0*/  FFMA.FTZ R165, R165, R34, R90 ;  /* 0x00000022a5a57223 */ /* 0x000fe2000001005a */
[----:B------:R-:W-:Y:S01]  /*57d0*/  F2FP.BF16.F32.PACK_AB R132, R3, R132 ;  /* 0x000000840384723e */ /* 0x000fe200000010ff */
[----:B------:R-:W-:Y:S01]  /*57e0*/  FFMA.FTZ R3, R154, R37, R93 ;  /* 0x000000259a037223 */ /* 0x000fe2000001005d */
[----:B------:R-:W-:Y:S01]  /*57f0*/  FFMA.FTZ R162, R162, R35, R91 ;  /* 0x00000023a2a27223 */ /* 0x000fe2000001005b */
[----:B------:R-:W-:Y:S01]  /*5800*/  FFMA.FTZ R133, R153, R30, R86 ;  /* 0x0000001e99857223 */ /* 0x000fe20000010056 */
[----:B-1----:R-:W-:Y:S01]  /*5810*/  FFMA.FTZ R136, R155, R36, R92 ;  /* 0x000000249b887223 */ /* 0x002fe2000001005c */
[----:B------:R-:W-:Y:S01]  /*5820*/  FFMA.FTZ R137, R158, R33, R89 ;  /* 0x000000219e897223 */ /* 0x000fe20000010059 */
[----:B------:R-:W0:Y:S01]  /*5830*/  LDC.64 R154, c[0x0][0x380] ;  /* 0x0000e000ff9a7b82 */ /* 0x000e220000000a00 */
[----:B------:R-:W-:Y:S01]  /*5840*/  FFMA.FTZ R138, R167, R40, R96 ;  /* 0x00000028a78a7223 */ /* 0x000fe20000010060 */
[----:B------:R-:W-:Y:S01]  /*5850*/  FFMA.FTZ R156, R156, R31, R87 ;  /* 0x0000001f9c9c7223 */ /* 0x000fe20000010057 */
        /* <DEDUP_REMOVED lines=34> */
[----:B------:R-:W-:Y:S02]  /*5a80*/  F2FP.BF16.F32.PACK_AB R144, R152, R163 ;  /* 0x000000a39890723e */ /* 0x000fe400000010ff */
[----:B------:R-:W-:Y:S02]  /*5a90*/  F2FP.BF16.F32.PACK_AB R179, R190, R183 ;  /* 0x000000b7beb3723e */ /* 0x000fe400000010ff */
[----:B------:R-:W-:Y:S01]  /*5aa0*/  F2FP.BF16.F32.PACK_AB R178, R246, R181 ;  /* 0x000000b5f6b2723e */ /* 0x000fe200000010ff */
[----:B------:R1:W-:Y:S01]  /*5ab0*/  STG.E.128 desc[UR6][R148.64], R144 ;  /* 0x0000009094007986 */ /* 0x0003e2000c101d06 */
[----:B------:R-:W-:-:S02]  /*5ac0*/  F2FP.BF16.F32.PACK_AB R177, R234, R177 ;  /* 0x000000b1eab1723e */ /* 0x000fc400000010ff */
[----:B------:R-:W-:Y:S02]  /*5ad0*/  F2FP.BF16.F32.PACK_AB R176, R150, R173 ;  /* 0x000000ad96b0723e */ /* 0x000fe400000010ff */
[----:B0-----:R-:W-:-:S03]  /*5ae0*/  IADD3 R2, PT, PT, R2, R154, RZ ;  /* 0x0000009a02027210 */ /* 0x001fc60007ffe0ff */
[----:B------:R1:W-:Y:S01]  /*5af0*/  STG.E.128 desc[UR6][R184.64], R176 ;  /* 0x000000b0b8007986 */ /* 0x0003e2000c101d06 */
[----:B------:R-:W-:-:S13]  /*5b00*/  ISETP.GE.AND P1, PT, R2, R155, PT ;  /* 0x0000009b0200720c */ /* 0x000fda0003f26270 */
[----:B------:R-:W-:Y:S05]  /*5b10*/  @!P1 BRA `(.L_x_12451) ;  /* 0xffffffa800c09947 */ /* 0x000fea000383ffff */
[----:B------:R-:W-:Y:S05]  /*5b20*/  EXIT ;  /* 0x000000000000794d */ /* 0x000fea0003800000 */
.L_x_12452:
        /* <DEDUP_REMOVED lines=13> */
.L_x_27879:


//--------------------- .text._ZN10layer_norm31ln_parallel_residual_fwd_kernelINS_13Kernel_traitsIf13__nv_bfloat16fS2_fjLj7168ELj1ELj1ELj4ELj16ENS_18Kernel_traits_baseILj7168EfS2_fS2_fjLj128EEEEELb1ELb0ELb0EEEvNS_9FwdParamsE --------------------------
	.section	.text._ZN10layer_norm31ln_parallel_residual_fwd_kernelINS_13Kernel_traitsIf13__nv_bfloat16fS2_fjLj7168ELj1ELj1ELj4ELj16ENS_18Kernel_traits_baseILj7168EfS2_fS2_fjLj128EEEEELb1ELb0ELb0EEEvNS_9FwdParamsE,"ax",@progbits
	.align	128
        .global         _ZN10layer_norm31ln_parallel_residual_fwd_kernelINS_13Kernel_traitsIf13__nv_bfloat16fS2_fjLj7168ELj1ELj1ELj4ELj16ENS_18Kernel_traits_baseILj7168EfS2_fS2_fjLj128EEEEELb1ELb0ELb0EEEvNS_9FwdParamsE
        .type           _ZN10layer_norm31ln_parallel_residual_fwd_kernelINS_13Kernel_traitsIf13__nv_bfloat16fS2_fjLj7168ELj1ELj1ELj4ELj16ENS_18Kernel_traits_baseILj7168EfS2_fS2_fjLj128EEEEELb1ELb0ELb0EEEvNS_9FwdParamsE,@function
        .size           _ZN10layer_norm31ln_parallel_residual_fwd_kernelINS_13Kernel_traitsIf13__nv_bfloat16fS2_fjLj7168ELj1ELj1ELj4ELj16ENS_18Kernel_traits_baseILj7168EfS2_fS2_fjLj128EEEEELb1ELb0ELb0EEEvNS_9FwdParamsE,(.L_x_27880 - _ZN10layer_norm31ln_parallel_residual_fwd_kernelINS_13Kernel_traitsIf13__nv_bfloat16fS2_fjLj7168ELj1ELj1ELj4ELj16ENS_18Kernel_traits_baseILj7168EfS2_fS2_fjLj128EEEEELb1ELb0ELb0EEEvNS_9FwdParamsE)
        .other          _ZN10layer_norm31ln_parallel_residual_fwd_kernelINS_13Kernel_traitsIf13__nv_bfloat16fS2_fjLj7168ELj1ELj1ELj4ELj16ENS_18Kernel_traits_baseILj7168EfS2_fS2_fjLj128EEEEELb1ELb0ELb0EEEvNS_9FwdParamsE,@"STO_CUDA_ENTRY STV_DEFAULT"
_ZN10layer_norm31ln_parallel_residual_fwd_kernelINS_13Kernel_traitsIf13__nv_bfloat16fS2_fjLj7168ELj1ELj1ELj4ELj16ENS_18Kernel_traits_baseILj7168EfS2_fS2_fjLj128EEEEELb1ELb0ELb0EEEvNS_9FwdParamsE:
.text._ZN10layer_norm31ln_parallel_residual_fwd_kernelINS_13Kernel_traitsIf13__nv_bfloat16fS2_fjLj7168ELj1ELj1ELj4ELj16ENS_18Kernel_traits_baseILj7168EfS2_fS2_fjLj128EEEEELb1ELb0ELb0EEEvNS_9FwdParamsE:
        /* <DEDUP_REMOVED lines=43> */
[----:B------:R-:W3:Y:S01]  /*02b0*/  LDL.64 R30, [R1+0x108] ;  /* 0x00010800011e7983 */ /* 0x000ee20000100a00 */
[----:B------:R-:W-:-:S03]  /*02c0*/  ISETP.GE.U32.AND P2, PT, R192, 0x80, PT ;  /* 0x00000080c000780c */ /* 0x000fc60003f46070 */
[----:B------:R-:W4:Y:S01]  /*02d0*/  LDL.64 R32, [R1+0x120] ;  /* 0x0001200001207983 */ /* 0x000f220000100a00 */
[----:B------:R-:W4:Y:S03]  /*02e0*/  LDC.64 R6, c[0x0][0x3d0] ;  /* 0x0000f400ff067b82 */ /* 0x000f260000000a00 */
[----:B------:R-:W4:Y:S04]  /*02f0*/  LDL.64 R34, [R1+0x128] ;  /* 0x0001280001227983 */ /* 0x000f280000100a00 */
[----:B------:R-:W4:Y:S01]  /*0300*/  LDL.64 R24, [R1+0xf0] ;  /* 0x0000f00001187983 */ /* 0x000f220000100a00 */
[----:B------:R-:W4:Y:S01]  /*0310*/  LDC.64 R8, c[0x0][0x3d8] ;  /* 0x0000f600ff087b82 */ /* 0x000f220000000a00 */
[----:B0-----:R-:W-:-:S02]  /*0320*/  @P2 IMAD.WIDE.U32 R2, R0, 0x20, R2 ;  /* 0x0000002000022825 */ /* 0x001fc400078e0002 */
[----:B------:R-:W4:Y:S02]  /*0330*/  LDL.64 R26, [R1+0xf8] ;  /* 0x0000f800011a7983 */ /* 0x000f240000100a00 */
[----:B-1----:R-:W-:Y:S01]  /*0340*/  @P2 IMAD.WIDE.U32 R4, R0, 0x20, R4 ;  /* 0x0000002000042825 */ /* 0x002fe200078e0004 */
[----:B------:R-:W-:Y:S02]  /*0350*/  ISETP.GE.U32.AND P0, PT, R192, 0x100, PT ;  /* 0x00000100c000780c */ /* 0x000fe40003f06070 */
[----:B------:R-:W0:Y:S08]  /*0360*/  LDC.64 R10, c[0x0][0x3d0] ;  /* 0x0000f400ff0a7b82 */ /* 0x000e300000000a00 */
[----:B------:R-:W1:Y:S01]  /*0370*/  LDC.64 R16, c[0x0][0x3d8] ;  /* 0x0000f600ff107b82 */ /* 0x000e620000000a00 */
[----:B--2---:R-:W2:Y:S04]  /*0380*/  @P2 LDG.E.128 R20, desc[UR10][R2.64+0x10] ;  /* 0x0000100a02142981 */ /* 0x004ea8000c1e1d00 */
[----:B---3--:R-:W3:Y:S04]  /*0390*/  @P2 LDG.E.128 R28, desc[UR10][R4.64] ;  /* 0x0000000a041c2981 */ /* 0x008ee8000c1e1d00 */
[----:B----4-:R-:W4:Y:S04]  /*03a0*/  @P2 LDG.E.128 R32, desc[UR10][R2.64] ;  /* 0x0000000a02202981 */ /* 0x010f28000c1e1d00 */
[----:B------:R0:W4:Y:S01]  /*03b0*/  @P2 LDG.E.128 R24, desc[UR10][R4.64+0x10] ;  /* 0x0000100a04182981 */ /* 0x000122000c1e1d00 */
[----:B------:R-:W-:-:S03]  /*03c0*/  @P2 LOP3.LUT R0, R0, 0x80, RZ, 0xfc, !PT ;  /* 0x0000008000002812 */ /* 0x000fc600078efcff */
[----:B--2---:R2:W-:Y:S01]  /*03d0*/  @P2 STL.64 [R1+0x110], R20 ;  /* 0x0001101401002387 */ /* 0x0045e20000100a00 */
[----:B------:R-:W-:Y:S01]  /*03e0*/  LOP3.LUT R18, R18, 0xfffffdff, RZ, 0xc0, !PT ;  /* 0xfffffdff12127812 */ /* 0x000fe200078ec0ff */
[----:B0-----:R-:W0:Y:S02]  /*03f0*/  LDC.64 R4, c[0x0][0x3d8] ;  /* 0x0000f600ff047b82 */ /* 0x001e240000000a00 */
[----:B------:R1:W-:Y:S04]  /*0400*/  @P2 STL.64 [R1+0x118], R22 ;  /* 0x0001181601002387 */ /* 0x0003e80000100a00 */
[----:B------:R-:W4:Y:S04]  /*0410*/  LDL.64 R84, [R1+0xe0] ;  /* 0x0000e00001547983 */ /* 0x000f280000100a00 */
[----:B------:R-:W4:Y:S01]  /*0420*/  LDL.64 R86, [R1+0xe8] ;  /* 0x0000e80001567983 */ /* 0x000f220000100a00 */
[C---:B------:R-:W-:Y:S01]  /*0430*/  @P0 IMAD.WIDE.U32 R6, R0.reuse, 0x20, R6 ;  /* 0x0000002000060825 */ /* 0x040fe200078e0006 */
[----:B--2---:R-:W2:Y:S02]  /*0440*/  LDC.64 R20, c[0x0][0x3d0] ;  /* 0x0000f400ff147b82 */ /* 0x004ea40000000a00 */
[----:B---3--:R3:W-:Y:S04]  /*0450*/  @P2 STL.64 [R1+0x100], R28 ;  /* 0x0001001c01002387 */ /* 0x0087e80000100a00 */
[----:B------:R3:W-:Y:S01]  /*0460*/  @P2 STL.64 [R1+0x108], R30 ;  /* 0x0001081e01002387 */ /* 0x0007e20000100a00 */
[----:B------:R-:W-:Y:S01]  /*0470*/  @P0 IMAD.WIDE.U32 R8, R0, 0x20, R8 ;  /* 0x0000002000080825 */ /* 0x000fe200078e0008 */
[----:B-1----:R-:W1:Y:S02]  /*0480*/  LDC.64 R22, c[0x0][0x3d8] ;  /* 0x0000f600ff167b82 */ /* 0x002e640000000a00 */
[----:B------:R-:W2:Y:S04]  /*0490*/  LDL.64 R76, [R1+0xb0] ;  /* 0x0000b000014c7983 */ /* 0x000ea80000100a00 */
[----:B---3--:R-:W3:Y:S04]  /*04a0*/  LDL.64 R28, [R1+0xd0] ;  /* 0x0000d000011c7983 */ /* 0x008ee80000100a00 */
[----:B------:R-:W3:Y:S04]  /*04b0*/  LDL.64 R30, [R1+0xd8] ;  /* 0x0000d800011e7983 */ /* 0x000ee80000100a00 */
[----:B------:R-:W2:Y:S04]  /*04c0*/  LDL.64 R78, [R1+0xb8] ;  /* 0x0000b800014e7983 */ /* 0x000ea80000100a00 */
        /* <DEDUP_REMOVED lines=13> */
[----:B----4-:R4:W-:Y:S04]  /*05a0*/  @P2 STL.64 [R1+0x120], R32 ;  /* 0x0001202001002387 */ /* 0x0109e80000100a00 */
[----:B------:R0:W-:Y:S04]  /*05b0*/  @P2 STL.64 [R1+0x128], R34 ;  /* 0x0001282201002387 */ /* 0x0001e80000100a00 */
[----:B------:R-:W2:Y:S04]  /*05c0*/  LDL.64 R54, [R1+0x58] ;  /* 0x0000580001367983 */ /* 0x000ea80000100a00 */
[----:B----4-:R-:W4:Y:S04]  /*05d0*/  LDL.64 R32, [R1] ;  /* 0x0000000001207983 */ /* 0x010f280000100a00 */
[----:B0-----:R-:W4:Y:S04]  /*05e0*/  LDL.64 R34, [R1+0x8] ;  /* 0x0000080001227983 */ /* 0x001f280000100a00 */
        /* <DEDUP_REMOVED lines=8> */
[----:B------:R-:W4:Y:S04]  /*0670*/  @P0 LDG.E.128 R84, desc[UR10][R6.64] ;  /* 0x0000000a06540981 */ /* 0x000f28000c1e1d00 */
[----:B---3--:R-:W3:Y:S04]  /*0680*/  @P0 LDG.E.128 R28, desc[UR10][R6.64+0x10] ;  /* 0x0000100a061c0981 */ /* 0x008ee8000c1e1d00 */
[----:B--2---:R-:W2:Y:S04]  /*0690*/  @P0 LDG.E.128 R76, desc[UR10][R8.64+0x10] ;  /* 0x0000100a084c0981 */ /* 0x004ea8000c1e1d00 */
[----:B------:R-:W2:Y:S01]  /*06a0*/  @P0 LDG.E.128 R80, desc[UR10][R8.64] ;  /* 0x0000000a08500981 */ /* 0x000ea2000c1e1d00 */
[----:B------:R-:W-:-:S03]  /*06b0*/  ISETP.GE.U32.AND P1, PT, R192, 0x180, PT ;  /* 0x00000180c000780c */ /* 0x000fc60003f26070 */
[----:B------:R0:W-:Y:S04]  /*06c0*/  @P2 STL.64 [R1+0xf0], R24 ;  /* 0x0000f01801002387 */ /* 0x0001e80000100a00 */
[----:B------:R1:W-:Y:S01]  /*06d0*/  @P2 STL.64 [R1+0xf8], R26 ;  /* 0x0000f81a01002387 */ /* 0x0003e20000100a00 */
[----:B------:R-:W-:Y:S02]  /*06e0*/  @P2 LOP3.LUT R18, R18, 0x200, RZ, 0xfc, !PT ;  /* 0x0000020012122812 */ /* 0x000fe400078efcff */
[----:B------:R-:W-:Y:S01]  /*06f0*/  ISETP.GE.U32.AND P2, PT, R192, 0x200, PT ;  /* 0x00000200c000780c */ /* 0x000fe20003f46070 */
[----:B------:R-:W-:Y:S01]  /*0700*/  @P0 VIADD R0, R0, 0x80 ;  /* 0x0000008000000836 */ /* 0x000fe20000000000 */
[----:B0-----:R-:W0:Y:S08]  /*0710*/  LDC.64 R24, c[0x0][0x3d0] ;  /* 0x0000f400ff187b82 */ /* 0x001e300000000a00 */
[----:B-1----:R-:W1:Y:S01]  /*0720*/  LDC.64 R26, c[0x0][0x3d8] ;  /* 0x0000f600ff1a7b82 */ /* 0x002e620000000a00 */
[----:B------:R-:W-:Y:S01]  /*0730*/  ISETP.GE.U32.AND P3, PT, R192, 0x280, PT ;  /* 0x00000280c000780c */ /* 0x000fe20003f66070 */
[----:B------:R-:W-:-:S04]  /*0740*/  @P1 IMAD.WIDE.U32 R10, R0, 0x20, R10 ;  /* 0x00000020000a1825 */ /* 0x000fc800078e000a */
[C---:B------:R-:W-:Y:S01]  /*0750*/  @P1 IMAD.WIDE.U32 R16, R0.reuse, 0x20, R16 ;  /* 0x0000002000101825 */ /* 0x040fe200078e0010 */
[----:B------:R-:W2:Y:S03]  /*0760*/  @P1 LDG.E.128 R68, desc[UR10][R10.64+0x10] ;  /* 0x0000100a0a441981 */ /* 0x000ea6000c1e1d00 */
[----:B------:R-:W-:Y:S01]  /*0770*/  @P1 VIADD R0, R0, 0x80 ;  /* 0x0000008000001836 */ /* 0x000fe20000000000 */
[----:B------:R-:W2:Y:S03]  /*0780*/  @P1 LDG.E.128 R60, desc[UR10][R16.64+0x10] ;  /* 0x0000100a103c1981 */ /* 0x000ea6000c1e1d00 */
[C---:B------:R-:W-:Y:S01]  /*0790*/  @P2 IMAD.WIDE.U32 R20, R0.reuse, 0x20, R20 ;  /* 0x0000002000142825 */ /* 0x040fe200078e0014 */
[----:B------:R-:W2:Y:S03]  /*07a0*/  @P1 LDG.E.128 R64, desc[UR10][R16.64] ;  /* 0x0000000a10401981 */ /* 0x000ea6000c1e1d00 */
[C---:B------:R-:W-:Y:S01]  /*07b0*/  @P2 IMAD.WIDE.U32 R22, R0.reuse, 0x20, R22 ;  /* 0x0000002000162825 */ /* 0x040fe200078e0016 */
[----:B------:R-:W2:Y:S03]  /*07c0*/  @P1 LDG.E.128 R72, desc[UR10][R10.64] ;  /* 0x0000000a0a481981 */ /* 0x000ea6000c1e1d00 */
[----:B------:R-:W-:Y:S01]  /*07d0*/  @P2 VIADD R0, R0, 0x80 ;  /* 0x0000008000002836 */ /* 0x000fe20000000000 */
[----:B------:R-:W2:Y:S03]  /*07e0*/  @P2 LDG.E.128 R56, desc[UR10][R20.64] ;  /* 0x0000000a14382981 */ /* 0x000ea6000c1e1d00 */
[----:B-1----:R-:W-:-:S04]  /*07f0*/  @P3 IMAD.WIDE.U32 R2, R0, 0x20, R26 ;  /* 0x0000002000023825 */ /* 0x002fc800078e001a */
[C---:B0-----:R-:W-:Y:S01]  /*0800*/  @P3 IMAD.WIDE.U32 R24, R0.reuse, 0x20, R24 ;  /* 0x0000002000183825 */ /* 0x041fe200078e0018 */
[----:B------:R-:W2:Y:S04]  /*0810*/  @P2 LDG.E.128 R52, desc[UR10][R20.64+0x10] ;  /* 0x0000100a14342981 */ /* 0x000ea8000c1e1d00 */
[----:B------:R-:W5:Y:S04]  /*0820*/  @P3 LDG.E.128 R244, desc[UR10][R2.64+0x10] ;  /* 0x0000100a02f43981 */ /* 0x000f68000c1e1d00 */
[----:B----4-:R-:W4:Y:S01]  /*0830*/  @P3 LDG.E.128 R32, desc[UR10][R2.64] ;  /* 0x0000000a02203981 */ /* 0x010f22000c1e1d00 */
[----:B------:R-:W-:-:S03]  /*0840*/  @P3 IADD3 R0, PT, PT, R0, 0x80, RZ ;  /* 0x0000008000003810 */ /* 0x000fc60007ffe0ff */
[----:B------:R-:W4:Y:S04]  /*0850*/  @P3 LDG.E.128 R36, desc[UR10][R24.64+0x10] ;  /* 0x0000100a18243981 */ /* 0x000f28000c1e1d00 */
[----:B------:R-:W4:Y:S04]  /*0860*/  @P2 LDG.E.128 R48, desc[UR10][R22.64] ;  /* 0x0000000a16302981 */ /* 0x000f28000c1e1d00 */
[----:B------:R-:W4:Y:S04]  /*0870*/  @P2 LDG.E.128 R44, desc[UR10][R22.64+0x10] ;  /* 0x0000100a162c2981 */ /* 0x000f28000c1e1d00 */
[----:B------:R-:W4:Y:S04]  /*0880*/  @P3 LDG.E.128 R40, desc[UR10][R24.64] ;  /* 0x0000000a18283981 */ /* 0x000f28000c1e1d00 */
[----:B---3--:R0:W-:Y:S04]  /*0890*/  @P0 STL.64 [R1+0xd0], R28 ;  /* 0x0000d01c01000387 */ /* 0x0081e80000100a00 */
[----:B------:R1:W-:Y:S04]  /*08a0*/  @P0 STL.64 [R1+0xd8], R30 ;  /* 0x0000d81e01000387 */ /* 0x0003e80000100a00 */
[----:B--2---:R-:W-:Y:S04]  /*08b0*/  @P0 STL.64 [R1+0xb0], R76 ;  /* 0x0000b04c01000387 */ /* 0x004fe80000100a00 */
[----:B------:R-:W-:Y:S01]  /*08c0*/  @P0 STL.64 [R1+0xb8], R78 ;  /* 0x0000b84e01000387 */ /* 0x000fe20000100a00 */
[----:B0-----:R-:W0:Y:S03]  /*08d0*/  LDC.64 R28, c[0x0][0x3d0] ;  /* 0x0000f400ff1c7b82 */ /* 0x001e260000000a00 */
[----:B------:R-:W-:Y:S04]  /*08e0*/  @P0 STL.64 [R1+0xc0], R80 ;  /* 0x0000c05001000387 */ /* 0x000fe80000100a00 */
[----:B------:R-:W-:Y:S04]  /*08f0*/  @P0 STL.64 [R1+0xc8], R82 ;  /* 0x0000c85201000387 */ /* 0x000fe80000100a00 */
[----:B------:R-:W-:Y:S04]  /*0900*/  @P0 STL.64 [R1+0xe0], R84 ;  /* 0x0000e05401000387 */ /* 0x000fe80000100a00 */
[----:B------:R-:W-:Y:S01]  /*0910*/  @P0 STL.64 [R1+0xe8], R86 ;  /* 0x0000e85601000387 */ /* 0x000fe20000100a00 */
[----:B------:R-:W-:-:S13]  /*0920*/  ISETP.GE.U32.AND P0, PT, R192, 0x300, PT ;  /* 0x00000300c000780c */ /* 0x000fda0003f06070 */
[----:B------:R-:W-:-:S05]  /*0930*/  @P0 IMAD.WIDE.U32 R4, R0, 0x20, R4 ;  /* 0x0000002000040825 */ /* 0x000fca00078e0004 */
[----:B------:R-:W5:Y:S04]  /*0940*/  @P0 LDG.E.128 R228, desc[UR10][R4.64] ;  /* 0x0000000a04e40981 */ /* 0x000f68000c1e1d00 */
[----:B------:R-:W5:Y:S04]  /*0950*/  @P0 LDG.E.128 R224, desc[UR10][R4.64+0x10] ;  /* 0x0000100a04e00981 */ /* 0x000f68000c1e1d00 */
[----:B------:R-:W-:Y:S04]  /*0960*/  @P1 STL.64 [R1+0x70], R60 ;  /* 0x0000703c01001387 */ /* 0x000fe80000100a00 */
[----:B------:R-:W-:Y:S04]  /*0970*/  @P1 STL.64 [R1+0x78], R62 ;  /* 0x0000783e01001387 */ /* 0x000fe80000100a00 */
[----:B------:R-:W-:Y:S04]  /*0980*/  @P1 STL.64 [R1+0x80], R64 ;  /* 0x0000804001001387 */ /* 0x000fe80000100a00 */
[----:B------:R-:W-:Y:S04]  /*0990*/  @P1 STL.64 [R1+0x88], R66 ;  /* 0x0000884201001387 */ /* 0x000fe80000100a00 */
[----:B------:R-:W-:Y:S04]  /*09a0*/  @P1 STL.64 [R1+0x90], R68 ;  /* 0x0000904401001387 */ /* 0x000fe80000100a00 */
[----:B------:R-:W-:Y:S04]  /*09b0*/  @P1 STL.64 [R1+0x98], R70 ;  /* 0x0000984601001387 */ /* 0x000fe80000100a00 */
[----:B------:R-:W-:Y:S04]  /*09c0*/  @P1 STL.64 [R1+0xa0], R72 ;  /* 0x0000a04801001387 */ /* 0x000fe80000100a00 */
[----:B------:R-:W-:Y:S01]  /*09d0*/  @P1 STL.64 [R1+0xa8], R74 ;  /* 0x0000a84a01001387 */ /* 0x000fe20000100a00 */
[----:B------:R-:W-:-:S03]  /*09e0*/  ISETP.GE.U32.AND P1, PT, R192, 0x380, PT ;  /* 0x00000380c000780c */ /* 0x000fc60003f26070 */
[----:B----4-:R-:W-:Y:S04]  /*09f0*/  @P3 STL.64 [R1], R32 ;  /* 0x0000002001003387 */ /* 0x010fe80000100a00 */
[----:B------:R2:W-:Y:S04]  /*0a00*/  @P3 STL.64 [R1+0x8], R34 ;  /* 0x0000082201003387 */ /* 0x0005e80000100a00 */
[----:B------:R-:W-:Y:S04]  /*0a10*/  @P2 STL.64 [R1+0x60], R56 ;  /* 0x0000603801002387 */ /* 0x000fe80000100a00 */
[----:B------:R-:W-:Y:S04]  /*0a20*/  @P2 STL.64 [R1+0x68], R58 ;  /* 0x0000683a01002387 */ /* 0x000fe80000100a00 */
[----:B------:R-:W-:Y:S01]  /*0a30*/  @P2 STL.64 [R1+0x50], R52 ;  /* 0x0000503401002387 */ /* 0x000fe20000100a00 */
[----:B0-----:R-:W-:-:S03]  /*0a40*/  @P0 IMAD.WIDE.U32 R28, R0, 0x20, R28 ;  /* 0x00000020001c0825 */ /* 0x001fc600078e001c */
[----:B------:R-:W-:Y:S04]  /*0a50*/  @P2 STL.64 [R1+0x58], R54 ;  /* 0x0000583601002387 */ /* 0x000fe80000100a00 */
[----:B------:R-:W-:Y:S04]  /*0a60*/  @P3 STL.64 [R1+0x10], R36 ;  /* 0x0000102401003387 */ /* 0x000fe80000100a00 */
[----:B------:R-:W-:Y:S04]  /*0a70*/  @P2 STL.64 [R1+0x40], R48 ;  /* 0x0000403001002387 */ /* 0x000fe80000100a00 */
[----:B------:R-:W-:Y:S04]  /*0a80*/  @P2 STL.64 [R1+0x48], R50 ;  /* 0x0000483201002387 */ /* 0x000fe80000100a00 */
[----:B------:R0:W-:Y:S04]  /*0a90*/  @P3 STL.64 [R1+0x18], R38 ;  /* 0x0000182601003387 */ /* 0x0001e80000100a00 */
[----:B------:R-:W-:Y:S01]  /*0aa0*/  @P2 STL.64 [R1+0x30], R44 ;  /* 0x0000302c01002387 */ /* 0x000fe20000100a00 */
[----:B------:R-:W-:-:S03]  /*0ab0*/  CS2R R22, SRZ ;  /* 0x0000000000167805 */ /* 0x000fc6000001ff00 */
[----:B------:R3:W-:Y:S01]  /*0ac0*/  @P2 STL.64 [R1+0x38], R46 ;  /* 0x0000382e01002387 */ /* 0x0007e20000100a00 */
[----:B------:R-:W-:Y:S02]  /*0ad0*/  CS2R R20, SRZ ;  /* 0x0000000000147805 */ /* 0x000fe4000001ff00 */
[----:B------:R-:W-:Y:S01]  /*0ae0*/  CS2R R26, SRZ ;  /* 0x00000000001a7805 */ /* 0x000fe2000001ff00 */
[----:B------:R4:W-:Y:S01]  /*0af0*/  @P3 STL.64 [R1+0x20], R40 ;  /* 0x0000202801003387 */ /* 0x0009e20000100a00 */
[----:B------:R-:W-:Y:S02]  /*0b00*/  CS2R R24, SRZ ;  /* 0x0000000000187805 */ /* 0x000fe4000001ff00 */
[----:B-1----:R-:W-:Y:S02]  /*0b10*/  CS2R R30, SRZ ;  /* 0x00000000001e7805 */ /* 0x002fe4000001ff00 */
[----:B--2---:R-:W-:Y:S01]  /*0b20*/  CS2R R34, SRZ ;  /* 0x0000000000227805 */ /* 0x004fe2000001ff00 */
[----:B------:R-:W5:Y:S01]  /*0b30*/  @P0 LDG.E.128 R240, desc[UR10][R28.64] ;  /* 0x0000000a1cf00981 */ /* 0x000f62000c1e1d00 */
[----:B------:R-:W-:-:S02]  /*0b40*/  CS2R R32, SRZ ;  /* 0x0000000000207805 */ /* 0x000fc4000001ff00 */
[----:B0-----:R-:W-:Y:S02]  /*0b50*/  CS2R R38, SRZ ;  /* 0x0000000000267805 */ /* 0x001fe4000001ff00 */
[----:B------:R-:W-:Y:S01]  /*0b60*/  CS2R R36, SRZ ;  /* 0x0000000000247805 */ /* 0x000fe2000001ff00 */
[----:B------:R0:W5:Y:S01]  /*0b70*/  @P0 LDG.E.128 R236, desc[UR10][R28.64+0x10] ;  /* 0x0000100a1cec0981 */ /* 0x000162000c1e1d00 */
[----:B---3--:R-:W-:Y:S02]  /*0b80*/  CS2R R46, SRZ ;  /* 0x00000000002e7805 */ /* 0x008fe4000001ff00 */
[----:B------:R-:W-:Y:S02]  /*0b90*/  CS2R R44, SRZ ;  /* 0x00000000002c7805 */ /* 0x000fe4000001ff00 */
[----:B------:R-:W-:Y:S01]  /*0ba0*/  CS2R R50, SRZ ;  /* 0x0000000000327805 */ /* 0x000fe2000001ff00 */
[----:B------:R1:W-:Y:S01]  /*0bb0*/  @P3 STL.64 [R1+0x28], R42 ;  /* 0x0000282a01003387 */ /* 0x0003e20000100a00 */
[----:B----4-:R-:W-:-:S02]  /*0bc0*/  CS2R R40, SRZ ;  /* 0x0000000000287805 */ /* 0x010fc4000001ff00 */
[----:B------:R-:W-:Y:S02]  /*0bd0*/  CS2R R48, SRZ ;  /* 0x0000000000307805 */ /* 0x000fe4000001ff00 */
[----:B------:R-:W-:Y:S02]  /*0be0*/  CS2R R54, SRZ ;  /* 0x0000000000367805 */ /* 0x000fe4000001ff00 */
[----:B------:R-:W-:Y:S02]  /*0bf0*/  CS2R R52, SRZ ;  /* 0x0000000000347805 */ /* 0x000fe4000001ff00 */
[----:B------:R-:W-:Y:S02]  /*0c00*/  CS2R R58, SRZ ;  /* 0x00000000003a7805 */ /* 0x000fe4000001ff00 */
[----:B0-----:R-:W-:Y:S02]  /*0c10*/  CS2R R28, SRZ ;  /* 0x00000000001c7805 */ /* 0x001fe4000001ff00 */
        /* <DEDUP_REMOVED lines=30> */
[----:B------:R-:W-:Y:S01]  /*0e00*/  @P0 VIADD R0, R0, 0x80 ;  /* 0x0000008000000836 */ /* 0x000fe20000000000 */
        /* <DEDUP_REMOVED lines=66> */
.L_x_12455:
        /* <DEDUP_REMOVED lines=56> */
[----:B---3--:R-:W-:-:S03]  /*15b0*/  IMAD.MOV.U32 R148, RZ, RZ, R147 ;  /* 0x000000ffff947224 */ /* 0x008fc600078e0093 */
[----:B------:R3:W5:Y:S01]  /*15c0*/  @P3 LD.E.128 R108, desc[UR10][R2.64+0x10] ;  /* 0x0000100a026c3980 */ /* 0x000762000c101d00 */
[----:B----4-:R-:W-:Y:S01]  /*15d0*/  IMAD.MOV.U32 R149, RZ, RZ, R146 ;  /* 0x000000ffff957224 */ /* 0x010fe200078e0092 */
[----:B--2---:R-:W-:Y:S01]  /*15e0*/  MOV R150, R145 ;  /* 0x0000009100967202 */ /* 0x004fe20000000f00 */
[----:B------:R-:W-:-:S06]  /*15f0*/  IMAD.MOV.U32 R151, RZ, RZ, R144 ;  /* 0x000000ffff977224 */ /* 0x000fcc00078e0090 */
[----:B------:R2:W4:Y:S01]  /*1600*/  @P3 LDG.E.128 R148, desc[UR10][R4.64+0x10] ;  /* 0x0000100a04943981 */ /* 0x000522000c1e1d00 */
[----:B------:R-:W-:Y:S01]  /*1610*/  IMAD.MOV.U32 R147, RZ, RZ, R143 ;  /* 0x000000ffff937224 */ /* 0x000fe200078e008f */
[----:B------:R-:W-:Y:S01]  /*1620*/  MOV R145, R141 ;  /* 0x0000008d00917202 */ /* 0x000fe20000000f00 */
[----:B------:R-:W-:Y:S01]  /*1630*/  IMAD.MOV.U32 R146, RZ, RZ, R142 ;  /* 0x000000ffff927224 */ /* 0x000fe200078e008e */
[----:B------:R-:W-:Y:S01]  /*1640*/  MOV R141, R137 ;  /* 0x00000089008d7202 */ /* 0x000fe20000000f00 */
[----:B------:R-:W-:Y:S01]  /*1650*/  IMAD.MOV.U32 R144, RZ, RZ, R140 ;  /* 0x000000ffff907224 */ /* 0x000fe200078e008c */
[----:B------:R-:W-:Y:S01]  /*1660*/  MOV R137, R133 ;  /* 0x0000008500897202 */ /* 0x000fe20000000f00 */
[----:B------:R-:W-:Y:S01]  /*1670*/  IMAD.MOV.U32 R143, RZ, RZ, R139 ;  /* 0x000000ffff8f7224 */ /* 0x000fe200078e008b */
[----:B---3--:R-:W3:Y:S01]  /*1680*/  LDC.64 R2, c[0x0][0x3d0] ;  /* 0x0000f400ff027b82 */ /* 0x008ee20000000a00 */
[----:B------:R-:W-:Y:S02]  /*1690*/  IMAD.MOV.U32 R142, RZ, RZ, R138 ;  /* 0x000000ffff8e7224 */ /* 0x000fe400078e008a */
[----:B------:R-:W-:Y:S01]  /*16a0*/  IMAD.MOV.U32 R140, RZ, RZ, R136 ;  /* 0x000000ffff8c7224 */ /* 0x000fe200078e0088 */
[----:B------:R-:W-:Y:S01]  /*16b0*/  MOV R133, R129 ;  /* 0x0000008100857202 */ /* 0x000fe20000000f00 */
[----:B------:R-:W-:-:S02]  /*16c0*/  IMAD.MOV.U32 R139, RZ, RZ, R135 ;  /* 0x000000ffff8b7224 */ /* 0x000fc400078e0087 */
[----:B------:R-:W-:Y:S01]  /*16d0*/  IMAD.MOV.U32 R138, RZ, RZ, R134 ;  /* 0x000000ffff8a7224 */ /* 0x000fe200078e0086 */
[----:B--2---:R-:W2:Y:S01]  /*16e0*/  LDC.64 R4, c[0x0][0x3d0] ;  /* 0x0000f400ff047b82 */ /* 0x004ea20000000a00 */
[----:B------:R-:W-:Y:S02]  /*16f0*/  IMAD.MOV.U32 R136, RZ, RZ, R132 ;  /* 0x000000ffff887224 */ /* 0x000fe400078e0084 */
[----:B------:R-:W-:Y:S01]  /*1700*/  IMAD.MOV.U32 R135, RZ, RZ, R131 ;  /* 0x000000ffff877224 */ /* 0x000fe200078e0083 */
[----:B------:R-:W-:Y:S01]  /*1710*/  MOV R131, R125 ;  /* 0x0000007d00837202 */ /* 0x000fe20000000f00 */
[----:B------:R-:W-:Y:S02]  /*1720*/  IMAD.MOV.U32 R134, RZ, RZ, R130 ;  /* 0x000000ffff867224 */ /* 0x000fe400078e0082 */
[----:B------:R-:W-:Y:S01]  /*1730*/  IMAD.MOV.U32 R132, RZ, RZ, R128 ;  /* 0x000000ffff847224 */ /* 0x000fe200078e0080 */
[----:B------:R-:W-:Y:S01]  /*1740*/  MOV R125, R121 ;  /* 0x00000079007d7202 */ /* 0x000fe20000000f00 */
[----:B------:R-:W-:Y:S01]  /*1750*/  IMAD.MOV.U32 R129, RZ, RZ, R127 ;  /* 0x000000ffff817224 */ /* 0x000fe200078e007f */
[----:B------:R-:W3:Y:S01]  /*1760*/  LDL R121, [R1+0xbc] ;  /* 0x0000bc0001797983 */ /* 0x000ee20000100800 */
[----:B------:R-:W-:-:S02]  /*1770*/  IMAD.MOV.U32 R128, RZ, RZ, R126 ;  /* 0x000000ffff807224 */ /* 0x000fc400078e007e */
[----:B------:R-:W-:Y:S02]  /*1780*/  IMAD.MOV.U32 R130, RZ, RZ, R124 ;  /* 0x000000ffff827224 */ /* 0x000fe400078e007c */
[----:B------:R-:W-:Y:S02]  /*1790*/  IMAD.MOV.U32 R127, RZ, RZ, R123 ;  /* 0x000000ffff7f7224 */ /* 0x000fe400078e007b */
[----:B------:R-:W-:Y:S01]  /*17a0*/  IMAD.MOV.U32 R126, RZ, RZ, R122 ;  /* 0x000000ffff7e7224 */ /* 0x000fe200078e007a */
[----:B------:R-:W2:Y:S01]  /*17b0*/  LDL R123, [R1+0xb4] ;  /* 0x0000b400017b7983 */ /* 0x000ea20000100800 */
[----:B------:R-:W-:-:S03]  /*17c0*/  IMAD.MOV.U32 R124, RZ, RZ, R120 ;  /* 0x000000ffff7c7224 */ /* 0x000fc600078e0078 */
[----:B------:R-:W2:Y:S04]  /*17d0*/  LDL R122, [R1+0xb8] ;  /* 0x0000b800017a7983 */ /* 0x000ea80000100800 */
[----:B------:R-:W2:Y:S04]  /*17e0*/  LDL R120, [R1+0xb0] ;  /* 0x0000b00001787983 */ /* 0x000ea80000100800 */
[----:B----4-:R4:W-:Y:S04]  /*17f0*/  @P3 STL.64 [R1+0x110], R148 ;  /* 0x0001109401003387 */ /* 0x0109e80000100a00 */
[----:B------:R1:W-:Y:S01]  /*1800*/  @P3 STL.64 [R1+0x118], R150 ;  /* 0x0001189601003387 */ /* 0x0003e20000100a00 */
[----:B----4-:R-:W-:-:S02]  /*1810*/  IMAD.MOV.U32 R148, RZ, RZ, R147 ;  /* 0x000000ffff947224 */ /* 0x010fc400078e0093 */
[----:B------:R-:W-:Y:S01]  /*1820*/  IMAD.MOV.U32 R149, RZ, RZ, R146 ;  /* 0x000000ffff957224 */ /* 0x000fe200078e0092 */
[----:B-1----:R-:W-:Y:S01]  /*1830*/  MOV R150, R145 ;  /* 0x0000009100967202 */ /* 0x002fe20000000f00 */
        /* <DEDUP_REMOVED lines=11> */
[----:B------:R-:W-:Y:S01]  /*18f0*/  MOV R133, R125 ;  /* 0x0000007d00857202 */ /* 0x000fe20000000f00 */
[----:B------:R-:W-:-:S02]  /*1900*/  IMAD.MOV.U32 R139, RZ, RZ, R135 ;  /* 0x000000ffff8b7224 */ /* 0x000fc400078e0087 */
[----:B------:R-:W-:Y:S02]  /*1910*/  IMAD.MOV.U32 R138, RZ, RZ, R134 ;  /* 0x000000ffff8a7224 */ /* 0x000fe400078e0086 */
[----:B------:R-:W-:Y:S01]  /*1920*/  IMAD.MOV.U32 R136, RZ, RZ, R132 ;  /* 0x000000ffff887224 */ /* 0x000fe200078e0084 */
[----:B---3--:R-:W-:Y:S01]  /*1930*/  MOV R125, R121 ;  /* 0x00000079007d7202 */ /* 0x008fe20000000f00 */
[----:B------:R-:W-:Y:S01]  /*1940*/  IMAD.MOV.U32 R135, RZ, RZ, R127 ;  /* 0x000000ffff877224 */ /* 0x000fe200078e007f */
[----:B------:R-:W3:Y:S01]  /*1950*/  LDL R121, [R1+0x4] ;  /* 0x0000040001797983 */ /* 0x000ee20000100800 */
[----:B------:R-:W-:Y:S02]  /*1960*/  IMAD.MOV.U32 R134, RZ, RZ, R126 ;  /* 0x000000ffff867224 */ /* 0x000fe400078e007e */
[----:B------:R-:W-:Y:S02]  /*1970*/  IMAD.MOV.U32 R132, RZ, RZ, R124 ;  /* 0x000000ffff847224 */ /* 0x000fe400078e007c */
[----:B--2---:R-:W-:-:S02]  /*1980*/  IMAD.MOV.U32 R127, RZ, RZ, R123 ;  /* 0x000000ffff7f7224 */ /* 0x004fc400078e007b */
[----:B------:R-:W-:Y:S01]  /*1990*/  IMAD.MOV.U32 R126, RZ, RZ, R122 ;  /* 0x000000ffff7e7224 */ /* 0x000fe200078e007a */
[----:B------:R-:W3:Y:S01]  /*19a0*/  LDL R123, [R1+0xc] ;  /* 0x00000c00017b7983 */ /* 0x000ee20000100800 */
[----:B------:R-:W-:-:S03]  /*19b0*/  IMAD.MOV.U32 R124, RZ, RZ, R120 ;  /* 0x000000ffff7c7224 */ /* 0x000fc600078e0078 */
[----:B------:R-:W3:Y:S04]  /*19c0*/  LDL R122, [R1+0x8] ;  /* 0x00000800017a7983 */ /* 0x000ee80000100800 */
[----:B------:R-:W3:Y:S04]  /*19d0*/  LDL R120, [R1] ;  /* 0x0000000001787983 */ /* 0x000ee80000100800 */
[----:B----4-:R1:W-:Y:S04]  /*19e0*/  @P3 STL.64 [R1+0x100], R148 ;  /* 0x0001009401003387 */ /* 0x0103e80000100a00 */
[----:B------:R2:W-:Y:S01]  /*19f0*/  @P3 STL.64 [R1+0x108], R150 ;  /* 0x0001089601003387 */ /* 0x0005e20000100a00 */
[----:B-1----:R-:W-:-:S02]  /*1a00*/  IMAD.MOV.U32 R148, RZ, RZ, R147 ;  /* 0x000000ffff947224 */ /* 0x002fc400078e0093 */
[----:B------:R-:W-:Y:S01]  /*1a10*/  IMAD.MOV.U32 R149, RZ, RZ, R146 ;  /* 0x000000ffff957224 */ /* 0x000fe200078e0092 */
[----:B--2---:R-:W-:Y:S01]  /*1a20*/  MOV R150, R145 ;  /* 0x0000009100967202 */ /* 0x004fe20000000f00 */
[----:B------:R-:W-:-:S06]  /*1a30*/  IMAD.MOV.U32 R151, RZ, RZ, R144 ;  /* 0x000000ffff977224 */ /* 0x000fcc00078e0090 */
[----:B------:R1:W2:Y:S01]  /*1a40*/  @P3 LDG.E.128 R148, desc[UR10][R6.64+0x10] ;  /* 0x0000100a06943981 */ /* 0x0002a2000c1e1d00 */
[----:B------:R-:W-:Y:S01]  /*1a50*/  IMAD.MOV.U32 R147, RZ, RZ, R143 ;  /* 0x000000ffff937224 */ /* 0x000fe200078e008f */
[----:B------:R-:W-:Y:S01]  /*1a60*/  MOV R145, R141 ;  /* 0x0000008d00917202 */ /* 0x000fe20000000f00 */
[----:B------:R-:W-:Y:S01]  /*1a70*/  IMAD.MOV.U32 R146, RZ, RZ, R142 ;  /* 0x000000ffff927224 */ /* 0x000fe200078e008e */
[----:B------:R-:W-:Y:S01]  /*1a80*/  MOV R141, R137 ;  /* 0x00000089008d7202 */ /* 0x000fe20000000f00 */
[----:B------:R-:W-:Y:S01]  /*1a90*/  IMAD.MOV.U32 R144, RZ, RZ, R140 ;  /* 0x000000ffff907224 */ /* 0x000fe200078e008c */
[----:B------:R-:W-:Y:S01]  /*1aa0*/  MOV R137, R133 ;  /* 0x0000008500897202 */ /* 0x000fe20000000f00 */
[----:B------:R-:W-:Y:S02]  /*1ab0*/  IMAD.MOV.U32 R143, RZ, RZ, R139 ;  /* 0x000000ffff8f7224 */ /* 0x000fe400078e008b */
[----:B------:R-:W-:Y:S01]  /*1ac0*/  IMAD.MOV.U32 R142, RZ, RZ, R138 ;  /* 0x000000ffff8e7224 */ /* 0x000fe200078e008a */
[----:B-1----:R-:W1:Y:S01]  /*1ad0*/  @P2 LDC.64 R6, c[0x0][0x440] ;  /* 0x00011000ff062b82 */ /* 0x002e620000000a00 */
        /* <DEDUP_REMOVED lines=13> */
[----:B--2---:R2:W-:Y:S04]  /*1bb0*/  @P3 STL.64 [R1+0xf0], R148 ;  /* 0x0000f09401003387 */ /* 0x0045e80000100a00 */
[----:B------:R0:W-:Y:S01]  /*1bc0*/  @P3 STL.64 [R1+0xf8], R150 ;  /* 0x0000f89601003387 */ /* 0x0001e20000100a00 */
[----:B--2---:R-:W-:Y:S02]  /*1bd0*/  IMAD.MOV.U32 R148, RZ, RZ, R147 ;  /* 0x000000ffff947224 */ /* 0x004fe400078e0093 */
[----:B------:R-:W-:Y:S01]  /*1be0*/  IMAD.MOV.U32 R149, RZ, RZ, R146 ;  /* 0x000000ffff957224 */ /* 0x000fe200078e0092 */
[----:B0-----:R-:W-:Y:S01]  /*1bf0*/  MOV R150, R145 ;  /* 0x0000009100967202 */ /* 0x001fe20000000f00 */
[----:B------:R-:W-:-:S06]  /*1c00*/  IMAD.MOV.U32 R151, RZ, RZ, R144 ;  /* 0x000000ffff977224 */ /* 0x000fcc00078e0090 */
[----:B------:R-:W2:Y:S01]  /*1c10*/  @P0 LDG.E.128 R148, desc[UR10][R8.64] ;  /* 0x0000000a08940981 */ /* 0x000ea2000c1e1d00 */
[----:B------:R-:W-:Y:S02]  /*1c20*/  IMAD.MOV.U32 R147, RZ, RZ, R143 ;  /* 0x000000ffff937224 */ /* 0x000fe400078e008f */
[----:B------:R-:W-:Y:S02]  /*1c30*/  IMAD.MOV.U32 R146, RZ, RZ, R142 ;  /* 0x000000ffff927224 */ /* 0x000fe400078e008e */
[----:B------:R-:W-:Y:S02]  /*1c40*/  IMAD.MOV.U32 R142, RZ, RZ, R139 ;  /* 0x000000ffff8e7224 */ /* 0x000fe400078e008b */
[----:B------:R-:W-:Y:S01]  /*1c50*/  IMAD.MOV.U32 R143, RZ, RZ, R136 ;  /* 0x000000ffff8f7224 */ /* 0x000fe200078e0088 */
[----:B------:R-:W-:Y:S01]  /*1c60*/  MOV R136, R133 ;  /* 0x0000008500887202 */ /* 0x000fe20000000f00 */
[----:B------:R-:W-:Y:S01]  /*1c70*/  IMAD.MOV.U32 R139, RZ, RZ, R132 ;  /* 0x000000ffff8b7224 */ /* 0x000fe200078e0084 */
[----:B------:R-:W3:Y:S04]  /*1c80*/  LDL R133, [R1+0x48] ;  /* 0x0000480001857983 */ /* 0x000ee80000100800 */
[----:B------:R-:W4:Y:S01]  /*1c90*/  LDL R132, [R1+0x4c] ;  /* 0x00004c0001847983 */ /* 0x000f220000100800 */
[----:B------:R-:W-:Y:S01]  /*1ca0*/  MOV R145, R141 ;  /* 0x0000008d00917202 */ /* 0x000fe20000000f00 */
[----:B------:R-:W-:Y:S01]  /*1cb0*/  IMAD.MOV.U32 R144, RZ, RZ, R140 ;  /* 0x000000ffff907224 */ /* 0x000fe200078e008c */
[----:B------:R-:W-:Y:S01]  /*1cc0*/  MOV R140, R137 ;  /* 0x00000089008c7202 */ /* 0x000fe20000000f00 */
[----:B------:R-:W-:-:S02]  /*1cd0*/  IMAD.MOV.U32 R141, RZ, RZ, R138 ;  /* 0x000000ffff8d7224 */ /* 0x000fc400078e008a */
[----:B------:R-:W-:Y:S02]  /*1ce0*/  IMAD.MOV.U32 R138, RZ, RZ, R135 ;  /* 0x000000ffff8a7224 */ /* 0x000fe400078e0087 */
[----:B------:R-:W-:Y:S01]  /*1cf0*/  IMAD.MOV.U32 R137, RZ, RZ, R134 ;  /* 0x000000ffff897224 */ /* 0x000fe200078e0086 */
[----:B------:R-:W4:Y:S04]  /*1d00*/  LDL R135, [R1+0x40] ;  /* 0x0000400001877983 */ /* 0x000f280000100800 */
[----:B------:R-:W4:Y:S04]  /*1d10*/  LDL R134, [R1+0x44] ;  /* 0x0000440001867983 */ /* 0x000f280000100800 */
[----:B--2---:R0:W-:Y:S04]  /*1d20*/  @P0 STL.64 [R1+0xe0], R148 ;  /* 0x0000e09401000387 */ /* 0x0041e80000100a00 */
[----:B------:R2:W-:Y:S01]  /*1d30*/  @P0 STL.64 [R1+0xe8], R150 ;  /* 0x0000e89601000387 */ /* 0x0005e20000100a00 */
[----:B0-----:R-:W-:-:S02]  /*1d40*/  IMAD.MOV.U32 R148, RZ, RZ, R147 ;  /* 0x000000ffff947224 */ /* 0x001fc400078e0093 */
[----:B------:R-:W-:Y:S01]  /*1d50*/  IMAD.MOV.U32 R149, RZ, RZ, R146 ;  /* 0x000000ffff957224 */ /* 0x000fe200078e0092 */
[----:B--2---:R-:W-:Y:S01]  /*1d60*/  MOV R150, R145 ;  /* 0x0000009100967202 */ /* 0x004fe20000000f00 */
[----:B------:R-:W-:-:S06]  /*1d70*/  IMAD.MOV.U32 R151, RZ, RZ, R144 ;  /* 0x000000ffff977224 */ /* 0x000fcc00078e0090 */
[----:B------:R0:W2:Y:S01]  /*1d80*/  @P0 LDG.E.128 R148, desc[UR10][R8.64+0x10] ;  /* 0x0000100a08940981 */ /* 0x0000a2000c1e1d00 */
[----:B------:R-:W-:Y:S02]  /*1d90*/  IMAD.MOV.U32 R147, RZ, RZ, R143 ;  /* 0x000000ffff937224 */ /* 0x000fe400078e008f */
[----:B------:R-:W-:Y:S02]  /*1da0*/  IMAD.MOV.U32 R146, RZ, RZ, R142 ;  /* 0x000000ffff927224 */ /* 0x000fe400078e008e */
[----:B------:R-:W-:Y:S02]  /*1db0*/  IMAD.MOV.U32 R143, RZ, RZ, R139 ;  /* 0x000000ffff8f7224 */ /* 0x000fe400078e008b */
[----:B------:R-:W-:Y:S01]  /*1dc0*/  IMAD.MOV.U32 R142, RZ, RZ, R138 ;  /* 0x000000ffff8e7224 */ /* 0x000fe200078e008a */
[----:B---3--:R-:W-:Y:S01]  /*1dd0*/  MOV R138, R133 ;  /* 0x00000085008a7202 */ /* 0x008fe20000000f00 */
[----:B----4-:R-:W-:Y:S01]  /*1de0*/  IMAD.MOV.U32 R139, RZ, RZ, R132 ;  /* 0x000000ffff8b7224 */ /* 0x010fe200078e0084 */
[----:B------:R-:W3:Y:S01]  /*1df0*/  LDL R133, [R1+0x98] ;  /* 0x0000980001857983 */ /* 0x000ee20000100800 */
[----:B------:R-:W-:Y:S01]  /*1e00*/  MOV R145, R141 ;  /* 0x0000008d00917202 */ /* 0x000fe20000000f00 */
[----:B------:R-:W-:Y:S01]  /*1e10*/  IMAD.MOV.U32 R144, RZ, RZ, R140 ;  /* 0x000000ffff907224 */ /* 0x000fe200078e008c */
[----:B0-----:R-:W0:Y:S01]  /*1e20*/  LDC.64 R8, c[0x0][0x3d8] ;  /* 0x0000f600ff087b82 */ /* 0x001e220000000a00 */
[----:B------:R-:W4:Y:S01]  /*1e30*/  LDL R132, [R1+0x9c] ;  /* 0x00009c0001847983 */ /* 0x000f220000100800 */
[----:B------:R-:W-:Y:S01]  /*1e40*/  MOV R141, R137 ;  /* 0x00000089008d7202 */ /* 0x000fe20000000f00 */
[----:B------:R-:W-:-:S02]  /*1e50*/  IMAD.MOV.U32 R140, RZ, RZ, R136 ;  /* 0x000000ffff8c7224 */ /* 0x000fc400078e0088 */
[----:B------:R-:W-:Y:S02]  /*1e60*/  IMAD.MOV.U32 R136, RZ, RZ, R135 ;  /* 0x000000ffff887224 */ /* 0x000fe400078e0087 */
[----:B------:R-:W-:Y:S01]  /*1e70*/  IMAD.MOV.U32 R137, RZ, RZ, R134 ;  /* 0x000000ffff897224 */ /* 0x000fe200078e0086 */
[----:B------:R-:W4:Y:S04]  /*1e80*/  LDL R135, [R1+0x90] ;  /* 0x0000900001877983 */ /* 0x000f280000100800 */
[----:B------:R-:W4:Y:S01]  /*1e90*/  LDL R134, [R1+0x94] ;  /* 0x0000940001867983 */ /* 0x000f220000100800 */
[----:B------:R-:W-:-:S03]  /*1ea0*/  @P0 IMAD.WIDE.U32 R10, R0, 0x20, R10 ;  /* 0x00000020000a0825 */ /* 0x000fc600078e000a */
[----:B--2---:R2:W-:Y:S04]  /*1eb0*/  @P0 STL.64 [R1+0xd0], R148 ;  /* 0x0000d09401000387 */ /* 0x0045e80000100a00 */
[----:B------:R1:W-:Y:S01]  /*1ec0*/  @P0 STL.64 [R1+0xd8], R150 ;  /* 0x0000d89601000387 */ /* 0x0003e20000100a00 */
[----:B--2---:R-:W-:Y:S02]  /*1ed0*/  IMAD.MOV.U32 R148, RZ, RZ, R147 ;  /* 0x000000ffff947224 */ /* 0x004fe400078e0093 */
[----:B------:R-:W-:Y:S01]  /*1ee0*/  IMAD.MOV.U32 R149, RZ, RZ, R146 ;  /* 0x000000ffff957224 */ /* 0x000fe200078e0092 */
[----:B-1----:R-:W-:Y:S01]  /*1ef0*/  MOV R150, R145 ;  /* 0x0000009100967202 */ /* 0x002fe20000000f00 */
[----:B------:R-:W-:-:S06]  /*1f00*/  IMAD.MOV.U32 R151, RZ, RZ, R144 ;  /* 0x000000ffff977224 */ /* 0x000fcc00078e0090 */
[----:B------:R-:W2:Y:S01]  /*1f10*/  @P0 LDG.E.128 R148, desc[UR10][R10.64] ;  /* 0x0000000a0a940981 */ /* 0x000ea2000c1e1d00 */
[----:B------:R-:W-:Y:S01]  /*1f20*/  MOV R145, R141 ;  /* 0x0000008d00917202 */ /* 0x000fe20000000f00 */
[----:B------:R-:W-:Y:S01]  /*1f30*/  IMAD.MOV.U32 R144, RZ, RZ, R140 ;  /* 0x000000ffff907224 */ /* 0x000fe200078e008c */
[----:B---3--:R-:W-:Y:S01]  /*1f40*/  MOV R141, R133 ;  /* 0x00000085008d7202 */ /* 0x008fe20000000f00 */
[----:B----4-:R-:W-:Y:S01]  /*1f50*/  IMAD.MOV.U32 R140, RZ, RZ, R132 ;  /* 0x000000ffff8c7224 */ /* 0x010fe200078e0084 */
[----:B------:R-:W3:Y:S04]  /*1f60*/  LDL R133, [R1+0xa8] ;  /* 0x0000a80001857983 */ /* 0x000ee80000100800 */
[----:B------:R-:W4:Y:S01]  /*1f70*/  LDL R132, [R1+0xac] ;  /* 0x0000ac0001847983 */ /* 0x000f220000100800 */
[----:B------:R-:W-:-:S02]  /*1f80*/  IMAD.MOV.U32 R147, RZ, RZ, R143 ;  /* 0x000000ffff937224 */ /* 0x000fc400078e008f */
[----:B------:R-:W-:Y:S02]  /*1f90*/  IMAD.MOV.U32 R146, RZ, RZ, R142 ;  /* 0x000000ffff927224 */ /* 0x000fe400078e008e */
[----:B------:R-:W-:Y:S02]  /*1fa0*/  IMAD.MOV.U32 R143, RZ, RZ, R135 ;  /* 0x000000ffff8f7224 */ /* 0x000fe400078e0087 */
[----:B------:R-:W-:Y:S01]  /*1fb0*/  IMAD.MOV.U32 R142, RZ, RZ, R134 ;  /* 0x000000ffff8e7224 */ /* 0x000fe200078e0086 */
[----:B------:R-:W4:Y:S04]  /*1fc0*/  LDL R135, [R1+0xa0] ;  /* 0x0000a00001877983 */ /* 0x000f280000100800 */
[----:B------:R-:W4:Y:S04]  /*1fd0*/  LDL R134, [R1+0xa4] ;  /* 0x0000a40001867983 */ /* 0x000f280000100800 */
[----:B--2---:R1:W-:Y:S04]  /*1fe0*/  @P0 STL.64 [R1+0xc0], R148 ;  /* 0x0000c09401000387 */ /* 0x0043e80000100a00 */
[----:B------:R2:W-:Y:S01]  /*1ff0*/  @P0 STL.64 [R1+0xc8], R150 ;  /* 0x0000c89601000387 */ /* 0x0005e20000100a00 */
[----:B-1----:R-:W-:Y:S01]  /*2000*/  IMAD.MOV.U32 R148, RZ, RZ, R147 ;  /* 0x000000ffff947224 */ /* 0x002fe200078e0093 */
[----:B------:R-:W-:Y:S01]  /*2010*/  MOV R149, R146 ;  /* 0x0000009200957202 */ /* 0x000fe20000000f00 */
[----:B--2---:R-:W-:-:S02]  /*2020*/  IMAD.MOV.U32 R150, RZ, RZ, R145 ;  /* 0x000000ffff967224 */ /* 0x004fc400078e0091 */
[----:B------:R-:W-:-:S06]  /*2030*/  IMAD.MOV.U32 R151, RZ, RZ, R144 ;  /* 0x000000ffff977224 */ /* 0x000fcc00078e0090 */
[----:B------:R1:W2:Y:S01]  /*2040*/  @P0 LDG.E.128 R148, desc[UR10][R10.64+0x10] ;  /* 0x0000100a0a940981 */ /* 0x0002a2000c1e1d00 */
[----:B------:R-:W-:Y:S02]  /*2050*/  IMAD.MOV.U32 R145, RZ, RZ, R141 ;  /* 0x000000ffff917224 */ /* 0x000fe400078e008d */
[----:B------:R-:W-:Y:S02]  /*2060*/  IMAD.MOV.U32 R144, RZ, RZ, R140 ;  /* 0x000000ffff907224 */ /* 0x000fe400078e008c */
[----:B---3--:R-:W-:Y:S02]  /*2070*/  IMAD.MOV.U32 R141, RZ, RZ, R133 ;  /* 0x000000ffff8d7224 */ /* 0x008fe400078e0085 */
[----:B----4-:R-:W-:Y:S02]  /*2080*/  IMAD.MOV.U32 R140, RZ, RZ, R132 ;  /* 0x000000ffff8c7224 */ /* 0x010fe400078e0084 */
[----:B------:R-:W-:Y:S01]  /*2090*/  IMAD.MOV.U32 R133, RZ, RZ, R129 ;  /* 0x000000ffff857224 */ /* 0x000fe200078e0081 */
[----:B------:R-:W-:Y:S01]  /*20a0*/  MOV R146, R142 ;  /* 0x0000008e00927202 */ /* 0x000fe20000000f00 */
[----:B------:R-:W-:Y:S01]  /*20b0*/  IMAD.MOV.U32 R132, RZ, RZ, R128 ;  /* 0x000000ffff847224 */ /* 0x000fe200078e0080 */
[----:B------:R-:W3:Y:S01]  /*20c0*/  LDL R129, [R1+0x78] ;  /* 0x0000780001817983 */ /* 0x000ee20000100800 */
[----:B------:R-:W-:Y:S01]  /*20d0*/  IMAD.MOV.U32 R147, RZ, RZ, R143 ;  /* 0x000000ffff937224 */ /* 0x000fe200078e008f */
[----:B------:R-:W-:Y:S01]  /*20e0*/  LOP3.LUT R18, R18, 0xfffffdff, RZ, 0xc0, !PT ;  /* 0xfffffdff12127812 */ /* 0x000fe200078ec0ff */
[----:B------:R-:W-:Y:S01]  /*20f0*/  @P0 IMAD.WIDE.U32 R16, R0, 0x20, R16 ;  /* 0x0000002000100825 */ /* 0x000fe200078e0010 */
[----:B------:R-:W4:Y:S01]  /*2100*/  LDL R128, [R1+0x7c] ;  /* 0x00007c0001807983 */ /* 0x000f220000100800 */
[----:B------:R-:W-:Y:S01]  /*2110*/  MOV R142, R134 ;  /* 0x00000086008e7202 */ /* 0x000fe20000000f00 */
[----:B-1----:R-:W1:Y:S01]  /*2120*/  LDC.64 R10, c[0x0][0x3d0] ;  /* 0x0000f400ff0a7b82 */ /* 0x002e620000000a00 */
[----:B------:R-:W-:Y:S01]  /*2130*/  IMAD.MOV.U32 R143, RZ, RZ, R135 ;  /* 0x000000ffff8f7224 */ /* 0x000fe200078e0087 */
[----:B------:R-:W-:Y:S01]  /*2140*/  MOV R134, R130 ;  /* 0x0000008200867202 */ /* 0x000fe20000000f00 */
[----:B------:R-:W-:Y:S01]  /*2150*/  IMAD.MOV.U32 R135, RZ, RZ, R131 ;  /* 0x000000ffff877224 */ /* 0x000fe200078e0083 */
[----:B------:R-:W-:Y:S01]  /*2160*/  MOV R130, R12 ;  /* 0x0000000c00827202 */ /* 0x000fe20000000f00 */
[----:B------:R-:W-:Y:S01]  /*2170*/  IMAD.MOV.U32 R131, RZ, RZ, R15 ;  /* 0x000000ffff837224 */ /* 0x000fe200078e000f */
[----:B------:R-:W4:Y:S01]  /*2180*/  LDL R12, [R1+0x54] ;  /* 0x00005400010c7983 */ /* 0x000f220000100800 */
[----:B------:R-:W-:-:S03]  /*2190*/  IMAD.MOV.U32 R156, RZ, RZ, R147 ;  /* 0x000000ffff9c7224 */ /* 0x000fc600078e0093 */
[----:B------:R-:W4:Y:S01]  /*21a0*/  LDL R15, [R1+0x50] ;  /* 0x00005000010f7983 */ /* 0x000f220000100800 */
[----:B------:R-:W-:Y:S01]  /*21b0*/  IMAD.MOV.U32 R157, RZ, RZ, R146 ;  /* 0x000000ffff9d7224 */ /* 0x000fe200078e0092 */
[----:B------:R-:W-:Y:S01]  /*21c0*/  MOV R159, R144 ;  /* 0x00000090009f7202 */ /* 0x000fe20000000f00 */
[----:B------:R-:W-:Y:S01]  /*21d0*/  IMAD.MOV.U32 R158, RZ, RZ, R145 ;  /* 0x000000ffff9e7224 */ /* 0x000fe200078e0091 */
[----:B------:R-:W-:Y:S01]  /*21e0*/  MOV R155, R132 ;  /* 0x00000084009b7202 */ /* 0x000fe20000000f00 */
[----:B------:R-:W-:Y:S02]  /*21f0*/  IMAD.MOV.U32 R160, RZ, RZ, R143 ;  /* 0x000000ffffa07224 */ /* 0x000fe400078e008f */
[----:B------:R-:W-:Y:S01]  /*2200*/  IMAD.MOV.U32 R154, RZ, RZ, R133 ;  /* 0x000000ffff9a7224 */ /* 0x000fe200078e0085 */
[----:B------:R-:W-:Y:S01]  /*2210*/  MOV R163, R140 ;  /* 0x0000008c00a37202 */ /* 0x000fe20000000f00 */
[----:B------:R-:W-:Y:S02]  /*2220*/  IMAD.MOV.U32 R161, RZ, RZ, R142 ;  /* 0x000000ffffa17224 */ /* 0x000fe400078e008e */
[----:B------:R-:W-:Y:S01]  /*2230*/  IMAD.MOV.U32 R162, RZ, RZ, R141 ;  /* 0x000000ffffa27224 */ /* 0x000fe200078e008d */
[----:B------:R-:W-:Y:S01]  /*2240*/  @P3 LOP3.LUT R18, R18, 0x200, RZ, 0xfc, !PT ;  /* 0x0000020012123812 */ /* 0x000fe200078efcff */
[----:B------:R-:W-:Y:S01]  /*2250*/  IMAD.MOV.U32 R152, RZ, RZ, R135 ;  /* 0x000000ffff987224 */ /* 0x000fe200078e0087 */
[----:B------:R-:W5:Y:S01]  /*2260*/  @P0 LD.E.128 R104, desc[UR10][R16.64] ;  /* 0x0000000a10680980 */ /* 0x000f62000c101d00 */
[----:B------:R-:W-:-:S02]  /*2270*/  IMAD.MOV.U32 R153, RZ, RZ, R134 ;  /* 0x000000ffff997224 */ /* 0x000fc400078e0086 */
[----:B------:R-:W-:Y:S01]  /*2280*/  @P0 VIADD R0, R0, 0x80 ;  /* 0x0000008000000836 */ /* 0x000fe20000000000 */
[----:B------:R0:W5:Y:S04]  /*2290*/  @P0 LD.E.128 R100, desc[UR10][R16.64+0x10] ;  /* 0x0000100a10640980 */ /* 0x000168000c101d00 */
[----:B--2---:R2:W-:Y:S01]  /*22a0*/  @P0 STL.64 [R1+0xb0], R148 ;  /* 0x0000b09401000387 */ /* 0x0045e20000100a00 */
[----:B------:R-:W-:Y:S01]  /*22b0*/  @P1 IMAD.WIDE.U32 R20, R0, 0x20, R20 ;  /* 0x0000002000141825 */ /* 0x000fe200078e0014 */
[----:B------:R-:W-:Y:S01]  /*22c0*/  ISETP.GE.U32.AND P3, PT, R192, 0x280, PT ;  /* 0x00000280c000780c */ /* 0x000fe20003f66070 */
[----:B0-----:R-:W0:Y:S01]  /*22d0*/  LDC.64 R16, c[0x0][0x3d8] ;  /* 0x0000f600ff107b82 */ /* 0x001e220000000a00 */
[----:B------:R3:W-:Y:S04]  /*22e0*/  @P0 STL.64 [R1+0xb8], R150 ;  /* 0x0000b89601000387 */ /* 0x0007e80000100a00 */
[----:B------:R-:W4:Y:S04]  /*22f0*/  LDL R144, [R1+0x60] ;  /* 0x0000600001907983 */ /* 0x000f280000100800 */
[----:B------:R-:W4:Y:S01]  /*2300*/  LDL R145, [R1+0x64] ;  /* 0x0000640001917983 */ /* 0x000f220000100800 */
[----:B--2---:R-:W-:-:S02]  /*2310*/  IMAD.MOV.U32 R148, RZ, RZ, R131 ;  /* 0x000000ffff947224 */ /* 0x004fc400078e0083 */
[----:B------:R-:W-:Y:S01]  /*2320*/  IMAD.MOV.U32 R149, RZ, RZ, R130 ;  /* 0x000000ffff957224 */ /* 0x000fe200078e0082 */
[----:B------:R-:W2:Y:S01]  /*2330*/  LDL R146, [R1+0x68] ;  /* 0x0000680001927983 */ /* 0x000ea20000100800 */
[----:B------:R-:W-:Y:S01]  /*2340*/  @P1 IMAD.WIDE.U32 R22, R0, 0x20, R22 ;  /* 0x0000002000161825 */ /* 0x000fe200078e0016 */
[----:B------:R-:W1:Y:S02]  /*2350*/  @P3 LDC.64 R28, c[0x0][0x440] ;  /* 0x00011000ff1c3b82 */ /* 0x000e640000000a00 */
[----:B------:R-:W2:Y:S04]  /*2360*/  LDL R147, [R1+0x6c] ;  /* 0x00006c0001937983 */ /* 0x000ea80000100800 */
[----:B------:R-:W2:Y:S04]  /*2370*/  LDL R142, [R1+0x58] ;  /* 0x00005800018e7983 */ /* 0x000ea80000100800 */
[----:B------:R-:W2:Y:S01]  /*2380*/  LDL R143, [R1+0x5c] ;  /* 0x00005c00018f7983 */ /* 0x000ea20000100800 */
[----:B---3--:R-:W-:Y:S01]  /*2390*/  IMAD.MOV.U32 R150, RZ, RZ, R129 ;  /* 0x000000ffff967224 */ /* 0x008fe200078e0081 */
[----:B----4-:R-:W-:-:S02]  /*23a0*/  MOV R151, R128 ;  /* 0x0000008000977202 */ /* 0x010fc40000000f00 */
[----:B------:R-:W3:Y:S04]  /*23b0*/  LDL R132, [R1+0x30] ;  /* 0x0000300001847983 */ /* 0x000ee80000100800 */
[----:B------:R-:W3:Y:S04]  /*23c0*/  LDL R133, [R1+0x34] ;  /* 0x0000340001857983 */ /* 0x000ee80000100800 */
[----:B------:R-:W3:Y:S04]  /*23d0*/  LDL R134, [R1+0x38] ;  /* 0x0000380001867983 */ /* 0x000ee80000100800 */
[----:B------:R-:W3:Y:S04]  /*23e0*/  LDL R135, [R1+0x3c] ;  /* 0x00003c0001877983 */ /* 0x000ee80000100800 */
[----:B------:R-:W4:Y:S04]  /*23f0*/  LDL R128, [R1+0x20] ;  /* 0x0000200001807983 */ /* 0x000f280000100800 */
[----:B------:R-:W4:Y:S04]  /*2400*/  LDL R129, [R1+0x24] ;  /* 0x0000240001817983 */ /* 0x000f280000100800 */
[----:B------:R-:W4:Y:S04]  /*2410*/  LDL R130, [R1+0x28] ;  /* 0x0000280001827983 */ /* 0x000f280000100800 */
[----:B------:R-:W4:Y:S01]  /*2420*/  LDL R131, [R1+0x2c] ;  /* 0x00002c0001837983 */ /* 0x000f220000100800 */
[----:B------:R-:W-:-:S03]  /*2430*/  @P1 IMAD.WIDE.U32 R24, R0, 0x20, R24 ;  /* 0x0000002000181825 */ /* 0x000fc600078e0018 */
[----:B------:R-:W3:Y:S01]  /*2440*/  @P1 LDG.E.128 R160, desc[UR10][R20.64] ;  /* 0x0000000a14a01981 */ /* 0x000ee2000c1e1d00 */
[----:B------:R-:W-:Y:S01]  /*2450*/  @P1 VIADD R0, R0, 0x80 ;  /* 0x0000008000001836 */ /* 0x000fe20000000000 */
[----:B------:R-:W-:Y:S02]  /*2460*/  ISETP.GE.U32.AND P0, PT, R192, 0x300, PT ;  /* 0x00000300c000780c */ /* 0x000fe40003f06070 */
[----:B------:R-:W4:Y:S01]  /*2470*/  @P1 LDG.E.128 R156, desc[UR10][R20.64+0x10] ;  /* 0x0000100a149c1981 */ /* 0x000f22000c1e1d00 */
[----:B------:R-:W-:-:S03]  /*2480*/  @P2 IMAD.WIDE.U32 R4, R0, 0x20, R4 ;  /* 0x0000002000042825 */ /* 0x000fc600078e0004 */
[----:B------:R-:W4:Y:S01]  /*2490*/  @P1 LDG.E.128 R152, desc[UR10][R22.64] ;  /* 0x0000000a16981981 */ /* 0x000f22000c1e1d00 */
[----:B------:R-:W-:Y:S02]  /*24a0*/  IMAD.MOV.U32 R140, RZ, RZ, R15 ;  /* 0x000000ffff8c7224 */ /* 0x000fe400078e000f */
[----:B------:R-:W-:Y:S01]  /*24b0*/  IMAD.MOV.U32 R141, RZ, RZ, R12 ;  /* 0x000000ffff8d7224 */ /* 0x000fe200078e000c */
[----:B------:R-:W4:Y:S01]  /*24c0*/  @P1 LDG.E.128 R148, desc[UR10][R22.64+0x10] ;  /* 0x0000100a16941981 */ /* 0x000f22000c1e1d00 */
[C---:B------:R-:W-:Y:S02]  /*24d0*/  @P2 IMAD.WIDE.U32 R26, R0.reuse, 0x20, R26 ;  /* 0x00000020001a2825 */ /* 0x040fe400078e001a */
[----:B------:R-:W4:Y:S01]  /*24e0*/  @P0 LDC.64 R30, c[0x0][0x440] ;  /* 0x00011000ff1e0b82 */ /* 0x000f220000000a00 */
[----:B------:R-:W5:Y:S01]  /*24f0*/  @P1 LD.E.128 R96, desc[UR10][R24.64] ;  /* 0x0000000a18601980 */ /* 0x000f62000c101d00 */
[C---:B------:R-:W-:Y:S01]  /*2500*/  @P2 IMAD.WIDE.U32 R6, R0.reuse, 0x20, R6 ;  /* 0x0000002000062825 */ /* 0x040fe200078e0006 */
[----:B------:R-:W-:-:S02]  /*2510*/  @P2 IADD3 R0, PT, PT, R0, 0x80, RZ ;  /* 0x0000008000002810 */ /* 0x000fc40007ffe0ff */
[----:B------:R-:W4:Y:S03]  /*2520*/  @P2 LDG.E.128 R136, desc[UR10][R26.64] ;  /* 0x0000000a1a882981 */ /* 0x000f26000c1e1d00 */
[C---:B------:R-:W-:Y:S01]  /*2530*/  @P3 IMAD.WIDE.U32 R2, R0.reuse, 0x20, R2 ;  /* 0x0000002000023825 */ /* 0x040fe200078e0002 */
[----:B------:R-:W5:Y:S03]  /*2540*/  @P2 LD.E.128 R88, desc[UR10][R6.64] ;  /* 0x0000000a06582980 */ /* 0x000f66000c101d00 */
[C---:B------:R-:W-:Y:S01]  /*2550*/  @P3 IMAD.WIDE.U32 R8, R0.reuse, 0x20, R8 ;  /* 0x0000002000083825 */ /* 0x040fe200078e0008 */
[----:B------:R-:W4:Y:S04]  /*2560*/  @P3 LDG.E.128 R124, desc[UR10][R2.64+0x10] ;  /* 0x0000100a027c3981 */ /* 0x000f28000c1e1d00 */
[----:B------:R-:W4:Y:S01]  /*2570*/  @P3 LDG.E.128 R120, desc[UR10][R8.64] ;  /* 0x0000000a08783981 */ /* 0x000f22000c1e1d00 */
[----:B-1----:R-:W-:-:S03]  /*2580*/  @P3 IMAD.WIDE.U32 R28, R0, 0x20, R28 ;  /* 0x00000020001c3825 */ /* 0x002fc600078e001c */
[----:B------:R-:W5:Y:S01]  /*2590*/  @P2 LD.E.128 R84, desc[UR10][R6.64+0x10] ;  /* 0x0000100a06542980 */ /* 0x000f62000c101d00 */
[----:B------:R-:W-:-:S03]  /*25a0*/  @P3 VIADD R0, R0, 0x80 ;  /* 0x0000008000003836 */ /* 0x000fc60000000000 */
[----:B------:R-:W5:Y:S01]  /*25b0*/  @P3 LDG.E.128 R244, desc[UR10][R8.64+0x10] ;  /* 0x0000100a08f43981 */ /* 0x000f62000c1e1d00 */
[----:B------:R-:W-:-:S03]  /*25c0*/  @P0 IMAD.WIDE.U32 R10, R0, 0x20, R10 ;  /* 0x00000020000a0825 */ /* 0x000fc600078e000a */
[----:B------:R-:W5:Y:S01]  /*25d0*/  @P1 LD.E.128 R92, desc[UR10][R24.64+0x10] ;  /* 0x0000100a185c1980 */ /* 0x000f62000c101d00 */
[----:B0-----:R-:W-:-:S03]  /*25e0*/  @P0 IMAD.WIDE.U32 R16, R0, 0x20, R16 ;  /* 0x0000002000100825 */ /* 0x001fc600078e0010 */
[----:B------:R-:W5:Y:S04]  /*25f0*/  @P0 LDG.E.128 R240, desc[UR10][R10.64] ;  /* 0x0000000a0af00981 */ /* 0x000f68000c1e1d00 */
[----:B------:R-:W5:Y:S04]  /*2600*/  @P0 LDG.E.128 R236, desc[UR10][R10.64+0x10] ;  /* 0x0000100a0aec0981 */ /* 0x000f68000c1e1d00 */
[----:B------:R-:W5:Y:S04]  /*2610*/  @P0 LDG.E.128 R228, desc[UR10][R16.64] ;  /* 0x0000000a10e40981 */ /* 0x000f68000c1e1d00 */
[----:B------:R-:W5:Y:S04]  /*2620*/  @P0 LDG.E.128 R224, desc[UR10][R16.64+0x10] ;  /* 0x0000100a10e00981 */ /* 0x000f68000c1e1d00 */
[----:B--2---:R-:W2:Y:S04]  /*2630*/  @P2 LDG.E.128 R144, desc[UR10][R4.64] ;  /* 0x0000000a04902981 */ /* 0x004ea8000c1e1d00 */
[----:B------:R0:W2:Y:S04]  /*2640*/  @P2 LDG.E.128 R140, desc[UR10][R4.64+0x10] ;  /* 0x0000100a048c2981 */ /* 0x0000a8000c1e1d00 */
[----:B---3--:R1:W-:Y:S04]  /*2650*/  @P1 STL.64 [R1+0xa0], R160 ;  /* 0x0000a0a001001387 */ /* 0x0083e80000100a00 */
[----:B------:R3:W2:Y:S04]  /*2660*/  @P2 LDG.E.128 R132, desc[UR10][R26.64+0x10] ;  /* 0x0000100a1a842981 */ /* 0x0006a8000c1e1d00 */
[----:B----4-:R-:W4:Y:S01]  /*2670*/  @P3 LDG.E.128 R128, desc[UR10][R2.64] ;  /* 0x0000000a02803981 */ /* 0x010f22000c1e1d00 */
[----:B0-----:R-:W-:Y:S01]  /*2680*/  @P0 IMAD.WIDE.U32 R4, R0, 0x20, R30 ;  /* 0x0000002000040825 */ /* 0x001fe200078e001e */
[----:B------:R-:W-:-:S02]  /*2690*/  CS2R R22, SRZ ;  /* 0x0000000000167805 */ /* 0x000fc4000001ff00 */
[----:B------:R-:W-:Y:S01]  /*26a0*/  CS2R R20, SRZ ;  /* 0x0000000000147805 */ /* 0x000fe2000001ff00 */
[----:B------:R-:W5:Y:S04]  /*26b0*/  @P3 LD.E.128 R80, desc[UR10][R28.64] ;  /* 0x0000000a1c503980 */ /* 0x000f68000c101d00 */
[----:B------:R-:W5:Y:S04]  /*26c0*/  @P0 LD.E.128 R72, desc[UR10][R4.64] ;  /* 0x0000000a04480980 */ /* 0x000f68000c101d00 */
[----:B------:R-:W5:Y:S04]  /*26d0*/  @P0 LD.E.128 R68, desc[UR10][R4.64+0x10] ;  /* 0x0000100a04440980 */ /* 0x000f68000c101d00 */
        /* <DEDUP_REMOVED lines=8> */
[----:B---3--:R-:W-:Y:S02]  /*2760*/  CS2R R26, SRZ ;  /* 0x00000000001a7805 */ /* 0x008fe4000001ff00 */
[----:B------:R-:W-:Y:S01]  /*2770*/  CS2R R24, SRZ ;  /* 0x0000000000187805 */ /* 0x000fe2000001ff00 */
[----:B------:R0:W5:Y:S01]  /*2780*/  @P3 LD.E.128 R76, desc[UR10][R28.64+0x10] ;  /* 0x0000100a1c4c3980 */ /* 0x000162000c101d00 */
        /* <DEDUP_REMOVED lines=25> */
[----:B------:R1:W-:Y:S04]  /*2920*/  @P2 STL.64 [R1+0x40], R136 ;  /* 0x0000408801002387 */ /* 0x0003e80000100a00 */
        /* <DEDUP_REMOVED lines=9> */
[----:B------:R-:W-:Y:S05]  /*29c0*/  @!P1 BRA `(.L_x_12456) ;  /* 0x0000003400989947 */ /* 0x000fea0003800000 */
[----:B------:R-:W0:Y:S08]  /*29d0*/  LDC.64 R6, c[0x0][0x440] ;  /* 0x00011000ff067b82 */ /* 0x000e300000000a00 */
[----:B------:R-:W2:Y:S08]  /*29e0*/  LDC.64 R2, c[0x0][0x3d0] ;  /* 0x0000f400ff027b82 */ /* 0x000eb00000000a00 */
[----:B------:R-:W3:Y:S01]  /*29f0*/  LDC.64 R4, c[0x0][0x3d8] ;  /* 0x0000f600ff047b82 */ /* 0x000ee20000000a00 */
[----:B0-----:R-:W-:-:S05]  /*2a00*/  IMAD.WIDE.U32 R6, R0, 0x20, R6 ;  /* 0x0000002000067825 */ /* 0x001fca00078e0006 */
[----:B------:R0:W5:Y:S01]  /*2a10*/  LD.E.128 R116, desc[UR10][R6.64] ;  /* 0x0000000a06747980 */ /* 0x000162000c101d00 */
[----:B--2---:R-:W-:-:S03]  /*2a20*/  IMAD.WIDE.U32 R2, R0, 0x20, R2 ;  /* 0x0000002000027825 */ /* 0x004fc600078e0002 */
[----:B------:R0:W5:Y:S04]  /*2a30*/  LD.E.128 R196, desc[UR10][R6.64+0x10] ;  /* 0x0000100a06c47980 */ /* 0x000168000c101d00 */
[----:B------:R0:W5:Y:S01]  /*2a40*/  LDG.E.128 R220, desc[UR10][R2.64] ;  /* 0x0000000a02dc7981 */ /* 0x000162000c1e1d00 */
[----:B---3--:R-:W-:-:S03]  /*2a50*/  IMAD.WIDE.U32 R4, R0, 0x20, R4 ;  /* 0x0000002000047825 */ /* 0x008fc600078e0004 */
        /* <DEDUP_REMOVED lines=31> */
[----:B0-----:R-:W-:Y:S06]  /*2c50*/  BRA `(.L_x_12456) ;  /* 0x0000003000f47947 */ /* 0x001fec0003800000 */
.L_x_12454:
        /* <DEDUP_REMOVED lines=61> */
[----:B------:R3:W5:Y:S01]  /*3030*/  @P2 LD.E.128 R60, desc[UR10][R2.64+0x10] ;  /* 0x0000100a023c2980 */ /* 0x000762000c101d00 */
[----:B--2---:R-:W-:-:S02]  /*3040*/  IMAD.MOV.U32 R151, RZ, RZ, R144 ;  /* 0x000000ffff977224 */ /* 0x004fc400078e0090 */
[----:B------:R-:W-:Y:S01]  /*3050*/  IMAD.MOV.U32 R150, RZ, RZ, R145 ;  /* 0x000000ffff967224 */ /* 0x000fe200078e0091 */
[----:B------:R-:W-:Y:S01]  /*3060*/  LOP3.LUT R18, R18, 0xfffffdff, RZ, 0xc0, !PT ;  /* 0xfffffdff12127812 */ /* 0x000fe200078ec0ff */
[----:B------:R-:W-:Y:S01]  /*3070*/  IMAD.MOV.U32 R144, RZ, RZ, R140 ;  /* 0x000000ffff907224 */ /* 0x000fe200078e008c */
[----:B------:R-:W5:Y:S01]  /*3080*/  @P2 LD.E.128 R112, desc[UR10][R8.64] ;  /* 0x0000000a08702980 */ /* 0x000f62000c101d00 */
[----:B------:R-:W-:Y:S02]  /*3090*/  IMAD.MOV.U32 R147, RZ, RZ, R143 ;  /* 0x000000ffff937224 */ /* 0x000fe400078e008f */
        /* <DEDUP_REMOVED lines=13> */
[----:B------:R-:W-:Y:S01]  /*3170*/  MOV R126, R122 ;  /* 0x0000007a007e7202 */ /* 0x000fe20000000f00 */
[----:B------:R-:W-:Y:S01]  /*3180*/  IMAD.MOV.U32 R140, RZ, RZ, R132 ;  /* 0x000000ffff8c7224 */ /* 0x000fe200078e0084 */
[----:B--2---:R-:W2:Y:S01]  /*3190*/  @P1 LDC.64 R4, c[0x0][0x440] ;  /* 0x00011000ff041b82 */ /* 0x004ea20000000a00 */
        /* <DEDUP_REMOVED lines=8> */
[----:B------:R-:W2:Y:S01]  /*3220*/  LDL R121, [R1+0x84] ;  /* 0x0000840001797983 */ /* 0x000ea20000100800 */
[----:B------:R-:W-:-:S03]  /*3230*/  IMAD.MOV.U32 R123, RZ, RZ, R15 ;  /* 0x000000ffff7b7224 */ /* 0x000fc600078e000f */
[----:B------:R-:W2:Y:S04]  /*3240*/  LDL R15, [R1+0x88] ;  /* 0x00008800010f7983 */ /* 0x000ea80000100800 */
[----:B------:R-:W2:Y:S01]  /*3250*/  LDL R120, [R1+0x80] ;  /* 0x0000800001787983 */ /* 0x000ea20000100800 */
[----:B------:R-:W-:Y:S01]  /*3260*/  IMAD.MOV.U32 R147, RZ, RZ, R133 ;  /* 0x000000ffff937224 */ /* 0x000fe200078e0085 */
[----:B------:R-:W-:Y:S01]  /*3270*/  MOV R144, R126 ;  /* 0x0000007e00907202 */ /* 0x000fe20000000f00 */
[----:B------:R-:W-:Y:S02]  /*3280*/  IMAD.MOV.U32 R146, RZ, RZ, R132 ;  /* 0x000000ffff927224 */ /* 0x000fe400078e0084 */
[----:B------:R-:W-:Y:S01]  /*3290*/  IMAD.MOV.U32 R145, RZ, RZ, R127 ;  /* 0x000000ffff917224 */ /* 0x000fe200078e007f */
[----:B----4-:R4:W-:Y:S04]  /*32a0*/  @P2 STL.64 [R1+0x110], R148 ;  /* 0x0001109401002387 */ /* 0x0109e80000100a00 */
[----:B------:R1:W-:Y:S04]  /*32b0*/  @P2 STL.64 [R1+0x118], R150 ;  /* 0x0001189601002387 */ /* 0x0003e80000100a00 */
[----:B------:R-:W2:Y:S01]  /*32c0*/  LDL R132, [R1+0x74] ;  /* 0x0000740001847983 */ /* 0x000ea20000100800 */
[----:B----4-:R-:W-:Y:S01]  /*32d0*/  MOV R148, R140 ;  /* 0x0000008c00947202 */ /* 0x010fe20000000f00 */
[----:B------:R-:W-:-:S02]  /*32e0*/  IMAD.MOV.U32 R149, RZ, RZ, R141 ;  /* 0x000000ffff957224 */ /* 0x000fc400078e008d */
[----:B------:R-:W4:Y:S01]  /*32f0*/  LDL R127, [R1+0x78] ;  /* 0x00007800017f7983 */ /* 0x000f220000100800 */
[----:B-1----:R-:W-:Y:S02]  /*3300*/  IMAD.MOV.U32 R150, RZ, RZ, R142 ;  /* 0x000000ffff967224 */ /* 0x002fe400078e008e */
[----:B------:R-:W-:Y:S01]  /*3310*/  IMAD.MOV.U32 R151, RZ, RZ, R143 ;  /* 0x000000ffff977224 */ /* 0x000fe200078e008f */
[----:B------:R-:W4:Y:S04]  /*3320*/  LDL R126, [R1+0x7c] ;  /* 0x00007c00017e7983 */ /* 0x000f280000100800 */
[----:B------:R-:W4:Y:S04]  /*3330*/  LDL R133, [R1+0x70] ;  /* 0x0000700001857983 */ /* 0x000f280000100800 */
[----:B---3--:R1:W-:Y:S04]  /*3340*/  @P2 STL.64 [R1+0x100], R152 ;  /* 0x0001009801002387 */ /* 0x0083e80000100a00 */
[----:B------:R3:W-:Y:S01]  /*3350*/  @P2 STL.64 [R1+0x108], R154 ;  /* 0x0001089a01002387 */ /* 0x0007e20000100a00 */
[----:B-1----:R-:W-:Y:S01]  /*3360*/  IMAD.MOV.U32 R152, RZ, RZ, R151 ;  /* 0x000000ffff987224 */ /* 0x002fe200078e0097 */
[----:B------:R-:W-:Y:S01]  /*3370*/  MOV R153, R150 ;  /* 0x0000009600997202 */ /* 0x000fe20000000f00 */
[----:B---3--:R-:W-:-:S02]  /*3380*/  IMAD.MOV.U32 R154, RZ, RZ, R149 ;  /* 0x000000ffff9a7224 */ /* 0x008fc400078e0095 */
[----:B------:R-:W-:-:S06]  /*3390*/  IMAD.MOV.U32 R155, RZ, RZ, R148 ;  /* 0x000000ffff9b7224 */ /* 0x000fcc00078e0094 */
[----:B------:R1:W3:Y:S01]  /*33a0*/  @P2 LDG.E.128 R152, desc[UR10][R6.64+0x10] ;  /* 0x0000100a06982981 */ /* 0x0002e2000c1e1d00 */
[----:B------:R-:W-:Y:S01]  /*33b0*/  IMAD.MOV.U32 R142, RZ, RZ, R124 ;  /* 0x000000ffff8e7224 */ /* 0x000fe200078e007c */
[----:B------:R-:W-:Y:S01]  /*33c0*/  MOV R140, R122 ;  /* 0x0000007a008c7202 */ /* 0x000fe20000000f00 */
        /* <DEDUP_REMOVED lines=9> */
[----:B------:R-:W4:Y:S01]  /*3460*/  @P1 LDC.64 R122, c[0x0][0x438] ;  /* 0x00010e00ff7a1b82 */ /* 0x000f220000000a00 */
[----:B------:R-:W-:-:S02]  /*3470*/  IMAD.MOV.U32 R145, RZ, RZ, R141 ;  /* 0x000000ffff917224 */ /* 0x000fc400078e008d */
[----:B------:R-:W-:Y:S01]  /*3480*/  IMAD.MOV.U32 R144, RZ, RZ, R140 ;  /* 0x000000ffff907224 */ /* 0x000fe200078e008c */
[----:B------:R-:W-:Y:S01]  /*3490*/  MOV R138, R130 ;  /* 0x00000082008a7202 */ /* 0x000fe20000000f00 */
[----:B------:R-:W-:Y:S01]  /*34a0*/  IMAD.MOV.U32 R143, RZ, RZ, R139 ;  /* 0x000000ffff8f7224 */ /* 0x000fe200078e008b */
[----:B------:R-:W4:Y:S01]  /*34b0*/  LDL R130, [R1+0x68] ;  /* 0x0000680001827983 */ /* 0x000f220000100800 */
[----:B------:R-:W-:Y:S01]  /*34c0*/  IMAD.MOV.U32 R141, RZ, RZ, R137 ;  /* 0x000000ffff8d7224 */ /* 0x000fe200078e0089 */
[----:B-1----:R-:W1:Y:S01]  /*34d0*/  LDC.64 R6, c[0x0][0x3d0] ;  /* 0x0000f400ff067b82 */ /* 0x002e620000000a00 */
        /* <DEDUP_REMOVED lines=10> */
[----:B---3--:R-:W-:Y:S01]  /*3580*/  IMAD.MOV.U32 R152, RZ, RZ, R151 ;  /* 0x000000ffff987224 */ /* 0x008fe200078e0097 */
[----:B------:R-:W-:Y:S01]  /*3590*/  MOV R153, R150 ;  /* 0x0000009600997202 */ /* 0x000fe20000000f00 */
[----:B0-----:R-:W-:Y:S02]  /*35a0*/  IMAD.MOV.U32 R154, RZ, RZ, R149 ;  /* 0x000000ffff9a7224 */ /* 0x001fe400078e0095 */
[----:B------:R-:W-:-:S06]  /*35b0*/  IMAD.MOV.U32 R155, RZ, RZ, R148 ;  /* 0x000000ffff9b7224 */ /* 0x000fcc00078e0094 */
[----:B------:R-:W3:Y:S01]  /*35c0*/  @P0 LDG.E.128 R152, desc[UR10][R10.64] ;  /* 0x0000000a0a980981 */ /* 0x000ee2000c1e1d00 */
[----:B------:R-:W-:Y:S01]  /*35d0*/  IMAD.MOV.U32 R151, RZ, RZ, R147 ;  /* 0x000000ffff977224 */ /* 0x000fe200078e0093 */
[----:B------:R-:W-:Y:S01]  /*35e0*/  MOV R150, R146 ;  /* 0x0000009200967202 */ /* 0x000fe20000000f00 */
[----:B------:R-:W-:Y:S01]  /*35f0*/  IMAD.MOV.U32 R149, RZ, RZ, R145 ;  /* 0x000000ffff957224 */ /* 0x000fe200078e0091 */
[----:B------:R-:W-:Y:S01]  /*3600*/  MOV R146, R142 ;  /* 0x0000008e00927202 */ /* 0x000fe20000000f00 */
[----:B------:R-:W-:Y:S01]  /*3610*/  IMAD.MOV.U32 R148, RZ, RZ, R144 ;  /* 0x000000ffff947224 */ /* 0x000fe200078e0090 */
[----:B------:R-:W-:Y:S01]  /*3620*/  MOV R142, R138 ;  /* 0x0000008a008e7202 */ /* 0x000fe20000000f00 */
[----:B------:R-:W-:Y:S01]  /*3630*/  IMAD.MOV.U32 R147, RZ, RZ, R143 ;  /* 0x000000ffff937224 */ /* 0x000fe200078e008f */
[----:B------:R-:W2:Y:S01]  /*3640*/  LDL R138, [R1+0xa4] ;  /* 0x0000a400018a7983 */ /* 0x000ea20000100800 */
[----:B------:R-:W-:Y:S02]  /*3650*/  IMAD.MOV.U32 R145, RZ, RZ, R141 ;  /* 0x000000ffff917224 */ /* 0x000fe400078e008d */
[----:B------:R-:W-:-:S02]  /*3660*/  IMAD.MOV.U32 R144, RZ, RZ, R140 ;  /* 0x000000ffff907224 */ /* 0x000fc400078e008c */
        /* <DEDUP_REMOVED lines=8> */
[----:B0-----:R-:W-:Y:S01]  /*36f0*/  IMAD.MOV.U32 R152, RZ, RZ, R151 ;  /* 0x000000ffff987224 */ /* 0x001fe200078e0097 */
[----:B------:R-:W-:Y:S01]  /*3700*/  MOV R153, R150 ;  /* 0x0000009600997202 */ /* 0x000fe20000000f00 */
[----:B---3--:R-:W-:-:S02]  /*3710*/  IMAD.MOV.U32 R154, RZ, RZ, R149 ;  /* 0x000000ffff9a7224 */ /* 0x008fc400078e0095 */
[----:B------:R-:W-:-:S06]  /*3720*/  IMAD.MOV.U32 R155, RZ, RZ, R148 ;  /* 0x000000ffff9b7224 */ /* 0x000fcc00078e0094 */
[----:B------:R0:W3:Y:S01]  /*3730*/  @P0 LDG.E.128 R152, desc[UR10][R10.64+0x10] ;  /* 0x0000100a0a980981 */ /* 0x0000e2000c1e1d00 */
[----:B------:R-:W-:Y:S01]  /*3740*/  IMAD.MOV.U32 R151, RZ, RZ, R147 ;  /* 0x000000ffff977224 */ /* 0x000fe200078e0093 */
[----:B------:R-:W-:Y:S01]  /*3750*/  MOV R150, R146 ;  /* 0x0000009200967202 */ /* 0x000fe20000000f00 */
[----:B------:R-:W-:Y:S01]  /*3760*/  IMAD.MOV.U32 R149, RZ, RZ, R145 ;  /* 0x000000ffff957224 */ /* 0x000fe200078e0091 */
[----:B------:R-:W-:Y:S01]  /*3770*/  MOV R146, R142 ;  /* 0x0000008e00927202 */ /* 0x000fe20000000f00 */
[----:B------:R-:W-:Y:S01]  /*3780*/  IMAD.MOV.U32 R148, RZ, RZ, R144 ;  /* 0x000000ffff947224 */ /* 0x000fe200078e0090 */
[----:B--2---:R-:W-:Y:S01]  /*3790*/  MOV R142, R138 ;  /* 0x0000008a008e7202 */ /* 0x004fe20000000f00 */
[----:B------:R-:W-:Y:S01]  /*37a0*/  IMAD.MOV.U32 R147, RZ, RZ, R143 ;  /* 0x000000ffff937224 */ /* 0x000fe200078e008f */
[----:B------:R-:W2:Y:S01]  /*37b0*/  LDL R138, [R1+0x94] ;  /* 0x00009400018a7983 */ /* 0x000ea20000100800 */
[----:B------:R-:W-:Y:S02]  /*37c0*/  IMAD.MOV.U32 R145, RZ, RZ, R141 ;  /* 0x000000ffff917224 */ /* 0x000fe400078e008d */
[----:B------:R-:W-:-:S04]  /*37d0*/  @P0 IMAD.WIDE.U32 R116, R0, 0x20, R116 ;  /* 0x0000002000740825 */ /* 0x000fc800078e0074 */
[----:B------:R-:W-:-:S04]  /*37e0*/  @P0 IMAD.WIDE.U32 R16, R0, 0x20, R16 ;  /* 0x0000002000100825 */ /* 0x000fc800078e0010 */
[----:B------:R-:W-:Y:S01]  /*37f0*/  @P0 IMAD.WIDE.U32 R118, R0, 0x20, R118 ;  /* 0x0000002000760825 */ /* 0x000fe200078e0076 */
[----:B------:R-:W-:Y:S01]  /*3800*/  @P2 LOP3.LUT R18, R18, 0x200, RZ, 0xfc, !PT ;  /* 0x0000020012122812 */ /* 0x000fe200078efcff */
[----:B------:R-:W5:Y:S01]  /*3810*/  @P0 LD.E.128 R56, desc[UR10][R16.64] ;  /* 0x0000000a10380980 */ /* 0x000f62000c101d00 */
[----:B0-----:R-:W0:Y:S01]  /*3820*/  LDC.64 R10, c[0x0][0x3d8] ;  /* 0x0000f600ff0a7b82 */ /* 0x001e220000000a00 */
[----:B------:R-:W-:Y:S02]  /*3830*/  IMAD.MOV.U32 R144, RZ, RZ, R140 ;  /* 0x000000ffff907224 */ /* 0x000fe400078e008c */
[----:B----4-:R-:W-:Y:S01]  /*3840*/  IMAD.MOV.U32 R143, RZ, RZ, R139 ;  /* 0x000000ffff8f7224 */ /* 0x010fe200078e008b */
[----:B------:R-:W5:Y:S01]  /*3850*/  @P0 LD.E.128 R52, desc[UR10][R16.64+0x10] ;  /* 0x0000100a10340980 */ /* 0x000f62000c101d00 */
[----:B------:R-:W-:Y:S02]  /*3860*/  IMAD.MOV.U32 R141, RZ, RZ, R137 ;  /* 0x000000ffff8d7224 */ /* 0x000fe400078e0089 */
[----:B------:R-:W-:Y:S01]  /*3870*/  IMAD.MOV.U32 R140, RZ, RZ, R136 ;  /* 0x000000ffff8c7224 */ /* 0x000fe200078e0088 */
[----:B------:R-:W4:Y:S04]  /*3880*/  LDL R139, [R1+0x90] ;  /* 0x00009000018b7983 */ /* 0x000f280000100800 */
[----:B------:R-:W4:Y:S04]  /*3890*/  LDL R137, [R1+0x98] ;  /* 0x0000980001897983 */ /* 0x000f280000100800 */
[----:B------:R-:W4:Y:S01]  /*38a0*/  LDL R136, [R1+0x9c] ;  /* 0x00009c0001887983 */ /* 0x000f220000100800 */
[----:B------:R-:W-:-:S02]  /*38b0*/  IMAD.MOV.U32 R124, RZ, RZ, R121 ;  /* 0x000000ffff7c7224 */ /* 0x000fc400078e0079 */
[----:B------:R-:W-:Y:S01]  /*38c0*/  IMAD.MOV.U32 R125, RZ, RZ, R120 ;  /* 0x000000ffff7d7224 */ /* 0x000fe200078e0078 */
[----:B------:R-:W5:Y:S01]  /*38d0*/  @P0 LD.E.128 R104, desc[UR10][R118.64] ;  /* 0x0000000a76680980 */ /* 0x000f62000c101d00 */
[----:B------:R-:W1:Y:S01]  /*38e0*/  LDC.64 R120, c[0x0][0x3d0] ;  /* 0x0000f400ff787b82 */ /* 0x000e620000000a00 */
[----:B------:R-:W-:Y:S02]  /*38f0*/  @P0 VIADD R0, R0, 0x80 ;  /* 0x0000008000000836 */ /* 0x000fe40000000000 */
[----:B------:R-:W5:Y:S04]  /*3900*/  @P0 LD.E.128 R100, desc[UR10][R118.64+0x10] ;  /* 0x0000100a76640980 */ /* 0x000f68000c101d00 */
[----:B---3--:R3:W-:Y:S04]  /*3910*/  @P0 STL.64 [R1+0xd0], R152 ;  /* 0x0000d09801000387 */ /* 0x0087e80000100a00 */
[----:B------:R0:W-:Y:S01]  /*3920*/  @P0 STL.64 [R1+0xd8], R154 ;  /* 0x0000d89a01000387 */ /* 0x0001e20000100a00 */
[----:B---3--:R-:W-:Y:S01]  /*3930*/  IMAD.MOV.U32 R152, RZ, RZ, R151 ;  /* 0x000000ffff987224 */ /* 0x008fe200078e0097 */
[----:B------:R-:W-:Y:S01]  /*3940*/  MOV R153, R150 ;  /* 0x0000009600997202 */ /* 0x000fe20000000f00 */
[----:B0-----:R-:W-:-:S02]  /*3950*/  IMAD.MOV.U32 R154, RZ, RZ, R149 ;  /* 0x000000ffff9a7224 */ /* 0x001fc400078e0095 */
[----:B------:R-:W-:-:S06]  /*3960*/  IMAD.MOV.U32 R155, RZ, RZ, R148 ;  /* 0x000000ffff9b7224 */ /* 0x000fcc00078e0094 */
[----:B------:R-:W3:Y:S01]  /*3970*/  @P0 LDG.E.128 R152, desc[UR10][R116.64] ;  /* 0x0000000a74980981 */ /* 0x000ee2000c1e1d00 */
        /* <DEDUP_REMOVED lines=9> */
[----:B------:R-:W-:-:S02]  /*3a10*/  IMAD.MOV.U32 R144, RZ, RZ, R140 ;  /* 0x000000ffff907224 */ /* 0x000fc400078e008c */
        /* <DEDUP_REMOVED lines=21> */
[----:B------:R-:W-:Y:S01]  /*3b70*/  ISETP.GE.U32.AND P2, PT, R192, 0x200, PT ;  /* 0x00000200c000780c */ /* 0x000fe20003f46070 */
[----:B------:R-:W-:Y:S01]  /*3b80*/  IMAD.MOV.U32 R144, RZ, RZ, R140 ;  /* 0x000000ffff907224 */ /* 0x000fe200078e008c */
[----:B------:R-:W-:Y:S01]  /*3b90*/  MOV R133, R125 ;  /* 0x0000007d00857202 */ /* 0x000fe20000000f00 */
[----:B------:R-:W-:Y:S01]  /*3ba0*/  IMAD.MOV.U32 R142, RZ, RZ, R132 ;  /* 0x000000ffff8e7224 */ /* 0x000fe200078e0084 */
[----:B------:R-:W4:Y:S01]  /*3bb0*/  LDL R125, [R1+0x4] ;  /* 0x00000400017d7983 */ /* 0x000f220000100800 */
[----:B------:R-:W-:Y:S01]  /*3bc0*/  IMAD.MOV.U32 R141, RZ, RZ, R127 ;  /* 0x000000ffff8d7224 */ /* 0x000fe200078e007f */
[----:B0-----:R-:W0:Y:S01]  /*3bd0*/  LDC.64 R116, c[0x0][0x3d0] ;  /* 0x0000f400ff747b82 */ /* 0x001e220000000a00 */
[----:B------:R-:W-:-:S02]  /*3be0*/  IMAD.MOV.U32 R140, RZ, RZ, R126 ;  /* 0x000000ffff8c7224 */ /* 0x000fc400078e007e */
[----:B------:R-:W-:Y:S02]  /*3bf0*/  IMAD.MOV.U32 R132, RZ, RZ, R124 ;  /* 0x000000ffff847224 */ /* 0x000fe400078e007c */
[----:B------:R-:W-:Y:S01]  /*3c00*/  IMAD.MOV.U32 R127, RZ, RZ, R15 ;  /* 0x000000ffff7f7224 */ /* 0x000fe200078e000f */
[----:B------:R-:W2:Y:S01]  /*3c10*/  LDL R124, [R1] ;  /* 0x00000000017c7983 */ /* 0x000ea20000100800 */
[----:B------:R-:W-:Y:S01]  /*3c20*/  IMAD.MOV.U32 R126, RZ, RZ, R12 ;  /* 0x000000ffff7e7224 */ /* 0x000fe200078e000c */
[----:B------:R-:W0:Y:S02]  /*3c30*/  @P2 LDC.64 R8, c[0x0][0x438] ;  /* 0x00010e00ff082b82 */ /* 0x000e240000000a00 */
[----:B------:R-:W2:Y:S04]  /*3c40*/  LDL R15, [R1+0x8] ;  /* 0x00000800010f7983 */ /* 0x000ea80000100800 */
[----:B------:R-:W2:Y:S01]  /*3c50*/  LDL R12, [R1+0xc] ;  /* 0x00000c00010c7983 */ /* 0x000ea20000100800 */
[----:B-1----:R-:W-:Y:S01]  /*3c60*/  @P1 IMAD.WIDE.U32 R120, R0, 0x20, R120 ;  /* 0x0000002000781825 */ /* 0x002fe200078e0078 */
[----:B------:R-:W1:Y:S02]  /*3c70*/  @P2 LDC.64 R16, c[0x0][0x440] ;  /* 0x00011000ff102b82 */ /* 0x000e640000000a00 */
[----:B---3--:R3:W-:Y:S04]  /*3c80*/  @P0 STL.64 [R1+0xb0], R152 ;  /* 0x0000b09801000387 */ /* 0x0087e80000100a00 */
[----:B------:R0:W-:Y:S01]  /*3c90*/  @P0 STL.64 [R1+0xb8], R154 ;  /* 0x0000b89a01000387 */ /* 0x0001e20000100a00 */
[----:B---3--:R-:W-:Y:S01]  /*3ca0*/  MOV R152, R151 ;  /* 0x0000009700987202 */ /* 0x008fe20000000f00 */
[----:B------:R-:W-:-:S02]  /*3cb0*/  IMAD.MOV.U32 R153, RZ, RZ, R150 ;  /* 0x000000ffff997224 */ /* 0x000fc400078e0096 */
[----:B0-----:R-:W-:Y:S02]  /*3cc0*/  IMAD.MOV.U32 R154, RZ, RZ, R149 ;  /* 0x000000ffff9a7224 */ /* 0x001fe400078e0095 */
[----:B------:R-:W-:-:S06]  /*3cd0*/  IMAD.MOV.U32 R155, RZ, RZ, R148 ;  /* 0x000000ffff9b7224 */ /* 0x000fcc00078e0094 */
[----:B------:R-:W3:Y:S01]  /*3ce0*/  @P1 LDG.E.128 R152, desc[UR10][R120.64] ;  /* 0x0000000a78981981 */ /* 0x000ee2000c1e1d00 */
[----:B------:R-:W-:Y:S01]  /*3cf0*/  MOV R151, R147 ;  /* 0x0000009300977202 */ /* 0x000fe20000000f00 */
[----:B------:R-:W-:Y:S01]  /*3d00*/  IMAD.MOV.U32 R150, RZ, RZ, R146 ;  /* 0x000000ffff967224 */ /* 0x000fe200078e0092 */
[----:B------:R-:W-:Y:S01]  /*3d10*/  MOV R147, R143 ;  /* 0x0000008f00937202 */ /* 0x000fe20000000f00 */
[----:B------:R-:W-:Y:S01]  /*3d20*/  IMAD.MOV.U32 R149, RZ, RZ, R145 ;  /* 0x000000ffff957224 */ /* 0x000fe200078e0091 */
[----:B------:R-:W-:Y:S01]  /*3d30*/  MOV R143, R133 ;  /* 0x00000085008f7202 */ /* 0x000fe20000000f00 */
[----:B------:R-:W-:Y:S02]  /*3d40*/  IMAD.MOV.U32 R148, RZ, RZ, R144 ;  /* 0x000000ffff947224 */ /* 0x000fe400078e0090 */
[----:B------:R-:W-:Y:S01]  /*3d50*/  IMAD.MOV.U32 R146, RZ, RZ, R142 ;  /* 0x000000ffff927224 */ /* 0x000fe200078e008e */
[----:B----4-:R-:W-:Y:S01]  /*3d60*/  MOV R133, R125 ;  /* 0x0000007d00857202 */ /* 0x010fe20000000f00 */
[----:B------:R-:W-:Y:S01]  /*3d70*/  IMAD.MOV.U32 R145, RZ, RZ, R141 ;  /* 0x000000ffff917224 */ /* 0x000fe200078e008d */
[----:B------:R-:W4:Y:S01]  /*3d80*/  LDL R125, [R1+0x54] ;  /* 0x00005400017d7983 */ /* 0x000f220000100800 */
[----:B------:R-:W-:-:S02]  /*3d90*/  IMAD.MOV.U32 R144, RZ, RZ, R140 ;  /* 0x000000ffff907224 */ /* 0x000fc400078e008c */
[----:B------:R-:W-:Y:S02]  /*3da0*/  IMAD.MOV.U32 R142, RZ, RZ, R132 ;  /* 0x000000ffff8e7224 */ /* 0x000fe400078e0084 */
[----:B------:R-:W-:Y:S02]  /*3db0*/  IMAD.MOV.U32 R141, RZ, RZ, R127 ;  /* 0x000000ffff8d7224 */ /* 0x000fe400078e007f */
[----:B------:R-:W-:Y:S01]  /*3dc0*/  IMAD.MOV.U32 R140, RZ, RZ, R126 ;  /* 0x000000ffff8c7224 */ /* 0x000fe200078e007e */
[----:B------:R-:W4:Y:S01]  /*3dd0*/  LDL R127, [R1+0x5c] ;  /* 0x00005c00017f7983 */ /* 0x000f220000100800 */
[----:B--2---:R-:W-:-:S03]  /*3de0*/  IMAD.MOV.U32 R132, RZ, RZ, R124 ;  /* 0x000000ffff847224 */ /* 0x004fc600078e007c */
[----:B------:R-:W4:Y:S04]  /*3df0*/  LDL R124, [R1+0x50] ;  /* 0x00005000017c7983 */ /* 0x000f280000100800 */
[----:B------:R-:W4:Y:S04]  /*3e00*/  LDL R126, [R1+0x58] ;  /* 0x00005800017e7983 */ /* 0x000f280000100800 */
[----:B---3--:R0:W-:Y:S04]  /*3e10*/  @P1 STL.64 [R1+0xa0], R152 ;  /* 0x0000a09801001387 */ /* 0x0081e80000100a00 */
[----:B------:R2:W-:Y:S01]  /*3e20*/  @P1 STL.64 [R1+0xa8], R154 ;  /* 0x0000a89a01001387 */ /* 0x0005e20000100a00 */
[----:B0-----:R-:W-:-:S02]  /*3e30*/  IMAD.MOV.U32 R152, RZ, RZ, R151 ;  /* 0x000000ffff987224 */ /* 0x001fc400078e0097 */
[----:B------:R-:W-:Y:S01]  /*3e40*/  IMAD.MOV.U32 R153, RZ, RZ, R150 ;  /* 0x000000ffff997224 */ /* 0x000fe200078e0096 */
[----:B--2---:R-:W-:Y:S01]  /*3e50*/  MOV R154, R149 ;  /* 0x00000095009a7202 */ /* 0x004fe20000000f00 */
[----:B------:R-:W-:-:S06]  /*3e60*/  IMAD.MOV.U32 R155, RZ, RZ, R148 ;  /* 0x000000ffff9b7224 */ /* 0x000fcc00078e0094 */
[----:B------:R0:W2:Y:S01]  /*3e70*/  @P1 LDG.E.128 R152, desc[UR10][R120.64+0x10] ;  /* 0x0000100a78981981 */ /* 0x0000a2000c1e1d00 */
[----:B------:R-:W-:Y:S01]  /*3e80*/  @P1 IMAD.WIDE.U32 R122, R0, 0x20, R122 ;  /* 0x00000020007a1825 */ /* 0x000fe200078e007a */
[----:B------:R-:W-:-:S03]  /*3e90*/  MOV R149, R145 ;  /* 0x0000009100957202 */ /* 0x000fc60000000f00 */
[----:B------:R-:W-:-:S04]  /*3ea0*/  @P1 IMAD.WIDE.U32 R2, R0, 0x20, R2 ;  /* 0x0000002000021825 */ /* 0x000fc800078e0002 */
[----:B------:R-:W-:Y:S01]  /*3eb0*/  @P1 IMAD.WIDE.U32 R4, R0, 0x20, R4 ;  /* 0x0000002000041825 */ /* 0x000fe200078e0004 */
[----:B------:R-:W-:Y:S01]  /*3ec0*/  MOV R145, R141 ;  /* 0x0000008d00917202 */ /* 0x000fe20000000f00 */
[----:B0-----:R-:W0:Y:S01]  /*3ed0*/  LDC.64 R120, c[0x0][0x3d8] ;  /* 0x0000f600ff787b82 */ /* 0x001e220000000a00 */
[----:B------:R-:W-:Y:S01]  /*3ee0*/  ISETP.GE.U32.AND P0, PT, R192, 0x280, PT ;  /* 0x00000280c000780c */ /* 0x000fe20003f06070 */
[----:B------:R-:W-:Y:S01]  /*3ef0*/  @P1 VIADD R0, R0, 0x80 ;  /* 0x0000008000001836 */ /* 0x000fe20000000000 */
[----:B------:R-:W-:Y:S01]  /*3f00*/  ISETP.GE.U32.AND P3, PT, R192, 0x300, PT ;  /* 0x00000300c000780c */ /* 0x000fe20003f66070 */
[----:B------:R-:W-:Y:S01]  /*3f10*/  IMAD.MOV.U32 R148, RZ, RZ, R144 ;  /* 0x000000ffff947224 */ /* 0x000fe200078e0090 */
[----:B------:R-:W5:Y:S01]  /*3f20*/  @P1 LD.E.128 R48, desc[UR10][R122.64] ;  /* 0x0000000a7a301980 */ /* 0x000f62000c101d00 */
[----:B------:R-:W-:Y:S02]  /*3f30*/  IMAD.MOV.U32 R144, RZ, RZ, R140 ;  /* 0x000000ffff907224 */ /* 0x000fe400078e008c */
[----:B------:R-:W-:Y:S01]  /*3f40*/  IMAD.MOV.U32 R140, RZ, RZ, R135 ;  /* 0x000000ffff8c7224 */ /* 0x000fe200078e0087 */
[----:B------:R3:W5:Y:S01]  /*3f50*/  @P1 LD.E.128 R44, desc[UR10][R122.64+0x10] ;  /* 0x0000100a7a2c1980 */ /* 0x000762000c101d00 */
[----:B------:R-:W-:-:S02]  /*3f60*/  IMAD.MOV.U32 R141, RZ, RZ, R134 ;  /* 0x000000ffff8d7224 */ /* 0x000fc400078e0086 */
[----:B------:R-:W-:Y:S01]  /*3f70*/  @P2 IMAD.WIDE.U32 R6, R0, 0x20, R6 ;  /* 0x0000002000062825 */ /* 0x000fe200078e0006 */
[----:B------:R-:W2:Y:S01]  /*3f80*/  LDL R135, [R1+0x30] ;  /* 0x0000300001877983 */ /* 0x000ea20000100800 */
[----:B------:R-:W0:Y:S03]  /*3f90*/  @P0 LDC.64 R118, c[0x0][0x438] ;  /* 0x00010e00ff760b82 */ /* 0x000e260000000a00 */
[----:B------:R-:W2:Y:S01]  /*3fa0*/  LDL R134, [R1+0x34] ;  /* 0x0000340001867983 */ /* 0x000ea20000100800 */
[----:B------:R-:W-:Y:S02]  /*3fb0*/  IMAD.MOV.U32 R151, RZ, RZ, R147 ;  /* 0x000000ffff977224 */ /* 0x000fe400078e0093 */
[----:B------:R-:W-:Y:S01]  /*3fc0*/  IMAD.MOV.U32 R150, RZ, RZ, R146 ;  /* 0x000000ffff967224 */ /* 0x000fe200078e0092 */
[----:B----4-:R-:W4:Y:S01]  /*3fd0*/  @P2 LDG.E.128 R124, desc[UR10][R6.64+0x10] ;  /* 0x0000100a067c2981 */ /* 0x010f22000c1e1d00 */
[----:B------:R-:W-:Y:S01]  /*3fe0*/  IMAD.MOV.U32 R147, RZ, RZ, R143 ;  /* 0x000000ffff937224 */ /* 0x000fe200078e008f */
[----:B---3--:R-:W3:Y:S01]  /*3ff0*/  @P0 LDC.64 R122, c[0x0][0x440] ;  /* 0x00011000ff7a0b82 */ /* 0x008ee20000000a00 */
[----:B------:R-:W-:Y:S01]  /*4000*/  IMAD.MOV.U32 R146, RZ, RZ, R142 ;  /* 0x000000ffff927224 */ /* 0x000fe200078e008e */
[----:B------:R-:W3:Y:S04]  /*4010*/  LDL R143, [R1+0x2c] ;  /* 0x00002c00018f7983 */ /* 0x000ee80000100800 */
[----:B------:R-:W3:Y:S04]  /*4020*/  LDL R142, [R1+0x28] ;  /* 0x00002800018e7983 */ /* 0x000ee80000100800 */
[----:B------:R-:W3:Y:S01]  /*4030*/  @P2 LDG.E.128 R128, desc[UR10][R6.64] ;  /* 0x0000000a06802981 */ /* 0x000ee2000c1e1d00 */
[----:B------:R-:W-:Y:S01]  /*4040*/  MOV R156, R147 ;  /* 0x00000093009c7202 */ /* 0x000fe20000000f00 */
[----:B------:R-:W-:-:S02]  /*4050*/  IMAD.MOV.U32 R157, RZ, RZ, R146 ;  /* 0x000000ffff9d7224 */ /* 0x000fc400078e0092 */
[----:B------:R-:W5:Y:S04]  /*4060*/  @P1 LD.E.128 R96, desc[UR10][R4.64] ;  /* 0x0000000a04601980 */ /* 0x000f68000c101d00 */
[----:B------:R-:W5:Y:S04]  /*4070*/  @P1 LD.E.128 R92, desc[UR10][R4.64+0x10] ;  /* 0x0000100a045c1980 */ /* 0x000f68000c101d00 */
[----:B--2---:R2:W-:Y:S04]  /*4080*/  @P1 STL.64 [R1+0x90], R152 ;  /* 0x0000909801001387 */ /* 0x0045e80000100a00 */
[----:B------:R1:W-:Y:S04]  /*4090*/  @P1 STL.64 [R1+0x98], R154 ;  /* 0x0000989a01001387 */ /* 0x0003e80000100a00 */
[----:B------:R-:W3:Y:S01]  /*40a0*/  LDL R146, [R1+0x38] ;  /* 0x0000380001927983 */ /* 0x000ee20000100800 */
[----:B--2---:R-:W-:Y:S01]  /*40b0*/  MOV R152, R151 ;  /* 0x0000009700987202 */ /* 0x004fe20000000f00 */
[----:B------:R-:W-:-:S02]  /*40c0*/  IMAD.MOV.U32 R153, RZ, RZ, R150 ;  /* 0x000000ffff997224 */ /* 0x000fc400078e0096 */
[----:B------:R-:W2:Y:S01]  /*40d0*/  LDL R151, [R1+0x4c] ;  /* 0x00004c0001977983 */ /* 0x000ea20000100800 */
[----:B-1----:R-:W-:Y:S02]  /*40e0*/  IMAD.MOV.U32 R154, RZ, RZ, R149 ;  /* 0x000000ffff9a7224 */ /* 0x002fe400078e0095 */
[----:B------:R-:W-:Y:S01]  /*40f0*/  IMAD.MOV.U32 R155, RZ, RZ, R148 ;  /* 0x000000ffff9b7224 */ /* 0x000fe200078e0094 */
[----:B------:R-:W2:Y:S04]  /*4100*/  LDL R149, [R1+0x44] ;  /* 0x0000440001957983 */ /* 0x000ea80000100800 */
[----:B------:R-:W2:Y:S04]  /*4110*/  LDL R148, [R1+0x40] ;  /* 0x0000400001947983 */ /* 0x000ea80000100800 */
[----:B------:R-:W2:Y:S04]  /*4120*/  LDL R150, [R1+0x48] ;  /* 0x0000480001967983 */ /* 0x000ea80000100800 */
[----:B------:R-:W2:Y:S01]  /*4130*/  LDL R147, [R1+0x3c] ;  /* 0x00003c0001937983 */ /* 0x000ea20000100800 */
[----:B------:R-:W-:-:S02]  /*4140*/  IMAD.MOV.U32 R158, RZ, RZ, R145 ;  /* 0x000000ffff9e7224 */ /* 0x000fc400078e0091 */
[----:B------:R-:W-:Y:S02]  /*4150*/  IMAD.MOV.U32 R159, RZ, RZ, R144 ;  /* 0x000000ffff9f7224 */ /* 0x000fe400078e0090 */
[C---:B------:R-:W-:Y:S01]  /*4160*/  @P2 IMAD.WIDE.U32 R8, R0.reuse, 0x20, R8 ;  /* 0x0000002000082825 */ /* 0x040fe200078e0008 */
[----:B------:R-:W-:Y:S01]  /*4170*/  MOV R144, R135 ;  /* 0x0000008700907202 */ /* 0x000fe20000000f00 */
[----:B------:R-:W2:Y:S02]  /*4180*/  @P1 LDG.E.128 R152, desc[UR10][R2.64+0x10] ;  /* 0x0000100a02981981 */ /* 0x000ea4000c1e1d00 */
[----:B------:R-:W-:-:S04]  /*4190*/  @P2 IMAD.WIDE.U32 R10, R0, 0x20, R10 ;  /* 0x00000020000a2825 */ /* 0x000fc800078e000a */
[C---:B------:R-:W-:Y:S01]  /*41a0*/  @P2 IMAD.WIDE.U32 R16, R0.reuse, 0x20, R16 ;  /* 0x0000002000102825 */ /* 0x040fe200078e0010 */
[----:B------:R-:W-:Y:S01]  /*41b0*/  MOV R135, R12 ;  /* 0x0000000c00877202 */ /* 0x000fe20000000f00 */
[----:B------:R1:W2:Y:S02]  /*41c0*/  @P1 LDG.E.128 R156, desc[UR10][R2.64] ;  /* 0x0000000a029c1981 */ /* 0x0002a4000c1e1d00 */
[----:B------:R-:W-:Y:S02]  /*41d0*/  @P2 VIADD R0, R0, 0x80 ;  /* 0x0000008000002836 */ /* 0x000fe40000000000 */
[----:B------:R-:W-:Y:S01]  /*41e0*/  IMAD.MOV.U32 R145, RZ, RZ, R134 ;  /* 0x000000ffff917224 */ /* 0x000fe200078e0086 */
[----:B----4-:R4:W-:Y:S01]  /*41f0*/  @P2 STL.64 [R1+0x50], R124 ;  /* 0x0000507c01002387 */ /* 0x0109e20000100a00 */
[----:B------:R-:W-:Y:S02]  /*4200*/  IMAD.MOV.U32 R134, RZ, RZ, R15 ;  /* 0x000000ffff867224 */ /* 0x000fe400078e000f */
[C---:B0-----:R-:W-:Y:S01]  /*4210*/  @P0 IMAD.WIDE.U32 R120, R0.reuse, 0x20, R120 ;  /* 0x0000002000780825 */ /* 0x041fe200078e0078 */
[----:B------:R-:W-:Y:S01]  /*4220*/  @P2 STL.64 [R1+0x58], R126 ;  /* 0x0000587e01002387 */ /* 0x000fe20000100a00 */
[----:B-1----:R-:W0:Y:S02]  /*4230*/  @P3 LDC.64 R2, c[0x0][0x440] ;  /* 0x00011000ff023b82 */ /* 0x002e240000000a00 */
[C---:B------:R-:W-:Y:S01]  /*4240*/  @P0 IMAD.WIDE.U32 R116, R0.reuse, 0x20, R116 ;  /* 0x0000002000740825 */ /* 0x040fe200078e0074 */
[----:B---3--:R1:W-:Y:S04]  /*4250*/  @P2 STL.64 [R1+0x60], R128 ;  /* 0x0000608001002387 */ /* 0x0083e80000100a00 */
[----:B------:R-:W3:Y:S01]  /*4260*/  @P0 LDG.E.128 R132, desc[UR10][R120.64] ;  /* 0x0000000a78840981 */ /* 0x000ee2000c1e1d00 */
[----:B----4-:R-:W4:Y:S03]  /*4270*/  LDC.64 R124, c[0x0][0x3d0] ;  /* 0x0000f400ff7c7b82 */ /* 0x010f260000000a00 */
[----:B------:R-:W3:Y:S04]  /*4280*/  @P0 LDG.E.128 R136, desc[UR10][R116.64+0x10] ;  /* 0x0000100a74880981 */ /* 0x000ee8000c1e1d00 */
[----:B------:R-:W3:Y:S01]  /*4290*/  @P0 LDG.E.128 R140, desc[UR10][R116.64] ;  /* 0x0000000a748c0981 */ /* 0x000ee2000c1e1d00 */
[----:B-1----:R-:W1:Y:S01]  /*42a0*/  LDC.64 R128, c[0x0][0x3d8] ;  /* 0x0000f600ff807b82 */ /* 0x002e620000000a00 */
[----:B------:R-:W-:-:S02]  /*42b0*/  @P0 IMAD.WIDE.U32 R118, R0, 0x20, R118 ;  /* 0x0000002000760825 */ /* 0x000fc400078e0076 */
[----:B------:R0:W5:Y:S02]  /*42c0*/  @P2 LD.E.128 R40, desc[UR10][R8.64] ;  /* 0x0000000a08282980 */ /* 0x000164000c101d00 */
[C---:B------:R-:W-:Y:S02]  /*42d0*/  @P0 IMAD.WIDE.U32 R122, R0.reuse, 0x20, R122 ;  /* 0x00000020007a0825 */ /* 0x040fe400078e007a */
[----:B------:R0:W5:Y:S01]  /*42e0*/  @P2 LD.E.128 R36, desc[UR10][R8.64+0x10] ;  /* 0x0000100a08242980 */ /* 0x000162000c101d00 */
[----:B------:R-:W1:Y:S01]  /*42f0*/  @P3 LDC.64 R126, c[0x0][0x438] ;  /* 0x00010e00ff7e3b82 */ /* 0x000e620000000a00 */
[----:B------:R-:W-:Y:S02]  /*4300*/  @P0 VIADD R0, R0, 0x80 ;  /* 0x0000008000000836 */ /* 0x000fe40000000000 */
[----:B------:R0:W5:Y:S02]  /*4310*/  @P2 LD.E.128 R88, desc[UR10][R16.64] ;  /* 0x0000000a10582980 */ /* 0x000164000c101d00 */
[----:B0-----:R-:W-:-:S02]  /*4320*/  @P3 IMAD.WIDE.U32 R2, R0, 0x20, R2 ;  /* 0x0000002000023825 */ /* 0x001fc400078e0002 */
[----:B------:R0:W5:Y:S02]  /*4330*/  @P2 LD.E.128 R84, desc[UR10][R16.64+0x10] ;  /* 0x0000100a10542980 */ /* 0x000164000c101d00 */
[C---:B----4-:R-:W-:Y:S02]  /*4340*/  @P3 IMAD.WIDE.U32 R124, R0.reuse, 0x20, R124 ;  /* 0x00000020007c3825 */ /* 0x050fe400078e007c */
[----:B------:R0:W5:Y:S04]  /*4350*/  @P3 LD.E.128 R72, desc[UR10][R2.64] ;  /* 0x0000000a02483980 */ /* 0x000168000c101d00 */
[----:B------:R0:W5:Y:S01]  /*4360*/  @P3 LDG.E.128 R240, desc[UR10][R124.64] ;  /* 0x0000000a7cf03981 */ /* 0x000162000c1e1d00 */
[----:B-1----:R-:W-:-:S03]  /*4370*/  @P3 IMAD.WIDE.U32 R128, R0, 0x20, R128 ;  /* 0x0000002000803825 */ /* 0x002fc600078e0080 */
[----:B------:R0:W5:Y:S04]  /*4380*/  @P3 LDG.E.128 R236, desc[UR10][R124.64+0x10] ;  /* 0x0000100a7cec3981 */ /* 0x000168000c1e1d00 */
[----:B------:R0:W5:Y:S01]  /*4390*/  @P3 LDG.E.128 R228, desc[UR10][R128.64] ;  /* 0x0000000a80e43981 */ /* 0x000162000c1e1d00 */
[----:B------:R-:W-:-:S03]  /*43a0*/  @P3 IMAD.WIDE.U32 R126, R0, 0x20, R126 ;  /* 0x00000020007e3825 */ /* 0x000fc600078e007e */
[----:B------:R0:W5:Y:S04]  /*43b0*/  @P3 LDG.E.128 R224, desc[UR10][R128.64+0x10] ;  /* 0x0000100a80e03981 */ /* 0x000168000c1e1d00 */
[----:B------:R0:W5:Y:S04]  /*43c0*/  @P3 LD.E.128 R24, desc[UR10][R126.64] ;  /* 0x0000000a7e183980 */ /* 0x000168000c101d00 */
[----:B------:R0:W5:Y:S04]  /*43d0*/  @P3 LD.E.128 R20, desc[UR10][R126.64+0x10] ;  /* 0x0000100a7e143980 */ /* 0x000168000c101d00 */
[----:B------:R0:W5:Y:S04]  /*43e0*/  @P3 LD.E.128 R68, desc[UR10][R2.64+0x10] ;  /* 0x0000100a02443980 */ /* 0x000168000c101d00 */
[----:B--2---:R-:W2:Y:S04]  /*43f0*/  @P2 LDG.E.128 R148, desc[UR10][R10.64] ;  /* 0x0000000a0a942981 */ /* 0x004ea8000c1e1d00 */
[----:B------:R-:W4:Y:S04]  /*4400*/  @P2 LDG.E.128 R144, desc[UR10][R10.64+0x10] ;  /* 0x0000100a0a902981 */ /* 0x000f28000c1e1d00 */
[----:B------:R0:W-:Y:S04]  /*4410*/  @P2 STL.64 [R1+0x68], R130 ;  /* 0x0000688201002387 */ /* 0x0001e80000100a00 */
[----:B------:R0:W5:Y:S04]  /*4420*/  @P0 LD.E.128 R32, desc[UR10][R118.64] ;  /* 0x0000000a76200980 */ /* 0x000168000c101d00 */
[----:B------:R0:W5:Y:S04]  /*4430*/  @P0 LD.E.128 R28, desc[UR10][R118.64+0x10] ;  /* 0x0000100a761c0980 */ /* 0x000168000c101d00 */
[----:B------:R0:W-:Y:S04]  /*4440*/  @P1 STL.64 [R1+0x80], R156 ;  /* 0x0000809c01001387 */ /* 0x0001e80000100a00 */
[----:B------:R0:W-:Y:S04]  /*4450*/  @P1 STL.64 [R1+0x88], R158 ;  /* 0x0000889e01001387 */ /* 0x0001e80000100a00 */
[----:B------:R0:W-:Y:S04]  /*4460*/  @P1 STL.64 [R1+0x70], R152 ;  /* 0x0000709801001387 */ /* 0x0001e80000100a00 */
[----:B------:R0:W-:Y:S04]  /*4470*/  @P1 STL.64 [R1+0x78], R154 ;  /* 0x0000789a01001387 */ /* 0x0001e80000100a00 */
[----:B---3--:R0:W-:Y:S04]  /*4480*/  @P0 STL.64 [R1], R132 ;  /* 0x0000008401000387 */ /* 0x0081e80000100a00 */
[----:B------:R0:W-:Y:S04]  /*4490*/  @P0 STL.64 [R1+0x8], R134 ;  /* 0x0000088601000387 */ /* 0x0001e80000100a00 */
[----:B------:R0:W-:Y:S04]  /*44a0*/  @P0 STL.64 [R1+0x10], R136 ;  /* 0x0000108801000387 */ /* 0x0001e80000100a00 */
[----:B------:R0:W5:Y:S04]  /*44b0*/  @P0 LDG.E.128 R244, desc[UR10][R120.64+0x10] ;  /* 0x0000100a78f40981 */ /* 0x000168000c1e1d00 */
[----:B------:R0:W5:Y:S04]  /*44c0*/  @P0 LD.E.128 R80, desc[UR10][R122.64] ;  /* 0x0000000a7a500980 */ /* 0x000168000c101d00 */
[----:B------:R0:W5:Y:S01]  /*44d0*/  @P0 LD.E.128 R76, desc[UR10][R122.64+0x10] ;  /* 0x0000100a7a4c0980 */ /* 0x000162000c101d00 */
[----:B------:R-:W-:-:S03]  /*44e0*/  @P3 VIADD R0, R0, 0x80 ;  /* 0x0000008000003836 */ /* 0x000fc60000000000 */
[----:B--2---:R0:W-:Y:S04]  /*44f0*/  @P2 STL.64 [R1+0x40], R148 ;  /* 0x0000409401002387 */ /* 0x0041e80000100a00 */
[----:B------:R0:W-:Y:S04]  /*4500*/  @P2 STL.64 [R1+0x48], R150 ;  /* 0x0000489601002387 */ /* 0x0001e80000100a00 */
[----:B------:R0:W-:Y:S04]  /*4510*/  @P0 STL.64 [R1+0x18], R138 ;  /* 0x0000188a01000387 */ /* 0x0001e80000100a00 */
[----:B------:R0:W-:Y:S04]  /*4520*/  @P0 STL.64 [R1+0x20], R140 ;  /* 0x0000208c01000387 */ /* 0x0001e80000100a00 */
[----:B----4-:R0:W-:Y:S04]  /*4530*/  @P2 STL.64 [R1+0x30], R144 ;  /* 0x0000309001002387 */ /* 0x0101e80000100a00 */
[----:B------:R0:W-:Y:S04]  /*4540*/  @P2 STL.64 [R1+0x38], R146 ;  /* 0x0000389201002387 */ /* 0x0001e80000100a00 */
[----:B------:R0:W-:Y:S01]  /*4550*/  @P0 STL.64 [R1+0x28], R142 ;  /* 0x0000288e01000387 */ /* 0x0001e20000100a00 */
[----:B------:R-:W-:-:S13]  /*4560*/  ISETP.GE.U32.AND P0, PT, R192, 0x380, PT ;  /* 0x00000380c000780c */ /* 0x000fda0003f06070 */
[----:B0-----:R-:W-:Y:S05]  /*4570*/  @!P0 BRA `(.L_x_12456) ;  /* 0x0000001800ac8947 */ /* 0x001fea0003800000 */
        /* <DEDUP_REMOVED lines=17> */
.L_x_12457:
        /* <DEDUP_REMOVED lines=47> */
[----:B------:R-:W-:-:S07]  /*4980*/  LOP3.LUT R18, R18, 0xfffffdff, RZ, 0xc0, !PT ;  /* 0xfffffdff12127812 */ /* 0x000fce00078ec0ff */
        /* <DEDUP_REMOVED lines=14> */
[----:B--2---:R-:W-:Y:S02]  /*4a70*/  IMAD.MOV.U32 R150, RZ, RZ, R145 ;  /* 0x000000ffff967224 */ /* 0x004fe400078e0091 */
[----:B------:R-:W-:-:S06]  /*4a80*/  IMAD.MOV.U32 R151, RZ, RZ, R144 ;  /* 0x000000ffff977224 */ /* 0x000fcc00078e0090 */
[----:B------:R2:W4:Y:S01]  /*4a90*/  @P3 LDG.E.128 R148, desc[UR10][R2.64+0x10] ;  /* 0x0000100a02943981 */ /* 0x000522000c1e1d00 */
[----:B------:R-:W-:Y:S01]  /*4aa0*/  MOV R147, R143 ;  /* 0x0000008f00937202 */ /* 0x000fe20000000f00 */
[----:B------:R-:W-:Y:S01]  /*4ab0*/  IMAD.MOV.U32 R146, RZ, RZ, R142 ;  /* 0x000000ffff927224 */ /* 0x000fe200078e008e */
[----:B------:R-:W-:Y:S01]  /*4ac0*/  MOV R143, R139 ;  /* 0x0000008b008f7202 */ /* 0x000fe20000000f00 */
[----:B------:R-:W-:Y:S01]  /*4ad0*/  IMAD.MOV.U32 R145, RZ, RZ, R141 ;  /* 0x000000ffff917224 */ /* 0x000fe200078e008d */
[----:B---3--:R-:W3:Y:S01]  /*4ae0*/  @P2 LDC.64 R4, c[0x0][0x438] ;  /* 0x00010e00ff042b82 */ /* 0x008ee20000000a00 */
[----:B------:R-:W-:Y:S01]  /*4af0*/  IMAD.MOV.U32 R144, RZ, RZ, R140 ;  /* 0x000000ffff907224 */ /* 0x000fe200078e008c */
[----:B------:R-:W-:Y:S01]  /*4b00*/  MOV R139, R135 ;  /* 0x00000087008b7202 */ /* 0x000fe20000000f00 */
[----:B------:R-:W-:Y:S02]  /*4b10*/  IMAD.MOV.U32 R142, RZ, RZ, R138 ;  /* 0x000000ffff8e7224 */ /* 0x000fe400078e008a */
[----:B------:R-:W-:-:S02]  /*4b20*/  IMAD.MOV.U32 R141, RZ, RZ, R137 ;  /* 0x000000ffff8d7224 */ /* 0x000fc400078e0089 */
[----:B------:R-:W-:Y:S01]  /*4b30*/  IMAD.MOV.U32 R140, RZ, RZ, R136 ;  /* 0x000000ffff8c7224 */ /* 0x000fe200078e0088 */
[----:B------:R-:W-:Y:S01]  /*4b40*/  MOV R135, R131 ;  /* 0x0000008300877202 */ /* 0x000fe20000000f00 */
[----:B------:R-:W-:Y:S01]  /*4b50*/  IMAD.MOV.U32 R138, RZ, RZ, R134 ;  /* 0x000000ffff8a7224 */ /* 0x000fe200078e0086 */
[----:B--2---:R-:W2:Y:S01]  /*4b60*/  LDC.64 R2, c[0x0][0x3d0] ;  /* 0x0000f400ff027b82 */ /* 0x004ea20000000a00 */
[----:B------:R-:W-:Y:S02]  /*4b70*/  IMAD.MOV.U32 R137, RZ, RZ, R133 ;  /* 0x000000ffff897224 */ /* 0x000fe400078e0085 */
[----:B------:R-:W-:Y:S02]  /*4b80*/  IMAD.MOV.U32 R136, RZ, RZ, R132 ;  /* 0x000000ffff887224 */ /* 0x000fe400078e0084 */
[----:B------:R-:W-:Y:S01]  /*4b90*/  IMAD.MOV.U32 R134, RZ, RZ, R130 ;  /* 0x000000ffff867224 */ /* 0x000fe200078e0082 */
[----:B------:R-:W-:Y:S01]  /*4ba0*/  MOV R130, R127 ;  /* 0x0000007f00827202 */ /* 0x000fe20000000f00 */
[----:B------:R-:W-:Y:S01]  /*4bb0*/  IMAD.MOV.U32 R133, RZ, RZ, R129 ;  /* 0x000000ffff857224 */ /* 0x000fe200078e0081 */
[----:B------:R-:W3:Y:S01]  /*4bc0*/  LDL R127, [R1+0xc0] ;  /* 0x0000c000017f7983 */ /* 0x000ee20000100800 */
[----:B------:R-:W-:-:S02]  /*4bd0*/  IMAD.MOV.U32 R132, RZ, RZ, R128 ;  /* 0x000000ffff847224 */ /* 0x000fc400078e0080 */
        /* <DEDUP_REMOVED lines=8> */
[----:B----4-:R-:W-:Y:S01]  /*4c60*/  MOV R148, R147 ;  /* 0x0000009300947202 */ /* 0x010fe20000000f00 */
[----:B------:R-:W-:-:S02]  /*4c70*/  IMAD.MOV.U32 R149, RZ, RZ, R146 ;  /* 0x000000ffff957224 */ /* 0x000fc400078e0092 */
[----:B-1----:R-:W-:Y:S02]  /*4c80*/  IMAD.MOV.U32 R150, RZ, RZ, R145 ;  /* 0x000000ffff967224 */ /* 0x002fe400078e0091 */
[----:B------:R-:W-:-:S06]  /*4c90*/  IMAD.MOV.U32 R151, RZ, RZ, R144 ;  /* 0x000000ffff977224 */ /* 0x000fcc00078e0090 */
[----:B------:R-:W4:Y:S01]  /*4ca0*/  @P3 LDG.E.128 R148, desc[UR10][R6.64] ;  /* 0x0000000a06943981 */ /* 0x000f22000c1e1d00 */
[----:B------:R-:W-:Y:S01]  /*4cb0*/  MOV R147, R143 ;  /* 0x0000008f00937202 */ /* 0x000fe20000000f00 */
[----:B------:R-:W-:Y:S01]  /*4cc0*/  IMAD.MOV.U32 R146, RZ, RZ, R142 ;  /* 0x000000ffff927224 */ /* 0x000fe200078e008e */
[----:B------:R-:W-:Y:S01]  /*4cd0*/  MOV R143, R139 ;  /* 0x0000008b008f7202 */ /* 0x000fe20000000f00 */
[----:B------:R-:W-:Y:S02]  /*4ce0*/  IMAD.MOV.U32 R145, RZ, RZ, R141 ;  /* 0x000000ffff917224 */ /* 0x000fe400078e008d */
[----:B------:R-:W-:Y:S01]  /*4cf0*/  IMAD.MOV.U32 R144, RZ, RZ, R140 ;  /* 0x000000ffff907224 */ /* 0x000fe200078e008c */
[----:B------:R-:W-:Y:S01]  /*4d00*/  MOV R139, R135 ;  /* 0x00000087008b7202 */ /* 0x000fe20000000f00 */
[----:B------:R-:W-:Y:S02]  /*4d10*/  IMAD.MOV.U32 R142, RZ, RZ, R138 ;  /* 0x000000ffff8e7224 */ /* 0x000fe400078e008a */
[----:B------:R-:W-:-:S02]  /*4d20*/  IMAD.MOV.U32 R141, RZ, RZ, R137 ;  /* 0x000000ffff8d7224 */ /* 0x000fc400078e0089 */
[----:B------:R-:W-:Y:S01]  /*4d30*/  IMAD.MOV.U32 R140, RZ, RZ, R136 ;  /* 0x000000ffff8c7224 */ /* 0x000fe200078e0088 */
[----:B---3--:R-:W-:Y:S01]  /*4d40*/  MOV R135, R127 ;  /* 0x0000007f00877202 */ /* 0x008fe20000000f00 */
[----:B------:R-:W-:Y:S01]  /*4d50*/  IMAD.MOV.U32 R138, RZ, RZ, R134 ;  /* 0x000000ffff8a7224 */ /* 0x000fe200078e0086 */
[----:B------:R-:W3:Y:S01]  /*4d60*/  LDL R127, [R1+0xb4] ;  /* 0x0000b400017f7983 */ /* 0x000ee20000100800 */
[----:B------:R-:W-:Y:S02]  /*4d70*/  IMAD.MOV.U32 R137, RZ, RZ, R133 ;  /* 0x000000ffff897224 */ /* 0x000fe400078e0085 */
[----:B------:R-:W-:Y:S02]  /*4d80*/  IMAD.MOV.U32 R136, RZ, RZ, R132 ;  /* 0x000000ffff887224 */ /* 0x000fe400078e0084 */
[----:B--2---:R-:W-:Y:S02]  /*4d90*/  IMAD.MOV.U32 R134, RZ, RZ, R126 ;  /* 0x000000ffff867224 */ /* 0x004fe400078e007e */
[----:B------:R-:W-:Y:S01]  /*4da0*/  IMAD.MOV.U32 R133, RZ, RZ, R125 ;  /* 0x000000ffff857224 */ /* 0x000fe200078e007d */
[----:B------:R-:W2:Y:S01]  /*4db0*/  LDL R126, [R1+0xb8] ;  /* 0x0000b800017e7983 */ /* 0x000ea20000100800 */
[----:B------:R-:W-:-:S03]  /*4dc0*/  IMAD.MOV.U32 R132, RZ, RZ, R124 ;  /* 0x000000ffff847224 */ /* 0x000fc600078e007c */
[----:B------:R-:W2:Y:S04]  /*4dd0*/  LDL R125, [R1+0xbc] ;  /* 0x0000bc00017d7983 */ /* 0x000ea80000100800 */
[----:B------:R-:W2:Y:S04]  /*4de0*/  LDL R124, [R1+0xb0] ;  /* 0x0000b000017c7983 */ /* 0x000ea80000100800 */
[----:B----4-:R1:W-:Y:S04]  /*4df0*/  @P3 STL.64 [R1+0x100], R148 ;  /* 0x0001009401003387 */ /* 0x0103e80000100a00 */
[----:B------:R4:W-:Y:S01]  /*4e00*/  @P3 STL.64 [R1+0x108], R150 ;  /* 0x0001089601003387 */ /* 0x0009e20000100a00 */
[----:B-1----:R-:W-:Y:S01]  /*4e10*/  MOV R148, R147 ;  /* 0x0000009300947202 */ /* 0x002fe20000000f00 */
[----:B------:R-:W-:-:S02]  /*4e20*/  IMAD.MOV.U32 R149, RZ, RZ, R146 ;  /* 0x000000ffff957224 */ /* 0x000fc400078e0092 */
[----:B----4-:R-:W-:Y:S02]  /*4e30*/  IMAD.MOV.U32 R150, RZ, RZ, R145 ;  /* 0x000000ffff967224 */ /* 0x010fe400078e0091 */
[----:B------:R-:W-:-:S06]  /*4e40*/  IMAD.MOV.U32 R151, RZ, RZ, R144 ;  /* 0x000000ffff977224 */ /* 0x000fcc00078e0090 */
[----:B------:R1:W4:Y:S01]  /*4e50*/  @P3 LDG.E.128 R148, desc[UR10][R6.64+0x10] ;  /* 0x0000100a06943981 */ /* 0x000322000c1e1d00 */
        /* <DEDUP_REMOVED lines=8> */
[----:B-1----:R-:W1:Y:S01]  /*4ee0*/  LDC.64 R6, c[0x0][0x3d0] ;  /* 0x0000f400ff067b82 */ /* 0x002e620000000a00 */
[----:B------:R-:W-:Y:S01]  /*4ef0*/  IMAD.MOV.U32 R140, RZ, RZ, R136 ;  /* 0x000000ffff8c7224 */ /* 0x000fe200078e0088 */
[----:B---3--:R-:W-:Y:S01]  /*4f00*/  MOV R135, R127 ;  /* 0x0000007f00877202 */ /* 0x008fe20000000f00 */
[----:B------:R-:W-:Y:S01]  /*4f10*/  IMAD.MOV.U32 R138, RZ, RZ, R134 ;  /* 0x000000ffff8a7224 */ /* 0x000fe200078e0086 */
[----:B------:R-:W3:Y:S01]  /*4f20*/  LDL R127, [R1+0x1c] ;  /* 0x00001c00017f7983 */ /* 0x000ee20000100800 */
[----:B------:R-:W-:-:S02]  /*4f30*/  IMAD.MOV.U32 R137, RZ, RZ, R133 ;  /* 0x000000ffff897224 */ /* 0x000fc400078e0085 */
[----:B------:R-:W-:Y:S02]  /*4f40*/  IMAD.MOV.U32 R136, RZ, RZ, R132 ;  /* 0x000000ffff887224 */ /* 0x000fe400078e0084 */
[----:B--2---:R-:W-:Y:S02]  /*4f50*/  IMAD.MOV.U32 R134, RZ, RZ, R126 ;  /* 0x000000ffff867224 */ /* 0x004fe400078e007e */
[----:B------:R-:W-:Y:S01]  /*4f60*/  IMAD.MOV.U32 R133, RZ, RZ, R125 ;  /* 0x000000ffff857224 */ /* 0x000fe200078e007d */
[----:B------:R-:W3:Y:S01]  /*4f70*/  LDL R126, [R1+0x18] ;  /* 0x00001800017e7983 */ /* 0x000ee20000100800 */
[----:B------:R-:W-:-:S03]  /*4f80*/  IMAD.MOV.U32 R132, RZ, RZ, R124 ;  /* 0x000000ffff847224 */ /* 0x000fc600078e007c */
[----:B------:R-:W3:Y:S04]  /*4f90*/  LDL R125, [R1+0x14] ;  /* 0x00001400017d7983 */ /* 0x000ee80000100800 */
[----:B------:R-:W3:Y:S01]  /*4fa0*/  LDL R124, [R1+0x10] ;  /* 0x00001000017c7983 */ /* 0x000ee20000100800 */
[----:B------:R-:W-:-:S03]  /*4fb0*/  @P0 IMAD.WIDE.U32 R8, R0, 0x20, R8 ;  /* 0x0000002000080825 */ /* 0x000fc600078e0008 */
[----:B----4-:R2:W-:Y:S04]  /*4fc0*/  @P3 STL.64 [R1+0xf0], R148 ;  /* 0x0000f09401003387 */ /* 0x0105e80000100a00 */
[----:B------:R4:W-:Y:S01]  /*4fd0*/  @P3 STL.64 [R1+0xf8], R150 ;  /* 0x0000f89601003387 */ /* 0x0009e20000100a00 */
[----:B--2---:R-:W-:Y:S01]  /*4fe0*/  MOV R148, R147 ;  /* 0x0000009300947202 */ /* 0x004fe20000000f00 */
[----:B------:R-:W-:Y:S02]  /*4ff0*/  IMAD.MOV.U32 R149, RZ, RZ, R146 ;  /* 0x000000ffff957224 */ /* 0x000fe400078e0092 */
[----:B----4-:R-:W-:Y:S02]  /*5000*/  IMAD.MOV.U32 R150, RZ, RZ, R145 ;  /* 0x000000ffff967224 */ /* 0x010fe400078e0091 */
[----:B------:R-:W-:-:S06]  /*5010*/  IMAD.MOV.U32 R151, RZ, RZ, R144 ;  /* 0x000000ffff977224 */ /* 0x000fcc00078e0090 */
[----:B------:R-:W2:Y:S01]  /*5020*/  @P0 LDG.E.128 R148, desc[UR10][R8.64] ;  /* 0x0000000a08940981 */ /* 0x000ea2000c1e1d00 */
[----:B------:R-:W-:Y:S02]  /*5030*/  IMAD.MOV.U32 R145, RZ, RZ, R141 ;  /* 0x000000ffff917224 */ /* 0x000fe400078e008d */
[----:B------:R-:W-:Y:S02]  /*5040*/  IMAD.MOV.U32 R144, RZ, RZ, R140 ;  /* 0x000000ffff907224 */ /* 0x000fe400078e008c */
[----:B------:R-:W-:Y:S02]  /*5050*/  IMAD.MOV.U32 R141, RZ, RZ, R137 ;  /* 0x000000ffff8d7224 */ /* 0x000fe400078e0089 */
[----:B------:R-:W-:Y:S02]  /*5060*/  IMAD.MOV.U32 R140, RZ, RZ, R136 ;  /* 0x000000ffff8c7224 */ /* 0x000fe400078e0088 */
[----:B------:R-:W-:Y:S02]  /*5070*/  IMAD.MOV.U32 R137, RZ, RZ, R133 ;  /* 0x000000ffff897224 */ /* 0x000fe400078e0085 */
[----:B------:R-:W-:Y:S01]  /*5080*/  IMAD.MOV.U32 R136, RZ, RZ, R132 ;  /* 0x000000ffff887224 */ /* 0x000fe200078e0084 */
[----:B------:R-:W4:Y:S04]  /*5090*/  LDL R133, [R1+0x4c] ;  /* 0x00004c0001857983 */ /* 0x000f280000100800 */
[----:B------:R-:W3:Y:S01]  /*50a0*/  LDL R132, [R1+0x40] ;  /* 0x0000400001847983 */ /* 0x000ee20000100800 */
[----:B------:R-:W-:Y:S01]  /*50b0*/  MOV R147, R143 ;  /* 0x0000008f00937202 */ /* 0x000fe20000000f00 */
[----:B------:R-:W-:Y:S01]  /*50c0*/  IMAD.MOV.U32 R146, RZ, RZ, R142 ;  /* 0x000000ffff927224 */ /* 0x000fe200078e008e */
[----:B------:R-:W-:Y:S01]  /*50d0*/  MOV R143, R139 ;  /* 0x0000008b008f7202 */ /* 0x000fe20000000f00 */
[----:B------:R-:W-:Y:S01]  /*50e0*/  IMAD.MOV.U32 R142, RZ, RZ, R138 ;  /* 0x000000ffff8e7224 */ /* 0x000fe200078e008a */
[----:B------:R-:W-:Y:S01]  /*50f0*/  MOV R139, R135 ;  /* 0x00000087008b7202 */ /* 0x000fe20000000f00 */
[----:B------:R-:W-:Y:S01]  /*5100*/  IMAD.MOV.U32 R138, RZ, RZ, R134 ;  /* 0x000000ffff8a7224 */ /* 0x000fe200078e0086 */
[----:B------:R-:W3:Y:S04]  /*5110*/  LDL R135, [R1+0x44] ;  /* 0x0000440001877983 */ /* 0x000ee80000100800 */
[----:B------:R-:W3:Y:S04]  /*5120*/  LDL R134, [R1+0x48] ;  /* 0x0000480001867983 */ /* 0x000ee80000100800 */
[----:B--2---:R2:W-:Y:S04]  /*5130*/  @P0 STL.64 [R1+0xe0], R148 ;  /* 0x0000e09401000387 */ /* 0x0045e80000100a00 */
[----:B------:R0:W-:Y:S01]  /*5140*/  @P0 STL.64 [R1+0xe8], R150 ;  /* 0x0000e89601000387 */ /* 0x0001e20000100a00 */
[----:B--2---:R-:W-:Y:S01]  /*5150*/  MOV R148, R147 ;  /* 0x0000009300947202 */ /* 0x004fe20000000f00 */
[----:B------:R-:W-:-:S02]  /*5160*/  IMAD.MOV.U32 R149, RZ, RZ, R146 ;  /* 0x000000ffff957224 */ /* 0x000fc400078e0092 */
[----:B0-----:R-:W-:Y:S02]  /*5170*/  IMAD.MOV.U32 R150, RZ, RZ, R145 ;  /* 0x000000ffff967224 */ /* 0x001fe400078e0091 */
[----:B------:R-:W-:-:S06]  /*5180*/  IMAD.MOV.U32 R151, RZ, RZ, R144 ;  /* 0x000000ffff977224 */ /* 0x000fcc00078e0090 */
[----:B------:R-:W2:Y:S01]  /*5190*/  @P0 LDG.E.128 R148, desc[UR10][R8.64+0x10] ;  /* 0x0000100a08940981 */ /* 0x000ea2000c1e1d00 */
[----:B------:R-:W-:Y:S01]  /*51a0*/  MOV R147, R143 ;  /* 0x0000008f00937202 */ /* 0x000fe20000000f00 */
[----:B------:R-:W-:Y:S01]  /*51b0*/  IMAD.MOV.U32 R144, RZ, RZ, R140 ;  /* 0x000000ffff907224 */ /* 0x000fe200078e008c */
[----:B------:R-:W-:Y:S01]  /*51c0*/  MOV R143, R139 ;  /* 0x0000008b008f7202 */ /* 0x000fe20000000f00 */
[----:B------:R-:W-:Y:S02]  /*51d0*/  IMAD.MOV.U32 R140, RZ, RZ, R136 ;  /* 0x000000ffff8c7224 */ /* 0x000fe400078e0088 */
[----:B----4-:R-:W-:Y:S02]  /*51e0*/  IMAD.MOV.U32 R139, RZ, RZ, R133 ;  /* 0x000000ffff8b7224 */ /* 0x010fe400078e0085 */
[----:B---3--:R-:W-:Y:S01]  /*51f0*/  IMAD.MOV.U32 R136, RZ, RZ, R132 ;  /* 0x000000ffff887224 */ /* 0x008fe200078e0084 */
[----:B------:R-:W3:Y:S04]  /*5200*/  LDL R133, [R1+0x9c] ;  /* 0x00009c0001857983 */ /* 0x000ee80000100800 */
[----:B------:R-:W4:Y:S01]  /*5210*/  LDL R132, [R1+0x90] ;  /* 0x0000900001847983 */ /* 0x000f220000100800 */
[----:B------:R-:W-:-:S02]  /*5220*/  IMAD.MOV.U32 R146, RZ, RZ, R142 ;  /* 0x000000ffff927224 */ /* 0x000fc400078e008e */
[----:B------:R-:W-:Y:S02]  /*5230*/  IMAD.MOV.U32 R145, RZ, RZ, R141 ;  /* 0x000000ffff917224 */ /* 0x000fe400078e008d */
[----:B------:R-:W-:Y:S02]  /*5240*/  IMAD.MOV.U32 R142, RZ, RZ, R138 ;  /* 0x000000ffff8e7224 */ /* 0x000fe400078e008a */
[----:B------:R-:W-:Y:S01]  /*5250*/  IMAD.MOV.U32 R141, RZ, RZ, R137 ;  /* 0x000000ffff8d7224 */ /* 0x000fe200078e0089 */
[----:B------:R-:W-:Y:S01]  /*5260*/  MOV R137, R135 ;  /* 0x0000008700897202 */ /* 0x000fe20000000f00 */
[----:B------:R-:W-:Y:S01]  /*5270*/  IMAD.MOV.U32 R138, RZ, RZ, R134 ;  /* 0x000000ffff8a7224 */ /* 0x000fe200078e0086 */
[----:B------:R-:W4:Y:S04]  /*5280*/  LDL R135, [R1+0x94] ;  /* 0x0000940001877983 */ /* 0x000f280000100800 */
[----:B------:R-:W4:Y:S01]  /*5290*/  LDL R134, [R1+0x98] ;  /* 0x0000980001867983 */ /* 0x000f220000100800 */
[----:B------:R-:W-:-:S03]  /*52a0*/  @P0 IMAD.WIDE.U32 R16, R0, 0x20, R16 ;  /* 0x0000002000100825 */ /* 0x000fc600078e0010 */
[----:B--2---:R0:W-:Y:S04]  /*52b0*/  @P0 STL.64 [R1+0xd0], R148 ;  /* 0x0000d09401000387 */ /* 0x0041e80000100a00 */
[----:B------:R2:W-:Y:S01]  /*52c0*/  @P0 STL.64 [R1+0xd8], R150 ;  /* 0x0000d89601000387 */ /* 0x0005e20000100a00 */
[----:B0-----:R-:W-:Y:S01]  /*52d0*/  MOV R148, R147 ;  /* 0x0000009300947202 */ /* 0x001fe20000000f00 */
[----:B------:R-:W-:Y:S02]  /*52e0*/  IMAD.MOV.U32 R149, RZ, RZ, R146 ;  /* 0x000000ffff957224 */ /* 0x000fe400078e0092 */
[----:B--2---:R-:W-:Y:S02]  /*52f0*/  IMAD.MOV.U32 R150, RZ, RZ, R145 ;  /* 0x000000ffff967224 */ /* 0x004fe400078e0091 */
[----:B------:R-:W-:-:S06]  /*5300*/  IMAD.MOV.U32 R151, RZ, RZ, R144 ;  /* 0x000000ffff977224 */ /* 0x000fcc00078e0090 */
[----:B------:R-:W2:Y:S01]  /*5310*/  @P0 LDG.E.128 R148, desc[UR10][R16.64] ;  /* 0x0000000a10940981 */ /* 0x000ea2000c1e1d00 */
[----:B------:R-:W-:Y:S01]  /*5320*/  MOV R146, R143 ;  /* 0x0000008f00927202 */ /* 0x000fe20000000f00 */
[----:B------:R-:W-:Y:S02]  /*5330*/  IMAD.MOV.U32 R147, RZ, RZ, R140 ;  /* 0x000000ffff937224 */ /* 0x000fe400078e008c */
[----:B---3--:R-:W-:Y:S02]  /*5340*/  IMAD.MOV.U32 R140, RZ, RZ, R133 ;  /* 0x000000ffff8c7224 */ /* 0x008fe400078e0085 */
[----:B----4-:R-:W-:Y:S01]  /*5350*/  IMAD.MOV.U32 R143, RZ, RZ, R132 ;  /* 0x000000ffff8f7224 */ /* 0x010fe200078e0084 */
[----:B------:R-:W3:Y:S04]  /*5360*/  LDL R133, [R1+0xa8] ;  /* 0x0000a80001857983 */ /* 0x000ee80000100800 */
[----:B------:R-:W4:Y:S01]  /*5370*/  LDL R132, [R1+0xac] ;  /* 0x0000ac0001847983 */ /* 0x000f220000100800 */
[----:B------:R-:W-:Y:S01]  /*5380*/  IMAD.MOV.U32 R145, RZ, RZ, R142 ;  /* 0x000000ffff917224 */ /* 0x000fe200078e008e */
[----:B------:R-:W-:Y:S01]  /*5390*/  MOV R142, R135 ;  /* 0x00000087008e7202 */ /* 0x000fe20000000f00 */
[----:B------:R-:W-:Y:S01]  /*53a0*/  IMAD.MOV.U32 R144, RZ, RZ, R141 ;  /* 0x000000ffff907224 */ /* 0x000fe200078e008d */
[----:B------:R-:W4:Y:S01]  /*53b0*/  LDL R135, [R1+0xa0] ;  /* 0x0000a00001877983 */ /* 0x000f220000100800 */
[----:B------:R-:W-:-:S03]  /*53c0*/  IMAD.MOV.U32 R141, RZ, RZ, R134 ;  /* 0x000000ffff8d7224 */ /* 0x000fc600078e0086 */
[----:B------:R-:W4:Y:S04]  /*53d0*/  LDL R134, [R1+0xa4] ;  /* 0x0000a40001867983 */ /* 0x000f280000100800 */
[----:B--2---:R0:W-:Y:S04]  /*53e0*/  @P0 STL.64 [R1+0xc0], R148 ;  /* 0x0000c09401000387 */ /* 0x0041e80000100a00 */
[----:B------:R2:W-:Y:S01]  /*53f0*/  @P0 STL.64 [R1+0xc8], R150 ;  /* 0x0000c89601000387 */ /* 0x0005e20000100a00 */
[----:B0-----:R-:W-:Y:S02]  /*5400*/  IMAD.MOV.U32 R148, RZ, RZ, R147 ;  /* 0x000000ffff947224 */ /* 0x001fe400078e0093 */
[----:B------:R-:W-:-:S02]  /*5410*/  IMAD.MOV.U32 R149, RZ, RZ, R146 ;  /* 0x000000ffff957224 */ /* 0x000fc400078e0092 */
[----:B--2---:R-:W-:Y:S01]  /*5420*/  IMAD.MOV.U32 R150, RZ, RZ, R145 ;  /* 0x000000ffff967224 */ /* 0x004fe200078e0091 */
[----:B------:R-:W-:-:S06]  /*5430*/  MOV R151, R144 ;  /* 0x0000009000977202 */ /* 0x000fcc0000000f00 */
[----:B------:R-:W2:Y:S01]  /*5440*/  @P0 LDG.E.128 R148, desc[UR10][R16.64+0x10] ;  /* 0x0000100a10940981 */ /* 0x000ea2000c1e1d00 */
[----:B------:R-:W-:Y:S01]  /*5450*/  IMAD.MOV.U32 R145, RZ, RZ, R141 ;  /* 0x000000ffff917224 */ /* 0x000fe200078e008d */
[----:B------:R-:W-:Y:S01]  /*5460*/  MOV R144, R140 ;  /* 0x0000008c00907202 */ /* 0x000fe20000000f00 */
[----:B---3--:R-:W-:Y:S01]  /*5470*/  IMAD.MOV.U32 R141, RZ, RZ, R133 ;  /* 0x000000ffff8d7224 */ /* 0x008fe200078e0085 */
[----:B----4-:R-:W-:Y:S01]  /*5480*/  MOV R140, R132 ;  /* 0x00000084008c7202 */ /* 0x010fe20000000f00 */
[----:B------:R-:W-:Y:S01]  /*5490*/  IMAD.MOV.U32 R133, RZ, RZ, R129 ;  /* 0x000000ffff857224 */ /* 0x000fe200078e0081 */
[----:B------:R-:W-:Y:S01]  /*54a0*/  MOV R132, R128 ;  /* 0x0000008000847202 */ /* 0x000fe20000000f00 */
[----:B------:R-:W3:Y:S04]  /*54b0*/  LDL R129, [R1+0x88] ;  /* 0x0000880001817983 */ /* 0x000ee80000100800 */
[----:B------:R-:W4:Y:S01]  /*54c0*/  LDL R128, [R1+0x8c] ;  /* 0x00008c0001807983 */ /* 0x000f220000100800 */
[----:B------:R-:W-:-:S02]  /*54d0*/  IMAD.MOV.U32 R147, RZ, RZ, R143 ;  /* 0x000000ffff937224 */ /* 0x000fc400078e008f */
[----:B------:R-:W-:Y:S02]  /*54e0*/  IMAD.MOV.U32 R146, RZ, RZ, R142 ;  /* 0x000000ffff927224 */ /* 0x000fe400078e008e */
[----:B------:R-:W-:Y:S02]  /*54f0*/  IMAD.MOV.U32 R143, RZ, RZ, R135 ;  /* 0x000000ffff8f7224 */ /* 0x000fe400078e0087 */
[----:B------:R-:W-:Y:S02]  /*5500*/  IMAD.MOV.U32 R142, RZ, RZ, R134 ;  /* 0x000000ffff8e7224 */ /* 0x000fe400078e0086 */
[----:B------:R-:W-:Y:S02]  /*5510*/  IMAD.MOV.U32 R135, RZ, RZ, R131 ;  /* 0x000000ffff877224 */ /* 0x000fe400078e0083 */
[----:B------:R-:W-:Y:S02]  /*5520*/  IMAD.MOV.U32 R134, RZ, RZ, R130 ;  /* 0x000000ffff867224 */ /* 0x000fe400078e0082 */
[----:B------:R-:W-:-:S02]  /*5530*/  IMAD.MOV.U32 R131, RZ, RZ, R15 ;  /* 0x000000ffff837224 */ /* 0x000fc400078e000f */
[----:B------:R-:W-:Y:S01]  /*5540*/  IMAD.MOV.U32 R130, RZ, RZ, R12 ;  /* 0x000000ffff827224 */ /* 0x000fe200078e000c */
[----:B------:R-:W4:Y:S04]  /*5550*/  LDL R15, [R1+0x60] ;  /* 0x00006000010f7983 */ /* 0x000f280000100800 */
[----:B------:R-:W4:Y:S01]  /*5560*/  LDL R12, [R1+0x64] ;  /* 0x00006400010c7983 */ /* 0x000f220000100800 */
        /* <DEDUP_REMOVED lines=8> */
[----:B--2---:R0:W-:Y:S04]  /*55f0*/  @P0 STL.64 [R1+0xb0], R148 ;  /* 0x0000b09401000387 */ /* 0x0041e80000100a00 */
[----:B------:R2:W-:Y:S04]  /*5600*/  @P0 STL.64 [R1+0xb8], R150 ;  /* 0x0000b89601000387 */ /* 0x0005e80000100a00 */
[----:B------:R-:W4:Y:S04]  /*5610*/  LDL R146, [R1+0x68] ;  /* 0x0000680001927983 */ /* 0x000f280000100800 */
[----:B------:R-:W4:Y:S01]  /*5620*/  LDL R147, [R1+0x6c] ;  /* 0x00006c0001937983 */ /* 0x000f220000100800 */
[----:B0-----:R-:W-:-:S03]  /*5630*/  IMAD.MOV.U32 R148, RZ, RZ, R135 ;  /* 0x000000ffff947224 */ /* 0x001fc600078e0087 */
[----:B------:R-:W4:Y:S01]  /*5640*/  LDL R140, [R1+0x50] ;  /* 0x00005000018c7983 */ /* 0x000f220000100800 */
[----:B------:R-:W-:-:S03]  /*5650*/  MOV R149, R134 ;  /* 0x0000008600957202 */ /* 0x000fc60000000f00 */
[----:B------:R-:W4:Y:S01]  /*5660*/  LDL R141, [R1+0x54] ;  /* 0x00005400018d7983 */ /* 0x000f220000100800 */
[----:B--2---:R-:W-:-:S03]  /*5670*/  IMAD.MOV.U32 R150, RZ, RZ, R133 ;  /* 0x000000ffff967224 */ /* 0x004fc600078e0085 */
[----:B------:R-:W2:Y:S01]  /*5680*/  LDL R142, [R1+0x58] ;  /* 0x00005800018e7983 */ /* 0x000ea20000100800 */
[----:B------:R-:W-:-:S03]  /*5690*/  IMAD.MOV.U32 R151, RZ, RZ, R132 ;  /* 0x000000ffff977224 */ /* 0x000fc600078e0084 */
[----:B------:R-:W2:Y:S01]  /*56a0*/  LDL R143, [R1+0x5c] ;  /* 0x00005c00018f7983 */ /* 0x000ea20000100800 */
[----:B---3--:R-:W-:Y:S02]  /*56b0*/  IMAD.MOV.U32 R154, RZ, RZ, R129 ;  /* 0x000000ffff9a7224 */ /* 0x008fe400078e0081 */
[----:B----4-:R-:W-:Y:S01]  /*56c0*/  IMAD.MOV.U32 R155, RZ, RZ, R128 ;  /* 0x000000ffff9b7224 */ /* 0x010fe200078e0080 */
        /* <DEDUP_REMOVED lines=8> */
[C---:B------:R-:W-:Y:S01]  /*5750*/  @P0 IMAD.WIDE.U32 R10, R0.reuse, 0x20, R10 ;  /* 0x00000020000a0825 */ /* 0x040fe200078e000a */
[----:B------:R-:W-:-:S02]  /*5760*/  @P0 IADD3 R0, PT, PT, R0, 0x80, RZ ;  /* 0x0000008000000810 */ /* 0x000fc40007ffe0ff */
[----:B------:R-:W-:Y:S01]  /*5770*/  @P3 LOP3.LUT R18, R18, 0x200, RZ, 0xfc, !PT ;  /* 0x0000020012123812 */ /* 0x000fe200078efcff */
[----:B------:R-:W-:Y:S01]  /*5780*/  IMAD.MOV.U32 R158, RZ, RZ, R145 ;  /* 0x000000ffff9e7224 */ /* 0x000fe200078e0091 */
[----:B------:R-:W5:Y:S01]  /*5790*/  @P0 LD.E.128 R56, desc[UR10][R10.64] ;  /* 0x0000000a0a380980 */ /* 0x000f62000c101d00 */
[----:B------:R-:W-:Y:S01]  /*57a0*/  @P1 IMAD.WIDE.U32 R68, R0, 0x20, R68 ;  /* 0x0000002000441825 */ /* 0x000fe200078e0044 */
[----:B------:R-:W-:Y:S02]  /*57b0*/  ISETP.GE.U32.AND P3, PT, R192, 0x280, PT ;  /* 0x00000280c000780c */ /* 0x000fe40003f66070 */
[----:B------:R0:W5:Y:S01]  /*57c0*/  @P0 LD.E.128 R52, desc[UR10][R10.64+0x10] ;  /* 0x0000100a0a340980 */ /* 0x000162000c101d00 */
[----:B------:R-:W-:Y:S02]  /*57d0*/  IMAD.MOV.U32 R159, RZ, RZ, R144 ;  /* 0x000000ffff9f7224 */ /* 0x000fe400078e0090 */
[C---:B------:R-:W-:Y:S01]  /*57e0*/  @P1 IMAD.WIDE.U32 R70, R0.reuse, 0x20, R70 ;  /* 0x0000002000461825 */ /* 0x040fe200078e0046 */
[----:B------:R-:W4:Y:S03]  /*57f0*/  @P1 LDG.E.128 R160, desc[UR10][R68.64] ;  /* 0x0000000a44a01981 */ /* 0x000f26000c1e1d00 */
[C---:B------:R-:W-:Y:S01]  /*5800*/  @P1 IMAD.WIDE.U32 R72, R0.reuse, 0x20, R72 ;  /* 0x0000002000481825 */ /* 0x040fe200078e0048 */
[----:B------:R-:W-:Y:S01]  /*5810*/  MOV R145, R12 ;  /* 0x0000000c00917202 */ /* 0x000fe20000000f00 */
[----:B------:R2:W4:Y:S01]  /*5820*/  @P1 LDG.E.128 R156, desc[UR10][R68.64+0x10] ;  /* 0x0000100a449c1981 */ /* 0x000522000c1e1d00 */
[----:B0-----:R-:W0:Y:S01]  /*5830*/  LDC.64 R10, c[0x0][0x3d0] ;  /* 0x0000f400ff0a7b82 */ /* 0x001e220000000a00 */
[----:B------:R-:W-:Y:S01]  /*5840*/  @P1 VIADD R0, R0, 0x80 ;  /* 0x0000008000001836 */ /* 0x000fe20000000000 */
[----:B------:R-:W-:Y:S01]  /*5850*/  ISETP.GE.U32.AND P0, PT, R192, 0x300, PT ;  /* 0x00000300c000780c */ /* 0x000fe20003f06070 */
[----:B------:R-:W-:Y:S01]  /*5860*/  IMAD.MOV.U32 R144, RZ, RZ, R15 ;  /* 0x000000ffff907224 */ /* 0x000fe200078e000f */
[----:B------:R-:W4:Y:S01]  /*5870*/  @P1 LDG.E.128 R148, desc[UR10][R72.64+0x10] ;  /* 0x0000100a48941981 */ /* 0x000f22000c1e1d00 */
[----:B------:R-:W-:-:S03]  /*5880*/  @P2 IMAD.WIDE.U32 R2, R0, 0x20, R2 ;  /* 0x0000002000022825 */ /* 0x000fc600078e0002 */
[----:B------:R2:W4:Y:S01]  /*5890*/  @P1 LDG.E.128 R152, desc[UR10][R72.64] ;  /* 0x0000000a48981981 */ /* 0x000522000c1e1d00 */
[C---:B------:R-:W-:Y:S01]  /*58a0*/  @P2 IMAD.WIDE.U32 R4, R0.reuse, 0x20, R4 ;  /* 0x0000002000042825 */ /* 0x040fe200078e0004 */
[----:B------:R-:W0:Y:S02]  /*58b0*/  @P3 LDC.64 R8, c[0x0][0x438] ;  /* 0x00010e00ff083b82 */ /* 0x000e240000000a00 */
[----:B------:R-:W5:Y:S01]  /*58c0*/  @P1 LD.E.128 R48, desc[UR10][R70.64] ;  /* 0x0000000a46301980 */ /* 0x000f62000c101d00 */
[----:B------:R-:W-:-:S03]  /*58d0*/  @P2 IMAD.WIDE.U32 R74, R0, 0x20, R74 ;  /* 0x00000020004a2825 */ /* 0x000fc600078e004a */
[----:B------:R-:W5:Y:S01]  /*58e0*/  @P2 LD.E.128 R40, desc[UR10][R4.64] ;  /* 0x0000000a04282980 */ /* 0x000f62000c101d00 */
[----:B------:R-:W-:Y:S01]  /*58f0*/  @P2 VIADD R0, R0, 0x80 ;  /* 0x0000008000002836 */ /* 0x000fe20000000000 */
[----:B------:R-:W0:Y:S02]  /*5900*/  @P0 LDC.64 R16, c[0x0][0x438] ;  /* 0x00010e00ff100b82 */ /* 0x000e240000000a00 */
[----:B------:R-:W4:Y:S01]  /*5910*/  @P2 LDG.E.128 R136, desc[UR10][R74.64] ;  /* 0x0000000a4a882981 */ /* 0x000f22000c1e1d00 */
[----:B-1----:R-:W-:-:S03]  /*5920*/  @P3 IMAD.WIDE.U32 R6, R0, 0x20, R6 ;  /* 0x0000002000063825 */ /* 0x002fc600078e0006 */
[----:B------:R-:W5:Y:S01]  /*5930*/  @P2 LD.E.128 R36, desc[UR10][R4.64+0x10] ;  /* 0x0000100a04242980 */ /* 0x000f62000c101d00 */
[----:B------:R-:W-:-:S03]  /*5940*/  @P3 IMAD.WIDE.U32 R76, R0, 0x20, R76 ;  /* 0x00000020004c3825 */ /* 0x000fc600078e004c */
[----:B------:R-:W4:Y:S04]  /*5950*/  @P3 LDG.E.128 R124, desc[UR10][R6.64+0x10] ;  /* 0x0000100a067c3981 */ /* 0x000f28000c1e1d00 */
[----:B------:R-:W4:Y:S01]  /*5960*/  @P3 LDG.E.128 R120, desc[UR10][R76.64] ;  /* 0x0000000a4c783981 */ /* 0x000f22000c1e1d00 */
[----:B0-----:R-:W-:-:S03]  /*5970*/  @P3 IMAD.WIDE.U32 R8, R0, 0x20, R8 ;  /* 0x0000002000083825 */ /* 0x001fc600078e0008 */
[----:B------:R-:W5:Y:S01]  /*5980*/  @P1 LD.E.128 R44, desc[UR10][R70.64+0x10] ;  /* 0x0000100a462c1980 */ /* 0x000f62000c101d00 */
[----:B------:R-:W-:-:S03]  /*5990*/  @P3 VIADD R0, R0, 0x80 ;  /* 0x0000008000003836 */ /* 0x000fc60000000000 */
[----:B------:R-:W5:Y:S01]  /*59a0*/  @P3 LD.E.128 R32, desc[UR10][R8.64] ;  /* 0x0000000a08203980 */ /* 0x000f62000c101d00 */
[----:B------:R-:W-:-:S03]  /*59b0*/  @P0 IMAD.WIDE.U32 R10, R0, 0x20, R10 ;  /* 0x00000020000a0825 */ /* 0x000fc600078e000a */
[----:B------:R-:W5:Y:S01]  /*59c0*/  @P3 LD.E.128 R28, desc[UR10][R8.64+0x10] ;  /* 0x0000100a081c3980 */ /* 0x000f62000c101d00 */
[----:B------:R-:W-:-:S03]  /*59d0*/  @P0 IMAD.WIDE.U32 R16, R0, 0x20, R16 ;  /* 0x0000002000100825 */ /* 0x000fc600078e0010 */
[----:B------:R-:W5:Y:S04]  /*59e0*/  @P0 LDG.E.128 R240, desc[UR10][R10.64] ;  /* 0x0000000a0af00981 */ /* 0x000f68000c1e1d00 */
[----:B------:R-:W5:Y:S04]  /*59f0*/  @P0 LDG.E.128 R236, desc[UR10][R10.64+0x10] ;  /* 0x0000100a0aec0981 */ /* 0x000f68000c1e1d00 */
[----:B------:R-:W5:Y:S04]  /*5a00*/  @P0 LD.E.128 R24, desc[UR10][R16.64] ;  /* 0x0000000a10180980 */ /* 0x000f68000c101d00 */
[----:B------:R-:W5:Y:S04]  /*5a10*/  @P0 LD.E.128 R20, desc[UR10][R16.64+0x10] ;  /* 0x0000100a10140980 */ /* 0x000f68000c101d00 */
[----:B------:R-:W4:Y:S04]  /*5a20*/  @P2 LDG.E.128 R144, desc[UR10][R2.64] ;  /* 0x0000000a02902981 */ /* 0x000f28000c1e1d00 */
[----:B--2---:R0:W2:Y:S01]  /*5a30*/  @P2 LDG.E.128 R140, desc[UR10][R2.64+0x10] ;  /* 0x0000100a028c2981 */ /* 0x0040a2000c1e1d00 */
[----:B------:R-:W-:-:S02]  /*5a40*/  CS2R R68, SRZ ;  /* 0x0000000000447805 */ /* 0x000fc4000001ff00 */
[----:B------:R-:W-:Y:S02]  /*5a50*/  CS2R R72, SRZ ;  /* 0x0000000000487805 */ /* 0x000fe4000001ff00 */
[----:B------:R-:W-:Y:S01]  /*5a60*/  CS2R R82, SRZ ;  /* 0x0000000000527805 */ /* 0x000fe2000001ff00 */
[----:B------:R-:W5:Y:S04]  /*5a70*/  @P3 LDG.E.128 R244, desc[UR10][R76.64+0x10] ;  /* 0x0000100a4cf43981 */ /* 0x000f68000c1e1d00 */
[----:B---3--:R1:W3:Y:S04]  /*5a80*/  @P2 LDG.E.128 R132, desc[UR10][R74.64+0x10] ;  /* 0x0000100a4a842981 */ /* 0x0082e8000c1e1d00 */
[----:B----4-:R-:W4:Y:S01]  /*5a90*/  @P3 LDG.E.128 R128, desc[UR10][R6.64] ;  /* 0x0000000a06803981 */ /* 0x010f22000c1e1d00 */
[----:B0-----:R-:W-:-:S05]  /*5aa0*/  @P0 IMAD.WIDE.U32 R2, R0, 0x20, R78 ;  /* 0x0000002000020825 */ /* 0x001fca00078e004e */
        /* <DEDUP_REMOVED lines=12> */
[----:B-1----:R-:W-:Y:S02]  /*5b70*/  CS2R R74, SRZ ;  /* 0x00000000004a7805 */ /* 0x002fe4000001ff00 */
        /* <DEDUP_REMOVED lines=19> */
[----:B------:R-:W-:Y:S01]  /*5cb0*/  @P0 IADD3 R0, PT, PT, R0, 0x80, RZ ;  /* 0x0000008000000810 */ /* 0x000fe20007ffe0ff */
[----:B------:R0:W-:Y:S04]  /*5cc0*/  @P2 STL.64 [R1+0x60], R144 ;  /* 0x0000609001002387 */ /* 0x0001e80000100a00 */
[----:B------:R0:W-:Y:S04]  /*5cd0*/  @P2 STL.64 [R1+0x68], R146 ;  /* 0x0000689201002387 */ /* 0x0001e80000100a00 */
[----:B--2---:R0:W-:Y:S04]  /*5ce0*/  @P2 STL.64 [R1+0x50], R140 ;  /* 0x0000508c01002387 */ /* 0x0041e80000100a00 */
[----:B------:R0:W-:Y:S04]  /*5cf0*/  @P2 STL.64 [R1+0x58], R142 ;  /* 0x0000588e01002387 */ /* 0x0001e80000100a00 */
[----:B------:R0:W-:Y:S04]  /*5d00*/  @P2 STL.64 [R1+0x40], R136 ;  /* 0x0000408801002387 */ /* 0x0001e80000100a00 */
[----:B------:R0:W-:Y:S04]  /*5d10*/  @P2 STL.64 [R1+0x48], R138 ;  /* 0x0000488a01002387 */ /* 0x0001e80000100a00 */
[----:B---3--:R0:W-:Y:S04]  /*5d20*/  @P2 STL.64 [R1+0x30], R132 ;  /* 0x0000308401002387 */ /* 0x0081e80000100a00 */
        /* <DEDUP_REMOVED lines=8> */
[----:B------:R-:W1:Y:S08]  /*5db0*/  LDC.64 R6, c[0x0][0x3d8] ;  /* 0x0000f600ff067b82 */ /* 0x000e700000000a00 */
[----:B0-----:R-:W0:Y:S08]  /*5dc0*/  LDC.64 R2, c[0x0][0x3d0] ;  /* 0x0000f400ff027b82 */ /* 0x001e300000000a00 */
[----:B------:R-:W2:Y:S01]  /*5dd0*/  LDC.64 R4, c[0x0][0x438] ;  /* 0x00010e00ff047b82 */ /* 0x000ea20000000a00 */
[----:B-1----:R-:W-:-:S05]  /*5de0*/  IMAD.WIDE.U32 R6, R0, 0x20, R6 ;  /* 0x0000002000067825 */ /* 0x002fca00078e0006 */
[----:B------:R3:W5:Y:S01]  /*5df0*/  LDG.E.128 R212, desc[UR10][R6.64] ;  /* 0x0000000a06d47981 */ /* 0x000762000c1e1d00 */
[----:B0-----:R-:W-:-:S03]  /*5e00*/  IMAD.WIDE.U32 R2, R0, 0x20, R2 ;  /* 0x0000002000027825 */ /* 0x001fc600078e0002 */
        /* <DEDUP_REMOVED lines=34> */
.L_x_12456:
[----:B------:R-:W-:Y:S05]  /*6030*/  BSYNC.RECONVERGENT B0 ;  /* 0x0000000000007941 */ /* 0x000fea0003800200 */
.L_x_12453:
[----:B------:R-:W2:Y:S08]  /*6040*/  S2UR UR4, SR_CTAID.X ;  /* 0x00000000000479c3 */ /* 0x000eb00000002500 */
[----:B------:R-:W2:Y:S02]  /*6050*/  LDC R0, c[0x0][0x384] ;  /* 0x0000e100ff007b82 */ /* 0x000ea40000000800 */
[----:B--2---:R-:W-:-:S13]  /*6060*/  ISETP.LE.AND P0, PT, R0, UR4, PT ;  /* 0x0000000400007c0c */ /* 0x004fda000bf03270 */
[----:B------:R-:W-:Y:S05]  /*6070*/  @P0 EXIT ;  /* 0x000000000000094d */ /* 0x000fea0003800000 */
[----:B------:R-:W2:Y:S01]  /*6080*/  LDC R0, c[0x0][0x360] ;  /* 0x0000d800ff007b82 */ /* 0x000ea20000000800 */
[----:B0---4-:R-:W-:Y:S01]  /*6090*/  IMAD.HI.U32 R2, R19, -0x2daee0ad, RZ ;  /* 0xd2511f5313027827 */ /* 0x011fe200078e00ff */
[----:B------:R-:W-:-:S03]  /*60a0*/  UIADD3 UR7, UPT, UPT, UR9, -0x4498517b, URZ ;  /* 0xbb67ae8509077890 */ /* 0x000fc6000fffe0ff */
[----:B------:R-:W-:Y:S01]  /*60b0*/  HFMA2 R10, -RZ, RZ, 0, 0 ;  /* 0x00000000ff0a7431 */ /* 0x000fe200000001ff */
[----:B------:R-:W-:Y:S01]  /*60c0*/  UIADD3 UR6, UPT, UPT, UR8, -0x61c88647, URZ ;  /* 0x9e3779b908067890 */ /* 0x000fe2000fffe0ff */
[----:B------:R-:W-:Y:S01]  /*60d0*/  IMAD R6, R19, -0x2daee0ad, RZ ;  /* 0xd2511f5313067824 */ /* 0x000fe200078e02ff */
[----:B------:R-:W-:Y:S01]  /*60e0*/  LOP3.LUT R2, R2, UR9, RZ, 0x3c, !PT ;  /* 0x0000000902027c12 */ /* 0x000fe2000f8e3cff */
[----:B------:R-:W-:Y:S01]  /*60f0*/  UIADD3 UR12, UPT, UPT, UR8, -0xe443238, URZ ;  /* 0xf1bbcdc8080c7890 */ /* 0x000fe2000fffe0ff */
[----:B------:R-:W-:Y:S01]  /*6100*/  LOP3.LUT R14, R14, 0x3, RZ, 0xc0, !PT ;  /* 0x000000030e0e7812 */ /* 0x000fe200078ec0ff */
[----:B------:R-:W-:Y:S02]  /*6110*/  UIADD3 UR13, UPT, UPT, UR9, -0x24c28bd8, URZ ;  /* 0xdb3d7428090d7890 */ /* 0x000fe4000fffe0ff */
[C---:B------:R-:W-:Y:S01]  /*6120*/  IMAD.HI.U32 R3, R2.reuse, -0x326172a9, RZ ;  /* 0xcd9e8d5702037827 */ /* 0x040fe200078e00ff */
[----:B------:R-:W-:Y:S02]  /*6130*/  UIADD3 UR14, UPT, UPT, UR8, -0x700cb87f, URZ ;  /* 0x8ff34781080e7890 */ /* 0x000fe4000fffe0ff */
[----:B------:R-:W-:Y:S01]  /*6140*/  UIADD3 UR22, UPT, UPT, UR9, -0x695add53, URZ ;  /* 0x96a522ad09167890 */ /* 0x000fe2000fffe0ff */
[----:B------:R-:W-:Y:S01]  /*6150*/  IMAD R7, R2, -0x326172a9, RZ ;  /* 0xcd9e8d5702077824 */ /* 0x000fe200078e02ff */
[----:B------:R-:W0:Y:S01]  /*6160*/  LDCU UR18, c[0x0][0x388] ;  /* 0x00007100ff1277ac */ /* 0x000e220008000800 */
[----:B------:R-:W3:Y:S01]  /*6170*/  LDCU.U8 UR19, c[0x0][0x410] ;  /* 0x00008200ff1377ac */ /* 0x000ee20008000000 */
[----:B--2---:R-:W-:Y:S01]  /*6180*/  IMAD R17, R0, UR4, R251 ;  /* 0x0000000400117c24 */ /* 0x004fe2000f8e02fb */
[----:B------:R-:W2:Y:S03]  /*6190*/  LDCU UR20, c[0x0][0x400] ;  /* 0x00008000ff1477ac */ /* 0x000ea60008000800 */
[C---:B------:R-:W-:Y:S01]  /*61a0*/  IMAD.HI.U32 R0, R17.reuse, -0x326172a9, RZ ;  /* 0xcd9e8d5711007827 */ /* 0x040fe200078e00ff */
[----:B------:R-:W4:Y:S03]  /*61b0*/  LDCU.64 UR16, c[0x0][0x380] ;  /* 0x00007000ff1077ac */ /* 0x000f260008000a00 */
[----:B------:R-:W-:Y:S01]  /*61c0*/  IMAD R4, R17, -0x326172a9, RZ ;  /* 0xcd9e8d5711047824 */ /* 0x000fe200078e02ff */
[----:B------:R-:W-:Y:S01]  /*61d0*/  LOP3.LUT R0, R13, UR8, R0, 0x96, !PT ;  /* 0x000000080d007c12 */ /* 0x000fe2000f8e9600 */
[----:B------:R-:W-:-:S03]  /*61e0*/  UPLOP3.LUT UP1, UPT, UPT, UPT, UPT, 0x40, 0x4 ;  /* 0x000000000004789c */ /* 0x000fc60003f2e870 */
        /* <DEDUP_REMOVED lines=45> */
[----:B------:R-:W-:Y:S02]  /*64c0*/  IMAD R5, R5, -0x326172a9, RZ ;  /* 0xcd9e8d5705057824 */ /* 0x000fe400078e02ff */
[----:B------:R-:W-:-:S04]  /*64d0*/  IMAD.HI.U32 R0, R2, -0x326172a9, RZ ;  /* 0xcd9e8d5702007827 */ /* 0x000fc800078e00ff */
[----:B------:R-:W-:Y:S01]  /*64e0*/  IMAD.HI.U32 R3, R7, -0x2daee0ad, RZ ;  /* 0xd2511f5307037827 */ /* 0x000fe200078e00ff */
[----:B------:R-:W-:Y:S01]  /*64f0*/  LOP3.LUT R0, R5, UR6, R0, 0x96, !PT ;  /* 0x0000000605007c12 */ /* 0x000fe2000f8e9600 */
[----:B------:R-:W-:Y:S02]  /*6500*/  USHF.R.S32.HI UR6, URZ, 0x3, UR5 ;  /* 0x00000003ff067899 */ /* 0x000fe40008011405 */
[----:B------:R-:W-:Y:S01]  /*6510*/  IMAD R2, R2, -0x326172a9, RZ ;  /* 0xcd9e8d5702027824 */ /* 0x000fe200078e02ff */
[----:B------:R-:W-:Y:S01]  /*6520*/  LOP3.LUT R3, R4, UR7, R3, 0x96, !PT ;  /* 0x0000000704037c12 */ /* 0x000fe2000f8e9603 */
[----:B------:R-:W-:Y:S01]  /*6530*/  IMAD R7, R7, -0x2daee0ad, RZ ;  /* 0xd2511f5307077824 */ /* 0x000fe200078e02ff */
[----:B------:R-:W-:Y:S01]  /*6540*/  ULOP3.LUT UR21, UR6, 0x7f, URZ, 0xc0, !UPT ;  /* 0x0000007f06157892 */ /* 0x000fe2000f8ec0ff */
[----:B------:R-:W-:Y:S01]  /*6550*/  IMAD.HI.U32 R12, R0, -0x2daee0ad, RZ ;  /* 0xd2511f53000c7827 */ /* 0x000fe200078e00ff */
[----:B------:R-:W-:Y:S01]  /*6560*/  USHF.L.U32 UR6, UR6, 0x1, URZ ;  /* 0x0000000106067899 */ /* 0x000fe200080006ff */
[----:B------:R-:W0:Y:S02]  /*6570*/  LDCU UR7, c[0x0][0x408] ;  /* 0x00008100ff0777ac */ /* 0x000e240008000800 */
[----:B------:R-:W-:Y:S01]  /*6580*/  IMAD.HI.U32 R11, R3, -0x326172a9, RZ ;  /* 0xcd9e8d57030b7827 */ /* 0x000fe200078e00ff */
[----:B------:R-:W-:Y:S01]  /*6590*/  LOP3.LUT R12, R7, UR13, R12, 0x96, !PT ;  /* 0x0000000d070c7c12 */ /* 0x000fe2000f8e960c */
[----:B------:R-:W-:-:S02]  /*65a0*/  ULOP3.LUT UR6, UR6, 0xffffff00, URZ, 0xc0, !UPT ;  /* 0xffffff0006067892 */ /* 0x000fc4000f8ec0ff */
[----:B------:R-:W-:Y:S01]  /*65b0*/  IMAD R3, R3, -0x326172a9, RZ ;  /* 0xcd9e8d5703037824 */ /* 0x000fe200078e02ff */
[----:B------:R-:W-:Y:S01]  /*65c0*/  LOP3.LUT R11, R2, UR12, R11, 0x96, !PT ;  /* 0x0000000c020b7c12 */ /* 0x000fe2000f8e960b */
[----:B------:R-:W-:Y:S01]  /*65d0*/  IMAD.HI.U32 R16, R12, -0x326172a9, RZ ;  /* 0xcd9e8d570c107827 */ /* 0x000fe200078e00ff */
[----:B------:R-:W-:Y:S01]  /*65e0*/  LOP3.LUT R2, R251, 0x60, RZ, 0xc0, !PT ;  /* 0x00000060fb027812 */ /* 0x000fe200078ec0ff */
[----:B------:R-:W0:Y:S02]  /*65f0*/  LDCU.64 UR12, c[0x0][0x398] ;  /* 0x00007300ff0c77ac */ /* 0x000e240008000a00 */
[----:B------:R-:W-:Y:S01]  /*6600*/  IMAD.HI.U32 R15, R11, -0x2daee0ad, RZ ;  /* 0xd2511f530b0f7827 */ /* 0x000fe200078e00ff */
[----:B------:R-:W-:Y:S01]  /*6610*/  LOP3.LUT R16, R3, UR14, R16, 0x96, !PT ;  /* 0x0000000e03107c12 */ /* 0x000fe2000f8e9610 */
[----:B------:R-:W0:Y:S02]  /*6620*/  LDCU.64 UR14, c[0x0][0x3a0] ;  /* 0x00007400ff0e77ac */ /* 0x000e240008000a00 */
[----:B------:R-:W-:-:S02]  /*6630*/  IMAD.MOV R4, RZ, RZ, -R2 ;  /* 0x000000ffff047224 */ /* 0x000fc400078e0a02 */
[----:B------:R-:W-:Y:S02]  /*6640*/  IMAD.SHL.U32 R2, R251, 0x20, RZ ;  /* 0x00000020fb027824 */ /* 0x000fe400078e00ff */
[----:B------:R-:W-:Y:S02]  /*6650*/  IMAD R12, R12, -0x326172a9, RZ ;  /* 0xcd9e8d570c0c7824 */ /* 0x000fe400078e02ff */
[----:B------:R-:W-:Y:S01]  /*6660*/  IMAD R11, R11, -0x2daee0ad, RZ ;  /* 0xd2511f530b0b7824 */ /* 0x000fe200078e02ff */
[----:B------:R-:W-:Y:S02]  /*6670*/  LOP3.LUT R3, R2, 0x3e0, RZ, 0xc0, !PT ;  /* 0x000003e002037812 */ /* 0x000fe400078ec0ff */
[----:B------:R-:W-:Y:S01]  /*6680*/  VIADDMNMX R2, R4, UR21, RZ, !PT ;  /* 0x0000001504027c46 */ /* 0x000fe2000f8001ff */
[----:B------:R-:W-:Y:S02]  /*6690*/  IMAD R4, R0, -0x2daee0ad, RZ ;  /* 0xd2511f5300047824 */ /* 0x000fe400078e02ff */
[----:B------:R-:W-:Y:S01]  /*66a0*/  IMAD.MOV R3, RZ, RZ, -R3 ;  /* 0x000000ffff037224 */ /* 0x000fe200078e0a03 */
[----:B------:R-:W-:-:S02]  /*66b0*/  VIMNMX R2, PT, PT, R2, 0x20, PT ;  /* 0x0000002002027848 */ /* 0x000fc40003fe0100 */
[----:B------:R-:W-:Y:S02]  /*66c0*/  LOP3.LUT R15, R4, UR22, R15, 0x96, !PT ;  /* 0x00000016040f7c12 */ /* 0x000fe4000f8e960f */
[----:B------:R-:W-:Y:S02]  /*66d0*/  LEA R2, R2, UR6, 0x3 ;  /* 0x0000000602027c11 */ /* 0x000fe4000f8e18ff */
[----:B------:R-:W-:Y:S02]  /*66e0*/  VIADDMNMX R0, R3, UR21, RZ, !PT ;  /* 0x0000001503007c46 */ /* 0x000fe4000f8001ff */
[----:B------:R-:W-:Y:S02]  /*66f0*/  I2FP.F32.U32 R2, R2 ;  /* 0x0000000200027245 */ /* 0x000fe40000201000 */
[----:B------:R-:W-:-:S04]  /*6700*/  VIMNMX R0, PT, PT, R0, 0x20, PT ;  /* 0x0000002000007848 */ /* 0x000fc80003fe0100 */
[----:B------:R-:W1:Y:S01]  /*6710*/  MUFU.RCP R2, R2 ;  /* 0x0000000200027308 */ /* 0x000e620000001000 */
[----:B------:R-:W-:Y:S01]  /*6720*/  LEA R252, R0, UR6, 0x3 ;  /* 0x0000000600fc7c11 */ /* 0x000fe2000f8e18ff */
[----:B01234-:R1:W-:Y:S06]  /*6730*/  STL [R1+0x130], R2 ;  /* 0x0001300201007387 */ /* 0x01f3ec0000100800 */
.L_x_13350:
[----:B------:R-:W-:Y:S01]  /*6740*/  UIMAD UR5, UR4, UR18, URZ ;  /* 0x00000012040572a4 */ /* 0x000fe2000f8e02ff */
[----:B------:R-:W-:Y:S01]  /*6750*/  LOP3.LUT P0, RZ, R18, 0x200, RZ, 0xc0, !PT ;  /* 0x0000020012ff7812 */ /* 0x000fe2000780c0ff */
[----:B------:R-:W-:Y:S02]  /*6760*/  BSSY.RECONVERGENT B0, `(.L_x_12458) ;  /* 0x000098d000007945 */ /* 0x000fe40003800200 */
[----:B------:R-:W-:-:S04]  /*6770*/  USHF.R.S32.HI UR6, URZ, 0x1f, UR5 ;  /* 0x0000001fff067899 */ /* 0x000fc80008011405 */
[----:B------:R-:W-:-:S06]  /*6780*/  ULEA.HI UR6, UR6, UR5, URZ, 0x3 ;  /* 0x0000000506067291 */ /* 0x000fcc000f8f18ff */
[----:B------:R-:W-:-:S05]  /*6790*/  IMAD.U32 R9, RZ, RZ, UR6 ;  /* 0x00000006ff097e24 */ /* 0x000fca000f8e00ff */
[----:B------:R-:W-:-:S05]  /*67a0*/  LEA.HI.SX32 R9, R9, R251, 0x1d ;  /* 0x000000fb09097211 */ /* 0x000fca00078feaff */
[----:B0-234-:R-:W-:Y:S01]  /*67b0*/  IMAD.MOV.U32 R188, RZ, RZ, R9 ;  /* 0x000000ffffbc7224 */ /* 0x01dfe200078e0009 */
        /* <DEDUP_REMOVED lines=11> */
[----:B------:R-:W5:Y:S04]  /*6870*/  @P1 LDG.E.128 R124, desc[UR10][R132.64] ;  /* 0x0000000a847c1981 */ /* 0x000f68000c1e1d00 */
[----:B------:R0:W5:Y:S02]  /*6880*/  @P1 LDG.E.128 R128, desc[UR10][R132.64+0x10] ;  /* 0x0000100a84801981 */ /* 0x000164000c1e1d00 */
[----:B0-----:R-:W-:-:S05]  /*6890*/  IMAD.WIDE.U32 R132, R9, 0x10, R134 ;  /* 0x0000001009847825 */ /* 0x001fca00078e0086 */
[----:B------:R0:W5:Y:S01]  /*68a0*/  LDG.E.128 R136, desc[UR10][R132.64] ;  /* 0x0000000a84887981 */ /* 0x000162000c1e1d00 */
        /* <DEDUP_REMOVED lines=19> */
.L_x_12463:
        /* <DEDUP_REMOVED lines=12> */
.L_x_12465:
[----:B------:R-:W-:Y:S05]  /*6aa0*/  BSYNC.RECONVERGENT B2 ;  /* 0x0000000000027941 */ /* 0x000fea0003800200 */
.L_x_12464:
        /* <DEDUP_REMOVED lines=61> */
[----:B------:R-:W-:-:S07]  /*6e80*/  IMAD.MOV.U32 R132, RZ, RZ, RZ ;  /* 0x000000ffff847224 */ /* 0x000fce00078e00ff */
.L_x_12462:
[----:B------:R-:W-:Y:S05]  /*6e90*/  BSYNC.RECONVERGENT B1 ;  /* 0x0000000000017941 */ /* 0x000fea0003800200 */
.L_x_12461:
        /* <DEDUP_REMOVED lines=8> */
[----:B------:R-:W-:-:S03]  /*6f20*/  IMAD.MOV.U32 R135, RZ, RZ, R12 ;  /* 0x000000ffff877224 */ /* 0x000fc600078e000c */
[----:B0-----:R-:W-:Y:S02]  /*6f30*/  FSETP.LE.FTZ.AND P3, PT, R11, R232, PT ;  /* 0x000000e80b00720b */ /* 0x001fe40003f73000 */
[----:B------:R-:W-:Y:S01]  /*6f40*/  SHF.L.U32 R11, R136, 0x10, RZ ;  /* 0x00000010880b7819 */ /* 0x000fe200000006ff */
[----:B------:R-:W-:-:S10]  /*6f50*/  IMAD.MOV.U32 R136, RZ, RZ, 0x2 ;  /* 0x00000002ff887424 */ /* 0x000fd400078e00ff */
        /* <DEDUP_REMOVED lines=10> */
.L_x_12468:
        /* <DEDUP_REMOVED lines=12> */
.L_x_12470:
[----:B------:R-:W-:Y:S05]  /*70c0*/  BSYNC.RECONVERGENT B2 ;  /* 0x0000000000027941 */ /* 0x000fea0003800200 */
.L_x_12469:
        /* <DEDUP_REMOVED lines=62> */
.L_x_12467:
[----:B------:R-:W-:Y:S05]  /*74b0*/  BSYNC.RECONVERGENT B1 ;  /* 0x0000000000017941 */ /* 0x000fea0003800200 */
.L_x_12466:
        /* <DEDUP_REMOVED lines=8> */
[----:B------:R-:W-:-:S12]  /*7540*/  IMAD.U32 R132, R14, 0x10000, RZ ;  /* 0x000100000e847824 */ /* 0x000fd800078e00ff */
        /* <DEDUP_REMOVED lines=10> */
.L_x_12473:
        /* <DEDUP_REMOVED lines=12> */
.L_x_12475:
[----:B------:R-:W-:Y:S05]  /*76b0*/  BSYNC.RECONVERGENT B2 ;  /* 0x0000000000027941 */ /* 0x000fea0003800200 */
.L_x_12474:
        /* <DEDUP_REMOVED lines=62> */
.L_x_12472:
[----:B------:R-:W-:Y:S05]  /*7aa0*/  BSYNC.RECONVERGENT B1 ;  /* 0x0000000000017941 */ /* 0x000fea0003800200 */
.L_x_12471:
[----:B------:R-:W-:Y:S01]  /*7ab0*/  I2FP.F32.U32 R14, R133 ;  /* 0x00000085000e7245 */ /* 0x000fe20000201000 */
[----:B------:R-:W-:Y:S01]  /*7ac0*/  BSSY.RECONVERGENT B1, `(.L_x_12476) ;  /* 0x000005e000017945 */ /* 0x000fe20003800200 */
[----:B------:R-:W-:Y:S01]  /*7ad0*/  ISETP.NE.AND P2, PT, R134, 0x1, PT ;  /* 0x000000018600780c */ /* 0x000fe20003f45270 */
[----:B------:R-:W-:Y:S01]  /*7ae0*/  IMAD.MOV.U32 R189, RZ, RZ, 0x2 ;  /* 0x00000002ffbd7424 */ /* 0x000fe200078e00ff */
[----:B------:R-:W-:Y:S01]  /*7af0*/  LOP3.LUT R18, R18, 0xfffffffb, RZ, 0xc0, !PT ;  /* 0xfffffffb12127812 */ /* 0x000fe200078ec0ff */
[----:B------:R-:W-:Y:S01]  /*7b00*/  FFMA.FTZ R14, R14, R193, 1.1641532182693481445e-10 ;  /* 0x2f0000000e0e7423 */ /* 0x000fe200000100c1 */
[----:B------:R-:W-:-:S04]  /*7b10*/  SHF.L.U32 R133, R137, 0x10, RZ ;  /* 0x0000001089857819 */ /* 0x000fc800000006ff */
[----:B------:R-:W-:Y:S02]  /*7b20*/  FSETP.LE.FTZ.AND P3, PT, R14, R232, PT ;  /* 0x000000e80e00720b */ /* 0x000fe40003f73000 */
[----:B------:R-:W-:Y:S01]  /*7b30*/  PRMT R14, R137, 0x7632, R14 ;  /* 0x00007632890e7816 */ /* 0x000fe2000000000e */
[----:B------:R-:W-:-:S10]  /*7b40*/  IMAD.MOV.U32 R137, RZ, RZ, R12 ;  /* 0x000000ffff897224 */ /* 0x000fd400078e000c */
        /* <DEDUP_REMOVED lines=10> */
.L_x_12478:
        /* <DEDUP_REMOVED lines=12> */
.L_x_12480:
[----:B------:R-:W-:Y:S05]  /*7cb0*/  BSYNC.RECONVERGENT B2 ;  /* 0x0000000000027941 */ /* 0x000fea0003800200 */
.L_x_12479:
        /* <DEDUP_REMOVED lines=62> */
.L_x_12477:
[----:B------:R-:W-:Y:S05]  /*80a0*/  BSYNC.RECONVERGENT B1 ;  /* 0x0000000000017941 */ /* 0x000fea0003800200 */
.L_x_12476:
[----:B------:R-:W-:Y:S01]  /*80b0*/  I2FP.F32.U32 R134, R137 ;  /* 0x0000008900867245 */ /* 0x000fe20000201000 */
[----:B------:R-:W-:Y:S01]  /*80c0*/  BSSY.RECONVERGENT B1, `(.L_x_12481) ;  /* 0x000005d000017945 */ /* 0x000fe20003800200 */
[----:B------:R-:W-:Y:S01]  /*80d0*/  LOP3.LUT R18, R18, 0xfffffffd, RZ, 0xc0, !PT ;  /* 0xfffffffd12127812 */ /* 0x000fe200078ec0ff */
[----:B------:R-:W-:Y:S01]  /*80e0*/  IMAD.MOV.U32 R136, RZ, RZ, 0x2 ;  /* 0x00000002ff887424 */ /* 0x000fe200078e00ff */
[----:B------:R-:W-:Y:S01]  /*80f0*/  MOV R135, R12 ;  /* 0x0000000c00877202 */ /* 0x000fe20000000f00 */
[----:B------:R-:W-:-:S05]  /*8100*/  FFMA.FTZ R134, R134, R193, 1.1641532182693481445e-10 ;  /* 0x2f00000086867423 */ /* 0x000fca00000100c1 */
[----:B------:R-:W-:Y:S01]  /*8110*/  FSETP.LE.FTZ.AND P2, PT, R134, R232, PT ;  /* 0x000000e88600720b */ /* 0x000fe20003f53000 */
[----:B------:R-:W-:-:S12]  /*8120*/  IMAD.U32 R134, R14, 0x10000, RZ ;  /* 0x000100000e867824 */ /* 0x000fd800078e00ff */
        /* <DEDUP_REMOVED lines=11> */
.L_x_12483:
        /* <DEDUP_REMOVED lines=12> */
.L_x_12485:
[----:B------:R-:W-:Y:S05]  /*82a0*/  BSYNC.RECONVERGENT B2 ;  /* 0x0000000000027941 */ /* 0x000fea0003800200 */
.L_x_12484:
        /* <DEDUP_REMOVED lines=62> */
.L_x_12482:
[----:B------:R-:W-:Y:S05]  /*8690*/  BSYNC.RECONVERGENT B1 ;  /* 0x0000000000017941 */ /* 0x000fea0003800200 */
.L_x_12481:
[----:B------:R-:W-:Y:S01]  /*86a0*/  ISETP.NE.AND P3, PT, R136, 0x1, PT ;  /* 0x000000018800780c */ /* 0x000fe20003f65270 */
[----:B------:R-:W-:Y:S01]  /*86b0*/  BSSY.RECONVERGENT B1, `(.L_x_12486) ;  /* 0x000005c000017945 */ /* 0x000fe20003800200 */
[----:B------:R-:W-:Y:S01]  /*86c0*/  I2FP.F32.U32 R14, R135 ;  /* 0x00000087000e7245 */ /* 0x000fe20000201000 */
[----:B------:R-:W-:Y:S01]  /*86d0*/  IMAD.MOV.U32 R190, RZ, RZ, 0x2 ;  /* 0x00000002ffbe7424 */ /* 0x000fe200078e00ff */
[----:B------:R-:W-:-:S03]  /*86e0*/  SHF.L.U32 R135, R138, 0x10, RZ ;  /* 0x000000108a877819 */ /* 0x000fc600000006ff */
[----:B------:R-:W-:-:S05]  /*86f0*/  FFMA.FTZ R14, R14, R193, 1.1641532182693481445e-10 ;  /* 0x2f0000000e0e7423 */ /* 0x000fca00000100c1 */
[----:B------:R-:W-:Y:S02]  /*8700*/  FSETP.LE.FTZ.AND P2, PT, R14, R232, PT ;  /* 0x000000e80e00720b */ /* 0x000fe40003f53000 */
[----:B------:R-:W-:Y:S01]  /*8710*/  PRMT R14, R138, 0x7632, R14 ;  /* 0x000076328a0e7816 */ /* 0x000fe2000000000e */
[----:B------:R-:W-:Y:S01]  /*8720*/  IMAD.MOV.U32 R138, RZ, RZ, R12 ;  /* 0x000000ffff8a7224 */ /* 0x000fe200078e000c */
[----:B------:R-:W-:Y:S09]  /*8730*/  @!P3 BRA `(.L_x_12487) ;  /* 0x00000004004cb947 */ /* 0x000ff20003800000 */
        /* <DEDUP_REMOVED lines=8> */
.L_x_12488:
        /* <DEDUP_REMOVED lines=12> */
.L_x_12490:
[----:B------:R-:W-:Y:S05]  /*8880*/  BSYNC.RECONVERGENT B2 ;  /* 0x0000000000027941 */ /* 0x000fea0003800200 */
.L_x_12489:
        /* <DEDUP_REMOVED lines=62> */
.L_x_12487:
[----:B------:R-:W-:Y:S05]  /*8c70*/  BSYNC.RECONVERGENT B1 ;  /* 0x0000000000017941 */ /* 0x000fea0003800200 */
.L_x_12486:
        /* <DEDUP_REMOVED lines=17> */
.L_x_12493:
        /* <DEDUP_REMOVED lines=12> */
.L_x_12495:
[----:B------:R-:W-:Y:S05]  /*8e50*/  BSYNC.RECONVERGENT B2 ;  /* 0x0000000000027941 */ /* 0x000fea0003800200 */
.L_x_12494:
        /* <DEDUP_REMOVED lines=62> */
.L_x_12492:
[----:B------:R-:W-:Y:S05]  /*9240*/  BSYNC.RECONVERGENT B1 ;  /* 0x0000000000017941 */ /* 0x000fea0003800200 */
.L_x_12491:
        /* <DEDUP_REMOVED lines=18> */
.L_x_12498:
        /* <DEDUP_REMOVED lines=12> */
.L_x_12500:
[----:B------:R-:W-:Y:S05]  /*9430*/  BSYNC.RECONVERGENT B2 ;  /* 0x0000000000027941 */ /* 0x000fea0003800200 */
.L_x_12499:
        /* <DEDUP_REMOVED lines=62> */
.L_x_12497:
[----:B------:R-:W-:Y:S05]  /*9820*/  BSYNC.RECONVERGENT B1 ;  /* 0x0000000000017941 */ /* 0x000fea0003800200 */
.L_x_12496:
        /* <DEDUP_REMOVED lines=10> */
[----:B------:R-:W-:Y:S01]  /*98d0*/  FSETP.GTU.FTZ.AND P5, PT, R138, R232, PT ;  /* 0x000000e88a00720b */ /* 0x000fe20003fbc000 */
[----:B------:R-:W-:Y:S01]  /*98e0*/  IMAD.U32 R138, R139, 0x10000, RZ ;  /* 0x000100008b8a7824 */ /* 0x000fe200078e00ff */
[----:B------:R-:W-:Y:S01]  /*98f0*/  @P1 LOP3.LUT R18, R18, 0x2000, RZ, 0xfc, !PT ;  /* 0x0000200012121812 */ /* 0x000fe200078efcff */
[----:B------:R-:W-:Y:S01]  /*9900*/  FMUL.FTZ R139, R134, UR7 ;  /* 0x00000007868b7c20 */ /* 0x000fe20008410000 */
[----:B------:R-:W-:Y:S01]  /*9910*/  FMUL.FTZ R134, R133, UR7 ;  /* 0x0000000785867c20 */ /* 0x000fe20008410000 */
[----:B------:R-:W-:Y:S01]  /*9920*/  FMUL.FTZ R133, R11, UR7 ;  /* 0x000000070b857c20 */ /* 0x000fe20008410000 */
[----:B------:R-:W-:Y:S01]  /*9930*/  LOP3.LUT P1, RZ, R18, 0x8, RZ, 0xc0, !PT ;  /* 0x0000000812ff7812 */ /* 0x000fe2000782c0ff */
[----:B------:R-:W-:Y:S01]  /*9940*/  FMUL.FTZ R11, R138, UR7 ;  /* 0x000000078a0b7c20 */ /* 0x000fe20008410000 */
        /* <DEDUP_REMOVED lines=23> */
[----:B------:R-:W-:Y:S01]  /*9ac0*/  PLOP3.LUT P5, PT, P5, PT, PT, 0x8, 0x80 ;  /* 0x000000000080781c */ /* 0x000fe20002fae170 */
[----:B------:R-:W-:-:S12]  /*9ad0*/  BRA `(.L_x_12501) ;  /* 0x00000060009c7947 */ /* 0x000fd80003800000 */
.L_x_12460:
        /* <DEDUP_REMOVED lines=16> */
.L_x_12504:
        /* <DEDUP_REMOVED lines=12> */
.L_x_12506:
[----:B------:R-:W-:Y:S05]  /*9ca0*/  BSYNC.RECONVERGENT B2 ;  /* 0x0000000000027941 */ /* 0x000fea0003800200 */
.L_x_12505:
[----:B------:R-:W-:Y:S01]  /*9cb0*/  IMAD.WIDE.U32 R6, R19, -0x2daee0ad, RZ ;  /* 0xd2511f5313067825 */ /* 0x000fe200078e00ff */
[----:B------:R-:W-:-:S03]  /*9cc0*/  UIADD3 UR5, UPT, UPT, UR8, -0x61c88647, URZ ;  /* 0x9e3779b908057890 */ /* 0x000fc6000fffe0ff */
[----:B------:R-:W-:Y:S01]  /*9cd0*/  IMAD.WIDE.U32 R4, R17, -0x326172a9, RZ ;  /* 0xcd9e8d5711047825 */ /* 0x000fe200078e00ff */
[----:B-1----:R-:W-:-:S04]  /*9ce0*/  LOP3.LUT R2, R10, UR9, R7, 0x96, !PT ;  /* 0x000000090a027c12 */ /* 0x002fc8000f8e9607 */
        /* <DEDUP_REMOVED lines=58> */
.L_x_12503:
[----:B------:R-:W-:Y:S05]  /*a090*/  BSYNC.RECONVERGENT B1 ;  /* 0x0000000000017941 */ /* 0x000fea0003800200 */
.L_x_12502:
[----:B------:R-:W0:Y:S01]  /*a0a0*/  LDC R189, c[0x0][0x404] ;  /* 0x00010100ffbd7b82 */ /* 0x000e220000000800 */
[----:B------:R-:W-:Y:S01]  /*a0b0*/  I2FP.F32.U32 R0, R0 ;  /* 0x0000000000007245 */ /* 0x000fe20000201000 */
[----:B------:R-:W-:Y:S01]  /*a0c0*/  IMAD.MOV.U32 R193, RZ, RZ, 0x2f800000 ;  /* 0x2f800000ffc17424 */ /* 0x000fe200078e00ff */
[----:B------:R-:W-:Y:S01]  /*a0d0*/  ISETP.NE.AND P2, PT, R5, 0x1, PT ;  /* 0x000000010500780c */ /* 0x000fe20003f45270 */
[----:B------:R-:W-:Y:S01]  /*a0e0*/  BSSY.RECONVERGENT B1, `(.L_x_12507) ;  /* 0x000005f000017945 */ /* 0x000fe20003800200 */
[----:B-1---5:R-:W-:Y:S01]  /*a0f0*/  SHF.L.U32 R2, R136, 0x10, RZ ;  /* 0x0000001088027819 */ /* 0x022fe200000006ff */
[----:B------:R-:W-:Y:S01]  /*a100*/  FFMA.FTZ R0, R0, R193, 1.1641532182693481445e-10 ;  /* 0x2f00000000007423 */ /* 0x000fe200000100c1 */
[----:B------:R-:W-:Y:S01]  /*a110*/  LOP3.LUT R18, R18, 0xffffffef, RZ, 0xc0, !PT ;  /* 0xffffffef12127812 */ /* 0x000fe200078ec0ff */
[----:B------:R-:W1:Y:S01]  /*a120*/  LDC R11, c[0x0][0x408] ;  /* 0x00010200ff0b7b82 */ /* 0x000e620000000800 */
[----:B------:R-:W-:Y:S02]  /*a130*/  IMAD.MOV.U32 R4, RZ, RZ, 0x2 ;  /* 0x00000002ff047424 */ /* 0x000fe400078e00ff */
[----:B------:R-:W-:Y:S01]  /*a140*/  IMAD.MOV.U32 R3, RZ, RZ, R12 ;  /* 0x000000ffff037224 */ /* 0x000fe200078e000c */
[----:B0-----:R-:W-:-:S02]  /*a150*/  FSETP.LE.FTZ.AND P4, PT, R0, R189, PT ;  /* 0x000000bd0000720b */ /* 0x001fc40003f93000 */
[----:B------:R-:W-:Y:S01]  /*a160*/  PRMT R0, R136, 0x7632, R0 ;  /* 0x0000763288007816 */ /* 0x000fe20000000000 */
[----:B-1----:R-:W-:-:S10]  /*a170*/  FMUL.FTZ R2, R11, R2 ;  /* 0x000000020b027220 */ /* 0x002fd40000410000 */
        /* <DEDUP_REMOVED lines=10> */
.L_x_12509:
        /* <DEDUP_REMOVED lines=12> */
.L_x_12511:
[----:B------:R-:W-:Y:S05]  /*a2e0*/  BSYNC.RECONVERGENT B2 ;  /* 0x0000000000027941 */ /* 0x000fea0003800200 */
.L_x_12510:
[----:B------:R-:W-:Y:S01]  /*a2f0*/  IMAD.WIDE.U32 R14, R19, -0x2daee0ad, RZ ;  /* 0xd2511f53130e7825 */ /* 0x000fe200078e00ff */
[----:B------:R-:W-:-:S03]  /*a300*/  UIADD3 UR5, UPT, UPT, UR8, -0x61c88647, URZ ;  /* 0x9e3779b908057890 */ /* 0x000fc6000fffe0ff */
[----:B------:R-:W-:Y:S01]  /*a310*/  IMAD.WIDE.U32 R6, R17, -0x326172a9, RZ ;  /* 0xcd9e8d5711067825 */ /* 0x000fe200078e00ff */
[----:B------:R-:W-:-:S05]  /*a320*/  LOP3.LUT R3, R10, UR9, R15, 0x96, !PT ;  /* 0x000000090a037c12 */ /* 0x000fca000f8e960f */
        /* <DEDUP_REMOVED lines=54> */
[----:B------:R-:W-:-:S03]  /*a690*/  IMAD.WIDE.U32 R4, R8, -0x326172a9, RZ ;  /* 0xcd9e8d5708047825 */ /* 0x000fc600078e00ff */
[----:B------:R-:W-:Y:S01]  /*a6a0*/  MOV R12, R4 ;  /* 0x00000004000c7202 */ /* 0x000fe20000000f00 */
[----:B------:R-:W-:Y:S01]  /*a6b0*/  IMAD.MOV.U32 R4, RZ, RZ, RZ ;  /* 0x000000ffff047224 */ /* 0x000fe200078e00ff */
[----:B------:R-:W-:-:S07]  /*a6c0*/  LOP3.LUT R16, R6, UR5, R5, 0x96, !PT ;  /* 0x0000000506107c12 */ /* 0x000fce000f8e9605 */
.L_x_12508:
[----:B------:R-:W-:Y:S05]  /*a6d0*/  BSYNC.RECONVERGENT B1 ;  /* 0x0000000000017941 */ /* 0x000fea0003800200 */
.L_x_12507:
[----:B------:R-:W-:Y:S01]  /*a6e0*/  I2FP.F32.U32 R3, R3 ;  /* 0x0000000300037245 */ /* 0x000fe20000201000 */
[----:B------:R-:W-:Y:S01]  /*a6f0*/  BSSY.RECONVERGENT B1, `(.L_x_12512) ;  /* 0x0000062000017945 */ /* 0x000fe20003800200 */
[----:B------:R-:W-:Y:S02]  /*a700*/  ISETP.NE.AND P3, PT, R4, 0x1, PT ;  /* 0x000000010400780c */ /* 0x000fe40003f65270 */
[----:B------:R-:W-:Y:S01]  /*a710*/  FSEL R2, R2, RZ, P4 ;  /* 0x000000ff02027208 */ /* 0x000fe20002000000 */
[----:B------:R-:W-:Y:S01]  /*a720*/  FFMA.FTZ R3, R3, R193, 1.1641532182693481445e-10 ;  /* 0x2f00000003037423 */ /* 0x000fe200000100c1 */
[----:B------:R-:W-:-:S04]  /*a730*/  MOV R5, R12 ;  /* 0x0000000c00057202 */ /* 0x000fc80000000f00 */
[----:B------:R-:W-:Y:S01]  /*a740*/  FSETP.GTU.FTZ.AND P2, PT, R3, R189, PT ;  /* 0x000000bd0300720b */ /* 0x000fe20003f5c000 */
[----:B------:R-:W-:-:S04]  /*a750*/  IMAD.U32 R3, R120, 0x10000, RZ ;  /* 0x0001000078037824 */ /* 0x000fc800078e00ff */
[----:B------:R-:W-:-:S05]  /*a760*/  FMUL.FTZ R3, R3, R11 ;  /* 0x0000000b03037220 */ /* 0x000fca0000410000 */
[----:B------:R-:W-:-:S05]  /*a770*/  FSEL R3, R3, RZ, !P2 ;  /* 0x000000ff03037208 */ /* 0x000fca0005000000 */
[----:B------:R-:W-:Y:S01]  /*a780*/  FADD.FTZ R132, R3, R2 ;  /* 0x0000000203847221 */ /* 0x000fe20000010000 */
[----:B------:R-:W-:Y:S01]  /*a790*/  SEL R2, RZ, 0x1, P2 ;  /* 0x00000001ff027807 */ /* 0x000fe20001000000 */
[----:B------:R-:W-:Y:S02]  /*a7a0*/  IMAD.MOV.U32 R3, RZ, RZ, 0x2 ;  /* 0x00000002ff037424 */ /* 0x000fe400078e00ff */
[----:B------:R-:W-:Y:S01]  /*a7b0*/  @P1 FADD.FTZ R132, R124, R132 ;  /* 0x000000847c841221 */ /* 0x000fe20000010000 */
[----:B------:R-:W-:Y:S01]  /*a7c0*/  PRMT R8, R2, 0x7610, R8 ;  /* 0x0000761002087816 */ /* 0x000fe20000000008 */
        /* <DEDUP_REMOVED lines=9> */
.L_x_12514:
        /* <DEDUP_REMOVED lines=12> */
.L_x_12516:
[----:B------:R-:W-:Y:S05]  /*a920*/  BSYNC.RECONVERGENT B2 ;  /* 0x0000000000027941 */ /* 0x000fea0003800200 */
.L_x_12515:
        /* <DEDUP_REMOVED lines=62> */
.L_x_12513:
[----:B------:R-:W-:Y:S05]  /*ad10*/  BSYNC.RECONVERGENT B1 ;  /* 0x0000000000017941 */ /* 0x000fea0003800200 */
.L_x_12512:
        /* <DEDUP_REMOVED lines=8> */
[----:B------:R-:W-:Y:S01]  /*ada0*/  FSETP.LE.FTZ.AND P4, PT, R2, R189, PT ;  /* 0x000000bd0200720b */ /* 0x000fe20003f93000 */
        /* <DEDUP_REMOVED lines=11> */
.L_x_12519:
        /* <DEDUP_REMOVED lines=12> */
.L_x_12521:
[----:B------:R-:W-:Y:S05]  /*af20*/  BSYNC.RECONVERGENT B2 ;  /* 0x0000000000027941 */ /* 0x000fea0003800200 */
.L_x_12520:
        /* <DEDUP_REMOVED lines=62> */
.L_x_12518:
[----:B------:R-:W-:Y:S05]  /*b310*/  BSYNC.RECONVERGENT B1 ;  /* 0x0000000000017941 */ /* 0x000fea0003800200 */
.L_x_12517:
[----:B------:R-:W-:Y:S01]  /*b320*/  I2FP.F32.U32 R3, R5 ;  /* 0x0000000500037245 */ /* 0x000fe20000201000 */
[----:B------:R-:W-:Y:S01]  /*b330*/  BSSY.RECONVERGENT B1, `(.L_x_12522) ;  /* 0x0000063000017945 */ /* 0x000fe20003800200 */
[----:B------:R-:W-:Y:S02]  /*b340*/  ISETP.NE.AND P3, PT, R2, 0x1, PT ;  /* 0x000000010200780c */ /* 0x000fe40003f65270 */
[----:B------:R-:W-:Y:S01]  /*b350*/  FSEL R0, R0, RZ, P4 ;  /* 0x000000ff00007208 */ /* 0x000fe20002000000 */
        /* <DEDUP_REMOVED lines=8> */
[----:B------:R-:W-:Y:S02]  /*b3e0*/  IMAD.MOV.U32 R3, RZ, RZ, 0x2 ;  /* 0x00000002ff037424 */ /* 0x000fe400078e00ff */
[----:B------:R-:W-:Y:S01]  /*b3f0*/  @P1 FADD.FTZ R133, R125, R133 ;  /* 0x000000857d851221 */ /* 0x000fe20000010000 */
[----:B------:R-:W-:Y:S02]  /*b400*/  PRMT R7, R0, 0x7610, R7 ;  /* 0x0000761000077816 */ /* 0x000fe40000000007 */
[----:B------:R-:W-:Y:S01]  /*b410*/  MOV R0, R12 ;  /* 0x0000000c00007202 */ /* 0x000fe20000000f00 */
        /* <DEDUP_REMOVED lines=9> */
.L_x_12524:
        /* <DEDUP_REMOVED lines=12> */
.L_x_12526:
[----:B------:R-:W-:Y:S05]  /*b570*/  BSYNC.RECONVERGENT B2 ;  /* 0x0000000000027941 */ /* 0x000fea0003800200 */
.L_x_12525:
        /* <DEDUP_REMOVED lines=62> */
.L_x_12523:
[----:B------:R-:W-:Y:S05]  /*b960*/  BSYNC.RECONVERGENT B1 ;  /* 0x0000000000017941 */ /* 0x000fea0003800200 */
.L_x_12522:
        /* <DEDUP_REMOVED lines=9> */
[----:B------:R-:W-:-:S02]  /*ba00*/  FSETP.LE.FTZ.AND P4, PT, R0, R189, PT ;  /* 0x000000bd0000720b */ /* 0x000fc40003f93000 */
[----:B------:R-:W-:-:S11]  /*ba10*/  PRMT R0, R137, 0x7632, R0 ;  /* 0x0000763289007816 */ /* 0x000fd60000000000 */
        /* <DEDUP_REMOVED lines=10> */
.L_x_12529:
        /* <DEDUP_REMOVED lines=12> */
.L_x_12531:
[----:B------:R-:W-:Y:S05]  /*bb80*/  BSYNC.RECONVERGENT B2 ;  /* 0x0000000000027941 */ /* 0x000fea0003800200 */
.L_x_12530:
        /* <DEDUP_REMOVED lines=62> */
.L_x_12528:
[----:B------:R-:W-:Y:S05]  /*bf70*/  BSYNC.RECONVERGENT B1 ;  /* 0x0000000000017941 */ /* 0x000fea0003800200 */
.L_x_12527:
[----:B------:R-:W-:Y:S01]  /*bf80*/  I2FP.F32.U32 R3, R6 ;  /* 0x0000000600037245 */ /* 0x000fe20000201000 */
[----:B------:R-:W-:Y:S01]  /*bf90*/  BSSY.RECONVERGENT B1, `(.L_x_12532) ;  /* 0x0000062000017945 */ /* 0x000fe20003800200 */
[----:B------:R-:W-:Y:S02]  /*bfa0*/  FSEL R2, R2, RZ, P4 ;  /* 0x000000ff02027208 */ /* 0x000fe40002000000 */
[----:B------:R-:W-:Y:S01]  /*bfb0*/  MOV R5, R12 ;  /* 0x0000000c00057202 */ /* 0x000fe20000000f00 */
[----:B------:R-:W-:-:S05]  /*bfc0*/  FFMA.FTZ R3, R3, R193, 1.1641532182693481445e-10 ;  /* 0x2f00000003037423 */ /* 0x000fca00000100c1 */
[----:B------:R-:W-:Y:S01]  /*bfd0*/  FSETP.GTU.FTZ.AND P2, PT, R3, R189, PT ;  /* 0x000000bd0300720b */ /* 0x000fe20003f5c000 */
[----:B------:R-:W-:-:S04]  /*bfe0*/  IMAD.U32 R3, R121, 0x10000, RZ ;  /* 0x0001000079037824 */ /* 0x000fc800078e00ff */
[----:B------:R-:W-:-:S05]  /*bff0*/  FMUL.FTZ R3, R3, R11 ;  /* 0x0000000b03037220 */ /* 0x000fca0000410000 */
[----:B------:R-:W-:-:S05]  /*c000*/  FSEL R3, R3, RZ, !P2 ;  /* 0x000000ff03037208 */ /* 0x000fca0005000000 */
[----:B------:R-:W-:Y:S01]  /*c010*/  FADD.FTZ R134, R3, R2 ;  /* 0x0000000203867221 */ /* 0x000fe20000010000 */
[----:B------:R-:W-:Y:S01]  /*c020*/  SEL R2, RZ, 0x1, P2 ;  /* 0x00000001ff027807 */ /* 0x000fe20001000000 */
[----:B------:R-:W-:Y:S01]  /*c030*/  IMAD.MOV.U32 R3, RZ, RZ, 0x2 ;  /* 0x00000002ff037424 */ /* 0x000fe200078e00ff */
[----:B------:R-:W-:Y:S01]  /*c040*/  ISETP.NE.AND P2, PT, R4, 0x1, PT ;  /* 0x000000010400780c */ /* 0x000fe20003f45270 */
[----:B------:R-:W-:Y:S01]  /*c050*/  @P1 FADD.FTZ R134, R126, R134 ;  /* 0x000000867e861221 */ /* 0x000fe20000010000 */
[----:B------:R-:W-:-:S11]  /*c060*/  PRMT R6, R2, 0x7610, R6 ;  /* 0x0000761002067816 */ /* 0x000fd60000000006 */
        /* <DEDUP_REMOVED lines=9> */
.L_x_12534:
        /* <DEDUP_REMOVED lines=12> */
.L_x_12536:
[----:B------:R-:W-:Y:S05]  /*c1c0*/  BSYNC.RECONVERGENT B2 ;  /* 0x0000000000027941 */ /* 0x000fea0003800200 */
.L_x_12535:
        /* <DEDUP_REMOVED lines=62> */
.L_x_12533:
[----:B------:R-:W-:Y:S05]  /*c5b0*/  BSYNC.RECONVERGENT B1 ;  /* 0x0000000000017941 */ /* 0x000fea0003800200 */
.L_x_12532:
        /* <DEDUP_REMOVED lines=20> */
.L_x_12539:
        /* <DEDUP_REMOVED lines=12> */
.L_x_12541:
[----:B------:R-:W-:Y:S05]  /*c7c0*/  BSYNC.RECONVERGENT B2 ;  /* 0x0000000000027941 */ /* 0x000fea0003800200 */
.L_x_12540:
        /* <DEDUP_REMOVED lines=62> */
.L_x_12538:
[----:B------:R-:W-:Y:S05]  /*cbb0*/  BSYNC.RECONVERGENT B1 ;  /* 0x0000000000017941 */ /* 0x000fea0003800200 */
.L_x_12537:
[----:B------:R-:W-:Y:S01]  /*cbc0*/  I2FP.F32.U32 R3, R5 ;  /* 0x0000000500037245 */ /* 0x000fe20000201000 */
[----:B------:R-:W-:Y:S01]  /*cbd0*/  BSSY.RECONVERGENT B1, `(.L_x_12542) ;  /* 0x0000063000017945 */ /* 0x000fe20003800200 */
[----:B------:R-:W-:Y:S01]  /*cbe0*/  FSEL R0, R0, RZ, P4 ;  /* 0x000000ff00007208 */ /* 0x000fe20002000000 */
[----:B------:R-:W-:Y:S01]  /*cbf0*/  IMAD.MOV.U32 R136, RZ, RZ, 0x2 ;  /* 0x00000002ff887424 */ /* 0x000fe200078e00ff */
[----:B------:R-:W-:Y:S01]  /*cc00*/  MOV R4, R12 ;  /* 0x0000000c00047202 */ /* 0x000fe20000000f00 */
        /* <DEDUP_REMOVED lines=20> */
.L_x_12544:
        /* <DEDUP_REMOVED lines=12> */
.L_x_12546:
[----:B------:R-:W-:Y:S05]  /*ce10*/  BSYNC.RECONVERGENT B2 ;  /* 0x0000000000027941 */ /* 0x000fea0003800200 */
.L_x_12545:
        /* <DEDUP_REMOVED lines=62> */
.L_x_12543:
[----:B------:R-:W-:Y:S05]  /*d200*/  BSYNC.RECONVERGENT B1 ;  /* 0x0000000000017941 */ /* 0x000fea0003800200 */
.L_x_12542:
        /* <DEDUP_REMOVED lines=8> */
[----:B------:R-:W-:Y:S02]  /*d290*/  FSETP.LE.FTZ.AND P2, PT, R0, R189, PT ;  /* 0x000000bd0000720b */ /* 0x000fe40003f53000 */
[----:B------:R-:W-:Y:S01]  /*d2a0*/  PRMT R0, R138, 0x7632, R0 ;  /* 0x000076328a007816 */ /* 0x000fe20000000000 */
        /* <DEDUP_REMOVED lines=9> */
.L_x_12549:
        /* <DEDUP_REMOVED lines=12> */
.L_x_12551:
[----:B------:R-:W-:Y:S05]  /*d400*/  BSYNC.RECONVERGENT B2 ;  /* 0x0000000000027941 */ /* 0x000fea0003800200 */
.L_x_12550:
        /* <DEDUP_REMOVED lines=59> */
[----:B------:R-:W-:Y:S01]  /*d7c0*/  LOP3.LUT R16, R14, UR5, R137, 0x96, !PT ;  /* 0x000000050e107c12 */ /* 0x000fe2000f8e9689 */
[----:B------:R-:W-:Y:S01]  /*d7d0*/  IMAD.MOV.U32 R14, RZ, RZ, RZ ;  /* 0x000000ffff0e7224 */ /* 0x000fe200078e00ff */
[----:B------:R-:W-:-:S07]  /*d7e0*/  MOV R12, R136 ;  /* 0x00000088000c7202 */ /* 0x000fce0000000f00 */
.L_x_12548:
[----:B------:R-:W-:Y:S05]  /*d7f0*/  BSYNC.RECONVERGENT B1 ;  /* 0x0000000000017941 */ /* 0x000fea0003800200 */
.L_x_12547:
        /* <DEDUP_REMOVED lines=24> */
.L_x_12554:
        /* <DEDUP_REMOVED lines=12> */
.L_x_12556:
[----:B------:R-:W-:Y:S05]  /*da40*/  BSYNC.RECONVERGENT B2 ;  /* 0x0000000000027941 */ /* 0x000fea0003800200 */
.L_x_12555:
        /* <DEDUP_REMOVED lines=62> */
.L_x_12553:
[----:B------:R-:W-:Y:S05]  /*de30*/  BSYNC.RECONVERGENT B1 ;  /* 0x0000000000017941 */ /* 0x000fea0003800200 */
.L_x_12552:
        /* <DEDUP_REMOVED lines=18> */
.L_x_12559:
        /* <DEDUP_REMOVED lines=12> */
.L_x_12561:
[----:B------:R-:W-:Y:S05]  /*e020*/  BSYNC.RECONVERGENT B2 ;  /* 0x0000000000027941 */ /* 0x000fea0003800200 */
.L_x_12560:
        /* <DEDUP_REMOVED lines=62> */
.L_x_12558:
[----:B------:R-:W-:Y:S05]  /*e410*/  BSYNC.RECONVERGENT B1 ;  /* 0x0000000000017941 */ /* 0x000fea0003800200 */
.L_x_12557:
        /* <DEDUP_REMOVED lines=24> */
.L_x_12564:
        /* <DEDUP_REMOVED lines=12> */
.L_x_12566:
[----:B------:R-:W-:Y:S05]  /*e660*/  BSYNC.RECONVERGENT B2 ;  /* 0x0000000000027941 */ /* 0x000fea0003800200 */
.L_x_12565:
        /* <DEDUP_REMOVED lines=54> */
[----:B------:R-:W-:Y:S01]  /*e9d0*/  IMAD.WIDE.U32 R190, R0, -0x2daee0ad, RZ ;  /* 0xd2511f5300be7825 */ /* 0x000fe200078e00ff */
[----:B------:R-:W-:-:S03]  /*e9e0*/  MOV R0, R188 ;  /* 0x000000bc00007202 */ /* 0x000fc60000000f00 */
[----:B------:R-:W-:Y:S01]  /*e9f0*/  IMAD.MOV.U32 R188, RZ, RZ, R190 ;  /* 0x000000ffffbc7224 */ /* 0x000fe200078e00be */
[----:B------:R-:W-:Y:S01]  /*ea00*/  LOP3.LUT R15, R194, UR5, R191, 0x96, !PT ;  /* 0x00000005c20f7c12 */ /* 0x000fe2000f8e96bf */
[----:B------:R-:W-:Y:S01]  /*ea10*/  UIADD3 UR5, UPT, UPT, UR8, -0x700cb87f, URZ ;  /* 0x8ff3478108057890 */ /* 0x000fe2000fffe0ff */
[----:B------:R-:W-:-:S04]  /*ea20*/  IMAD.WIDE.U32 R190, R2, -0x326172a9, RZ ;  /* 0xcd9e8d5702be7825 */ /* 0x000fc800078e00ff */
[----:B------:R-:W-:Y:S01]  /*ea30*/  IMAD.MOV.U32 R12, RZ, RZ, R190 ;  /* 0x000000ffff0c7224 */ /* 0x000fe200078e00be */
[----:B------:R-:W-:-:S07]  /*ea40*/  LOP3.LUT R16, R14, UR5, R191, 0x96, !PT ;  /* 0x000000050e107c12 */ /* 0x000fce000f8e96bf */
.L_x_12563:
[----:B------:R-:W-:Y:S05]  /*ea50*/  BSYNC.RECONVERGENT B1 ;  /* 0x0000000000017941 */ /* 0x000fea0003800200 */
.L_x_12562:
        /* <DEDUP_REMOVED lines=19> */
.L_x_12569:
        /* <DEDUP_REMOVED lines=12> */
.L_x_12571:
[----:B------:R-:W-:Y:S05]  /*ec50*/  BSYNC.RECONVERGENT B2 ;  /* 0x0000000000027941 */ /* 0x000fea0003800200 */
.L_x_12570:
        /* <DEDUP_REMOVED lines=62> */
.L_x_12568:
[----:B------:R-:W-:Y:S05]  /*f040*/  BSYNC.RECONVERGENT B1 ;  /* 0x0000000000017941 */ /* 0x000fea0003800200 */
.L_x_12567:
        /* <DEDUP_REMOVED lines=23> */
.L_x_12574:
        /* <DEDUP_REMOVED lines=12> */
.L_x_12576:
[----:B------:R-:W-:Y:S05]  /*f280*/  BSYNC.RECONVERGENT B2 ;  /* 0x0000000000027941 */ /* 0x000fea0003800200 */
.L_x_12575:
        /* <DEDUP_REMOVED lines=62> */
.L_x_12573:
[----:B------:R-:W-:Y:S05]  /*f670*/  BSYNC.RECONVERGENT B1 ;  /* 0x0000000000017941 */ /* 0x000fea0003800200 */
.L_x_12572:
        /* <DEDUP_REMOVED lines=18> */
.L_x_12579:
        /* <DEDUP_REMOVED lines=15> */
.L_x_12581:
[----:B------:R-:W-:Y:S05]  /*f890*/  BSYNC.RECONVERGENT B2 ;  /* 0x0000000000027941 */ /* 0x000fea0003800200 */
.L_x_12580:
        /* <DEDUP_REMOVED lines=62> */
.L_x_12578:
[----:B------:R-:W-:Y:S05]  /*fc80*/  BSYNC.RECONVERGENT B1 ;  /* 0x0000000000017941 */ /* 0x000fea0003800200 */
.L_x_12577:
        /* <DEDUP_REMOVED lines=9> */
[--C-:B------:R-:W-:Y:S01]  /*fd20*/  FADD.FTZ R139, R139, R0.reuse ;  /* 0x000000008b8b7221 */ /* 0x100fe20000010000 */
[----:B------:R-:W-:-:S03]  /*fd30*/  PRMT R0, R11, 0x7610, R0 ;  /* 0x000076100b007816 */ /* 0x000fc60000000000 */
[----:B------:R-:W-:-:S07]  /*fd40*/  @P1 FADD.FTZ R139, R131, R139 ;  /* 0x0000008b838b1221 */ /* 0x000fce0000010000 */
.L_x_12501:
        /* <DEDUP_REMOVED lines=12> */
[----:B0-----:R-:W-:-:S04]  /*fe10*/  SEL R190, RZ, 0x100, !P3 ;  /* 0x00000100ffbe7807 */ /* 0x001fc80005800000 */
[----:B------:R-:W-:Y:S02]  /*fe20*/  LOP3.LUT R11, R190, R11, R189, 0xfe, !PT ;  /* 0x0000000bbe0b7212 */ /* 0x000fe400078efebd */
[----:B------:R-:W-:Y:S02]  /*fe30*/  SEL R190, RZ, 0x1, !P2 ;  /* 0x00000001ffbe7807 */ /* 0x000fe40005000000 */
[----:B------:R-:W-:Y:S02]  /*fe40*/  SEL R189, RZ, 0x10000, !P5 ;  /* 0x00010000ffbd7807 */ /* 0x000fe40006800000 */
[----:B------:R-:W-:Y:S02]  /*fe50*/  LOP3.LUT R191, R11, R190, RZ, 0xfc, !PT ;  /* 0x000000be0bbf7212 */ /* 0x000fe400078efcff */
        /* <DEDUP_REMOVED lines=27> */
.L_x_12582:
[----:B------:R-:W-:Y:S01]  /*10010*/  MOV R11, R188 ;  /* 0x000000bc000b7202 */ /* 0x000fe20000000f00 */
[----:B------:R-:W-:-:S07]  /*10020*/  VIADD R188, R9, 0x80 ;  /* 0x0000008009bc7836 */ /* 0x000fce0000000000 */
.L_x_12459:
[----:B------:R-:W-:Y:S05]  /*10030*/  BSYNC.RECONVERGENT B0 ;  /* 0x0000000000007941 */ /* 0x000fea0003800200 */
.L_x_12458:
        /* <DEDUP_REMOVED lines=15> */
[----:B------:R-:W5:Y:S04]  /*10130*/  @P1 LDG.E.128 R124, desc[UR10][R140.64] ;  /* 0x0000000a8c7c1981 */ /* 0x000f68000c1e1d00 */
[----:B------:R3:W5:Y:S02]  /*10140*/  @P1 LDG.E.128 R128, desc[UR10][R140.64+0x10] ;  /* 0x0000100a8c801981 */ /* 0x000764000c1e1d00 */
[----:B---3--:R-:W-:-:S05]  /*10150*/  IMAD.WIDE.U32 R140, R188, 0x10, R142 ;  /* 0x00000010bc8c7825 */ /* 0x008fca00078e008e */
        /* <DEDUP_REMOVED lines=18> */
.L_x_12588:
        /* <DEDUP_REMOVED lines=12> */
.L_x_12590:
[----:B------:R-:W-:Y:S05]  /*10340*/  BSYNC.RECONVERGENT B2 ;  /* 0x0000000000027941 */ /* 0x000fea0003800200 */
.L_x_12589:
        /* <DEDUP_REMOVED lines=62> */
.L_x_12587:
[----:B------:R-:W-:Y:S05]  /*10730*/  BSYNC.RECONVERGENT B1 ;  /* 0x0000000000017941 */ /* 0x000fea0003800200 */
.L_x_12586:
[----:B------:R-:W4:Y:S01]  /*10740*/  LDC R193, c[0x0][0x404] ;  /* 0x00010100ffc17b82 */ /* 0x000f220000000800 */
[----:B------:R-:W-:Y:S01]  /*10750*/  I2FP.F32.U32 R0, R0 ;  /* 0x0000000000007245 */ /* 0x000fe20000201000 */
[----:B------:R-:W-:Y:S01]  /*10760*/  IMAD.MOV.U32 R232, RZ, RZ, 0x2f800000 ;  /* 0x2f800000ffe87424 */ /* 0x000fe200078e00ff */
[----:B------:R-:W-:Y:S01]  /*10770*/  ISETP.NE.AND P2, PT, R3, 0x1, PT ;  /* 0x000000010300780c */ /* 0x000fe20003f45270 */
[----:B-1---5:R-:W-:Y:S01]  /*10780*/  IMAD.U32 R2, R144, 0x10000, RZ ;  /* 0x0001000090027824 */ /* 0x022fe200078e00ff */
[----:B------:R-:W-:Y:S01]  /*10790*/  LOP3.LUT R18, R18, 0xffffffef, RZ, 0xc0, !PT ;  /* 0xffffffef12127812 */ /* 0x000fe200078ec0ff */
[----:B------:R-:W-:Y:S01]  /*107a0*/  FFMA.FTZ R0, R0, R232, 1.1641532182693481445e-10 ;  /* 0x2f00000000007423 */ /* 0x000fe200000100e8 */
[----:B------:R-:W-:Y:S01]  /*107b0*/  BSSY.RECONVERGENT B1, `(.L_x_12591) ;  /* 0x000005c000017945 */ /* 0x000fe20003800200 */
[----:B------:R-:W1:Y:S01]  /*107c0*/  LDC R11, c[0x0][0x408] ;  /* 0x00010200ff0b7b82 */ /* 0x000e620000000800 */
[----:B------:R-:W-:Y:S02]  /*107d0*/  HFMA2 R4, -RZ, RZ, 0, 1.1920928955078125e-07 ;  /* 0x00000002ff047431 */ /* 0x000fe400000001ff */
[----:B------:R-:W-:Y:S01]  /*107e0*/  IMAD.MOV.U32 R7, RZ, RZ, R12 ;  /* 0x000000ffff077224 */ /* 0x000fe200078e000c */
[----:B----4-:R-:W-:-:S02]  /*107f0*/  FSETP.LE.FTZ.AND P4, PT, R0, R193, PT ;  /* 0x000000c10000720b */ /* 0x010fc40003f93000 */
        /* <DEDUP_REMOVED lines=12> */
.L_x_12593:
        /* <DEDUP_REMOVED lines=12> */
.L_x_12595:
[----:B------:R-:W-:Y:S05]  /*10980*/  BSYNC.RECONVERGENT B2 ;  /* 0x0000000000027941 */ /* 0x000fea0003800200 */
.L_x_12594:
        /* <DEDUP_REMOVED lines=62> */
.L_x_12592:
[----:B------:R-:W-:Y:S05]  /*10d70*/  BSYNC.RECONVERGENT B1 ;  /* 0x0000000000017941 */ /* 0x000fea0003800200 */
.L_x_12591:
[----:B------:R-:W-:Y:S01]  /*10d80*/  I2FP.F32.U32 R3, R7 ;  /* 0x0000000700037245 */ /* 0x000fe20000201000 */
[----:B------:R-:W-:Y:S01]  /*10d90*/  BSSY.RECONVERGENT B1, `(.L_x_12596) ;  /* 0x0000062000017945 */ /* 0x000fe20003800200 */
[----:B------:R-:W-:Y:S01]  /*10da0*/  ISETP.NE.AND P3, PT, R4, 0x1, PT ;  /* 0x000000010400780c */ /* 0x000fe20003f65270 */
[----:B------:R-:W-:Y:S01]  /*10db0*/  IMAD.MOV.U32 R5, RZ, RZ, R12 ;  /* 0x000000ffff057224 */ /* 0x000fe200078e000c */
[----:B------:R-:W-:Y:S01]  /*10dc0*/  FSEL R2, R2, RZ, P4 ;  /* 0x000000ff02027208 */ /* 0x000fe20002000000 */
[----:B------:R-:W-:-:S05]  /*10dd0*/  FFMA.FTZ R3, R3, R232, 1.1641532182693481445e-10 ;  /* 0x2f00000003037423 */ /* 0x000fca00000100e8 */
[----:B------:R-:W-:Y:S01]  /*10de0*/  FSETP.GTU.FTZ.AND P2, PT, R3, R193, PT ;  /* 0x000000c10300720b */ /* 0x000fe20003f5c000 */
[----:B------:R-:W-:-:S04]  /*10df0*/  IMAD.U32 R3, R120, 0x10000, RZ ;  /* 0x0001000078037824 */ /* 0x000fc800078e00ff */
[----:B------:R-:W-:-:S05]  /*10e00*/  FMUL.FTZ R3, R3, R11 ;  /* 0x0000000b03037220 */ /* 0x000fca0000410000 */
[----:B------:R-:W-:-:S05]  /*10e10*/  FSEL R3, R3, RZ, !P2 ;  /* 0x000000ff03037208 */ /* 0x000fca0005000000 */
[----:B---3--:R-:W-:Y:S01]  /*10e20*/  FADD.FTZ R140, R3, R2 ;  /* 0x00000002038c7221 */ /* 0x008fe20000010000 */
        /* <DEDUP_REMOVED lines=13> */
.L_x_12598:
        /* <DEDUP_REMOVED lines=12> */
.L_x_12600:
[----:B------:R-:W-:Y:S05]  /*10fc0*/  BSYNC.RECONVERGENT B2 ;  /* 0x0000000000027941 */ /* 0x000fea0003800200 */
.L_x_12599:
        /* <DEDUP_REMOVED lines=62> */
.L_x_12597:
[----:B------:R-:W-:Y:S05]  /*113b0*/  BSYNC.RECONVERGENT B1 ;  /* 0x0000000000017941 */ /* 0x000fea0003800200 */
.L_x_12596:
        /* <DEDUP_REMOVED lines=8> */
[----:B------:R-:W-:Y:S01]  /*11440*/  FSETP.LE.FTZ.AND P4, PT, R2, R193, PT ;  /* 0x000000c10200720b */ /* 0x000fe20003f93000 */
[----:B------:R-:W-:-:S12]  /*11450*/  HFMA2 R2, -RZ, RZ, 0, 1.1920928955078125e-07 ;  /* 0x00000002ff027431 */ /* 0x000fd800000001ff */
        /* <DEDUP_REMOVED lines=10> */
.L_x_12603:
        /* <DEDUP_REMOVED lines=12> */
.L_x_12605:
[----:B------:R-:W-:Y:S05]  /*115c0*/  BSYNC.RECONVERGENT B2 ;  /* 0x0000000000027941 */ /* 0x000fea0003800200 */
.L_x_12604:
        /* <DEDUP_REMOVED lines=62> */
.L_x_12602:
[----:B------:R-:W-:Y:S05]  /*119b0*/  BSYNC.RECONVERGENT B1 ;  /* 0x0000000000017941 */ /* 0x000fea0003800200 */
.L_x_12601:
[----:B------:R-:W-:Y:S01]  /*119c0*/  I2FP.F32.U32 R3, R5 ;  /* 0x0000000500037245 */ /* 0x000fe20000201000 */
[----:B------:R-:W-:Y:S01]  /*119d0*/  BSSY.RECONVERGENT B1, `(.L_x_12606) ;  /* 0x0000063000017945 */ /* 0x000fe20003800200 */
[----:B------:R-:W-:Y:S01]  /*119e0*/  FSEL R0, R0, RZ, P4 ;  /* 0x000000ff00007208 */ /* 0x000fe20002000000 */
[----:B------:R-:W-:Y:S02]  /*119f0*/  IMAD.MOV.U32 R6, RZ, RZ, 0x2 ;  /* 0x00000002ff067424 */ /* 0x000fe400078e00ff */
[----:B------:R-:W-:Y:S01]  /*11a00*/  FFMA.FTZ R3, R3, R232, 1.1641532182693481445e-10 ;  /* 0x2f00000003037423 */ /* 0x000fe200000100e8 */
[----:B------:R-:W-:-:S04]  /*11a10*/  IMAD.MOV.U32 R5, RZ, RZ, R12 ;  /* 0x000000ffff057224 */ /* 0x000fc800078e000c */
        /* <DEDUP_REMOVED lines=19> */
.L_x_12608:
        /* <DEDUP_REMOVED lines=12> */
.L_x_12610:
[----:B------:R-:W-:Y:S05]  /*11c10*/  BSYNC.RECONVERGENT B2 ;  /* 0x0000000000027941 */ /* 0x000fea0003800200 */
.L_x_12609:
        /* <DEDUP_REMOVED lines=62> */
.L_x_12607:
[----:B------:R-:W-:Y:S05]  /*12000*/  BSYNC.RECONVERGENT B1 ;  /* 0x0000000000017941 */ /* 0x000fea0003800200 */
.L_x_12606:
[----:B------:R-:W-:Y:S01]  /*12010*/  I2FP.F32.U32 R0, R5 ;  /* 0x0000000500007245 */ /* 0x000fe20000201000 */
[----:B------:R-:W-:Y:S01]  /*12020*/  IMAD.U32 R2, R145, 0x10000, RZ ;  /* 0x0001000091027824 */ /* 0x000fe200078e00ff */
[----:B------:R-:W-:Y:S01]  /*12030*/  ISETP.NE.AND P2, PT, R6, 0x1, PT ;  /* 0x000000010600780c */ /* 0x000fe20003f45270 */
[----:B------:R-:W-:Y:S01]  /*12040*/  BSSY.RECONVERGENT B1, `(.L_x_12611) ;  /* 0x000005d000017945 */ /* 0x000fe20003800200 */
[----:B------:R-:W-:Y:S01]  /*12050*/  LOP3.LUT R18, R18, 0xfffffffb, RZ, 0xc0, !PT ;  /* 0xfffffffb12127812 */ /* 0x000fe200078ec0ff */
[----:B------:R-:W-:Y:S01]  /*12060*/  FFMA.FTZ R0, R0, R232, 1.1641532182693481445e-10 ;  /* 0x2f00000000007423 */ /* 0x000fe200000100e8 */
[----:B------:R-:W-:Y:S02]  /*12070*/  HFMA2 R4, -RZ, RZ, 0, 1.1920928955078125e-07 ;  /* 0x00000002ff047431 */ /* 0x000fe400000001ff */
[----:B------:R-:W-:Y:S01]  /*12080*/  FMUL.FTZ R2, R2, R11 ;  /* 0x0000000b02027220 */ /* 0x000fe20000410000 */
[----:B------:R-:W-:Y:S01]  /*12090*/  IMAD.MOV.U32 R3, RZ, RZ, R12 ;  /* 0x000000ffff037224 */ /* 0x000fe200078e000c */
        /* <DEDUP_REMOVED lines=12> */
.L_x_12613:
        /* <DEDUP_REMOVED lines=12> */
.L_x_12615:
[----:B------:R-:W-:Y:S05]  /*12220*/  BSYNC.RECONVERGENT B2 ;  /* 0x0000000000027941 */ /* 0x000fea0003800200 */
.L_x_12614:
        /* <DEDUP_REMOVED lines=58> */
[----:B------:R-:W-:-:S04]  /*125d0*/  IMAD.WIDE.U32 R4, R6, -0x326172a9, RZ ;  /* 0xcd9e8d5706047825 */ /* 0x000fc800078e00ff */
[----:B------:R-:W-:Y:S02]  /*125e0*/  IMAD.MOV.U32 R12, RZ, RZ, R4 ;  /* 0x000000ffff0c7224 */ /* 0x000fe400078e0004 */
[----:B------:R-:W-:Y:S01]  /*125f0*/  HFMA2 R4, -RZ, RZ, 0, 0 ;  /* 0x00000000ff047431 */ /* 0x000fe200000001ff */
[----:B------:R-:W-:-:S07]  /*12600*/  LOP3.LUT R16, R14, UR5, R5, 0x96, !PT ;  /* 0x000000050e107c12 */ /* 0x000fce000f8e9605 */
.L_x_12612:
[----:B------:R-:W-:Y:S05]  /*12610*/  BSYNC.RECONVERGENT B1 ;  /* 0x0000000000017941 */ /* 0x000fea0003800200 */
.L_x_12611:
[----:B------:R-:W-:Y:S01]  /*12620*/  I2FP.F32.U32 R3, R3 ;  /* 0x0000000300037245 */ /* 0x000fe20000201000 */
[----:B------:R-:W-:Y:S01]  /*12630*/  BSSY.RECONVERGENT B1, `(.L_x_12616) ;  /* 0x0000062000017945 */ /* 0x000fe20003800200 */
[----:B------:R-:W-:Y:S01]  /*12640*/  FSEL R2, R2, RZ, P4 ;  /* 0x000000ff02027208 */ /* 0x000fe20002000000 */
[----:B------:R-:W-:Y:S02]  /*12650*/  IMAD.MOV.U32 R5, RZ, RZ, R12 ;  /* 0x000000ffff057224 */ /* 0x000fe400078e000c */
        /* <DEDUP_REMOVED lines=20> */
.L_x_12618:
        /* <DEDUP_REMOVED lines=12> */
.L_x_12620:
[----:B------:R-:W-:Y:S05]  /*12860*/  BSYNC.RECONVERGENT B2 ;  /* 0x0000000000027941 */ /* 0x000fea0003800200 */
.L_x_12619:
        /* <DEDUP_REMOVED lines=62> */
.L_x_12617:
[----:B------:R-:W-:Y:S05]  /*12c50*/  BSYNC.RECONVERGENT B1 ;  /* 0x0000000000017941 */ /* 0x000fea0003800200 */
.L_x_12616:
        /* <DEDUP_REMOVED lines=20> */
.L_x_12623:
        /* <DEDUP_REMOVED lines=12> */
.L_x_12625:
[----:B------:R-:W-:Y:S05]  /*12e60*/  BSYNC.RECONVERGENT B2 ;  /* 0x0000000000027941 */ /* 0x000fea0003800200 */
.L_x_12624:
        /* <DEDUP_REMOVED lines=62> */
.L_x_12622:
[----:B------:R-:W-:Y:S05]  /*13250*/  BSYNC.RECONVERGENT B1 ;  /* 0x0000000000017941 */ /* 0x000fea0003800200 */
.L_x_12621:
        /* <DEDUP_REMOVED lines=14> */
[----:B------:R-:W-:Y:S01]  /*13340*/  PRMT R5, R0, 0x7610, R5 ;  /* 0x0000761000057816 */ /* 0x000fe20000000005 */
[----:B------:R-:W-:-:S10]  /*13350*/  IMAD.MOV.U32 R0, RZ, RZ, R12 ;  /* 0x000000ffff007224 */ /* 0x000fd400078e000c */
        /* <DEDUP_REMOVED lines=9> */
.L_x_12628:
        /* <DEDUP_REMOVED lines=12> */
.L_x_12630:
[----:B------:R-:W-:Y:S05]  /*134b0*/  BSYNC.RECONVERGENT B2 ;  /* 0x0000000000027941 */ /* 0x000fea0003800200 */
.L_x_12629:
        /* <DEDUP_REMOVED lines=62> */
.L_x_12627:
[----:B------:R-:W-:Y:S05]  /*138a0*/  BSYNC.RECONVERGENT B1 ;  /* 0x0000000000017941 */ /* 0x000fea0003800200 */
.L_x_12626:
[----:B------:R-:W-:Y:S01]  /*138b0*/  ISETP.NE.AND P3, PT, R14, 0x1, PT ;  /* 0x000000010e00780c */ /* 0x000fe20003f65270 */
[----:B------:R-:W-:Y:S01]  /*138c0*/  IMAD.U32 R2, R146, 0x10000, RZ ;  /* 0x0001000092027824 */ /* 0x000fe200078e00ff */
[----:B------:R-:W-:Y:S01]  /*138d0*/  I2FP.F32.U32 R0, R0 ;  /* 0x0000000000007245 */ /* 0x000fe20000201000 */
[----:B------:R-:W-:Y:S01]  /*138e0*/  BSSY.RECONVERGENT B1, `(.L_x_12631) ;  /* 0x000005b000017945 */ /* 0x000fe20003800200 */
[----:B------:R-:W-:Y:S02]  /*138f0*/  HFMA2 R3, -RZ, RZ, 0, 1.1920928955078125e-07 ;  /* 0x00000002ff037431 */ /* 0x000fe400000001ff */
[----:B------:R-:W-:Y:S01]  /*13900*/  FMUL.FTZ R2, R2, R11 ;  /* 0x0000000b02027220 */ /* 0x000fe20000410000 */
[----:B------:R-:W-:Y:S02]  /*13910*/  IMAD.MOV.U32 R4, RZ, RZ, R12 ;  /* 0x000000ffff047224 */ /* 0x000fe400078e000c */
[----:B------:R-:W-:-:S05]  /*13920*/  FFMA.FTZ R0, R0, R232, 1.1641532182693481445e-10 ;  /* 0x2f00000000007423 */ /* 0x000fca00000100e8 */
[----:B------:R-:W-:Y:S02]  /*13930*/  FSETP.LE.FTZ.AND P2, PT, R0, R193, PT ;  /* 0x000000c10000720b */ /* 0x000fe40003f53000 */
[----:B------:R-:W-:Y:S01]  /*13940*/  PRMT R0, R146, 0x7632, R0 ;  /* 0x0000763292007816 */ /* 0x000fe20000000000 */
        /* <DEDUP_REMOVED lines=9> */
.L_x_12633:
        /* <DEDUP_REMOVED lines=12> */
.L_x_12635:
[----:B------:R-:W-:Y:S05]  /*13aa0*/  BSYNC.RECONVERGENT B2 ;  /* 0x0000000000027941 */ /* 0x000fea0003800200 */
.L_x_12634:
[----:B0-2---:R-:W-:Y:S01]  /*13ab0*/  IMAD.WIDE.U32 R190, R19, -0x2daee0ad, RZ ;  /* 0xd2511f5313be7825 */ /* 0x005fe200078e00ff */
        /* <DEDUP_REMOVED lines=58> */
[----:B------:R-:W-:Y:S02]  /*13e60*/  HFMA2 R3, -RZ, RZ, 0, 0 ;  /* 0x00000000ff037431 */ /* 0x000fe400000001ff */
[----:B------:R-:W-:Y:S01]  /*13e70*/  IMAD.MOV.U32 R12, RZ, RZ, R144 ;  /* 0x000000ffff0c7224 */ /* 0x000fe200078e0090 */
[----:B------:R-:W-:-:S07]  /*13e80*/  LOP3.LUT R16, R14, UR5, R145, 0x96, !PT ;  /* 0x000000050e107c12 */ /* 0x000fce000f8e9691 */
.L_x_12632:
[----:B------:R-:W-:Y:S05]  /*13e90*/  BSYNC.RECONVERGENT B1 ;  /* 0x0000000000017941 */ /* 0x000fea0003800200 */
.L_x_12631:
        /* <DEDUP_REMOVED lines=14> */
[----:B------:R-:W-:-:S10]  /*13f80*/  IMAD.MOV.U32 R2, RZ, RZ, 0x2 ;  /* 0x00000002ff027424 */ /* 0x000fd400078e00ff */
        /* <DEDUP_REMOVED lines=9> */
.L_x_12638:
        /* <DEDUP_REMOVED lines=12> */
.L_x_12640:
[----:B------:R-:W-:Y:S05]  /*140e0*/  BSYNC.RECONVERGENT B2 ;  /* 0x0000000000027941 */ /* 0x000fea0003800200 */
.L_x_12639:
[----:B0-2---:R-:W-:Y:S01]  /*140f0*/  IMAD.WIDE.U32 R190, R19, -0x2daee0ad, RZ ;  /* 0xd2511f5313be7825 */ /* 0x005fe200078e00ff */
        /* <DEDUP_REMOVED lines=61> */
.L_x_12637:
[----:B------:R-:W-:Y:S05]  /*144d0*/  BSYNC.RECONVERGENT B1 ;  /* 0x0000000000017941 */ /* 0x000fea0003800200 */
.L_x_12636:
        /* <DEDUP_REMOVED lines=18> */
.L_x_12643:
        /* <DEDUP_REMOVED lines=12> */
.L_x_12645:
[----:B------:R-:W-:Y:S05]  /*146c0*/  BSYNC.RECONVERGENT B2 ;  /* 0x0000000000027941 */ /* 0x000fea0003800200 */
.L_x_12644:
        /* <DEDUP_REMOVED lines=62> */
.L_x_12642:
[----:B------:R-:W-:Y:S05]  /*14ab0*/  BSYNC.RECONVERGENT B1 ;  /* 0x0000000000017941 */ /* 0x000fea0003800200 */
.L_x_12641:
[----:B------:R-:W-:Y:S01]  /*14ac0*/  I2FP.F32.U32 R2, R145 ;  /* 0x0000009100027245 */ /* 0x000fe20000201000 */
[----:B------:R-:W-:Y:S01]  /*14ad0*/  BSSY.RECONVERGENT B1, `(.L_x_12646) ;  /* 0x0000062000017945 */ /* 0x000fe20003800200 */
[----:B------:R-:W-:Y:S01]  /*14ae0*/  FSEL R0, R0, RZ, P3 ;  /* 0x000000ff00007208 */ /* 0x000fe20001800000 */
[----:B------:R-:W-:Y:S02]  /*14af0*/  IMAD.MOV.U32 R146, RZ, RZ, 0x2 ;  /* 0x00000002ff927424 */ /* 0x000fe400078e00ff */
        /* <DEDUP_REMOVED lines=20> */
.L_x_12648:
        /* <DEDUP_REMOVED lines=12> */
.L_x_12650:
[----:B------:R-:W-:Y:S05]  /*14d00*/  BSYNC.RECONVERGENT B2 ;  /* 0x0000000000027941 */ /* 0x000fea0003800200 */
.L_x_12649:
[----:B0-2---:R-:W-:Y:S01]  /*14d10*/  IMAD.WIDE.U32 R194, R19, -0x2daee0ad, RZ ;  /* 0xd2511f5313c27825 */ /* 0x005fe200078e00ff */
        /* <DEDUP_REMOVED lines=57> */
[----:B------:R-:W-:Y:S01]  /*150b0*/  MOV R189, R190 ;  /* 0x000000be00bd7202 */ /* 0x000fe20000000f00 */
[----:B------:R-:W-:-:S04]  /*150c0*/  IMAD.WIDE.U32 R190, R0, -0x326172a9, RZ ;  /* 0xcd9e8d5700be7825 */ /* 0x000fc800078e00ff */
[----:B------:R-:W-:Y:S01]  /*150d0*/  IMAD.MOV.U32 R12, RZ, RZ, R190 ;  /* 0x000000ffff0c7224 */ /* 0x000fe200078e00be */
[----:B------:R-:W-:-:S07]  /*150e0*/  LOP3.LUT R16, R14, UR5, R191, 0x96, !PT ;  /* 0x000000050e107c12 */ /* 0x000fce000f8e96bf */
.L_x_12647:
[----:B------:R-:W-:Y:S05]  /*150f0*/  BSYNC.RECONVERGENT B1 ;  /* 0x0000000000017941 */ /* 0x000fea0003800200 */
.L_x_12646:
[----:B------:R-:W-:Y:S01]  /*15100*/  ISETP.NE.AND P5, PT, R146, 0x1, PT ;  /* 0x000000019200780c */ /* 0x000fe20003fa5270 */
[----:B------:R-:W-:Y:S01]  /*15110*/  BSSY.RECONVERGENT B1, `(.L_x_12651) ;  /* 0x000005d000017945 */ /* 0x000fe20003800200 */
[----:B------:R-:W-:Y:S01]  /*15120*/  I2FP.F32.U32 R0, R2 ;  /* 0x0000000200007245 */ /* 0x000fe20000201000 */
[----:B------:R-:W-:Y:S02]  /*15130*/  IMAD.U32 R2, R147, 0x10000, RZ ;  /* 0x0001000093027824 */ /* 0x000fe400078e00ff */
[----:B------:R-:W-:Y:S02]  /*15140*/  HFMA2 R14, -RZ, RZ, 0, 1.1920928955078125e-07 ;  /* 0x00000002ff0e7431 */ /* 0x000fe400000001ff */
[----:B0-2---:R-:W-:Y:S02]  /*15150*/  IMAD.MOV.U32 R190, RZ, RZ, R12 ;  /* 0x000000ffffbe7224 */ /* 0x005fe400078e000c */
[----:B------:R-:W-:Y:S01]  /*15160*/  FFMA.FTZ R0, R0, R232, 1.1641532182693481445e-10 ;  /* 0x2f00000000007423 */ /* 0x000fe200000100e8 */
[----:B------:R-:W-:-:S04]  /*15170*/  FMUL.FTZ R2, R2, R11 ;  /* 0x0000000b02027220 */ /* 0x000fc80000410000 */
        /* <DEDUP_REMOVED lines=11> */
.L_x_12653:
        /* <DEDUP_REMOVED lines=12> */
.L_x_12655:
[----:B------:R-:W-:Y:S05]  /*152f0*/  BSYNC.RECONVERGENT B2 ;  /* 0x0000000000027941 */ /* 0x000fea0003800200 */
.L_x_12654:
        /* <DEDUP_REMOVED lines=62> */
.L_x_12652:
[----:B------:R-:W-:Y:S05]  /*156e0*/  BSYNC.RECONVERGENT B1 ;  /* 0x0000000000017941 */ /* 0x000fea0003800200 */
.L_x_12651:
        /* <DEDUP_REMOVED lines=23> */
.L_x_12658:
        /* <DEDUP_REMOVED lines=12> */
.L_x_12660:
[----:B------:R-:W-:Y:S05]  /*15920*/  BSYNC.RECONVERGENT B2 ;  /* 0x0000000000027941 */ /* 0x000fea0003800200 */
.L_x_12659:
        /* <DEDUP_REMOVED lines=62> */
.L_x_12657:
[----:B------:R-:W-:Y:S05]  /*15d10*/  BSYNC.RECONVERGENT B1 ;  /* 0x0000000000017941 */ /* 0x000fea0003800200 */
.L_x_12656:
        /* <DEDUP_REMOVED lines=18> */
.L_x_12663:
        /* <DEDUP_REMOVED lines=15> */
.L_x_12665:
[----:B------:R-:W-:Y:S05]  /*15f30*/  BSYNC.RECONVERGENT B2 ;  /* 0x0000000000027941 */ /* 0x000fea0003800200 */
.L_x_12664:
        /* <DEDUP_REMOVED lines=62> */
.L_x_12662:
[----:B------:R-:W-:Y:S05]  /*16320*/  BSYNC.RECONVERGENT B1 ;  /* 0x0000000000017941 */ /* 0x000fea0003800200 */
.L_x_12661:
        /* <DEDUP_REMOVED lines=11> */
[----:B------:R-:W-:Y:S01]  /*163e0*/  @P1 FADD.FTZ R147, R131, R147 ;  /* 0x0000009383931221 */ /* 0x000fe20000010000 */
[----:B------:R-:W-:Y:S06]  /*163f0*/  BRA `(.L_x_12666) ;  /* 0x00000030007c7947 */ /* 0x000fec0003800000 */
.L_x_12585:
[----:B------:R-:W-:Y:S01]  /*16400*/  ISETP.NE.AND P2, PT, R14, 0x1, PT ;  /* 0x000000010e00780c */ /* 0x000fe20003f45270 */
[----:B------:R-:W-:Y:S01]  /*16410*/  BSSY.RECONVERGENT B1, `(.L_x_12667) ;  /* 0x000005a000017945 */ /* 0x000fe20003800200 */
[----:B---3--:R-:W-:Y:S01]  /*16420*/  IMAD.MOV.U32 R140, RZ, RZ, 0x2 ;  /* 0x00000002ff8c7424 */ /* 0x008fe200078e00ff */
        /* <DEDUP_REMOVED lines=13> */
.L_x_12669:
        /* <DEDUP_REMOVED lines=12> */
.L_x_12671:
[----:B------:R-:W-:Y:S05]  /*165c0*/  BSYNC.RECONVERGENT B2 ;  /* 0x0000000000027941 */ /* 0x000fea0003800200 */
.L_x_12670:
        /* <DEDUP_REMOVED lines=62> */
.L_x_12668:
[----:B------:R-:W-:Y:S05]  /*169b0*/  BSYNC.RECONVERGENT B1 ;  /* 0x0000000000017941 */ /* 0x000fea0003800200 */
.L_x_12667:
[----:B------:R-:W3:Y:S01]  /*169c0*/  LDC R233, c[0x0][0x404] ;  /* 0x00010100ffe97b82 */ /* 0x000ee20000000800 */
[----:B------:R-:W-:Y:S01]  /*169d0*/  I2FP.F32.U32 R11, R141 ;  /* 0x0000008d000b7245 */ /* 0x000fe20000201000 */
[----:B------:R-:W-:Y:S01]  /*169e0*/  IMAD.MOV.U32 R232, RZ, RZ, 0x2f800000 ;  /* 0x2f800000ffe87424 */ /* 0x000fe200078e00ff */
[----:B------:R-:W-:Y:S01]  /*169f0*/  ISETP.NE.AND P2, PT, R140, 0x1, PT ;  /* 0x000000018c00780c */ /* 0x000fe20003f45270 */
[----:B------:R-:W-:Y:S01]  /*16a00*/  BSSY.RECONVERGENT B1, `(.L_x_12672) ;  /* 0x000005d000017945 */ /* 0x000fe20003800200 */
[----:B------:R-:W-:Y:S01]  /*16a10*/  LOP3.LUT R18, R18, 0xffffffef, RZ, 0xc0, !PT ;  /* 0xffffffef12127812 */ /* 0x000fe200078ec0ff */
[----:B------:R-:W-:Y:S01]  /*16a20*/  FFMA.FTZ R11, R11, R232, 1.1641532182693481445e-10 ;  /* 0x2f0000000b0b7423 */ /* 0x000fe200000100e8 */
[----:B------:R-:W-:Y:S02]  /*16a30*/  HFMA2 R14, -RZ, RZ, 0, 1.1920928955078125e-07 ;  /* 0x00000002ff0e7431 */ /* 0x000fe400000001ff */
[----:B-----5:R-:W-:Y:S02]  /*16a40*/  IMAD.U32 R193, R144, 0x10000, RZ ;  /* 0x0001000090c17824 */ /* 0x020fe400078e00ff */
[----:B------:R-:W-:Y:S01]  /*16a50*/  IMAD.MOV.U32 R142, RZ, RZ, R12 ;  /* 0x000000ffff8e7224 */ /* 0x000fe200078e000c */
[----:B---3--:R-:W-:-:S02]  /*16a60*/  FSETP.LE.FTZ.AND P3, PT, R11, R233, PT ;  /* 0x000000e90b00720b */ /* 0x008fc40003f73000 */
        /* <DEDUP_REMOVED lines=11> */
.L_x_12674:
        /* <DEDUP_REMOVED lines=12> */
.L_x_12676:
[----:B------:R-:W-:Y:S05]  /*16be0*/  BSYNC.RECONVERGENT B2 ;  /* 0x0000000000027941 */ /* 0x000fea0003800200 */
.L_x_12675:
        /* <DEDUP_REMOVED lines=62> */
.L_x_12673:
[----:B------:R-:W-:Y:S05]  /*16fd0*/  BSYNC.RECONVERGENT B1 ;  /* 0x0000000000017941 */ /* 0x000fea0003800200 */
.L_x_12672:
        /* <DEDUP_REMOVED lines=19> */
.L_x_12679:
        /* <DEDUP_REMOVED lines=12> */
.L_x_12681:
[----:B------:R-:W-:Y:S05]  /*171d0*/  BSYNC.RECONVERGENT B2 ;  /* 0x0000000000027941 */ /* 0x000fea0003800200 */
.L_x_12680:
        /* <DEDUP_REMOVED lines=51> */
[----:B------:R-:W-:Y:S01]  /*17510*/  IMAD.MOV.U32 R143, RZ, RZ, RZ ;  /* 0x000000ffff8f7224 */ /* 0x000fe200078e00ff */
        /* <DEDUP_REMOVED lines=8> */
[----:B------:R-:W-:Y:S02]  /*175a0*/  LOP3.LUT R16, R14, UR5, R141, 0x96, !PT ;  /* 0x000000050e107c12 */ /* 0x000fe4000f8e968d */
[----:B------:R-:W-:-:S07]  /*175b0*/  MOV R12, R140 ;  /* 0x0000008c000c7202 */ /* 0x000fce0000000f00 */
.L_x_12678:
[----:B------:R-:W-:Y:S05]  /*175c0*/  BSYNC.RECONVERGENT B1 ;  /* 0x0000000000017941 */ /* 0x000fea0003800200 */
.L_x_12677:
[----:B------:R-:W-:Y:S01]  /*175d0*/  I2FP.F32.U32 R14, R142 ;  /* 0x0000008e000e7245 */ /* 0x000fe20000201000 */
[----:B------:R-:W-:Y:S01]  /*175e0*/  BSSY.RECONVERGENT B1, `(.L_x_12682) ;  /* 0x000005e000017945 */ /* 0x000fe20003800200 */
[----:B------:R-:W-:Y:S01]  /*175f0*/  LOP3.LUT R18, R18, 0xfffffffb, RZ, 0xc0, !PT ;  /* 0xfffffffb12127812 */ /* 0x000fe200078ec0ff */
[----:B------:R-:W-:Y:S02]  /*17600*/  HFMA2 R142, -RZ, RZ, 0, 1.1920928955078125e-07 ;  /* 0x00000002ff8e7431 */ /* 0x000fe400000001ff */
[----:B------:R-:W-:Y:S02]  /*17610*/  IMAD.U32 R140, R145, 0x10000, RZ ;  /* 0x00010000918c7824 */ /* 0x000fe400078e00ff */
[----:B------:R-:W-:Y:S01]  /*17620*/  FFMA.FTZ R14, R14, R232, 1.1641532182693481445e-10 ;  /* 0x2f0000000e0e7423 */ /* 0x000fe200000100e8 */
[----:B------:R-:W-:-:S04]  /*17630*/  IMAD.MOV.U32 R141, RZ, RZ, R12 ;  /* 0x000000ffff8d7224 */ /* 0x000fc800078e000c */
[----:B------:R-:W-:Y:S02]  /*17640*/  FSETP.LE.FTZ.AND P2, PT, R14, R233, PT ;  /* 0x000000e90e00720b */ /* 0x000fe40003f53000 */
[----:B------:R-:W-:-:S11]  /*17650*/  PRMT R14, R145, 0x7632, R14 ;  /* 0x00007632910e7816 */ /* 0x000fd6000000000e */
        /* <DEDUP_REMOVED lines=11> */
.L_x_12684:
        /* <DEDUP_REMOVED lines=12> */
.L_x_12686:
[----:B------:R-:W-:Y:S05]  /*177d0*/  BSYNC.RECONVERGENT B2 ;  /* 0x0000000000027941 */ /* 0x000fea0003800200 */
.L_x_12685:
        /* <DEDUP_REMOVED lines=62> */
.L_x_12683:
[----:B------:R-:W-:Y:S05]  /*17bc0*/  BSYNC.RECONVERGENT B1 ;  /* 0x0000000000017941 */ /* 0x000fea0003800200 */
.L_x_12682:
[----:B------:R-:W-:Y:S01]  /*17bd0*/  I2FP.F32.U32 R141, R141 ;  /* 0x0000008d008d7245 */ /* 0x000fe20000201000 */
[----:B------:R-:W-:Y:S01]  /*17be0*/  BSSY.RECONVERGENT B1, `(.L_x_12687) ;  /* 0x000005d000017945 */ /* 0x000fe20003800200 */
[----:B------:R-:W-:Y:S01]  /*17bf0*/  LOP3.LUT R18, R18, 0xfffffffd, RZ, 0xc0, !PT ;  /* 0xfffffffd12127812 */ /* 0x000fe200078ec0ff */
[----:B------:R-:W-:Y:S02]  /*17c00*/  HFMA2 R145, -RZ, RZ, 0, 1.1920928955078125e-07 ;  /* 0x00000002ff917431 */ /* 0x000fe400000001ff */
[----:B------:R-:W-:Y:S02]  /*17c10*/  IMAD.MOV.U32 R144, RZ, RZ, R12 ;  /* 0x000000ffff907224 */ /* 0x000fe400078e000c */
        /* <DEDUP_REMOVED lines=14> */
.L_x_12689:
        /* <DEDUP_REMOVED lines=12> */
.L_x_12691:
[----:B------:R-:W-:Y:S05]  /*17dc0*/  BSYNC.RECONVERGENT B2 ;  /* 0x0000000000027941 */ /* 0x000fea0003800200 */
.L_x_12690:
        /* <DEDUP_REMOVED lines=62> */
.L_x_12688:
[----:B------:R-:W-:Y:S05]  /*181b0*/  BSYNC.RECONVERGENT B1 ;  /* 0x0000000000017941 */ /* 0x000fea0003800200 */
.L_x_12687:
[----:B------:R-:W-:Y:S01]  /*181c0*/  ISETP.NE.AND P3, PT, R145, 0x1, PT ;  /* 0x000000019100780c */ /* 0x000fe20003f65270 */
[----:B------:R-:W-:Y:S01]  /*181d0*/  BSSY.RECONVERGENT B1, `(.L_x_12692) ;  /* 0x000005c000017945 */ /* 0x000fe20003800200 */
[----:B------:R-:W-:Y:S01]  /*181e0*/  I2FP.F32.U32 R14, R144 ;  /* 0x00000090000e7245 */ /* 0x000fe20000201000 */
[----:B------:R-:W-:Y:S02]  /*181f0*/  HFMA2 R144, -RZ, RZ, 0, 1.1920928955078125e-07 ;  /* 0x00000002ff907431 */ /* 0x000fe400000001ff */
[----:B------:R-:W-:Y:S02]  /*18200*/  IMAD.U32 R142, R146, 0x10000, RZ ;  /* 0x00010000928e7824 */ /* 0x000fe400078e00ff */
        /* <DEDUP_REMOVED lines=13> */
.L_x_12694:
        /* <DEDUP_REMOVED lines=12> */
.L_x_12696:
[----:B------:R-:W-:Y:S05]  /*183a0*/  BSYNC.RECONVERGENT B2 ;  /* 0x0000000000027941 */ /* 0x000fea0003800200 */
.L_x_12695:
        /* <DEDUP_REMOVED lines=62> */
.L_x_12693:
[----:B------:R-:W-:Y:S05]  /*18790*/  BSYNC.RECONVERGENT B1 ;  /* 0x0000000000017941 */ /* 0x000fea0003800200 */
.L_x_12692:
[----:B------:R-:W-:Y:S01]  /*187a0*/  ISETP.NE.AND P4, PT, R144, 0x1, PT ;  /* 0x000000019000780c */ /* 0x000fe20003f85270 */
[----:B------:R-:W-:Y:S01]  /*187b0*/  BSSY.RECONVERGENT B1, `(.L_x_12697) ;  /* 0x000005b000017945 */ /* 0x000fe20003800200 */
[----:B------:R-:W-:Y:S01]  /*187c0*/  I2FP.F32.U32 R143, R143 ;  /* 0x0000008f008f7245 */ /* 0x000fe20000201000 */
[----:B0-2---:R-:W-:Y:S02]  /*187d0*/  HFMA2 R190, -RZ, RZ, 0, 1.1920928955078125e-07 ;  /* 0x00000002ffbe7431 */ /* 0x005fe400000001ff */
        /* <DEDUP_REMOVED lines=13> */
.L_x_12699:
        /* <DEDUP_REMOVED lines=12> */
.L_x_12701:
[----:B------:R-:W-:Y:S05]  /*18970*/  BSYNC.RECONVERGENT B2 ;  /* 0x0000000000027941 */ /* 0x000fea0003800200 */
.L_x_12700:
        /* <DEDUP_REMOVED lines=62> */
.L_x_12698:
[----:B------:R-:W-:Y:S05]  /*18d60*/  BSYNC.RECONVERGENT B1 ;  /* 0x0000000000017941 */ /* 0x000fea0003800200 */
.L_x_12697:
        /* <DEDUP_REMOVED lines=18> */
.L_x_12704:
        /* <DEDUP_REMOVED lines=12> */
.L_x_12706:
[----:B------:R-:W-:Y:S05]  /*18f50*/  BSYNC.RECONVERGENT B2 ;  /* 0x0000000000027941 */ /* 0x000fea0003800200 */
.L_x_12705:
        /* <DEDUP_REMOVED lines=62> */
.L_x_12703:
[----:B------:R-:W-:Y:S05]  /*19340*/  BSYNC.RECONVERGENT B1 ;  /* 0x0000000000017941 */ /* 0x000fea0003800200 */
.L_x_12702:
        /* <DEDUP_REMOVED lines=9> */
[----:B------:R-:W-:Y:S01]  /*193e0*/  FMUL.FTZ R140, R193, UR7 ;  /* 0x00000007c18c7c20 */ /* 0x000fe20008410000 */
[----:B------:R-:W-:-:S02]  /*193f0*/  LOP3.LUT R18, R18, 0xffffdfff, RZ, 0xc0, !PT ;  /* 0xffffdfff12127812 */ /* 0x000fc400078ec0ff */
[----:B------:R-:W-:Y:S01]  /*19400*/  FSETP.GTU.FTZ.AND P5, PT, R146, R233, PT ;  /* 0x000000e99200720b */ /* 0x000fe20003fbc000 */
[----:B------:R-:W-:Y:S01]  /*19410*/  IMAD.U32 R146, R147, 0x10000, RZ ;  /* 0x0001000093927824 */ /* 0x000fe200078e00ff */
[----:B------:R-:W-:Y:S01]  /*19420*/  @P1 LOP3.LUT R18, R18, 0x2000, RZ, 0xfc, !PT ;  /* 0x0000200012121812 */ /* 0x000fe200078efcff */
[----:B------:R-:W-:Y:S01]  /*19430*/  FMUL.FTZ R147, R141, UR7 ;  /* 0x000000078d937c20 */ /* 0x000fe20008410000 */
[----:B------:R-:W-:Y:S01]  /*19440*/  FMUL.FTZ R141, R11, UR7 ;  /* 0x000000070b8d7c20 */ /* 0x000fe20008410000 */
[----:B------:R-:W-:Y:S01]  /*19450*/  FSEL R140, R140, RZ, P2 ;  /* 0x000000ff8c8c7208 */ /* 0x000fe20001000000 */
        /* <DEDUP_REMOVED lines=24> */
[----:B------:R-:W-:-:S13]  /*195e0*/  PLOP3.LUT P5, PT, P5, PT, PT, 0x8, 0x80 ;  /* 0x000000000080781c */ /* 0x000fda0002fae170 */
.L_x_12666:
[----:B------:R-:W0:Y:S01]  /*195f0*/  LDC.64 R190, c[0x0][0x3a8] ;  /* 0x0000ea00ffbe7b82 */ /* 0x000e220000000a00 */
[----:B------:R-:W-:Y:S02]  /*19600*/  SEL R11, RZ, 0x1000000, !P5 ;  /* 0x01000000ff0b7807 */ /* 0x000fe40006800000 */
[C---:B------:R-:W-:Y:S02]  /*19610*/  LOP3.LUT P6, RZ, R18.reuse, 0x8, RZ, 0xc0, !PT ;  /* 0x0000000812ff7812 */ /* 0x040fe400078cc0ff */
[C---:B------:R-:W-:Y:S02]  /*19620*/  LOP3.LUT P5, RZ, R18.reuse, 0x4, RZ, 0xc0, !PT ;  /* 0x0000000412ff7812 */ /* 0x040fe400078ac0ff */
[----:B------:R-:W-:Y:S01]  /*19630*/  SEL R193, RZ, 0x100, !P6 ;  /* 0x00000100ffc17807 */ /* 0x000fe20007000000 */
[----:B------:R-:W2:Y:S01]  /*19640*/  LDC.64 R194, c[0x0][0x3b0] ;  /* 0x0000ec00ffc27b82 */ /* 0x000ea20000000a00 */
[----:B------:R-:W-:Y:S01]  /*19650*/  LOP3.LUT P1, RZ, R18, 0x10, RZ, 0xc0, !PT ;  /* 0x0000001012ff7812 */ /* 0x000fe2000782c0ff */
[----:B0-----:R-:W-:-:S05]  /*19660*/  IMAD.WIDE.U32 R190, R188, 0x20, R190 ;  /* 0x00000020bcbe7825 */ /* 0x001fca00078e00be */
[----:B------:R-:W-:Y:S01]  /*19670*/  STG.E.128 desc[UR10][R190.64], R140 ;  /* 0x0000008cbe007986 */ /* 0x000fe2000c101d0a */
[----:B--2---:R-:W-:-:S03]  /*19680*/  IMAD.WIDE.U32 R194, R188, 0x8, R194 ;  /* 0x00000008bcc27825 */ /* 0x004fc600078e00c2 */
[----:B------:R0:W-:Y:S02]  /*19690*/  STG.E.128 desc[UR10][R190.64+0x10], R144 ;  /* 0x00001090be007986 */ /* 0x0001e4000c101d0a */
[----:B0-----:R-:W-:Y:S02]  /*196a0*/  SEL R190, RZ, 0x10000, !P4 ;  /* 0x00010000ffbe7807 */ /* 0x001fe40006000000 */
[----:B------:R-:W-:Y:S02]  /*196b0*/  SEL R191, RZ, 0x100, !P3 ;  /* 0x00000100ffbf7807 */ /* 0x000fe40005800000 */
[----:B------:R-:W-:Y:S02]  /*196c0*/  LOP3.LUT P4, RZ, R18, 0x2, RZ, 0xc0, !PT ;  /* 0x0000000212ff7812 */ /* 0x000fe4000788c0ff */
[----:B------:R-:W-:Y:S02]  /*196d0*/  LOP3.LUT R11, R191, R11, R190, 0xfe, !PT ;  /* 0x0000000bbf0b7212 */ /* 0x000fe400078efebe */
[----:B------:R-:W-:-:S04]  /*196e0*/  SEL R190, RZ, 0x1, !P2 ;  /* 0x00000001ffbe7807 */ /* 0x000fc80005000000 */
        /* <DEDUP_REMOVED lines=28> */
.L_x_12707:
[----:B------:R-:W-:Y:S02]  /*198b0*/  IMAD.MOV.U32 R11, RZ, RZ, R189 ;  /* 0x000000ffff0b7224 */ /* 0x000fe400078e00bd */
[----:B------:R-:W-:-:S07]  /*198c0*/  VIADD R188, R188, 0x80 ;  /* 0x00000080bcbc7836 */ /* 0x000fce0000000000 */
.L_x_12584:
[----:B------:R-:W-:Y:S05]  /*198d0*/  BSYNC.RECONVERGENT B0 ;  /* 0x0000000000007941 */ /* 0x000fea0003800200 */
.L_x_12583:
        /* <DEDUP_REMOVED lines=36> */
.L_x_12713:
        /* <DEDUP_REMOVED lines=12> */
.L_x_12715:
[----:B------:R-:W-:Y:S05]  /*19be0*/  BSYNC.RECONVERGENT B2 ;  /* 0x0000000000027941 */ /* 0x000fea0003800200 */
.L_x_12714:
        /* <DEDUP_REMOVED lines=62> */
.L_x_12712:
[----:B------:R-:W-:Y:S05]  /*19fd0*/  BSYNC.RECONVERGENT B1 ;  /* 0x0000000000017941 */ /* 0x000fea0003800200 */
.L_x_12711:
[----:B------:R-:W4:Y:S01]  /*19fe0*/  LDC R193, c[0x0][0x404] ;  /* 0x00010100ffc17b82 */ /* 0x000f220000000800 */
        /* <DEDUP_REMOVED lines=23> */
.L_x_12718:
        /* <DEDUP_REMOVED lines=12> */
.L_x_12720:
[----:B------:R-:W-:Y:S05]  /*1a220*/  BSYNC.RECONVERGENT B2 ;  /* 0x0000000000027941 */ /* 0x000fea0003800200 */
.L_x_12719:
        /* <DEDUP_REMOVED lines=62> */
.L_x_12717:
[----:B------:R-:W-:Y:S05]  /*1a610*/  BSYNC.RECONVERGENT B1 ;  /* 0x0000000000017941 */ /* 0x000fea0003800200 */
.L_x_12716:
[----:B------:R-:W-:Y:S01]  /*1a620*/  I2FP.F32.U32 R3, R7 ;  /* 0x0000000700037245 */ /* 0x000fe20000201000 */
[----:B------:R-:W-:Y:S01]  /*1a630*/  BSSY.RECONVERGENT B1, `(.L_x_12721) ;  /* 0x0000062000017945 */ /* 0x000fe20003800200 */
[----:B------:R-:W-:Y:S01]  /*1a640*/  FSEL R2, R2, RZ, P4 ;  /* 0x000000ff02027208 */ /* 0x000fe20002000000 */
[----:B------:R-:W-:Y:S02]  /*1a650*/  IMAD.MOV.U32 R5, RZ, RZ, R12 ;  /* 0x000000ffff057224 */ /* 0x000fe400078e000c */
[----:B------:R-:W-:-:S05]  /*1a660*/  FFMA.FTZ R3, R3, R232, 1.1641532182693481445e-10 ;  /* 0x2f00000003037423 */ /* 0x000fca00000100e8 */
[----:B------:R-:W-:Y:S02]  /*1a670*/  FSETP.GTU.FTZ.AND P2, PT, R3, R193, PT ;  /* 0x000000c10300720b */ /* 0x000fe40003f5c000 */
[----:B------:R-:W-:-:S05]  /*1a680*/  SHF.L.U32 R3, R120, 0x10, RZ ;  /* 0x0000001078037819 */ /* 0x000fca00000006ff */
[----:B------:R-:W-:-:S05]  /*1a690*/  FMUL.FTZ R3, R3, R11 ;  /* 0x0000000b03037220 */ /* 0x000fca0000410000 */
[----:B------:R-:W-:-:S05]  /*1a6a0*/  FSEL R3, R3, RZ, !P2 ;  /* 0x000000ff03037208 */ /* 0x000fca0005000000 */
[----:B---3--:R-:W-:Y:S01]  /*1a6b0*/  FADD.FTZ R148, R3, R2 ;  /* 0x0000000203947221 */ /* 0x008fe20000010000 */
        /* <DEDUP_REMOVED lines=14> */
.L_x_12723:
        /* <DEDUP_REMOVED lines=12> */
.L_x_12725:
[----:B------:R-:W-:Y:S05]  /*1a860*/  BSYNC.RECONVERGENT B2 ;  /* 0x0000000000027941 */ /* 0x000fea0003800200 */
.L_x_12724:
        /* <DEDUP_REMOVED lines=62> */
.L_x_12722:
[----:B------:R-:W-:Y:S05]  /*1ac50*/  BSYNC.RECONVERGENT B1 ;  /* 0x0000000000017941 */ /* 0x000fea0003800200 */
.L_x_12721:
        /* <DEDUP_REMOVED lines=20> */
.L_x_12728:
        /* <DEDUP_REMOVED lines=12> */
.L_x_12730:
[----:B------:R-:W-:Y:S05]  /*1ae60*/  BSYNC.RECONVERGENT B2 ;  /* 0x0000000000027941 */ /* 0x000fea0003800200 */
.L_x_12729:
        /* <DEDUP_REMOVED lines=62> */
.L_x_12727:
[----:B------:R-:W-:Y:S05]  /*1b250*/  BSYNC.RECONVERGENT B1 ;  /* 0x0000000000017941 */ /* 0x000fea0003800200 */
.L_x_12726:
[----:B------:R-:W-:Y:S01]  /*1b260*/  I2FP.F32.U32 R3, R5 ;  /* 0x0000000500037245 */ /* 0x000fe20000201000 */
[----:B------:R-:W-:Y:S01]  /*1b270*/  BSSY.RECONVERGENT B1, `(.L_x_12731) ;  /* 0x0000063000017945 */ /* 0x000fe20003800200 */
[----:B------:R-:W-:Y:S01]  /*1b280*/  FSEL R0, R0, RZ, P4 ;  /* 0x000000ff00007208 */ /* 0x000fe20002000000 */
[----:B------:R-:W-:Y:S02]  /*1b290*/  IMAD.MOV.U32 R6, RZ, RZ, 0x2 ;  /* 0x00000002ff067424 */ /* 0x000fe400078e00ff */
[----:B------:R-:W-:Y:S01]  /*1b2a0*/  FFMA.FTZ R3, R3, R232, 1.1641532182693481445e-10 ;  /* 0x2f00000003037423 */ /* 0x000fe200000100e8 */
[----:B------:R-:W-:-:S04]  /*1b2b0*/  IMAD.MOV.U32 R5, RZ, RZ, R12 ;  /* 0x000000ffff057224 */ /* 0x000fc800078e000c */
[----:B------:R-:W-:Y:S02]  /*1b2c0*/  FSETP.GTU.FTZ.AND P2, PT, R3, R193, PT ;  /* 0x000000c10300720b */ /* 0x000fe40003f5c000 */
[----:B------:R-:W-:-:S04]  /*1b2d0*/  PRMT R3, R120, 0x7632, R3 ;  /* 0x0000763278037816 */ /* 0x000fc80000000003 */
[----:B------:R-:W-:-:S05]  /*1b2e0*/  SHF.L.U32 R3, R3, 0x10, RZ ;  /* 0x0000001003037819 */ /* 0x000fca00000006ff */
        /* <DEDUP_REMOVED lines=16> */
.L_x_12733:
        /* <DEDUP_REMOVED lines=12> */
.L_x_12735:
[----:B------:R-:W-:Y:S05]  /*1b4b0*/  BSYNC.RECONVERGENT B2 ;  /* 0x0000000000027941 */ /* 0x000fea0003800200 */
.L_x_12734:
        /* <DEDUP_REMOVED lines=62> */
.L_x_12732:
[----:B------:R-:W-:Y:S05]  /*1b8a0*/  BSYNC.RECONVERGENT B1 ;  /* 0x0000000000017941 */ /* 0x000fea0003800200 */
.L_x_12731:
        /* <DEDUP_REMOVED lines=21> */
.L_x_12738:
        /* <DEDUP_REMOVED lines=12> */
.L_x_12740:
[----:B------:R-:W-:Y:S05]  /*1bac0*/  BSYNC.RECONVERGENT B2 ;  /* 0x0000000000027941 */ /* 0x000fea0003800200 */
.L_x_12739:
        /* <DEDUP_REMOVED lines=60> */
[----:B------:R-:W-:Y:S01]  /*1be90*/  LOP3.LUT R16, R14, UR5, R5, 0x96, !PT ;  /* 0x000000050e107c12 */ /* 0x000fe2000f8e9605 */
[----:B------:R-:W-:-:S07]  /*1bea0*/  IMAD.MOV.U32 R4, RZ, RZ, RZ ;  /* 0x000000ffff047224 */ /* 0x000fce00078e00ff */
.L_x_12737:
[----:B------:R-:W-:Y:S05]  /*1beb0*/  BSYNC.RECONVERGENT B1 ;  /* 0x0000000000017941 */ /* 0x000fea0003800200 */
.L_x_12736:
        /* <DEDUP_REMOVED lines=24> */
.L_x_12743:
        /* <DEDUP_REMOVED lines=12> */
.L_x_12745:
[----:B------:R-:W-:Y:S05]  /*1c100*/  BSYNC.RECONVERGENT B2 ;  /* 0x0000000000027941 */ /* 0x000fea0003800200 */
.L_x_12744:
        /* <DEDUP_REMOVED lines=62> */
.L_x_12742:
[----:B------:R-:W-:Y:S05]  /*1c4f0*/  BSYNC.RECONVERGENT B1 ;  /* 0x0000000000017941 */ /* 0x000fea0003800200 */
.L_x_12741:
        /* <DEDUP_REMOVED lines=20> */
.L_x_12748:
        /* <DEDUP_REMOVED lines=12> */
.L_x_12750:
[----:B------:R-:W-:Y:S05]  /*1c700*/  BSYNC.RECONVERGENT B2 ;  /* 0x0000000000027941 */ /* 0x000fea0003800200 */
.L_x_12749:
        /* <DEDUP_REMOVED lines=62> */
.L_x_12747:
[----:B------:R-:W-:Y:S05]  /*1caf0*/  BSYNC.RECONVERGENT B1 ;  /* 0x0000000000017941 */ /* 0x000fea0003800200 */
.L_x_12746:
        /* <DEDUP_REMOVED lines=25> */
.L_x_12753:
        /* <DEDUP_REMOVED lines=12> */
.L_x_12755:
[----:B------:R-:W-:Y:S05]  /*1cd50*/  BSYNC.RECONVERGENT B2 ;  /* 0x0000000000027941 */ /* 0x000fea0003800200 */
.L_x_12754:
        /* <DEDUP_REMOVED lines=62> */
.L_x_12752:
[----:B------:R-:W-:Y:S05]  /*1d140*/  BSYNC.RECONVERGENT B1 ;  /* 0x0000000000017941 */ /* 0x000fea0003800200 */
.L_x_12751:
        /* <DEDUP_REMOVED lines=19> */
.L_x_12758:
        /* <DEDUP_REMOVED lines=12> */
.L_x_12760:
[----:B------:R-:W-:Y:S05]  /*1d340*/  BSYNC.RECONVERGENT B2 ;  /* 0x0000000000027941 */ /* 0x000fea0003800200 */
.L_x_12759:
        /* <DEDUP_REMOVED lines=62> */
.L_x_12757:
[----:B------:R-:W-:Y:S05]  /*1d730*/  BSYNC.RECONVERGENT B1 ;  /* 0x0000000000017941 */ /* 0x000fea0003800200 */
.L_x_12756:
        /* <DEDUP_REMOVED lines=24> */
.L_x_12763:
        /* <DEDUP_REMOVED lines=12> */
.L_x_12765:
[----:B------:R-:W-:Y:S05]  /*1d980*/  BSYNC.RECONVERGENT B2 ;  /* 0x0000000000027941 */ /* 0x000fea0003800200 */
.L_x_12764:
        /* <DEDUP_REMOVED lines=62> */
.L_x_12762:
[----:B------:R-:W-:Y:S05]  /*1dd70*/  BSYNC.RECONVERGENT B1 ;  /* 0x0000000000017941 */ /* 0x000fea0003800200 */
.L_x_12761:
        /* <DEDUP_REMOVED lines=18> */
.L_x_12768:
        /* <DEDUP_REMOVED lines=12> */
.L_x_12770:
[----:B------:R-:W-:Y:S05]  /*1df60*/  BSYNC.RECONVERGENT B2 ;  /* 0x0000000000027941 */ /* 0x000fea0003800200 */
.L_x_12769:
        /* <DEDUP_REMOVED lines=62> */
.L_x_12767:
[----:B------:R-:W-:Y:S05]  /*1e350*/  BSYNC.RECONVERGENT B1 ;  /* 0x0000000000017941 */ /* 0x000fea0003800200 */
.L_x_12766:
[----:B------:R-:W-:Y:S01]  /*1e360*/  I2FP.F32.U32 R2, R153 ;  /* 0x0000009900027245 */ /* 0x000fe20000201000 */
[----:B------:R-:W-:Y:S01]  /*1e370*/  BSSY.RECONVERGENT B1, `(.L_x_12771) ;  /* 0x0000062000017945 */ /* 0x000fe20003800200 */
[----:B------:R-:W-:Y:S01]  /*1e380*/  FSEL R0, R0, RZ, P3 ;  /* 0x000000ff00007208 */ /* 0x000fe20001800000 */
[----:B------:R-:W-:Y:S02]  /*1e390*/  IMAD.MOV.U32 R154, RZ, RZ, 0x2 ;  /* 0x00000002ff9a7424 */ /* 0x000fe400078e00ff */
        /* <DEDUP_REMOVED lines=20> */
.L_x_12773:
        /* <DEDUP_REMOVED lines=12> */
.L_x_12775:
[----:B------:R-:W-:Y:S05]  /*1e5a0*/  BSYNC.RECONVERGENT B2 ;  /* 0x0000000000027941 */ /* 0x000fea0003800200 */
.L_x_12774:
        /* <DEDUP_REMOVED lines=62> */
.L_x_12772:
[----:B------:R-:W-:Y:S05]  /*1e990*/  BSYNC.RECONVERGENT B1 ;  /* 0x0000000000017941 */ /* 0x000fea0003800200 */
.L_x_12771:
[----:B------:R-:W-:Y:S01]  /*1e9a0*/  ISETP.NE.AND P5, PT, R154, 0x1, PT ;  /* 0x000000019a00780c */ /* 0x000fe20003fa5270 */
[----:B------:R-:W-:Y:S01]  /*1e9b0*/  BSSY.RECONVERGENT B1, `(.L_x_12776) ;  /* 0x000005d000017945 */ /* 0x000fe20003800200 */
[----:B------:R-:W-:Y:S01]  /*1e9c0*/  I2FP.F32.U32 R0, R2 ;  /* 0x0000000200007245 */ /* 0x000fe20000201000 */
[----:B------:R-:W-:Y:S01]  /*1e9d0*/  IMAD.MOV.U32 R14, RZ, RZ, 0x2 ;  /* 0x00000002ff0e7424 */ /* 0x000fe200078e00ff */
[----:B------:R-:W-:Y:S01]  /*1e9e0*/  SHF.L.U32 R2, R155, 0x10, RZ ;  /* 0x000000109b027819 */ /* 0x000fe200000006ff */
[----:B0-2---:R-:W-:Y:S02]  /*1e9f0*/  IMAD.MOV.U32 R190, RZ, RZ, R12 ;  /* 0x000000ffffbe7224 */ /* 0x005fe400078e000c */
        /* <DEDUP_REMOVED lines=13> */
.L_x_12778:
        /* <DEDUP_REMOVED lines=12> */
.L_x_12780:
[----:B------:R-:W-:Y:S05]  /*1eb90*/  BSYNC.RECONVERGENT B2 ;  /* 0x0000000000027941 */ /* 0x000fea0003800200 */
.L_x_12779:
        /* <DEDUP_REMOVED lines=62> */
.L_x_12777:
[----:B------:R-:W-:Y:S05]  /*1ef80*/  BSYNC.RECONVERGENT B1 ;  /* 0x0000000000017941 */ /* 0x000fea0003800200 */
.L_x_12776:
        /* <DEDUP_REMOVED lines=23> */
.L_x_12783:
        /* <DEDUP_REMOVED lines=12> */
.L_x_12785:
[----:B------:R-:W-:Y:S05]  /*1f1c0*/  BSYNC.RECONVERGENT B2 ;  /* 0x0000000000027941 */ /* 0x000fea0003800200 */
.L_x_12784:
        /* <DEDUP_REMOVED lines=62> */
.L_x_12782:
[----:B------:R-:W-:Y:S05]  /*1f5b0*/  BSYNC.RECONVERGENT B1 ;  /* 0x0000000000017941 */ /* 0x000fea0003800200 */
.L_x_12781:
        /* <DEDUP_REMOVED lines=18> */
.L_x_12788:
        /* <DEDUP_REMOVED lines=15> */
.L_x_12790:
[----:B------:R-:W-:Y:S05]  /*1f7d0*/  BSYNC.RECONVERGENT B2 ;  /* 0x0000000000027941 */ /* 0x000fea0003800200 */
.L_x_12789:
        /* <DEDUP_REMOVED lines=62> */
.L_x_12787:
[----:B------:R-:W-:Y:S05]  /*1fbc0*/  BSYNC.RECONVERGENT B1 ;  /* 0x0000000000017941 */ /* 0x000fea0003800200 */
.L_x_12786:
        /* <DEDUP_REMOVED lines=9> */
[--C-:B------:R-:W-:Y:S01]  /*1fc60*/  FADD.FTZ R155, R155, R0.reuse ;  /* 0x000000009b9b7221 */ /* 0x100fe20000010000 */
[----:B------:R-:W-:-:S03]  /*1fc70*/  PRMT R0, R11, 0x7610, R0 ;  /* 0x000076100b007816 */ /* 0x000fc60000000000 */
[----:B------:R-:W-:Y:S01]  /*1fc80*/  @P1 FADD.FTZ R155, R131, R155 ;  /* 0x0000009b839b1221 */ /* 0x000fe20000010000 */
[----:B------:R-:W-:Y:S06]  /*1fc90*/  BRA `(.L_x_12791) ;  /* 0x00000030007c7947 */ /* 0x000fec0003800000 */
.L_x_12710:
        /* <DEDUP_REMOVED lines=16> */
.L_x_12794:
        /* <DEDUP_REMOVED lines=12> */
.L_x_12796:
[----:B------:R-:W-:Y:S05]  /*1fe60*/  BSYNC.RECONVERGENT B2 ;  /* 0x0000000000027941 */ /* 0x000fea0003800200 */
.L_x_12795:
        /* <DEDUP_REMOVED lines=62> */
.L_x_12793:
[----:B------:R-:W-:Y:S05]  /*20250*/  BSYNC.RECONVERGENT B1 ;  /* 0x0000000000017941 */ /* 0x000fea0003800200 */
.L_x_12792:
[----:B------:R-:W3:Y:S01]  /*20260*/  LDC R233, c[0x0][0x404] ;  /* 0x00010100ffe97b82 */ /* 0x000ee20000000800 */
[----:B------:R-:W-:Y:S01]  /*20270*/  HFMA2 R232, -RZ, RZ, 0.1171875, 0 ;  /* 0x2f800000ffe87431 */ /* 0x000fe200000001ff */
[----:B------:R-:W-:Y:S01]  /*20280*/  I2FP.F32.U32 R11, R149 ;  /* 0x00000095000b7245 */ /* 0x000fe20000201000 */
[----:B------:R-:W-:Y:S01]  /*20290*/  BSSY.RECONVERGENT B1, `(.L_x_12797) ;  /* 0x000005e000017945 */ /* 0x000fe20003800200 */
[----:B------:R-:W-:Y:S01]  /*202a0*/  ISETP.NE.AND P2, PT, R148, 0x1, PT ;  /* 0x000000019400780c */ /* 0x000fe20003f45270 */
[----:B-----5:R-:W-:Y:S01]  /*202b0*/  IMAD.U32 R193, R152, 0x10000, RZ ;  /* 0x0001000098c17824 */ /* 0x020fe200078e00ff */
[----:B------:R-:W-:Y:S01]  /*202c0*/  LOP3.LUT R18, R18, 0xffffffef, RZ, 0xc0, !PT ;  /* 0xffffffef12127812 */ /* 0x000fe200078ec0ff */
[----:B------:R-:W-:Y:S01]  /*202d0*/  IMAD.MOV.U32 R14, RZ, RZ, 0x2 ;  /* 0x00000002ff0e7424 */ /* 0x000fe200078e00ff */
[----:B------:R-:W-:Y:S01]  /*202e0*/  MOV R150, R12 ;  /* 0x0000000c00967202 */ /* 0x000fe20000000f00 */
[----:B------:R-:W-:-:S05]  /*202f0*/  FFMA.FTZ R11, R11, R232, 1.1641532182693481445e-10 ;  /* 0x2f0000000b0b7423 */ /* 0x000fca00000100e8 */
[----:B---3--:R-:W-:Y:S02]  /*20300*/  FSETP.LE.FTZ.AND P3, PT, R11, R233, PT ;  /* 0x000000e90b00720b */ /* 0x008fe40003f73000 */
        /* <DEDUP_REMOVED lines=11> */
.L_x_12799:
        /* <DEDUP_REMOVED lines=12> */
.L_x_12801:
[----:B------:R-:W-:Y:S05]  /*20480*/  BSYNC.RECONVERGENT B2 ;  /* 0x0000000000027941 */ /* 0x000fea0003800200 */
.L_x_12800:
        /* <DEDUP_REMOVED lines=62> */
.L_x_12798:
[----:B------:R-:W-:Y:S05]  /*20870*/  BSYNC.RECONVERGENT B1 ;  /* 0x0000000000017941 */ /* 0x000fea0003800200 */
.L_x_12797:
[----:B------:R-:W-:Y:S01]  /*20880*/  I2FP.F32.U32 R148, R150 ;  /* 0x0000009600947245 */ /* 0x000fe20000201000 */
[----:B------:R-:W-:Y:S01]  /*20890*/  BSSY.RECONVERGENT B1, `(.L_x_12802) ;  /* 0x000005d000017945 */ /* 0x000fe20003800200 */
[----:B------:R-:W-:Y:S01]  /*208a0*/  LOP3.LUT R18, R18, 0xfffffff7, RZ, 0xc0, !PT ;  /* 0xfffffff712127812 */ /* 0x000fe200078ec0ff */
[----:B------:R-:W-:Y:S01]  /*208b0*/  IMAD.U32 R11, R11, 0x10000, RZ ;  /* 0x000100000b0b7824 */ /* 0x000fe200078e00ff */
[----:B------:R-:W-:Y:S01]  /*208c0*/  MOV R150, R12 ;  /* 0x0000000c00967202 */ /* 0x000fe20000000f00 */
[----:B------:R-:W-:Y:S01]  /*208d0*/  FFMA.FTZ R148, R148, R232, 1.1641532182693481445e-10 ;  /* 0x2f00000094947423 */ /* 0x000fe200000100e8 */
[----:B------:R-:W-:-:S04]  /*208e0*/  IMAD.MOV.U32 R151, RZ, RZ, 0x2 ;  /* 0x00000002ff977424 */ /* 0x000fc800078e00ff */
[----:B------:R-:W-:-:S13]  /*208f0*/  FSETP.LE.FTZ.AND P2, PT, R148, R233, PT ;  /* 0x000000e99400720b */ /* 0x000fda0003f53000 */
        /* <DEDUP_REMOVED lines=11> */
.L_x_12804:
        /* <DEDUP_REMOVED lines=12> */
.L_x_12806:
[----:B------:R-:W-:Y:S05]  /*20a70*/  BSYNC.RECONVERGENT B2 ;  /* 0x0000000000027941 */ /* 0x000fea0003800200 */
.L_x_12805:
        /* <DEDUP_REMOVED lines=51> */
[----:B------:R-:W-:Y:S01]  /*20db0*/  HFMA2 R151, -RZ, RZ, 0, 0 ;  /* 0x00000000ff977431 */ /* 0x000fe200000001ff */
        /* <DEDUP_REMOVED lines=9> */
[----:B------:R-:W-:-:S07]  /*20e50*/  LOP3.LUT R16, R14, UR5, R149, 0x96, !PT ;  /* 0x000000050e107c12 */ /* 0x000fce000f8e9695 */
.L_x_12803:
[----:B------:R-:W-:Y:S05]  /*20e60*/  BSYNC.RECONVERGENT B1 ;  /* 0x0000000000017941 */ /* 0x000fea0003800200 */
.L_x_12802:
[----:B------:R-:W-:Y:S01]  /*20e70*/  I2FP.F32.U32 R14, R150 ;  /* 0x00000096000e7245 */ /* 0x000fe20000201000 */
[----:B------:R-:W-:Y:S01]  /*20e80*/  BSSY.RECONVERGENT B1, `(.L_x_12807) ;  /* 0x000005e000017945 */ /* 0x000fe20003800200 */
[----:B------:R-:W-:Y:S01]  /*20e90*/  LOP3.LUT R18, R18, 0xfffffffb, RZ, 0xc0, !PT ;  /* 0xfffffffb12127812 */ /* 0x000fe200078ec0ff */
[----:B------:R-:W-:Y:S01]  /*20ea0*/  IMAD.U32 R148, R153, 0x10000, RZ ;  /* 0x0001000099947824 */ /* 0x000fe200078e00ff */
[----:B------:R-:W-:Y:S01]  /*20eb0*/  MOV R149, R12 ;  /* 0x0000000c00957202 */ /* 0x000fe20000000f00 */
[----:B------:R-:W-:Y:S01]  /*20ec0*/  FFMA.FTZ R14, R14, R232, 1.1641532182693481445e-10 ;  /* 0x2f0000000e0e7423 */ /* 0x000fe200000100e8 */
[----:B------:R-:W-:-:S04]  /*20ed0*/  IMAD.MOV.U32 R150, RZ, RZ, 0x2 ;  /* 0x00000002ff967424 */ /* 0x000fc800078e00ff */
        /* <DEDUP_REMOVED lines=13> */
.L_x_12809:
        /* <DEDUP_REMOVED lines=12> */
.L_x_12811:
[----:B------:R-:W-:Y:S05]  /*21070*/  BSYNC.RECONVERGENT B2 ;  /* 0x0000000000027941 */ /* 0x000fea0003800200 */
.L_x_12810:
[----:B0-2---:R-:W-:Y:S01]  /*21080*/  IMAD.WIDE.U32 R190, R19, -0x2daee0ad, RZ ;  /* 0xd2511f5313be7825 */ /* 0x005fe200078e00ff */
        /* <DEDUP_REMOVED lines=61> */
.L_x_12808:
[----:B------:R-:W-:Y:S05]  /*21460*/  BSYNC.RECONVERGENT B1 ;  /* 0x0000000000017941 */ /* 0x000fea0003800200 */
.L_x_12807:
        /* <DEDUP_REMOVED lines=19> */
.L_x_12814:
        /* <DEDUP_REMOVED lines=12> */
.L_x_12816:
[----:B------:R-:W-:Y:S05]  /*21660*/  BSYNC.RECONVERGENT B2 ;  /* 0x0000000000027941 */ /* 0x000fea0003800200 */
.L_x_12815:
        /* <DEDUP_REMOVED lines=62> */
.L_x_12813:
[----:B------:R-:W-:Y:S05]  /*21a50*/  BSYNC.RECONVERGENT B1 ;  /* 0x0000000000017941 */ /* 0x000fea0003800200 */
.L_x_12812:
[----:B------:R-:W-:Y:S01]  /*21a60*/  ISETP.NE.AND P3, PT, R153, 0x1, PT ;  /* 0x000000019900780c */ /* 0x000fe20003f65270 */
[----:B------:R-:W-:Y:S01]  /*21a70*/  BSSY.RECONVERGENT B1, `(.L_x_12817) ;  /* 0x000005c000017945 */ /* 0x000fe20003800200 */
[----:B------:R-:W-:Y:S01]  /*21a80*/  I2FP.F32.U32 R14, R152 ;  /* 0x00000098000e7245 */ /* 0x000fe20000201000 */
[----:B------:R-:W-:Y:S01]  /*21a90*/  IMAD.U32 R150, R154, 0x10000, RZ ;  /* 0x000100009a967824 */ /* 0x000fe200078e00ff */
[----:B------:R-:W-:Y:S01]  /*21aa0*/  MOV R151, R12 ;  /* 0x0000000c00977202 */ /* 0x000fe20000000f00 */
[----:B------:R-:W-:Y:S02]  /*21ab0*/  IMAD.MOV.U32 R152, RZ, RZ, 0x2 ;  /* 0x00000002ff987424 */ /* 0x000fe400078e00ff */
        /* <DEDUP_REMOVED lines=12> */
.L_x_12819:
        /* <DEDUP_REMOVED lines=12> */
.L_x_12821:
[----:B------:R-:W-:Y:S05]  /*21c40*/  BSYNC.RECONVERGENT B2 ;  /* 0x0000000000027941 */ /* 0x000fea0003800200 */
.L_x_12820:
        /* <DEDUP_REMOVED lines=62> */
.L_x_12818:
[----:B------:R-:W-:Y:S05]  /*22030*/  BSYNC.RECONVERGENT B1 ;  /* 0x0000000000017941 */ /* 0x000fea0003800200 */
.L_x_12817:
[----:B------:R-:W-:Y:S01]  /*22040*/  ISETP.NE.AND P4, PT, R152, 0x1, PT ;  /* 0x000000019800780c */ /* 0x000fe20003f85270 */
[----:B------:R-:W-:Y:S01]  /*22050*/  BSSY.RECONVERGENT B1, `(.L_x_12822) ;  /* 0x000005b000017945 */ /* 0x000fe20003800200 */
[----:B------:R-:W-:Y:S01]  /*22060*/  I2FP.F32.U32 R151, R151 ;  /* 0x0000009700977245 */ /* 0x000fe20000201000 */
[----:B0-2---:R-:W-:Y:S01]  /*22070*/  IMAD.MOV.U32 R190, RZ, RZ, 0x2 ;  /* 0x00000002ffbe7424 */ /* 0x005fe200078e00ff */
        /* <DEDUP_REMOVED lines=13> */
.L_x_12824:
        /* <DEDUP_REMOVED lines=12> */
.L_x_12826:
[----:B------:R-:W-:Y:S05]  /*22210*/  BSYNC.RECONVERGENT B2 ;  /* 0x0000000000027941 */ /* 0x000fea0003800200 */
.L_x_12825:
        /* <DEDUP_REMOVED lines=62> */
.L_x_12823:
[----:B------:R-:W-:Y:S05]  /*22600*/  BSYNC.RECONVERGENT B1 ;  /* 0x0000000000017941 */ /* 0x000fea0003800200 */
.L_x_12822:
        /* <DEDUP_REMOVED lines=18> */
.L_x_12829:
        /* <DEDUP_REMOVED lines=12> */
.L_x_12831:
[----:B------:R-:W-:Y:S05]  /*227f0*/  BSYNC.RECONVERGENT B2 ;  /* 0x0000000000027941 */ /* 0x000fea0003800200 */
.L_x_12830:
        /* <DEDUP_REMOVED lines=62> */
.L_x_12828:
[----:B------:R-:W-:Y:S05]  /*22be0*/  BSYNC.RECONVERGENT B1 ;  /* 0x0000000000017941 */ /* 0x000fea0003800200 */
.L_x_12827:
        /* <DEDUP_REMOVED lines=42> */
.L_x_12791:
        /* <DEDUP_REMOVED lines=44> */
.L_x_12832:
[----:B------:R-:W-:Y:S01]  /*23150*/  MOV R11, R189 ;  /* 0x000000bd000b7202 */ /* 0x000fe20000000f00 */
[----:B------:R-:W-:-:S07]  /*23160*/  VIADD R188, R188, 0x80 ;  /* 0x00000080bcbc7836 */ /* 0x000fce0000000000 */
.L_x_12709:
[----:B------:R-:W-:Y:S05]  /*23170*/  BSYNC.RECONVERGENT B0 ;  /* 0x0000000000007941 */ /* 0x000fea0003800200 */
.L_x_12708:
        /* <DEDUP_REMOVED lines=31> */
[----:B------:R-:W-:Y:S01]  /*23370*/  @!P2 IMAD.MOV.U32 R0, RZ, RZ, R15 ;  /* 0x000000ffff00a224 */ /* 0x000fe200078e000f */
[----:B------:R-:W-:Y:S01]  /*23380*/  @P2 MOV R0, R16 ;  /* 0x0000001000002202 */ /* 0x000fe20000000f00 */
[--C-:B------:R-:W-:Y:S02]  /*23390*/  @!P2 IMAD.MOV.U32 R189, RZ, RZ, R11.reuse ;  /* 0x000000ffffbda224 */ /* 0x100fe400078e000b */
[----:B------:R-:W-:Y:S01]  /*233a0*/  @P2 IMAD.MOV.U32 R189, RZ, RZ, R11 ;  /* 0x000000ffffbd2224 */ /* 0x000fe200078e000b */
[----:B------:R-:W-:Y:S06]  /*233b0*/  BRA `(.L_x_12837) ;  /* 0x00000004002c7947 */ /* 0x000fec0003800000 */
.L_x_12838:
        /* <DEDUP_REMOVED lines=12> */
.L_x_12840:
[----:B------:R-:W-:Y:S05]  /*23480*/  BSYNC.RECONVERGENT B2 ;  /* 0x0000000000027941 */ /* 0x000fea0003800200 */
.L_x_12839:
        /* <DEDUP_REMOVED lines=62> */
.L_x_12837:
[----:B------:R-:W-:Y:S05]  /*23870*/  BSYNC.RECONVERGENT B1 ;  /* 0x0000000000017941 */ /* 0x000fea0003800200 */
.L_x_12836:
        /* <DEDUP_REMOVED lines=9> */
[----:B------:R-:W-:Y:S01]  /*23910*/  MOV R4, 0x2 ;  /* 0x0000000200047802 */ /* 0x000fe20000000f00 */
        /* <DEDUP_REMOVED lines=14> */
.L_x_12843:
        /* <DEDUP_REMOVED lines=12> */
.L_x_12845:
[----:B------:R-:W-:Y:S05]  /*23ac0*/  BSYNC.RECONVERGENT B2 ;  /* 0x0000000000027941 */ /* 0x000fea0003800200 */
.L_x_12844:
        /* <DEDUP_REMOVED lines=62> */
.L_x_12842:
[----:B------:R-:W-:Y:S05]  /*23eb0*/  BSYNC.RECONVERGENT B1 ;  /* 0x0000000000017941 */ /* 0x000fea0003800200 */
.L_x_12841:
        /* <DEDUP_REMOVED lines=9> */
[----:B---3--:R-:W-:Y:S01]  /*23f50*/  FADD.FTZ R156, R3, R2 ;  /* 0x00000002039c7221 */ /* 0x008fe20000010000 */
[----:B------:R-:W-:Y:S01]  /*23f60*/  SEL R2, RZ, 0x1, P2 ;  /* 0x00000001ff027807 */ /* 0x000fe20001000000 */
[----:B------:R-:W-:Y:S01]  /*23f70*/  HFMA2 R3, -RZ, RZ, 0, 1.1920928955078125e-07 ;  /* 0x00000002ff037431 */ /* 0x000fe200000001ff */
[----:B------:R-:W-:Y:S01]  /*23f80*/  ISETP.NE.AND P2, PT, R4, 0x1, PT ;  /* 0x000000010400780c */ /* 0x000fe20003f45270 */
[----:B------:R-:W-:Y:S01]  /*23f90*/  @P1 FADD.FTZ R156, R124, R156 ;  /* 0x0000009c7c9c1221 */ /* 0x000fe20000010000 */
[----:B------:R-:W-:-:S11]  /*23fa0*/  PRMT R8, R2, 0x7610, R8 ;  /* 0x0000761002087816 */ /* 0x000fd60000000008 */
        /* <DEDUP_REMOVED lines=9> */
.L_x_12848:
        /* <DEDUP_REMOVED lines=12> */
.L_x_12850:
[----:B------:R-:W-:Y:S05]  /*24100*/  BSYNC.RECONVERGENT B2 ;  /* 0x0000000000027941 */ /* 0x000fea0003800200 */
.L_x_12849:
        /* <DEDUP_REMOVED lines=62> */
.L_x_12847:
[----:B------:R-:W-:Y:S05]  /*244f0*/  BSYNC.RECONVERGENT B1 ;  /* 0x0000000000017941 */ /* 0x000fea0003800200 */
.L_x_12846:
        /* <DEDUP_REMOVED lines=20> */
.L_x_12853:
        /* <DEDUP_REMOVED lines=12> */
.L_x_12855:
[----:B------:R-:W-:Y:S05]  /*24700*/  BSYNC.RECONVERGENT B2 ;  /* 0x0000000000027941 */ /* 0x000fea0003800200 */
.L_x_12854:
        /* <DEDUP_REMOVED lines=62> */
.L_x_12852:
[----:B------:R-:W-:Y:S05]  /*24af0*/  BSYNC.RECONVERGENT B1 ;  /* 0x0000000000017941 */ /* 0x000fea0003800200 */
.L_x_12851:
[----:B------:R-:W-:Y:S01]  /*24b00*/  I2FP.F32.U32 R3, R5 ;  /* 0x0000000500037245 */ /* 0x000fe20000201000 */
[----:B------:R-:W-:Y:S01]  /*24b10*/  BSSY.RECONVERGENT B1, `(.L_x_12856) ;  /* 0x0000063000017945 */ /* 0x000fe20003800200 */
[----:B------:R-:W-:Y:S01]  /*24b20*/  FSEL R0, R0, RZ, P4 ;  /* 0x000000ff00007208 */ /* 0x000fe20002000000 */
[----:B------:R-:W-:Y:S02]  /*24b30*/  HFMA2 R6, -RZ, RZ, 0, 1.1920928955078125e-07 ;  /* 0x00000002ff067431 */ /* 0x000fe400000001ff */
[----:B------:R-:W-:Y:S02]  /*24b40*/  IMAD.MOV.U32 R5, RZ, RZ, R12 ;  /* 0x000000ffff057224 */ /* 0x000fe400078e000c */
        /* <DEDUP_REMOVED lines=20> */
.L_x_12858:
        /* <DEDUP_REMOVED lines=12> */
.L_x_12860:
[----:B------:R-:W-:Y:S05]  /*24d50*/  BSYNC.RECONVERGENT B2 ;  /* 0x0000000000027941 */ /* 0x000fea0003800200 */
.L_x_12859:
        /* <DEDUP_REMOVED lines=62> */
.L_x_12857:
[----:B------:R-:W-:Y:S05]  /*25140*/  BSYNC.RECONVERGENT B1 ;  /* 0x0000000000017941 */ /* 0x000fea0003800200 */
.L_x_12856:
        /* <DEDUP_REMOVED lines=21> */
.L_x_12863:
        /* <DEDUP_REMOVED lines=12> */
.L_x_12865:
[----:B------:R-:W-:Y:S05]  /*25360*/  BSYNC.RECONVERGENT B2 ;  /* 0x0000000000027941 */ /* 0x000fea0003800200 */
.L_x_12864:
        /* <DEDUP_REMOVED lines=62> */
.L_x_12862:
[----:B------:R-:W-:Y:S05]  /*25750*/  BSYNC.RECONVERGENT B1 ;  /* 0x0000000000017941 */ /* 0x000fea0003800200 */
.L_x_12861:
        /* <DEDUP_REMOVED lines=24> */
.L_x_12868:
        /* <DEDUP_REMOVED lines=12> */
.L_x_12870:
[----:B------:R-:W-:Y:S05]  /*259a0*/  BSYNC.RECONVERGENT B2 ;  /* 0x0000000000027941 */ /* 0x000fea0003800200 */
.L_x_12869:
        /* <DEDUP_REMOVED lines=62> */
.L_x_12867:
[----:B------:R-:W-:Y:S05]  /*25d90*/  BSYNC.RECONVERGENT B1 ;  /* 0x0000000000017941 */ /* 0x000fea0003800200 */
.L_x_12866:
        /* <DEDUP_REMOVED lines=20> */
.L_x_12873:
        /* <DEDUP_REMOVED lines=12> */
.L_x_12875:
[----:B------:R-:W-:Y:S05]  /*25fa0*/  BSYNC.RECONVERGENT B2 ;  /* 0x0000000000027941 */ /* 0x000fea0003800200 */
.L_x_12874:
        /* <DEDUP_REMOVED lines=62> */
.L_x_12872:
[----:B------:R-:W-:Y:S05]  /*26390*/  BSYNC.RECONVERGENT B1 ;  /* 0x0000000000017941 */ /* 0x000fea0003800200 */
.L_x_12871:
        /* <DEDUP_REMOVED lines=25> */
.L_x_12878:
        /* <DEDUP_REMOVED lines=12> */
.L_x_12880:
[----:B------:R-:W-:Y:S05]  /*265f0*/  BSYNC.RECONVERGENT B2 ;  /* 0x0000000000027941 */ /* 0x000fea0003800200 */
.L_x_12879:
        /* <DEDUP_REMOVED lines=62> */
.L_x_12877:
[----:B------:R-:W-:Y:S05]  /*269e0*/  BSYNC.RECONVERGENT B1 ;  /* 0x0000000000017941 */ /* 0x000fea0003800200 */
.L_x_12876:
        /* <DEDUP_REMOVED lines=19> */
.L_x_12883:
        /* <DEDUP_REMOVED lines=12> */
.L_x_12885:
[----:B------:R-:W-:Y:S05]  /*26be0*/  BSYNC.RECONVERGENT B2 ;  /* 0x0000000000027941 */ /* 0x000fea0003800200 */
.L_x_12884:
        /* <DEDUP_REMOVED lines=59> */
[----:B------:R-:W-:Y:S01]  /*26fa0*/  IMAD.MOV.U32 R3, RZ, RZ, RZ ;  /* 0x000000ffff037224 */ /* 0x000fe200078e00ff */
[----:B------:R-:W-:Y:S02]  /*26fb0*/  LOP3.LUT R16, R14, UR5, R161, 0x96, !PT ;  /* 0x000000050e107c12 */ /* 0x000fe4000f8e96a1 */
[----:B------:R-:W-:-:S07]  /*26fc0*/  MOV R12, R160 ;  /* 0x000000a0000c7202 */ /* 0x000fce0000000f00 */
.L_x_12882:
[----:B------:R-:W-:Y:S05]  /*26fd0*/  BSYNC.RECONVERGENT B1 ;  /* 0x0000000000017941 */ /* 0x000fea0003800200 */
.L_x_12881:
        /* <DEDUP_REMOVED lines=14> */
[----:B------:R-:W-:-:S10]  /*270c0*/  HFMA2 R2, -RZ, RZ, 0, 1.1920928955078125e-07 ;  /* 0x00000002ff027431 */ /* 0x000fd400000001ff */
        /* <DEDUP_REMOVED lines=9> */
.L_x_12888:
        /* <DEDUP_REMOVED lines=12> */
.L_x_12890:
[----:B------:R-:W-:Y:S05]  /*27220*/  BSYNC.RECONVERGENT B2 ;  /* 0x0000000000027941 */ /* 0x000fea0003800200 */
.L_x_12889:
        /* <DEDUP_REMOVED lines=62> */
.L_x_12887:
[----:B------:R-:W-:Y:S05]  /*27610*/  BSYNC.RECONVERGENT B1 ;  /* 0x0000000000017941 */ /* 0x000fea0003800200 */
.L_x_12886:
        /* <DEDUP_REMOVED lines=18> */
.L_x_12893:
        /* <DEDUP_REMOVED lines=12> */
.L_x_12895:
[----:B------:R-:W-:Y:S05]  /*27800*/  BSYNC.RECONVERGENT B2 ;  /* 0x0000000000027941 */ /* 0x000fea0003800200 */
.L_x_12894:
        /* <DEDUP_REMOVED lines=62> */
.L_x_12892:
[----:B------:R-:W-:Y:S05]  /*27bf0*/  BSYNC.RECONVERGENT B1 ;  /* 0x0000000000017941 */ /* 0x000fea0003800200 */
.L_x_12891:
[----:B------:R-:W-:Y:S01]  /*27c00*/  I2FP.F32.U32 R2, R161 ;  /* 0x000000a100027245 */ /* 0x000fe20000201000 */
[----:B------:R-:W-:Y:S01]  /*27c10*/  BSSY.RECONVERGENT B1, `(.L_x_12896) ;  /* 0x0000062000017945 */ /* 0x000fe20003800200 */
[----:B------:R-:W-:Y:S01]  /*27c20*/  FSEL R0, R0, RZ, P3 ;  /* 0x000000ff00007208 */ /* 0x000fe20001800000 */
[----:B------:R-:W-:Y:S02]  /*27c30*/  HFMA2 R162, -RZ, RZ, 0, 1.1920928955078125e-07 ;  /* 0x00000002ffa27431 */ /* 0x000fe400000001ff */
        /* <DEDUP_REMOVED lines=20> */
.L_x_12898:
        /* <DEDUP_REMOVED lines=12> */
.L_x_12900:
[----:B------:R-:W-:Y:S05]  /*27e40*/  BSYNC.RECONVERGENT B2 ;  /* 0x0000000000027941 */ /* 0x000fea0003800200 */
.L_x_12899:
        /* <DEDUP_REMOVED lines=62> */
.L_x_12897:
[----:B------:R-:W-:Y:S05]  /*28230*/  BSYNC.RECONVERGENT B1 ;  /* 0x0000000000017941 */ /* 0x000fea0003800200 */
.L_x_12896:
        /* <DEDUP_REMOVED lines=19> */
.L_x_12903:
        /* <DEDUP_REMOVED lines=12> */
.L_x_12905:
[----:B------:R-:W-:Y:S05]  /*28430*/  BSYNC.RECONVERGENT B2 ;  /* 0x0000000000027941 */ /* 0x000fea0003800200 */
.L_x_12904:
        /* <DEDUP_REMOVED lines=62> */
.L_x_12902:
[----:B------:R-:W-:Y:S05]  /*28820*/  BSYNC.RECONVERGENT B1 ;  /* 0x0000000000017941 */ /* 0x000fea0003800200 */
.L_x_12901:
        /* <DEDUP_REMOVED lines=23> */
.L_x_12908:
        /* <DEDUP_REMOVED lines=12> */
.L_x_12910:
[----:B------:R-:W-:Y:S05]  /*28a60*/  BSYNC.RECONVERGENT B2 ;  /* 0x0000000000027941 */ /* 0x000fea0003800200 */
.L_x_12909:
        /* <DEDUP_REMOVED lines=62> */
.L_x_12907:
[----:B------:R-:W-:Y:S05]  /*28e50*/  BSYNC.RECONVERGENT B1 ;  /* 0x0000000000017941 */ /* 0x000fea0003800200 */
.L_x_12906:
        /* <DEDUP_REMOVED lines=18> */
.L_x_12913:
        /* <DEDUP_REMOVED lines=15> */
.L_x_12915:
[----:B------:R-:W-:Y:S05]  /*29070*/  BSYNC.RECONVERGENT B2 ;  /* 0x0000000000027941 */ /* 0x000fea0003800200 */
.L_x_12914:
        /* <DEDUP_REMOVED lines=62> */
.L_x_12912:
[----:B------:R-:W-:Y:S05]  /*29460*/  BSYNC.RECONVERGENT B1 ;  /* 0x0000000000017941 */ /* 0x000fea0003800200 */
.L_x_12911:
        /* <DEDUP_REMOVED lines=13> */
.L_x_12835:
[----:B------:R-:W-:Y:S01]  /*29540*/  ISETP.NE.AND P2, PT, R14, 0x1, PT ;  /* 0x000000010e00780c */ /* 0x000fe20003f45270 */
[----:B------:R-:W-:Y:S01]  /*29550*/  BSSY.RECONVERGENT B1, `(.L_x_12917) ;  /* 0x000005a000017945 */ /* 0x000fe20003800200 */
[----:B---3--:R-:W-:Y:S02]  /*29560*/  HFMA2 R156, -RZ, RZ, 0, 1.1920928955078125e-07 ;  /* 0x00000002ff9c7431 */ /* 0x008fe400000001ff */
        /* <DEDUP_REMOVED lines=13> */
.L_x_12919:
        /* <DEDUP_REMOVED lines=12> */
.L_x_12921:
[----:B------:R-:W-:Y:S05]  /*29700*/  BSYNC.RECONVERGENT B2 ;  /* 0x0000000000027941 */ /* 0x000fea0003800200 */
.L_x_12920:
        /* <DEDUP_REMOVED lines=62> */
.L_x_12918:
[----:B------:R-:W-:Y:S05]  /*29af0*/  BSYNC.RECONVERGENT B1 ;  /* 0x0000000000017941 */ /* 0x000fea0003800200 */
.L_x_12917:
[----:B------:R-:W3:Y:S01]  /*29b00*/  LDC R233, c[0x0][0x404] ;  /* 0x00010100ffe97b82 */ /* 0x000ee20000000800 */
[----:B------:R-:W-:Y:S01]  /*29b10*/  I2FP.F32.U32 R11, R157 ;  /* 0x0000009d000b7245 */ /* 0x000fe20000201000 */
[----:B------:R-:W-:Y:S01]  /*29b20*/  IMAD.MOV.U32 R232, RZ, RZ, 0x2f800000 ;  /* 0x2f800000ffe87424 */ /* 0x000fe200078e00ff */
[----:B------:R-:W-:Y:S01]  /*29b30*/  LOP3.LUT R18, R18, 0xffffffef, RZ, 0xc0, !PT ;  /* 0xffffffef12127812 */ /* 0x000fe200078ec0ff */
[----:B------:R-:W-:Y:S01]  /*29b40*/  BSSY.RECONVERGENT B1, `(.L_x_12922) ;  /* 0x000005d000017945 */ /* 0x000fe20003800200 */
[----:B-----5:R-:W-:Y:S01]  /*29b50*/  SHF.L.U32 R193, R160, 0x10, RZ ;  /* 0x00000010a0c17819 */ /* 0x020fe200000006ff */
[----:B------:R-:W-:Y:S01]  /*29b60*/  FFMA.FTZ R11, R11, R232, 1.1641532182693481445e-10 ;  /* 0x2f0000000b0b7423 */ /* 0x000fe200000100e8 */
[----:B------:R-:W-:Y:S02]  /*29b70*/  IMAD.MOV.U32 R14, RZ, RZ, 0x2 ;  /* 0x00000002ff0e7424 */ /* 0x000fe400078e00ff */
[----:B------:R-:W-:Y:S02]  /*29b80*/  IMAD.MOV.U32 R158, RZ, RZ, R12 ;  /* 0x000000ffff9e7224 */ /* 0x000fe400078e000c */
[----:B---3--:R-:W-:-:S02]  /*29b90*/  FSETP.LE.FTZ.AND P2, PT, R11, R233, PT ;  /* 0x000000e90b00720b */ /* 0x008fc40003f53000 */
[----:B------:R-:W-:-:S11]  /*29ba0*/  PRMT R11, R160, 0x7632, R11 ;  /* 0x00007632a00b7816 */ /* 0x000fd6000000000b */
        /* <DEDUP_REMOVED lines=11> */
.L_x_12924:
        /* <DEDUP_REMOVED lines=12> */
.L_x_12926:
[----:B------:R-:W-:Y:S05]  /*29d20*/  BSYNC.RECONVERGENT B2 ;  /* 0x0000000000027941 */ /* 0x000fea0003800200 */
.L_x_12925:
        /* <DEDUP_REMOVED lines=62> */
.L_x_12923:
[----:B------:R-:W-:Y:S05]  /*2a110*/  BSYNC.RECONVERGENT B1 ;  /* 0x0000000000017941 */ /* 0x000fea0003800200 */
.L_x_12922:
[----:B------:R-:W-:Y:S01]  /*2a120*/  I2FP.F32.U32 R156, R158 ;  /* 0x0000009e009c7245 */ /* 0x000fe20000201000 */
[----:B------:R-:W-:Y:S01]  /*2a130*/  BSSY.RECONVERGENT B1, `(.L_x_12927) ;  /* 0x000005d000017945 */ /* 0x000fe20003800200 */
[----:B------:R-:W-:Y:S01]  /*2a140*/  LOP3.LUT R18, R18, 0xfffffff7, RZ, 0xc0, !PT ;  /* 0xfffffff712127812 */ /* 0x000fe200078ec0ff */
[----:B------:R-:W-:Y:S01]  /*2a150*/  IMAD.MOV.U32 R159, RZ, RZ, 0x2 ;  /* 0x00000002ff9f7424 */ /* 0x000fe200078e00ff */
[----:B------:R-:W-:Y:S01]  /*2a160*/  SHF.L.U32 R11, R11, 0x10, RZ ;  /* 0x000000100b0b7819 */ /* 0x000fe200000006ff */
[----:B------:R-:W-:Y:S01]  /*2a170*/  FFMA.FTZ R156, R156, R232, 1.1641532182693481445e-10 ;  /* 0x2f0000009c9c7423 */ /* 0x000fe200000100e8 */
[----:B------:R-:W-:-:S04]  /*2a180*/  IMAD.MOV.U32 R158, RZ, RZ, R12 ;  /* 0x000000ffff9e7224 */ /* 0x000fc800078e000c */
[----:B------:R-:W-:-:S13]  /*2a190*/  FSETP.LE.FTZ.AND P2, PT, R156, R233, PT ;  /* 0x000000e99c00720b */ /* 0x000fda0003f53000 */
        /* <DEDUP_REMOVED lines=11> */
.L_x_12929:
        /* <DEDUP_REMOVED lines=12> */
.L_x_12931:
[----:B------:R-:W-:Y:S05]  /*2a310*/  BSYNC.RECONVERGENT B2 ;  /* 0x0000000000027941 */ /* 0x000fea0003800200 */
.L_x_12930:
        /* <DEDUP_REMOVED lines=61> */
[----:B------:R-:W-:-:S07]  /*2a6f0*/  LOP3.LUT R16, R14, UR5, R157, 0x96, !PT ;  /* 0x000000050e107c12 */ /* 0x000fce000f8e969d */
.L_x_12928:
[----:B------:R-:W-:Y:S05]  /*2a700*/  BSYNC.RECONVERGENT B1 ;  /* 0x0000000000017941 */ /* 0x000fea0003800200 */
.L_x_12927:
[----:B------:R-:W-:Y:S01]  /*2a710*/  I2FP.F32.U32 R14, R158 ;  /* 0x0000009e000e7245 */ /* 0x000fe20000201000 */
[----:B------:R-:W-:Y:S01]  /*2a720*/  BSSY.RECONVERGENT B1, `(.L_x_12932) ;  /* 0x000005e000017945 */ /* 0x000fe20003800200 */
[----:B------:R-:W-:Y:S01]  /*2a730*/  LOP3.LUT R18, R18, 0xfffffffb, RZ, 0xc0, !PT ;  /* 0xfffffffb12127812 */ /* 0x000fe200078ec0ff */
[----:B------:R-:W-:Y:S01]  /*2a740*/  IMAD.MOV.U32 R158, RZ, RZ, 0x2 ;  /* 0x00000002ff9e7424 */ /* 0x000fe200078e00ff */
[----:B------:R-:W-:Y:S01]  /*2a750*/  SHF.L.U32 R156, R161, 0x10, RZ ;  /* 0x00000010a19c7819 */ /* 0x000fe200000006ff */
        /* <DEDUP_REMOVED lines=15> */
.L_x_12934:
        /* <DEDUP_REMOVED lines=12> */
.L_x_12936:
[----:B------:R-:W-:Y:S05]  /*2a910*/  BSYNC.RECONVERGENT B2 ;  /* 0x0000000000027941 */ /* 0x000fea0003800200 */
.L_x_12935:
        /* <DEDUP_REMOVED lines=62> */
.L_x_12933:
[----:B------:R-:W-:Y:S05]  /*2ad00*/  BSYNC.RECONVERGENT B1 ;  /* 0x0000000000017941 */ /* 0x000fea0003800200 */
.L_x_12932:
[----:B------:R-:W-:Y:S01]  /*2ad10*/  I2FP.F32.U32 R157, R157 ;  /* 0x0000009d009d7245 */ /* 0x000fe20000201000 */
[----:B------:R-:W-:Y:S01]  /*2ad20*/  BSSY.RECONVERGENT B1, `(.L_x_12937) ;  /* 0x000005d000017945 */ /* 0x000fe20003800200 */
[----:B------:R-:W-:Y:S01]  /*2ad30*/  LOP3.LUT R18, R18, 0xfffffffd, RZ, 0xc0, !PT ;  /* 0xfffffffd12127812 */ /* 0x000fe200078ec0ff */
[----:B------:R-:W-:Y:S02]  /*2ad40*/  IMAD.MOV.U32 R161, RZ, RZ, 0x2 ;  /* 0x00000002ffa17424 */ /* 0x000fe400078e00ff */
[----:B------:R-:W-:Y:S01]  /*2ad50*/  FFMA.FTZ R157, R157, R232, 1.1641532182693481445e-10 ;  /* 0x2f0000009d9d7423 */ /* 0x000fe200000100e8 */
[----:B------:R-:W-:-:S04]  /*2ad60*/  IMAD.MOV.U32 R160, RZ, RZ, R12 ;  /* 0x000000ffffa07224 */ /* 0x000fc800078e000c */
[----:B------:R-:W-:Y:S02]  /*2ad70*/  FSETP.LE.FTZ.AND P2, PT, R157, R233, PT ;  /* 0x000000e99d00720b */ /* 0x000fe40003f53000 */
        /* <DEDUP_REMOVED lines=12> */
.L_x_12939:
        /* <DEDUP_REMOVED lines=12> */
.L_x_12941:
[----:B------:R-:W-:Y:S05]  /*2af00*/  BSYNC.RECONVERGENT B2 ;  /* 0x0000000000027941 */ /* 0x000fea0003800200 */
.L_x_12940:
        /* <DEDUP_REMOVED lines=62> */
.L_x_12938:
[----:B------:R-:W-:Y:S05]  /*2b2f0*/  BSYNC.RECONVERGENT B1 ;  /* 0x0000000000017941 */ /* 0x000fea0003800200 */
.L_x_12937:
[----:B------:R-:W-:Y:S01]  /*2b300*/  ISETP.NE.AND P3, PT, R161, 0x1, PT ;  /* 0x00000001a100780c */ /* 0x000fe20003f65270 */
[----:B------:R-:W-:Y:S01]  /*2b310*/  BSSY.RECONVERGENT B1, `(.L_x_12942) ;  /* 0x000005c000017945 */ /* 0x000fe20003800200 */
[----:B------:R-:W-:Y:S01]  /*2b320*/  I2FP.F32.U32 R14, R160 ;  /* 0x000000a0000e7245 */ /* 0x000fe20000201000 */
[----:B------:R-:W-:Y:S01]  /*2b330*/  IMAD.MOV.U32 R160, RZ, RZ, 0x2 ;  /* 0x00000002ffa07424 */ /* 0x000fe200078e00ff */
[----:B------:R-:W-:Y:S01]  /*2b340*/  SHF.L.U32 R158, R162, 0x10, RZ ;  /* 0x00000010a29e7819 */ /* 0x000fe200000006ff */
        /* <DEDUP_REMOVED lines=13> */
.L_x_12944:
        /* <DEDUP_REMOVED lines=12> */
.L_x_12946:
[----:B------:R-:W-:Y:S05]  /*2b4e0*/  BSYNC.RECONVERGENT B2 ;  /* 0x0000000000027941 */ /* 0x000fea0003800200 */
.L_x_12945:
        /* <DEDUP_REMOVED lines=62> */
.L_x_12943:
[----:B------:R-:W-:Y:S05]  /*2b8d0*/  BSYNC.RECONVERGENT B1 ;  /* 0x0000000000017941 */ /* 0x000fea0003800200 */
.L_x_12942:
[----:B------:R-:W-:Y:S01]  /*2b8e0*/  ISETP.NE.AND P4, PT, R160, 0x1, PT ;  /* 0x00000001a000780c */ /* 0x000fe20003f85270 */
[----:B------:R-:W-:Y:S01]  /*2b8f0*/  BSSY.RECONVERGENT B1, `(.L_x_12947) ;  /* 0x000005b000017945 */ /* 0x000fe20003800200 */
[----:B------:R-:W-:Y:S01]  /*2b900*/  I2FP.F32.U32 R159, R159 ;  /* 0x0000009f009f7245 */ /* 0x000fe20000201000 */
[----:B0-2---:R-:W-:Y:S02]  /*2b910*/  IMAD.MOV.U32 R190, RZ, RZ, 0x2 ;  /* 0x00000002ffbe7424 */ /* 0x005fe400078e00ff */
        /* <DEDUP_REMOVED lines=13> */
.L_x_12949:
        /* <DEDUP_REMOVED lines=12> */
.L_x_12951:
[----:B------:R-:W-:Y:S05]  /*2bab0*/  BSYNC.RECONVERGENT B2 ;  /* 0x0000000000027941 */ /* 0x000fea0003800200 */
.L_x_12950:
        /* <DEDUP_REMOVED lines=62> */
.L_x_12948:
[----:B------:R-:W-:Y:S05]  /*2bea0*/  BSYNC.RECONVERGENT B1 ;  /* 0x0000000000017941 */ /* 0x000fea0003800200 */
.L_x_12947:
        /* <DEDUP_REMOVED lines=18> */
.L_x_12954:
        /* <DEDUP_REMOVED lines=12> */
.L_x_12956:
[----:B------:R-:W-:Y:S05]  /*2c090*/  BSYNC.RECONVERGENT B2 ;  /* 0x0000000000027941 */ /* 0x000fea0003800200 */
.L_x_12955:
        /* <DEDUP_REMOVED lines=62> */
.L_x_12953:
[----:B------:R-:W-:Y:S05]  /*2c480*/  BSYNC.RECONVERGENT B1 ;  /* 0x0000000000017941 */ /* 0x000fea0003800200 */
.L_x_12952:
        /* <DEDUP_REMOVED lines=11> */
[----:B------:R-:W-:Y:S02]  /*2c540*/  FSETP.GTU.FTZ.AND P5, PT, R162, R233, PT ;  /* 0x000000e9a200720b */ /* 0x000fe40003fbc000 */
[----:B------:R-:W-:Y:S02]  /*2c550*/  @P1 LOP3.LUT R18, R18, 0x2000, RZ, 0xfc, !PT ;  /* 0x0000200012121812 */ /* 0x000fe400078efcff */
[----:B------:R-:W-:Y:S01]  /*2c560*/  SHF.L.U32 R162, R163, 0x10, RZ ;  /* 0x00000010a3a27819 */ /* 0x000fe200000006ff */
[----:B------:R-:W-:Y:S01]  /*2c570*/  FMUL.FTZ R163, R157, UR7 ;  /* 0x000000079da37c20 */ /* 0x000fe20008410000 */
[C---:B------:R-:W-:Y:S01]  /*2c580*/  LOP3.LUT P1, RZ, R18.reuse, 0x8, RZ, 0xc0, !PT ;  /* 0x0000000812ff7812 */ /* 0x040fe2000782c0ff */
[----:B------:R-:W-:Y:S01]  /*2c590*/  FMUL.FTZ R157, R11, UR7 ;  /* 0x000000070b9d7c20 */ /* 0x000fe20008410000 */
[----:B------:R-:W-:Y:S01]  /*2c5a0*/  LOP3.LUT R18, R18, 0xffffefff, RZ, 0xc0, !PT ;  /* 0xffffefff12127812 */ /* 0x000fe200078ec0ff */
[----:B------:R-:W-:Y:S01]  /*2c5b0*/  FMUL.FTZ R11, R162, UR7 ;  /* 0x00000007a20b7c20 */ /* 0x000fe20008410000 */
        /* <DEDUP_REMOVED lines=23> */
.L_x_12916:
        /* <DEDUP_REMOVED lines=44> */
.L_x_12957:
[----:B------:R-:W-:Y:S01]  /*2c9f0*/  IMAD.MOV.U32 R11, RZ, RZ, R189 ;  /* 0x000000ffff0b7224 */ /* 0x000fe200078e00bd */
[----:B------:R-:W-:-:S07]  /*2ca00*/  IADD3 R188, PT, PT, R188, 0x80, RZ ;  /* 0x00000080bcbc7810 */ /* 0x000fce0007ffe0ff */
.L_x_12834:
[----:B------:R-:W-:Y:S05]  /*2ca10*/  BSYNC.RECONVERGENT B0 ;  /* 0x0000000000007941 */ /* 0x000fea0003800200 */
.L_x_12833:
        /* <DEDUP_REMOVED lines=36> */
.L_x_12963:
        /* <DEDUP_REMOVED lines=12> */
.L_x_12965:
[----:B------:R-:W-:Y:S05]  /*2cd20*/  BSYNC.RECONVERGENT B2 ;  /* 0x0000000000027941 */ /* 0x000fea0003800200 */
.L_x_12964:
        /* <DEDUP_REMOVED lines=62> */
.L_x_12962:
[----:B------:R-:W-:Y:S05]  /*2d110*/  BSYNC.RECONVERGENT B1 ;  /* 0x0000000000017941 */ /* 0x000fea0003800200 */
.L_x_12961:
[----:B------:R-:W4:Y:S01]  /*2d120*/  LDC R193, c[0x0][0x404] ;  /* 0x00010100ffc17b82 */ /* 0x000f220000000800 */
[----:B------:R-:W-:Y:S01]  /*2d130*/  HFMA2 R232, -RZ, RZ, 0.1171875, 0 ;  /* 0x2f800000ffe87431 */ /* 0x000fe200000001ff */
[----:B-1----:R-:W-:Y:S01]  /*2d140*/  I2FP.F32.U32 R2, R0 ;  /* 0x0000000000027245 */ /* 0x002fe20000201000 */
[----:B-----5:R-:W-:Y:S01]  /*2d150*/  IMAD.U32 R4, R168, 0x10000, RZ ;  /* 0x00010000a8047824 */ /* 0x020fe200078e00ff */
[----:B------:R-:W-:Y:S01]  /*2d160*/  ISETP.NE.AND P2, PT, R3, 0x1, PT ;  /* 0x000000010300780c */ /* 0x000fe20003f45270 */
[----:B------:R-:W-:Y:S01]  /*2d170*/  BSSY.RECONVERGENT B1, `(.L_x_12966) ;  /* 0x000005e000017945 */ /* 0x000fe20003800200 */
[----:B------:R-:W-:Y:S02]  /*2d180*/  LOP3.LUT R18, R18, 0xffffffef, RZ, 0xc0, !PT ;  /* 0xffffffef12127812 */ /* 0x000fe400078ec0ff */
[----:B------:R-:W1:Y:S01]  /*2d190*/  LDC R11, c[0x0][0x408] ;  /* 0x00010200ff0b7b82 */ /* 0x000e620000000800 */
[----:B------:R-:W-:Y:S01]  /*2d1a0*/  PRMT R0, R168, 0x7632, R0 ;  /* 0x00007632a8007816 */ /* 0x000fe20000000000 */
[----:B------:R-:W-:Y:S01]  /*2d1b0*/  FFMA.FTZ R2, R2, R232, 1.1641532182693481445e-10 ;  /* 0x2f00000002027423 */ /* 0x000fe200000100e8 */
[----:B------:R-:W-:-:S04]  /*2d1c0*/  MOV R7, R12 ;  /* 0x0000000c00077202 */ /* 0x000fc80000000f00 */
[----:B----4-:R-:W-:Y:S01]  /*2d1d0*/  FSETP.LE.FTZ.AND P4, PT, R2, R193, PT ;  /* 0x000000c10200720b */ /* 0x010fe20003f93000 */
[----:B-1----:R-:W-:Y:S01]  /*2d1e0*/  FMUL.FTZ R2, R4, R11 ;  /* 0x0000000b04027220 */ /* 0x002fe20000410000 */
[----:B------:R-:W-:-:S11]  /*2d1f0*/  IMAD.MOV.U32 R4, RZ, RZ, 0x2 ;  /* 0x00000002ff047424 */ /* 0x000fd600078e00ff */
        /* <DEDUP_REMOVED lines=10> */
.L_x_12968:
        /* <DEDUP_REMOVED lines=12> */
.L_x_12970:
[----:B------:R-:W-:Y:S05]  /*2d360*/  BSYNC.RECONVERGENT B2 ;  /* 0x0000000000027941 */ /* 0x000fea0003800200 */
.L_x_12969:
        /* <DEDUP_REMOVED lines=62> */
.L_x_12967:
[----:B------:R-:W-:Y:S05]  /*2d750*/  BSYNC.RECONVERGENT B1 ;  /* 0x0000000000017941 */ /* 0x000fea0003800200 */
.L_x_12966:
        /* <DEDUP_REMOVED lines=24> */
.L_x_12973:
        /* <DEDUP_REMOVED lines=12> */
.L_x_12975:
[----:B------:R-:W-:Y:S05]  /*2d9a0*/  BSYNC.RECONVERGENT B2 ;  /* 0x0000000000027941 */ /* 0x000fea0003800200 */
.L_x_12974:
        /* <DEDUP_REMOVED lines=62> */
.L_x_12972:
[----:B------:R-:W-:Y:S05]  /*2dd90*/  BSYNC.RECONVERGENT B1 ;  /* 0x0000000000017941 */ /* 0x000fea0003800200 */
.L_x_12971:
[----:B------:R-:W-:Y:S01]  /*2dda0*/  I2FP.F32.U32 R2, R5 ;  /* 0x0000000500027245 */ /* 0x000fe20000201000 */
[----:B------:R-:W-:Y:S01]  /*2ddb0*/  IMAD.U32 R0, R0, 0x10000, RZ ;  /* 0x0001000000007824 */ /* 0x000fe200078e00ff */
[----:B------:R-:W-:Y:S01]  /*2ddc0*/  ISETP.NE.AND P2, PT, R3, 0x1, PT ;  /* 0x000000010300780c */ /* 0x000fe20003f45270 */
[----:B------:R-:W-:Y:S01]  /*2ddd0*/  BSSY.RECONVERGENT B1, `(.L_x_12976) ;  /* 0x000005c000017945 */ /* 0x000fe20003800200 */
[----:B------:R-:W-:Y:S01]  /*2dde0*/  LOP3.LUT R18, R18, 0xfffffff7, RZ, 0xc0, !PT ;  /* 0xfffffff712127812 */ /* 0x000fe200078ec0ff */
[----:B------:R-:W-:Y:S01]  /*2ddf0*/  FFMA.FTZ R2, R2, R232, 1.1641532182693481445e-10 ;  /* 0x2f00000002027423 */ /* 0x000fe200000100e8 */
[----:B------:R-:W-:Y:S01]  /*2de00*/  FMUL.FTZ R0, R0, R11 ;  /* 0x0000000b00007220 */ /* 0x000fe20000410000 */
[----:B------:R-:W-:-:S03]  /*2de10*/  MOV R5, R12 ;  /* 0x0000000c00057202 */ /* 0x000fc60000000f00 */
        /* <DEDUP_REMOVED lines=12> */
.L_x_12978:
        /* <DEDUP_REMOVED lines=12> */
.L_x_12980:
[----:B------:R-:W-:Y:S05]  /*2dfa0*/  BSYNC.RECONVERGENT B2 ;  /* 0x0000000000027941 */ /* 0x000fea0003800200 */
.L_x_12979:
        /* <DEDUP_REMOVED lines=62> */
.L_x_12977:
[----:B------:R-:W-:Y:S05]  /*2e390*/  BSYNC.RECONVERGENT B1 ;  /* 0x0000000000017941 */ /* 0x000fea0003800200 */
.L_x_12976:
        /* <DEDUP_REMOVED lines=25> */
.L_x_12983:
        /* <DEDUP_REMOVED lines=12> */
.L_x_12985:
[----:B------:R-:W-:Y:S05]  /*2e5f0*/  BSYNC.RECONVERGENT B2 ;  /* 0x0000000000027941 */ /* 0x000fea0003800200 */
.L_x_12984:
        /* <DEDUP_REMOVED lines=62> */
.L_x_12982:
[----:B------:R-:W-:Y:S05]  /*2e9e0*/  BSYNC.RECONVERGENT B1 ;  /* 0x0000000000017941 */ /* 0x000fea0003800200 */
.L_x_12981:
        /* <DEDUP_REMOVED lines=21> */
.L_x_12988:
        /* <DEDUP_REMOVED lines=12> */
.L_x_12990:
[----:B------:R-:W-:Y:S05]  /*2ec00*/  BSYNC.RECONVERGENT B2 ;  /* 0x0000000000027941 */ /* 0x000fea0003800200 */
.L_x_12989:
        /* <DEDUP_REMOVED lines=57> */
[----:B------:R-:W-:Y:S01]  /*2efa0*/  IMAD.WIDE.U32 R4, R6, -0x326172a9, RZ ;  /* 0xcd9e8d5706047825 */ /* 0x000fe200078e00ff */
[----:B------:R-:W-:-:S03]  /*2efb0*/  UIADD3 UR5, UPT, UPT, UR8, -0x700cb87f, URZ ;  /* 0x8ff3478108057890 */ /* 0x000fc6000fffe0ff */
[----:B------:R-:W-:Y:S02]  /*2efc0*/  IMAD.MOV.U32 R12, RZ, RZ, R4 ;  /* 0x000000ffff0c7224 */ /* 0x000fe400078e0004 */
[----:B------:R-:W-:Y:S01]  /*2efd0*/  HFMA2 R4, -RZ, RZ, 0, 0 ;  /* 0x00000000ff047431 */ /* 0x000fe200000001ff */
[----:B------:R-:W-:-:S07]  /*2efe0*/  LOP3.LUT R16, R14, UR5, R5, 0x96, !PT ;  /* 0x000000050e107c12 */ /* 0x000fce000f8e9605 */
.L_x_12987:
[----:B------:R-:W-:Y:S05]  /*2eff0*/  BSYNC.RECONVERGENT B1 ;  /* 0x0000000000017941 */ /* 0x000fea0003800200 */
.L_x_12986:
        /* <DEDUP_REMOVED lines=24> */
.L_x_12993:
        /* <DEDUP_REMOVED lines=12> */
.L_x_12995:
[----:B------:R-:W-:Y:S05]  /*2f240*/  BSYNC.RECONVERGENT B2 ;  /* 0x0000000000027941 */ /* 0x000fea0003800200 */
.L_x_12994:
        /* <DEDUP_REMOVED lines=62> */
.L_x_12992:
[----:B------:R-:W-:Y:S05]  /*2f630*/  BSYNC.RECONVERGENT B1 ;  /* 0x0000000000017941 */ /* 0x000fea0003800200 */
.L_x_12991:
        /* <DEDUP_REMOVED lines=20> */
.L_x_12998:
        /* <DEDUP_REMOVED lines=12> */
.L_x_13000:
[----:B------:R-:W-:Y:S05]  /*2f840*/  BSYNC.RECONVERGENT B2 ;  /* 0x0000000000027941 */ /* 0x000fea0003800200 */
.L_x_12999:
        /* <DEDUP_REMOVED lines=62> */
.L_x_12997:
[----:B------:R-:W-:Y:S05]  /*2fc30*/  BSYNC.RECONVERGENT B1 ;  /* 0x0000000000017941 */ /* 0x000fea0003800200 */
.L_x_12996:
        /* <DEDUP_REMOVED lines=14> */
[----:B------:R-:W-:Y:S02]  /*2fd20*/  PRMT R5, R0, 0x7610, R5 ;  /* 0x0000761000057816 */ /* 0x000fe40000000005 */
[----:B------:R-:W-:-:S09]  /*2fd30*/  MOV R0, R12 ;  /* 0x0000000c00007202 */ /* 0x000fd20000000f00 */
        /* <DEDUP_REMOVED lines=9> */
.L_x_13003:
        /* <DEDUP_REMOVED lines=12> */
.L_x_13005:
[----:B------:R-:W-:Y:S05]  /*2fe90*/  BSYNC.RECONVERGENT B2 ;  /* 0x0000000000027941 */ /* 0x000fea0003800200 */
.L_x_13004:
        /* <DEDUP_REMOVED lines=62> */
.L_x_13002:
[----:B------:R-:W-:Y:S05]  /*30280*/  BSYNC.RECONVERGENT B1 ;  /* 0x0000000000017941 */ /* 0x000fea0003800200 */
.L_x_13001:
[----:B------:R-:W-:Y:S01]  /*30290*/  ISETP.NE.AND P3, PT, R14, 0x1, PT ;  /* 0x000000010e00780c */ /* 0x000fe20003f65270 */
[----:B------:R-:W-:Y:S01]  /*302a0*/  IMAD.U32 R2, R170, 0x10000, RZ ;  /* 0x00010000aa027824 */ /* 0x000fe200078e00ff */
[----:B------:R-:W-:Y:S01]  /*302b0*/  I2FP.F32.U32 R0, R0 ;  /* 0x0000000000007245 */ /* 0x000fe20000201000 */
[----:B------:R-:W-:Y:S01]  /*302c0*/  BSSY.RECONVERGENT B1, `(.L_x_13006) ;  /* 0x000005b000017945 */ /* 0x000fe20003800200 */
[----:B------:R-:W-:Y:S02]  /*302d0*/  IMAD.MOV.U32 R3, RZ, RZ, 0x2 ;  /* 0x00000002ff037424 */ /* 0x000fe400078e00ff */
[----:B------:R-:W-:Y:S01]  /*302e0*/  FMUL.FTZ R2, R2, R11 ;  /* 0x0000000b02027220 */ /* 0x000fe20000410000 */
[----:B------:R-:W-:Y:S01]  /*302f0*/  MOV R4, R12 ;  /* 0x0000000c00047202 */ /* 0x000fe20000000f00 */
        /* <DEDUP_REMOVED lines=12> */
.L_x_13008:
        /* <DEDUP_REMOVED lines=12> */
.L_x_13010:
[----:B------:R-:W-:Y:S05]  /*30480*/  BSYNC.RECONVERGENT B2 ;  /* 0x0000000000027941 */ /* 0x000fea0003800200 */
.L_x_13009:
        /* <DEDUP_REMOVED lines=59> */
[----:B------:R-:W-:Y:S02]  /*30840*/  HFMA2 R3, -RZ, RZ, 0, 0 ;  /* 0x00000000ff037431 */ /* 0x000fe400000001ff */
[----:B------:R-:W-:Y:S01]  /*30850*/  IMAD.MOV.U32 R12, RZ, RZ, R168 ;  /* 0x000000ffff0c7224 */ /* 0x000fe200078e00a8 */
[----:B------:R-:W-:-:S07]  /*30860*/  LOP3.LUT R16, R14, UR5, R169, 0x96, !PT ;  /* 0x000000050e107c12 */ /* 0x000fce000f8e96a9 */
.L_x_13007:
[----:B------:R-:W-:Y:S05]  /*30870*/  BSYNC.RECONVERGENT B1 ;  /* 0x0000000000017941 */ /* 0x000fea0003800200 */
.L_x_13006:
        /* <DEDUP_REMOVED lines=24> */
.L_x_13013:
        /* <DEDUP_REMOVED lines=12> */
.L_x_13015:
[----:B------:R-:W-:Y:S05]  /*30ac0*/  BSYNC.RECONVERGENT B2 ;  /* 0x0000000000027941 */ /* 0x000fea0003800200 */
.L_x_13014:
        /* <DEDUP_REMOVED lines=62> */
.L_x_13012:
[----:B------:R-:W-:Y:S05]  /*30eb0*/  BSYNC.RECONVERGENT B1 ;  /* 0x0000000000017941 */ /* 0x000fea0003800200 */
.L_x_13011:
        /* <DEDUP_REMOVED lines=18> */
.L_x_13018:
        /* <DEDUP_REMOVED lines=12> */
.L_x_13020:
[----:B------:R-:W-:Y:S05]  /*310a0*/  BSYNC.RECONVERGENT B2 ;  /* 0x0000000000027941 */ /* 0x000fea0003800200 */
.L_x_13019:
        /* <DEDUP_REMOVED lines=62> */
.L_x_13017:
[----:B------:R-:W-:Y:S05]  /*31490*/  BSYNC.RECONVERGENT B1 ;  /* 0x0000000000017941 */ /* 0x000fea0003800200 */
.L_x_13016:
        /* <DEDUP_REMOVED lines=24> */
.L_x_13023:
        /* <DEDUP_REMOVED lines=12> */
.L_x_13025:
[----:B------:R-:W-:Y:S05]  /*316e0*/  BSYNC.RECONVERGENT B2 ;  /* 0x0000000000027941 */ /* 0x000fea0003800200 */
.L_x_13024:
[----:B0-2---:R-:W-:Y:S01]  /*316f0*/  IMAD.WIDE.U32 R194, R19, -0x2daee0ad, RZ ;  /* 0xd2511f5313c27825 */ /* 0x005fe200078e00ff */
        /* <DEDUP_REMOVED lines=61> */
.L_x_13022:
[----:B------:R-:W-:Y:S05]  /*31ad0*/  BSYNC.RECONVERGENT B1 ;  /* 0x0000000000017941 */ /* 0x000fea0003800200 */
.L_x_13021:
[----:B------:R-:W-:Y:S01]  /*31ae0*/  ISETP.NE.AND P5, PT, R170, 0x1, PT ;  /* 0x00000001aa00780c */ /* 0x000fe20003fa5270 */
[----:B------:R-:W-:Y:S01]  /*31af0*/  BSSY.RECONVERGENT B1, `(.L_x_13026) ;  /* 0x000005d000017945 */ /* 0x000fe20003800200 */
[----:B------:R-:W-:Y:S01]  /*31b00*/  I2FP.F32.U32 R0, R2 ;  /* 0x0000000200007245 */ /* 0x000fe20000201000 */
[----:B------:R-:W-:Y:S01]  /*31b10*/  IMAD.U32 R2, R171, 0x10000, RZ ;  /* 0x00010000ab027824 */ /* 0x000fe200078e00ff */
[----:B0-2---:R-:W-:Y:S01]  /*31b20*/  MOV R190, R12 ;  /* 0x0000000c00be7202 */ /* 0x005fe20000000f00 */
[----:B------:R-:W-:Y:S02]  /*31b30*/  IMAD.MOV.U32 R14, RZ, RZ, 0x2 ;  /* 0x00000002ff0e7424 */ /* 0x000fe400078e00ff */
        /* <DEDUP_REMOVED lines=13> */
.L_x_13028:
        /* <DEDUP_REMOVED lines=12> */
.L_x_13030:
[----:B------:R-:W-:Y:S05]  /*31cd0*/  BSYNC.RECONVERGENT B2 ;  /* 0x0000000000027941 */ /* 0x000fea0003800200 */
.L_x_13029:
        /* <DEDUP_REMOVED lines=62> */
.L_x_13027:
[----:B------:R-:W-:Y:S05]  /*320c0*/  BSYNC.RECONVERGENT B1 ;  /* 0x0000000000017941 */ /* 0x000fea0003800200 */
.L_x_13026:
        /* <DEDUP_REMOVED lines=23> */
.L_x_13033:
        /* <DEDUP_REMOVED lines=12> */
.L_x_13035:
[----:B------:R-:W-:Y:S05]  /*32300*/  BSYNC.RECONVERGENT B2 ;  /* 0x0000000000027941 */ /* 0x000fea0003800200 */
.L_x_13034:
        /* <DEDUP_REMOVED lines=62> */
.L_x_13032:
[----:B------:R-:W-:Y:S05]  /*326f0*/  BSYNC.RECONVERGENT B1 ;  /* 0x0000000000017941 */ /* 0x000fea0003800200 */
.L_x_13031:
        /* <DEDUP_REMOVED lines=18> */
.L_x_13038:
        /* <DEDUP_REMOVED lines=15> */
.L_x_13040:
[----:B------:R-:W-:Y:S05]  /*32910*/  BSYNC.RECONVERGENT B2 ;  /* 0x0000000000027941 */ /* 0x000fea0003800200 */
.L_x_13039:
        /* <DEDUP_REMOVED lines=62> */
.L_x_13037:
[----:B------:R-:W-:Y:S05]  /*32d00*/  BSYNC.RECONVERGENT B1 ;  /* 0x0000000000017941 */ /* 0x000fea0003800200 */
.L_x_13036:
        /* <DEDUP_REMOVED lines=13> */
.L_x_12960:
        /* <DEDUP_REMOVED lines=16> */
.L_x_13044:
        /* <DEDUP_REMOVED lines=12> */
.L_x_13046:
[----:B------:R-:W-:Y:S05]  /*32fa0*/  BSYNC.RECONVERGENT B2 ;  /* 0x0000000000027941 */ /* 0x000fea0003800200 */
.L_x_13045:
        /* <DEDUP_REMOVED lines=62> */
.L_x_13043:
[----:B------:R-:W-:Y:S05]  /*33390*/  BSYNC.RECONVERGENT B1 ;  /* 0x0000000000017941 */ /* 0x000fea0003800200 */
.L_x_13042:
[----:B------:R-:W3:Y:S01]  /*333a0*/  LDC R233, c[0x0][0x404] ;  /* 0x00010100ffe97b82 */ /* 0x000ee20000000800 */
[----:B------:R-:W-:Y:S01]  /*333b0*/  I2FP.F32.U32 R11, R165 ;  /* 0x000000a5000b7245 */ /* 0x000fe20000201000 */
[----:B------:R-:W-:Y:S01]  /*333c0*/  IMAD.MOV.U32 R232, RZ, RZ, 0x2f800000 ;  /* 0x2f800000ffe87424 */ /* 0x000fe200078e00ff */
[----:B------:R-:W-:Y:S01]  /*333d0*/  LOP3.LUT R18, R18, 0xffffffef, RZ, 0xc0, !PT ;  /* 0xffffffef12127812 */ /* 0x000fe200078ec0ff */
[----:B------:R-:W-:Y:S01]  /*333e0*/  BSSY.RECONVERGENT B1, `(.L_x_13047) ;  /* 0x000005d000017945 */ /* 0x000fe20003800200 */
[----:B-----5:R-:W-:Y:S02]  /*333f0*/  IMAD.U32 R193, R168, 0x10000, RZ ;  /* 0x00010000a8c17824 */ /* 0x020fe400078e00ff */
[----:B------:R-:W-:Y:S01]  /*33400*/  FFMA.FTZ R11, R11, R232, 1.1641532182693481445e-10 ;  /* 0x2f0000000b0b7423 */ /* 0x000fe200000100e8 */
[----:B------:R-:W-:Y:S01]  /*33410*/  MOV R14, 0x2 ;  /* 0x00000002000e7802 */ /* 0x000fe20000000f00 */
[----:B------:R-:W-:-:S03]  /*33420*/  IMAD.MOV.U32 R166, RZ, RZ, R12 ;  /* 0x000000ffffa67224 */ /* 0x000fc600078e000c */
[----:B---3--:R-:W-:Y:S02]  /*33430*/  FSETP.LE.FTZ.AND P2, PT, R11, R233, PT ;  /* 0x000000e90b00720b */ /* 0x008fe40003f53000 */
        /* <DEDUP_REMOVED lines=12> */
.L_x_13049:
        /* <DEDUP_REMOVED lines=12> */
.L_x_13051:
[----:B------:R-:W-:Y:S05]  /*335c0*/  BSYNC.RECONVERGENT B2 ;  /* 0x0000000000027941 */ /* 0x000fea0003800200 */
.L_x_13050:
        /* <DEDUP_REMOVED lines=62> */
.L_x_13048:
[----:B------:R-:W-:Y:S05]  /*339b0*/  BSYNC.RECONVERGENT B1 ;  /* 0x0000000000017941 */ /* 0x000fea0003800200 */
.L_x_13047:
[----:B------:R-:W-:Y:S01]  /*339c0*/  I2FP.F32.U32 R164, R166 ;  /* 0x000000a600a47245 */ /* 0x000fe20000201000 */
[----:B------:R-:W-:Y:S01]  /*339d0*/  BSSY.RECONVERGENT B1, `(.L_x_13052) ;  /* 0x000005d000017945 */ /* 0x000fe20003800200 */
[----:B------:R-:W-:Y:S01]  /*339e0*/  LOP3.LUT R18, R18, 0xfffffff7, RZ, 0xc0, !PT ;  /* 0xfffffff712127812 */ /* 0x000fe200078ec0ff */
[----:B------:R-:W-:Y:S02]  /*339f0*/  HFMA2 R167, -RZ, RZ, 0, 1.1920928955078125e-07 ;  /* 0x00000002ffa77431 */ /* 0x000fe400000001ff */
[----:B------:R-:W-:Y:S02]  /*33a00*/  IMAD.U32 R11, R11, 0x10000, RZ ;  /* 0x000100000b0b7824 */ /* 0x000fe400078e00ff */
        /* <DEDUP_REMOVED lines=14> */
.L_x_13054:
        /* <DEDUP_REMOVED lines=12> */
.L_x_13056:
[----:B------:R-:W-:Y:S05]  /*33bb0*/  BSYNC.RECONVERGENT B2 ;  /* 0x0000000000027941 */ /* 0x000fea0003800200 */
.L_x_13055:
        /* <DEDUP_REMOVED lines=62> */
.L_x_13053:
[----:B------:R-:W-:Y:S05]  /*33fa0*/  BSYNC.RECONVERGENT B1 ;  /* 0x0000000000017941 */ /* 0x000fea0003800200 */
.L_x_13052:
        /* <DEDUP_REMOVED lines=20> */
.L_x_13059:
        /* <DEDUP_REMOVED lines=12> */
.L_x_13061:
[----:B------:R-:W-:Y:S05]  /*341b0*/  BSYNC.RECONVERGENT B2 ;  /* 0x0000000000027941 */ /* 0x000fea0003800200 */
.L_x_13060:
        /* <DEDUP_REMOVED lines=62> */
.L_x_13058:
[----:B------:R-:W-:Y:S05]  /*345a0*/  BSYNC.RECONVERGENT B1 ;  /* 0x0000000000017941 */ /* 0x000fea0003800200 */
.L_x_13057:
        /* <DEDUP_REMOVED lines=19> */
.L_x_13064:
        /* <DEDUP_REMOVED lines=12> */
.L_x_13066:
[----:B------:R-:W-:Y:S05]  /*347a0*/  BSYNC.RECONVERGENT B2 ;  /* 0x0000000000027941 */ /* 0x000fea0003800200 */
.L_x_13065:
        /* <DEDUP_REMOVED lines=62> */
.L_x_13063:
[----:B------:R-:W-:Y:S05]  /*34b90*/  BSYNC.RECONVERGENT B1 ;  /* 0x0000000000017941 */ /* 0x000fea0003800200 */
.L_x_13062:
        /* <DEDUP_REMOVED lines=18> */
.L_x_13069:
        /* <DEDUP_REMOVED lines=12> */
.L_x_13071:
[----:B------:R-:W-:Y:S05]  /*34d80*/  BSYNC.RECONVERGENT B2 ;  /* 0x0000000000027941 */ /* 0x000fea0003800200 */
.L_x_13070:
        /* <DEDUP_REMOVED lines=62> */
.L_x_13068:
[----:B------:R-:W-:Y:S05]  /*35170*/  BSYNC.RECONVERGENT B1 ;  /* 0x0000000000017941 */ /* 0x000fea0003800200 */
.L_x_13067:
        /* <DEDUP_REMOVED lines=17> */
.L_x_13074:
        /* <DEDUP_REMOVED lines=12> */
.L_x_13076:
[----:B------:R-:W-:Y:S05]  /*35350*/  BSYNC.RECONVERGENT B2 ;  /* 0x0000000000027941 */ /* 0x000fea0003800200 */
.L_x_13075:
        /* <DEDUP_REMOVED lines=62> */
.L_x_13073:
[----:B------:R-:W-:Y:S05]  /*35740*/  BSYNC.RECONVERGENT B1 ;  /* 0x0000000000017941 */ /* 0x000fea0003800200 */
.L_x_13072:
        /* <DEDUP_REMOVED lines=18> */
.L_x_13079:
        /* <DEDUP_REMOVED lines=12> */
.L_x_13081:
[----:B------:R-:W-:Y:S05]  /*35930*/  BSYNC.RECONVERGENT B2 ;  /* 0x0000000000027941 */ /* 0x000fea0003800200 */
.L_x_13080:
        /* <DEDUP_REMOVED lines=62> */
.L_x_13078:
[----:B------:R-:W-:Y:S05]  /*35d20*/  BSYNC.RECONVERGENT B1 ;  /* 0x0000000000017941 */ /* 0x000fea0003800200 */
.L_x_13077:
        /* <DEDUP_REMOVED lines=42> */
.L_x_13041:
        /* <DEDUP_REMOVED lines=44> */
.L_x_13082:
[----:B------:R-:W-:Y:S02]  /*36290*/  IMAD.MOV.U32 R11, RZ, RZ, R189 ;  /* 0x000000ffff0b7224 */ /* 0x000fe400078e00bd */
[----:B------:R-:W-:-:S07]  /*362a0*/  VIADD R188, R188, 0x80 ;  /* 0x00000080bcbc7836 */ /* 0x000fce0000000000 */
.L_x_12959:
[----:B------:R-:W-:Y:S05]  /*362b0*/  BSYNC.RECONVERGENT B0 ;  /* 0x0000000000007941 */ /* 0x000fea0003800200 */
.L_x_12958:
        /* <DEDUP_REMOVED lines=36> */
.L_x_13088:
        /* <DEDUP_REMOVED lines=12> */
.L_x_13090:
[----:B------:R-:W-:Y:S05]  /*365c0*/  BSYNC.RECONVERGENT B2 ;  /* 0x0000000000027941 */ /* 0x000fea0003800200 */
.L_x_13089:
        /* <DEDUP_REMOVED lines=62> */
.L_x_13087:
[----:B------:R-:W-:Y:S05]  /*369b0*/  BSYNC.RECONVERGENT B1 ;  /* 0x0000000000017941 */ /* 0x000fea0003800200 */
.L_x_13086:
[----:B------:R-:W4:Y:S01]  /*369c0*/  LDC R193, c[0x0][0x404] ;  /* 0x00010100ffc17b82 */ /* 0x000f220000000800 */
[----:B-1----:R-:W-:Y:S01]  /*369d0*/  I2FP.F32.U32 R2, R0 ;  /* 0x0000000000027245 */ /* 0x002fe20000201000 */
        /* <DEDUP_REMOVED lines=8> */
[----:B------:R-:W-:Y:S01]  /*36a60*/  IMAD.MOV.U32 R7, RZ, RZ, R12 ;  /* 0x000000ffff077224 */ /* 0x000fe200078e000c */
        /* <DEDUP_REMOVED lines=13> */
.L_x_13093:
        /* <DEDUP_REMOVED lines=12> */
.L_x_13095:
[----:B------:R-:W-:Y:S05]  /*36c00*/  BSYNC.RECONVERGENT B2 ;  /* 0x0000000000027941 */ /* 0x000fea0003800200 */
.L_x_13094:
        /* <DEDUP_REMOVED lines=62> */
.L_x_13092:
[----:B------:R-:W-:Y:S05]  /*36ff0*/  BSYNC.RECONVERGENT B1 ;  /* 0x0000000000017941 */ /* 0x000fea0003800200 */
.L_x_13091:
        /* <DEDUP_REMOVED lines=24> */
.L_x_13098:
        /* <DEDUP_REMOVED lines=12> */
.L_x_13100:
[----:B------:R-:W-:Y:S05]  /*37240*/  BSYNC.RECONVERGENT B2 ;  /* 0x0000000000027941 */ /* 0x000fea0003800200 */
.L_x_13099:
        /* <DEDUP_REMOVED lines=62> */
.L_x_13097:
[----:B------:R-:W-:Y:S05]  /*37630*/  BSYNC.RECONVERGENT B1 ;  /* 0x0000000000017941 */ /* 0x000fea0003800200 */
.L_x_13096:
        /* <DEDUP_REMOVED lines=20> */
.L_x_13103:
        /* <DEDUP_REMOVED lines=12> */
.L_x_13105:
[----:B------:R-:W-:Y:S05]  /*37840*/  BSYNC.RECONVERGENT B2 ;  /* 0x0000000000027941 */ /* 0x000fea0003800200 */
.L_x_13104:
        /* <DEDUP_REMOVED lines=62> */
.L_x_13102:
[----:B------:R-:W-:Y:S05]  /*37c30*/  BSYNC.RECONVERGENT B1 ;  /* 0x0000000000017941 */ /* 0x000fea0003800200 */
.L_x_13101:
        /* <DEDUP_REMOVED lines=25> */
.L_x_13108:
        /* <DEDUP_REMOVED lines=12> */
.L_x_13110:
[----:B------:R-:W-:Y:S05]  /*37e90*/  BSYNC.RECONVERGENT B2 ;  /* 0x0000000000027941 */ /* 0x000fea0003800200 */
.L_x_13109:
        /* <DEDUP_REMOVED lines=62> */
.L_x_13107:
[----:B------:R-:W-:Y:S05]  /*38280*/  BSYNC.RECONVERGENT B1 ;  /* 0x0000000000017941 */ /* 0x000fea0003800200 */
.L_x_13106:
        /* <DEDUP_REMOVED lines=21> */
.L_x_13113:
        /* <DEDUP_REMOVED lines=12> */
.L_x_13115:
[----:B------:R-:W-:Y:S05]  /*384a0*/  BSYNC.RECONVERGENT B2 ;  /* 0x0000000000027941 */ /* 0x000fea0003800200 */
.L_x_13114:
        /* <DEDUP_REMOVED lines=62> */
.L_x_13112:
[----:B------:R-:W-:Y:S05]  /*38890*/  BSYNC.RECONVERGENT B1 ;  /* 0x0000000000017941 */ /* 0x000fea0003800200 */
.L_x_13111:
        /* <DEDUP_REMOVED lines=24> */
.L_x_13118:
        /* <DEDUP_REMOVED lines=12> */
.L_x_13120:
[----:B------:R-:W-:Y:S05]  /*38ae0*/  BSYNC.RECONVERGENT B2 ;  /* 0x0000000000027941 */ /* 0x000fea0003800200 */
.L_x_13119:
        /* <DEDUP_REMOVED lines=62> */
.L_x_13117:
[----:B------:R-:W-:Y:S05]  /*38ed0*/  BSYNC.RECONVERGENT B1 ;  /* 0x0000000000017941 */ /* 0x000fea0003800200 */
.L_x_13116:
        /* <DEDUP_REMOVED lines=20> */
.L_x_13123:
        /* <DEDUP_REMOVED lines=12> */
.L_x_13125:
[----:B------:R-:W-:Y:S05]  /*390e0*/  BSYNC.RECONVERGENT B2 ;  /* 0x0000000000027941 */ /* 0x000fea0003800200 */
.L_x_13124:
        /* <DEDUP_REMOVED lines=62> */
.L_x_13122:
[----:B------:R-:W-:Y:S05]  /*394d0*/  BSYNC.RECONVERGENT B1 ;  /* 0x0000000000017941 */ /* 0x000fea0003800200 */
.L_x_13121:
        /* <DEDUP_REMOVED lines=25> */
.L_x_13128:
        /* <DEDUP_REMOVED lines=12> */
.L_x_13130:
[----:B------:R-:W-:Y:S05]  /*39730*/  BSYNC.RECONVERGENT B2 ;  /* 0x0000000000027941 */ /* 0x000fea0003800200 */
.L_x_13129:
        /* <DEDUP_REMOVED lines=62> */
.L_x_13127:
[----:B------:R-:W-:Y:S05]  /*39b20*/  BSYNC.RECONVERGENT B1 ;  /* 0x0000000000017941 */ /* 0x000fea0003800200 */
.L_x_13126:
        /* <DEDUP_REMOVED lines=19> */
.L_x_13133:
        /* <DEDUP_REMOVED lines=12> */
.L_x_13135:
[----:B------:R-:W-:Y:S05]  /*39d20*/  BSYNC.RECONVERGENT B2 ;  /* 0x0000000000027941 */ /* 0x000fea0003800200 */
.L_x_13134:
        /* <DEDUP_REMOVED lines=62> */
.L_x_13132:
[----:B------:R-:W-:Y:S05]  /*3a110*/  BSYNC.RECONVERGENT B1 ;  /* 0x0000000000017941 */ /* 0x000fea0003800200 */
.L_x_13131:
        /* <DEDUP_REMOVED lines=24> */
.L_x_13138:
        /* <DEDUP_REMOVED lines=12> */
.L_x_13140:
[----:B------:R-:W-:Y:S05]  /*3a360*/  BSYNC.RECONVERGENT B2 ;  /* 0x0000000000027941 */ /* 0x000fea0003800200 */
.L_x_13139:
        /* <DEDUP_REMOVED lines=62> */
.L_x_13137:
[----:B------:R-:W-:Y:S05]  /*3a750*/  BSYNC.RECONVERGENT B1 ;  /* 0x0000000000017941 */ /* 0x000fea0003800200 */
.L_x_13136:
        /* <DEDUP_REMOVED lines=18> */
.L_x_13143:
        /* <DEDUP_REMOVED lines=12> */
.L_x_13145:
[----:B------:R-:W-:Y:S05]  /*3a940*/  BSYNC.RECONVERGENT B2 ;  /* 0x0000000000027941 */ /* 0x000fea0003800200 */
.L_x_13144:
        /* <DEDUP_REMOVED lines=62> */
.L_x_13142:
[----:B------:R-:W-:Y:S05]  /*3ad30*/  BSYNC.RECONVERGENT B1 ;  /* 0x0000000000017941 */ /* 0x000fea0003800200 */
.L_x_13141:
        /* <DEDUP_REMOVED lines=24> */
.L_x_13148:
        /* <DEDUP_REMOVED lines=12> */
.L_x_13150:
[----:B------:R-:W-:Y:S05]  /*3af80*/  BSYNC.RECONVERGENT B2 ;  /* 0x0000000000027941 */ /* 0x000fea0003800200 */
.L_x_13149:
        /* <DEDUP_REMOVED lines=62> */
.L_x_13147:
[----:B------:R-:W-:Y:S05]  /*3b370*/  BSYNC.RECONVERGENT B1 ;  /* 0x0000000000017941 */ /* 0x000fea0003800200 */
.L_x_13146:
        /* <DEDUP_REMOVED lines=19> */
.L_x_13153:
        /* <DEDUP_REMOVED lines=12> */
.L_x_13155:
[----:B------:R-:W-:Y:S05]  /*3b570*/  BSYNC.RECONVERGENT B2 ;  /* 0x0000000000027941 */ /* 0x000fea0003800200 */
.L_x_13154:
        /* <DEDUP_REMOVED lines=62> */
.L_x_13152:
[----:B------:R-:W-:Y:S05]  /*3b960*/  BSYNC.RECONVERGENT B1 ;  /* 0x0000000000017941 */ /* 0x000fea0003800200 */
.L_x_13151:
        /* <DEDUP_REMOVED lines=23> */
.L_x_13158:
        /* <DEDUP_REMOVED lines=12> */
.L_x_13160:
[----:B------:R-:W-:Y:S05]  /*3bba0*/  BSYNC.RECONVERGENT B2 ;  /* 0x0000000000027941 */ /* 0x000fea0003800200 */
.L_x_13159:
        /* <DEDUP_REMOVED lines=62> */
.L_x_13157:
[----:B------:R-:W-:Y:S05]  /*3bf90*/  BSYNC.RECONVERGENT B1 ;  /* 0x0000000000017941 */ /* 0x000fea0003800200 */
.L_x_13156:
        /* <DEDUP_REMOVED lines=18> */
.L_x_13163:
        /* <DEDUP_REMOVED lines=15> */
.L_x_13165:
[----:B------:R-:W-:Y:S05]  /*3c1b0*/  BSYNC.RECONVERGENT B2 ;  /* 0x0000000000027941 */ /* 0x000fea0003800200 */
.L_x_13164:
        /* <DEDUP_REMOVED lines=62> */
.L_x_13162:
[----:B------:R-:W-:Y:S05]  /*3c5a0*/  BSYNC.RECONVERGENT B1 ;  /* 0x0000000000017941 */ /* 0x000fea0003800200 */
.L_x_13161:
        /* <DEDUP_REMOVED lines=13> */
.L_x_13085:
        /* <DEDUP_REMOVED lines=16> */
.L_x_13169:
        /* <DEDUP_REMOVED lines=12> */
.L_x_13171:
[----:B------:R-:W-:Y:S05]  /*3c840*/  BSYNC.RECONVERGENT B2 ;  /* 0x0000000000027941 */ /* 0x000fea0003800200 */
.L_x_13170:
        /* <DEDUP_REMOVED lines=62> */
.L_x_13168:
[----:B------:R-:W-:Y:S05]  /*3cc30*/  BSYNC.RECONVERGENT B1 ;  /* 0x0000000000017941 */ /* 0x000fea0003800200 */
.L_x_13167:
[----:B------:R-:W3:Y:S01]  /*3cc40*/  LDC R233, c[0x0][0x404] ;  /* 0x00010100ffe97b82 */ /* 0x000ee20000000800 */
[----:B------:R-:W-:Y:S01]  /*3cc50*/  HFMA2 R232, -RZ, RZ, 0.1171875, 0 ;  /* 0x2f800000ffe87431 */ /* 0x000fe200000001ff */
[----:B------:R-:W-:Y:S01]  /*3cc60*/  I2FP.F32.U32 R11, R173 ;  /* 0x000000ad000b7245 */ /* 0x000fe20000201000 */
[----:B------:R-:W-:Y:S01]  /*3cc70*/  BSSY.RECONVERGENT B1, `(.L_x_13172) ;  /* 0x000005e000017945 */ /* 0x000fe20003800200 */
[----:B------:R-:W-:Y:S01]  /*3cc80*/  LOP3.LUT R18, R18, 0xffffffef, RZ, 0xc0, !PT ;  /* 0xffffffef12127812 */ /* 0x000fe200078ec0ff */
[----:B-----5:R-:W-:Y:S01]  /*3cc90*/  IMAD.U32 R193, R176, 0x10000, RZ ;  /* 0x00010000b0c17824 */ /* 0x020fe200078e00ff */
[----:B------:R-:W-:Y:S01]  /*3cca0*/  MOV R174, R12 ;  /* 0x0000000c00ae7202 */ /* 0x000fe20000000f00 */
[----:B------:R-:W-:Y:S02]  /*3ccb0*/  IMAD.MOV.U32 R14, RZ, RZ, 0x2 ;  /* 0x00000002ff0e7424 */ /* 0x000fe400078e00ff */
[----:B------:R-:W-:-:S05]  /*3ccc0*/  FFMA.FTZ R11, R11, R232, 1.1641532182693481445e-10 ;  /* 0x2f0000000b0b7423 */ /* 0x000fca00000100e8 */
        /* <DEDUP_REMOVED lines=13> */
.L_x_13174:
        /* <DEDUP_REMOVED lines=12> */
.L_x_13176:
[----:B------:R-:W-:Y:S05]  /*3ce60*/  BSYNC.RECONVERGENT B2 ;  /* 0x0000000000027941 */ /* 0x000fea0003800200 */
.L_x_13175:
        /* <DEDUP_REMOVED lines=62> */
.L_x_13173:
[----:B------:R-:W-:Y:S05]  /*3d250*/  BSYNC.RECONVERGENT B1 ;  /* 0x0000000000017941 */ /* 0x000fea0003800200 */
.L_x_13172:
        /* <DEDUP_REMOVED lines=19> */
.L_x_13179:
        /* <DEDUP_REMOVED lines=12> */
.L_x_13181:
[----:B------:R-:W-:Y:S05]  /*3d450*/  BSYNC.RECONVERGENT B2 ;  /* 0x0000000000027941 */ /* 0x000fea0003800200 */
.L_x_13180:
        /* <DEDUP_REMOVED lines=62> */
.L_x_13178:
[----:B------:R-:W-:Y:S05]  /*3d840*/  BSYNC.RECONVERGENT B1 ;  /* 0x0000000000017941 */ /* 0x000fea0003800200 */
.L_x_13177:
        /* <DEDUP_REMOVED lines=20> */
.L_x_13184:
        /* <DEDUP_REMOVED lines=12> */
.L_x_13186:
[----:B------:R-:W-:Y:S05]  /*3da50*/  BSYNC.RECONVERGENT B2 ;  /* 0x0000000000027941 */ /* 0x000fea0003800200 */
.L_x_13185:
        /* <DEDUP_REMOVED lines=62> */
.L_x_13183:
[----:B------:R-:W-:Y:S05]  /*3de40*/  BSYNC.RECONVERGENT B1 ;  /* 0x0000000000017941 */ /* 0x000fea0003800200 */
.L_x_13182:
        /* <DEDUP_REMOVED lines=19> */
.L_x_13189:
        /* <DEDUP_REMOVED lines=12> */
.L_x_13191:
[----:B------:R-:W-:Y:S05]  /*3e040*/  BSYNC.RECONVERGENT B2 ;  /* 0x0000000000027941 */ /* 0x000fea0003800200 */
.L_x_13190:
        /* <DEDUP_REMOVED lines=62> */
.L_x_13188:
[----:B------:R-:W-:Y:S05]  /*3e430*/  BSYNC.RECONVERGENT B1 ;  /* 0x0000000000017941 */ /* 0x000fea0003800200 */
.L_x_13187:
        /* <DEDUP_REMOVED lines=18> */
.L_x_13194:
        /* <DEDUP_REMOVED lines=12> */
.L_x_13196:
[----:B------:R-:W-:Y:S05]  /*3e620*/  BSYNC.RECONVERGENT B2 ;  /* 0x0000000000027941 */ /* 0x000fea0003800200 */
.L_x_13195:
        /* <DEDUP_REMOVED lines=62> */
.L_x_13193:
[----:B------:R-:W-:Y:S05]  /*3ea10*/  BSYNC.RECONVERGENT B1 ;  /* 0x0000000000017941 */ /* 0x000fea0003800200 */
.L_x_13192:
        /* <DEDUP_REMOVED lines=17> */
.L_x_13199:
        /* <DEDUP_REMOVED lines=12> */
.L_x_13201:
[----:B------:R-:W-:Y:S05]  /*3ebf0*/  BSYNC.RECONVERGENT B2 ;  /* 0x0000000000027941 */ /* 0x000fea0003800200 */
.L_x_13200:
        /* <DEDUP_REMOVED lines=62> */
.L_x_13198:
[----:B------:R-:W-:Y:S05]  /*3efe0*/  BSYNC.RECONVERGENT B1 ;  /* 0x0000000000017941 */ /* 0x000fea0003800200 */
.L_x_13197:
        /* <DEDUP_REMOVED lines=18> */
.L_x_13204:
        /* <DEDUP_REMOVED lines=12> */
.L_x_13206:
[----:B------:R-:W-:Y:S05]  /*3f1d0*/  BSYNC.RECONVERGENT B2 ;  /* 0x0000000000027941 */ /* 0x000fea0003800200 */
.L_x_13205:
        /* <DEDUP_REMOVED lines=62> */
.L_x_13203:
[----:B------:R-:W-:Y:S05]  /*3f5c0*/  BSYNC.RECONVERGENT B1 ;  /* 0x0000000000017941 */ /* 0x000fea0003800200 */
.L_x_13202:
        /* <DEDUP_REMOVED lines=42> */
.L_x_13166:
        /* <DEDUP_REMOVED lines=44> */
.L_x_13207:
[----:B------:R-:W-:Y:S01]  /*3fb30*/  MOV R11, R189 ;  /* 0x000000bd000b7202 */ /* 0x000fe20000000f00 */
[----:B------:R-:W-:-:S07]  /*3fb40*/  VIADD R188, R188, 0x80 ;  /* 0x00000080bcbc7836 */ /* 0x000fce0000000000 */
.L_x_13084:
[----:B------:R-:W-:Y:S05]  /*3fb50*/  BSYNC.RECONVERGENT B0 ;  /* 0x0000000000007941 */ /* 0x000fea0003800200 */
.L_x_13083:
        /* <DEDUP_REMOVED lines=36> */
.L_x_13213:
        /* <DEDUP_REMOVED lines=12> */
.L_x_13215:
[----:B------:R-:W-:Y:S05]  /*3fe60*/  BSYNC.RECONVERGENT B2 ;  /* 0x0000000000027941 */ /* 0x000fea0003800200 */
.L_x_13214:
        /* <DEDUP_REMOVED lines=62> */
.L_x_13212:
[----:B------:R-:W-:Y:S05]  /*40250*/  BSYNC.RECONVERGENT B1 ;  /* 0x0000000000017941 */ /* 0x000fea0003800200 */
.L_x_13211:
[----:B------:R-:W4:Y:S01]  /*40260*/  LDC R193, c[0x0][0x404] ;  /* 0x00010100ffc17b82 */ /* 0x000f220000000800 */
[----:B-1----:R-:W-:Y:S01]  /*40270*/  I2FP.F32.U32 R2, R0 ;  /* 0x0000000000027245 */ /* 0x002fe20000201000 */
        /* <DEDUP_REMOVED lines=9> */
[----:B----4-:R-:W-:Y:S01]  /*40310*/  FSETP.LE.FTZ.AND P4, PT, R2, R193, PT ;  /* 0x000000c10200720b */ /* 0x010fe20003f93000 */
[----:B-1----:R-:W-:Y:S01]  /*40320*/  FMUL.FTZ R2, R4, R11 ;  /* 0x0000000b04027220 */ /* 0x002fe20000410000 */
[----:B------:R-:W-:-:S11]  /*40330*/  MOV R4, 0x2 ;  /* 0x0000000200047802 */ /* 0x000fd60000000f00 */
        /* <DEDUP_REMOVED lines=10> */
.L_x_13218:
        /* <DEDUP_REMOVED lines=12> */
.L_x_13220:
[----:B------:R-:W-:Y:S05]  /*404a0*/  BSYNC.RECONVERGENT B2 ;  /* 0x0000000000027941 */ /* 0x000fea0003800200 */
.L_x_13219:
        /* <DEDUP_REMOVED lines=62> */
.L_x_13217:
[----:B------:R-:W-:Y:S05]  /*40890*/  BSYNC.RECONVERGENT B1 ;  /* 0x0000000000017941 */ /* 0x000fea0003800200 */
.L_x_13216:
        /* <DEDUP_REMOVED lines=24> */
.L_x_13223:
        /* <DEDUP_REMOVED lines=12> */
.L_x_13225:
[----:B------:R-:W-:Y:S05]  /*40ae0*/  BSYNC.RECONVERGENT B2 ;  /* 0x0000000000027941 */ /* 0x000fea0003800200 */
.L_x_13224:
        /* <DEDUP_REMOVED lines=62> */
.L_x_13222:
[----:B------:R-:W-:Y:S05]  /*40ed0*/  BSYNC.RECONVERGENT B1 ;  /* 0x0000000000017941 */ /* 0x000fea0003800200 */
.L_x_13221:
        /* <DEDUP_REMOVED lines=20> */
.L_x_13228:
        /* <DEDUP_REMOVED lines=12> */
.L_x_13230:
[----:B------:R-:W-:Y:S05]  /*410e0*/  BSYNC.RECONVERGENT B2 ;  /* 0x0000000000027941 */ /* 0x000fea0003800200 */
.L_x_13229:
        /* <DEDUP_REMOVED lines=62> */
.L_x_13227:
[----:B------:R-:W-:Y:S05]  /*414d0*/  BSYNC.RECONVERGENT B1 ;  /* 0x0000000000017941 */ /* 0x000fea0003800200 */
.L_x_13226:
        /* <DEDUP_REMOVED lines=25> */
.L_x_13233:
        /* <DEDUP_REMOVED lines=12> */
.L_x_13235:
[----:B------:R-:W-:Y:S05]  /*41730*/  BSYNC.RECONVERGENT B2 ;  /* 0x0000000000027941 */ /* 0x000fea0003800200 */
.L_x_13234:
        /* <DEDUP_REMOVED lines=62> */
.L_x_13232:
[----:B------:R-:W-:Y:S05]  /*41b20*/  BSYNC.RECONVERGENT B1 ;  /* 0x0000000000017941 */ /* 0x000fea0003800200 */
.L_x_13231:
        /* <DEDUP_REMOVED lines=21> */
.L_x_13238:
        /* <DEDUP_REMOVED lines=12> */
.L_x_13240:
[----:B------:R-:W-:Y:S05]  /*41d40*/  BSYNC.RECONVERGENT B2 ;  /* 0x0000000000027941 */ /* 0x000fea0003800200 */
.L_x_13239:
        /* <DEDUP_REMOVED lines=62> */
.L_x_13237:
[----:B------:R-:W-:Y:S05]  /*42130*/  BSYNC.RECONVERGENT B1 ;  /* 0x0000000000017941 */ /* 0x000fea0003800200 */
.L_x_13236:
        /* <DEDUP_REMOVED lines=24> */
.L_x_13243:
        /* <DEDUP_REMOVED lines=12> */
.L_x_13245:
[----:B------:R-:W-:Y:S05]  /*42380*/  BSYNC.RECONVERGENT B2 ;  /* 0x0000000000027941 */ /* 0x000fea0003800200 */
.L_x_13244:
        /* <DEDUP_REMOVED lines=62> */
.L_x_13242:
[----:B------:R-:W-:Y:S05]  /*42770*/  BSYNC.RECONVERGENT B1 ;  /* 0x0000000000017941 */ /* 0x000fea0003800200 */
.L_x_13241:
        /* <DEDUP_REMOVED lines=20> */
.L_x_13248:
        /* <DEDUP_REMOVED lines=12> */
.L_x_13250:
[----:B------:R-:W-:Y:S05]  /*42980*/  BSYNC.RECONVERGENT B2 ;  /* 0x0000000000027941 */ /* 0x000fea0003800200 */
.L_x_13249:
        /* <DEDUP_REMOVED lines=62> */
.L_x_13247:
[----:B------:R-:W-:Y:S05]  /*42d70*/  BSYNC.RECONVERGENT B1 ;  /* 0x0000000000017941 */ /* 0x000fea0003800200 */
.L_x_13246:
        /* <DEDUP_REMOVED lines=25> */
.L_x_13253:
        /* <DEDUP_REMOVED lines=12> */
.L_x_13255:
[----:B------:R-:W-:Y:S05]  /*42fd0*/  BSYNC.RECONVERGENT B2 ;  /* 0x0000000000027941 */ /* 0x000fea0003800200 */
.L_x_13254:
        /* <DEDUP_REMOVED lines=62> */
.L_x_13252:
[----:B------:R-:W-:Y:S05]  /*433c0*/  BSYNC.RECONVERGENT B1 ;  /* 0x0000000000017941 */ /* 0x000fea0003800200 */
.L_x_13251:
        /* <DEDUP_REMOVED lines=19> */
.L_x_13258:
        /* <DEDUP_REMOVED lines=12> */
.L_x_13260:
[----:B------:R-:W-:Y:S05]  /*435c0*/  BSYNC.RECONVERGENT B2 ;  /* 0x0000000000027941 */ /* 0x000fea0003800200 */
.L_x_13259:
        /* <DEDUP_REMOVED lines=62> */
.L_x_13257:
[----:B------:R-:W-:Y:S05]  /*439b0*/  BSYNC.RECONVERGENT B1 ;  /* 0x0000000000017941 */ /* 0x000fea0003800200 */
.L_x_13256:
        /* <DEDUP_REMOVED lines=24> */
.L_x_13263:
        /* <DEDUP_REMOVED lines=12> */
.L_x_13265:
[----:B------:R-:W-:Y:S05]  /*43c00*/  BSYNC.RECONVERGENT B2 ;  /* 0x0000000000027941 */ /* 0x000fea0003800200 */
.L_x_13264:
        /* <DEDUP_REMOVED lines=62> */
.L_x_13262:
[----:B------:R-:W-:Y:S05]  /*43ff0*/  BSYNC.RECONVERGENT B1 ;  /* 0x0000000000017941 */ /* 0x000fea0003800200 */
.L_x_13261:
        /* <DEDUP_REMOVED lines=18> */
.L_x_13268:
        /* <DEDUP_REMOVED lines=12> */
.L_x_13270:
[----:B------:R-:W-:Y:S05]  /*441e0*/  BSYNC.RECONVERGENT B2 ;  /* 0x0000000000027941 */ /* 0x000fea0003800200 */
.L_x_13269:
        /* <DEDUP_REMOVED lines=62> */
.L_x_13267:
[----:B------:R-:W-:Y:S05]  /*445d0*/  BSYNC.RECONVERGENT B1 ;  /* 0x0000000000017941 */ /* 0x000fea0003800200 */
.L_x_13266:
        /* <DEDUP_REMOVED lines=24> */
.L_x_13273:
        /* <DEDUP_REMOVED lines=12> */
.L_x_13275:
[----:B------:R-:W-:Y:S05]  /*44820*/  BSYNC.RECONVERGENT B2 ;  /* 0x0000000000027941 */ /* 0x000fea0003800200 */
.L_x_13274:
        /* <DEDUP_REMOVED lines=62> */
.L_x_13272:
[----:B------:R-:W-:Y:S05]  /*44c10*/  BSYNC.RECONVERGENT B1 ;  /* 0x0000000000017941 */ /* 0x000fea0003800200 */
.L_x_13271:
        /* <DEDUP_REMOVED lines=19> */
.L_x_13278:
        /* <DEDUP_REMOVED lines=12> */
.L_x_13280:
[----:B------:R-:W-:Y:S05]  /*44e10*/  BSYNC.RECONVERGENT B2 ;  /* 0x0000000000027941 */ /* 0x000fea0003800200 */
.L_x_13279:
        /* <DEDUP_REMOVED lines=62> */
.L_x_13277:
[----:B------:R-:W-:Y:S05]  /*45200*/  BSYNC.RECONVERGENT B1 ;  /* 0x0000000000017941 */ /* 0x000fea0003800200 */
.L_x_13276:
        /* <DEDUP_REMOVED lines=23> */
.L_x_13283:
        /* <DEDUP_REMOVED lines=12> */
.L_x_13285:
[----:B------:R-:W-:Y:S05]  /*45440*/  BSYNC.RECONVERGENT B2 ;  /* 0x0000000000027941 */ /* 0x000fea0003800200 */
.L_x_13284:
        /* <DEDUP_REMOVED lines=62> */
.L_x_13282:
[----:B------:R-:W-:Y:S05]  /*45830*/  BSYNC.RECONVERGENT B1 ;  /* 0x0000000000017941 */ /* 0x000fea0003800200 */
.L_x_13281:
        /* <DEDUP_REMOVED lines=18> */
.L_x_13288:
        /* <DEDUP_REMOVED lines=15> */
.L_x_13290:
[----:B------:R-:W-:Y:S05]  /*45a50*/  BSYNC.RECONVERGENT B2 ;  /* 0x0000000000027941 */ /* 0x000fea0003800200 */
.L_x_13289:
        /* <DEDUP_REMOVED lines=62> */
.L_x_13287:
[----:B------:R-:W-:Y:S05]  /*45e40*/  BSYNC.RECONVERGENT B1 ;  /* 0x0000000000017941 */ /* 0x000fea0003800200 */
.L_x_13286:
        /* <DEDUP_REMOVED lines=13> */
.L_x_13210:
        /* <DEDUP_REMOVED lines=16> */
.L_x_13294:
        /* <DEDUP_REMOVED lines=12> */
.L_x_13296:
[----:B------:R-:W-:Y:S05]  /*460e0*/  BSYNC.RECONVERGENT B2 ;  /* 0x0000000000027941 */ /* 0x000fea0003800200 */
.L_x_13295:
        /* <DEDUP_REMOVED lines=62> */
.L_x_13293:
[----:B------:R-:W-:Y:S05]  /*464d0*/  BSYNC.RECONVERGENT B1 ;  /* 0x0000000000017941 */ /* 0x000fea0003800200 */
.L_x_13292:
        /* <DEDUP_REMOVED lines=22> */
.L_x_13299:
        /* <DEDUP_REMOVED lines=12> */
.L_x_13301:
[----:B------:R-:W-:Y:S05]  /*46700*/  BSYNC.RECONVERGENT B2 ;  /* 0x0000000000027941 */ /* 0x000fea0003800200 */
.L_x_13300:
        /* <DEDUP_REMOVED lines=62> */
.L_x_13298:
[----:B------:R-:W-:Y:S05]  /*46af0*/  BSYNC.RECONVERGENT B1 ;  /* 0x0000000000017941 */ /* 0x000fea0003800200 */
.L_x_13297:
        /* <DEDUP_REMOVED lines=19> */
.L_x_13304:
        /* <DEDUP_REMOVED lines=12> */
.L_x_13306:
[----:B------:R-:W-:Y:S05]  /*46cf0*/  BSYNC.RECONVERGENT B2 ;  /* 0x0000000000027941 */ /* 0x000fea0003800200 */
.L_x_13305:
        /* <DEDUP_REMOVED lines=62> */
.L_x_13303:
[----:B------:R-:W-:Y:S05]  /*470e0*/  BSYNC.RECONVERGENT B1 ;  /* 0x0000000000017941 */ /* 0x000fea0003800200 */
.L_x_13302:
        /* <DEDUP_REMOVED lines=20> */
.L_x_13309:
        /* <DEDUP_REMOVED lines=12> */
.L_x_13311:
[----:B------:R-:W-:Y:S05]  /*472f0*/  BSYNC.RECONVERGENT B2 ;  /* 0x0000000000027941 */ /* 0x000fea0003800200 */
.L_x_13310:
        /* <DEDUP_REMOVED lines=62> */
.L_x_13308:
[----:B------:R-:W-:Y:S05]  /*476e0*/  BSYNC.RECONVERGENT B1 ;  /* 0x0000000000017941 */ /* 0x000fea0003800200 */
.L_x_13307:
        /* <DEDUP_REMOVED lines=19> */
.L_x_13314:
        /* <DEDUP_REMOVED lines=12> */
.L_x_13316:
[----:B------:R-:W-:Y:S05]  /*478e0*/  BSYNC.RECONVERGENT B2 ;  /* 0x0000000000027941 */ /* 0x000fea0003800200 */
.L_x_13315:
        /* <DEDUP_REMOVED lines=62> */
.L_x_13313:
[----:B------:R-:W-:Y:S05]  /*47cd0*/  BSYNC.RECONVERGENT B1 ;  /* 0x0000000000017941 */ /* 0x000fea0003800200 */
.L_x_13312:
        /* <DEDUP_REMOVED lines=18> */
.L_x_13319:
        /* <DEDUP_REMOVED lines=12> */
.L_x_13321:
[----:B------:R-:W-:Y:S05]  /*47ec0*/  BSYNC.RECONVERGENT B2 ;  /* 0x0000000000027941 */ /* 0x000fea0003800200 */
.L_x_13320:
        /* <DEDUP_REMOVED lines=62> */
.L_x_13318:
[----:B------:R-:W-:Y:S05]  /*482b0*/  BSYNC.RECONVERGENT B1 ;  /* 0x0000000000017941 */ /* 0x000fea0003800200 */
.L_x_13317:
        /* <DEDUP_REMOVED lines=17> */
.L_x_13324:
        /* <DEDUP_REMOVED lines=12> */
.L_x_13326:
[----:B------:R-:W-:Y:S05]  /*48490*/  BSYNC.RECONVERGENT B2 ;  /* 0x0000000000027941 */ /* 0x000fea0003800200 */
.L_x_13325:
        /* <DEDUP_REMOVED lines=62> */
.L_x_13323:
[----:B------:R-:W-:Y:S05]  /*48880*/  BSYNC.RECONVERGENT B1 ;  /* 0x0000000000017941 */ /* 0x000fea0003800200 */
.L_x_13322:
        /* <DEDUP_REMOVED lines=18> */
.L_x_13329:
        /* <DEDUP_REMOVED lines=12> */
.L_x_13331:
[----:B------:R-:W-:Y:S05]  /*48a70*/  BSYNC.RECONVERGENT B2 ;  /* 0x0000000000027941 */ /* 0x000fea0003800200 */
.L_x_13330:
        /* <DEDUP_REMOVED lines=62> */
.L_x_13328:
[----:B------:R-:W-:Y:S05]  /*48e60*/  BSYNC.RECONVERGENT B1 ;  /* 0x0000000000017941 */ /* 0x000fea0003800200 */
.L_x_13327:
        /* <DEDUP_REMOVED lines=42> */
.L_x_13291:
        /* <DEDUP_REMOVED lines=21> */
[----:B------:R-:W-:Y:S01]  /*49260*/  LOP3.LUT R190, R11, R190, RZ, 0xfc, !PT ;  /* 0x000000be0bbe7212 */ /* 0x000fe200078efcff */
[----:B------:R-:W-:-:S04]  /*49270*/  IMAD.MOV.U32 R11, RZ, RZ, R189 ;  /* 0x000000ffff0b7224 */ /* 0x000fc800078e00bd */
[----:B------:R3:W-:Y:S01]  /*49280*/  STG.E.64 desc[UR10][R194.64], R190 ;  /* 0x000000bec2007986 */ /* 0x0007e2000c101b0a */
[----:B------:R-:W-:Y:S05]  /*49290*/  @!P0 BRA `(.L_x_13209) ;  /* 0x0000000000508947 */ /* 0x000fea0003800000 */
[----:B------:R-:W-:Y:S01]  /*492a0*/  IMAD.U32 R189, R2, 0x10000, RZ ;  /* 0x0001000002bd7824 */ /* 0x000fe200078e00ff */
[----:B---3--:R-:W-:Y:S02]  /*492b0*/  LOP3.LUT R190, R0, 0xffff, RZ, 0xc0, !PT ;  /* 0x0000ffff00be7812 */ /* 0x008fe400078ec0ff */
        /* <DEDUP_REMOVED lines=14> */
[----:B------:R-:W-:Y:S01]  /*493a0*/  LOP3.LUT R189, R189, R195, RZ, 0xfc, !PT ;  /* 0x000000c3bdbd7212 */ /* 0x000fe200078efcff */
[----:B0-----:R-:W-:Y:S01]  /*493b0*/  IMAD.WIDE.U32 R190, R188, 0x8, R190 ;  /* 0x00000008bcbe7825 */ /* 0x001fe200078e00be */
[----:B------:R-:W-:-:S05]  /*493c0*/  LOP3.LUT R188, R193, 0xff, R8, 0xf8, !PT ;  /* 0x000000ffc1bc7812 */ /* 0x000fca00078ef808 */
[----:B------:R4:W-:Y:S02]  /*493d0*/  STG.E.64 desc[UR10][R190.64], R188 ;  /* 0x000000bcbe007986 */ /* 0x0009e4000c101b0a */
.L_x_13209:
[----:B------:R-:W-:Y:S05]  /*493e0*/  BSYNC.RECONVERGENT B0 ;  /* 0x0000000000007941 */ /* 0x000fea0003800200 */
.L_x_13208:
[----:B----4-:R-:W-:Y:S01]  /*493f0*/  FADD.FTZ R188, RZ, R132 ;  /* 0x00000084ffbc7221 */ /* 0x010fe20000010000 */
[----:B0-23--:R-:W2:Y:S01]  /*49400*/  LDL R190, [R1+0x130] ;  /* 0x0001300001be7983 */ /* 0x00dea20000100800 */
[C---:B------:R-:W-:Y:S01]  /*49410*/  ISETP.GE.U32.AND P0, PT, R192.reuse, 0x80, PT ;  /* 0x00000080c000780c */ /* 0x040fe20003f06070 */
[----:B------:R-:W-:Y:S01]  /*49420*/  BSSY.RECONVERGENT B0, `(.L_x_13332) ;  /* 0x00000cf000007945 */ /* 0x000fe20003800200 */
[----:B------:R-:W-:Y:S01]  /*49430*/  FADD.FTZ R188, R133, R188 ;  /* 0x000000bc85bc7221 */ /* 0x000fe20000010000 */
[C---:B------:R-:W-:Y:S01]  /*49440*/  ISETP.GT.U32.AND P1, PT, R192.reuse, 0xff, PT ;  /* 0x000000ffc000780c */ /* 0x040fe20003f24070 */
[----:B------:R-:W0:Y:S01]  /*49450*/  S2R R251, SR_TID.X ;  /* 0x0000000000fb7919 */ /* 0x000e220000002100 */
[----:B------:R-:W-:Y:S01]  /*49460*/  ISETP.GT.U32.AND P2, PT, R192, 0x17f, PT ;  /* 0x0000017fc000780c */ /* 0x000fe20003f44070 */
        /* <DEDUP_REMOVED lines=59> */
[----:B------:R-:W3:Y:S02]  /*49820*/  SHFL.BFLY PT, R189, R188, 0x1, 0x1f ;  /* 0x0c201f00bcbd7f89 */ /* 0x000ee400000e0000 */
[----:B---3--:R-:W-:-:S05]  /*49830*/  FADD.FTZ R189, R188, R189 ;  /* 0x000000bdbcbd7221 */ /* 0x008fca0000010000 */
[----:B------:R-:W3:Y:S02]  /*49840*/  SHFL.BFLY PT, R188, R189, 0x2, 0x1f ;  /* 0x0c401f00bdbc7f89 */ /* 0x000ee400000e0000 */
[----:B---3--:R-:W-:-:S05]  /*49850*/  FADD.FTZ R188, R189, R188 ;  /* 0x000000bcbdbc7221 */ /* 0x008fca0000010000 */
[----:B------:R-:W3:Y:S02]  /*49860*/  SHFL.BFLY PT, R189, R188, 0x4, 0x1f ;  /* 0x0c801f00bcbd7f89 */ /* 0x000ee400000e0000 */
[----:B---3--:R-:W-:-:S05]  /*49870*/  FADD.FTZ R189, R188, R189 ;  /* 0x000000bdbcbd7221 */ /* 0x008fca0000010000 */
[----:B------:R-:W3:Y:S02]  /*49880*/  SHFL.BFLY PT, R188, R189, 0x8, 0x1f ;  /* 0x0d001f00bdbc7f89 */ /* 0x000ee400000e0000 */
[----:B---3--:R-:W-:-:S05]  /*49890*/  FADD.FTZ R188, R189, R188 ;  /* 0x000000bcbdbc7221 */ /* 0x008fca0000010000 */
[----:B------:R-:W3:Y:S02]  /*498a0*/  SHFL.BFLY PT, R189, R188, 0x10, 0x1f ;  /* 0x0e001f00bcbd7f89 */ /* 0x000ee400000e0000 */
[----:B---3--:R-:W-:-:S04]  /*498b0*/  FADD.FTZ R188, R188, R189 ;  /* 0x000000bdbcbc7221 */ /* 0x008fc80000010000 */
        /* <DEDUP_REMOVED lines=133> */
.L_x_13333:
[----:B------:R-:W-:Y:S05]  /*4a110*/  BSYNC.RECONVERGENT B0 ;  /* 0x0000000000007941 */ /* 0x000fea0003800200 */
.L_x_13332:
        /* <DEDUP_REMOVED lines=9> */
[----:B------:R-:W-:Y:S02]  /*4a1b0*/  IMAD.SHL.U32 R188, R251, 0x8, RZ ;  /* 0x00000008fbbc7824 */ /* 0x000fe400078e00ff */
[----:B------:R-:W-:-:S03]  /*4a1c0*/  IMAD.MOV.U32 R190, RZ, RZ, R252 ;  /* 0x000000ffffbe7224 */ /* 0x000fc600078e00fc */
[----:B------:R-:W-:Y:S01]  /*4a1d0*/  LOP3.LUT R188, R188, 0xf8, RZ, 0xc0, !PT ;  /* 0x000000f8bcbc7812 */ /* 0x000fe200078ec0ff */
[----:B0-----:R-:W-:-:S04]  /*4a1e0*/  ULEA UR5, UR6, UR5, 0x18 ;  /* 0x0000000506057291 */ /* 0x001fc8000f8ec0ff */
[----:B------:R-:W-:-:S09]  /*4a1f0*/  @UP1 UIADD3 UR5, UPT, UPT, UR5, 0x20, URZ ;  /* 0x0000002005051890 */ /* 0x000fd2000fffe0ff */
[----:B------:R-:W0:Y:S03]  /*4a200*/  LDS.64 R188, [R188+UR5] ;  /* 0x00000005bcbc7984 */ /* 0x000e260008000a00 */
.L_x_13335:
[----:B------:R-:W-:Y:S05]  /*4a210*/  BSYNC.RECONVERGENT B0 ;  /* 0x0000000000007941 */ /* 0x000fea0003800200 */
.L_x_13334:
[----:B------:R-:W2:Y:S01]  /*4a220*/  SHFL.DOWN PT, R195, R190, 0x2, 0x1f ;  /* 0x08401f00bec37f89 */ /* 0x000ea200000e0000 */
[-C--:B------:R-:W-:Y:S01]  /*4a230*/  I2FP.F32.S32 R194, R190.reuse ;  /* 0x000000be00c27245 */ /* 0x080fe20000201400 */
[----:B------:R-:W-:Y:S01]  /*4a240*/  BSSY.RECONVERGENT B0, `(.L_x_13336) ;  /* 0x0000076000007945 */ /* 0x000fe20003800200 */
[----:B------:R-:W-:Y:S01]  /*4a250*/  ISETP.NE.AND P1, PT, RZ, UR19, PT ;  /* 0x00000013ff007c0c */ /* 0x000fe2000bf25270 */
[----:B0-----:R-:W0:Y:S01]  /*4a260*/  SHFL.DOWN PT, R193, R188, 0x2, 0x1f ;  /* 0x08401f00bcc17f89 */ /* 0x001e2200000e0000 */
[----:B------:R-:W-:Y:S02]  /*4a270*/  ISETP.NE.AND P2, PT, R251, RZ, PT ;  /* 0x000000fffb00720c */ /* 0x000fe40003f45270 */
[----:B--2---:R-:W-:Y:S02]  /*4a280*/  IADD3 R190, PT, PT, R195, R190, RZ ;  /* 0x000000bec3be7210 */ /* 0x004fe40007ffe0ff */
[----:B------:R-:W-:Y:S01]  /*4a290*/  I2FP.F32.S32 R195, R195 ;  /* 0x000000c300c37245 */ /* 0x000fe20000201400 */
[----:B0-----:R-:W-:-:S04]  /*4a2a0*/  FADD.FTZ R191, -R193, R188 ;  /* 0x000000bcc1bf7221 */ /* 0x001fc80000010100 */
[----:B------:R-:W-:Y:S01]  /*4a2b0*/  FMUL.FTZ R193, R193, R195 ;  /* 0x000000c3c1c17220 */ /* 0x000fe20000410000 */
[----:B------:R-:W-:-:S04]  /*4a2c0*/  FMUL.FTZ R191, R191, R191 ;  /* 0x000000bfbfbf7220 */ /* 0x000fc80000410000 */
[----:B------:R-:W-:Y:S01]  /*4a2d0*/  FMUL.FTZ R191, R191, R194 ;  /* 0x000000c2bfbf7220 */ /* 0x000fe20000410000 */
[----:B------:R-:W-:Y:S02]  /*4a2e0*/  FFMA.FTZ R194, R194, R188, R193 ;  /* 0x000000bcc2c27223 */ /* 0x000fe400000100c1 */
[----:B------:R-:W0:Y:S01]  /*4a2f0*/  SHFL.DOWN PT, R188, R189, 0x2, 0x1f ;  /* 0x08401f00bdbc7f89 */ /* 0x000e2200000e0000 */
[----:B------:R-:W-:-:S03]  /*4a300*/  FMUL.FTZ R191, R191, R195 ;  /* 0x000000c3bfbf7220 */ /* 0x000fc60000410000 */
[----:B------:R-:W2:Y:S01]  /*4a310*/  SHFL.DOWN PT, R195, R190, 0x1, 0x1f ;  /* 0x08201f00bec37f89 */ /* 0x000ea200000e0000 */
[----:B0-----:R-:W-:Y:S01]  /*4a320*/  FADD.FTZ R189, R188, R189 ;  /* 0x000000bdbcbd7221 */ /* 0x001fe20000010000 */
[----:B------:R-:W-:Y:S01]  /*4a330*/  I2FP.F32.S32 R188, R190 ;  /* 0x000000be00bc7245 */ /* 0x000fe20000201400 */
[----:B--2---:R-:W-:-:S03]  /*4a340*/  IMAD.IADD R190, R190, 0x1, R195 ;  /* 0x00000001bebe7824 */ /* 0x004fc600078e02c3 */
[----:B------:R-:W0:Y:S01]  /*4a350*/  MUFU.RCP R193, R188 ;  /* 0x000000bc00c17308 */ /* 0x000e220000001000 */
[----:B------:R-:W-:Y:S02]  /*4a360*/  I2FP.F32.S32 R195, R195 ;  /* 0x000000c300c37245 */ /* 0x000fe40000201400 */
[----:B------:R-:W-:-:S06]  /*4a370*/  I2FP.F32.S32 R190, R190 ;  /* 0x000000be00be7245 */ /* 0x000fcc0000201400 */
[----:B------:R-:W2:Y:S01]  /*4a380*/  MUFU.RCP R190, R190 ;  /* 0x000000be00be7308 */ /* 0x000ea20000001000 */
        /* <DEDUP_REMOVED lines=10> */
[----:B--2---:R-:W-:-:S05]  /*4a430*/  FMUL.FTZ R188, R190, R188 ;  /* 0x000000bcbebc7220 */ /* 0x004fca0000410000 */
[----:B------:R-:W-:Y:S01]  /*4a440*/  SHFL.IDX PT, R193, R188, RZ, 0x1f ;  /* 0x00001fffbcc17589 */ /* 0x000fe200000e0000 */
[----:B0-----:R-:W-:-:S04]  /*4a450*/  FADD.FTZ R189, R189, R191 ;  /* 0x000000bfbdbd7221 */ /* 0x001fc80000010000 */
[----:B------:R-:W-:-:S05]  /*4a460*/  FFMA.FTZ R189, R190, R194, R189 ;  /* 0x000000c2bebd7223 */ /* 0x000fca00000100bd */
[----:B------:R0:W2:Y:S02]  /*4a470*/  SHFL.IDX PT, R188, R189, RZ, 0x1f ;  /* 0x00001fffbdbc7589 */ /* 0x0000a400000e0000 */
[----:B0-----:R-:W2:Y:S02]  /*4a480*/  LDC R189, c[0x0][0x448] ;  /* 0x00011200ffbd7b82 */ /* 0x001ea40000000800 */
[----:B--2---:R-:W-:Y:S01]  /*4a490*/  FFMA.FTZ R188, R188, UR20, R189 ;  /* 0x00000014bcbc7c23 */ /* 0x004fe200080100bd */
[----:B------:R-:W-:-:S05]  /*4a4a0*/  FMUL.FTZ R189, R193, R193 ;  /* 0x000000c1c1bd7220 */ /* 0x000fca0000410000 */
[----:B------:R-:W-:-:S05]  /*4a4b0*/  FSEL R189, R189, RZ, P1 ;  /* 0x000000ffbdbd7208 */ /* 0x000fca0000800000 */
[----:B------:R-:W-:-:S04]  /*4a4c0*/  FADD.FTZ R188, R188, R189 ;  /* 0x000000bdbcbc7221 */ /* 0x000fc80000010000 */
[----:B------:R0:W2:Y:S02]  /*4a4d0*/  MUFU.RSQ R190, R188 ;  /* 0x000000bc00be7308 */ /* 0x0000a40000001400 */
[----:B0-----:R-:W0:Y:S01]  /*4a4e0*/  @!P2 LDC.64 R188, c[0x0][0x3c0] ;  /* 0x0000f000ffbcab82 */ /* 0x001e220000000a00 */
[----:B--2---:R-:W-:Y:S01]  /*4a4f0*/  R2UR UR5, R190 ;  /* 0x00000000be0572ca */ /* 0x004fe200000e0000 */
[----:B------:R-:W-:-:S04]  /*4a500*/  IMAD.U32 R190, RZ, RZ, UR4 ;  /* 0x00000004ffbe7e24 */ /* 0x000fc8000f8e00ff */
[----:B0-----:R-:W-:Y:S02]  /*4a510*/  @!P2 IMAD.WIDE R188, R190, 0x4, R188 ;  /* 0x00000004bebca825 */ /* 0x001fe400078e02bc */
[----:B------:R-:W0:Y:S03]  /*4a520*/  @!P2 LDC.64 R190, c[0x0][0x3c8] ;  /* 0x0000f200ffbeab82 */ /* 0x000e260000000a00 */
[----:B------:R2:W-:Y:S02]  /*4a530*/  @!P2 STG.E desc[UR10][R188.64], R193 ;  /* 0x000000c1bc00a986 */ /* 0x0005e4000c10190a */
[----:B--2---:R-:W-:-:S05]  /*4a540*/  MOV R188, UR4 ;  /* 0x0000000400bc7c02 */ /* 0x004fca0008000f00 */
[----:B0-----:R-:W-:-:S04]  /*4a550*/  @!P2 IMAD.WIDE R190, R188, 0x4, R190 ;  /* 0x00000004bcbea825 */ /* 0x001fc800078e02be */
[----:B------:R-:W-:-:S05]  /*4a560*/  IMAD.U32 R188, RZ, RZ, UR5 ;  /* 0x00000005ffbc7e24 */ /* 0x000fca000f8e00ff */
[----:B------:R0:W-:Y:S02]  /*4a570*/  @!P2 STG.E desc[UR10][R190.64], R188 ;  /* 0x000000bcbe00a986 */ /* 0x0001e4000c10190a */
[----:B0-----:R-:W-:-:S04]  /*4a580*/  FSEL R188, R193, RZ, !P1 ;  /* 0x000000ffc1bc7208 */ /* 0x001fc80004800000 */
[----:B------:R-:W-:Y:S01]  /*4a590*/  R2UR UR6, R188 ;  /* 0x00000000bc0672ca */ /* 0x000fe200000e0000 */
[----:B------:R-:W-:-:S14]  /*4a5a0*/  @!P0 BRA `(.L_x_13337) ;  /* 0x0000000000fc8947 */ /* 0x000fdc0003800000 */
[----:B------:R-:W2:Y:S04]  /*4a5b0*/  LDL R194, [R1+0x120] ;  /* 0x0001200001c27983 */ /* 0x000ea80000100800 */
[----:B------:R-:W3:Y:S04]  /*4a5c0*/  LDL R195, [R1+0x124] ;  /* 0x0001240001c37983 */ /* 0x000ee80000100800 */
[----:B------:R-:W4:Y:S04]  /*4a5d0*/  LDL R248, [R1+0x128] ;  /* 0x0001280001f87983 */ /* 0x000f280000100800 */
[----:B------:R-:W4:Y:S04]  /*4a5e0*/  LDL R235, [R1+0x12c] ;  /* 0x00012c0001eb7983 */ /* 0x000f280000100800 */
[----:B------:R-:W4:Y:S04]  /*4a5f0*/  LDL R250, [R1+0x110] ;  /* 0x0001100001fa7983 */ /* 0x000f280000100800 */
[----:B------:R-:W4:Y:S01]  /*4a600*/  LDL R249, [R1+0x114] ;  /* 0x0001140001f97983 */ /* 0x000f220000100800 */
        /* <DEDUP_REMOVED lines=8> */
[----:B--2--5:R-:W-:Y:S01]  /*4a690*/  FFMA.FTZ R188, R233, R194, R64 ;  /* 0x000000c2e9bc7223 */ /* 0x024fe20000010040 */
[----:B------:R-:W-:Y:S01]  /*4a6a0*/  FADD.FTZ R194, R139, -UR6 ;  /* 0x800000068bc27e21 */ /* 0x000fe20008010000 */
[----:B---3--:R-:W-:Y:S01]  /*4a6b0*/  FFMA.FTZ R191, R232, R195, R65 ;  /* 0x000000c3e8bf7223 */ /* 0x008fe20000010041 */
[----:B------:R-:W-:Y:S01]  /*4a6c0*/  FADD.FTZ R195, R138, -UR6 ;  /* 0x800000068ac37e21 */ /* 0x000fe20008010000 */
[----:B----4-:R-:W-:-:S03]  /*4a6d0*/  FFMA.FTZ R189, R234, R248, R66 ;  /* 0x000000f8eabd7223 */ /* 0x010fc60000010042 */
[----:B------:R-:W-:Y:S01]  /*4a6e0*/  F2FP.BF16.F32.PACK_AB R188, R191, R188 ;  /* 0x000000bcbfbc723e */ /* 0x000fe200000010ff */
[----:B------:R-:W-:Y:S01]  /*4a6f0*/  FADD.FTZ R191, R136, -UR6 ;  /* 0x8000000688bf7e21 */ /* 0x000fe20008010000 */
[----:B------:R-:W-:-:S03]  /*4a700*/  FFMA.FTZ R190, R193, R235, R67 ;  /* 0x000000ebc1be7223 */ /* 0x000fc60000010043 */
[----:B------:R-:W-:Y:S02]  /*4a710*/  FMUL.FTZ R235, R191, UR5 ;  /* 0x00000005bfeb7c20 */ /* 0x000fe40008410000 */
[----:B------:R-:W-:Y:S01]  /*4a720*/  F2FP.BF16.F32.PACK_AB R189, R190, R189 ;  /* 0x000000bdbebd723e */ /* 0x000fe200000010ff */
[----:B------:R-:W-:-:S04]  /*4a730*/  FADD.FTZ R190, R137, -UR6 ;  /* 0x8000000689be7e21 */ /* 0x000fc80008010000 */
[----:B------:R-:W-:Y:S01]  /*4a740*/  FMUL.FTZ R248, R190, UR5 ;  /* 0x00000005bef87c20 */ /* 0x000fe20008410000 */
[----:B------:R-:W-:Y:S01]  /*4a750*/  FFMA.FTZ R190, R235, R250, R60 ;  /* 0x000000faebbe7223 */ /* 0x000fe2000001003c */
[----:B------:R-:W-:Y:S02]  /*4a760*/  FMUL.FTZ R250, R194, UR5 ;  /* 0x00000005c2fa7c20 */ /* 0x000fe40008410000 */
        /* <DEDUP_REMOVED lines=20> */
[----:B------:R-:W3:Y:S01]  /*4a8b0*/  LDL R249, [R1+0x10c] ;  /* 0x00010c0001f97983 */ /* 0x000ee20000100800 */
[----:B----4-:R-:W-:Y:S01]  /*4a8c0*/  FFMA.FTZ R189, R234, R189, R114 ;  /* 0x000000bdeabd7223 */ /* 0x010fe20000010072 */
[----:B------:R-:W-:Y:S02]  /*4a8d0*/  FFMA.FTZ R190, R235, R190, R108 ;  /* 0x000000beebbe7223 */ /* 0x000fe4000001006c */
[----:B------:R-:W0:Y:S01]  /*4a8e0*/  LDC.64 R234, c[0x0][0x430] ;  /* 0x00010c00ffea7b82 */ /* 0x000e220000000a00 */
[----:B------:R-:W-:Y:S01]  /*4a8f0*/  F2FP.BF16.F32.PACK_AB R191, R188, R191 ;  /* 0x000000bfbcbf723e */ /* 0x000fe200000010ff */
[----:B------:R-:W-:Y:S01]  /*4a900*/  FFMA.FTZ R194, R248, R194, R109 ;  /* 0x000000c2f8c27223 */ /* 0x000fe2000001006d */
[----:B------:R-:W-:-:S04]  /*4a910*/  FFMA.FTZ R195, R232, R195, R113 ;  /* 0x000000c3e8c37223 */ /* 0x000fc80000010071 */
[----:B------:R-:W-:Y:S01]  /*4a920*/  F2FP.BF16.F32.PACK_AB R190, R194, R190 ;  /* 0x000000bec2be723e */ /* 0x000fe200000010ff */
[----:B--2---:R-:W-:Y:S01]  /*4a930*/  FFMA.FTZ R188, R233, R250, R112 ;  /* 0x000000fae9bc7223 */ /* 0x004fe20000010070 */
[----:B---3--:R-:W-:-:S04]  /*4a940*/  FFMA.FTZ R193, R193, R249, R115 ;  /* 0x000000f9c1c17223 */ /* 0x008fc80000010073 */
[----:B------:R-:W-:Y:S01]  /*4a950*/  F2FP.BF16.F32.PACK_AB R188, R195, R188 ;  /* 0x000000bcc3bc723e */ /* 0x000fe200000010ff */
[----:B0-----:R-:W-:Y:S01]  /*4a960*/  IMAD.WIDE.U32 R194, R9, 0x10, R234 ;  /* 0x0000001009c27825 */ /* 0x001fe200078e00ea */
[----:B------:R-:W-:-:S05]  /*4a970*/  F2FP.BF16.F32.PACK_AB R189, R193, R189 ;  /* 0x000000bdc1bd723e */ /* 0x000fca00000010ff */
[----:B------:R0:W-:Y:S01]  /*4a980*/  STG.E.128 desc[UR10][R194.64], R188 ;  /* 0x000000bcc2007986 */ /* 0x0001e2000c101d0a */
[----:B------:R-:W-:-:S07]  /*4a990*/  VIADD R9, R9, 0x80 ;  /* 0x0000008009097836 */ /* 0x000fce0000000000 */
.L_x_13337:
[----:B------:R-:W-:Y:S05]  /*4a9a0*/  BSYNC.RECONVERGENT B0 ;  /* 0x0000000000007941 */ /* 0x000fea0003800200 */
.L_x_13336:
[----:B------:R-:W-:Y:S01]  /*4a9b0*/  LOP3.LUT P0, RZ, R18, 0x800, RZ, 0xc0, !PT ;  /* 0x0000080012ff7812 */ /* 0x000fe2000780c0ff */
[----:B------:R-:W-:-:S12]  /*4a9c0*/  BSSY.RECONVERGENT B0, `(.L_x_13338) ;  /* 0x0000041000007945 */ /* 0x000fd80003800200 */
[----:B------:R-:W-:Y:S05]  /*4a9d0*/  @!P0 BRA `(.L_x_13339) ;  /* 0x0000000000fc8947 */ /* 0x000fea0003800000 */
[----:B------:R-:W2:Y:S04]  /*4a9e0*/  LDL R235, [R1+0xe0] ;  /* 0x0000e00001eb7983 */ /* 0x000ea80000100800 */
[----:B0-----:R-:W3:Y:S04]  /*4a9f0*/  LDL R191, [R1+0xe4] ;  /* 0x0000e40001bf7983 */ /* 0x001ee80000100800 */
        /* <DEDUP_REMOVED lines=13> */
[----:B---3--:R-:W-:Y:S01]  /*4aad0*/  FFMA.FTZ R191, R232, R191, R57 ;  /* 0x000000bfe8bf7223 */ /* 0x008fe20000010039 */
[----:B----4-:R-:W-:-:S04]  /*4aae0*/  FFMA.FTZ R189, R234, R195, R58 ;  /* 0x000000c3eabd7223 */ /* 0x010fc8000001003a */
[----:B------:R-:W-:Y:S01]  /*4aaf0*/  F2FP.BF16.F32.PACK_AB R188, R191, R188 ;  /* 0x000000bcbfbc723e */ /* 0x000fe200000010ff */
[----:B------:R-:W-:Y:S01]  /*4ab00*/  FADD.FTZ R191, R144, -UR6 ;  /* 0x8000000690bf7e21 */ /* 0x000fe20008010000 */
[----:B------:R-:W-:Y:S01]  /*4ab10*/  FADD.FTZ R195, R146, -UR6 ;  /* 0x8000000692c37e21 */ /* 0x000fe20008010000 */
[----:B------:R-:W-:Y:S01]  /*4ab20*/  FFMA.FTZ R190, R193, R194, R59 ;  /* 0x000000c2c1be7223 */ /* 0x000fe2000001003b */
[----:B------:R-:W-:Y:S01]  /*4ab30*/  FADD.FTZ R194, R147, -UR6 ;  /* 0x8000000693c27e21 */ /* 0x000fe20008010000 */
[----:B------:R-:W-:-:S03]  /*4ab40*/  FMUL.FTZ R235, R191, UR5 ;  /* 0x00000005bfeb7c20 */ /* 0x000fc60008410000 */
        /* <DEDUP_REMOVED lines=39> */
[----:B------:R-:W-:-:S07]  /*4adc0*/  IADD3 R9, PT, PT, R9, 0x80, RZ ;  /* 0x0000008009097810 */ /* 0x000fce0007ffe0ff */
.L_x_13339:
[----:B------:R-:W-:Y:S05]  /*4add0*/  BSYNC.RECONVERGENT B0 ;  /* 0x0000000000007941 */ /* 0x000fea0003800200 */
.L_x_13338:
[----:B------:R-:W-:Y:S01]  /*4ade0*/  LOP3.LUT P0, RZ, R18, 0x400, RZ, 0xc0, !PT ;  /* 0x0000040012ff7812 */ /* 0x000fe2000780c0ff */
[----:B------:R-:W-:-:S12]  /*4adf0*/  BSSY.RECONVERGENT B0, `(.L_x_13340) ;  /* 0x0000041000007945 */ /* 0x000fd80003800200 */
[----:B------:R-:W-:Y:S05]  /*4ae00*/  @!P0 BRA `(.L_x_13341) ;  /* 0x0000000000fc8947 */ /* 0x000fea0003800000 */
[----:B------:R-:W3:Y:S04]  /*4ae10*/  LDL R235, [R1+0xa0] ;  /* 0x0000a00001eb7983 */ /* 0x000ee80000100800 */
[----:B0-2---:R-:W2:Y:S04]  /*4ae20*/  LDL R191, [R1+0xa4] ;  /* 0x0000a40001bf7983 */ /* 0x005ea80000100800 */
        /* <DEDUP_REMOVED lines=12> */
[----:B---3-5:R-:W-:Y:S01]  /*4aef0*/  FFMA.FTZ R188, R233, R235, R48 ;  /* 0x000000ebe9bc7223 */ /* 0x028fe20000010030 */
[----:B--2---:R-:W-:Y:S01]  /*4af00*/  FFMA.FTZ R191, R232, R191, R49 ;  /* 0x000000bfe8bf7223 */ /* 0x004fe20000010031 */
        /* <DEDUP_REMOVED lines=47> */
.L_x_13341:
[----:B------:R-:W-:Y:S05]  /*4b200*/  BSYNC.RECONVERGENT B0 ;  /* 0x0000000000007941 */ /* 0x000fea0003800200 */
.L_x_13340:
[----:B------:R-:W-:Y:S01]  /*4b210*/  LOP3.LUT P0, RZ, R18, 0x100, RZ, 0xc0, !PT ;  /* 0x0000010012ff7812 */ /* 0x000fe2000780c0ff */
[----:B------:R-:W-:-:S12]  /*4b220*/  BSSY.RECONVERGENT B0, `(.L_x_13342) ;  /* 0x0000041000007945 */ /* 0x000fd80003800200 */
[----:B------:R-:W-:Y:S05]  /*4b230*/  @!P0 BRA `(.L_x_13343) ;  /* 0x0000000000fc8947 */ /* 0x000fea0003800000 */
[----:B------:R-:W4:Y:S04]  /*4b240*/  LDL R235, [R1+0x60] ;  /* 0x0000600001eb7983 */ /* 0x000f280000100800 */
[----:B0-23--:R-:W2:Y:S04]  /*4b250*/  LDL R191, [R1+0x64] ;  /* 0x0000640001bf7983 */ /* 0x00dea80000100800 */
[----:B------:R-:W3:Y:S04]  /*4b260*/  LDL R195, [R1+0x68] ;  /* 0x0000680001c37983 */ /* 0x000ee80000100800 */
[----:B------:R-:W3:Y:S04]  /*4b270*/  LDL R194, [R1+0x6c] ;  /* 0x00006c0001c27983 */ /* 0x000ee80000100800 */
[----:B------:R-:W3:Y:S04]  /*4b280*/  LDL R250, [R1+0x50] ;  /* 0x0000500001fa7983 */ /* 0x000ee80000100800 */
[----:B------:R-:W3:Y:S01]  /*4b290*/  LDL R249, [R1+0x54] ;  /* 0x0000540001f97983 */ /* 0x000ee20000100800 */
        /* <DEDUP_REMOVED lines=8> */
[----:B----45:R-:W-:Y:S01]  /*4b320*/  FFMA.FTZ R188, R233, R235, R40 ;  /* 0x000000ebe9bc7223 */ /* 0x030fe20000010028 */
[----:B--2---:R-:W-:Y:S01]  /*4b330*/  FFMA.FTZ R191, R232, R191, R41 ;  /* 0x000000bfe8bf7223 */ /* 0x004fe20000010029 */
[----:B---3--:R-:W-:-:S04]  /*4b340*/  FFMA.FTZ R189, R234, R195, R42 ;  /* 0x000000c3eabd7223 */ /* 0x008fc8000001002a */
        /* <DEDUP_REMOVED lines=46> */
.L_x_13343:
[----:B------:R-:W-:Y:S05]  /*4b630*/  BSYNC.RECONVERGENT B0 ;  /* 0x0000000000007941 */ /* 0x000fea0003800200 */
.L_x_13342:
[----:B------:R-:W-:Y:S01]  /*4b640*/  LOP3.LUT P0, RZ, R18, 0x80, RZ, 0xc0, !PT ;  /* 0x0000008012ff7812 */ /* 0x000fe2000780c0ff */
[----:B------:R-:W-:-:S12]  /*4b650*/  BSSY.RECONVERGENT B0, `(.L_x_13344) ;  /* 0x000003d000007945 */ /* 0x000fd80003800200 */
[----:B------:R-:W-:Y:S05]  /*4b660*/  @!P0 BRA `(.L_x_13345) ;  /* 0x0000000000ec8947 */ /* 0x000fea0003800000 */
[----:B------:R-:W2:Y:S04]  /*4b670*/  LDL R235, [R1+0x20] ;  /* 0x0000200001eb7983 */ /* 0x000ea80000100800 */
[----:B0-234-:R-:W2:Y:S04]  /*4b680*/  LDL R191, [R1+0x24] ;  /* 0x0000240001bf7983 */ /* 0x01dea80000100800 */
[----:B------:R-:W3:Y:S04]  /*4b690*/  LDL R195, [R1+0x28] ;  /* 0x0000280001c37983 */ /* 0x000ee80000100800 */
        /* <DEDUP_REMOVED lines=11> */
[----:B-----5:R-:W-:Y:S01]  /*4b750*/  FFMA.FTZ R188, R233, R235, R32 ;  /* 0x000000ebe9bc7223 */ /* 0x020fe20000010020 */
[----:B--2---:R-:W-:Y:S01]  /*4b760*/  FFMA.FTZ R191, R232, R191, R33 ;  /* 0x000000bfe8bf7223 */ /* 0x004fe20000010021 */
[----:B---3--:R-:W-:-:S04]  /*4b770*/  FFMA.FTZ R189, R234, R195, R34 ;  /* 0x000000c3eabd7223 */ /* 0x008fc80000010022 */
[----:B------:R-:W-:Y:S01]  /*4b780*/  F2FP.BF16.F32.PACK_AB R188, R191, R188 ;  /* 0x000000bcbfbc723e */ /* 0x000fe200000010ff */
[----:B------:R-:W-:Y:S01]  /*4b790*/  FADD.FTZ R191, R168, -UR6 ;  /* 0x80000006a8bf7e21 */ /* 0x000fe20008010000 */
[----:B------:R-:W-:Y:S01]  /*4b7a0*/  FADD.FTZ R195, R170, -UR6 ;  /* 0x80000006aac37e21 */ /* 0x000fe20008010000 */
[----:B----4-:R-:W-:Y:S01]  /*4b7b0*/  FFMA.FTZ R190, R193, R194, R35 ;  /* 0x000000c2c1be7223 */ /* 0x010fe20000010023 */
        /* <DEDUP_REMOVED lines=18> */
[----:B0-----:R-:W2:Y:S04]  /*4b8e0*/  LDL R190, [R1] ;  /* 0x0000000001be7983 */ /* 0x001ea80000100800 */
[----:B------:R-:W3:Y:S01]  /*4b8f0*/  LDL R194, [R1+0x8] ;  /* 0x0000080001c27983 */ /* 0x000ee20000100800 */
[----:B------:R-:W-:-:S03]  /*4b900*/  FFMA.FTZ R191, R249, R246, R78 ;  /* 0x000000f6f9bf7223 */ /* 0x000fc6000001004e */
[----:B------:R-:W4:Y:S04]  /*4b910*/  LDL R195, [R1+0x4] ;  /* 0x0000040001c37983 */ /* 0x000f280000100800 */
[----:B------:R-:W4:Y:S01]  /*4b920*/  LDL R249, [R1+0xc] ;  /* 0x00000c0001f97983 */ /* 0x000f220000100800 */
[----:B------:R-:W-:-:S05]  /*4b930*/  FFMA.FTZ R188, R250, R247, R79 ;  /* 0x000000f7fabc7223 */ /* 0x000fca000001004f */
[----:B------:R-:W-:Y:S01]  /*4b940*/  F2FP.BF16.F32.PACK_AB R191, R188, R191 ;  /* 0x000000bfbcbf723e */ /* 0x000fe200000010ff */
[----:B--2---:R-:W-:Y:S01]  /*4b950*/  FFMA.FTZ R188, R233, R190, R80 ;  /* 0x000000bee9bc7223 */ /* 0x004fe20000010050 */
[----:B------:R-:W-:Y:S01]  /*4b960*/  FFMA.FTZ R190, R235, R244, R76 ;  /* 0x000000f4ebbe7223 */ /* 0x000fe2000001004c */
[----:B---3--:R-:W-:Y:S02]  /*4b970*/  FFMA.FTZ R189, R234, R194, R82 ;  /* 0x000000c2eabd7223 */ /* 0x008fe40000010052 */
[----:B------:R-:W0:Y:S01]  /*4b980*/  LDC.64 R234, c[0x0][0x430] ;  /* 0x00010c00ffea7b82 */ /* 0x000e220000000a00 */
[----:B------:R-:W-:Y:S01]  /*4b990*/  FFMA.FTZ R194, R248, R245, R77 ;  /* 0x000000f5f8c27223 */ /* 0x000fe2000001004d */
[----:B----4-:R-:W-:Y:S01]  /*4b9a0*/  FFMA.FTZ R195, R232, R195, R81 ;  /* 0x000000c3e8c37223 */ /* 0x010fe20000010051 */
[----:B------:R-:W-:-:S03]  /*4b9b0*/  FFMA.FTZ R193, R193, R249, R83 ;  /* 0x000000f9c1c17223 */ /* 0x000fc60000010053 */
[----:B------:R-:W-:Y:S02]  /*4b9c0*/  F2FP.BF16.F32.PACK_AB R190, R194, R190 ;  /* 0x000000bec2be723e */ /* 0x000fe400000010ff */
[----:B------:R-:W-:Y:S02]  /*4b9d0*/  F2FP.BF16.F32.PACK_AB R188, R195, R188 ;  /* 0x000000bcc3bc723e */ /* 0x000fe400000010ff */
[----:B------:R-:W-:Y:S01]  /*4b9e0*/  F2FP.BF16.F32.PACK_AB R189, R193, R189 ;  /* 0x000000bdc1bd723e */ /* 0x000fe200000010ff */
[----:B0-----:R-:W-:-:S05]  /*4b9f0*/  IMAD.WIDE.U32 R194, R9, 0x10, R234 ;  /* 0x0000001009c27825 */ /* 0x001fca00078e00ea */
[----:B------:R0:W-:Y:S01]  /*4ba00*/  STG.E.128 desc[UR10][R194.64], R188 ;  /* 0x000000bcc2007986 */ /* 0x0001e2000c101d0a */
[----:B------:R-:W-:-:S07]  /*4ba10*/  IADD3 R9, PT, PT, R9, 0x80, RZ ;  /* 0x0000008009097810 */ /* 0x000fce0007ffe0ff */
.L_x_13345:
[----:B------:R-:W-:Y:S05]  /*4ba20*/  BSYNC.RECONVERGENT B0 ;  /* 0x0000000000007941 */ /* 0x000fea0003800200 */
.L_x_13344:
        /* <DEDUP_REMOVED lines=13> */
[----:B-----5:R-:W-:Y:S01]  /*4bb00*/  FFMA.FTZ R188, R233, R240, R24 ;  /* 0x000000f0e9bc7223 */ /* 0x020fe20000010018 */
        /* <DEDUP_REMOVED lines=36> */
.L_x_13347:
[----:B------:R-:W-:Y:S05]  /*4bd50*/  BSYNC.RECONVERGENT B0 ;  /* 0x0000000000007941 */ /* 0x000fea0003800200 */
.L_x_13346:
        /* <DEDUP_REMOVED lines=49> */
.L_x_13349:
[----:B------:R-:W-:Y:S05]  /*4c070*/  BSYNC.RECONVERGENT B0 ;  /* 0x0000000000007941 */ /* 0x000fea0003800200 */
.L_x_13348:
[----:B------:R-:W-:Y:S02]  /*4c080*/  UIADD3 UR4, UPT, UPT, UR4, UR16, URZ ;  /* 0x0000001004047290 */ /* 0x000fe4000fffe0ff */
[----:B------:R-:W-:Y:S02]  /*4c090*/  UPLOP3.LUT UP1, UPT, UPT, UPT, UP1, 0x40, 0x4 ;  /* 0x000000000004789c */ /* 0x000fe40003f2e810 */
[----:B------:R-:W-:-:S09]  /*4c0a0*/  UISETP.GE.AND UP0, UPT, UR4, UR17, UPT ;  /* 0x000000110400728c */ /* 0x000fd2000bf06270 */
[----:B------:R-:W-:Y:S05]  /*4c0b0*/  BRA.U !UP0, `(.L_x_13350) ;  /* 0xfffffba508a07547 */ /* 0x000fea000b83ffff */
[----:B------:R-:W-:Y:S05]  /*4c0c0*/  EXIT ;  /* 0x000000000000794d */ /* 0x000fea0003800000 */
.L_x_13351:
        /* <DEDUP_REMOVED lines=11> */
.L_x_27880:


//--------------------- .text._ZN10layer_norm31ln_parallel_residual_fwd_kernelINS_13Kernel_traitsIf13__nv_bfloat16fS2_fjLj7168ELj1ELj1ELj4ELj16ENS_18Kernel_traits_baseILj7168EfS2_fS2_fjLj128EEEEELb1ELb0ELb1EEEvNS_9FwdParamsE --------------------------
	.section	.text._ZN10layer_norm31ln_parallel_residual_fwd_kernelINS_13Kernel_traitsIf13__nv_bfloat16fS2_fjLj7168ELj1ELj1ELj4ELj16ENS_18Kernel_traits_baseILj7168EfS2_fS2_fjLj128EEEEELb1ELb0ELb1EEEvNS_9FwdParamsE,"ax",@progbits
	.align	128
        .global         _ZN10layer_norm31ln_parallel_residual_fwd_kernelINS_13Kernel_traitsIf13__nv_bfloat16fS2_fjLj7168ELj1ELj1ELj4ELj16ENS_18Kernel_traits_baseILj7168EfS2_fS2_fjLj128EEEEELb1ELb0ELb1EEEvNS_9FwdParamsE
        .type           _ZN10layer_norm31ln_parallel_residual_fwd_kernelINS_13Kernel_traitsIf13__nv_bfloat16fS2_fjLj7168ELj1ELj1ELj4ELj16ENS_18Kernel_traits_baseILj7168EfS2_fS2_fjLj128EEEEELb1ELb0ELb1EEEvNS_9FwdParamsE,@function
        .size           _ZN10layer_norm31ln_parallel_residual_fwd_kernelINS_13Kernel_traitsIf13__nv_bfloat16fS2_fjLj7168ELj1ELj1ELj4ELj16ENS_18Kernel_traits_baseILj7168EfS2_fS2_fjLj128EEEEELb1ELb0ELb1EEEvNS_9FwdParamsE,(.L_x_27881 - _ZN10layer_norm31ln_parallel_residual_fwd_kernelINS_13Kernel_traitsIf13__nv_bfloat16fS2_fjLj7168ELj1ELj1ELj4ELj16ENS_18Kernel_traits_baseILj7168EfS2_fS2_fjLj128EEEEELb1ELb0ELb1EEEvNS_9FwdParamsE)
        .other          _ZN10layer_norm31ln_parallel_residual_fwd_kernelINS_13Kernel_traitsIf13__nv_bfloat16fS2_fjLj7168ELj1ELj1ELj4ELj16ENS_18Kernel_traits_baseILj7168EfS2_fS2_fjLj128EEEEELb1ELb0ELb1EEEvNS_9FwdParamsE,@"STO_CUDA_ENTRY STV_DEFAULT"
_ZN10layer_norm31ln_parallel_residual_fwd_kernelINS_13Kernel_traitsIf13__nv_bfloat16fS2_fjLj7168ELj1ELj1ELj4ELj16ENS_18Kernel_traits_baseILj7168EfS2_fS2_fjLj128EEEEELb1ELb0ELb1EEEvNS_9FwdParamsE:
.text._ZN10layer_norm31ln_parallel_residual_fwd_kernelINS_13Kernel_traitsIf13__nv_bfloat16fS2_fjLj7168ELj1ELj1ELj4ELj16ENS_18Kernel_traits_baseILj7168EfS2_fS2_fjLj128EEEEELb1ELb0ELb1EEEvNS_9FwdParamsE:
        /* <DEDUP_REMOVED lines=154> */
[----:B----4-:R1:W-:Y:S04]  /*09a0*/  STL.64 [R1+0x10], R12 ;  /* 0x0000100c01007387 */ /* 0x0103e80000100a00 */
[----:B------:R1:W-:Y:S04]  /*09b0*/  STL.64 [R1+0x18], R14 ;  /* 0x0000180e01007387 */ /* 0x0003e80000100a00 */
[----:B------:R1:W-:Y:S04]  /*09c0*/  STL.64 [R1], R8 ;  /* 0x0000000801007387 */ /* 0x0003e80000100a00 */
[----:B------:R1:W-:Y:S01]  /*09d0*/  STL.64 [R1+0x8], R10 ;  /* 0x0000080a01007387 */ /* 0x0003e20000100a00 */
[----:B------:R-:W-:Y:S05]  /*09e0*/  BRA `(.L_x_13354) ;  /* 0x0000001000487947 */ /* 0x000fea0003800000 */
.L_x_13353:
        /* <DEDUP_REMOVED lines=55> */
[----:B------:R1:W-:Y:S01]  /*0d60*/  STL.64 [R1+0x18], R14 ;  /* 0x0000180e01007387 */ /* 0x0003e20000100a00 */
[----:B------:R-:W-:Y:S05]  /*0d70*/  BRA `(.L_x_13354) ;  /* 0x0000000c00647947 */ /* 0x000fea0003800000 */
.L_x_13352:
        /* <DEDUP_REMOVED lines=68> */
[----:B------:R1:W-:Y:S04]  /*11c0*/  STL.64 [R1+0x38], R82 ;  /* 0x0000385201007387 */ /* 0x0003e80000100a00 */
[----:B-1----:R0:W5:Y:S04]  /*11d0*/  LDG.E.128 R80, desc[UR20][R8.64] ;  /* 0x0000001408507981 */ /* 0x002168000c1e1d00 */
[----:B----4-:R0:W-:Y:S04]  /*11e0*/  STL.64 [R1+0x20], R76 ;  /* 0x0000204c01007387 */ /* 0x0101e80000100a00 */
[----:B------:R0:W-:Y:S04]  /*11f0*/  STL.64 [R1+0x28], R78 ;  /* 0x0000284e01007387 */ /* 0x0001e80000100a00 */
[----:B------:R0:W-:Y:S04]  /*1200*/  STL.64 [R1+0x40], R72 ;  /* 0x0000404801007387 */ /* 0x0001e80000100a00 */
[----:B------:R0:W-:Y:S04]  /*1210*/  STL.64 [R1+0x48], R74 ;  /* 0x0000484a01007387 */ /* 0x0001e80000100a00 */
[----:B--2---:R0:W-:Y:S04]  /*1220*/  STL.64 [R1+0x50], R68 ;  /* 0x0000504401007387 */ /* 0x0041e80000100a00 */
        /* <DEDUP_REMOVED lines=21> */
[----:B------:R0:W-:Y:S04]  /*1380*/  STL.64 [R1], R12 ;  /* 0x0000000c01007387 */ /* 0x0001e80000100a00 */
        /* <DEDUP_REMOVED lines=8> */
.L_x_13355:
        /* <DEDUP_REMOVED lines=111> */
[----:B------:R0:W-:Y:S02]  /*1b00*/  STL.64 [R1+0x8], R10 ;  /* 0x0000080a01007387 */ /* 0x0001e40000100a00 */
.L_x_13354:
[----:B------:R-:W2:Y:S08]  /*1b10*/  S2UR UR22, SR_CTAID.X ;  /* 0x00000000001679c3 */ /* 0x000eb00000002500 */
[----:B------:R-:W2:Y:S02]  /*1b20*/  LDC R0, c[0x0][0x384] ;  /* 0x0000e100ff007b82 */ /* 0x000ea40000000800 */
[----:B--2---:R-:W-:-:S13]  /*1b30*/  ISETP.LE.AND P0, PT, R0, UR22, PT ;  /* 0x0000001600007c0c */ /* 0x004fda000bf03270 */
[----:B------:R-:W-:Y:S05]  /*1b40*/  @P0 EXIT ;  /* 0x000000000000094d */ /* 0x000fea0003800000 */
[----:B01----:R-:W0:Y:S01]  /*1b50*/  LDC R3, c[0x0][0x360] ;  /* 0x0000d800ff037b82 */ /* 0x003e220000000800 */
        /* <DEDUP_REMOVED lines=9> */
[----:B------:R-:W-:Y:S01]  /*1bf0*/  MOV R6, UR7 ;  /* 0x0000000700067c02 */ /* 0x000fe20008000f00 */
[----:B------:R-:W-:Y:S02]  /*1c00*/  UIMAD UR5, UR5, -0x326172a9, URZ ;  /* 0xcd9e8d57050578a4 */ /* 0x000fe4000f8e02ff */
[----:B------:R-:W-:Y:S02]  /*1c10*/  UIADD3 UR12, UPT, UPT, UR19, 0x76cf5d0a, URZ ;  /* 0x76cf5d0a130c7890 */ /* 0x000fe4000fffe0ff */
[----:B------:R-:W-:Y:S01]  /*1c20*/  UIADD3 UR14, UPT, UPT, UR19, 0x32370b8f, URZ ;  /* 0x32370b8f130e7890 */ /* 0x000fe2000fffe0ff */
[----:B0-----:R-:W-:Y:S01]  /*1c30*/  IMAD R0, R3, UR22, R236 ;  /* 0x0000001603007c24 */ /* 0x001fe2000f8e02ec */
        /* <DEDUP_REMOVED lines=29> */
[----:B------:R-:W0:Y:S02]  /*1e10*/  LDCU UR25, c[0x0][0x404] ;  /* 0x00008080ff1977ac */ /* 0x000e240008000800 */
[C---:B------:R-:W-:Y:S01]  /*1e20*/  IMAD.HI.U32 R6, R5.reuse, -0x2daee0ad, RZ ;  /* 0xd2511f5305067827 */ /* 0x040fe200078e00ff */
[----:B------:R-:W-:Y:S01]  /*1e30*/  LOP3.LUT R3, R4, UR13, R3, 0x96, !PT ;  /* 0x0000000d04037c12 */ /* 0x000fe2000f8e9603 */
[----:B------:R-:W1:Y:S02]  /*1e40*/  LDCU UR23, c[0x0][0x408] ;  /* 0x00008100ff1777ac */ /* 0x000e640008000800 */
[----:B------:R-:W-:Y:S01]  /*1e50*/  IMAD R5, R5, -0x2daee0ad, RZ ;  /* 0xd2511f5305057824 */ /* 0x000fe200078e02ff */
[----:B------:R-:W-:Y:S01]  /*1e60*/  LOP3.LUT R6, R7, UR14, R6, 0x96, !PT ;  /* 0x0000000e07067c12 */ /* 0x000fe2000f8e9606 */
[----:B------:R-:W-:Y:S01]  /*1e70*/  IMAD R7, R2, -0x326172a9, RZ ;  /* 0xcd9e8d5702077824 */ /* 0x000fe200078e02ff */
[----:B------:R-:W2:Y:S01]  /*1e80*/  LDCU UR27, c[0x0][0x388] ;  /* 0x00007100ff1b77ac */ /* 0x000ea20008000800 */
[----:B------:R-:W-:Y:S01]  /*1e90*/  IMAD.HI.U32 R4, R3, -0x2daee0ad, RZ ;  /* 0xd2511f5303047827 */ /* 0x000fe200078e00ff */
[----:B------:R-:W3:Y:S03]  /*1ea0*/  LDCU.64 UR16, c[0x0][0x390] ;  /* 0x00007200ff1077ac */ /* 0x000ee60008000a00 */
[C---:B------:R-:W-:Y:S01]  /*1eb0*/  IMAD.HI.U32 R2, R6.reuse, -0x326172a9, RZ ;  /* 0xcd9e8d5706027827 */ /* 0x040fe200078e00ff */
[----:B------:R-:W-:Y:S01]  /*1ec0*/  LOP3.LUT R4, R5, UR28, R4, 0x96, !PT ;  /* 0x0000001c05047c12 */ /* 0x000fe2000f8e9604 */
[----:B------:R-:W4:Y:S02]  /*1ed0*/  LDCU.64 UR12, c[0x0][0x3b0] ;  /* 0x00007600ff0c77ac */ /* 0x000f240008000a00 */
        /* <DEDUP_REMOVED lines=43> */
[----:B0-234-:R-:W-:-:S07]  /*2190*/  IMAD.MOV.U32 R4, RZ, RZ, RZ ;  /* 0x000000ffff047224 */ /* 0x01dfce00078e00ff */
.L_x_13885:
[----:B------:R-:W-:Y:S01]  /*21a0*/  ISETP.NE.U32.AND P0, PT, RZ, UR8, PT ;  /* 0x00000008ff007c0c */ /* 0x000fe2000bf05070 */
[----:B------:R-:W-:Y:S01]  /*21b0*/  UIMAD UR5, UR22, UR27, URZ ;  /* 0x0000001b160572a4 */ /* 0x000fe2000f8e02ff */
[----:B------:R-:W-:Y:S01]  /*21c0*/  PLOP3.LUT P1, PT, PT, PT, UP0, 0x80, 0x8 ;  /* 0x000000000008781c */ /* 0x000fe20003f2f008 */
[----:B0-----:R-:W0:Y:S01]  /*21d0*/  @UP0 LDCU.64 UR32, c[0x0][0x398] ;  /* 0x00007300ff2007ac */ /* 0x001e220008000a00 */
[----:B------:R-:W-:Y:S01]  /*21e0*/  ISETP.NE.AND.EX P0, PT, RZ, UR9, PT, P0 ;  /* 0x00000009ff007c0c */ /* 0x000fe2000bf05300 */
[----:B------:R-:W-:Y:S01]  /*21f0*/  HFMA2 R18, -RZ, RZ, 0, 9.5367431640625e-07 ;  /* 0x00000010ff127431 */ /* 0x000fe200000001ff */
[----:B------:R-:W-:Y:S01]  /*2200*/  PLOP3.LUT P2, PT, PT, PT, UP0, 0x80, 0x8 ;  /* 0x000000000008781c */ /* 0x000fe20003f4f008 */
[----:B------:R-:W-:-:S04]  /*2210*/  USHF.R.S32.HI UR30, URZ, 0x1f, UR5 ;  /* 0x0000001fff1e7899 */ /* 0x000fc80008011405 */
[----:B------:R-:W-:-:S06]  /*2220*/  ULEA.HI UR30, UR30, UR5, URZ, 0x3 ;  /* 0x000000051e1e7291 */ /* 0x000fcc000f8f18ff */
[----:B------:R-:W2:Y:S01]  /*2230*/  @P0 LDC.64 R16, c[0x0][0x3a0] ;  /* 0x0000e800ff100b82 */ /* 0x000ea20000000a00 */
[----:B------:R-:W-:-:S05]  /*2240*/  IMAD.U32 R15, RZ, RZ, UR30 ;  /* 0x0000001eff0f7e24 */ /* 0x000fca000f8e00ff */
[----:B------:R-:W-:-:S05]  /*2250*/  LEA.HI.SX32 R222, R15, R236, 0x1d ;  /* 0x000000ec0fde7211 */ /* 0x000fca00078feaff */
[----:B0-----:R-:W-:-:S05]  /*2260*/  @P1 IMAD.WIDE.U32 R18, R222, R18, UR32 ;  /* 0x00000020de121e25 */ /* 0x001fca000f8e0012 */
[----:B-----5:R-:W5:Y:S01]  /*2270*/  @P2 LDG.E.128 R76, desc[UR20][R18.64] ;  /* 0x00000014124c2981 */ /* 0x020f62000c1e1d00 */
[----:B--2---:R-:W-:-:S05]  /*2280*/  @P0 IMAD.WIDE.U32 R16, R222, 0x20, R16 ;  /* 0x00000020de100825 */ /* 0x004fca00078e0010 */
[----:B------:R-:W5:Y:S04]  /*2290*/  @P0 LDG.E.128 R72, desc[UR20][R16.64] ;  /* 0x0000001410480981 */ /* 0x000f68000c1e1d00 */
[----:B------:R0:W5:Y:S02]  /*22a0*/  @P0 LDG.E.128 R68, desc[UR20][R16.64+0x10] ;  /* 0x0000101410440981 */ /* 0x000164000c1e1d00 */
[----:B0-----:R-:W-:-:S04]  /*22b0*/  IMAD.MOV.U32 R16, RZ, RZ, 0x10 ;  /* 0x00000010ff107424 */ /* 0x001fc800078e00ff */
[----:B------:R-:W-:-:S06]  /*22c0*/  IMAD.WIDE.U32 R16, R222, R16, UR16 ;  /* 0x00000010de107e25 */ /* 0x000fcc000f8e0010 */
[----:B------:R-:W5:Y:S01]  /*22d0*/  LDG.E.128 R16, desc[UR20][R16.64] ;  /* 0x0000001410107981 */ /* 0x000f62000c1e1d00 */
[----:B------:R-:W-:Y:S01]  /*22e0*/  UISETP.NE.U32.AND UP0, UPT, UR10, URZ, UPT ;  /* 0x000000ff0a00728c */ /* 0x000fe2000bf05070 */
[----:B------:R-:W-:-:S03]  /*22f0*/  IMAD.MOV.U32 R223, RZ, RZ, 0x2f800000 ;  /* 0x2f800000ffdf7424 */ /* 0x000fc600078e00ff */
[----:B------:R-:W-:-:S09]  /*2300*/  UISETP.NE.AND.EX UP0, UPT, UR11, URZ, UPT, UP0 ;  /* 0x000000ff0b00728c */ /* 0x000fd2000bf05300 */
[----:B------:R-:W-:Y:S05]  /*2310*/  BRA.U UP0, `(.L_x_13356) ;  /* 0x0000003100a47547 */ /* 0x000fea000b800000 */
        /* <DEDUP_REMOVED lines=16> */
.L_x_13358:
        /* <DEDUP_REMOVED lines=16> */
.L_x_13359:
        /* <DEDUP_REMOVED lines=47> */
[----:B------:R-:W-:Y:S02]  /*2810*/  UIADD3 UR4, UPT, UPT, UR19, -0x24c28bd8, URZ ;  /* 0xdb3d742813047890 */ /* 0x000fe4000fffe0ff */
[----:B------:R-:W-:Y:S02]  /*2820*/  IMAD.MOV.U32 R15, RZ, RZ, R219 ;  /* 0x000000ffff0f7224 */ /* 0x000fe400078e00db */
[----:B------:R-:W-:-:S05]  /*2830*/  IMAD.WIDE.U32 R2, R2, -0x2daee0ad, RZ ;  /* 0xd2511f5302027825 */ /* 0x000fca00078e00ff */
[----:B------:R-:W-:Y:S01]  /*2840*/  LOP3.LUT R3, R22, UR4, R3, 0x96, !PT ;  /* 0x0000000416037c12 */ /* 0x000fe2000f8e9603 */
[----:B------:R-:W-:-:S06]  /*2850*/  UIADD3 UR4, UPT, UPT, UR18, -0xe443238, URZ ;  /* 0xf1bbcdc812047890 */ /* 0x000fcc000fffe0ff */
[----:B------:R-:W-:Y:S01]  /*2860*/  LOP3.LUT R6, R20, UR4, R25, 0x96, !PT ;  /* 0x0000000414067c12 */ /* 0x000fe2000f8e9619 */
[----:B------:R-:W-:Y:S01]  /*2870*/  UIADD3 UR4, UPT, UPT, UR19, -0x695add53, URZ ;  /* 0x96a522ad13047890 */ /* 0x000fe2000fffe0ff */
[----:B------:R-:W-:-:S04]  /*2880*/  IMAD.WIDE.U32 R20, R3, -0x326172a9, RZ ;  /* 0xcd9e8d5703147825 */ /* 0x000fc800078e00ff */
[----:B------:R-:W-:Y:S01]  /*2890*/  IMAD.WIDE.U32 R22, R6, -0x2daee0ad, RZ ;  /* 0xd2511f5306167825 */ /* 0x000fe200078e00ff */
[----:B------:R-:W-:-:S04]  /*28a0*/  MOV R6, R20 ;  /* 0x0000001400067202 */ /* 0x000fc80000000f00 */
[----:B------:R-:W-:Y:S01]  /*28b0*/  LOP3.LUT R2, R2, UR4, R23, 0x96, !PT ;  /* 0x0000000402027c12 */ /* 0x000fe2000f8e9617 */
[----:B------:R-:W-:-:S06]  /*28c0*/  UIADD3 UR4, UPT, UPT, UR18, -0x700cb87f, URZ ;  /* 0x8ff3478112047890 */ /* 0x000fcc000fffe0ff */
[----:B------:R-:W-:-:S07]  /*28d0*/  LOP3.LUT R3, R24, UR4, R21, 0x96, !PT ;  /* 0x0000000418037c12 */ /* 0x000fce000f8e9615 */
.L_x_13357:
        /* <DEDUP_REMOVED lines=20> */
.L_x_13361:
        /* <DEDUP_REMOVED lines=16> */
.L_x_13362:
        /* <DEDUP_REMOVED lines=61> */
.L_x_13360:
[----:B------:R-:W-:Y:S01]  /*2ef0*/  I2FP.F32.U32 R20, R23 ;  /* 0x0000001700147245 */ /* 0x000fe20000201000 */
[----:B------:R-:W-:Y:S01]  /*2f00*/  UISETP.NE.AND UP0, UPT, UR4, 0x1, UPT ;  /* 0x000000010400788c */ /* 0x000fe2000bf05270 */
[----:B------:R-:W-:Y:S01]  /*2f10*/  LOP3.LUT R5, R5, 0xfffffffd, RZ, 0xc0, !PT ;  /* 0xfffffffd05057812 */ /* 0x000fe200078ec0ff */
[----:B------:R-:W-:Y:S01]  /*2f20*/  IMAD.MOV.U32 R23, RZ, RZ, R6 ;  /* 0x000000ffff177224 */ /* 0x000fe200078e0006 */
[----:B------:R-:W-:Y:S01]  /*2f30*/  SHF.L.U32 R16, R16, 0x10, RZ ;  /* 0x0000001010107819 */ /* 0x000fe200000006ff */
[----:B------:R-:W-:Y:S01]  /*2f40*/  FFMA.FTZ R20, R20, R223, 1.1641532182693481445e-10 ;  /* 0x2f00000014147423 */ /* 0x000fe200000100df */
[----:B------:R-:W-:-:S04]  /*2f50*/  UMOV UR5, 0x2 ;  /* 0x0000000200057882 */ /* 0x000fc80000000000 */
        /* <DEDUP_REMOVED lines=12> */
.L_x_13364:
        /* <DEDUP_REMOVED lines=16> */
.L_x_13365:
        /* <DEDUP_REMOVED lines=61> */
.L_x_13363:
        /* <DEDUP_REMOVED lines=18> */
.L_x_13367:
        /* <DEDUP_REMOVED lines=16> */
.L_x_13368:
        /* <DEDUP_REMOVED lines=44> */
[----:B------:R-:W-:Y:S01]  /*39d0*/  IMAD.MOV.U32 R21, RZ, RZ, R22 ;  /* 0x000000ffff157224 */ /* 0x000fe200078e0016 */
        /* <DEDUP_REMOVED lines=16> */
.L_x_13366:
        /* <DEDUP_REMOVED lines=17> */
.L_x_13370:
        /* <DEDUP_REMOVED lines=16> */
.L_x_13371:
        /* <DEDUP_REMOVED lines=61> */
.L_x_13369:
        /* <DEDUP_REMOVED lines=18> */
.L_x_13373:
        /* <DEDUP_REMOVED lines=19> */
.L_x_13374:
        /* <DEDUP_REMOVED lines=61> */
.L_x_13372:
        /* <DEDUP_REMOVED lines=18> */
.L_x_13376:
        /* <DEDUP_REMOVED lines=19> */
.L_x_13377:
        /* <DEDUP_REMOVED lines=61> */
.L_x_13375:
        /* <DEDUP_REMOVED lines=19> */
.L_x_13379:
        /* <DEDUP_REMOVED lines=19> */
.L_x_13380:
        /* <DEDUP_REMOVED lines=61> */
.L_x_13378:
        /* <DEDUP_REMOVED lines=8> */
[----:B------:R-:W-:Y:S01]  /*53b0*/  LOP3.LUT P1, RZ, R5, 0x4, RZ, 0xc0, !PT ;  /* 0x0000000405ff7812 */ /* 0x000fe2000782c0ff */
[----:B------:R-:W-:Y:S01]  /*53c0*/  FMUL.FTZ R21, R21, UR23 ;  /* 0x0000001715157c20 */ /* 0x000fe20008410000 */
[----:B------:R-:W-:-:S02]  /*53d0*/  LOP3.LUT R5, R5, 0xfffffff7, RZ, 0xc0, !PT ;  /* 0xfffffff705057812 */ /* 0x000fc400078ec0ff */
[----:B------:R-:W-:Y:S01]  /*53e0*/  FSETP.GTU.FTZ.AND P6, PT, R24, UR25, PT ;  /* 0x0000001918007c0b */ /* 0x000fe2000bfdc000 */
[----:B------:R-:W-:Y:S01]  /*53f0*/  FMUL.FTZ R24, R17, UR23 ;  /* 0x0000001711187c20 */ /* 0x000fe20008410000 */
[----:B------:R-:W-:Y:S01]  /*5400*/  @P0 LOP3.LUT R5, R5, 0x8, RZ, 0xfc, !PT ;  /* 0x0000000805050812 */ /* 0x000fe200078efcff */
[----:B------:R-:W-:Y:S01]  /*5410*/  FMUL.FTZ R17, R20, UR23 ;  /* 0x0000001714117c20 */ /* 0x000fe20008410000 */
[----:B------:R-:W-:Y:S01]  /*5420*/  FMUL.FTZ R20, R15, UR23 ;  /* 0x000000170f147c20 */ /* 0x000fe20008410000 */
[----:B------:R-:W-:Y:S01]  /*5430*/  FMUL.FTZ R15, R19, UR23 ;  /* 0x00000017130f7c20 */ /* 0x000fe20008410000 */
[----:B------:R-:W-:Y:S02]  /*5440*/  LOP3.LUT P0, RZ, R5, 0x2, RZ, 0xc0, !PT ;  /* 0x0000000205ff7812 */ /* 0x000fe4000780c0ff */
[----:B------:R-:W-:Y:S02]  /*5450*/  FSEL R66, R23, RZ, P5 ;  /* 0x000000ff17427208 */ /* 0x000fe40002800000 */
[----:B------:R-:W-:-:S02]  /*5460*/  FSEL R61, R16, RZ, P0 ;  /* 0x000000ff103d7208 */ /* 0x000fc40000000000 */
[----:B------:R-:W-:Y:S02]  /*5470*/  FSEL R67, R15, RZ, !P6 ;  /* 0x000000ff0f437208 */ /* 0x000fe40007000000 */
[C---:B------:R-:W-:Y:S02]  /*5480*/  LOP3.LUT P0, RZ, R5.reuse, 0x8, RZ, 0xc0, !PT ;  /* 0x0000000805ff7812 */ /* 0x040fe4000780c0ff */
[----:B------:R-:W-:Y:S02]  /*5490*/  PLOP3.LUT P6, PT, P6, PT, PT, 0x8, 0x80 ;  /* 0x000000000080781c */ /* 0x000fe400037ce170 */
[----:B------:R-:W-:Y:S02]  /*54a0*/  FSEL R60, R20, RZ, P1 ;  /* 0x000000ff143c7208 */ /* 0x000fe40000800000 */
[----:B------:R-:W-:Y:S02]  /*54b0*/  LOP3.LUT P1, RZ, R5, 0x10, RZ, 0xc0, !PT ;  /* 0x0000001005ff7812 */ /* 0x000fe4000782c0ff */
[----:B------:R-:W-:-:S02]  /*54c0*/  FSEL R65, R18, RZ, P4 ;  /* 0x000000ff12417208 */ /* 0x000fc40002000000 */
[----:B------:R-:W-:Y:S02]  /*54d0*/  FSEL R64, R21, RZ, P3 ;  /* 0x000000ff15407208 */ /* 0x000fe40001800000 */
[----:B------:R-:W-:Y:S01]  /*54e0*/  FSEL R63, R24, RZ, P2 ;  /* 0x000000ff183f7208 */ /* 0x000fe20001000000 */
[----:B------:R-:W-:Y:S01]  /*54f0*/  @P0 FADD.FTZ R60, R72, R60 ;  /* 0x0000003c483c0221 */ /* 0x000fe20000010000 */
        /* <DEDUP_REMOVED lines=10> */
[----:B------:R-:W-:Y:S06]  /*55a0*/  BRA `(.L_x_13381) ;  /* 0x0000006400187947 */ /* 0x000fec0003800000 */
.L_x_13356:
        /* <DEDUP_REMOVED lines=16> */
.L_x_13383:
        /* <DEDUP_REMOVED lines=16> */
.L_x_13384:
        /* <DEDUP_REMOVED lines=60> */
.L_x_13382:
[----:B------:R-:W-:Y:S01]  /*5b70*/  I2FP.F32.U32 R8, R7 ;  /* 0x0000000700087245 */ /* 0x000fe20000201000 */
[----:B------:R-:W-:Y:S01]  /*5b80*/  UISETP.NE.AND UP0, UPT, UR5, 0x1, UPT ;  /* 0x000000010500788c */ /* 0x000fe2000bf05270 */
[----:B-----5:R-:W-:Y:S01]  /*5b90*/  SHF.L.U32 R7, R16, 0x10, RZ ;  /* 0x0000001010077819 */ /* 0x020fe200000006ff */
[----:B------:R-:W-:Y:S01]  /*5ba0*/  IMAD.MOV.U32 R9, RZ, RZ, R6 ;  /* 0x000000ffff097224 */ /* 0x000fe200078e0006 */
[----:B------:R-:W-:Y:S01]  /*5bb0*/  LOP3.LUT R5, R5, 0xfffffffb, RZ, 0xc0, !PT ;  /* 0xfffffffb05057812 */ /* 0x000fe200078ec0ff */
[----:B------:R-:W-:Y:S01]  /*5bc0*/  FFMA.FTZ R8, R8, R223, 1.1641532182693481445e-10 ;  /* 0x2f00000008087423 */ /* 0x000fe200000100df */
[----:B------:R-:W-:Y:S01]  /*5bd0*/  UMOV UR4, 0x2 ;  /* 0x0000000200047882 */ /* 0x000fe20000000000 */
[----:B------:R-:W-:-:S03]  /*5be0*/  FMUL.FTZ R7, R7, UR23 ;  /* 0x0000001707077c20 */ /* 0x000fc60008410000 */
[----:B------:R-:W-:Y:S02]  /*5bf0*/  FSETP.LE.FTZ.AND P3, PT, R8, UR25, PT ;  /* 0x0000001908007c0b */ /* 0x000fe4000bf73000 */
        /* <DEDUP_REMOVED lines=12> */
.L_x_13386:
        /* <DEDUP_REMOVED lines=16> */
.L_x_13387:
        /* <DEDUP_REMOVED lines=61> */
.L_x_13385:
[----:B------:R-:W-:Y:S01]  /*6190*/  I2FP.F32.U32 R10, R9 ;  /* 0x00000009000a7245 */ /* 0x000fe20000201000 */
[----:B------:R-:W-:Y:S01]  /*61a0*/  IMAD.U32 R9, R76, 0x10000, RZ ;  /* 0x000100004c097824 */ /* 0x000fe200078e00ff */
[----:B------:R-:W-:Y:S01]  /*61b0*/  UISETP.NE.AND UP0, UPT, UR4, 0x1, UPT ;  /* 0x000000010400788c */ /* 0x000fe2000bf05270 */
[----:B------:R-:W-:Y:S01]  /*61c0*/  FSEL R60, R7, RZ, P3 ;  /* 0x000000ff073c7208 */ /* 0x000fe20001800000 */
[----:B------:R-:W-:Y:S01]  /*61d0*/  UMOV UR5, 0x2 ;  /* 0x0000000200057882 */ /* 0x000fe20000000000 */
        /* <DEDUP_REMOVED lines=18> */
.L_x_13389:
        /* <DEDUP_REMOVED lines=16> */
.L_x_13390:
        /* <DEDUP_REMOVED lines=61> */
.L_x_13388:
        /* <DEDUP_REMOVED lines=20> */
.L_x_13392:
        /* <DEDUP_REMOVED lines=16> */
.L_x_13393:
        /* <DEDUP_REMOVED lines=61> */
.L_x_13391:
        /* <DEDUP_REMOVED lines=8> */
[----:B------:R-:W-:-:S05]  /*6e60*/  FMUL.FTZ R9, R9, UR23 ;  /* 0x0000001709097c20 */ /* 0x000fca0008410000 */
[----:B------:R-:W-:-:S05]  /*6e70*/  FSEL R9, R9, RZ, !P1 ;  /* 0x000000ff09097208 */ /* 0x000fca0004800000 */
[----:B------:R-:W-:Y:S01]  /*6e80*/  FADD.FTZ R61, R9, R8 ;  /* 0x00000008093d7221 */ /* 0x000fe20000010000 */
[----:B------:R-:W-:Y:S01]  /*6e90*/  SEL R8, RZ, 0x1, P1 ;  /* 0x00000001ff087807 */ /* 0x000fe20000800000 */
[----:B------:R-:W-:Y:S02]  /*6ea0*/  IMAD.MOV.U32 R9, RZ, RZ, R6 ;  /* 0x000000ffff097224 */ /* 0x000fe400078e0006 */
        /* <DEDUP_REMOVED lines=11> */
.L_x_13395:
        /* <DEDUP_REMOVED lines=16> */
.L_x_13396:
        /* <DEDUP_REMOVED lines=61> */
.L_x_13394:
[----:B------:R-:W-:Y:S01]  /*7430*/  I2FP.F32.U32 R9, R9 ;  /* 0x0000000900097245 */ /* 0x000fe20000201000 */
[----:B------:R-:W-:Y:S01]  /*7440*/  UISETP.NE.AND UP0, UPT, UR5, 0x1, UPT ;  /* 0x000000010500788c */ /* 0x000fe2000bf05270 */
[----:B------:R-:W-:Y:S01]  /*7450*/  PRMT R10, R17, 0x7632, R10 ;  /* 0x00007632110a7816 */ /* 0x000fe2000000000a */
[----:B------:R-:W-:Y:S01]  /*7460*/  IMAD.MOV.U32 R11, RZ, RZ, R6 ;  /* 0x000000ffff0b7224 */ /* 0x000fe200078e0006 */
[----:B------:R-:W-:Y:S01]  /*7470*/  UMOV UR4, 0x2 ;  /* 0x0000000200047882 */ /* 0x000fe20000000000 */
[----:B------:R-:W-:-:S05]  /*7480*/  FFMA.FTZ R9, R9, R223, 1.1641532182693481445e-10 ;  /* 0x2f00000009097423 */ /* 0x000fca00000100df */
[----:B------:R-:W-:Y:S02]  /*7490*/  FSETP.LE.FTZ.AND P1, PT, R9, UR25, PT ;  /* 0x0000001909007c0b */ /* 0x000fe4000bf33000 */
[----:B------:R-:W-:-:S05]  /*74a0*/  SHF.L.U32 R9, R17, 0x10, RZ ;  /* 0x0000001011097819 */ /* 0x000fca00000006ff */
        /* <DEDUP_REMOVED lines=11> */
.L_x_13398:
        /* <DEDUP_REMOVED lines=16> */
.L_x_13399:
        /* <DEDUP_REMOVED lines=61> */
.L_x_13397:
[----:B------:R-:W-:Y:S01]  /*7a30*/  I2FP.F32.U32 R11, R11 ;  /* 0x0000000b000b7245 */ /* 0x000fe20000201000 */
[----:B------:R-:W-:Y:S01]  /*7a40*/  UISETP.NE.AND UP0, UPT, UR4, 0x1, UPT ;  /* 0x000000010400788c */ /* 0x000fe2000bf05270 */
[----:B------:R-:W-:Y:S01]  /*7a50*/  FSEL R9, R9, RZ, P1 ;  /* 0x000000ff09097208 */ /* 0x000fe20000800000 */
[----:B------:R-:W-:Y:S02]  /*7a60*/  UMOV UR5, 0x2 ;  /* 0x0000000200057882 */ /* 0x000fe40000000000 */
[----:B------:R-:W-:-:S05]  /*7a70*/  FFMA.FTZ R11, R11, R223, 1.1641532182693481445e-10 ;  /* 0x2f0000000b0b7423 */ /* 0x000fca00000100df */
[----:B------:R-:W-:Y:S01]  /*7a80*/  FSETP.GTU.FTZ.AND P2, PT, R11, UR25, PT ;  /* 0x000000190b007c0b */ /* 0x000fe2000bf5c000 */
[----:B------:R-:W-:-:S04]  /*7a90*/  IMAD.U32 R11, R77, 0x10000, RZ ;  /* 0x000100004d0b7824 */ /* 0x000fc800078e00ff */
        /* <DEDUP_REMOVED lines=16> */
.L_x_13401:
        /* <DEDUP_REMOVED lines=16> */
.L_x_13402:
        /* <DEDUP_REMOVED lines=61> */
.L_x_13400:
[----:B------:R-:W-:Y:S01]  /*8070*/  I2FP.F32.U32 R11, R11 ;  /* 0x0000000b000b7245 */ /* 0x000fe20000201000 */
[----:B------:R-:W-:Y:S01]  /*8080*/  UISETP.NE.AND UP0, UPT, UR5, 0x1, UPT ;  /* 0x000000010500788c */ /* 0x000fe2000bf05270 */
[----:B------:R-:W-:Y:S01]  /*8090*/  SHF.L.U32 R10, R10, 0x10, RZ ;  /* 0x000000100a0a7819 */ /* 0x000fe200000006ff */
[----:B------:R-:W-:Y:S02]  /*80a0*/  UMOV UR4, 0x2 ;  /* 0x0000000200047882 */ /* 0x000fe40000000000 */
[----:B------:R-:W-:Y:S02]  /*80b0*/  FFMA.FTZ R11, R11, R223, 1.1641532182693481445e-10 ;  /* 0x2f0000000b0b7423 */ /* 0x000fe400000100df */
[----:B------:R-:W-:-:S03]  /*80c0*/  FMUL.FTZ R10, R10, UR23 ;  /* 0x000000170a0a7c20 */ /* 0x000fc60008410000 */
        /* <DEDUP_REMOVED lines=12> */
.L_x_13404:
        /* <DEDUP_REMOVED lines=16> */
.L_x_13405:
        /* <DEDUP_REMOVED lines=61> */
.L_x_13403:
[----:B------:R-:W-:Y:S01]  /*8660*/  I2FP.F32.U32 R11, R11 ;  /* 0x0000000b000b7245 */ /* 0x000fe20000201000 */
[----:B------:R-:W-:Y:S01]  /*8670*/  UISETP.NE.AND UP0, UPT, UR4, 0x1, UPT ;  /* 0x000000010400788c */ /* 0x000fe2000bf05270 */
[----:B------:R-:W-:Y:S01]  /*8680*/  FSEL R10, R10, RZ, P2 ;  /* 0x000000ff0a0a7208 */ /* 0x000fe20001000000 */
[----:B------:R-:W-:Y:S02]  /*8690*/  UMOV UR5, 0x2 ;  /* 0x0000000200057882 */ /* 0x000fe40000000000 */
[----:B------:R-:W-:-:S05]  /*86a0*/  FFMA.FTZ R11, R11, R223, 1.1641532182693481445e-10 ;  /* 0x2f0000000b0b7423 */ /* 0x000fca00000100df */
[----:B------:R-:W-:Y:S02]  /*86b0*/  FSETP.GTU.FTZ.AND P3, PT, R11, UR25, PT ;  /* 0x000000190b007c0b */ /* 0x000fe4000bf7c000 */
[----:B------:R-:W-:-:S05]  /*86c0*/  PRMT R11, R77, 0x7632, R11 ;  /* 0x000076324d0b7816 */ /* 0x000fca000000000b */
        /* <DEDUP_REMOVED lines=17> */
.L_x_13407:
        /* <DEDUP_REMOVED lines=16> */
.L_x_13408:
        /* <DEDUP_REMOVED lines=61> */
.L_x_13406:
        /* <DEDUP_REMOVED lines=19> */
.L_x_13410:
        /* <DEDUP_REMOVED lines=19> */
.L_x_13411:
        /* <DEDUP_REMOVED lines=61> */
.L_x_13409:
        /* <DEDUP_REMOVED lines=23> */
.L_x_13413:
        /* <DEDUP_REMOVED lines=19> */
.L_x_13414:
        /* <DEDUP_REMOVED lines=61> */
.L_x_13412:
        /* <DEDUP_REMOVED lines=19> */
.L_x_13416:
        /* <DEDUP_REMOVED lines=19> */
.L_x_13417:
        /* <DEDUP_REMOVED lines=61> */
.L_x_13415:
        /* <DEDUP_REMOVED lines=25> */
.L_x_13419:
        /* <DEDUP_REMOVED lines=19> */
.L_x_13420:
        /* <DEDUP_REMOVED lines=61> */
.L_x_13418:
        /* <DEDUP_REMOVED lines=20> */
.L_x_13422:
        /* <DEDUP_REMOVED lines=19> */
.L_x_13423:
        /* <DEDUP_REMOVED lines=61> */
.L_x_13421:
        /* <DEDUP_REMOVED lines=24> */
.L_x_13425:
        /* <DEDUP_REMOVED lines=19> */
.L_x_13426:
        /* <DEDUP_REMOVED lines=61> */
.L_x_13424:
        /* <DEDUP_REMOVED lines=21> */
.L_x_13428:
        /* <DEDUP_REMOVED lines=19> */
.L_x_13429:
        /* <DEDUP_REMOVED lines=61> */
.L_x_13427:
        /* <DEDUP_REMOVED lines=14> */
[----:B------:R-:W-:-:S07]  /*ba00*/  @P0 FADD.FTZ R67, R71, R67 ;  /* 0x0000004347430221 */ /* 0x000fce0000010000 */
.L_x_13381:
[----:B------:R-:W-:Y:S01]  /*ba10*/  LOP3.LUT R5, R5, 0xfffffff7, RZ, 0xc0, !PT ;  /* 0xfffffff705057812 */ /* 0x000fe200078ec0ff */
[----:B------:R-:W-:Y:S01]  /*ba20*/  IMAD.MOV.U32 R16, RZ, RZ, 0x20 ;  /* 0x00000020ff107424 */ /* 0x000fe200078e00ff */
[----:B------:R-:W-:Y:S01]  /*ba30*/  SEL R18, RZ, 0x10000, !P5 ;  /* 0x00010000ff127807 */ /* 0x000fe20006800000 */
[----:B------:R-:W-:Y:S01]  /*ba40*/  UISETP.NE.U32.AND UP0, UPT, UR10, URZ, UPT ;  /* 0x000000ff0a00728c */ /* 0x000fe2000bf05070 */
[----:B------:R-:W-:Y:S01]  /*ba50*/  @P0 LOP3.LUT R5, R5, 0x8, RZ, 0xfc, !PT ;  /* 0x0000000805050812 */ /* 0x000fe200078efcff */
[----:B------:R-:W-:Y:S02]  /*ba60*/  IMAD.WIDE.U32 R16, R222, R16, UR14 ;  /* 0x0000000ede107e25 */ /* 0x000fe4000f8e0010 */
[----:B------:R-:W-:Y:S01]  /*ba70*/  UISETP.NE.AND.EX UP0, UPT, UR11, URZ, UPT, UP0 ;  /* 0x000000ff0b00728c */ /* 0x000fe2000bf05300 */
[C---:B------:R-:W-:Y:S02]  /*ba80*/  LOP3.LUT P0, RZ, R5.reuse, 0x1, RZ, 0xc0, !PT ;  /* 0x0000000105ff7812 */ /* 0x040fe4000780c0ff */
[----:B------:R-:W-:Y:S01]  /*ba90*/  STG.E.128 desc[UR20][R16.64], R60 ;  /* 0x0000003c10007986 */ /* 0x000fe2000c101d14 */
[----:B------:R-:W-:-:S02]  /*baa0*/  LOP3.LUT P5, RZ, R5, 0x2, RZ, 0xc0, !PT ;  /* 0x0000000205ff7812 */ /* 0x000fc400078ac0ff */
[----:B------:R-:W-:Y:S01]  /*bab0*/  SEL R15, RZ, 0x1000000, !P0 ;  /* 0x01000000ff0f7807 */ /* 0x000fe20004000000 */
[----:B------:R0:W-:Y:S01]  /*bac0*/  STG.E.128 desc[UR20][R16.64+0x10], R64 ;  /* 0x0000104010007986 */ /* 0x0001e2000c101d14 */
[C---:B------:R-:W-:Y:S02]  /*bad0*/  LOP3.LUT P6, RZ, R5.reuse, 0x4, RZ, 0xc0, !PT ;  /* 0x0000000405ff7812 */ /* 0x040fe400078cc0ff */
[----:B------:R-:W-:Y:S01]  /*bae0*/  LOP3.LUT P0, RZ, R5, 0x8, RZ, 0xc0, !PT ;  /* 0x0000000805ff7812 */ /* 0x000fe2000780c0ff */
[----:B------:R-:W2:Y:S01]  /*baf0*/  @UP0 LDCU.64 UR30, c[0x0][0x398] ;  /* 0x00007300ff1e07ac */ /* 0x000ea20008000a00 */
[----:B0-----:R-:W-:Y:S02]  /*bb00*/  SEL R16, RZ, 0x100, !P4 ;  /* 0x00000100ff107807 */ /* 0x001fe40006000000 */
[----:B------:R-:W-:Y:S02]  /*bb10*/  SEL R17, RZ, 0x100, !P5 ;  /* 0x00000100ff117807 */ /* 0x000fe40006800000 */
[----:B------:R-:W-:-:S02]  /*bb20*/  LOP3.LUT R18, R16, R15, R18, 0xfe, !PT ;  /* 0x0000000f10127212 */ /* 0x000fc400078efe12 */
[----:B------:R-:W-:Y:S02]  /*bb30*/  SEL R15, RZ, 0x1000000, !P2 ;  /* 0x01000000ff0f7807 */ /* 0x000fe40005000000 */
[----:B------:R-:W-:-:S04]  /*bb40*/  SEL R16, RZ, 0x10000, !P1 ;  /* 0x00010000ff107807 */ /* 0x000fc80004800000 */
[----:B------:R-:W-:Y:S02]  /*bb50*/  LOP3.LUT R15, R17, R15, R16, 0xfe, !PT ;  /* 0x0000000f110f7212 */ /* 0x000fe400078efe10 */
[----:B------:R-:W-:-:S04]  /*bb60*/  SEL R16, RZ, 0x1, !P3 ;  /* 0x00000001ff107807 */ /* 0x000fc80005800000 */
[----:B------:R-:W-:Y:S01]  /*bb70*/  LOP3.LUT R17, R18, R16, RZ, 0xfc, !PT ;  /* 0x0000001012117212 */ /* 0x000fe200078efcff */
[----:B------:R-:W-:Y:S01]  /*bb80*/  HFMA2 R18, -RZ, RZ, 0, 4.76837158203125e-07 ;  /* 0x00000008ff127431 */ /* 0x000fe200000001ff */
[----:B------:R-:W-:-:S04]  /*bb90*/  SEL R16, RZ, 0x1, !P6 ;  /* 0x00000001ff107807 */ /* 0x000fc80007000000 */
[----:B------:R-:W-:Y:S01]  /*bba0*/  LOP3.LUT R16, R15, R16, RZ, 0xfc, !PT ;  /* 0x000000100f107212 */ /* 0x000fe200078efcff */
[----:B------:R-:W-:-:S05]  /*bbb0*/  IMAD.WIDE.U32 R18, R222, R18, UR12 ;  /* 0x0000000cde127e25 */ /* 0x000fca000f8e0012 */
        /* <DEDUP_REMOVED lines=22> */
.L_x_13430:
        /* <DEDUP_REMOVED lines=8> */
[----:B------:R-:W5:Y:S04]  /*bda0*/  @P0 LDG.E.128 R72, desc[UR20][R16.64] ;  /* 0x0000001410480981 */ /* 0x000f68000c1e1d00 */
        /* <DEDUP_REMOVED lines=21> */
.L_x_13433:
        /* <DEDUP_REMOVED lines=16> */
.L_x_13434:
        /* <DEDUP_REMOVED lines=60> */
.L_x_13432:
[----:B------:R-:W-:Y:S01]  /*c3c0*/  I2FP.F32.U32 R7, R7 ;  /* 0x0000000700077245 */ /* 0x000fe20000201000 */
[----:B------:R-:W-:Y:S01]  /*c3d0*/  UISETP.NE.AND UP2, UPT, UR5, 0x1, UPT ;  /* 0x000000010500788c */ /* 0x000fe2000bf45270 */
[----:B------:R-:W-:Y:S01]  /*c3e0*/  LOP3.LUT R5, R5, 0xfffffffb, RZ, 0xc0, !PT ;  /* 0xfffffffb05057812 */ /* 0x000fe200078ec0ff */
[----:B------:R-:W-:Y:S01]  /*c3f0*/  IMAD.MOV.U32 R9, RZ, RZ, R6 ;  /* 0x000000ffff097224 */ /* 0x000fe200078e0006 */
[----:B-----5:R-:W-:Y:S01]  /*c400*/  PRMT R8, R16, 0x7632, R8 ;  /* 0x0000763210087816 */ /* 0x020fe20000000008 */
        /* <DEDUP_REMOVED lines=16> */
.L_x_13436:
        /* <DEDUP_REMOVED lines=16> */
.L_x_13437:
        /* <DEDUP_REMOVED lines=61> */
.L_x_13435:
        /* <DEDUP_REMOVED lines=23> */
.L_x_13439:
        /* <DEDUP_REMOVED lines=16> */
.L_x_13440:
        /* <DEDUP_REMOVED lines=61> */
.L_x_13438:
        /* <DEDUP_REMOVED lines=20> */
.L_x_13442:
        /* <DEDUP_REMOVED lines=16> */
.L_x_13443:
        /* <DEDUP_REMOVED lines=61> */
.L_x_13441:
        /* <DEDUP_REMOVED lines=24> */
.L_x_13445:
        /* <DEDUP_REMOVED lines=16> */
.L_x_13446:
        /* <DEDUP_REMOVED lines=61> */
.L_x_13444:
        /* <DEDUP_REMOVED lines=19> */
.L_x_13448:
        /* <DEDUP_REMOVED lines=16> */
.L_x_13449:
        /* <DEDUP_REMOVED lines=61> */
.L_x_13447:
        /* <DEDUP_REMOVED lines=23> */
.L_x_13451:
        /* <DEDUP_REMOVED lines=16> */
.L_x_13452:
        /* <DEDUP_REMOVED lines=61> */
.L_x_13450:
        /* <DEDUP_REMOVED lines=18> */
.L_x_13454:
        /* <DEDUP_REMOVED lines=19> */
.L_x_13455:
        /* <DEDUP_REMOVED lines=61> */
.L_x_13453:
        /* <DEDUP_REMOVED lines=24> */
.L_x_13457:
        /* <DEDUP_REMOVED lines=19> */
.L_x_13458:
        /* <DEDUP_REMOVED lines=61> */
.L_x_13456:
        /* <DEDUP_REMOVED lines=20> */
.L_x_13460:
        /* <DEDUP_REMOVED lines=19> */
.L_x_13461:
        /* <DEDUP_REMOVED lines=61> */
.L_x_13459:
        /* <DEDUP_REMOVED lines=24> */
.L_x_13463:
        /* <DEDUP_REMOVED lines=19> */
.L_x_13464:
        /* <DEDUP_REMOVED lines=61> */
.L_x_13462:
        /* <DEDUP_REMOVED lines=19> */
.L_x_13466:
        /* <DEDUP_REMOVED lines=19> */
.L_x_13467:
        /* <DEDUP_REMOVED lines=61> */
.L_x_13465:
        /* <DEDUP_REMOVED lines=25> */
.L_x_13469:
        /* <DEDUP_REMOVED lines=19> */
.L_x_13470:
        /* <DEDUP_REMOVED lines=61> */
.L_x_13468:
        /* <DEDUP_REMOVED lines=20> */
.L_x_13472:
        /* <DEDUP_REMOVED lines=19> */
.L_x_13473:
        /* <DEDUP_REMOVED lines=61> */
.L_x_13471:
        /* <DEDUP_REMOVED lines=24> */
.L_x_13475:
        /* <DEDUP_REMOVED lines=19> */
.L_x_13476:
        /* <DEDUP_REMOVED lines=61> */
.L_x_13474:
        /* <DEDUP_REMOVED lines=21> */
.L_x_13478:
        /* <DEDUP_REMOVED lines=19> */
.L_x_13479:
        /* <DEDUP_REMOVED lines=61> */
.L_x_13477:
        /* <DEDUP_REMOVED lines=16> */
.L_x_13431:
        /* <DEDUP_REMOVED lines=16> */
.L_x_13482:
        /* <DEDUP_REMOVED lines=16> */
.L_x_13483:
        /* <DEDUP_REMOVED lines=51> */
[----:B------:R-:W-:-:S04]  /*12820*/  UIADD3 UR4, UPT, UPT, UR18, -0xe443238, URZ ;  /* 0xf1bbcdc812047890 */ /* 0x000fc8000fffe0ff */
[----:B------:R-:W-:Y:S02]  /*12830*/  IMAD.WIDE.U32 R24, R3, -0x326172a9, RZ ;  /* 0xcd9e8d5703187825 */ /* 0x000fe400078e00ff */
[----:B------:R-:W-:Y:S01]  /*12840*/  LOP3.LUT R6, R20, UR4, R27, 0x96, !PT ;  /* 0x0000000414067c12 */ /* 0x000fe2000f8e961b */
[----:B------:R-:W-:-:S04]  /*12850*/  UIADD3 UR4, UPT, UPT, UR19, -0x695add53, URZ ;  /* 0x96a522ad13047890 */ /* 0x000fc8000fffe0ff */
[----:B------:R-:W-:Y:S01]  /*12860*/  IMAD.WIDE.U32 R20, R6, -0x2daee0ad, RZ ;  /* 0xd2511f5306147825 */ /* 0x000fe200078e00ff */
[----:B------:R-:W-:-:S04]  /*12870*/  MOV R6, R24 ;  /* 0x0000001800067202 */ /* 0x000fc80000000f00 */
[----:B------:R-:W-:Y:S01]  /*12880*/  LOP3.LUT R2, R2, UR4, R21, 0x96, !PT ;  /* 0x0000000402027c12 */ /* 0x000fe2000f8e9615 */
[----:B------:R-:W-:-:S06]  /*12890*/  UIADD3 UR4, UPT, UPT, UR18, -0x700cb87f, URZ ;  /* 0x8ff3478112047890 */ /* 0x000fcc000fffe0ff */
[----:B------:R-:W-:-:S07]  /*128a0*/  LOP3.LUT R3, R26, UR4, R25, 0x96, !PT ;  /* 0x000000041a037c12 */ /* 0x000fce000f8e9619 */
.L_x_13481:
        /* <DEDUP_REMOVED lines=20> */
.L_x_13485:
        /* <DEDUP_REMOVED lines=16> */
.L_x_13486:
        /* <DEDUP_REMOVED lines=61> */
.L_x_13484:
        /* <DEDUP_REMOVED lines=19> */
.L_x_13488:
        /* <DEDUP_REMOVED lines=16> */
.L_x_13489:
        /* <DEDUP_REMOVED lines=61> */
.L_x_13487:
        /* <DEDUP_REMOVED lines=18> */
.L_x_13491:
        /* <DEDUP_REMOVED lines=16> */
.L_x_13492:
        /* <DEDUP_REMOVED lines=61> */
.L_x_13490:
        /* <DEDUP_REMOVED lines=17> */
.L_x_13494:
        /* <DEDUP_REMOVED lines=19> */
.L_x_13495:
        /* <DEDUP_REMOVED lines=61> */
.L_x_13493:
        /* <DEDUP_REMOVED lines=19> */
.L_x_13497:
        /* <DEDUP_REMOVED lines=19> */
.L_x_13498:
        /* <DEDUP_REMOVED lines=61> */
.L_x_13496:
        /* <DEDUP_REMOVED lines=18> */
.L_x_13500:
        /* <DEDUP_REMOVED lines=19> */
.L_x_13501:
        /* <DEDUP_REMOVED lines=61> */
.L_x_13499:
        /* <DEDUP_REMOVED lines=19> */
.L_x_13503:
        /* <DEDUP_REMOVED lines=19> */
.L_x_13504:
        /* <DEDUP_REMOVED lines=61> */
.L_x_13502:
        /* <DEDUP_REMOVED lines=10> */
[----:B------:R-:W-:Y:S01]  /*153e0*/  LOP3.LUT R5, R5, 0xfffffff7, RZ, 0xc0, !PT ;  /* 0xfffffff705057812 */ /* 0x000fe200078ec0ff */
[----:B------:R-:W-:Y:S01]  /*153f0*/  FMUL.FTZ R21, R15, UR23 ;  /* 0x000000170f157c20 */ /* 0x000fe20008410000 */
[----:B------:R-:W-:Y:S01]  /*15400*/  FMUL.FTZ R15, R22, UR23 ;  /* 0x00000017160f7c20 */ /* 0x000fe20008410000 */
[----:B------:R-:W-:Y:S01]  /*15410*/  FSETP.GTU.FTZ.AND P6, PT, R25, UR25, PT ;  /* 0x0000001919007c0b */ /* 0x000fe2000bfdc000 */
[----:B------:R-:W-:Y:S01]  /*15420*/  FMUL.FTZ R23, R23, UR23 ;  /* 0x0000001717177c20 */ /* 0x000fe20008410000 */
[----:B------:R-:W-:Y:S01]  /*15430*/  @P0 LOP3.LUT R5, R5, 0x8, RZ, 0xfc, !PT ;  /* 0x0000000805050812 */ /* 0x000fe200078efcff */
[----:B------:R-:W-:Y:S01]  /*15440*/  FMUL.FTZ R17, R17, UR23 ;  /* 0x0000001711117c20 */ /* 0x000fe20008410000 */
[----:B------:R-:W-:-:S02]  /*15450*/  FSEL R55, R15, RZ, !P6 ;  /* 0x000000ff0f377208 */ /* 0x000fc40007000000 */
[C---:B------:R-:W-:Y:S02]  /*15460*/  LOP3.LUT P0, RZ, R5.reuse, 0x2, RZ, 0xc0, !PT ;  /* 0x0000000205ff7812 */ /* 0x040fe4000780c0ff */
[----:B------:R-:W-:Y:S02]  /*15470*/  PLOP3.LUT P6, PT, P6, PT, PT, 0x8, 0x80 ;  /* 0x000000000080781c */ /* 0x000fe400037ce170 */
[----:B------:R-:W-:Y:S02]  /*15480*/  FSEL R57, R16, RZ, P0 ;  /* 0x000000ff10397208 */ /* 0x000fe40000000000 */
[----:B------:R-:W-:Y:S02]  /*15490*/  LOP3.LUT P0, RZ, R5, 0x8, RZ, 0xc0, !PT ;  /* 0x0000000805ff7812 */ /* 0x000fe4000780c0ff */
[----:B------:R-:W-:Y:S02]  /*154a0*/  FSEL R56, R21, RZ, P1 ;  /* 0x000000ff15387208 */ /* 0x000fe40000800000 */
[----:B------:R-:W-:-:S02]  /*154b0*/  LOP3.LUT P1, RZ, R5, 0x10, RZ, 0xc0, !PT ;  /* 0x0000001005ff7812 */ /* 0x000fc4000782c0ff */
[----:B------:R-:W-:Y:S02]  /*154c0*/  FSEL R54, R23, RZ, P5 ;  /* 0x000000ff17367208 */ /* 0x000fe40002800000 */
[----:B------:R-:W-:Y:S02]  /*154d0*/  FSEL R53, R24, RZ, P4 ;  /* 0x000000ff18357208 */ /* 0x000fe40002000000 */
        /* <DEDUP_REMOVED lines=12> */
[----:B------:R-:W-:-:S07]  /*155a0*/  @P0 FADD.FTZ R55, R71, R55 ;  /* 0x0000003747370221 */ /* 0x000fce0000010000 */
.L_x_13480:
[----:B------:R-:W-:Y:S01]  /*155b0*/  LOP3.LUT R5, R5, 0xfffffff7, RZ, 0xc0, !PT ;  /* 0xfffffff705057812 */ /* 0x000fe200078ec0ff */
[----:B------:R-:W-:Y:S01]  /*155c0*/  IMAD.MOV.U32 R16, RZ, RZ, 0x20 ;  /* 0x00000020ff107424 */ /* 0x000fe200078e00ff */
[----:B------:R-:W-:Y:S01]  /*155d0*/  SEL R18, RZ, 0x10000, !P5 ;  /* 0x00010000ff127807 */ /* 0x000fe20006800000 */
[----:B------:R-:W0:Y:S01]  /*155e0*/  @UP0 LDCU.64 UR30, c[0x0][0x398] ;  /* 0x00007300ff1e07ac */ /* 0x000e220008000a00 */
[----:B------:R-:W-:Y:S01]  /*155f0*/  @P0 LOP3.LUT R5, R5, 0x8, RZ, 0xfc, !PT ;  /* 0x0000000805050812 */ /* 0x000fe200078efcff */
[----:B------:R-:W-:-:S03]  /*15600*/  IMAD.WIDE.U32 R16, R220, R16, UR14 ;  /* 0x0000000edc107e25 */ /* 0x000fc6000f8e0010 */
[C---:B------:R-:W-:Y:S02]  /*15610*/  LOP3.LUT P0, RZ, R5.reuse, 0x1, RZ, 0xc0, !PT ;  /* 0x0000000105ff7812 */ /* 0x040fe4000780c0ff */
[----:B------:R-:W-:Y:S01]  /*15620*/  STG.E.128 desc[UR20][R16.64], R56 ;  /* 0x0000003810007986 */ /* 0x000fe2000c101d14 */
[C---:B------:R-:W-:Y:S02]  /*15630*/  LOP3.LUT P5, RZ, R5.reuse, 0x2, RZ, 0xc0, !PT ;  /* 0x0000000205ff7812 */ /* 0x040fe400078ac0ff */
[----:B------:R-:W-:Y:S01]  /*15640*/  SEL R15, RZ, 0x1000000, !P0 ;  /* 0x01000000ff0f7807 */ /* 0x000fe20004000000 */
[----:B------:R2:W-:Y:S01]  /*15650*/  STG.E.128 desc[UR20][R16.64+0x10], R52 ;  /* 0x0000103410007986 */ /* 0x0005e2000c101d14 */
[C---:B------:R-:W-:Y:S02]  /*15660*/  LOP3.LUT P6, RZ, R5.reuse, 0x4, RZ, 0xc0, !PT ;  /* 0x0000000405ff7812 */ /* 0x040fe400078cc0ff */
[----:B------:R-:W-:Y:S02]  /*15670*/  LOP3.LUT P0, RZ, R5, 0x8, RZ, 0xc0, !PT ;  /* 0x0000000805ff7812 */ /* 0x000fe4000780c0ff */
[----:B--2---:R-:W-:-:S02]  /*15680*/  SEL R16, RZ, 0x100, !P4 ;  /* 0x00000100ff107807 */ /* 0x004fc40006000000 */
[----:B------:R-:W-:Y:S02]  /*15690*/  SEL R17, RZ, 0x100, !P5 ;  /* 0x00000100ff117807 */ /* 0x000fe40006800000 */
[----:B------:R-:W-:Y:S02]  /*156a0*/  LOP3.LUT R18, R16, R15, R18, 0xfe, !PT ;  /* 0x0000000f10127212 */ /* 0x000fe400078efe12 */
[----:B------:R-:W-:Y:S02]  /*156b0*/  SEL R15, RZ, 0x1000000, !P2 ;  /* 0x01000000ff0f7807 */ /* 0x000fe40005000000 */
[----:B------:R-:W-:-:S04]  /*156c0*/  SEL R16, RZ, 0x10000, !P1 ;  /* 0x00010000ff107807 */ /* 0x000fc80004800000 */
[----:B------:R-:W-:Y:S02]  /*156d0*/  LOP3.LUT R15, R17, R15, R16, 0xfe, !PT ;  /* 0x0000000f110f7212 */ /* 0x000fe400078efe10 */
[----:B------:R-:W-:-:S04]  /*156e0*/  SEL R16, RZ, 0x1, !P3 ;  /* 0x00000001ff107807 */ /* 0x000fc80005800000 */
[----:B------:R-:W-:Y:S01]  /*156f0*/  LOP3.LUT R17, R18, R16, RZ, 0xfc, !PT ;  /* 0x0000001012117212 */ /* 0x000fe200078efcff */
[----:B------:R-:W-:Y:S01]  /*15700*/  IMAD.MOV.U32 R18, RZ, RZ, 0x8 ;  /* 0x00000008ff127424 */ /* 0x000fe200078e00ff */
[----:B------:R-:W-:-:S03]  /*15710*/  SEL R16, RZ, 0x1, !P6 ;  /* 0x00000001ff107807 */ /* 0x000fc60007000000 */
[----:B------:R-:W-:Y:S01]  /*15720*/  IMAD.WIDE.U32 R18, R220, R18, UR12 ;  /* 0x0000000cdc127e25 */ /* 0x000fe2000f8e0012 */
        /* <DEDUP_REMOVED lines=23> */
.L_x_13505:
        /* <DEDUP_REMOVED lines=8> */
[----:B------:R-:W5:Y:S04]  /*15920*/  @P0 LDG.E.128 R72, desc[UR20][R16.64] ;  /* 0x0000001410480981 */ /* 0x000f68000c1e1d00 */
        /* <DEDUP_REMOVED lines=21> */
.L_x_13508:
        /* <DEDUP_REMOVED lines=16> */
.L_x_13509:
        /* <DEDUP_REMOVED lines=60> */
.L_x_13507:
[----:B------:R-:W-:Y:S01]  /*15f40*/  I2FP.F32.U32 R7, R7 ;  /* 0x0000000700077245 */ /* 0x000fe20000201000 */
[----:B------:R-:W-:Y:S01]  /*15f50*/  UISETP.NE.AND UP2, UPT, UR5, 0x1, UPT ;  /* 0x000000010500788c */ /* 0x000fe2000bf45270 */
[----:B------:R-:W-:Y:S01]  /*15f60*/  LOP3.LUT R5, R5, 0xfffffffb, RZ, 0xc0, !PT ;  /* 0xfffffffb05057812 */ /* 0x000fe200078ec0ff */
[----:B------:R-:W-:Y:S01]  /*15f70*/  IMAD.MOV.U32 R9, RZ, RZ, R6 ;  /* 0x000000ffff097224 */ /* 0x000fe200078e0006 */
[----:B-----5:R-:W-:Y:S01]  /*15f80*/  PRMT R8, R16, 0x7632, R8 ;  /* 0x0000763210087816 */ /* 0x020fe20000000008 */
        /* <DEDUP_REMOVED lines=16> */
.L_x_13511:
        /* <DEDUP_REMOVED lines=16> */
.L_x_13512:
        /* <DEDUP_REMOVED lines=61> */
.L_x_13510:
[----:B------:R-:W-:Y:S01]  /*16560*/  I2FP.F32.U32 R9, R9 ;  /* 0x0000000900097245 */ /* 0x000fe20000201000 */
[----:B------:R-:W-:Y:S01]  /*16570*/  UISETP.NE.AND UP2, UPT, UR4, 0x1, UPT ;  /* 0x000000010400788c */ /* 0x000fe2000bf45270 */
[----:B------:R-:W-:Y:S01]  /*16580*/  FSEL R7, R7, RZ, P3 ;  /* 0x000000ff07077208 */ /* 0x000fe20001800000 */
[----:B------:R-:W-:Y:S02]  /*16590*/  UMOV UR5, 0x2 ;  /* 0x0000000200057882 */ /* 0x000fe40000000000 */
[----:B------:R-:W-:-:S05]  /*165a0*/  FFMA.FTZ R9, R9, R223, 1.1641532182693481445e-10 ;  /* 0x2f00000009097423 */ /* 0x000fca00000100df */
[----:B------:R-:W-:Y:S02]  /*165b0*/  FSETP.GTU.FTZ.AND P1, PT, R9, UR25, PT ;  /* 0x0000001909007c0b */ /* 0x000fe4000bf3c000 */
[----:B------:R-:W-:-:S05]  /*165c0*/  SHF.L.U32 R9, R76, 0x10, RZ ;  /* 0x000000104c097819 */ /* 0x000fca00000006ff */
        /* <DEDUP_REMOVED lines=16> */
.L_x_13514:
        /* <DEDUP_REMOVED lines=16> */
.L_x_13515:
        /* <DEDUP_REMOVED lines=61> */
.L_x_13513:
        /* <DEDUP_REMOVED lines=20> */
.L_x_13517:
        /* <DEDUP_REMOVED lines=16> */
.L_x_13518:
        /* <DEDUP_REMOVED lines=61> */
.L_x_13516:
[----:B------:R-:W-:Y:S01]  /*171b0*/  I2FP.F32.U32 R9, R9 ;  /* 0x0000000900097245 */ /* 0x000fe20000201000 */
[----:B------:R-:W-:Y:S01]  /*171c0*/  UISETP.NE.AND UP2, UPT, UR4, 0x1, UPT ;  /* 0x000000010400788c */ /* 0x000fe2000bf45270 */
[----:B------:R-:W-:Y:S01]  /*171d0*/  FSEL R8, R8, RZ, P3 ;  /* 0x000000ff08087208 */ /* 0x000fe20001800000 */
[----:B------:R-:W-:Y:S02]  /*171e0*/  UMOV UR5, 0x2 ;  /* 0x0000000200057882 */ /* 0x000fe40000000000 */
[----:B------:R-:W-:-:S05]  /*171f0*/  FFMA.FTZ R9, R9, R223, 1.1641532182693481445e-10 ;  /* 0x2f00000009097423 */ /* 0x000fca00000100df */
[----:B------:R-:W-:Y:S02]  /*17200*/  FSETP.GTU.FTZ.AND P1, PT, R9, UR25, PT ;  /* 0x0000001909007c0b */ /* 0x000fe4000bf3c000 */
[----:B------:R-:W-:-:S04]  /*17210*/  PRMT R9, R76, 0x7632, R9 ;  /* 0x000076324c097816 */ /* 0x000fc80000000009 */
        /* <DEDUP_REMOVED lines=17> */
.L_x_13520:
        /* <DEDUP_REMOVED lines=16> */
.L_x_13521:
        /* <DEDUP_REMOVED lines=61> */
.L_x_13519:
[----:B------:R-:W-:Y:S01]  /*17800*/  I2FP.F32.U32 R9, R9 ;  /* 0x0000000900097245 */ /* 0x000fe20000201000 */
[----:B------:R-:W-:Y:S01]  /*17810*/  UISETP.NE.AND UP2, UPT, UR5, 0x1, UPT ;  /* 0x000000010500788c */ /* 0x000fe2000bf45270 */
[----:B------:R-:W-:Y:S01]  /*17820*/  PRMT R10, R17, 0x7632, R10 ;  /* 0x00007632110a7816 */ /* 0x000fe2000000000a */
[----:B------:R-:W-:Y:S01]  /*17830*/  IMAD.MOV.U32 R11, RZ, RZ, R6 ;  /* 0x000000ffff0b7224 */ /* 0x000fe200078e0006 */
[----:B------:R-:W-:Y:S01]  /*17840*/  UMOV UR4, 0x2 ;  /* 0x0000000200047882 */ /* 0x000fe20000000000 */
[----:B------:R-:W-:-:S05]  /*17850*/  FFMA.FTZ R9, R9, R223, 1.1641532182693481445e-10 ;  /* 0x2f00000009097423 */ /* 0x000fca00000100df */
[----:B------:R-:W-:Y:S01]  /*17860*/  FSETP.LE.FTZ.AND P1, PT, R9, UR25, PT ;  /* 0x0000001909007c0b */ /* 0x000fe2000bf33000 */
[----:B------:R-:W-:-:S04]  /*17870*/  IMAD.U32 R9, R17, 0x10000, RZ ;  /* 0x0001000011097824 */ /* 0x000fc800078e00ff */
        /* <DEDUP_REMOVED lines=11> */
.L_x_13523:
        /* <DEDUP_REMOVED lines=16> */
.L_x_13524:
        /* <DEDUP_REMOVED lines=61> */
.L_x_13522:
        /* <DEDUP_REMOVED lines=23> */
.L_x_13526:
        /* <DEDUP_REMOVED lines=16> */
.L_x_13527:
        /* <DEDUP_REMOVED lines=61> */
.L_x_13525:
        /* <DEDUP_REMOVED lines=18> */
.L_x_13529:
        /* <DEDUP_REMOVED lines=19> */
.L_x_13530:
        /* <DEDUP_REMOVED lines=61> */
.L_x_13528:
        /* <DEDUP_REMOVED lines=24> */
.L_x_13532:
        /* <DEDUP_REMOVED lines=19> */
.L_x_13533:
        /* <DEDUP_REMOVED lines=61> */
.L_x_13531:
        /* <DEDUP_REMOVED lines=20> */
.L_x_13535:
        /* <DEDUP_REMOVED lines=19> */
.L_x_13536:
        /* <DEDUP_REMOVED lines=61> */
.L_x_13534:
        /* <DEDUP_REMOVED lines=24> */
.L_x_13538:
        /* <DEDUP_REMOVED lines=19> */
.L_x_13539:
        /* <DEDUP_REMOVED lines=61> */
.L_x_13537:
        /* <DEDUP_REMOVED lines=19> */
.L_x_13541:
        /* <DEDUP_REMOVED lines=19> */
.L_x_13542:
        /* <DEDUP_REMOVED lines=61> */
.L_x_13540:
        /* <DEDUP_REMOVED lines=25> */
.L_x_13544:
        /* <DEDUP_REMOVED lines=19> */
.L_x_13545:
        /* <DEDUP_REMOVED lines=61> */
.L_x_13543:
        /* <DEDUP_REMOVED lines=20> */
.L_x_13547:
        /* <DEDUP_REMOVED lines=19> */
.L_x_13548:
        /* <DEDUP_REMOVED lines=61> */
.L_x_13546:
        /* <DEDUP_REMOVED lines=24> */
.L_x_13550:
        /* <DEDUP_REMOVED lines=19> */
.L_x_13551:
        /* <DEDUP_REMOVED lines=61> */
.L_x_13549:
        /* <DEDUP_REMOVED lines=21> */
.L_x_13553:
        /* <DEDUP_REMOVED lines=19> */
.L_x_13554:
        /* <DEDUP_REMOVED lines=61> */
.L_x_13552:
        /* <DEDUP_REMOVED lines=16> */
.L_x_13506:
        /* <DEDUP_REMOVED lines=16> */
.L_x_13557:
        /* <DEDUP_REMOVED lines=16> */
.L_x_13558:
[----:B------:R-:W-:Y:S01]  /*1c070*/  LOP3.LUT R15, R4, UR5, R2, 0x96, !PT ;  /* 0x00000005040f7c12 */ /* 0x000fe2000f8e9602 */
[----:B------:R-:W-:Y:S01]  /*1c080*/  IMAD.WIDE.U32 R2, R0, -0x326172a9, RZ ;  /* 0xcd9e8d5700027825 */ /* 0x000fe200078e00ff */
[----:B------:R-:W-:Y:S01]  /*1c090*/  MOV R6, UR18 ;  /* 0x0000001200067c02 */ /* 0x000fe20008000f00 */
[----:B------:R-:W-:Y:S01]  /*1c0a0*/  UIADD3 UR5, UPT, UPT, UR19, 0x76cf5d0a, URZ ;  /* 0x76cf5d0a13057890 */ /* 0x000fe2000fffe0ff */
[----:B------:R-:W-:Y:S01]  /*1c0b0*/  MOV R21, R20 ;  /* 0x0000001400157202 */ /* 0x000fe20000000f00 */
        /* <DEDUP_REMOVED lines=56> */
.L_x_13556:
        /* <DEDUP_REMOVED lines=20> */
.L_x_13560:
        /* <DEDUP_REMOVED lines=16> */
.L_x_13561:
        /* <DEDUP_REMOVED lines=61> */
.L_x_13559:
        /* <DEDUP_REMOVED lines=19> */
.L_x_13563:
        /* <DEDUP_REMOVED lines=16> */
.L_x_13564:
        /* <DEDUP_REMOVED lines=61> */
.L_x_13562:
        /* <DEDUP_REMOVED lines=18> */
.L_x_13566:
        /* <DEDUP_REMOVED lines=16> */
.L_x_13567:
        /* <DEDUP_REMOVED lines=61> */
.L_x_13565:
        /* <DEDUP_REMOVED lines=17> */
.L_x_13569:
        /* <DEDUP_REMOVED lines=19> */
.L_x_13570:
        /* <DEDUP_REMOVED lines=61> */
.L_x_13568:
        /* <DEDUP_REMOVED lines=19> */
.L_x_13572:
        /* <DEDUP_REMOVED lines=19> */
.L_x_13573:
        /* <DEDUP_REMOVED lines=43> */
[----:B------:R-:W-:Y:S01]  /*1e160*/  IMAD.WIDE.U32 R24, R23, -0x326172a9, RZ ;  /* 0xcd9e8d5717187825 */ /* 0x000fe200078e00ff */
[----:B------:R-:W-:-:S04]  /*1e170*/  MOV R23, R15 ;  /* 0x0000000f00177202 */ /* 0x000fc80000000f00 */
        /* <DEDUP_REMOVED lines=16> */
.L_x_13571:
        /* <DEDUP_REMOVED lines=18> */
.L_x_13575:
        /* <DEDUP_REMOVED lines=19> */
.L_x_13576:
        /* <DEDUP_REMOVED lines=61> */
.L_x_13574:
        /* <DEDUP_REMOVED lines=19> */
.L_x_13578:
        /* <DEDUP_REMOVED lines=19> */
.L_x_13579:
        /* <DEDUP_REMOVED lines=61> */
.L_x_13577:
        /* <DEDUP_REMOVED lines=18> */
[----:B------:R-:W-:Y:S02]  /*1eff0*/  LOP3.LUT P0, RZ, R5, 0x2, RZ, 0xc0, !PT ;  /* 0x0000000205ff7812 */ /* 0x000fe4000780c0ff */
[----:B------:R-:W-:Y:S02]  /*1f000*/  PLOP3.LUT P6, PT, P6, PT, PT, 0x8, 0x80 ;  /* 0x000000000080781c */ /* 0x000fe400037ce170 */
[----:B------:R-:W-:Y:S02]  /*1f010*/  FSEL R49, R21, RZ, P0 ;  /* 0x000000ff15317208 */ /* 0x000fe40000000000 */
[C---:B------:R-:W-:Y:S02]  /*1f020*/  LOP3.LUT P0, RZ, R5.reuse, 0x8, RZ, 0xc0, !PT ;  /* 0x0000000805ff7812 */ /* 0x040fe4000780c0ff */
        /* <DEDUP_REMOVED lines=17> */
.L_x_13555:
[----:B------:R-:W-:Y:S01]  /*1f140*/  HFMA2 R16, -RZ, RZ, 0, 1.9073486328125e-06 ;  /* 0x00000020ff107431 */ /* 0x000fe200000001ff */
[----:B------:R-:W-:Y:S01]  /*1f150*/  LOP3.LUT R5, R5, 0xfffffff7, RZ, 0xc0, !PT ;  /* 0xfffffff705057812 */ /* 0x000fe200078ec0ff */
[----:B------:R-:W0:Y:S01]  /*1f160*/  @UP0 LDCU.64 UR30, c[0x0][0x398] ;  /* 0x00007300ff1e07ac */ /* 0x000e220008000a00 */
[----:B------:R-:W-:Y:S02]  /*1f170*/  SEL R19, RZ, 0x10000, !P5 ;  /* 0x00010000ff137807 */ /* 0x000fe40006800000 */
[----:B------:R-:W-:-:S04]  /*1f180*/  @P0 LOP3.LUT R5, R5, 0x8, RZ, 0xfc, !PT ;  /* 0x0000000805050812 */ /* 0x000fc800078efcff */
[----:B------:R-:W-:Y:S01]  /*1f190*/  LOP3.LUT P0, RZ, R5, 0x1, RZ, 0xc0, !PT ;  /* 0x0000000105ff7812 */ /* 0x000fe2000780c0ff */
[----:B------:R-:W-:Y:S01]  /*1f1a0*/  IMAD.WIDE.U32 R16, R217, R16, UR14 ;  /* 0x0000000ed9107e25 */ /* 0x000fe2000f8e0010 */
[C---:B------:R-:W-:Y:S02]  /*1f1b0*/  LOP3.LUT P5, RZ, R5.reuse, 0x2, RZ, 0xc0, !PT ;  /* 0x0000000205ff7812 */ /* 0x040fe400078ac0ff */
[----:B------:R-:W-:Y:S02]  /*1f1c0*/  SEL R18, RZ, 0x1000000, !P0 ;  /* 0x01000000ff127807 */ /* 0x000fe40004000000 */
[----:B------:R-:W-:Y:S01]  /*1f1d0*/  STG.E.128 desc[UR20][R16.64], R48 ;  /* 0x0000003010007986 */ /* 0x000fe2000c101d14 */
[C---:B------:R-:W-:Y:S02]  /*1f1e0*/  LOP3.LUT P6, RZ, R5.reuse, 0x4, RZ, 0xc0, !PT ;  /* 0x0000000405ff7812 */ /* 0x040fe400078cc0ff */
[----:B------:R-:W-:Y:S01]  /*1f1f0*/  LOP3.LUT P0, RZ, R5, 0x8, RZ, 0xc0, !PT ;  /* 0x0000000805ff7812 */ /* 0x000fe2000780c0ff */
[----:B------:R2:W-:Y:S02]  /*1f200*/  STG.E.128 desc[UR20][R16.64+0x10], R44 ;  /* 0x0000102c10007986 */ /* 0x0005e4000c101d14 */
[----:B--2---:R-:W-:-:S02]  /*1f210*/  SEL R16, RZ, 0x100, !P4 ;  /* 0x00000100ff107807 */ /* 0x004fc40006000000 */
[----:B------:R-:W-:Y:S02]  /*1f220*/  SEL R17, RZ, 0x10000, !P1 ;  /* 0x00010000ff117807 */ /* 0x000fe40004800000 */
[----:B------:R-:W-:Y:S02]  /*1f230*/  LOP3.LUT R18, R16, R18, R19, 0xfe, !PT ;  /* 0x0000001210127212 */ /* 0x000fe400078efe13 */
        /* <DEDUP_REMOVED lines=31> */
.L_x_13580:
[----:B0-2---:R-:W0:Y:S01]  /*1f430*/  @P0 LDC.64 R16, c[0x0][0x3a0] ;  /* 0x0000e800ff100b82 */ /* 0x005e220000000a00 */
[----:B------:R-:W-:Y:S01]  /*1f440*/  VIADD R216, R222, 0x180 ;  /* 0x00000180ded87836 */ /* 0x000fe20000000000 */
[----:B------:R-:W-:Y:S02]  /*1f450*/  PLOP3.LUT P1, PT, PT, PT, UP0, 0x80, 0x8 ;  /* 0x000000000008781c */ /* 0x000fe40003f2f008 */
[----:B------:R-:W-:Y:S02]  /*1f460*/  PLOP3.LUT P2, PT, PT, PT, UP0, 0x80, 0x8 ;  /* 0x000000000008781c */ /* 0x000fe40003f4f008 */
[----:B------:R-:W-:-:S09]  /*1f470*/  MOV R18, 0x10 ;  /* 0x0000001000127802 */ /* 0x000fd20000000f00 */
        /* <DEDUP_REMOVED lines=25> */
.L_x_13583:
        /* <DEDUP_REMOVED lines=16> */
.L_x_13584:
        /* <DEDUP_REMOVED lines=60> */
.L_x_13582:
        /* <DEDUP_REMOVED lines=21> */
.L_x_13586:
        /* <DEDUP_REMOVED lines=16> */
.L_x_13587:
        /* <DEDUP_REMOVED lines=61> */
.L_x_13585:
        /* <DEDUP_REMOVED lines=10> */
[----:B------:R-:W-:Y:S02]  /*20190*/  SEL R7, RZ, 0x1, P1 ;  /* 0x00000001ff077807 */ /* 0x000fe40000800000 */
[----:B------:R-:W-:Y:S01]  /*201a0*/  MOV R9, R6 ;  /* 0x0000000600097202 */ /* 0x000fe20000000f00 */
        /* <DEDUP_REMOVED lines=11> */
.L_x_13589:
        /* <DEDUP_REMOVED lines=16> */
.L_x_13590:
        /* <DEDUP_REMOVED lines=61> */
.L_x_13588:
        /* <DEDUP_REMOVED lines=20> */
.L_x_13592:
        /* <DEDUP_REMOVED lines=16> */
.L_x_13593:
        /* <DEDUP_REMOVED lines=61> */
.L_x_13591:
        /* <DEDUP_REMOVED lines=24> */
.L_x_13595:
        /* <DEDUP_REMOVED lines=16> */
.L_x_13596:
        /* <DEDUP_REMOVED lines=61> */
.L_x_13594:
        /* <DEDUP_REMOVED lines=19> */
.L_x_13598:
        /* <DEDUP_REMOVED lines=16> */
.L_x_13599:
        /* <DEDUP_REMOVED lines=61> */
.L_x_13597:
        /* <DEDUP_REMOVED lines=23> */
.L_x_13601:
        /* <DEDUP_REMOVED lines=16> */
.L_x_13602:
        /* <DEDUP_REMOVED lines=61> */
.L_x_13600:
        /* <DEDUP_REMOVED lines=18> */
.L_x_13604:
        /* <DEDUP_REMOVED lines=19> */
.L_x_13605:
        /* <DEDUP_REMOVED lines=61> */
.L_x_13603:
        /* <DEDUP_REMOVED lines=24> */
.L_x_13607:
        /* <DEDUP_REMOVED lines=19> */
.L_x_13608:
        /* <DEDUP_REMOVED lines=61> */
.L_x_13606:
        /* <DEDUP_REMOVED lines=20> */
.L_x_13610:
        /* <DEDUP_REMOVED lines=19> */
.L_x_13611:
        /* <DEDUP_REMOVED lines=61> */
.L_x_13609:
        /* <DEDUP_REMOVED lines=24> */
.L_x_13613:
        /* <DEDUP_REMOVED lines=19> */
.L_x_13614:
        /* <DEDUP_REMOVED lines=61> */
.L_x_13612:
        /* <DEDUP_REMOVED lines=19> */
.L_x_13616:
        /* <DEDUP_REMOVED lines=19> */
.L_x_13617:
        /* <DEDUP_REMOVED lines=61> */
.L_x_13615:
        /* <DEDUP_REMOVED lines=25> */
.L_x_13619:
        /* <DEDUP_REMOVED lines=19> */
.L_x_13620:
        /* <DEDUP_REMOVED lines=61> */
.L_x_13618:
        /* <DEDUP_REMOVED lines=20> */
.L_x_13622:
        /* <DEDUP_REMOVED lines=19> */
.L_x_13623:
        /* <DEDUP_REMOVED lines=61> */
.L_x_13621:
        /* <DEDUP_REMOVED lines=24> */
.L_x_13625:
        /* <DEDUP_REMOVED lines=19> */
.L_x_13626:
        /* <DEDUP_REMOVED lines=61> */
.L_x_13624:
        /* <DEDUP_REMOVED lines=21> */
.L_x_13628:
        /* <DEDUP_REMOVED lines=19> */
.L_x_13629:
        /* <DEDUP_REMOVED lines=61> */
.L_x_13627:
        /* <DEDUP_REMOVED lines=16> */
.L_x_13581:
        /* <DEDUP_REMOVED lines=16> */
.L_x_13632:
        /* <DEDUP_REMOVED lines=16> */
.L_x_13633:
        /* <DEDUP_REMOVED lines=61> */
.L_x_13631:
        /* <DEDUP_REMOVED lines=20> */
.L_x_13635:
        /* <DEDUP_REMOVED lines=16> */
.L_x_13636:
        /* <DEDUP_REMOVED lines=61> */
.L_x_13634:
        /* <DEDUP_REMOVED lines=19> */
.L_x_13638:
        /* <DEDUP_REMOVED lines=16> */
.L_x_13639:
        /* <DEDUP_REMOVED lines=61> */
.L_x_13637:
        /* <DEDUP_REMOVED lines=18> */
.L_x_13641:
        /* <DEDUP_REMOVED lines=16> */
.L_x_13642:
        /* <DEDUP_REMOVED lines=61> */
.L_x_13640:
        /* <DEDUP_REMOVED lines=17> */
.L_x_13644:
        /* <DEDUP_REMOVED lines=19> */
.L_x_13645:
        /* <DEDUP_REMOVED lines=61> */
.L_x_13643:
        /* <DEDUP_REMOVED lines=19> */
.L_x_13647:
        /* <DEDUP_REMOVED lines=19> */
.L_x_13648:
        /* <DEDUP_REMOVED lines=61> */
.L_x_13646:
        /* <DEDUP_REMOVED lines=18> */
.L_x_13650:
        /* <DEDUP_REMOVED lines=19> */
.L_x_13651:
        /* <DEDUP_REMOVED lines=61> */
.L_x_13649:
        /* <DEDUP_REMOVED lines=19> */
.L_x_13653:
        /* <DEDUP_REMOVED lines=19> */
.L_x_13654:
        /* <DEDUP_REMOVED lines=61> */
.L_x_13652:
        /* <DEDUP_REMOVED lines=39> */
.L_x_13630:
        /* <DEDUP_REMOVED lines=47> */
.L_x_13655:
        /* <DEDUP_REMOVED lines=30> */
.L_x_13658:
        /* <DEDUP_REMOVED lines=16> */
.L_x_13659:
        /* <DEDUP_REMOVED lines=60> */
.L_x_13657:
        /* <DEDUP_REMOVED lines=21> */
.L_x_13661:
        /* <DEDUP_REMOVED lines=16> */
.L_x_13662:
        /* <DEDUP_REMOVED lines=61> */
.L_x_13660:
        /* <DEDUP_REMOVED lines=23> */
.L_x_13664:
        /* <DEDUP_REMOVED lines=16> */
.L_x_13665:
        /* <DEDUP_REMOVED lines=61> */
.L_x_13663:
        /* <DEDUP_REMOVED lines=20> */
.L_x_13667:
        /* <DEDUP_REMOVED lines=16> */
.L_x_13668:
        /* <DEDUP_REMOVED lines=61> */
.L_x_13666:
        /* <DEDUP_REMOVED lines=24> */
.L_x_13670:
        /* <DEDUP_REMOVED lines=16> */
.L_x_13671:
        /* <DEDUP_REMOVED lines=61> */
.L_x_13669:
        /* <DEDUP_REMOVED lines=19> */
.L_x_13673:
        /* <DEDUP_REMOVED lines=16> */
.L_x_13674:
        /* <DEDUP_REMOVED lines=61> */
.L_x_13672:
        /* <DEDUP_REMOVED lines=23> */
.L_x_13676:
        /* <DEDUP_REMOVED lines=16> */
.L_x_13677:
        /* <DEDUP_REMOVED lines=61> */
.L_x_13675:
        /* <DEDUP_REMOVED lines=18> */
.L_x_13679:
        /* <DEDUP_REMOVED lines=19> */
.L_x_13680:
        /* <DEDUP_REMOVED lines=61> */
.L_x_13678:
        /* <DEDUP_REMOVED lines=24> */
.L_x_13682:
        /* <DEDUP_REMOVED lines=19> */
.L_x_13683:
        /* <DEDUP_REMOVED lines=61> */
.L_x_13681:
        /* <DEDUP_REMOVED lines=20> */
.L_x_13685:
        /* <DEDUP_REMOVED lines=19> */
.L_x_13686:
        /* <DEDUP_REMOVED lines=61> */
.L_x_13684:
        /* <DEDUP_REMOVED lines=24> */
.L_x_13688:
        /* <DEDUP_REMOVED lines=19> */
.L_x_13689:
        /* <DEDUP_REMOVED lines=61> */
.L_x_13687:
        /* <DEDUP_REMOVED lines=19> */
.L_x_13691:
        /* <DEDUP_REMOVED lines=19> */
.L_x_13692:
        /* <DEDUP_REMOVED lines=61> */
.L_x_13690:
        /* <DEDUP_REMOVED lines=25> */
.L_x_13694:
        /* <DEDUP_REMOVED lines=19> */
.L_x_13695:
        /* <DEDUP_REMOVED lines=61> */
.L_x_13693:
[----:B------:R-:W-:Y:S01]  /*2e180*/  I2FP.F32.U32 R13, R13 ;  /* 0x0000000d000d7245 */ /* 0x000fe20000201000 */
[----:B------:R-:W-:Y:S01]  /*2e190*/  UISETP.NE.AND UP2, UPT, UR5, 0x1, UPT ;  /* 0x000000010500788c */ /* 0x000fe2000bf45270 */
[----:B------:R-:W-:Y:S01]  /*2e1a0*/  PRMT R14, R19, 0x7632, R14 ;  /* 0x00007632130e7816 */ /* 0x000fe2000000000e */
[----:B------:R-:W-:Y:S02]  /*2e1b0*/  UMOV UR4, 0x2 ;  /* 0x0000000200047882 */ /* 0x000fe40000000000 */
        /* <DEDUP_REMOVED lines=16> */
.L_x_13697:
        /* <DEDUP_REMOVED lines=19> */
.L_x_13698:
        /* <DEDUP_REMOVED lines=61> */
.L_x_13696:
        /* <DEDUP_REMOVED lines=24> */
.L_x_13700:
        /* <DEDUP_REMOVED lines=19> */
.L_x_13701:
        /* <DEDUP_REMOVED lines=61> */
.L_x_13699:
        /* <DEDUP_REMOVED lines=21> */
.L_x_13703:
        /* <DEDUP_REMOVED lines=19> */
.L_x_13704:
        /* <DEDUP_REMOVED lines=61> */
.L_x_13702:
        /* <DEDUP_REMOVED lines=16> */
.L_x_13656:
        /* <DEDUP_REMOVED lines=16> */
.L_x_13707:
        /* <DEDUP_REMOVED lines=16> */
.L_x_13708:
        /* <DEDUP_REMOVED lines=61> */
.L_x_13706:
        /* <DEDUP_REMOVED lines=20> */
.L_x_13710:
        /* <DEDUP_REMOVED lines=16> */
.L_x_13711:
        /* <DEDUP_REMOVED lines=61> */
.L_x_13709:
        /* <DEDUP_REMOVED lines=19> */
.L_x_13713:
        /* <DEDUP_REMOVED lines=16> */
.L_x_13714:
        /* <DEDUP_REMOVED lines=61> */
.L_x_13712:
        /* <DEDUP_REMOVED lines=18> */
.L_x_13716:
        /* <DEDUP_REMOVED lines=16> */
.L_x_13717:
        /* <DEDUP_REMOVED lines=61> */
.L_x_13715:
        /* <DEDUP_REMOVED lines=17> */
.L_x_13719:
        /* <DEDUP_REMOVED lines=19> */
.L_x_13720:
        /* <DEDUP_REMOVED lines=61> */
.L_x_13718:
        /* <DEDUP_REMOVED lines=19> */
.L_x_13722:
        /* <DEDUP_REMOVED lines=19> */
.L_x_13723:
        /* <DEDUP_REMOVED lines=61> */
.L_x_13721:
        /* <DEDUP_REMOVED lines=18> */
.L_x_13725:
        /* <DEDUP_REMOVED lines=19> */
.L_x_13726:
        /* <DEDUP_REMOVED lines=61> */
.L_x_13724:
        /* <DEDUP_REMOVED lines=19> */
.L_x_13728:
        /* <DEDUP_REMOVED lines=19> */
.L_x_13729:
        /* <DEDUP_REMOVED lines=61> */
.L_x_13727:
[----:B------:R-:W-:Y:S01]  /*325f0*/  LOP3.LUT R5, R5, 0xffffffef, RZ, 0xc0, !PT ;  /* 0xffffffef05057812 */ /* 0x000fe200078ec0ff */
[----:B------:R-:W-:Y:S01]  /*32600*/  FMUL.FTZ R21, R21, UR23 ;  /* 0x0000001715157c20 */ /* 0x000fe20008410000 */
[----:B------:R-:W-:Y:S01]  /*32610*/  I2FP.F32.U32 R26, R25 ;  /* 0x00000019001a7245 */ /* 0x000fe20000201000 */
[----:B------:R-:W-:Y:S01]  /*32620*/  FMUL.FTZ R25, R18, UR23 ;  /* 0x0000001712197c20 */ /* 0x000fe20008410000 */
[----:B------:R-:W-:Y:S01]  /*32630*/  @P1 LOP3.LUT R5, R5, 0x10, RZ, 0xfc, !PT ;  /* 0x0000001005051812 */ /* 0x000fe200078efcff */
[----:B------:R-:W-:Y:S01]  /*32640*/  FMUL.FTZ R18, R23, UR23 ;  /* 0x0000001717127c20 */ /* 0x000fe20008410000 */
[----:B------:R-:W-:Y:S02]  /*32650*/  IMAD.U32 R23, R19, 0x10000, RZ ;  /* 0x0001000013177824 */ /* 0x000fe400078e00ff */
        /* <DEDUP_REMOVED lines=9> */
[----:B------:R-:W-:-:S02]  /*326f0*/  FSETP.GTU.FTZ.AND P6, PT, R26, UR25, PT ;  /* 0x000000191a007c0b */ /* 0x000fc4000bfdc000 */
[C---:B------:R-:W-:Y:S02]  /*32700*/  LOP3.LUT P0, RZ, R5.reuse, 0x2, RZ, 0xc0, !PT ;  /* 0x0000000205ff7812 */ /* 0x040fe4000780c0ff */
[----:B------:R-:W-:Y:S02]  /*32710*/  FSEL R31, R16, RZ, !P6 ;  /* 0x000000ff101f7208 */ /* 0x000fe40007000000 */
[----:B------:R-:W-:Y:S02]  /*32720*/  FSEL R33, R22, RZ, P0 ;  /* 0x000000ff16217208 */ /* 0x000fe40000000000 */
[----:B------:R-:W-:Y:S02]  /*32730*/  LOP3.LUT P0, RZ, R5, 0x8, RZ, 0xc0, !PT ;  /* 0x0000000805ff7812 */ /* 0x000fe4000780c0ff */
[----:B------:R-:W-:Y:S02]  /*32740*/  PLOP3.LUT P6, PT, P6, PT, PT, 0x8, 0x80 ;  /* 0x000000000080781c */ /* 0x000fe400037ce170 */
[----:B------:R-:W-:-:S02]  /*32750*/  FSEL R32, R21, RZ, P1 ;  /* 0x000000ff15207208 */ /* 0x000fc40000800000 */
        /* <DEDUP_REMOVED lines=15> */
[----:B------:R-:W-:-:S07]  /*32850*/  @P0 FADD.FTZ R31, R71, R31 ;  /* 0x0000001f471f0221 */ /* 0x000fce0000010000 */
.L_x_13705:
        /* <DEDUP_REMOVED lines=27> */
[----:B--2---:R-:W-:Y:S02]  /*32a10*/  SHF.L.U32 R16, R13, 0x10, RZ ;  /* 0x000000100d107819 */ /* 0x004fe400000006ff */
        /* <DEDUP_REMOVED lines=19> */
.L_x_13730:
        /* <DEDUP_REMOVED lines=30> */
.L_x_13733:
        /* <DEDUP_REMOVED lines=16> */
.L_x_13734:
        /* <DEDUP_REMOVED lines=60> */
.L_x_13732:
[----:B------:R-:W-:Y:S01]  /*331f0*/  I2FP.F32.U32 R7, R7 ;  /* 0x0000000700077245 */ /* 0x000fe20000201000 */
[----:B------:R-:W-:Y:S01]  /*33200*/  UISETP.NE.AND UP2, UPT, UR5, 0x1, UPT ;  /* 0x000000010500788c */ /* 0x000fe2000bf45270 */
[----:B------:R-:W-:Y:S01]  /*33210*/  LOP3.LUT R5, R5, 0xfffffffb, RZ, 0xc0, !PT ;  /* 0xfffffffb05057812 */ /* 0x000fe200078ec0ff */
[----:B------:R-:W-:Y:S01]  /*33220*/  UMOV UR4, 0x2 ;  /* 0x0000000200047882 */ /* 0x000fe20000000000 */
[----:B-----5:R-:W-:Y:S01]  /*33230*/  PRMT R8, R16, 0x7632, R8 ;  /* 0x0000763210087816 */ /* 0x020fe20000000008 */
        /* <DEDUP_REMOVED lines=16> */
.L_x_13736:
        /* <DEDUP_REMOVED lines=16> */
.L_x_13737:
        /* <DEDUP_REMOVED lines=61> */
.L_x_13735:
        /* <DEDUP_REMOVED lines=23> */
.L_x_13739:
        /* <DEDUP_REMOVED lines=16> */
.L_x_13740:
        /* <DEDUP_REMOVED lines=61> */
.L_x_13738:
[----:B------:R-:W-:Y:S01]  /*33e50*/  I2FP.F32.U32 R9, R9 ;  /* 0x0000000900097245 */ /* 0x000fe20000201000 */
[----:B------:R-:W-:Y:S01]  /*33e60*/  UISETP.NE.AND UP2, UPT, UR5, 0x1, UPT ;  /* 0x000000010500788c */ /* 0x000fe2000bf45270 */
[----:B------:R-:W-:Y:S01]  /*33e70*/  IMAD.U32 R8, R8, 0x10000, RZ ;  /* 0x0001000008087824 */ /* 0x000fe200078e00ff */
[----:B------:R-:W-:Y:S01]  /*33e80*/  LOP3.LUT R5, R5, 0xfffffffd, RZ, 0xc0, !PT ;  /* 0xfffffffd05057812 */ /* 0x000fe200078ec0ff */
[----:B------:R-:W-:Y:S01]  /*33e90*/  UMOV UR4, 0x2 ;  /* 0x0000000200047882 */ /* 0x000fe20000000000 */
[----:B------:R-:W-:Y:S01]  /*33ea0*/  FFMA.FTZ R9, R9, R223, 1.1641532182693481445e-10 ;  /* 0x2f00000009097423 */ /* 0x000fe200000100df */
[----:B------:R-:W-:-:S04]  /*33eb0*/  FMUL.FTZ R8, R8, UR23 ;  /* 0x0000001708087c20 */ /* 0x000fc80008410000 */
        /* <DEDUP_REMOVED lines=13> */
.L_x_13742:
        /* <DEDUP_REMOVED lines=16> */
.L_x_13743:
        /* <DEDUP_REMOVED lines=61> */
.L_x_13741:
        /* <DEDUP_REMOVED lines=24> */
.L_x_13745:
        /* <DEDUP_REMOVED lines=16> */
.L_x_13746:
        /* <DEDUP_REMOVED lines=61> */
.L_x_13744:
[----:B------:R-:W-:Y:S01]  /*34ab0*/  I2FP.F32.U32 R9, R9 ;  /* 0x0000000900097245 */ /* 0x000fe20000201000 */
[----:B------:R-:W-:Y:S01]  /*34ac0*/  UISETP.NE.AND UP2, UPT, UR5, 0x1, UPT ;  /* 0x000000010500788c */ /* 0x000fe2000bf45270 */
[----:B------:R-:W-:Y:S01]  /*34ad0*/  PRMT R10, R17, 0x7632, R10 ;  /* 0x00007632110a7816 */ /* 0x000fe2000000000a */
[----:B------:R-:W-:Y:S01]  /*34ae0*/  UMOV UR4, 0x2 ;  /* 0x0000000200047882 */ /* 0x000fe20000000000 */
[----:B------:R-:W-:Y:S01]  /*34af0*/  MOV R11, R6 ;  /* 0x00000006000b7202 */ /* 0x000fe20000000f00 */
        /* <DEDUP_REMOVED lines=14> */
.L_x_13748:
        /* <DEDUP_REMOVED lines=16> */
.L_x_13749:
        /* <DEDUP_REMOVED lines=61> */
.L_x_13747:
        /* <DEDUP_REMOVED lines=23> */
.L_x_13751:
        /* <DEDUP_REMOVED lines=16> */
.L_x_13752:
        /* <DEDUP_REMOVED lines=61> */
.L_x_13750:
[----:B------:R-:W-:Y:S01]  /*356f0*/  I2FP.F32.U32 R11, R11 ;  /* 0x0000000b000b7245 */ /* 0x000fe20000201000 */
[----:B------:R-:W-:Y:S01]  /*35700*/  UISETP.NE.AND UP2, UPT, UR5, 0x1, UPT ;  /* 0x000000010500788c */ /* 0x000fe2000bf45270 */
[----:B------:R-:W-:Y:S01]  /*35710*/  IMAD.U32 R10, R10, 0x10000, RZ ;  /* 0x000100000a0a7824 */ /* 0x000fe200078e00ff */
[----:B------:R-:W-:Y:S02]  /*35720*/  UMOV UR4, 0x2 ;  /* 0x0000000200047882 */ /* 0x000fe40000000000 */
[----:B------:R-:W-:Y:S01]  /*35730*/  FFMA.FTZ R11, R11, R223, 1.1641532182693481445e-10 ;  /* 0x2f0000000b0b7423 */ /* 0x000fe200000100df */
[----:B------:R-:W-:-:S04]  /*35740*/  FMUL.FTZ R10, R10, UR23 ;  /* 0x000000170a0a7c20 */ /* 0x000fc80008410000 */
        /* <DEDUP_REMOVED lines=12> */
.L_x_13754:
        /* <DEDUP_REMOVED lines=19> */
.L_x_13755:
        /* <DEDUP_REMOVED lines=61> */
.L_x_13753:
        /* <DEDUP_REMOVED lines=24> */
.L_x_13757:
        /* <DEDUP_REMOVED lines=19> */
.L_x_13758:
        /* <DEDUP_REMOVED lines=61> */
.L_x_13756:
        /* <DEDUP_REMOVED lines=20> */
.L_x_13760:
        /* <DEDUP_REMOVED lines=19> */
.L_x_13761:
        /* <DEDUP_REMOVED lines=61> */
.L_x_13759:
        /* <DEDUP_REMOVED lines=24> */
.L_x_13763:
        /* <DEDUP_REMOVED lines=19> */
.L_x_13764:
        /* <DEDUP_REMOVED lines=61> */
.L_x_13762:
        /* <DEDUP_REMOVED lines=19> */
.L_x_13766:
        /* <DEDUP_REMOVED lines=19> */
.L_x_13767:
        /* <DEDUP_REMOVED lines=61> */
.L_x_13765:
        /* <DEDUP_REMOVED lines=25> */
.L_x_13769:
        /* <DEDUP_REMOVED lines=19> */
.L_x_13770:
        /* <DEDUP_REMOVED lines=61> */
.L_x_13768:
[----:B------:R-:W-:Y:S01]  /*37d10*/  I2FP.F32.U32 R13, R13 ;  /* 0x0000000d000d7245 */ /* 0x000fe20000201000 */
[----:B------:R-:W-:Y:S01]  /*37d20*/  UISETP.NE.AND UP2, UPT, UR5, 0x1, UPT ;  /* 0x000000010500788c */ /* 0x000fe2000bf45270 */
[----:B------:R-:W-:Y:S01]  /*37d30*/  PRMT R14, R19, 0x7632, R14 ;  /* 0x00007632130e7816 */ /* 0x000fe2000000000e */
[----:B------:R-:W-:Y:S02]  /*37d40*/  UMOV UR4, 0x2 ;  /* 0x0000000200047882 */ /* 0x000fe40000000000 */
[----:B------:R-:W-:-:S05]  /*37d50*/  FFMA.FTZ R13, R13, R223, 1.1641532182693481445e-10 ;  /* 0x2f0000000d0d7423 */ /* 0x000fca00000100df */
[----:B------:R-:W-:Y:S01]  /*37d60*/  FSETP.LE.FTZ.AND P5, PT, R13, UR25, PT ;  /* 0x000000190d007c0b */ /* 0x000fe2000bfb3000 */
[----:B------:R-:W-:Y:S01]  /*37d70*/  IMAD.U32 R13, R19, 0x10000, RZ ;  /* 0x00010000130d7824 */ /* 0x000fe200078e00ff */
[----:B------:R-:W-:-:S03]  /*37d80*/  MOV R19, R6 ;  /* 0x0000000600137202 */ /* 0x000fc60000000f00 */
        /* <DEDUP_REMOVED lines=12> */
.L_x_13772:
        /* <DEDUP_REMOVED lines=19> */
.L_x_13773:
        /* <DEDUP_REMOVED lines=61> */
.L_x_13771:
        /* <DEDUP_REMOVED lines=24> */
.L_x_13775:
        /* <DEDUP_REMOVED lines=19> */
.L_x_13776:
        /* <DEDUP_REMOVED lines=61> */
.L_x_13774:
        /* <DEDUP_REMOVED lines=21> */
.L_x_13778:
        /* <DEDUP_REMOVED lines=19> */
.L_x_13779:
        /* <DEDUP_REMOVED lines=61> */
.L_x_13777:
        /* <DEDUP_REMOVED lines=16> */
.L_x_13731:
        /* <DEDUP_REMOVED lines=16> */
.L_x_13782:
        /* <DEDUP_REMOVED lines=16> */
.L_x_13783:
        /* <DEDUP_REMOVED lines=61> */
.L_x_13781:
[----:B------:R-:W-:Y:S01]  /*396f0*/  I2FP.F32.U32 R20, R21 ;  /* 0x0000001500147245 */ /* 0x000fe20000201000 */
[----:B------:R-:W-:Y:S01]  /*39700*/  UISETP.NE.AND UP2, UPT, UR5, 0x1, UPT ;  /* 0x000000010500788c */ /* 0x000fe2000bf45270 */
[----:B------:R-:W-:Y:S01]  /*39710*/  LOP3.LUT R5, R5, 0xfffffffb, RZ, 0xc0, !PT ;  /* 0xfffffffb05057812 */ /* 0x000fe200078ec0ff */
[C---:B-----5:R-:W-:Y:S01]  /*39720*/  IMAD.U32 R23, R16.reuse, 0x10000, RZ ;  /* 0x0001000010177824 */ /* 0x060fe200078e00ff */
[----:B------:R-:W-:Y:S01]  /*39730*/  PRMT R16, R16, 0x7632, R16 ;  /* 0x0000763210107816 */ /* 0x000fe20000000010 */
[----:B------:R-:W-:Y:S01]  /*39740*/  FFMA.FTZ R20, R20, R223, 1.1641532182693481445e-10 ;  /* 0x2f00000014147423 */ /* 0x000fe200000100df */
[----:B------:R-:W-:Y:S01]  /*39750*/  IMAD.MOV.U32 R22, RZ, RZ, R6 ;  /* 0x000000ffff167224 */ /* 0x000fe200078e0006 */
        /* <DEDUP_REMOVED lines=13> */
.L_x_13785:
        /* <DEDUP_REMOVED lines=16> */
.L_x_13786:
        /* <DEDUP_REMOVED lines=61> */
.L_x_13784:
        /* <DEDUP_REMOVED lines=19> */
.L_x_13788:
        /* <DEDUP_REMOVED lines=16> */
.L_x_13789:
        /* <DEDUP_REMOVED lines=61> */
.L_x_13787:
        /* <DEDUP_REMOVED lines=18> */
.L_x_13791:
        /* <DEDUP_REMOVED lines=16> */
.L_x_13792:
        /* <DEDUP_REMOVED lines=61> */
.L_x_13790:
        /* <DEDUP_REMOVED lines=17> */
.L_x_13794:
        /* <DEDUP_REMOVED lines=19> */
.L_x_13795:
        /* <DEDUP_REMOVED lines=61> */
.L_x_13793:
        /* <DEDUP_REMOVED lines=19> */
.L_x_13797:
        /* <DEDUP_REMOVED lines=18> */
[----:B------:R-:W-:-:S07]  /*3b150*/  @!P4 MOV R4, R3 ;  /* 0x000000030004c202 */ /* 0x000fce0000000f00 */
.L_x_13798:
        /* <DEDUP_REMOVED lines=61> */
.L_x_13796:
        /* <DEDUP_REMOVED lines=18> */
.L_x_13800:
        /* <DEDUP_REMOVED lines=19> */
.L_x_13801:
        /* <DEDUP_REMOVED lines=61> */
.L_x_13799:
        /* <DEDUP_REMOVED lines=19> */
.L_x_13803:
        /* <DEDUP_REMOVED lines=19> */
.L_x_13804:
        /* <DEDUP_REMOVED lines=61> */
.L_x_13802:
        /* <DEDUP_REMOVED lines=17> */
[----:B------:R-:W-:-:S02]  /*3c290*/  FSEL R21, R24, RZ, P4 ;  /* 0x000000ff18157208 */ /* 0x000fc40002000000 */
[----:B------:R-:W-:Y:S02]  /*3c2a0*/  LOP3.LUT P0, RZ, R5, 0x2, RZ, 0xc0, !PT ;  /* 0x0000000205ff7812 */ /* 0x000fe4000780c0ff */
[----:B------:R-:W-:Y:S02]  /*3c2b0*/  FSEL R24, R23, RZ, P1 ;  /* 0x000000ff17187208 */ /* 0x000fe40000800000 */
[----:B------:R-:W-:Y:S02]  /*3c2c0*/  FSEL R25, R20, RZ, P0 ;  /* 0x000000ff14197208 */ /* 0x000fe40000000000 */
[----:B------:R-:W-:Y:S02]  /*3c2d0*/  FSEL R23, R16, RZ, !P6 ;  /* 0x000000ff10177208 */ /* 0x000fe40007000000 */
[----:B------:R-:W-:Y:S02]  /*3c2e0*/  LOP3.LUT P0, RZ, R5, 0x8, RZ, 0xc0, !PT ;  /* 0x0000000805ff7812 */ /* 0x000fe4000780c0ff */
[----:B------:R-:W-:-:S02]  /*3c2f0*/  PLOP3.LUT P6, PT, P6, PT, PT, 0x8, 0x80 ;  /* 0x000000000080781c */ /* 0x000fc400037ce170 */
[----:B------:R-:W-:Y:S02]  /*3c300*/  LOP3.LUT P1, RZ, R5, 0x10, RZ, 0xc0, !PT ;  /* 0x0000001005ff7812 */ /* 0x000fe4000782c0ff */
        /* <DEDUP_REMOVED lines=13> */
[----:B------:R-:W-:-:S07]  /*3c3e0*/  @P0 FADD.FTZ R23, R71, R23 ;  /* 0x0000001747170221 */ /* 0x000fce0000010000 */
.L_x_13780:
        /* <DEDUP_REMOVED lines=47> */
.L_x_13805:
        /* <DEDUP_REMOVED lines=11> */
[----:B------:R-:W-:-:S05]  /*3c790*/  IMAD.WIDE.U32 R16, R221, R16, UR16 ;  /* 0x00000010dd107e25 */ /* 0x000fca000f8e0010 */
[----:B------:R0:W5:Y:S01]  /*3c7a0*/  LDG.E.128 R212, desc[UR20][R16.64] ;  /* 0x0000001410d47981 */ /* 0x000162000c1e1d00 */
        /* <DEDUP_REMOVED lines=17> */
.L_x_13808:
        /* <DEDUP_REMOVED lines=14> */
[----:B------:R-:W-:-:S05]  /*3c9a0*/  @P1 IMAD.MOV R3, RZ, RZ, R4 ;  /* 0x000000ffff031224 */ /* 0x000fca00078e0204 */
[----:B------:R-:W-:-:S07]  /*3c9b0*/  @!P2 MOV R4, R3 ;  /* 0x000000030004a202 */ /* 0x000fce0000000f00 */
.L_x_13809:
        /* <DEDUP_REMOVED lines=60> */
.L_x_13807:
        /* <DEDUP_REMOVED lines=21> */
.L_x_13811:
        /* <DEDUP_REMOVED lines=16> */
.L_x_13812:
        /* <DEDUP_REMOVED lines=61> */
.L_x_13810:
        /* <DEDUP_REMOVED lines=9> */
[----:B0-----:R-:W-:Y:S01]  /*3d430*/  FADD.FTZ R16, R9, R7 ;  /* 0x0000000709107221 */ /* 0x001fe20000010000 */
        /* <DEDUP_REMOVED lines=13> */
.L_x_13814:
        /* <DEDUP_REMOVED lines=16> */
.L_x_13815:
        /* <DEDUP_REMOVED lines=61> */
.L_x_13813:
        /* <DEDUP_REMOVED lines=20> */
.L_x_13817:
        /* <DEDUP_REMOVED lines=16> */
.L_x_13818:
        /* <DEDUP_REMOVED lines=61> */
.L_x_13816:
        /* <DEDUP_REMOVED lines=24> */
.L_x_13820:
        /* <DEDUP_REMOVED lines=16> */
.L_x_13821:
        /* <DEDUP_REMOVED lines=61> */
.L_x_13819:
        /* <DEDUP_REMOVED lines=19> */
.L_x_13823:
        /* <DEDUP_REMOVED lines=16> */
.L_x_13824:
        /* <DEDUP_REMOVED lines=61> */
.L_x_13822:
        /* <DEDUP_REMOVED lines=23> */
.L_x_13826:
        /* <DEDUP_REMOVED lines=16> */
.L_x_13827:
        /* <DEDUP_REMOVED lines=61> */
.L_x_13825:
        /* <DEDUP_REMOVED lines=18> */
.L_x_13829:
        /* <DEDUP_REMOVED lines=19> */
.L_x_13830:
        /* <DEDUP_REMOVED lines=61> */
.L_x_13828:
        /* <DEDUP_REMOVED lines=24> */
.L_x_13832:
        /* <DEDUP_REMOVED lines=17> */
[----:B------:R-:W-:-:S05]  /*3fb30*/  @P3 IMAD.MOV R3, RZ, RZ, R4 ;  /* 0x000000ffff033224 */ /* 0x000fca00078e0204 */
[----:B------:R-:W-:-:S07]  /*3fb40*/  @!P4 MOV R4, R3 ;  /* 0x000000030004c202 */ /* 0x000fce0000000f00 */
.L_x_13833:
        /* <DEDUP_REMOVED lines=61> */
.L_x_13831:
        /* <DEDUP_REMOVED lines=20> */
.L_x_13835:
        /* <DEDUP_REMOVED lines=19> */
.L_x_13836:
        /* <DEDUP_REMOVED lines=61> */
.L_x_13834:
        /* <DEDUP_REMOVED lines=24> */
.L_x_13838:
        /* <DEDUP_REMOVED lines=19> */
.L_x_13839:
        /* <DEDUP_REMOVED lines=61> */
.L_x_13837:
        /* <DEDUP_REMOVED lines=19> */
.L_x_13841:
        /* <DEDUP_REMOVED lines=19> */
.L_x_13842:
        /* <DEDUP_REMOVED lines=61> */
.L_x_13840:
        /* <DEDUP_REMOVED lines=25> */
.L_x_13844:
        /* <DEDUP_REMOVED lines=19> */
.L_x_13845:
        /* <DEDUP_REMOVED lines=61> */
.L_x_13843:
        /* <DEDUP_REMOVED lines=20> */
.L_x_13847:
        /* <DEDUP_REMOVED lines=19> */
.L_x_13848:
        /* <DEDUP_REMOVED lines=61> */
.L_x_13846:
        /* <DEDUP_REMOVED lines=24> */
.L_x_13850:
        /* <DEDUP_REMOVED lines=19> */
.L_x_13851:
        /* <DEDUP_REMOVED lines=61> */
.L_x_13849:
        /* <DEDUP_REMOVED lines=21> */
.L_x_13853:
        /* <DEDUP_REMOVED lines=19> */
.L_x_13854:
        /* <DEDUP_REMOVED lines=61> */
.L_x_13852:
        /* <DEDUP_REMOVED lines=16> */
.L_x_13806:
[----:B------:R-:W-:Y:S01]  /*42cb0*/  UISETP.NE.AND UP2, UPT, UR4, 0x1, UPT ;  /* 0x000000010400788c */ /* 0x000fe2000bf45270 */
[----:B0-----:R-:W-:Y:S01]  /*42cc0*/  MOV R16, R6 ;  /* 0x0000000600107202 */ /* 0x001fe20000000f00 */
        /* <DEDUP_REMOVED lines=14> */
.L_x_13857:
        /* <DEDUP_REMOVED lines=16> */
.L_x_13858:
        /* <DEDUP_REMOVED lines=61> */
.L_x_13856:
        /* <DEDUP_REMOVED lines=20> */
.L_x_13860:
        /* <DEDUP_REMOVED lines=16> */
.L_x_13861:
        /* <DEDUP_REMOVED lines=61> */
.L_x_13859:
        /* <DEDUP_REMOVED lines=19> */
.L_x_13863:
        /* <DEDUP_REMOVED lines=16> */
.L_x_13864:
        /* <DEDUP_REMOVED lines=61> */
.L_x_13862:
[----:B------:R-:W-:Y:S01]  /*43e90*/  I2FP.F32.U32 R16, R19 ;  /* 0x0000001300107245 */ /* 0x000fe20000201000 */
[----:B------:R-:W-:Y:S01]  /*43ea0*/  UISETP.NE.AND UP2, UPT, UR5, 0x1, UPT ;  /* 0x000000010500788c */ /* 0x000fe2000bf45270 */
[----:B------:R-:W-:Y:S01]  /*43eb0*/  IMAD.U32 R230, R213, 0x10000, RZ ;  /* 0x00010000d5e67824 */ /* 0x000fe200078e00ff */
[----:B------:R-:W-:Y:S01]  /*43ec0*/  MOV R17, R6 ;  /* 0x0000000600117202 */ /* 0x000fe20000000f00 */
[----:B------:R-:W-:Y:S01]  /*43ed0*/  UMOV UR4, 0x2 ;  /* 0x0000000200047882 */ /* 0x000fe20000000000 */
[----:B------:R-:W-:-:S05]  /*43ee0*/  FFMA.FTZ R16, R16, R223, 1.1641532182693481445e-10 ;  /* 0x2f00000010107423 */ /* 0x000fca00000100df */
[----:B------:R-:W-:Y:S02]  /*43ef0*/  FSETP.LE.FTZ.AND P1, PT, R16, UR25, PT ;  /* 0x0000001910007c0b */ /* 0x000fe4000bf33000 */
        /* <DEDUP_REMOVED lines=11> */
.L_x_13866:
        /* <DEDUP_REMOVED lines=16> */
.L_x_13867:
        /* <DEDUP_REMOVED lines=61> */
.L_x_13865:
        /* <DEDUP_REMOVED lines=17> */
.L_x_13869:
        /* <DEDUP_REMOVED lines=19> */
.L_x_13870:
        /* <DEDUP_REMOVED lines=61> */
.L_x_13868:
[----:B------:R-:W-:Y:S01]  /*44a90*/  I2FP.F32.U32 R16, R19 ;  /* 0x0000001300107245 */ /* 0x000fe20000201000 */
[----:B------:R-:W-:Y:S01]  /*44aa0*/  UISETP.NE.AND UP2, UPT, UR5, 0x1, UPT ;  /* 0x000000010500788c */ /* 0x000fe2000bf45270 */
[----:B------:R-:W-:Y:S01]  /*44ab0*/  SHF.L.U32 R228, R214, 0x10, RZ ;  /* 0x00000010d6e47819 */ /* 0x000fe200000006ff */
[----:B------:R-:W-:Y:S01]  /*44ac0*/  IMAD.MOV.U32 R17, RZ, RZ, R6 ;  /* 0x000000ffff117224 */ /* 0x000fe200078e0006 */
        /* <DEDUP_REMOVED lines=15> */
.L_x_13872:
        /* <DEDUP_REMOVED lines=19> */
.L_x_13873:
        /* <DEDUP_REMOVED lines=61> */
.L_x_13871:
        /* <DEDUP_REMOVED lines=18> */
.L_x_13875:
        /* <DEDUP_REMOVED lines=19> */
.L_x_13876:
        /* <DEDUP_REMOVED lines=61> */
.L_x_13874:
[----:B------:R-:W-:Y:S01]  /*456e0*/  I2FP.F32.U32 R16, R19 ;  /* 0x0000001300107245 */ /* 0x000fe20000201000 */
[----:B------:R-:W-:Y:S01]  /*456f0*/  UISETP.NE.AND UP2, UPT, UR5, 0x1, UPT ;  /* 0x000000010500788c */ /* 0x000fe2000bf45270 */
[----:B------:R-:W-:Y:S01]  /*45700*/  PRMT R17, R215, 0x7632, R17 ;  /* 0x00007632d7117816 */ /* 0x000fe20000000011 */
[----:B------:R-:W-:Y:S01]  /*45710*/  IMAD.MOV.U32 R213, RZ, RZ, R6 ;  /* 0x000000ffffd57224 */ /* 0x000fe200078e0006 */
[----:B------:R-:W-:Y:S01]  /*45720*/  UMOV UR4, 0x2 ;  /* 0x0000000200047882 */ /* 0x000fe20000000000 */
[----:B------:R-:W-:-:S05]  /*45730*/  FFMA.FTZ R16, R16, R223, 1.1641532182693481445e-10 ;  /* 0x2f00000010107423 */ /* 0x000fca00000100df */
[----:B------:R-:W-:Y:S01]  /*45740*/  FSETP.LE.FTZ.AND P5, PT, R16, UR25, PT ;  /* 0x0000001910007c0b */ /* 0x000fe2000bfb3000 */
[----:B------:R-:W-:Y:S01]  /*45750*/  IMAD.U32 R16, R215, 0x10000, RZ ;  /* 0x00010000d7107824 */ /* 0x000fe200078e00ff */
        /* <DEDUP_REMOVED lines=11> */
.L_x_13878:
        /* <DEDUP_REMOVED lines=19> */
.L_x_13879:
        /* <DEDUP_REMOVED lines=61> */
.L_x_13877:
        /* <DEDUP_REMOVED lines=21> */
[C---:B------:R-:W-:Y:S02]  /*45e60*/  LOP3.LUT P0, RZ, R5.reuse, 0x8, RZ, 0xc0, !PT ;  /* 0x0000000805ff7812 */ /* 0x040fe4000780c0ff */
[----:B------:R-:W-:Y:S02]  /*45e70*/  LOP3.LUT P2, RZ, R5, 0x10, RZ, 0xc0, !PT ;  /* 0x0000001005ff7812 */ /* 0x000fe4000784c0ff */
[----:B------:R-:W-:-:S02]  /*45e80*/  FSEL R213, R18, RZ, P4 ;  /* 0x000000ff12d57208 */ /* 0x000fc40002000000 */
[----:B------:R-:W-:Y:S02]  /*45e90*/  FSEL R18, R212, RZ, P1 ;  /* 0x000000ffd4127208 */ /* 0x000fe40000800000 */
[----:B------:R-:W-:Y:S02]  /*45ea0*/  FSEL R212, R19, RZ, P3 ;  /* 0x000000ff13d47208 */ /* 0x000fe40001800000 */
[----:B------:R-:W-:Y:S02]  /*45eb0*/  FSEL R19, R215, RZ, P2 ;  /* 0x000000ffd7137208 */ /* 0x000fe40001000000 */
[----:B------:R-:W-:Y:S01]  /*45ec0*/  FSEL R215, R223, RZ, !P6 ;  /* 0x000000ffdfd77208 */ /* 0x000fe20007000000 */
[----:B------:R-:W-:Y:S01]  /*45ed0*/  @P0 FADD.FTZ R16, R72, R16 ;  /* 0x0000001048100221 */ /* 0x000fe20000010000 */
[----:B------:R-:W-:Y:S01]  /*45ee0*/  @P0 FADD.FTZ R17, R73, R17 ;  /* 0x0000001149110221 */ /* 0x000fe20000010000 */
[----:B------:R-:W-:Y:S01]  /*45ef0*/  @P0 FADD.FTZ R18, R74, R18 ;  /* 0x000000124a120221 */ /* 0x000fe20000010000 */
[----:B------:R-:W-:Y:S01]  /*45f00*/  @P0 FADD.FTZ R19, R75, R19 ;  /* 0x000000134b130221 */ /* 0x000fe20000010000 */
[----:B------:R-:W-:Y:S01]  /*45f10*/  @P0 FADD.FTZ R212, R68, R212 ;  /* 0x000000d444d40221 */ /* 0x000fe20000010000 */
[----:B------:R-:W-:Y:S01]  /*45f20*/  @P0 FADD.FTZ R213, R69, R213 ;  /* 0x000000d545d50221 */ /* 0x000fe20000010000 */
[----:B------:R-:W-:Y:S01]  /*45f30*/  @P0 FADD.FTZ R214, R70, R214 ;  /* 0x000000d646d60221 */ /* 0x000fe20000010000 */
[----:B------:R-:W-:Y:S01]  /*45f40*/  @P0 FADD.FTZ R215, R71, R215 ;  /* 0x000000d747d70221 */ /* 0x000fe20000010000 */
[----:B------:R-:W-:-:S02]  /*45f50*/  PLOP3.LUT P0, PT, P6, PT, PT, 0x8, 0x80 ;  /* 0x000000000080781c */ /* 0x000fc4000370e170 */
[----:B------:R-:W-:-:S11]  /*45f60*/  LOP3.LUT R5, R5, 0xfffffffe, RZ, 0xc0, !PT ;  /* 0xfffffffe05057812 */ /* 0x000fd600078ec0ff */
[----:B------:R-:W-:-:S07]  /*45f70*/  @P0 LOP3.LUT R5, R5, 0x1, RZ, 0xfc, !PT ;  /* 0x0000000105050812 */ /* 0x000fce00078efcff */
.L_x_13855:
[----:B------:R-:W-:Y:S01]  /*45f80*/  LOP3.LUT R5, R5, 0xfffffff7, RZ, 0xc0, !PT ;  /* 0xfffffff705057812 */ /* 0x000fe200078ec0ff */
[----:B------:R-:W-:-:S03]  /*45f90*/  IMAD.MOV.U32 R228, RZ, RZ, 0x20 ;  /* 0x00000020ffe47424 */ /* 0x000fc600078e00ff */
        /* <DEDUP_REMOVED lines=8> */
[----:B------:R-:W-:Y:S02]  /*46020*/  SEL R230, RZ, 0x100, !P6 ;  /* 0x00000100ffe67807 */ /* 0x000fe40007000000 */
[----:B------:R-:W-:-:S02]  /*46030*/  LOP3.LUT P0, RZ, R5, 0x4, RZ, 0xc0, !PT ;  /* 0x0000000405ff7812 */ /* 0x000fc4000780c0ff */
[----:B0-----:R-:W-:Y:S02]  /*46040*/  SEL R228, RZ, 0x10000, !P5 ;  /* 0x00010000ffe47807 */ /* 0x001fe40006800000 */
[----:B------:R-:W-:-:S04]  /*46050*/  SEL R229, RZ, 0x100, !P4 ;  /* 0x00000100ffe57807 */ /* 0x000fc80006000000 */
[----:B------:R-:W-:Y:S02]  /*46060*/  LOP3.LUT R223, R229, R223, R228, 0xfe, !PT ;  /* 0x000000dfe5df7212 */ /* 0x000fe400078efee4 */
[----:B------:R-:W-:-:S04]  /*46070*/  SEL R228, RZ, 0x1, !P3 ;  /* 0x00000001ffe47807 */ /* 0x000fc80005800000 */
[----:B------:R-:W-:Y:S02]  /*46080*/  LOP3.LUT R229, R223, R228, RZ, 0xfc, !PT ;  /* 0x000000e4dfe57212 */ /* 0x000fe400078efcff */
[----:B------:R-:W-:Y:S02]  /*46090*/  SEL R223, RZ, 0x1000000, !P2 ;  /* 0x01000000ffdf7807 */ /* 0x000fe40005000000 */
[----:B------:R-:W-:-:S04]  /*460a0*/  SEL R228, RZ, 0x10000, !P1 ;  /* 0x00010000ffe47807 */ /* 0x000fc80004800000 */
[----:B------:R-:W-:Y:S01]  /*460b0*/  LOP3.LUT R223, R230, R223, R228, 0xfe, !PT ;  /* 0x000000dfe6df7212 */ /* 0x000fe200078efee4 */
[----:B------:R-:W-:Y:S01]  /*460c0*/  IMAD.MOV.U32 R230, RZ, RZ, 0x8 ;  /* 0x00000008ffe67424 */ /* 0x000fe200078e00ff */
[----:B------:R-:W-:-:S03]  /*460d0*/  SEL R228, RZ, 0x1, !P0 ;  /* 0x00000001ffe47807 */ /* 0x000fc60004000000 */
[----:B------:R-:W-:Y:S01]  /*460e0*/  IMAD.WIDE.U32 R230, R221, R230, UR12 ;  /* 0x0000000cdde67e25 */ /* 0x000fe2000f8e00e6 */
[----:B------:R-:W-:-:S05]  /*460f0*/  LOP3.LUT R228, R223, R228, RZ, 0xfc, !PT ;  /* 0x000000e4dfe47212 */ /* 0x000fca00078efcff */
[----:B------:R0:W-:Y:S01]  /*46100*/  STG.E.64 desc[UR20][R230.64], R228 ;  /* 0x000000e4e6007986 */ /* 0x0001e2000c101b14 */
[----:B------:R-:W-:Y:S05]  /*46110*/  BRA.U !UP0, `(.L_x_13880) ;  /* 0x0000000108507547 */ /* 0x000fea000b800000 */
        /* <DEDUP_REMOVED lines=20> */
.L_x_13880:
[----:B------:R-:W-:Y:S01]  /*46260*/  FADD.FTZ R223, RZ, R60 ;  /* 0x0000003cffdf7221 */ /* 0x000fe20000010000 */
[----:B------:R-:W3:Y:S01]  /*46270*/  S2R R236, SR_TID.X ;  /* 0x0000000000ec7919 */ /* 0x000ee20000002100 */
        /* <DEDUP_REMOVED lines=9> */
[----:B---3--:R-:W-:-:S03]  /*46310*/  LOP3.LUT P0, RZ, R236, 0x1f, RZ, 0xc0, !PT ;  /* 0x0000001fecff7812 */ /* 0x008fc6000780c0ff */
        /* <DEDUP_REMOVED lines=47> */
[----:B0-2---:R-:W0:Y:S02]  /*46610*/  SHFL.BFLY PT, R228, R223, 0x1, 0x1f ;  /* 0x0c201f00dfe47f89 */ /* 0x005e2400000e0000 */
        /* <DEDUP_REMOVED lines=140> */
.L_x_13882:
[----:B-1----:R-:W-:Y:S05]  /*46ee0*/  BSYNC.RECONVERGENT B0 ;  /* 0x0000000000007941 */ /* 0x002fea0003800200 */
.L_x_13881:
        /* <DEDUP_REMOVED lines=10> */
[----:B------:R-:W-:-:S03]  /*46f90*/  HFMA2 R230, -RZ, RZ, 0, 0.0001068115234375 ;  /* 0x00000700ffe67431 */ /* 0x000fc600000001ff */
[----:B------:R-:W-:Y:S01]  /*46fa0*/  LOP3.LUT R223, R223, 0xf8, RZ, 0xc0, !PT ;  /* 0x000000f8dfdf7812 */ /* 0x000fe200078ec0ff */
[----:B0-----:R-:W-:-:S04]  /*46fb0*/  ULEA UR5, UR30, UR5, 0x18 ;  /* 0x000000051e057291 */ /* 0x001fc8000f8ec0ff */
[----:B------:R-:W-:-:S09]  /*46fc0*/  @UP1 UIADD3 UR5, UPT, UPT, UR5, 0x20, URZ ;  /* 0x0000002005051890 */ /* 0x000fd2000fffe0ff */
[----:B------:R0:W1:Y:S03]  /*46fd0*/  LDS.64 R228, [R223+UR5] ;  /* 0x00000005dfe47984 */ /* 0x0000660008000a00 */
.L_x_13884:
[----:B------:R-:W-:Y:S05]  /*46fe0*/  BSYNC.RECONVERGENT B0 ;  /* 0x0000000000007941 */ /* 0x000fea0003800200 */
.L_x_13883:
[----:B0-----:R-:W0:Y:S04]  /*46ff0*/  SHFL.DOWN PT, R223, R230, 0x2, 0x1f ;  /* 0x08401f00e6df7f89 */ /* 0x001e2800000e0000 */
[----:B-1----:R-:W1:Y:S04]  /*47000*/  SHFL.DOWN PT, R239, R228, 0x2, 0x1f ;  /* 0x08401f00e4ef7f89 */ /* 0x002e6800000e0000 */
[----:B------:R2:W-:Y:S01]  /*47010*/  STL [R1+0x12c], R4 ;  /* 0x00012c0401007387 */ /* 0x0005e20000100800 */
[----:B------:R-:W-:Y:S02]  /*47020*/  ISETP.NE.AND P0, PT, R236, RZ, PT ;  /* 0x000000ffec00720c */ /* 0x000fe40003f05270 */
[----:B------:R-:W-:Y:S01]  /*47030*/  ISETP.NE.AND P1, PT, RZ, UR28, PT ;  /* 0x0000001cff007c0c */ /* 0x000fe2000bf25270 */
[----:B------:R-:W3:Y:S04]  /*47040*/  LDL R252, [R1+0x3c] ;  /* 0x00003c0001fc7983 */ /* 0x000ee80000100800 */
[----:B--2---:R-:W2:Y:S01]  /*47050*/  LDL R4, [R1+0x40] ;  /* 0x0000400001047983 */ /* 0x004ea20000100800 */
[----:B0-----:R-:W-:Y:S01]  /*47060*/  I2FP.F32.S32 R238, R223 ;  /* 0x000000df00ee7245 */ /* 0x001fe20000201400 */
[----:B------:R-:W-:Y:S01]  /*47070*/  IMAD.IADD R223, R223, 0x1, R230 ;  /* 0x00000001dfdf7824 */ /* 0x000fe200078e02e6 */
[----:B------:R-:W-:Y:S01]  /*47080*/  I2FP.F32.U32 R230, R230 ;  /* 0x000000e600e67245 */ /* 0x000fe20000201000 */
[----:B-1----:R-:W-:-:S02]  /*47090*/  FADD.FTZ R231, -R239, R228 ;  /* 0x000000e4efe77221 */ /* 0x002fc40000010100 */
[----:B------:R-:W-:Y:S02]  /*470a0*/  FMUL.FTZ R239, R239, R238 ;  /* 0x000000eeefef7220 */ /* 0x000fe40000410000 */
[----:B------:R-:W-:Y:S02]  /*470b0*/  FMUL.FTZ R231, R231, R231 ;  /* 0x000000e7e7e77220 */ /* 0x000fe40000410000 */
[----:B------:R-:W-:Y:S01]  /*470c0*/  FFMA.FTZ R239, R230, R228, R239 ;  /* 0x000000e4e6ef7223 */ /* 0x000fe200000100ef */
[----:B------:R-:W-:Y:S01]  /*470d0*/  I2FP.F32.S32 R228, R223 ;  /* 0x000000df00e47245 */ /* 0x000fe20000201400 */
[----:B------:R-:W-:Y:S02]  /*470e0*/  FMUL.FTZ R237, R231, R230 ;  /* 0x000000e6e7ed7220 */ /* 0x000fe40000410000 */
[----:B------:R-:W0:Y:S01]  /*470f0*/  SHFL.DOWN PT, R230, R229, 0x2, 0x1f ;  /* 0x08401f00e5e67f89 */ /* 0x000e2200000e0000 */
[----:B------:R-:W1:Y:S01]  /*47100*/  MUFU.RCP R231, R228 ;  /* 0x000000e400e77308 */ /* 0x000e620000001000 */
[----:B------:R-:W-:-:S02]  /*47110*/  FMUL.FTZ R238, R237, R238 ;  /* 0x000000eeedee7220 */ /* 0x000fc40000410000 */
[----:B------:R-:W4:Y:S01]  /*47120*/  SHFL.DOWN PT, R237, R223, 0x1, 0x1f ;  /* 0x08201f00dfed7f89 */ /* 0x000f2200000e0000 */
[----:B-1----:R-:W-:Y:S01]  /*47130*/  FMUL.FTZ R239, R231, R239 ;  /* 0x000000efe7ef7220 */ /* 0x002fe20000410000 */
[----:B0-----:R-:W-:-:S04]  /*47140*/  FADD.FTZ R230, R230, R229 ;  /* 0x000000e5e6e67221 */ /* 0x001fc80000010000 */
[----:B------:R-:W0:Y:S01]  /*47150*/  SHFL.DOWN PT, R229, R239, 0x1, 0x1f ;  /* 0x08201f00efe57f89 */ /* 0x000e2200000e0000 */
[----:B------:R-:W-:Y:S01]  /*47160*/  FFMA.FTZ R231, R231, R238, R230 ;  /* 0x000000eee7e77223 */ /* 0x000fe200000100e6 */
[----:B----4-:R-:W-:-:S04]  /*47170*/  IMAD.IADD R223, R223, 0x1, R237 ;  /* 0x00000001dfdf7824 */ /* 0x010fc800078e02ed */
[----:B------:R-:W1:Y:S01]  /*47180*/  SHFL.DOWN PT, R230, R231, 0x1, 0x1f ;  /* 0x08201f00e7e67f89 */ /* 0x000e6200000e0000 */
[----:B------:R-:W-:Y:S02]  /*47190*/  I2FP.F32.S32 R223, R223 ;  /* 0x000000df00df7245 */ /* 0x000fe40000201400 */
[----:B------:R-:W-:-:S04]  /*471a0*/  I2FP.F32.S32 R237, R237 ;  /* 0x000000ed00ed7245 */ /* 0x000fc80000201400 */
[----:B------:R-:W4:Y:S01]  /*471b0*/  MUFU.RCP R223, R223 ;  /* 0x000000df00df7308 */ /* 0x000f220000001000 */
[----:B0-----:R-:W-:Y:S01]  /*471c0*/  FADD.FTZ R238, R239, -R229 ;  /* 0x800000e5efee7221 */ /* 0x001fe20000010000 */
[----:B------:R-:W-:-:S03]  /*471d0*/  FMUL.FTZ R229, R229, R237 ;  /* 0x000000ede5e57220 */ /* 0x000fc60000410000 */
[----:B------:R-:W-:Y:S01]  /*471e0*/  FMUL.FTZ R238, R238, R238 ;  /* 0x000000eeeeee7220 */ /* 0x000fe20000410000 */
[----:B------:R-:W-:-:S03]  /*471f0*/  FFMA.FTZ R229, R228, R239, R229 ;  /* 0x000000efe4e57223 */ /* 0x000fc600000100e5 */
[----:B------:R-:W-:Y:S01]  /*47200*/  FMUL.FTZ R238, R228, R238 ;  /* 0x000000eee4ee7220 */ /* 0x000fe20000410000 */
[----:B-1----:R-:W-:Y:S01]  /*47210*/  FADD.FTZ R230, R231, R230 ;  /* 0x000000e6e7e67221 */ /* 0x002fe20000010000 */
[----:B----4-:R-:W-:Y:S02]  /*47220*/  FMUL.FTZ R229, R223, R229 ;  /* 0x000000e5dfe57220 */ /* 0x010fe40000410000 */
[----:B------:R-:W-:-:S04]  /*47230*/  FMUL.FTZ R228, R238, R237 ;  /* 0x000000edeee47220 */ /* 0x000fc80000410000 */
[----:B------:R-:W-:Y:S01]  /*47240*/  FFMA.FTZ R223, R223, R228, R230 ;  /* 0x000000e4dfdf7223 */ /* 0x000fe200000100e6 */
[----:B------:R-:W0:Y:S01]  /*47250*/  SHFL.IDX PT, R237, R229, RZ, 0x1f ;  /* 0x00001fffe5ed7589 */ /* 0x000e2200000e0000 */
[----:B------:R-:W1:Y:S04]  /*47260*/  LDC R230, c[0x0][0x448] ;  /* 0x00011200ffe67b82 */ /* 0x000e680000000800 */
[----:B------:R-:W1:Y:S01]  /*47270*/  SHFL.IDX PT, R223, R223, RZ, 0x1f ;  /* 0x00001fffdfdf7589 */ /* 0x000e6200000e0000 */
[----:B0-----:R-:W-:Y:S01]  /*47280*/  FMUL.FTZ R228, R237, R237 ;  /* 0x000000edede47220 */ /* 0x001fe20000410000 */
[----:B-1----:R-:W-:-:S04]  /*47290*/  FFMA.FTZ R223, R223, UR29, R230 ;  /* 0x0000001ddfdf7c23 */ /* 0x002fc800080100e6 */
[----:B------:R-:W-:Y:S01]  /*472a0*/  FSEL R238, R228, RZ, P1 ;  /* 0x000000ffe4ee7208 */ /* 0x000fe20000800000 */
[----:B------:R-:W0:Y:S08]  /*472b0*/  @!P0 LDC.64 R230, c[0x0][0x3c0] ;  /* 0x0000f000ffe68b82 */ /* 0x000e300000000a00 */
[----:B------:R-:W1:Y:S01]  /*472c0*/  @!P0 LDC.64 R228, c[0x0][0x3c8] ;  /* 0x0000f200ffe48b82 */ /* 0x000e620000000a00 */
[----:B------:R-:W-:-:S06]  /*472d0*/  FADD.FTZ R223, R223, R238 ;  /* 0x000000eedfdf7221 */ /* 0x000fcc0000010000 */
[----:B------:R-:W4:Y:S01]  /*472e0*/  MUFU.RSQ R223, R223 ;  /* 0x000000df00df7308 */ /* 0x000f220000001400 */
[----:B------:R-:W-:Y:S01]  /*472f0*/  MOV R239, UR22 ;  /* 0x0000001600ef7c02 */ /* 0x000fe20008000f00 */
[----:B------:R-:W-:-:S04]  /*47300*/  IMAD.U32 R238, RZ, RZ, UR22 ;  /* 0x00000016ffee7e24 */ /* 0x000fc8000f8e00ff */
[----:B0-----:R-:W-:-:S04]  /*47310*/  @!P0 IMAD.WIDE R230, R239, 0x4, R230 ;  /* 0x00000004efe68825 */ /* 0x001fc800078e02e6 */
[----:B-1----:R-:W-:Y:S01]  /*47320*/  @!P0 IMAD.WIDE R228, R238, 0x4, R228 ;  /* 0x00000004eee48825 */ /* 0x002fe200078e02e4 */
[----:B------:R-:W-:Y:S04]  /*47330*/  @!P0 STG.E desc[UR20][R230.64], R237 ;  /* 0x000000ede6008986 */ /* 0x000fe8000c101914 */
[----:B----4-:R0:W-:Y:S04]  /*47340*/  @!P0 STG.E desc[UR20][R228.64], R223 ;  /* 0x000000dfe4008986 */ /* 0x0101e8000c101914 */
[----:B------:R1:W-:Y:S01]  /*47350*/  STL [R1+0x128], R3 ;  /* 0x0001280301007387 */ /* 0x0003e20000100800 */
[----:B0-----:R-:W-:-:S03]  /*47360*/  FSEL R228, R237, RZ, !P1 ;  /* 0x000000ffede47208 */ /* 0x001fc60004800000 */
[----:B-1----:R-:W4:Y:S02]  /*47370*/  LDL R3, [R1+0x50] ;  /* 0x0000500001037983 */ /* 0x002f240000100800 */
[C---:B------:R-:W-:Y:S01]  /*47380*/  FADD.FTZ R62, -R228.reuse, R62 ;  /* 0x0000003ee43e7221 */ /* 0x040fe20000010100 */
[C---:B------:R-:W-:Y:S01]  /*47390*/  FADD.FTZ R63, -R228.reuse, R63 ;  /* 0x0000003fe43f7221 */ /* 0x040fe20000010100 */
[C---:B------:R-:W-:Y:S01]  /*473a0*/  FADD.FTZ R60, -R228.reuse, R60 ;  /* 0x0000003ce43c7221 */ /* 0x040fe20000010100 */
[----:B------:R-:W-:Y:S01]  /*473b0*/  FADD.FTZ R61, -R228, R61 ;  /* 0x0000003de43d7221 */ /* 0x000fe20000010100 */
[----:B------:R0:W-:Y:S01]  /*473c0*/  STL [R1+0x124], R2 ;  /* 0x0001240201007387 */ /* 0x0001e20000100800 */
[C---:B------:R-:W-:Y:S01]  /*473d0*/  FMUL.FTZ R237, R223.reuse, R62 ;  /* 0x0000003edfed7220 */ /* 0x040fe20000410000 */
[C---:B------:R-:W-:Y:S01]  /*473e0*/  FMUL.FTZ R229, R223.reuse, R63 ;  /* 0x0000003fdfe57220 */ /* 0x040fe20000410000 */
[C---:B------:R-:W-:Y:S01]  /*473f0*/  FMUL.FTZ R231, R223.reuse, R60 ;  /* 0x0000003cdfe77220 */ /* 0x040fe20000410000 */
[----:B------:R-:W-:Y:S01]  /*47400*/  FMUL.FTZ R230, R223, R61 ;  /* 0x0000003ddfe67220 */ /* 0x000fe20000410000 */
[----:B0-----:R-:W4:Y:S04]  /*47410*/  LDL R2, [R1+0x54] ;  /* 0x0000540001027983 */ /* 0x001f280000100800 */
[----:B------:R0:W-:Y:S04]  /*47420*/  STL [R1+0x120], R0 ;  /* 0x0001200001007387 */ /* 0x0001e80000100800 */
[----:B------:R-:W3:Y:S04]  /*47430*/  LDL R62, [R1+0x34] ;  /* 0x00003400013e7983 */ /* 0x000ee80000100800 */
[----:B------:R-:W3:Y:S04]  /*47440*/  LDL R63, [R1+0x44] ;  /* 0x00004400013f7983 */ /* 0x000ee80000100800 */
[----:B------:R-:W2:Y:S04]  /*47450*/  LDL R239, [R1+0x4c] ;  /* 0x00004c0001ef7983 */ /* 0x000ea80000100800 */
[----:B------:R-:W4:Y:S04]  /*47460*/  LDL R238, [R1+0x38] ;  /* 0x0000380001ee7983 */ /* 0x000f280000100800 */
[----:B------:R-:W4:Y:S04]  /*47470*/  LDL R60, [R1+0x30] ;  /* 0x00003000013c7983 */ /* 0x000f280000100800 */
[----:B------:R-:W4:Y:S04]  /*47480*/  LDL R61, [R1+0x48] ;  /* 0x00004800013d7983 */ /* 0x000f280000100800 */
[----:B0-----:R-:W4:Y:S04]  /*47490*/  LDL R0, [R1+0x58] ;  /* 0x0000580001007983 */ /* 0x001f280000100800 */
[----:B------:R-:W4:Y:S01]  /*474a0*/  LDL R236, [R1+0x5c] ;  /* 0x00005c0001ec7983 */ /* 0x000f220000100800 */
[----:B---3--:R-:W-:Y:S01]  /*474b0*/  FFMA.FTZ R63, R230, R62, R63 ;  /* 0x0000003ee63f7223 */ /* 0x008fe2000001003f */
[----:B--2---:R-:W-:Y:S01]  /*474c0*/  FFMA.FTZ R62, R229, R252, R239 ;  /* 0x000000fce53e7223 */ /* 0x004fe200000100ef */
[----:B----4-:R-:W-:-:S02]  /*474d0*/  FFMA.FTZ R60, R231, R60, R4 ;  /* 0x0000003ce73c7223 */ /* 0x010fc40000010004 */
[----:B------:R0:W5:Y:S01]  /*474e0*/  LDL.LU R4, [R1+0x12c] ;  /* 0x00012c0001047983 */ /* 0x0001620000300800 */
[----:B------:R-:W-:Y:S02]  /*474f0*/  FFMA.FTZ R61, R237, R238, R61 ;  /* 0x000000eeed3d7223 */ /* 0x000fe4000001003d */
[----:B------:R-:W-:Y:S01]  /*47500*/  F2FP.BF16.F32.PACK_AB R60, R63, R60 ;  /* 0x0000003c3f3c723e */ /* 0x000fe200000010ff */
[C---:B------:R-:W-:Y:S01]  /*47510*/  FADD.FTZ R63, -R228.reuse, R65 ;  /* 0x00000041e43f7221 */ /* 0x040fe20000010100 */
[----:B------:R-:W-:Y:S01]  /*47520*/  FADD.FTZ R65, -R228, R67 ;  /* 0x00000043e4417221 */ /* 0x000fe20000010100 */
[----:B------:R-:W2:Y:S01]  /*47530*/  LDL R252, [R1+0x14] ;  /* 0x0000140001fc7983 */ /* 0x000ea20000100800 */
[----:B------:R-:W-:Y:S01]  /*47540*/  F2FP.BF16.F32.PACK_AB R61, R62, R61 ;  /* 0x0000003d3e3d723e */ /* 0x000fe200000010ff */
[C---:B------:R-:W-:Y:S01]  /*47550*/  FADD.FTZ R62, -R228.reuse, R64 ;  /* 0x00000040e43e7221 */ /* 0x040fe20000010100 */
[----:B------:R-:W-:Y:S01]  /*47560*/  FADD.FTZ R64, -R228, R66 ;  /* 0x00000042e4407221 */ /* 0x000fe20000010100 */
[C---:B------:R-:W-:Y:S01]  /*47570*/  FMUL.FTZ R67, R223.reuse, R63 ;  /* 0x0000003fdf437220 */ /* 0x040fe20000410000 */
[C---:B------:R-:W-:Y:S01]  /*47580*/  FMUL.FTZ R239, R223.reuse, R65 ;  /* 0x00000041dfef7220 */ /* 0x040fe20000410000 */
[C---:B------:R-:W-:Y:S01]  /*47590*/  FMUL.FTZ R66, R223.reuse, R62 ;  /* 0x0000003edf427220 */ /* 0x040fe20000410000 */
[----:B------:R-:W-:Y:S01]  /*475a0*/  FMUL.FTZ R238, R223, R64 ;  /* 0x00000040dfee7220 */ /* 0x000fe20000410000 */
[----:B------:R-:W3:Y:S04]  /*475b0*/  LDL R62, [R1+0x20] ;  /* 0x00002000013e7983 */ /* 0x000ee80000100800 */
[----:B------:R-:W4:Y:S04]  /*475c0*/  LDL R63, [R1+0x28] ;  /* 0x00002800013f7983 */ /* 0x000f280000100800 */
[----:B------:R-:W2:Y:S04]  /*475d0*/  LDL R64, [R1+0x2c] ;  /* 0x00002c0001407983 */ /* 0x000ea80000100800 */
[----:B------:R-:W2:Y:S01]  /*475e0*/  LDL R65, [R1+0x24] ;  /* 0x0000240001417983 */ /* 0x000ea20000100800 */
[----:B---3--:R-:W-:-:S03]  /*475f0*/  FFMA.FTZ R62, R66, R62, R3 ;  /* 0x0000003e423e7223 */ /* 0x008fc60000010003 */
[----:B------:R0:W5:Y:S01]  /*47600*/  LDL.LU R3, [R1+0x128] ;  /* 0x0001280001037983 */ /* 0x0001620000300800 */
[----:B----4-:R-:W-:Y:S01]  /*47610*/  FFMA.FTZ R63, R238, R63, R0 ;  /* 0x0000003fee3f7223 */ /* 0x010fe20000010000 */
[----:B--2---:R-:W-:Y:S01]  /*47620*/  FFMA.FTZ R64, R239, R64, R236 ;  /* 0x00000040ef407223 */ /* 0x004fe200000100ec */
[----:B------:R-:W-:-:S04]  /*47630*/  FFMA.FTZ R65, R67, R65, R2 ;  /* 0x0000004143417223 */ /* 0x000fc80000010002 */
[----:B------:R-:W-:Y:S01]  /*47640*/  F2FP.BF16.F32.PACK_AB R63, R64, R63 ;  /* 0x0000003f403f723e */ /* 0x000fe200000010ff */
[----:B------:R0:W5:Y:S01]  /*47650*/  LDL.LU R2, [R1+0x124] ;  /* 0x0001240001027983 */ /* 0x0001620000300800 */
[----:B------:R-:W-:-:S03]  /*47660*/  F2FP.BF16.F32.PACK_AB R62, R65, R62 ;  /* 0x0000003e413e723e */ /* 0x000fc600000010ff */
[----:B------:R0:W5:Y:S01]  /*47670*/  LDL.LU R0, [R1+0x120] ;  /* 0x0001200001007983 */ /* 0x0001620000300800 */
[----:B------:R-:W1:Y:S02]  /*47680*/  LDC.64 R64, c[0x0][0x428] ;  /* 0x00010a00ff407b82 */ /* 0x000e640000000a00 */
[----:B-1----:R-:W-:-:S05]  /*47690*/  IMAD.WIDE.U32 R64, R222, 0x10, R64 ;  /* 0x00000010de407825 */ /* 0x002fca00078e0040 */
[----:B------:R1:W-:Y:S04]  /*476a0*/  STG.E.128 desc[UR20][R64.64], R60 ;  /* 0x0000003c40007986 */ /* 0x0003e8000c101d14 */
[----:B-1----:R-:W2:Y:S04]  /*476b0*/  LDL R63, [R1+0x8] ;  /* 0x00000800013f7983 */ /* 0x002ea80000100800 */
[----:B------:R-:W3:Y:S04]  /*476c0*/  LDL R60, [R1+0xc] ;  /* 0x00000c00013c7983 */ /* 0x000ee80000100800 */
[----:B------:R-:W4:Y:S04]  /*476d0*/  LDL R64, [R1+0x4] ;  /* 0x0000040001407983 */ /* 0x000f280000100800 */
[----:B------:R-:W4:Y:S04]  /*476e0*/  LDL R65, [R1+0x1c] ;  /* 0x00001c0001417983 */ /* 0x000f280000100800 */
[----:B------:R-:W4:Y:S04]  /*476f0*/  LDL R61, [R1+0x18] ;  /* 0x00001800013d7983 */ /* 0x000f280000100800 */
[----:B------:R-:W4:Y:S01]  /*47700*/  LDL R62, [R1] ;  /* 0x00000000013e7983 */ /* 0x000f220000100800 */
[----:B--2---:R-:W-:-:S03]  /*47710*/  FFMA.FTZ R63, R238, R63, R86 ;  /* 0x0000003fee3f7223 */ /* 0x004fc60000010056 */
[----:B------:R-:W2:Y:S01]  /*47720*/  LDL R238, [R1+0x10] ;  /* 0x0000100001ee7983 */ /* 0x000ea20000100800 */
[----:B---3--:R-:W-:-:S05]  /*47730*/  FFMA.FTZ R60, R239, R60, R87 ;  /* 0x0000003cef3c7223 */ /* 0x008fca0000010057 */
[----:B------:R-:W-:Y:S01]  /*47740*/  F2FP.BF16.F32.PACK_AB R63, R60, R63 ;  /* 0x0000003f3c3f723e */ /* 0x000fe200000010ff */
[----:B----4-:R-:W-:Y:S01]  /*47750*/  FFMA.FTZ R67, R67, R64, R85 ;  /* 0x0000004043437223 */ /* 0x010fe20000010055 */
[----:B------:R-:W-:Y:S01]  /*47760*/  FFMA.FTZ R64, R229, R65, R83 ;  /* 0x00000041e5407223 */ /* 0x000fe20000010053 */
[----:B------:R-:W-:Y:S01]  /*47770*/  FFMA.FTZ R65, R230, R252, R81 ;  /* 0x000000fce6417223 */ /* 0x000fe20000010051 */
[----:B------:R-:W3:Y:S01]  /*47780*/  LDL R229, [R1+0x78] ;  /* 0x0000780001e57983 */ /* 0x000ee20000100800 */
[----:B------:R-:W-:-:S03]  /*47790*/  FFMA.FTZ R61, R237, R61, R82 ;  /* 0x0000003ded3d7223 */ /* 0x000fc60000010052 */
[----:B------:R-:W4:Y:S01]  /*477a0*/  LDL R230, [R1+0x68] ;  /* 0x0000680001e67983 */ /* 0x000f220000100800 */
[----:B------:R-:W-:Y:S01]  /*477b0*/  FFMA.FTZ R62, R66, R62, R84 ;  /* 0x0000003e423e7223 */ /* 0x000fe20000010054 */
[----:B------:R-:W-:Y:S02]  /*477c0*/  F2FP.BF16.F32.PACK_AB R61, R64, R61 ;  /* 0x0000003d403d723e */ /* 0x000fe400000010ff */
[----:B------:R-:W3:Y:S02]  /*477d0*/  LDL R252, [R1+0x6c] ;  /* 0x00006c0001fc7983 */ /* 0x000ee40000100800 */
[----:B------:R-:W-:Y:S02]  /*477e0*/  F2FP.BF16.F32.PACK_AB R62, R67, R62 ;  /* 0x0000003e433e723e */ /* 0x000fe400000010ff */
[----:B------:R-:W3:Y:S04]  /*477f0*/  LDL R237, [R1+0x70] ;  /* 0x0000700001ed7983 */ /* 0x000ee80000100800 */
[----:B------:R-:W4:Y:S04]  /*47800*/  LDL R67, [R1+0x64] ;  /* 0x0000640001437983 */ /* 0x000f280000100800 */
[----:B------:R-:W3:Y:S01]  /*47810*/  LDL R66, [R1+0x7c] ;  /* 0x00007c0001427983 */ /* 0x000ee20000100800 */
[----:B--2---:R-:W-:-:S02]  /*47820*/  FFMA.FTZ R60, R231, R238, R80 ;  /* 0x000000eee73c7223 */ /* 0x004fc40000010050 */
[----:B------:R-:W1:Y:S01]  /*47830*/  LDC.64 R238, c[0x0][0x430] ;  /* 0x00010c00ffee7b82 */ /* 0x000e620000000a00 */
[----:B------:R-:W2:Y:S02]  /*47840*/  LDL R231, [R1+0x74] ;  /* 0x0000740001e77983 */ /* 0x000ea40000100800 */
[----:B------:R-:W-:Y:S01]  /*47850*/  F2FP.BF16.F32.PACK_AB R60, R65, R60 ;  /* 0x0000003c413c723e */ /* 0x000fe200000010ff */
[----:B-1----:R-:W-:Y:S02]  /*47860*/  IMAD.WIDE.U32 R64, R222, 0x10, R238 ;  /* 0x00000010de407825 */ /* 0x002fe400078e00ee */
[----:B------:R-:W2:Y:S02]  /*47870*/  LDL R222, [R1+0x60] ;  /* 0x0000600001de7983 */ /* 0x000ea40000100800 */
[C---:B------:R-:W-:Y:S01]  /*47880*/  FADD.FTZ R56, -R228.reuse, R56 ;  /* 0x00000038e4387221 */ /* 0x040fe20000010100 */
[C---:B------:R-:W-:Y:S01]  /*47890*/  FADD.FTZ R57, -R228.reuse, R57 ;  /* 0x00000039e4397221 */ /* 0x040fe20000010100 */
[C---:B------:R-:W-:Y:S01]  /*478a0*/  FADD.FTZ R59, -R228.reuse, R59 ;  /* 0x0000003be43b7221 */ /* 0x040fe20000010100 */
[----:B------:R1:W-:Y:S01]  /*478b0*/  STG.E.128 desc[UR20][R64.64], R60 ;  /* 0x0000003c40007986 */ /* 0x0003e2000c101d14 */
[C---:B------:R-:W-:Y:S01]  /*478c0*/  FADD.FTZ R58, -R228.reuse, R58 ;  /* 0x0000003ae43a7221 */ /* 0x040fe20000010100 */
[----:B------:R-:W-:Y:S01]  /*478d0*/  FADD.FTZ R53, -R228, R53 ;  /* 0x00000035e4357221 */ /* 0x000fe20000010100 */
[C---:B-1----:R-:W-:Y:S01]  /*478e0*/  FMUL.FTZ R62, R223.reuse, R56 ;  /* 0x00000038df3e7220 */ /* 0x042fe20000410000 */
[C---:B------:R-:W-:Y:S01]  /*478f0*/  FMUL.FTZ R61, R223.reuse, R57 ;  /* 0x00000039df3d7220 */ /* 0x040fe20000410000 */
[C---:B------:R-:W-:Y:S01]  /*47900*/  FMUL.FTZ R60, R223.reuse, R59 ;  /* 0x0000003bdf3c7220 */ /* 0x040fe20000410000 */
[----:B------:R-:W-:-:S02]  /*47910*/  FMUL.FTZ R63, R223, R58 ;  /* 0x0000003adf3f7220 */ /* 0x000fc40000410000 */
[----:B----4-:R-:W-:Y:S01]  /*47920*/  FFMA.FTZ R59, R61, R249, R67 ;  /* 0x000000f93d3b7223 */ /* 0x010fe20000010043 */
[----:B------:R-:W-:Y:S01]  /*47930*/  FMUL.FTZ R64, R223, R53 ;  /* 0x00000035df407220 */ /* 0x000fe20000410000 */
[----:B------:R-:W-:Y:S01]  /*47940*/  FFMA.FTZ R57, R63, R250, R230 ;  /* 0x000000fa3f397223 */ /* 0x000fe200000100e6 */
[----:B---3--:R-:W-:Y:S01]  /*47950*/  FFMA.FTZ R58, R60, R251, R252 ;  /* 0x000000fb3c3a7223 */ /* 0x008fe200000100fc */
[C---:B------:R-:W-:Y:S01]  /*47960*/  FADD.FTZ R52, -R228.reuse, R52 ;  /* 0x00000034e4347221 */ /* 0x040fe20000010100 */
[----:B------:R-:W-:Y:S01]  /*47970*/  FADD.FTZ R55, -R228, R55 ;  /* 0x00000037e4377221 */ /* 0x000fe20000010100 */
[----:B------:R-:W3:Y:S02]  /*47980*/  LDL R252, [R1+0x88] ;  /* 0x0000880001fc7983 */ /* 0x000ee40000100800 */
[----:B------:R-:W-:Y:S01]  /*47990*/  F2FP.BF16.F32.PACK_AB R57, R58, R57 ;  /* 0x000000393a39723e */ /* 0x000fe200000010ff */
[----:B------:R-:W-:Y:S01]  /*479a0*/  FADD.FTZ R58, -R228, R54 ;  /* 0x00000036e43a7221 */ /* 0x000fe20000010100 */
[C---:B------:R-:W-:Y:S01]  /*479b0*/  FMUL.FTZ R54, R223.reuse, R52 ;  /* 0x00000034df367220 */ /* 0x040fe20000410000 */
[C---:B------:R-:W-:Y:S01]  /*479c0*/  FMUL.FTZ R55, R223.reuse, R55 ;  /* 0x00000037df377220 */ /* 0x040fe20000410000 */
[----:B------:R-:W4:Y:S01]  /*479d0*/  LDL R67, [R1+0x98] ;  /* 0x0000980001437983 */ /* 0x000f220000100800 */
[----:B------:R-:W-:Y:S01]  /*479e0*/  FMUL.FTZ R65, R223, R58 ;  /* 0x0000003adf417220 */ /* 0x000fe20000410000 */
[----:B------:R-:W-:Y:S01]  /*479f0*/  FFMA.FTZ R58, R54, R244, R237 ;  /* 0x000000f4363a7223 */ /* 0x000fe200000100ed */
[----:B------:R-:W-:Y:S01]  /*47a00*/  FFMA.FTZ R53, R55, R247, R66 ;  /* 0x000000f737357223 */ /* 0x000fe20000010042 */
[----:B------:R-:W4:Y:S01]  /*47a10*/  LDL R237, [R1+0x8c] ;  /* 0x00008c0001ed7983 */ /* 0x000f220000100800 */
[----:B------:R-:W-:-:S03]  /*47a20*/  FFMA.FTZ R52, R65, R246, R229 ;  /* 0x000000f641347223 */ /* 0x000fc600000100e5 */
[----:B------:R-:W4:Y:S04]  /*47a30*/  LDL R66, [R1+0x9c] ;  /* 0x00009c0001427983 */ /* 0x000f280000100800 */
[----:B------:R-:W4:Y:S01]  /*47a40*/  LDL R229, [R1+0x90] ;  /* 0x0000900001e57983 */ /* 0x000f220000100800 */
[----:B--2---:R-:W-:-:S03]  /*47a50*/  FFMA.FTZ R56, R62, R248, R222 ;  /* 0x000000f83e387223 */ /* 0x004fc600000100de */
[----:B------:R-:W2:Y:S02]  /*47a60*/  LDL R222, [R1+0x94] ;  /* 0x0000940001de7983 */ /* 0x000ea40000100800 */
[----:B------:R-:W-:Y:S01]  /*47a70*/  F2FP.BF16.F32.PACK_AB R56, R59, R56 ;  /* 0x000000383b38723e */ /* 0x000fe200000010ff */
[----:B------:R-:W-:Y:S02]  /*47a80*/  FFMA.FTZ R59, R64, R245, R231 ;  /* 0x000000f5403b7223 */ /* 0x000fe400000100e7 */
[----:B------:R-:W1:Y:S03]  /*47a90*/  LDC.64 R230, c[0x0][0x428] ;  /* 0x00010a00ffe67b82 */ /* 0x000e660000000a00 */
[----:B------:R-:W-:Y:S02]  /*47aa0*/  F2FP.BF16.F32.PACK_AB R58, R59, R58 ;  /* 0x0000003a3b3a723e */ /* 0x000fe400000010ff */
[----:B------:R-:W-:Y:S01]  /*47ab0*/  F2FP.BF16.F32.PACK_AB R59, R53, R52 ;  /* 0x00000034353b723e */ /* 0x000fe200000010ff */
[----:B-1----:R-:W-:-:S05]  /*47ac0*/  IMAD.WIDE.U32 R52, R220, 0x10, R230 ;  /* 0x00000010dc347825 */ /* 0x002fca00078e00e6 */
[----:B------:R1:W-:Y:S02]  /*47ad0*/  STG.E.128 desc[UR20][R52.64], R56 ;  /* 0x0000003834007986 */ /* 0x0003e4000c101d14 */
[----:B-1----:R-:W-:Y:S02]  /*47ae0*/  FFMA.FTZ R52, R65, R234, R94 ;  /* 0x000000ea41347223 */ /* 0x002fe4000001005e */
[----:B------:R-:W2:Y:S04]  /*47af0*/  LDL R59, [R1+0x84] ;  /* 0x00008400013b7983 */ /* 0x000ea80000100800 */
        /* <DEDUP_REMOVED lines=9> */
[----:B------:R-:W-:Y:S01]  /*47b90*/  F2FP.BF16.F32.PACK_AB R54, R56, R54 ;  /* 0x000000363836723e */ /* 0x000fe200000010ff */
[----:B------:R-:W-:Y:S01]  /*47ba0*/  FADD.FTZ R48, -R228, R48 ;  /* 0x00000030e4307221 */ /* 0x000fe20000010100 */
[----:B------:R-:W-:Y:S01]  /*47bb0*/  F2FP.BF16.F32.PACK_AB R53, R57, R53 ;  /* 0x000000353935723e */ /* 0x000fe200000010ff */
[----:B------:R-:W-:Y:S01]  /*47bc0*/  IMAD.WIDE.U32 R56, R220, 0x10, R238 ;  /* 0x00000010dc387825 */ /* 0x000fe200078e00ee */
[----:B------:R-:W-:-:S03]  /*47bd0*/  F2FP.BF16.F32.PACK_AB R52, R58, R52 ;  /* 0x000000343a34723e */ /* 0x000fc600000010ff */
[C---:B------:R-:W-:Y:S01]  /*47be0*/  FADD.FTZ R49, -R228.reuse, R49 ;  /* 0x00000031e4317221 */ /* 0x040fe20000010100 */
[C---:B------:R-:W-:Y:S01]  /*47bf0*/  FADD.FTZ R50, -R228.reuse, R50 ;  /* 0x00000032e4327221 */ /* 0x040fe20000010100 */
[C---:B------:R-:W-:Y:S01]  /*47c00*/  FADD.FTZ R51, -R228.reuse, R51 ;  /* 0x00000033e4337221 */ /* 0x040fe20000010100 */
[C---:B------:R-:W-:Y:S01]  /*47c10*/  FADD.FTZ R45, -R228.reuse, R45 ;  /* 0x0000002de42d7221 */ /* 0x040fe20000010100 */
[----:B------:R1:W-:Y:S01]  /*47c20*/  STG.E.128 desc[UR20][R56.64], R52 ;  /* 0x0000003438007986 */ /* 0x0003e2000c101d14 */
[C---:B------:R-:W-:Y:S01]  /*47c30*/  FADD.FTZ R47, -R228.reuse, R47 ;  /* 0x0000002fe42f7221 */ /* 0x040fe20000010100 */
[----:B------:R-:W-:Y:S02]  /*47c40*/  FADD.FTZ R44, -R228, R44 ;  /* 0x0000002ce42c7221 */ /* 0x000fe40000010100 */
[----:B------:R-:W2:Y:S04]  /*47c50*/  LDL R220, [R1+0xa4] ;  /* 0x0000a40001dc7983 */ /* 0x000ea80000100800 */
[----:B------:R-:W2:Y:S04]  /*47c60*/  LDL R64, [R1+0xb4] ;  /* 0x0000b40001407983 */ /* 0x000ea80000100800 */
[----:B------:R-:W2:Y:S04]  /*47c70*/  LDL R63, [R1+0xb8] ;  /* 0x0000b800013f7983 */ /* 0x000ea80000100800 */
[----:B------:R-:W2:Y:S01]  /*47c80*/  LDL R62, [R1+0xbc] ;  /* 0x0000bc00013e7983 */ /* 0x000ea20000100800 */
[C---:B-1----:R-:W-:Y:S01]  /*47c90*/  FMUL.FTZ R52, R223.reuse, R48 ;  /* 0x00000030df347220 */ /* 0x042fe20000410000 */
[C---:B------:R-:W-:Y:S01]  /*47ca0*/  FMUL.FTZ R54, R223.reuse, R49 ;  /* 0x00000031df367220 */ /* 0x040fe20000410000 */
[C---:B------:R-:W-:Y:S01]  /*47cb0*/  FMUL.FTZ R55, R223.reuse, R50 ;  /* 0x00000032df377220 */ /* 0x040fe20000410000 */
[C---:B------:R-:W-:Y:S01]  /*47cc0*/  FMUL.FTZ R53, R223.reuse, R51 ;  /* 0x00000033df357220 */ /* 0x040fe20000410000 */
[----:B------:R-:W-:-:S02]  /*47cd0*/  FMUL.FTZ R56, R223, R45 ;  /* 0x0000002ddf387220 */ /* 0x000fc40000410000 */
[----:B---3--:R-:W-:Y:S01]  /*47ce0*/  FFMA.FTZ R49, R55, R226, R252 ;  /* 0x000000e237317223 */ /* 0x008fe200000100fc */
[----:B----4-:R-:W-:-:S05]  /*47cf0*/  FFMA.FTZ R50, R53, R227, R237 ;  /* 0x000000e335327223 */ /* 0x010fca00000100ed */
[----:B------:R-:W-:Y:S01]  /*47d00*/  F2FP.BF16.F32.PACK_AB R49, R50, R49 ;  /* 0x000000313231723e */ /* 0x000fe200000010ff */
[----:B------:R-:W-:Y:S01]  /*47d10*/  FADD.FTZ R50, -R228, R46 ;  /* 0x0000002ee4327221 */ /* 0x000fe20000010100 */
[----:B------:R-:W-:-:S03]  /*47d20*/  FMUL.FTZ R47, R223, R47 ;  /* 0x0000002fdf2f7220 */ /* 0x000fc60000410000 */
[C---:B------:R-:W-:Y:S01]  /*47d30*/  FMUL.FTZ R57, R223.reuse, R50 ;  /* 0x00000032df397220 */ /* 0x040fe20000410000 */
[----:B------:R-:W-:Y:S01]  /*47d40*/  FMUL.FTZ R46, R223, R44 ;  /* 0x0000002cdf2e7220 */ /* 0x000fe20000410000 */
[----:B------:R-:W-:Y:S02]  /*47d50*/  FFMA.FTZ R45, R47, R211, R66 ;  /* 0x000000d32f2d7223 */ /* 0x000fe40000010042 */
[----:B------:R-:W-:Y:S01]  /*47d60*/  FFMA.FTZ R44, R57, R210, R67 ;  /* 0x000000d2392c7223 */ /* 0x000fe20000010043 */
[----:B------:R-:W3:Y:S04]  /*47d70*/  LDL R66, [R1+0xac] ;  /* 0x0000ac0001427983 */ /* 0x000ee80000100800 */
[----:B------:R-:W4:Y:S01]  /*47d80*/  LDL R67, [R1+0xa8] ;  /* 0x0000a80001437983 */ /* 0x000f220000100800 */
[----:B--2---:R-:W-:Y:S01]  /*47d90*/  FFMA.FTZ R51, R54, R225, R59 ;  /* 0x000000e136337223 */ /* 0x004fe2000001003b */
[----:B------:R-:W-:Y:S01]  /*47da0*/  FFMA.FTZ R48, R52, R224, R65 ;  /* 0x000000e034307223 */ /* 0x000fe20000010041 */
[----:B------:R-:W-:Y:S01]  /*47db0*/  FFMA.FTZ R50, R46, R208, R229 ;  /* 0x000000d02e327223 */ /* 0x000fe200000100e5 */
[----:B------:R-:W-:Y:S01]  /*47dc0*/  FFMA.FTZ R47, R47, R171, R103 ;  /* 0x000000ab2f2f7223 */ /* 0x000fe20000010067 */
[----:B------:R-:W2:Y:S02]  /*47dd0*/  LDL R65, [R1+0xb0] ;  /* 0x0000b00001417983 */ /* 0x000ea40000100800 */
[----:B------:R-:W-:Y:S01]  /*47de0*/  F2FP.BF16.F32.PACK_AB R48, R51, R48 ;  /* 0x000000303330723e */ /* 0x000fe200000010ff */
[----:B------:R-:W-:-:S02]  /*47df0*/  FFMA.FTZ R51, R56, R209, R222 ;  /* 0x000000d138337223 */ /* 0x000fc400000100de */
[----:B------:R-:W2:Y:S03]  /*47e00*/  LDL R222, [R1+0xa0] ;  /* 0x0000a00001de7983 */ /* 0x000ea60000100800 */
[----:B------:R-:W-:Y:S02]  /*47e10*/  F2FP.BF16.F32.PACK_AB R50, R51, R50 ;  /* 0x000000323332723e */ /* 0x000fe400000010ff */
[----:B------:R-:W-:Y:S01]  /*47e20*/  F2FP.BF16.F32.PACK_AB R51, R45, R44 ;  /* 0x0000002c2d33723e */ /* 0x000fe200000010ff */
[----:B------:R-:W-:-:S05]  /*47e30*/  IMAD.WIDE.U32 R44, R217, 0x10, R230 ;  /* 0x00000010d92c7825 */ /* 0x000fca00078e00e6 */
[----:B------:R1:W-:Y:S01]  /*47e40*/  STG.E.128 desc[UR20][R44.64], R48 ;  /* 0x000000302c007986 */ /* 0x0003e2000c101d14 */
[----:B------:R-:W-:Y:S01]  /*47e50*/  FFMA.FTZ R46, R46, R168, R100 ;  /* 0x000000a82e2e7223 */ /* 0x000fe20000010064 */
[C---:B------:R-:W-:Y:S01]  /*47e60*/  FADD.FTZ R40, -R228.reuse, R40 ;  /* 0x00000028e4287221 */ /* 0x040fe20000010100 */
[----:B-1----:R-:W-:Y:S01]  /*47e70*/  FFMA.FTZ R44, R57, R170, R102 ;  /* 0x000000aa392c7223 */ /* 0x002fe20000010066 */
[C---:B------:R-:W-:Y:S01]  /*47e80*/  FADD.FTZ R48, -R228.reuse, R20 ;  /* 0x00000014e4307221 */ /* 0x040fe20000010100 */
[----:B------:R-:W-:Y:S01]  /*47e90*/  FADD.FTZ R49, -R228, R21 ;  /* 0x00000015e4317221 */ /* 0x000fe20000010100 */
[----:B------:R-:W-:Y:S02]  /*47ea0*/  FFMA.FTZ R20, R52, R172, R96 ;  /* 0x000000ac34147223 */ /* 0x000fe40000010060 */
[----:B------:R-:W-:Y:S01]  /*47eb0*/  F2FP.BF16.F32.PACK_AB R47, R47, R44 ;  /* 0x0000002c2f2f723e */ /* 0x000fe200000010ff */
[----:B------:R-:W-:Y:S01]  /*47ec0*/  FFMA.FTZ R44, R56, R169, R101 ;  /* 0x000000a9382c7223 */ /* 0x000fe20000010065 */
[----:B------:R-:W-:Y:S01]  /*47ed0*/  FFMA.FTZ R21, R55, R174, R98 ;  /* 0x000000ae37157223 */ /* 0x000fe20000010062 */
[----:B------:R-:W-:Y:S01]  /*47ee0*/  FFMA.FTZ R45, R53, R175, R99 ;  /* 0x000000af352d7223 */ /* 0x000fe20000010063 */
[----:B------:R-:W-:-:S02]  /*47ef0*/  FFMA.FTZ R50, R54, R173, R97 ;  /* 0x000000ad36327223 */ /* 0x000fc40000010061 */
[----:B------:R-:W-:Y:S02]  /*47f00*/  F2FP.BF16.F32.PACK_AB R46, R44, R46 ;  /* 0x0000002e2c2e723e */ /* 0x000fe400000010ff */
[----:B------:R-:W-:Y:S02]  /*47f10*/  F2FP.BF16.F32.PACK_AB R45, R45, R21 ;  /* 0x000000152d2d723e */ /* 0x000fe400000010ff */
[----:B------:R-:W-:Y:S01]  /*47f20*/  F2FP.BF16.F32.PACK_AB R44, R50, R20 ;  /* 0x00000014322c723e */ /* 0x000fe200000010ff */
[----:B------:R-:W-:-:S04]  /*47f30*/  IMAD.WIDE.U32 R20, R217, 0x10, R238 ;  /* 0x00000010d9147825 */ /* 0x000fc800078e00ee */
[C---:B------:R-:W-:Y:S01]  /*47f40*/  FADD.FTZ R41, -R228.reuse, R41 ;  /* 0x00000029e4297221 */ /* 0x040fe20000010100 */
[C---:B------:R-:W-:Y:S01]  /*47f50*/  FMUL.FTZ R40, R223.reuse, R40 ;  /* 0x00000028df287220 */ /* 0x040fe20000410000 */
[C---:B------:R-:W-:Y:S01]  /*47f60*/  FADD.FTZ R60, -R228.reuse, R16 ;  /* 0x00000010e43c7221 */ /* 0x040fe20000010100 */
[C---:B------:R-:W-:Y:S01]  /*47f70*/  FADD.FTZ R42, -R228.reuse, R42 ;  /* 0x0000002ae42a7221 */ /* 0x040fe20000010100 */
[----:B------:R1:W-:Y:S01]  /*47f80*/  STG.E.128 desc[UR20][R20.64], R44 ;  /* 0x0000002c14007986 */ /* 0x0003e2000c101d14 */
[----:B------:R-:W-:Y:S01]  /*47f90*/  FMUL.FTZ R41, R223, R41 ;  /* 0x00000029df297220 */ /* 0x000fe20000410000 */
[----:B------:R-:W-:Y:S02]  /*47fa0*/  FADD.FTZ R43, -R228, R43 ;  /* 0x0000002be42b7221 */ /* 0x000fe40000010100 */
[----:B------:R-:W2:Y:S01]  /*47fb0*/  LDL R217, [R1+0xc8] ;  /* 0x0000c80001d97983 */ /* 0x000ea20000100800 */
[----:B------:R-:W-:Y:S01]  /*47fc0*/  FFMA.FTZ R51, R41, R205, R220 ;  /* 0x000000cd29337223 */ /* 0x000fe200000100dc */
[----:B------:R-:W-:-:S02]  /*47fd0*/  FMUL.FTZ R42, R223, R42 ;  /* 0x0000002adf2a7220 */ /* 0x000fc40000410000 */
[----:B------:R-:W2:Y:S01]  /*47fe0*/  LDL R220, [R1+0xc4] ;  /* 0x0000c40001dc7983 */ /* 0x000ea20000100800 */
[----:B------:R-:W-:Y:S01]  /*47ff0*/  FMUL.FTZ R43, R223, R43 ;  /* 0x0000002bdf2b7220 */ /* 0x000fe20000410000 */
[C---:B-1----:R-:W-:Y:S02]  /*48000*/  FADD.FTZ R47, -R228.reuse, R214 ;  /* 0x000000d6e42f7221 */ /* 0x042fe40000010100 */
[----:B------:R-:W2:Y:S01]  /*48010*/  LDL R214, [R1+0xcc] ;  /* 0x0000cc0001d67983 */ /* 0x000ea20000100800 */
[----:B------:R-:W-:Y:S01]  /*48020*/  FADD.FTZ R59, -R228, R17 ;  /* 0x00000011e43b7221 */ /* 0x000fe20000010100 */
[----:B----4-:R-:W-:Y:S01]  /*48030*/  FFMA.FTZ R17, R42, R206, R67 ;  /* 0x000000ce2a117223 */ /* 0x010fe20000010043 */
[----:B---3--:R-:W-:Y:S01]  /*48040*/  FFMA.FTZ R50, R43, R207, R66 ;  /* 0x000000cf2b327223 */ /* 0x008fe20000010042 */
[----:B------:R-:W3:Y:S01]  /*48050*/  LDL R67, [R1+0xd8] ;  /* 0x0000d80001437983 */ /* 0x000ee20000100800 */
[----:B------:R-:W-:-:S03]  /*48060*/  FADD.FTZ R46, -R228, R213 ;  /* 0x000000d5e42e7221 */ /* 0x000fc60000010100 */
[----:B------:R-:W4:Y:S01]  /*48070*/  LDL R66, [R1+0xdc] ;  /* 0x0000dc0001427983 */ /* 0x000f220000100800 */
[----:B------:R-:W-:-:S03]  /*48080*/  FADD.FTZ R44, -R228, R212 ;  /* 0x000000d4e42c7221 */ /* 0x000fc60000010100 */
[----:B------:R-:W4:Y:S04]  /*48090*/  LDL R213, [R1+0xd0] ;  /* 0x0000d00001d57983 */ /* 0x000f280000100800 */
[----:B------:R-:W4:Y:S01]  /*480a0*/  LDL R212, [R1+0xd4] ;  /* 0x0000d40001d47983 */ /* 0x000f220000100800 */
[----:B--2---:R-:W-:-:S03]  /*480b0*/  FFMA.FTZ R16, R40, R204, R222 ;  /* 0x000000cc28107223 */ /* 0x004fc600000100de */
[----:B------:R-:W2:Y:S01]  /*480c0*/  LDL R222, [R1+0xc0] ;  /* 0x0000c00001de7983 */ /* 0x000ea20000100800 */
[C---:B------:R-:W-:Y:S01]  /*480d0*/  FADD.FTZ R36, -R228.reuse, R36 ;  /* 0x00000024e4247221 */ /* 0x040fe20000010100 */
[C---:B------:R-:W-:Y:S01]  /*480e0*/  FADD.FTZ R37, -R228.reuse, R37 ;  /* 0x00000025e4257221 */ /* 0x040fe20000010100 */
[C---:B------:R-:W-:Y:S01]  /*480f0*/  FADD.FTZ R38, -R228.reuse, R38 ;  /* 0x00000026e4267221 */ /* 0x040fe20000010100 */
[C---:B------:R-:W-:Y:S01]  /*48100*/  FADD.FTZ R39, -R228.reuse, R39 ;  /* 0x00000027e4277221 */ /* 0x040fe20000010100 */
        /* <DEDUP_REMOVED lines=9> */
[----:B------:R-:W-:Y:S01]  /*481a0*/  FFMA.FTZ R20, R39, R203, R62 ;  /* 0x000000cb27147223 */ /* 0x000fe2000001003e */
[----:B------:R-:W-:Y:S01]  /*481b0*/  FADD.FTZ R23, -R228, R23 ;  /* 0x00000017e4177221 */ /* 0x000fe20000010100 */
[----:B------:R-:W-:-:S02]  /*481c0*/  F2FP.BF16.F32.PACK_AB R16, R51, R16 ;  /* 0x000000103310723e */ /* 0x000fc400000010ff */
[----:B------:R-:W-:Y:S02]  /*481d0*/  F2FP.BF16.F32.PACK_AB R18, R21, R18 ;  /* 0x000000121512723e */ /* 0x000fe400000010ff */
[----:B------:R-:W-:Y:S01]  /*481e0*/  F2FP.BF16.F32.PACK_AB R19, R20, R19 ;  /* 0x000000131413723e */ /* 0x000fe200000010ff */
[----:B------:R-:W-:Y:S01]  /*481f0*/  IMAD.WIDE.U32 R20, R216, 0x10, R230 ;  /* 0x00000010d8147825 */ /* 0x000fe200078e00e6 */
[----:B------:R-:W-:-:S03]  /*48200*/  F2FP.BF16.F32.PACK_AB R17, R50, R17 ;  /* 0x000000113211723e */ /* 0x000fc600000010ff */
[C---:B------:R-:W-:Y:S01]  /*48210*/  FADD.FTZ R28, -R228.reuse, R28 ;  /* 0x0000001ce41c7221 */ /* 0x040fe20000010100 */
[----:B------:R-:W-:Y:S01]  /*48220*/  FADD.FTZ R35, -R228, R35 ;  /* 0x00000023e4237221 */ /* 0x000fe20000010100 */
[C---:B------:R-:W-:Y:S01]  /*48230*/  FMUL.FTZ R65, R223.reuse, R23 ;  /* 0x00000017df417220 */ /* 0x040fe20000410000 */
[----:B------:R-:W-:Y:S01]  /*48240*/  FFMA.FTZ R23, R36, R160, R108 ;  /* 0x000000a024177223 */ /* 0x000fe2000001006c */
[----:B------:R-:W-:Y:S01]  /*48250*/  FMUL.FTZ R55, R223, R28 ;  /* 0x0000001cdf377220 */ /* 0x000fe20000410000 */
[----:B------:R1:W-:Y:S01]  /*48260*/  STG.E.128 desc[UR20][R20.64], R16 ;  /* 0x0000001014007986 */ /* 0x0003e2000c101d14 */
[C---:B------:R-:W-:Y:S01]  /*48270*/  FADD.FTZ R29, -R228.reuse, R29 ;  /* 0x0000001de41d7221 */ /* 0x040fe20000010100 */
[C---:B------:R-:W-:Y:S01]  /*48280*/  FADD.FTZ R22, -R228.reuse, R22 ;  /* 0x00000016e4167221 */ /* 0x040fe20000010100 */
[----:B------:R-:W-:Y:S01]  /*48290*/  FFMA.FTZ R28, R37, R161, R109 ;  /* 0x000000a1251c7223 */ /* 0x000fe2000001006d */
[----:B------:R-:W-:Y:S01]  /*482a0*/  FFMA.FTZ R36, R41, R165, R105 ;  /* 0x000000a529247223 */ /* 0x000fe20000010069 */
[C---:B------:R-:W-:Y:S01]  /*482b0*/  FADD.FTZ R32, -R228.reuse, R32 ;  /* 0x00000020e4207221 */ /* 0x040fe20000010100 */
[C---:B------:R-:W-:Y:S01]  /*482c0*/  FMUL.FTZ R54, R223.reuse, R35 ;  /* 0x00000023df367220 */ /* 0x040fe20000410000 */
[C---:B------:R-:W-:Y:S01]  /*482d0*/  FADD.FTZ R33, -R228.reuse, R33 ;  /* 0x00000021e4217221 */ /* 0x040fe20000010100 */
[C---:B------:R-:W-:Y:S01]  /*482e0*/  FADD.FTZ R34, -R228.reuse, R34 ;  /* 0x00000022e4227221 */ /* 0x040fe20000010100 */
[C---:B------:R-:W-:Y:S01]  /*482f0*/  FADD.FTZ R30, -R228.reuse, R30 ;  /* 0x0000001ee41e7221 */ /* 0x040fe20000010100 */
[C---:B------:R-:W-:Y:S01]  /*48300*/  FADD.FTZ R31, -R228.reuse, R31 ;  /* 0x0000001fe41f7221 */ /* 0x040fe20000010100 */
[C---:B------:R-:W-:Y:S01]  /*48310*/  FMUL.FTZ R56, R223.reuse, R29 ;  /* 0x0000001ddf387220 */ /* 0x040fe20000410000 */
[C---:B------:R-:W-:Y:S01]  /*48320*/  FMUL.FTZ R64, R223.reuse, R22 ;  /* 0x00000016df407220 */ /* 0x040fe20000410000 */
[----:B------:R-:W-:Y:S01]  /*48330*/  FADD.FTZ R24, -R228, R24 ;  /* 0x00000018e4187221 */ /* 0x000fe20000010100 */
[----:B-1----:R-:W-:Y:S01]  /*48340*/  FFMA.FTZ R16, R40, R164, R104 ;  /* 0x000000a428107223 */ /* 0x002fe20000010068 */
[C---:B------:R-:W-:Y:S01]  /*48350*/  FADD.FTZ R25, -R228.reuse, R25 ;  /* 0x00000019e4197221 */ /* 0x040fe20000010100 */
[C---:B------:R-:W-:Y:S01]  /*48360*/  FADD.FTZ R26, -R228.reuse, R26 ;  /* 0x0000001ae41a7221 */ /* 0x040fe20000010100 */
[C---:B------:R-:W-:Y:S01]  /*48370*/  FADD.FTZ R27, -R228.reuse, R27 ;  /* 0x0000001be41b7221 */ /* 0x040fe20000010100 */
[----:B------:R-:W-:Y:S01]  /*48380*/  FADD.FTZ R45, -R228, R215 ;  /* 0x000000d7e42d7221 */ /* 0x000fe20000010100 */
[----:B------:R-:W-:Y:S01]  /*48390*/  FMUL.FTZ R50, R223, R32 ;  /* 0x00000020df327220 */ /* 0x000fe20000410000 */
[----:B------:R-:W-:Y:S01]  /*483a0*/  FFMA.FTZ R22, R42, R166, R106 ;  /* 0x000000a62a167223 */ /* 0x000fe2000001006a */
[----:B------:R-:W-:Y:S01]  /*483b0*/  FFMA.FTZ R29, R43, R167, R107 ;  /* 0x000000a72b1d7223 */ /* 0x000fe2000001006b */
[----:B------:R-:W-:Y:S01]  /*483c0*/  F2FP.BF16.F32.PACK_AB R18, R28, R23 ;  /* 0x000000171c12723e */ /* 0x000fe200000010ff */
[----:B------:R-:W-:Y:S01]  /*483d0*/  IMAD.WIDE.U32 R42, R218, 0x10, R238 ;  /* 0x00000010da2a7825 */ /* 0x000fe200078e00ee */
[----:B------:R-:W-:-:S03]  /*483e0*/  F2FP.BF16.F32.PACK_AB R16, R36, R16 ;  /* 0x000000102410723e */ /* 0x000fc600000010ff */
[C---:B------:R-:W-:Y:S01]  /*483f0*/  FMUL.FTZ R51, R223.reuse, R33 ;  /* 0x00000021df337220 */ /* 0x040fe20000410000 */
[----:B------:R-:W-:Y:S01]  /*48400*/  FMUL.FTZ R53, R223, R34 ;  /* 0x00000022df357220 */ /* 0x000fe20000410000 */
[----:B------:R-:W-:-:S04]  /*48410*/  IMAD.WIDE.U32 R36, R218, 0x10, R230 ;  /* 0x00000010da247825 */ /* 0x000fc800078e00e6 */
[C---:B------:R-:W-:Y:S01]  /*48420*/  FMUL.FTZ R57, R223.reuse, R30 ;  /* 0x0000001edf397220 */ /* 0x040fe20000410000 */
[----:B------:R-:W2:Y:S01]  /*48430*/  LDL R218, [R1+0xf8] ;  /* 0x0000f80001da7983 */ /* 0x000ea20000100800 */
[C---:B------:R-:W-:Y:S01]  /*48440*/  FMUL.FTZ R62, R223.reuse, R31 ;  /* 0x0000001fdf3e7220 */ /* 0x040fe20000410000 */
[C---:B------:R-:W-:Y:S01]  /*48450*/  FMUL.FTZ R63, R223.reuse, R48 ;  /* 0x00000030df3f7220 */ /* 0x040fe20000410000 */
[C---:B------:R-:W-:Y:S01]  /*48460*/  FMUL.FTZ R24, R223.reuse, R24 ;  /* 0x00000018df187220 */ /* 0x040fe20000410000 */
[C---:B------:R-:W-:Y:S01]  /*48470*/  FMUL.FTZ R25, R223.reuse, R25 ;  /* 0x00000019df197220 */ /* 0x040fe20000410000 */
[C---:B------:R-:W-:Y:S01]  /*48480*/  FMUL.FTZ R52, R223.reuse, R27 ;  /* 0x0000001bdf347220 */ /* 0x040fe20000410000 */
[C---:B------:R-:W-:Y:S01]  /*48490*/  FMUL.FTZ R49, R223.reuse, R49 ;  /* 0x00000031df317220 */ /* 0x040fe20000410000 */
[----:B------:R-:W-:Y:S01]  /*484a0*/  FFMA.FTZ R28, R54, R199, R214 ;  /* 0x000000c7361c7223 */ /* 0x000fe200000100d6 */
        /* <DEDUP_REMOVED lines=11> */
[----:B------:R-:W2:Y:S01]  /*48560*/  LDL R223, [R1+0xe0] ;  /* 0x0000e00001df7983 */ /* 0x000ea20000100800 */
[----:B------:R-:W-:Y:S01]  /*48570*/  FFMA.FTZ R29, R51, R197, R220 ;  /* 0x000000c5331d7223 */ /* 0x000fe200000100dc */
[----:B------:R-:W-:Y:S01]  /*48580*/  FFMA.FTZ R21, R53, R198, R217 ;  /* 0x000000c635157223 */ /* 0x000fe200000100d9 */
[----:B------:R-:W-:Y:S01]  /*48590*/  FFMA.FTZ R26, R38, R162, R110 ;  /* 0x000000a2261a7223 */ /* 0x000fe2000001006e */
[----:B------:R-:W-:Y:S01]  /*485a0*/  FFMA.FTZ R27, R39, R163, R111 ;  /* 0x000000a3271b7223 */ /* 0x000fe2000001006f */
[----:B------:R-:W2:Y:S04]  /*485b0*/  LDL R220, [R1+0xf0] ;  /* 0x0000f00001dc7983 */ /* 0x000ea80000100800 */
[----:B------:R-:W2:Y:S01]  /*485c0*/  LDL R215, [R1+0xf4] ;  /* 0x0000f40001d77983 */ /* 0x000ea20000100800 */
[----:B------:R-:W-:-:S03]  /*485d0*/  F2FP.BF16.F32.PACK_AB R21, R28, R21 ;  /* 0x000000151c15723e */ /* 0x000fc600000010ff */
[----:B------:R-:W2:Y:S01]  /*485e0*/  LDL R217, [R1+0xe8] ;  /* 0x0000e80001d97983 */ /* 0x000ea20000100800 */
[----:B------:R-:W-:Y:S01]  /*485f0*/  F2FP.BF16.F32.PACK_AB R19, R27, R26 ;  /* 0x0000001a1b13723e */ /* 0x000fe200000010ff */
[----:B---3--:R-:W-:Y:S02]  /*48600*/  FFMA.FTZ R23, R57, R194, R67 ;  /* 0x000000c239177223 */ /* 0x008fe40000010043 */
[----:B------:R-:W3:Y:S01]  /*48610*/  LDL R61, [R1+0x110] ;  /* 0x00011000013d7983 */ /* 0x000ee20000100800 */
[----:B----4-:R-:W-:-:S03]  /*48620*/  FFMA.FTZ R26, R62, R195, R66 ;  /* 0x000000c33e1a7223 */ /* 0x010fc60000010042 */
[----:B------:R-:W4:Y:S01]  /*48630*/  LDL R60, [R1+0x114] ;  /* 0x00011400013c7983 */ /* 0x000f220000100800 */
[----:B------:R-:W-:-:S03]  /*48640*/  FFMA.FTZ R22, R55, R192, R213 ;  /* 0x000000c037167223 */ /* 0x000fc600000100d5 */
[----:B------:R-:W3:Y:S04]  /*48650*/  LDL R67, [R1+0x108] ;  /* 0x0001080001437983 */ /* 0x000ee80000100800 */
[----:B------:R-:W3:Y:S01]  /*48660*/  LDL R66, [R1+0x10c] ;  /* 0x00010c0001427983 */ /* 0x000ee20000100800 */
[----:B------:R-:W-:-:S03]  /*48670*/  FFMA.FTZ R27, R56, R193, R212 ;  /* 0x000000c1381b7223 */ /* 0x000fc600000100d4 */
[----:B------:R-:W3:Y:S04]  /*48680*/  LDL R213, [R1+0x100] ;  /* 0x0001000001d57983 */ /* 0x000ee80000100800 */
[----:B------:R-:W3:Y:S04]  /*48690*/  LDL R59, [R1+0x118] ;  /* 0x00011800013b7983 */ /* 0x000ee80000100800 */
[----:B------:R-:W3:Y:S04]  /*486a0*/  LDL R212, [R1+0x104] ;  /* 0x0001040001d47983 */ /* 0x000ee80000100800 */
[----:B------:R-:W3:Y:S01]  /*486b0*/  LDL R58, [R1+0x11c] ;  /* 0x00011c00013a7983 */ /* 0x000ee20000100800 */
[----:B--2---:R-:W-:-:S03]  /*486c0*/  FFMA.FTZ R20, R50, R196, R222 ;  /* 0x000000c432147223 */ /* 0x004fc600000100de */
[----:B------:R-:W2:Y:S02]  /*486d0*/  LDL R222, [R1+0xe4] ;  /* 0x0000e40001de7983 */ /* 0x000ea40000100800 */
[----:B------:R-:W-:Y:S01]  /*486e0*/  F2FP.BF16.F32.PACK_AB R20, R29, R20 ;  /* 0x000000141d14723e */ /* 0x000fe200000010ff */
[----:B------:R-:W-:Y:S02]  /*486f0*/  IMAD.WIDE.U32 R28, R216, 0x10, R238 ;  /* 0x00000010d81c7825 */ /* 0x000fe400078e00ee */
[----:B------:R-:W2:Y:S01]  /*48700*/  LDL R216, [R1+0xec] ;  /* 0x0000ec0001d87983 */ /* 0x000ea20000100800 */
[----:B------:R-:W-:Y:S02]  /*48710*/  F2FP.BF16.F32.PACK_AB R22, R27, R22 ;  /* 0x000000161b16723e */ /* 0x000fe400000010ff */
[----:B------:R-:W-:Y:S01]  /*48720*/  F2FP.BF16.F32.PACK_AB R23, R26, R23 ;  /* 0x000000171a17723e */ /* 0x000fe200000010ff */
[C---:B------:R-:W-:Y:S01]  /*48730*/  IMAD.WIDE.U32 R26, R15.reuse, 0x10, R230 ;  /* 0x000000100f1a7825 */ /* 0x040fe200078e00e6 */
[----:B------:R1:W-:Y:S03]  /*48740*/  STG.E.128 desc[UR20][R28.64], R16 ;  /* 0x000000101c007986 */ /* 0x0003e6000c101d14 */
[----:B------:R-:W-:Y:S01]  /*48750*/  IMAD.WIDE.U32 R40, R15, 0x10, R238 ;  /* 0x000000100f287825 */ /* 0x000fe200078e00ee */
[----:B------:R0:W-:Y:S03]  /*48760*/  STG.E.128 desc[UR20][R26.64], R20 ;  /* 0x000000141a007986 */ /* 0x0001e6000c101d14 */
[----:B------:R-:W-:Y:S01]  /*48770*/  FFMA.FTZ R15, R50, R156, R112 ;  /* 0x0000009c320f7223 */ /* 0x000fe20000010070 */
[----:B-1----:R-:W-:Y:S01]  /*48780*/  FFMA.FTZ R17, R53, R158, R114 ;  /* 0x0000009e35117223 */ /* 0x002fe20000010072 */
[----:B------:R-:W-:Y:S01]  /*48790*/  FFMA.FTZ R18, R55, R152, R116 ;  /* 0x0000009837127223 */ /* 0x000fe20000010074 */
[----:B------:R-:W-:Y:S01]  /*487a0*/  FFMA.FTZ R16, R51, R157, R113 ;  /* 0x0000009d33107223 */ /* 0x000fe20000010071 */
[----:B0-----:R-:W-:Y:S01]  /*487b0*/  FFMA.FTZ R23, R56, R153, R117 ;  /* 0x0000009938177223 */ /* 0x001fe20000010075 */
[----:B------:R-:W-:Y:S01]  /*487c0*/  FFMA.FTZ R26, R54, R159, R115 ;  /* 0x0000009f361a7223 */ /* 0x000fe20000010073 */
[----:B------:R-:W-:-:S02]  /*487d0*/  FFMA.FTZ R19, R57, R154, R118 ;  /* 0x0000009a39137223 */ /* 0x000fc40000010076 */
[----:B------:R-:W-:Y:S02]  /*487e0*/  F2FP.BF16.F32.PACK_AB R16, R16, R15 ;  /* 0x0000000f1010723e */ /* 0x000fe400000010ff */
[----:B------:R-:W-:Y:S02]  /*487f0*/  F2FP.BF16.F32.PACK_AB R18, R23, R18 ;  /* 0x000000121712723e */ /* 0x000fe400000010ff */
[----:B------:R-:W-:Y:S01]  /*48800*/  F2FP.BF16.F32.PACK_AB R17, R26, R17 ;  /* 0x000000111a11723e */ /* 0x000fe200000010ff */
[----:B------:R-:W-:Y:S01]  /*48810*/  FFMA.FTZ R22, R62, R155, R119 ;  /* 0x0000009b3e167223 */ /* 0x000fe20000010077 */
[----:B------:R-:W-:Y:S01]  /*48820*/  FFMA.FTZ R15, R63, R144, R124 ;  /* 0x000000903f0f7223 */ /* 0x000fe2000001007c */
[----:B------:R-:W-:-:S03]  /*48830*/  FFMA.FTZ R29, R49, R145, R125 ;  /* 0x00000091311d7223 */ /* 0x000fc6000001007d */
[----:B------:R-:W-:Y:S01]  /*48840*/  F2FP.BF16.F32.PACK_AB R19, R22, R19 ;  /* 0x000000131613723e */ /* 0x000fe200000010ff */
[C---:B------:R-:W-:Y:S01]  /*48850*/  FFMA.FTZ R27, R64.reuse, R146, R126 ;  /* 0x00000092401b7223 */ /* 0x040fe2000001007e */
[C---:B------:R-:W-:Y:S01]  /*48860*/  FFMA.FTZ R28, R65.reuse, R147, R127 ;  /* 0x00000093411c7223 */ /* 0x040fe2000001007f */
[----:B------:R-:W-:Y:S01]  /*48870*/  FFMA.FTZ R23, R64, R186, R218 ;  /* 0x000000ba40177223 */ /* 0x000fe200000100da */
[----:B------:R-:W-:-:S05]  /*48880*/  FFMA.FTZ R26, R65, R187, R214 ;  /* 0x000000bb411a7223 */ /* 0x000fca00000100d6 */
[----:B------:R-:W-:Y:S02]  /*48890*/  F2FP.BF16.F32.PACK_AB R23, R26, R23 ;  /* 0x000000171a17723e */ /* 0x000fe400000010ff */
[----:B------:R-:W-:Y:S01]  /*488a0*/  F2FP.BF16.F32.PACK_AB R26, R29, R15 ;  /* 0x0000000f1d1a723e */ /* 0x000fe200000010ff */
[C---:B------:R-:W-:Y:S01]  /*488b0*/  FFMA.FTZ R20, R24.reuse, R188, R223 ;  /* 0x000000bc18147223 */ /* 0x040fe200000100df */
[----:B------:R-:W-:Y:S01]  /*488c0*/  FFMA.FTZ R15, R24, R148, R120 ;  /* 0x00000094180f7223 */ /* 0x000fe20000010078 */
[----:B------:R-:W-:Y:S01]  /*488d0*/  FFMA.FTZ R24, R25, R149, R121 ;  /* 0x0000009519187223 */ /* 0x000fe20000010079 */
[----:B------:R-:W-:Y:S01]  /*488e0*/  FFMA.FTZ R22, R63, R184, R220 ;  /* 0x000000b83f167223 */ /* 0x000fe200000100dc */
[----:B------:R-:W-:Y:S01]  /*488f0*/  FFMA.FTZ R50, R49, R185, R215 ;  /* 0x000000b931327223 */ /* 0x000fe200000100d7 */
[----:B------:R-:W-:-:S04]  /*48900*/  F2FP.BF16.F32.PACK_AB R27, R28, R27 ;  /* 0x0000001b1c1b723e */ /* 0x000fc800000010ff */
[----:B------:R-:W-:Y:S02]  /*48910*/  F2FP.BF16.F32.PACK_AB R22, R50, R22 ;  /* 0x000000163216723e */ /* 0x000fe400000010ff */
[----:B------:R-:W-:Y:S01]  /*48920*/  F2FP.BF16.F32.PACK_AB R24, R24, R15 ;  /* 0x0000000f1818723e */ /* 0x000fe200000010ff */
[----:B----4-:R-:W-:Y:S01]  /*48930*/  FFMA.FTZ R49, R46, R177, R60 ;  /* 0x000000b12e317223 */ /* 0x010fe2000001003c */
[----:B------:R-:W-:Y:S01]  /*48940*/  FFMA.FTZ R15, R31, R140, R128 ;  /* 0x0000008c1f0f7223 */ /* 0x000fe20000010080 */
[C---:B---3--:R-:W-:Y:S01]  /*48950*/  FFMA.FTZ R29, R33.reuse, R182, R67 ;  /* 0x000000b6211d7223 */ /* 0x048fe20000010043 */
[----:B------:R-:W-:Y:S01]  /*48960*/  FFMA.FTZ R50, R34, R183, R66 ;  /* 0x000000b722327223 */ /* 0x000fe20000010042 */
[----:B------:R-:W-:Y:S01]  /*48970*/  FFMA.FTZ R33, R33, R142, R130 ;  /* 0x0000008e21217223 */ /* 0x000fe20000010082 */
[----:B------:R-:W-:-:S03]  /*48980*/  FFMA.FTZ R28, R31, R180, R213 ;  /* 0x000000b41f1c7223 */ /* 0x000fc600000100d5 */
[----:B------:R-:W-:Y:S01]  /*48990*/  F2FP.BF16.F32.PACK_AB R29, R50, R29 ;  /* 0x0000001d321d723e */ /* 0x000fe200000010ff */
[----:B------:R-:W-:Y:S01]  /*489a0*/  FFMA.FTZ R46, R46, R137, R133 ;  /* 0x000000892e2e7223 */ /* 0x000fe20000010085 */
[----:B------:R-:W-:Y:S01]  /*489b0*/  FFMA.FTZ R31, R47, R178, R59 ;  /* 0x000000b22f1f7223 */ /* 0x000fe2000001003b */
[----:B------:R-:W-:Y:S01]  /*489c0*/  FFMA.FTZ R50, R34, R143, R131 ;  /* 0x0000008f22327223 */ /* 0x000fe20000010083 */
[C---:B------:R-:W-:Y:S01]  /*489d0*/  IMAD.WIDE.U32 R38, R221.reuse, 0x10, R230 ;  /* 0x00000010dd267825 */ /* 0x040fe200078e00e6 */
[----:B------:R0:W-:Y:S03]  /*489e0*/  STG.E.128 desc[UR20][R40.64], R16 ;  /* 0x0000001028007986 */ /* 0x0001e6000c101d14 */
[----:B------:R-:W-:Y:S01]  /*489f0*/  IMAD.WIDE.U32 R44, R221, 0x10, R238 ;  /* 0x00000010dd2c7825 */ /* 0x000fe200078e00ee */
[----:B------:R-:W-:Y:S01]  /*48a00*/  F2FP.BF16.F32.PACK_AB R33, R50, R33 ;  /* 0x000000213221723e */ /* 0x000fe200000010ff */
[----:B------:R-:W3:Y:S01]  /*48a10*/  S2R R236, SR_TID.X ;  /* 0x0000000000ec7919 */ /* 0x000ee20000002100 */
[----:B------:R-:W-:-:S04]  /*48a20*/  UIADD3 UR22, UPT, UPT, UR22, UR6, URZ ;  /* 0x0000000616167290 */ /* 0x000fc8000fffe0ff */
[----:B------:R-:W-:Y:S02]  /*48a30*/  UISETP.GE.AND UP2, UPT, UR22, UR7, UPT ;  /* 0x000000071600728c */ /* 0x000fe4000bf46270 */
[----:B------:R-:W-:Y:S01]  /*48a40*/  UPLOP3.LUT UP1, UPT, UPT, UPT, UP1, 0x40, 0x4 ;  /* 0x000000000004789c */ /* 0x000fe20003f2e810 */
[----:B--2---:R-:W-:Y:S01]  /*48a50*/  FFMA.FTZ R21, R25, R189, R222 ;  /* 0x000000bd19157223 */ /* 0x004fe200000100de */
[----:B------:R-:W-:-:S04]  /*48a60*/  FFMA.FTZ R25, R30, R150, R122 ;  /* 0x000000961e197223 */ /* 0x000fc8000001007a */
[----:B------:R-:W-:Y:S01]  /*48a70*/  F2FP.BF16.F32.PACK_AB R20, R21, R20 ;  /* 0x000000141514723e */ /* 0x000fe200000010ff */
[----:B------:R-:W-:Y:S01]  /*48a80*/  FFMA.FTZ R21, R30, R190, R217 ;  /* 0x000000be1e157223 */ /* 0x000fe200000100d9 */
[----:B------:R-:W-:Y:S01]  /*48a90*/  FFMA.FTZ R30, R35, R176, R61 ;  /* 0x000000b0231e7223 */ /* 0x000fe2000001003d */
[C---:B------:R-:W-:Y:S01]  /*48aa0*/  FFMA.FTZ R51, R52.reuse, R191, R216 ;  /* 0x000000bf34337223 */ /* 0x040fe200000100d8 */
[----:B------:R-:W-:-:S03]  /*48ab0*/  FFMA.FTZ R52, R52, R151, R123 ;  /* 0x0000009734347223 */ /* 0x000fc6000001007b */
[----:B------:R-:W-:Y:S01]  /*48ac0*/  F2FP.BF16.F32.PACK_AB R30, R49, R30 ;  /* 0x0000001e311e723e */ /* 0x000fe200000010ff */
[----:B------:R-:W-:Y:S01]  /*48ad0*/  FFMA.FTZ R49, R35, R136, R132 ;  /* 0x0000008823317223 */ /* 0x000fe20000010084 */
[----:B------:R-:W-:Y:S01]  /*48ae0*/  F2FP.BF16.F32.PACK_AB R21, R51, R21 ;  /* 0x000000153315723e */ /* 0x000fe200000010ff */
[----:B------:R-:W-:Y:S01]  /*48af0*/  FFMA.FTZ R35, R47, R138, R134 ;  /* 0x0000008a2f237223 */ /* 0x000fe20000010086 */
[----:B------:R-:W-:Y:S01]  /*48b00*/  FFMA.FTZ R51, R32, R181, R212 ;  /* 0x000000b520337223 */ /* 0x000fe200000100d4 */
[C---:B------:R-:W-:Y:S01]  /*48b10*/  FFMA.FTZ R47, R48.reuse, R179, R58 ;  /* 0x000000b3302f7223 */ /* 0x040fe2000001003a */
[----:B------:R-:W-:Y:S01]  /*48b20*/  FFMA.FTZ R48, R48, R139, R135 ;  /* 0x0000008b30307223 */ /* 0x000fe20000010087 */
[----:B------:R-:W-:Y:S01]  /*48b30*/  FFMA.FTZ R32, R32, R141, R129 ;  /* 0x0000008d20207223 */ /* 0x000fe20000010081 */
[----:B------:R-:W-:Y:S02]  /*48b40*/  F2FP.BF16.F32.PACK_AB R25, R52, R25 ;  /* 0x000000193419723e */ /* 0x000fe400000010ff */
[----:B------:R-:W-:-:S02]  /*48b50*/  F2FP.BF16.F32.PACK_AB R28, R51, R28 ;  /* 0x0000001c331c723e */ /* 0x000fc400000010ff */
        /* <DEDUP_REMOVED lines=8> */
[----:B---3--:R-:W-:Y:S05]  /*48be0*/  BRA.U !UP2, `(.L_x_13885) ;  /* 0xfffffb950a6c7547 */ /* 0x008fea000b83ffff */
[----:B------:R-:W-:Y:S05]  /*48bf0*/  EXIT ;  /* 0x000000000000794d */ /* 0x000fea0003800000 */
.L_x_13886:
        /* <DEDUP_REMOVED lines=16> */
.L_x_27881:


//--------------------- .text._ZN10layer_norm31ln_parallel_residual_fwd_kernelINS_13Kernel_traitsIf13__nv_bfloat16fS2_fjLj7168ELj1ELj1ELj4ELj16ENS_18Kernel_traits_baseILj7168EfS2_fS2_fjLj128EEEEELb1ELb1ELb0EEEvNS_9FwdParamsE --------------------------
	.section	.text._ZN10layer_norm31ln_parallel_residual_fwd_kernelINS_13Kernel_traitsIf13__nv_bfloat16fS2_fjLj7168ELj1ELj1ELj4ELj16ENS_18Kernel_traits_baseILj7168EfS2_fS2_fjLj128EEEEELb1ELb1ELb0EEEvNS_9FwdParamsE,"ax",@progbits
	.align	128
        .global         _ZN10layer_norm31ln_parallel_residual_fwd_kernelINS_13Kernel_traitsIf13__nv_bfloat16fS2_fjLj7168ELj1ELj1ELj4ELj16ENS_18Kernel_traits_baseILj7168EfS2_fS2_fjLj128EEEEELb1ELb1ELb0EEEvNS_9FwdParamsE
        .type           _ZN10layer_norm31ln_parallel_residual_fwd_kernelINS_13Kernel_traitsIf13__nv_bfloat16fS2_fjLj7168ELj1ELj1ELj4ELj16ENS_18Kernel_traits_baseILj7168EfS2_fS2_fjLj128EEEEELb1ELb1ELb0EEEvNS_9FwdParamsE,@function
        .size           _ZN10layer_norm31ln_parallel_residual_fwd_kernelINS_13Kernel_traitsIf13__nv_bfloat16fS2_fjLj7168ELj1ELj1ELj4ELj16ENS_18Kernel_traits_baseILj7168EfS2_fS2_fjLj128EEEEELb1ELb1ELb0EEEvNS_9FwdParamsE,(.L_x_27882 - _ZN10layer_norm31ln_parallel_residual_fwd_kernelINS_13Kernel_traitsIf13__nv_bfloat16fS2_fjLj7168ELj1ELj1ELj4ELj16ENS_18Kernel_traits_baseILj7168EfS2_fS2_fjLj128EEEEELb1ELb1ELb0EEEvNS_9FwdParamsE)
        .other          _ZN10layer_norm31ln_parallel_residual_fwd_kernelINS_13Kernel_traitsIf13__nv_bfloat16fS2_fjLj7168ELj1ELj1ELj4ELj16ENS_18Kernel_traits_baseILj7168EfS2_fS2_fjLj128EEEEELb1ELb1ELb0EEEvNS_9FwdParamsE,@"STO_CUDA_ENTRY STV_DEFAULT"
_ZN10layer_norm31ln_parallel_residual_fwd_kernelINS_13Kernel_traitsIf13__nv_bfloat16fS2_fjLj7168ELj1ELj1ELj4ELj16ENS_18Kernel_traits_baseILj7168EfS2_fS2_fjLj128EEEEELb1ELb1ELb0EEEvNS_9FwdParamsE:
.text._ZN10layer_norm31ln_parallel_residual_fwd_kernelINS_13Kernel_traitsIf13__nv_bfloat16fS2_fjLj7168ELj1ELj1ELj4ELj16ENS_18Kernel_traits_baseILj7168EfS2_fS2_fjLj128EEEEELb1ELb1ELb0EEEvNS_9FwdParamsE:
        /* <DEDUP_REMOVED lines=83> */
[----:B---3--:R-:W-:-:S03]  /*0530*/  @P0 IMAD.WIDE.U32 R10, R13, 0x20, R10 ;  /* 0x000000200d0a0825 */ /* 0x008fc600078e000a */
[----:B------:R-:W3:Y:S01]  /*0540*/  @P4 LDC.64 R124, c[0x0][0x3d0] ;  /* 0x0000f400ff7c4b82 */ /* 0x000ee20000000a00 */
[----:B------:R-:W-:Y:S01]  /*0550*/  @P0 IADD3 R13, PT, PT, R13, 0x80, RZ ;  /* 0x000000800d0d0810 */ /* 0x000fe20007ffe0ff */
[----:B------:R2:W5:Y:S06]  /*0560*/  @P0 LDG.E.128 R36, desc[UR10][R8.64] ;  /* 0x0000000a08240981 */ /* 0x00056c000c1e1d00 */
[----:B------:R-:W2:Y:S01]  /*0570*/  @P4 LDC.64 R126, c[0x0][0x438] ;  /* 0x00010e00ff7e4b82 */ /* 0x000ea20000000a00 */
[C---:B----4-:R-:W-:Y:S01]  /*0580*/  @P1 IMAD.WIDE.U32 R14, R13.reuse, 0x20, R14 ;  /* 0x000000200d0e1825 */ /* 0x050fe200078e000e */
[----:B------:R4:W5:Y:S03]  /*0590*/  @P0 LDG.E.128 R40, desc[UR10][R8.64+0x10] ;  /* 0x0000100a08280981 */ /* 0x000966000c1e1d00 */
[C---:B-1----:R-:W-:Y:S01]  /*05a0*/  @P1 IMAD.WIDE.U32 R18, R13.reuse, 0x20, R18 ;  /* 0x000000200d121825 */ /* 0x042fe200078e0012 */
[----:B------:R4:W5:Y:S03]  /*05b0*/  @P1 LDG.E.128 R52, desc[UR10][R14.64] ;  /* 0x0000000a0e341981 */ /* 0x000966000c1e1d00 */
[----:B------:R-:W-:Y:S01]  /*05c0*/  @P1 VIADD R13, R13, 0x80 ;  /* 0x000000800d0d1836 */ /* 0x000fe20000000000 */
[----:B------:R4:W5:Y:S03]  /*05d0*/  @P1 LDG.E.128 R56, desc[UR10][R14.64+0x10] ;  /* 0x0000100a0e381981 */ /* 0x000966000c1e1d00 */
[C---:B0-----:R-:W-:Y:S01]  /*05e0*/  @P2 IMAD.WIDE.U32 R116, R13.reuse, 0x20, R116 ;  /* 0x000000200d742825 */ /* 0x041fe200078e0074 */
[----:B------:R4:W5:Y:S03]  /*05f0*/  @P1 LD.E.128 R60, desc[UR10][R18.64] ;  /* 0x0000000a123c1980 */ /* 0x000966000c101d00 */
[C---:B------:R-:W-:Y:S01]  /*0600*/  @P2 IMAD.WIDE.U32 R118, R13.reuse, 0x20, R118 ;  /* 0x000000200d762825 */ /* 0x040fe200078e0076 */
[----:B------:R4:W5:Y:S03]  /*0610*/  @P1 LD.E.128 R64, desc[UR10][R18.64+0x10] ;  /* 0x0000100a12401980 */ /* 0x000966000c101d00 */
[----:B------:R-:W-:Y:S01]  /*0620*/  @P2 VIADD R13, R13, 0x80 ;  /* 0x000000800d0d2836 */ /* 0x000fe20000000000 */
[----:B------:R4:W5:Y:S03]  /*0630*/  @P2 LDG.E.128 R68, desc[UR10][R116.64] ;  /* 0x0000000a74442981 */ /* 0x000966000c1e1d00 */
[C---:B------:R-:W-:Y:S01]  /*0640*/  @P3 IMAD.WIDE.U32 R120, R13.reuse, 0x20, R120 ;  /* 0x000000200d783825 */ /* 0x040fe200078e0078 */
[----:B------:R4:W5:Y:S03]  /*0650*/  @P2 LDG.E.128 R72, desc[UR10][R116.64+0x10] ;  /* 0x0000100a74482981 */ /* 0x000966000c1e1d00 */
[C---:B------:R-:W-:Y:S01]  /*0660*/  @P3 IMAD.WIDE.U32 R122, R13.reuse, 0x20, R122 ;  /* 0x000000200d7a3825 */ /* 0x040fe200078e007a */
[----:B------:R4:W5:Y:S03]  /*0670*/  @P2 LD.E.128 R76, desc[UR10][R118.64] ;  /* 0x0000000a764c2980 */ /* 0x000966000c101d00 */
[----:B------:R-:W-:Y:S01]  /*0680*/  @P3 VIADD R13, R13, 0x80 ;  /* 0x000000800d0d3836 */ /* 0x000fe20000000000 */
[----:B------:R4:W5:Y:S03]  /*0690*/  @P2 LD.E.128 R80, desc[UR10][R118.64+0x10] ;  /* 0x0000100a76502980 */ /* 0x000966000c101d00 */
[C---:B---3--:R-:W-:Y:S01]  /*06a0*/  @P4 IMAD.WIDE.U32 R124, R13.reuse, 0x20, R124 ;  /* 0x000000200d7c4825 */ /* 0x048fe200078e007c */
[----:B------:R4:W5:Y:S03]  /*06b0*/  @P3 LDG.E.128 R84, desc[UR10][R120.64] ;  /* 0x0000000a78543981 */ /* 0x000966000c1e1d00 */
[----:B--2---:R-:W-:Y:S01]  /*06c0*/  @P4 IMAD.WIDE.U32 R126, R13, 0x20, R126 ;  /* 0x000000200d7e4825 */ /* 0x004fe200078e007e */
        /* <DEDUP_REMOVED lines=21> */
.L_x_13888:
        /* <DEDUP_REMOVED lines=18> */
[----:B------:R-:W5:Y:S02]  /*0940*/  @P6 LDG.E.128 R20, desc[UR10][R6.64] ;  /* 0x0000000a06146981 */ /* 0x000f64000c1e1d00 */
[----:B------:R-:W0:Y:S01]  /*0950*/  @P3 LDC.64 R18, c[0x0][0x3d0] ;  /* 0x0000f400ff123b82 */ /* 0x000e220000000a00 */
[C---:B-1----:R-:W-:Y:S01]  /*0960*/  @P0 IMAD.WIDE.U32 R8, R13.reuse, 0x20, R8 ;  /* 0x000000200d080825 */ /* 0x042fe200078e0008 */
[----:B------:R-:W5:Y:S03]  /*0970*/  @P6 LDG.E.128 R24, desc[UR10][R6.64+0x10] ;  /* 0x0000100a06186981 */ /* 0x000f66000c1e1d00 */
[----:B------:R-:W-:Y:S01]  /*0980*/  @P0 VIADD R13, R13, 0x80 ;  /* 0x000000800d0d0836 */ /* 0x000fe20000000000 */
[----:B------:R-:W5:Y:S02]  /*0990*/  @P0 LDG.E.128 R36, desc[UR10][R8.64] ;  /* 0x0000000a08240981 */ /* 0x000f64000c1e1d00 */
[----:B------:R-:W1:Y:S01]  /*09a0*/  @P4 LDC.64 R4, c[0x0][0x3d0] ;  /* 0x0000f400ff044b82 */ /* 0x000e620000000a00 */
[C---:B--2---:R-:W-:Y:S01]  /*09b0*/  @P1 IMAD.WIDE.U32 R10, R13.reuse, 0x20, R10 ;  /* 0x000000200d0a1825 */ /* 0x044fe200078e000a */
[----:B------:R-:W5:Y:S03]  /*09c0*/  @P0 LDG.E.128 R40, desc[UR10][R8.64+0x10] ;  /* 0x0000100a08280981 */ /* 0x000f66000c1e1d00 */
[----:B------:R-:W-:Y:S01]  /*09d0*/  @P1 VIADD R13, R13, 0x80 ;  /* 0x000000800d0d1836 */ /* 0x000fe20000000000 */
[----:B------:R-:W5:Y:S02]  /*09e0*/  @P1 LDG.E.128 R52, desc[UR10][R10.64] ;  /* 0x0000000a0a341981 */ /* 0x000f64000c1e1d00 */
[----:B------:R-:W2:Y:S01]  /*09f0*/  @P5 LDC.64 R30, c[0x0][0x3d0] ;  /* 0x0000f400ff1e5b82 */ /* 0x000ea20000000a00 */
[C---:B---3--:R-:W-:Y:S01]  /*0a00*/  @P2 IMAD.WIDE.U32 R14, R13.reuse, 0x20, R14 ;  /* 0x000000200d0e2825 */ /* 0x048fe200078e000e */
[----:B------:R-:W5:Y:S03]  /*0a10*/  @P1 LDG.E.128 R56, desc[UR10][R10.64+0x10] ;  /* 0x0000100a0a381981 */ /* 0x000f66000c1e1d00 */
[----:B------:R-:W-:Y:S01]  /*0a20*/  @P2 VIADD R13, R13, 0x80 ;  /* 0x000000800d0d2836 */ /* 0x000fe20000000000 */
[----:B------:R-:W5:Y:S03]  /*0a30*/  @P2 LDG.E.128 R68, desc[UR10][R14.64] ;  /* 0x0000000a0e442981 */ /* 0x000f66000c1e1d00 */
[C---:B0-----:R-:W-:Y:S01]  /*0a40*/  @P3 IMAD.WIDE.U32 R18, R13.reuse, 0x20, R18 ;  /* 0x000000200d123825 */ /* 0x041fe200078e0012 */
[----:B------:R-:W-:Y:S01]  /*0a50*/  @P3 IADD3 R13, PT, PT, R13, 0x80, RZ ;  /* 0x000000800d0d3810 */ /* 0x000fe20007ffe0ff */
[----:B------:R-:W5:Y:S04]  /*0a60*/  @P2 LDG.E.128 R72, desc[UR10][R14.64+0x10] ;  /* 0x0000100a0e482981 */ /* 0x000f68000c1e1d00 */
[----:B------:R-:W5:Y:S01]  /*0a70*/  @P3 LDG.E.128 R84, desc[UR10][R18.64] ;  /* 0x0000000a12543981 */ /* 0x000f62000c1e1d00 */
[----:B-1----:R-:W-:-:S03]  /*0a80*/  @P4 IMAD.WIDE.U32 R28, R13, 0x20, R4 ;  /* 0x000000200d1c4825 */ /* 0x002fc600078e0004 */
[----:B------:R-:W5:Y:S01]  /*0a90*/  @P3 LDG.E.128 R88, desc[UR10][R18.64+0x10] ;  /* 0x0000100a12583981 */ /* 0x000f62000c1e1d00 */
[----:B------:R-:W-:Y:S01]  /*0aa0*/  @P4 VIADD R13, R13, 0x80 ;  /* 0x000000800d0d4836 */ /* 0x000fe20000000000 */
[----:B------:R-:W-:Y:S02]  /*0ab0*/  CS2R R108, SRZ ;  /* 0x00000000006c7805 */ /* 0x000fe4000001ff00 */
[----:B------:R-:W-:Y:S01]  /*0ac0*/  CS2R R98, SRZ ;  /* 0x0000000000627805 */ /* 0x000fe2000001ff00 */
[----:B------:R-:W5:Y:S01]  /*0ad0*/  @P4 LDG.E.128 R100, desc[UR10][R28.64] ;  /* 0x0000000a1c644981 */ /* 0x000f62000c1e1d00 */
[----:B--2---:R-:W-:Y:S01]  /*0ae0*/  @P5 IMAD.WIDE.U32 R4, R13, 0x20, R30 ;  /* 0x000000200d045825 */ /* 0x004fe200078e001e */
[----:B------:R-:W-:Y:S02]  /*0af0*/  CS2R R96, SRZ ;  /* 0x0000000000607805 */ /* 0x000fe4000001ff00 */
[----:B------:R-:W-:Y:S01]  /*0b00*/  CS2R R94, SRZ ;  /* 0x00000000005e7805 */ /* 0x000fe2000001ff00 */
[----:B------:R0:W5:Y:S04]  /*0b10*/  @P4 LDG.E.128 R104, desc[UR10][R28.64+0x10] ;  /* 0x0000100a1c684981 */ /* 0x000168000c1e1d00 */
[----:B------:R1:W5:Y:S04]  /*0b20*/  @P5 LDG.E.128 R116, desc[UR10][R4.64] ;  /* 0x0000000a04745981 */ /* 0x000368000c1e1d00 */
[----:B------:R1:W5:Y:S01]  /*0b30*/  @P5 LDG.E.128 R120, desc[UR10][R4.64+0x10] ;  /* 0x0000100a04785981 */ /* 0x000362000c1e1d00 */
        /* <DEDUP_REMOVED lines=16> */
[----:B0-----:R-:W-:Y:S02]  /*0c40*/  CS2R R28, SRZ ;  /* 0x00000000001c7805 */ /* 0x001fe4000001ff00 */
[----:B------:R-:W-:Y:S02]  /*0c50*/  @P5 CS2R R130, SRZ ;  /* 0x0000000000825805 */ /* 0x000fe4000001ff00 */
[----:B------:R-:W-:-:S02]  /*0c60*/  @P5 CS2R R128, SRZ ;  /* 0x0000000000805805 */ /* 0x000fc4000001ff00 */
[----:B------:R-:W-:Y:S02]  /*0c70*/  @P5 CS2R R126, SRZ ;  /* 0x00000000007e5805 */ /* 0x000fe4000001ff00 */
[----:B-1----:R-:W-:-:S07]  /*0c80*/  @P5 CS2R R124, SRZ ;  /* 0x00000000007c5805 */ /* 0x002fce000001ff00 */
.L_x_13889:
[----:B------:R-:W-:Y:S05]  /*0c90*/  BSYNC.RECONVERGENT B0 ;  /* 0x0000000000007941 */ /* 0x000fea0003800200 */
.L_x_13887:
[----:B------:R-:W1:Y:S02]  /*0ca0*/  LDCU UR4, c[0x0][0x384] ;  /* 0x00007080ff0477ac */ /* 0x000e640008000800 */
[----:B-1----:R-:W-:-:S06]  /*0cb0*/  UISETP.GE.AND UP0, UPT, UR6, UR4, UPT ;  /* 0x000000040600728c */ /* 0x002fcc000bf06270 */
[----:B------:R-:W-:-:S13]  /*0cc0*/  PLOP3.LUT P0, PT, PT, PT, UP0, 0x80, 0x8 ;  /* 0x000000000008781c */ /* 0x000fda0003f0f008 */
[----:B------:R-:W-:Y:S05]  /*0cd0*/  @P0 EXIT ;  /* 0x000000000000094d */ /* 0x000fea0003800000 */
[----:B0-----:R-:W-:Y:S01]  /*0ce0*/  IMAD.HI.U32 R5, R205, -0x326172a9, RZ ;  /* 0xcd9e8d57cd057827 */ /* 0x001fe200078e00ff */
[----:B------:R-:W0:Y:S01]  /*0cf0*/  LDCU.U8 UR4, c[0x0][0x410] ;  /* 0x00008200ff0477ac */ /* 0x000e220008000000 */
[----:B------:R-:W-:Y:S02]  /*0d00*/  LOP3.LUT R13, R0, 0x3, RZ, 0xc0, !PT ;  /* 0x00000003000d7812 */ /* 0x000fe400078ec0ff */
[----:B------:R-:W-:Y:S01]  /*0d10*/  IMAD.HI.U32 R4, R204, -0x2daee0ad, RZ ;  /* 0xd2511f53cc047827 */ /* 0x000fe200078e00ff */
[----:B------:R-:W-:Y:S01]  /*0d20*/  LOP3.LUT R5, R12, UR8, R5, 0x96, !PT ;  /* 0x000000080c057c12 */ /* 0x000fe2000f8e9605 */
[----:B------:R-:W1:Y:S02]  /*0d30*/  LDCU UR7, c[0x0][0x408] ;  /* 0x00008100ff0777ac */ /* 0x000e640008000800 */
        /* <DEDUP_REMOVED lines=10> */
[----:B------:R-:W-:Y:S01]  /*0de0*/  IMAD R7, R4, -0x326172a9, RZ ;  /* 0xcd9e8d5704077824 */ /* 0x000fe200078e02ff */
[----:B------:R-:W4:Y:S01]  /*0df0*/  LDCU.64 UR12, c[0x0][0x398] ;  /* 0x00007300ff0c77ac */ /* 0x000f220008000a00 */
[----:B------:R-:W-:Y:S01]  /*0e00*/  IMAD.HI.U32 R4, R8, -0x326172a9, RZ ;  /* 0xcd9e8d5708047827 */ /* 0x000fe200078e00ff */
[----:B------:R-:W1:Y:S03]  /*0e10*/  LDCU.64 UR14, c[0x0][0x3a0] ;  /* 0x00007400ff0e77ac */ /* 0x000e660008000a00 */
[----:B------:R-:W-:Y:S01]  /*0e20*/  IMAD.HI.U32 R5, R6, -0x2daee0ad, RZ ;  /* 0xd2511f5306057827 */ /* 0x000fe200078e00ff */
[----:B------:R-:W-:Y:S01]  /*0e30*/  LOP3.LUT R4, R7, UR21, R4, 0x96, !PT ;  /* 0x0000001507047c12 */ /* 0x000fe2000f8e9604 */
[----:B------:R-:W1:Y:S02]  /*0e40*/  LDCU.64 UR18, c[0x0][0x380] ;  /* 0x00007000ff1277ac */ /* 0x000e640008000a00 */
[----:B------:R-:W-:Y:S01]  /*0e50*/  IMAD R7, R8, -0x326172a9, RZ ;  /* 0xcd9e8d5708077824 */ /* 0x000fe200078e02ff */
[----:B------:R-:W-:Y:S01]  /*0e60*/  LOP3.LUT R5, R10, UR22, R5, 0x96, !PT ;  /* 0x000000160a057c12 */ /* 0x000fe2000f8e9605 */
[----:B------:R-:W-:Y:S01]  /*0e70*/  IMAD R10, R6, -0x2daee0ad, RZ ;  /* 0xd2511f53060a7824 */ /* 0x000fe200078e02ff */
[----:B------:R-:W-:Y:S01]  /*0e80*/  UPLOP3.LUT UP1, UPT, UPT, UPT, UPT, 0x40, 0x4 ;  /* 0x000000000004789c */ /* 0x000fe20003f2e870 */
[----:B------:R-:W-:Y:S01]  /*0e90*/  IMAD.HI.U32 R9, R4, -0x2daee0ad, RZ ;  /* 0xd2511f5304097827 */ /* 0x000fe200078e00ff */
[----:B0-----:R-:W-:-:S03]  /*0ea0*/  UISETP.NE.AND UP2, UPT, UR4, URZ, UPT ;  /* 0x000000ff0400728c */ /* 0x001fc6000bf45270 */
        /* <DEDUP_REMOVED lines=27> */
[----:B------:R-:W-:Y:S01]  /*1060*/  IMAD.SHL.U32 R3, R3, 0x2, RZ ;  /* 0x0000000203037824 */ /* 0x000fe200078e00ff */
[----:B------:R-:W-:Y:S01]  /*1070*/  VIADDMNMX R2, R9, -R2, RZ, !PT ;  /* 0x8000000209027246 */ /* 0x000fe200078001ff */
[----:B------:R-:W-:Y:S01]  /*1080*/  IMAD R10, R5, -0x326172a9, RZ ;  /* 0xcd9e8d57050a7824 */ /* 0x000fe200078e02ff */
[----:B------:R-:W-:Y:S01]  /*1090*/  LOP3.LUT R6, R7, UR31, R6, 0x96, !PT ;  /* 0x0000001f07067c12 */ /* 0x000fe2000f8e9606 */
[----:B------:R-:W-:Y:S01]  /*10a0*/  IMAD R7, R4, -0x2daee0ad, RZ ;  /* 0xd2511f5304077824 */ /* 0x000fe200078e02ff */
[----:B------:R-:W-:Y:S01]  /*10b0*/  LOP3.LUT R3, R3, 0xffffff00, RZ, 0xc0, !PT ;  /* 0xffffff0003037812 */ /* 0x000fe200078ec0ff */
[----:B------:R-:W-:Y:S01]  /*10c0*/  IMAD.HI.U32 R5, R8, -0x326172a9, RZ ;  /* 0xcd9e8d5708057827 */ /* 0x000fe200078e00ff */
[----:B------:R-:W-:-:S03]  /*10d0*/  VIMNMX R2, PT, PT, R2, 0x20, PT ;  /* 0x0000002002027848 */ /* 0x000fc60003fe0100 */
[----:B------:R-:W-:Y:S01]  /*10e0*/  IMAD.HI.U32 R4, R6, -0x2daee0ad, RZ ;  /* 0xd2511f5306047827 */ /* 0x000fe200078e00ff */
[----:B------:R-:W-:-:S03]  /*10f0*/  LOP3.LUT R5, R10, UR33, R5, 0x96, !PT ;  /* 0x000000210a057c12 */ /* 0x000fc6000f8e9605 */
[----:B------:R-:W-:Y:S01]  /*1100*/  IMAD R2, R2, 0x8, R3 ;  /* 0x0000000802027824 */ /* 0x000fe200078e0203 */
[----:B------:R-:W-:Y:S01]  /*1110*/  LOP3.LUT R4, R7, UR34, R4, 0x96, !PT ;  /* 0x0000002207047c12 */ /* 0x000fe2000f8e9604 */
[----:B------:R-:W-:Y:S02]  /*1120*/  IMAD R11, R207, -0x20, R9 ;  /* 0xffffffe0cf0b7824 */ /* 0x000fe400078e0209 */
[----:B------:R-:W-:Y:S01]  /*1130*/  IMAD R7, R8, -0x326172a9, RZ ;  /* 0xcd9e8d5708077824 */ /* 0x000fe200078e02ff */
[----:B------:R-:W-:Y:S01]  /*1140*/  I2FP.F32.U32 R2, R2 ;  /* 0x0000000200027245 */ /* 0x000fe20000201000 */
[----:B------:R-:W-:Y:S01]  /*1150*/  IMAD R6, R6, -0x2daee0ad, RZ ;  /* 0xd2511f5306067824 */ /* 0x000fe200078e02ff */
[----:B------:R-:W-:Y:S01]  /*1160*/  VIMNMX R11, PT, PT, RZ, R11, !PT ;  /* 0x0000000bff0b7248 */ /* 0x000fe20007fe0100 */
[----:B------:R-:W-:Y:S01]  /*1170*/  IMAD.HI.U32 R15, R5, -0x2daee0ad, RZ ;  /* 0xd2511f53050f7827 */ /* 0x000fe200078e00ff */
[----:B------:R0:W0:Y:S02]  /*1180*/  MUFU.RCP R19, R2 ;  /* 0x0000000200137308 */ /* 0x0000240000001000 */
[----:B------:R-:W-:Y:S01]  /*1190*/  VIMNMX R18, PT, PT, R11, 0x20, PT ;  /* 0x000000200b127848 */ /* 0x000fe20003fe0100 */
[----:B------:R-:W-:Y:S01]  /*11a0*/  IMAD.HI.U32 R14, R4, -0x326172a9, RZ ;  /* 0xcd9e8d57040e7827 */ /* 0x000fe200078e00ff */
[----:B------:R-:W-:-:S02]  /*11b0*/  LOP3.LUT R15, R6, UR36, R15, 0x96, !PT ;  /* 0x00000024060f7c12 */ /* 0x000fc4000f8e960f */
[----:B------:R-:W-:Y:S01]  /*11c0*/  LEA R18, R18, R3, 0x3 ;  /* 0x0000000312127211 */ /* 0x000fe200078e18ff */
[----:B------:R-:W-:Y:S01]  /*11d0*/  IMAD.MOV.U32 R11, RZ, RZ, RZ ;  /* 0x000000ffff0b7224 */ /* 0x000fe200078e00ff */
[----:B------:R-:W-:Y:S01]  /*11e0*/  LOP3.LUT R14, R7, UR35, R14, 0x96, !PT ;  /* 0x00000023070e7c12 */ /* 0x000fe2000f8e960e */
[----:B------:R-:W-:Y:S02]  /*11f0*/  IMAD R9, R5, -0x2daee0ad, RZ ;  /* 0xd2511f5305097824 */ /* 0x000fe400078e02ff */
[----:B-1234-:R-:W-:-:S07]  /*1200*/  IMAD R10, R4, -0x326172a9, RZ ;  /* 0xcd9e8d57040a7824 */ /* 0x01efce00078e02ff */
.L_x_14778:
        /* <DEDUP_REMOVED lines=23> */
[----:B------:R-:W-:-:S04]  /*1380*/  UISETP.NE.U32.AND UP0, UPT, UR12, URZ, UPT ;  /* 0x000000ff0c00728c */ /* 0x000fc8000bf05070 */
[----:B------:R-:W-:-:S09]  /*1390*/  UISETP.NE.AND.EX UP0, UPT, UR13, URZ, UPT, UP0 ;  /* 0x000000ff0d00728c */ /* 0x000fd2000bf05300 */
[----:B-1----:R-:W-:Y:S05]  /*13a0*/  BRA.U UP0, `(.L_x_13892) ;  /* 0x0000002900287547 */ /* 0x002fea000b800000 */
        /* <DEDUP_REMOVED lines=16> */
.L_x_13895:
        /* <DEDUP_REMOVED lines=13> */
.L_x_13897:
[----:B------:R-:W-:Y:S05]  /*1580*/  BSYNC.RECONVERGENT B2 ;  /* 0x0000000000027941 */ /* 0x000fea0003800200 */
.L_x_13896:
        /* <DEDUP_REMOVED lines=41> */
[----:B------:R-:W-:-:S07]  /*1820*/  IMAD.MOV.U32 R144, RZ, RZ, R9 ;  /* 0x000000ffff907224 */ /* 0x000fce00078e0009 */
.L_x_13894:
[----:B------:R-:W-:Y:S05]  /*1830*/  BSYNC.RECONVERGENT B1 ;  /* 0x0000000000017941 */ /* 0x000fea0003800200 */
.L_x_13893:
[----:B------:R-:W1:Y:S01]  /*1840*/  LDC R9, c[0x0][0x404] ;  /* 0x00010100ff097b82 */ /* 0x000e620000000800 */
[----:B------:R-:W-:Y:S01]  /*1850*/  I2FP.F32.U32 R13, R144 ;  /* 0x00000090000d7245 */ /* 0x000fe20000201000 */
[----:B------:R-:W-:Y:S01]  /*1860*/  IMAD.MOV.U32 R144, RZ, RZ, 0x2f800000 ;  /* 0x2f800000ff907424 */ /* 0x000fe200078e00ff */
[----:B------:R-:W-:Y:S01]  /*1870*/  ISETP.NE.AND P2, PT, R147, 0x1, PT ;  /* 0x000000019300780c */ /* 0x000fe20003f45270 */
[----:B------:R-:W-:Y:S01]  /*1880*/  BSSY.RECONVERGENT B1, `(.L_x_13898) ;  /* 0x000004b000017945 */ /* 0x000fe20003800200 */
[----:B------:R-:W-:Y:S01]  /*1890*/  LOP3.LUT R208, R208, 0xffffffef, RZ, 0xc0, !PT ;  /* 0xffffffefd0d07812 */ /* 0x000fe200078ec0ff */
[----:B------:R-:W-:Y:S01]  /*18a0*/  FFMA.FTZ R146, R13, R144, 1.1641532182693481445e-10 ;  /* 0x2f0000000d927423 */ /* 0x000fe20000010090 */
[----:B-----5:R-:W-:Y:S01]  /*18b0*/  SHF.L.U32 R145, R148, 0x10, RZ ;  /* 0x0000001094917819 */ /* 0x020fe200000006ff */
[----:B------:R-:W-:Y:S02]  /*18c0*/  IMAD.MOV.U32 R201, RZ, RZ, 0x2 ;  /* 0x00000002ffc97424 */ /* 0x000fe400078e00ff */
[----:B------:R-:W-:Y:S01]  /*18d0*/  IMAD.MOV.U32 R13, RZ, RZ, R10 ;  /* 0x000000ffff0d7224 */ /* 0x000fe200078e000a */
[----:B-1----:R-:W-:-:S02]  /*18e0*/  FSETP.LE.FTZ.AND P3, PT, R146, R9, PT ;  /* 0x000000099200720b */ /* 0x002fc40003f73000 */
        /* <DEDUP_REMOVED lines=11> */
.L_x_13900:
        /* <DEDUP_REMOVED lines=13> */
.L_x_13902:
[----:B------:R-:W-:Y:S05]  /*1a70*/  BSYNC.RECONVERGENT B2 ;  /* 0x0000000000027941 */ /* 0x000fea0003800200 */
.L_x_13901:
        /* <DEDUP_REMOVED lines=43> */
.L_x_13899:
[----:B------:R-:W-:Y:S05]  /*1d30*/  BSYNC.RECONVERGENT B1 ;  /* 0x0000000000017941 */ /* 0x000fea0003800200 */
.L_x_13898:
        /* <DEDUP_REMOVED lines=19> */
.L_x_13905:
        /* <DEDUP_REMOVED lines=13> */
.L_x_13907:
[----:B------:R-:W-:Y:S05]  /*1f40*/  BSYNC.RECONVERGENT B2 ;  /* 0x0000000000027941 */ /* 0x000fea0003800200 */
.L_x_13906:
        /* <DEDUP_REMOVED lines=43> */
.L_x_13904:
[----:B------:R-:W-:Y:S05]  /*2200*/  BSYNC.RECONVERGENT B1 ;  /* 0x0000000000017941 */ /* 0x000fea0003800200 */
.L_x_13903:
[----:B------:R-:W-:Y:S01]  /*2210*/  I2FP.F32.U32 R13, R13 ;  /* 0x0000000d000d7245 */ /* 0x000fe20000201000 */
[----:B------:R-:W-:Y:S01]  /*2220*/  BSSY.RECONVERGENT B1, `(.L_x_13908) ;  /* 0x000004c000017945 */ /* 0x000fe20003800200 */
[----:B------:R-:W-:Y:S02]  /*2230*/  ISETP.NE.AND P2, PT, R202, 0x1, PT ;  /* 0x00000001ca00780c */ /* 0x000fe40003f45270 */
[----:B------:R-:W-:Y:S01]  /*2240*/  LOP3.LUT R208, R208, 0xfffffffb, RZ, 0xc0, !PT ;  /* 0xfffffffbd0d07812 */ /* 0x000fe200078ec0ff */
[----:B------:R-:W-:Y:S01]  /*2250*/  FFMA.FTZ R148, R13, R144, 1.1641532182693481445e-10 ;  /* 0x2f0000000d947423 */ /* 0x000fe20000010090 */
[----:B------:R-:W-:Y:S01]  /*2260*/  SHF.L.U32 R147, R149, 0x10, RZ ;  /* 0x0000001095937819 */ /* 0x000fe200000006ff */
[----:B------:R-:W-:-:S03]  /*2270*/  IMAD.MOV.U32 R13, RZ, RZ, R10 ;  /* 0x000000ffff0d7224 */ /* 0x000fc600078e000a */
[----:B------:R-:W-:Y:S02]  /*2280*/  FSETP.LE.FTZ.AND P3, PT, R148, R9, PT ;  /* 0x000000099400720b */ /* 0x000fe40003f73000 */
[----:B------:R-:W-:Y:S01]  /*2290*/  PRMT R148, R149, 0x7632, R148 ;  /* 0x0000763295947816 */ /* 0x000fe20000000094 */
[----:B------:R-:W-:-:S10]  /*22a0*/  IMAD.MOV.U32 R149, RZ, RZ, 0x2 ;  /* 0x00000002ff957424 */ /* 0x000fd400078e00ff */
        /* <DEDUP_REMOVED lines=10> */
.L_x_13910:
        /* <DEDUP_REMOVED lines=13> */
.L_x_13912:
[----:B------:R-:W-:Y:S05]  /*2420*/  BSYNC.RECONVERGENT B2 ;  /* 0x0000000000027941 */ /* 0x000fea0003800200 */
.L_x_13911:
        /* <DEDUP_REMOVED lines=43> */
.L_x_13909:
[----:B------:R-:W-:Y:S05]  /*26e0*/  BSYNC.RECONVERGENT B1 ;  /* 0x0000000000017941 */ /* 0x000fea0003800200 */
.L_x_13908:
        /* <DEDUP_REMOVED lines=19> */
.L_x_13915:
        /* <DEDUP_REMOVED lines=13> */
.L_x_13917:
[----:B------:R-:W-:Y:S05]  /*28f0*/  BSYNC.RECONVERGENT B2 ;  /* 0x0000000000027941 */ /* 0x000fea0003800200 */
.L_x_13916:
        /* <DEDUP_REMOVED lines=43> */
.L_x_13914:
[----:B------:R-:W-:Y:S05]  /*2bb0*/  BSYNC.RECONVERGENT B1 ;  /* 0x0000000000017941 */ /* 0x000fea0003800200 */
.L_x_13913:
[----:B------:R-:W-:Y:S01]  /*2bc0*/  ISETP.NE.AND P3, PT, R201, 0x1, PT ;  /* 0x00000001c900780c */ /* 0x000fe20003f65270 */
[----:B------:R-:W-:Y:S01]  /*2bd0*/  BSSY.RECONVERGENT B1, `(.L_x_13918) ;  /* 0x000004a000017945 */ /* 0x000fe20003800200 */
[----:B------:R-:W-:Y:S01]  /*2be0*/  I2FP.F32.U32 R13, R13 ;  /* 0x0000000d000d7245 */ /* 0x000fe20000201000 */
[----:B------:R-:W-:Y:S01]  /*2bf0*/  IMAD.MOV.U32 R203, RZ, RZ, 0x2 ;  /* 0x00000002ffcb7424 */ /* 0x000fe200078e00ff */
[C---:B------:R-:W-:Y:S02]  /*2c00*/  SHF.L.U32 R149, R150.reuse, 0x10, RZ ;  /* 0x0000001096957819 */ /* 0x040fe400000006ff */
[----:B------:R-:W-:Y:S01]  /*2c10*/  PRMT R150, R150, 0x7632, R150 ;  /* 0x0000763296967816 */ /* 0x000fe20000000096 */
[----:B------:R-:W-:Y:S01]  /*2c20*/  FFMA.FTZ R202, R13, R144, 1.1641532182693481445e-10 ;  /* 0x2f0000000dca7423 */ /* 0x000fe20000010090 */
[----:B------:R-:W-:-:S04]  /*2c30*/  IMAD.MOV.U32 R13, RZ, RZ, R10 ;  /* 0x000000ffff0d7224 */ /* 0x000fc800078e000a */
        /* <DEDUP_REMOVED lines=10> */
.L_x_13920:
        /* <DEDUP_REMOVED lines=13> */
.L_x_13922:
[----:B------:R-:W-:Y:S05]  /*2db0*/  BSYNC.RECONVERGENT B2 ;  /* 0x0000000000027941 */ /* 0x000fea0003800200 */
.L_x_13921:
        /* <DEDUP_REMOVED lines=43> */
.L_x_13919:
[----:B------:R-:W-:Y:S05]  /*3070*/  BSYNC.RECONVERGENT B1 ;  /* 0x0000000000017941 */ /* 0x000fea0003800200 */
.L_x_13918:
[----:B------:R-:W-:Y:S01]  /*3080*/  ISETP.NE.AND P4, PT, R203, 0x1, PT ;  /* 0x00000001cb00780c */ /* 0x000fe20003f85270 */
[----:B------:R-:W-:Y:S01]  /*3090*/  BSSY.RECONVERGENT B1, `(.L_x_13923) ;  /* 0x0000049000017945 */ /* 0x000fe20003800200 */
[----:B------:R-:W-:Y:S01]  /*30a0*/  I2FP.F32.U32 R13, R13 ;  /* 0x0000000d000d7245 */ /* 0x000fe20000201000 */
[----:B------:R-:W-:Y:S02]  /*30b0*/  IMAD.U32 R150, R150, 0x10000, RZ ;  /* 0x0001000096967824 */ /* 0x000fe400078e00ff */
[----:B------:R-:W-:Y:S02]  /*30c0*/  IMAD.MOV.U32 R210, RZ, RZ, 0x2 ;  /* 0x00000002ffd27424 */ /* 0x000fe400078e00ff */
[----:B------:R-:W-:Y:S01]  /*30d0*/  FFMA.FTZ R202, R13, R144, 1.1641532182693481445e-10 ;  /* 0x2f0000000dca7423 */ /* 0x000fe20000010090 */
[----:B------:R-:W-:-:S04]  /*30e0*/  MOV R13, R10 ;  /* 0x0000000a000d7202 */ /* 0x000fc80000000f00 */
        /* <DEDUP_REMOVED lines=10> */
.L_x_13925:
        /* <DEDUP_REMOVED lines=13> */
.L_x_13927:
[----:B------:R-:W-:Y:S05]  /*3260*/  BSYNC.RECONVERGENT B2 ;  /* 0x0000000000027941 */ /* 0x000fea0003800200 */
.L_x_13926:
        /* <DEDUP_REMOVED lines=43> */
.L_x_13924:
[----:B------:R-:W-:Y:S05]  /*3520*/  BSYNC.RECONVERGENT B1 ;  /* 0x0000000000017941 */ /* 0x000fea0003800200 */
.L_x_13923:
        /* <DEDUP_REMOVED lines=18> */
.L_x_13930:
        /* <DEDUP_REMOVED lines=13> */
.L_x_13932:
[----:B------:R-:W-:Y:S05]  /*3720*/  BSYNC.RECONVERGENT B2 ;  /* 0x0000000000027941 */ /* 0x000fea0003800200 */
.L_x_13931:
        /* <DEDUP_REMOVED lines=41> */
[----:B------:R-:W-:Y:S02]  /*39c0*/  LOP3.LUT R15, R202, UR36, R213, 0x96, !PT ;  /* 0x00000024ca0f7c12 */ /* 0x000fe4000f8e96d5 */
[----:B------:R-:W-:-:S07]  /*39d0*/  MOV R200, R212 ;  /* 0x000000d400c87202 */ /* 0x000fce0000000f00 */
.L_x_13929:
[----:B------:R-:W-:Y:S05]  /*39e0*/  BSYNC.RECONVERGENT B1 ;  /* 0x0000000000017941 */ /* 0x000fea0003800200 */
.L_x_13928:
[----:B------:R-:W-:Y:S01]  /*39f0*/  I2FP.F32.U32 R203, R203 ;  /* 0x000000cb00cb7245 */ /* 0x000fe20000201000 */
[----:B------:R-:W-:Y:S01]  /*3a00*/  FMUL.FTZ R145, R145, UR7 ;  /* 0x0000000791917c20 */ /* 0x000fe20008410000 */
[----:B------:R-:W-:Y:S01]  /*3a10*/  P2R R212, PR, RZ, 0x2 ;  /* 0x00000002ffd47803 */ /* 0x000fe20000000000 */
[----:B------:R-:W-:Y:S01]  /*3a20*/  FMUL.FTZ R146, R146, UR7 ;  /* 0x0000000792927c20 */ /* 0x000fe20008410000 */
[C---:B------:R-:W-:Y:S01]  /*3a30*/  LOP3.LUT P1, RZ, R208.reuse, 0x10, RZ, 0xc0, !PT ;  /* 0x00000010d0ff7812 */ /* 0x040fe2000782c0ff */
[----:B------:R-:W-:Y:S01]  /*3a40*/  FFMA.FTZ R210, R203, R144, 1.1641532182693481445e-10 ;  /* 0x2f000000cbd27423 */ /* 0x000fe20000010090 */
[----:B------:R-:W-:Y:S01]  /*3a50*/  IMAD.U32 R144, R151, 0x10000, RZ ;  /* 0x0001000097907824 */ /* 0x000fe200078e00ff */
[----:B------:R-:W-:Y:S01]  /*3a60*/  P2R R213, PR, RZ, 0x1 ;  /* 0x00000001ffd57803 */ /* 0x000fe20000000000 */
[----:B------:R-:W-:Y:S01]  /*3a70*/  FMUL.FTZ R147, R147, UR7 ;  /* 0x0000000793937c20 */ /* 0x000fe20008410000 */
[----:B------:R-:W-:Y:S01]  /*3a80*/  LOP3.LUT P0, RZ, R208, 0x8, RZ, 0xc0, !PT ;  /* 0x00000008d0ff7812 */ /* 0x000fe2000780c0ff */
[----:B------:R-:W-:Y:S01]  /*3a90*/  FMUL.FTZ R151, R148, UR7 ;  /* 0x0000000794977c20 */ /* 0x000fe20008410000 */
[----:B------:R-:W-:Y:S01]  /*3aa0*/  LOP3.LUT P6, RZ, R208, 0x4, RZ, 0xc0, !PT ;  /* 0x00000004d0ff7812 */ /* 0x000fe200078cc0ff */
[----:B------:R-:W-:Y:S01]  /*3ab0*/  FMUL.FTZ R211, R144, UR7 ;  /* 0x0000000790d37c20 */ /* 0x000fe20008410000 */
[----:B------:R-:W-:Y:S01]  /*3ac0*/  LOP3.LUT P5, RZ, R208, 0x2, RZ, 0xc0, !PT ;  /* 0x00000002d0ff7812 */ /* 0x000fe200078ac0ff */
[----:B------:R-:W-:Y:S01]  /*3ad0*/  FMUL.FTZ R201, R201, UR7 ;  /* 0x00000007c9c97c20 */ /* 0x000fe20008410000 */
[----:B------:R-:W-:Y:S01]  /*3ae0*/  FSEL R144, R145, RZ, P1 ;  /* 0x000000ff91907208 */ /* 0x000fe20000800000 */
[----:B------:R-:W-:Y:S01]  /*3af0*/  FMUL.FTZ R202, R150, UR7 ;  /* 0x0000000796ca7c20 */ /* 0x000fe20008410000 */
[----:B------:R-:W-:Y:S01]  /*3b00*/  ISETP.NE.AND P1, PT, R212, RZ, PT ;  /* 0x000000ffd400720c */ /* 0x000fe20003f25270 */
[----:B------:R-:W-:Y:S01]  /*3b10*/  FMUL.FTZ R203, R149, UR7 ;  /* 0x0000000795cb7c20 */ /* 0x000fe20008410000 */
[----:B------:R-:W-:-:S02]  /*3b20*/  FSEL R145, R146, RZ, P0 ;  /* 0x000000ff92917208 */ /* 0x000fc40000000000 */
[----:B------:R-:W-:Y:S02]  /*3b30*/  FSEL R146, R147, RZ, P6 ;  /* 0x000000ff93927208 */ /* 0x000fe40003000000 */
[----:B------:R-:W-:Y:S02]  /*3b40*/  FSEL R147, R151, RZ, P5 ;  /* 0x000000ff97937208 */ /* 0x000fe40002800000 */
[----:B------:R-:W-:Y:S02]  /*3b50*/  FSETP.GTU.FTZ.AND P5, PT, R210, R9, PT ;  /* 0x00000009d200720b */ /* 0x000fe40003fbc000 */
[----:B------:R-:W-:Y:S02]  /*3b60*/  FSEL R150, R201, RZ, P4 ;  /* 0x000000ffc9967208 */ /* 0x000fe40002000000 */
        /* <DEDUP_REMOVED lines=8> */
[----:B------:R-:W-:Y:S01]  /*3bf0*/  @P1 FADD.FTZ R148, R140, R148 ;  /* 0x000000948c941221 */ /* 0x000fe20000010000 */
[----:B------:R-:W-:Y:S01]  /*3c00*/  @P1 FADD.FTZ R149, R141, R149 ;  /* 0x000000958d951221 */ /* 0x000fe20000010000 */
[----:B------:R-:W-:Y:S01]  /*3c10*/  @P1 FADD.FTZ R150, R142, R150 ;  /* 0x000000968e961221 */ /* 0x000fe20000010000 */
[----:B------:R-:W-:Y:S01]  /*3c20*/  @P1 FADD.FTZ R151, R143, R151 ;  /* 0x000000978f971221 */ /* 0x000fe20000010000 */
[----:B------:R-:W-:Y:S01]  /*3c30*/  PLOP3.LUT P5, PT, P5, PT, PT, 0x8, 0x80 ;  /* 0x000000000080781c */ /* 0x000fe20002fae170 */
[----:B------:R-:W-:-:S12]  /*3c40*/  BRA `(.L_x_13933) ;  /* 0x0000005000007947 */ /* 0x000fd80003800000 */
.L_x_13892:
[----:B------:R-:W-:Y:S01]  /*3c50*/  ISETP.NE.AND P2, PT, R13, 0x1, PT ;  /* 0x000000010d00780c */ /* 0x000fe20003f45270 */
[----:B------:R-:W-:Y:S01]  /*3c60*/  BSSY.RECONVERGENT B1, `(.L_x_13934) ;  /* 0x0000047000017945 */ /* 0x000fe20003800200 */
[----:B------:R-:W-:Y:S01]  /*3c70*/  IMAD.MOV.U32 R4, RZ, RZ, 0x2 ;  /* 0x00000002ff047424 */ /* 0x000fe200078e00ff */
[----:B0-----:R-:W-:Y:S01]  /*3c80*/  MOV R2, R10 ;  /* 0x0000000a00027202 */ /* 0x001fe20000000f00 */
        /* <DEDUP_REMOVED lines=12> */
.L_x_13936:
        /* <DEDUP_REMOVED lines=13> */
.L_x_13938:
[----:B------:R-:W-:Y:S05]  /*3e20*/  BSYNC.RECONVERGENT B2 ;  /* 0x0000000000027941 */ /* 0x000fea0003800200 */
.L_x_13937:
        /* <DEDUP_REMOVED lines=42> */
.L_x_13935:
[----:B------:R-:W-:Y:S05]  /*40d0*/  BSYNC.RECONVERGENT B1 ;  /* 0x0000000000017941 */ /* 0x000fea0003800200 */
.L_x_13934:
        /* <DEDUP_REMOVED lines=10> */
[----:B------:R-:W-:-:S02]  /*4180*/  PRMT R148, R148, 0x7632, R148 ;  /* 0x0000763294947816 */ /* 0x000fc40000000094 */
[----:B0-----:R-:W-:Y:S01]  /*4190*/  FSETP.LE.FTZ.AND P4, PT, R3, R0, PT ;  /* 0x000000000300720b */ /* 0x001fe20003f93000 */
[----:B------:R-:W-:Y:S02]  /*41a0*/  IMAD.MOV.U32 R3, RZ, RZ, R10 ;  /* 0x000000ffff037224 */ /* 0x000fe400078e000a */
        /* <DEDUP_REMOVED lines=11> */
.L_x_13941:
        /* <DEDUP_REMOVED lines=13> */
.L_x_13943:
[----:B------:R-:W-:Y:S05]  /*4330*/  BSYNC.RECONVERGENT B2 ;  /* 0x0000000000027941 */ /* 0x000fea0003800200 */
.L_x_13942:
        /* <DEDUP_REMOVED lines=43> */
.L_x_13940:
[----:B------:R-:W-:Y:S05]  /*45f0*/  BSYNC.RECONVERGENT B1 ;  /* 0x0000000000017941 */ /* 0x000fea0003800200 */
.L_x_13939:
[----:B------:R-:W-:Y:S01]  /*4600*/  I2FP.F32.U32 R4, R3 ;  /* 0x0000000300047245 */ /* 0x000fe20000201000 */
[----:B------:R-:W-:Y:S01]  /*4610*/  IMAD.U32 R6, R132, 0x10000, RZ ;  /* 0x0001000084067824 */ /* 0x000fe200078e00ff */
[----:B------:R-:W-:Y:S01]  /*4620*/  ISETP.NE.AND P3, PT, R5, 0x1, PT ;  /* 0x000000010500780c */ /* 0x000fe20003f65270 */
[----:B------:R-:W-:Y:S02]  /*4630*/  BSSY.RECONVERGENT B1, `(.L_x_13944) ;  /* 0x000004d000017945 */ /* 0x000fe40003800200 */
[----:B------:R-:W-:Y:S01]  /*4640*/  FFMA.FTZ R3, R4, R201, 1.1641532182693481445e-10 ;  /* 0x2f00000004037423 */ /* 0x000fe200000100c9 */
[----:B------:R-:W-:Y:S01]  /*4650*/  FMUL.FTZ R6, R6, R9 ;  /* 0x0000000906067220 */ /* 0x000fe20000410000 */
[----:B------:R-:W-:-:S03]  /*4660*/  IMAD.MOV.U32 R4, RZ, RZ, 0x2 ;  /* 0x00000002ff047424 */ /* 0x000fc600078e00ff */
[----:B------:R-:W-:Y:S02]  /*4670*/  FSETP.GTU.FTZ.AND P2, PT, R3, R0, PT ;  /* 0x000000000300720b */ /* 0x000fe40003f5c000 */
        /* <DEDUP_REMOVED lines=15> */
.L_x_13946:
        /* <DEDUP_REMOVED lines=13> */
.L_x_13948:
[----:B------:R-:W-:Y:S05]  /*4840*/  BSYNC.RECONVERGENT B2 ;  /* 0x0000000000027941 */ /* 0x000fea0003800200 */
.L_x_13947:
        /* <DEDUP_REMOVED lines=43> */
.L_x_13945:
[----:B------:R-:W-:Y:S05]  /*4b00*/  BSYNC.RECONVERGENT B1 ;  /* 0x0000000000017941 */ /* 0x000fea0003800200 */
.L_x_13944:
        /* <DEDUP_REMOVED lines=8> */
[----:B------:R-:W-:Y:S02]  /*4b90*/  IMAD.MOV.U32 R3, RZ, RZ, R10 ;  /* 0x000000ffff037224 */ /* 0x000fe400078e000a */
[----:B------:R-:W-:-:S10]  /*4ba0*/  FMUL.FTZ R2, R2, R9 ;  /* 0x0000000902027220 */ /* 0x000fd40000410000 */
        /* <DEDUP_REMOVED lines=10> */
.L_x_13951:
        /* <DEDUP_REMOVED lines=13> */
.L_x_13953:
[----:B------:R-:W-:Y:S05]  /*4d20*/  BSYNC.RECONVERGENT B2 ;  /* 0x0000000000027941 */ /* 0x000fea0003800200 */
.L_x_13952:
        /* <DEDUP_REMOVED lines=43> */
.L_x_13950:
[----:B------:R-:W-:Y:S05]  /*4fe0*/  BSYNC.RECONVERGENT B1 ;  /* 0x0000000000017941 */ /* 0x000fea0003800200 */
.L_x_13949:
[----:B------:R-:W-:Y:S01]  /*4ff0*/  I2FP.F32.U32 R4, R3 ;  /* 0x0000000300047245 */ /* 0x000fe20000201000 */
[----:B------:R-:W-:Y:S01]  /*5000*/  BSSY.RECONVERGENT B1, `(.L_x_13954) ;  /* 0x0000050000017945 */ /* 0x000fe20003800200 */
[----:B------:R-:W-:Y:S02]  /*5010*/  PRMT R3, R132, 0x7632, R3 ;  /* 0x0000763284037816 */ /* 0x000fe40000000003 */
[----:B------:R-:W-:Y:S02]  /*5020*/  ISETP.NE.AND P3, PT, R5, 0x1, PT ;  /* 0x000000010500780c */ /* 0x000fe40003f65270 */
[----:B------:R-:W-:Y:S01]  /*5030*/  FSEL R145, R2, RZ, P4 ;  /* 0x000000ff02917208 */ /* 0x000fe20002000000 */
[----:B------:R-:W-:Y:S02]  /*5040*/  IMAD.U32 R6, R3, 0x10000, RZ ;  /* 0x0001000003067824 */ /* 0x000fe400078e00ff */
[----:B------:R-:W-:Y:S01]  /*5050*/  FFMA.FTZ R3, R4, R201, 1.1641532182693481445e-10 ;  /* 0x2f00000004037423 */ /* 0x000fe200000100c9 */
[----:B------:R-:W-:-:S02]  /*5060*/  IMAD.MOV.U32 R4, RZ, RZ, 0x2 ;  /* 0x00000002ff047424 */ /* 0x000fc400078e00ff */
[----:B------:R-:W-:Y:S01]  /*5070*/  FMUL.FTZ R6, R6, R9 ;  /* 0x0000000906067220 */ /* 0x000fe20000410000 */
[----:B------:R-:W-:Y:S01]  /*5080*/  IMAD.MOV.U32 R2, RZ, RZ, R10 ;  /* 0x000000ffff027224 */ /* 0x000fe200078e000a */
[----:B------:R-:W-:-:S04]  /*5090*/  FSETP.GTU.FTZ.AND P2, PT, R3, R0, PT ;  /* 0x000000000300720b */ /* 0x000fc80003f5c000 */
        /* <DEDUP_REMOVED lines=13> */
.L_x_13956:
        /* <DEDUP_REMOVED lines=13> */
.L_x_13958:
[----:B------:R-:W-:Y:S05]  /*5240*/  BSYNC.RECONVERGENT B2 ;  /* 0x0000000000027941 */ /* 0x000fea0003800200 */
.L_x_13957:
        /* <DEDUP_REMOVED lines=43> */
.L_x_13955:
[----:B------:R-:W-:Y:S05]  /*5500*/  BSYNC.RECONVERGENT B1 ;  /* 0x0000000000017941 */ /* 0x000fea0003800200 */
.L_x_13954:
[----:B------:R-:W-:Y:S01]  /*5510*/  I2FP.F32.U32 R2, R2 ;  /* 0x0000000200027245 */ /* 0x000fe20000201000 */
[----:B------:R-:W-:Y:S01]  /*5520*/  BSSY.RECONVERGENT B1, `(.L_x_13959) ;  /* 0x000004d000017945 */ /* 0x000fe20003800200 */
[----:B------:R-:W-:Y:S01]  /*5530*/  ISETP.NE.AND P2, PT, R4, 0x1, PT ;  /* 0x000000010400780c */ /* 0x000fe20003f45270 */
[----:B------:R-:W-:Y:S01]  /*5540*/  HFMA2 R5, -RZ, RZ, 0, 1.1920928955078125e-07 ;  /* 0x00000002ff057431 */ /* 0x000fe200000001ff */
[----:B------:R-:W-:Y:S01]  /*5550*/  LOP3.LUT R208, R208, 0xfffffffb, RZ, 0xc0, !PT ;  /* 0xfffffffbd0d07812 */ /* 0x000fe200078ec0ff */
[----:B------:R-:W-:Y:S01]  /*5560*/  FFMA.FTZ R3, R2, R201, 1.1641532182693481445e-10 ;  /* 0x2f00000002037423 */ /* 0x000fe200000100c9 */
[C---:B------:R-:W-:Y:S01]  /*5570*/  IMAD.U32 R2, R149.reuse, 0x10000, RZ ;  /* 0x0001000095027824 */ /* 0x040fe200078e00ff */
[----:B------:R-:W-:-:S03]  /*5580*/  PRMT R149, R149, 0x7632, R149 ;  /* 0x0000763295957816 */ /* 0x000fc60000000095 */
        /* <DEDUP_REMOVED lines=13> */
.L_x_13961:
        /* <DEDUP_REMOVED lines=13> */
.L_x_13963:
[----:B------:R-:W-:Y:S05]  /*5730*/  BSYNC.RECONVERGENT B2 ;  /* 0x0000000000027941 */ /* 0x000fea0003800200 */
.L_x_13962:
        /* <DEDUP_REMOVED lines=43> */
.L_x_13960:
[----:B------:R-:W-:Y:S05]  /*59f0*/  BSYNC.RECONVERGENT B1 ;  /* 0x0000000000017941 */ /* 0x000fea0003800200 */
.L_x_13959:
[----:B------:R-:W-:Y:S01]  /*5a00*/  I2FP.F32.U32 R4, R3 ;  /* 0x0000000300047245 */ /* 0x000fe20000201000 */
[----:B------:R-:W-:Y:S01]  /*5a10*/  IMAD.U32 R6, R133, 0x10000, RZ ;  /* 0x0001000085067824 */ /* 0x000fe200078e00ff */
[----:B------:R-:W-:Y:S03]  /*5a20*/  BSSY.RECONVERGENT B1, `(.L_x_13964) ;  /* 0x000004e000017945 */ /* 0x000fe60003800200 */
[----:B------:R-:W-:Y:S01]  /*5a30*/  FFMA.FTZ R3, R4, R201, 1.1641532182693481445e-10 ;  /* 0x2f00000004037423 */ /* 0x000fe200000100c9 */
[----:B------:R-:W-:Y:S01]  /*5a40*/  FMUL.FTZ R6, R6, R9 ;  /* 0x0000000906067220 */ /* 0x000fe20000410000 */
[----:B------:R-:W-:-:S03]  /*5a50*/  IMAD.MOV.U32 R4, RZ, RZ, 0x2 ;  /* 0x00000002ff047424 */ /* 0x000fc600078e00ff */
        /* <DEDUP_REMOVED lines=17> */
.L_x_13966:
        /* <DEDUP_REMOVED lines=13> */
.L_x_13968:
[----:B------:R-:W-:Y:S05]  /*5c40*/  BSYNC.RECONVERGENT B2 ;  /* 0x0000000000027941 */ /* 0x000fea0003800200 */
.L_x_13967:
        /* <DEDUP_REMOVED lines=43> */
.L_x_13965:
[----:B------:R-:W-:Y:S05]  /*5f00*/  BSYNC.RECONVERGENT B1 ;  /* 0x0000000000017941 */ /* 0x000fea0003800200 */
.L_x_13964:
        /* <DEDUP_REMOVED lines=20> */
.L_x_13971:
        /* <DEDUP_REMOVED lines=13> */
.L_x_13973:
[----:B------:R-:W-:Y:S05]  /*6120*/  BSYNC.RECONVERGENT B2 ;  /* 0x0000000000027941 */ /* 0x000fea0003800200 */
.L_x_13972:
        /* <DEDUP_REMOVED lines=43> */
.L_x_13970:
[----:B------:R-:W-:Y:S05]  /*63e0*/  BSYNC.RECONVERGENT B1 ;  /* 0x0000000000017941 */ /* 0x000fea0003800200 */
.L_x_13969:
[----:B------:R-:W-:Y:S01]  /*63f0*/  I2FP.F32.U32 R4, R3 ;  /* 0x0000000300047245 */ /* 0x000fe20000201000 */
[----:B------:R-:W-:Y:S01]  /*6400*/  BSSY.RECONVERGENT B1, `(.L_x_13974) ;  /* 0x0000050000017945 */ /* 0x000fe20003800200 */
[----:B------:R-:W-:Y:S01]  /*6410*/  PRMT R3, R133, 0x7632, R3 ;  /* 0x0000763285037816 */ /* 0x000fe20000000003 */
[----:B------:R-:W-:Y:S01]  /*6420*/  IMAD.MOV.U32 R149, RZ, RZ, 0x2 ;  /* 0x00000002ff957424 */ /* 0x000fe200078e00ff */
[----:B------:R-:W-:Y:S01]  /*6430*/  FSEL R147, R2, RZ, P4 ;  /* 0x000000ff02937208 */ /* 0x000fe20002000000 */
[----:B------:R-:W-:Y:S02]  /*6440*/  IMAD.MOV.U32 R2, RZ, RZ, R10 ;  /* 0x000000ffff027224 */ /* 0x000fe400078e000a */
[----:B------:R-:W-:Y:S02]  /*6450*/  IMAD.U32 R148, R3, 0x10000, RZ ;  /* 0x0001000003947824 */ /* 0x000fe400078e00ff */
[----:B------:R-:W-:Y:S02]  /*6460*/  FFMA.FTZ R3, R4, R201, 1.1641532182693481445e-10 ;  /* 0x2f00000004037423 */ /* 0x000fe400000100c9 */
[----:B------:R-:W-:-:S03]  /*6470*/  FMUL.FTZ R148, R148, R9 ;  /* 0x0000000994947220 */ /* 0x000fc60000410000 */
[----:B------:R-:W-:-:S04]  /*6480*/  FSETP.GTU.FTZ.AND P2, PT, R3, R0, PT ;  /* 0x000000000300720b */ /* 0x000fc80003f5c000 */
        /* <DEDUP_REMOVED lines=14> */
.L_x_13976:
        /* <DEDUP_REMOVED lines=13> */
.L_x_13978:
[----:B------:R-:W-:Y:S05]  /*6640*/  BSYNC.RECONVERGENT B2 ;  /* 0x0000000000027941 */ /* 0x000fea0003800200 */
.L_x_13977:
        /* <DEDUP_REMOVED lines=43> */
.L_x_13975:
[----:B------:R-:W-:Y:S05]  /*6900*/  BSYNC.RECONVERGENT B1 ;  /* 0x0000000000017941 */ /* 0x000fea0003800200 */
.L_x_13974:
        /* <DEDUP_REMOVED lines=19> */
.L_x_13981:
        /* <DEDUP_REMOVED lines=13> */
.L_x_13983:
[----:B------:R-:W-:Y:S05]  /*6b10*/  BSYNC.RECONVERGENT B2 ;  /* 0x0000000000027941 */ /* 0x000fea0003800200 */
.L_x_13982:
        /* <DEDUP_REMOVED lines=43> */
.L_x_13980:
[----:B------:R-:W-:Y:S05]  /*6dd0*/  BSYNC.RECONVERGENT B1 ;  /* 0x0000000000017941 */ /* 0x000fea0003800200 */
.L_x_13979:
[----:B------:R-:W-:Y:S01]  /*6de0*/  I2FP.F32.U32 R4, R4 ;  /* 0x0000000400047245 */ /* 0x000fe20000201000 */
[----:B------:R-:W-:Y:S01]  /*6df0*/  IMAD.U32 R148, R134, 0x10000, RZ ;  /* 0x0001000086947824 */ /* 0x000fe200078e00ff */
[----:B------:R-:W-:Y:S01]  /*6e00*/  BSSY.RECONVERGENT B1, `(.L_x_13984) ;  /* 0x000004e000017945 */ /* 0x000fe20003800200 */
[----:B------:R-:W-:Y:S02]  /*6e10*/  IMAD.MOV.U32 R149, RZ, RZ, 0x2 ;  /* 0x00000002ff957424 */ /* 0x000fe400078e00ff */
[----:B------:R-:W-:Y:S01]  /*6e20*/  FFMA.FTZ R3, R4, R201, 1.1641532182693481445e-10 ;  /* 0x2f00000004037423 */ /* 0x000fe200000100c9 */
[----:B------:R-:W-:-:S04]  /*6e30*/  FMUL.FTZ R148, R148, R9 ;  /* 0x0000000994947220 */ /* 0x000fc80000410000 */
        /* <DEDUP_REMOVED lines=17> */
.L_x_13986:
        /* <DEDUP_REMOVED lines=13> */
.L_x_13988:
[----:B------:R-:W-:Y:S05]  /*7020*/  BSYNC.RECONVERGENT B2 ;  /* 0x0000000000027941 */ /* 0x000fea0003800200 */
.L_x_13987:
        /* <DEDUP_REMOVED lines=43> */
.L_x_13985:
[----:B------:R-:W-:Y:S05]  /*72e0*/  BSYNC.RECONVERGENT B1 ;  /* 0x0000000000017941 */ /* 0x000fea0003800200 */
.L_x_13984:
        /* <DEDUP_REMOVED lines=18> */
.L_x_13991:
        /* <DEDUP_REMOVED lines=13> */
.L_x_13993:
[----:B------:R-:W-:Y:S05]  /*74e0*/  BSYNC.RECONVERGENT B2 ;  /* 0x0000000000027941 */ /* 0x000fea0003800200 */
.L_x_13992:
        /* <DEDUP_REMOVED lines=43> */
.L_x_13990:
[----:B------:R-:W-:Y:S05]  /*77a0*/  BSYNC.RECONVERGENT B1 ;  /* 0x0000000000017941 */ /* 0x000fea0003800200 */
.L_x_13989:
[----:B------:R-:W-:Y:S01]  /*77b0*/  PRMT R3, R134, 0x7632, R3 ;  /* 0x0000763286037816 */ /* 0x000fe20000000003 */
[----:B------:R-:W-:Y:S01]  /*77c0*/  BSSY.RECONVERGENT B1, `(.L_x_13994) ;  /* 0x0000050000017945 */ /* 0x000fe20003800200 */
[----:B------:R-:W-:Y:S01]  /*77d0*/  I2FP.F32.U32 R150, R13 ;  /* 0x0000000d00967245 */ /* 0x000fe20000201000 */
[----:B------:R-:W-:Y:S01]  /*77e0*/  IMAD.MOV.U32 R210, RZ, RZ, 0x2 ;  /* 0x00000002ffd27424 */ /* 0x000fe200078e00ff */
[----:B------:R-:W-:Y:S01]  /*77f0*/  FSEL R149, R2, RZ, P3 ;  /* 0x000000ff02957208 */ /* 0x000fe20001800000 */
[----:B------:R-:W-:Y:S02]  /*7800*/  IMAD.U32 R202, R3, 0x10000, RZ ;  /* 0x0001000003ca7824 */ /* 0x000fe400078e00ff */
[----:B------:R-:W-:Y:S01]  /*7810*/  FFMA.FTZ R3, R150, R201, 1.1641532182693481445e-10 ;  /* 0x2f00000096037423 */ /* 0x000fe200000100c9 */
[----:B------:R-:W-:Y:S02]  /*7820*/  IMAD.MOV.U32 R2, RZ, RZ, R10 ;  /* 0x000000ffff027224 */ /* 0x000fe400078e000a */
[----:B------:R-:W-:-:S02]  /*7830*/  FMUL.FTZ R202, R202, R9 ;  /* 0x00000009caca7220 */ /* 0x000fc40000410000 */
        /* <DEDUP_REMOVED lines=15> */
.L_x_13996:
        /* <DEDUP_REMOVED lines=13> */
.L_x_13998:
[----:B------:R-:W-:Y:S05]  /*7a00*/  BSYNC.RECONVERGENT B2 ;  /* 0x0000000000027941 */ /* 0x000fea0003800200 */
.L_x_13997:
        /* <DEDUP_REMOVED lines=43> */
.L_x_13995:
[----:B------:R-:W-:Y:S05]  /*7cc0*/  BSYNC.RECONVERGENT B1 ;  /* 0x0000000000017941 */ /* 0x000fea0003800200 */
.L_x_13994:
        /* <DEDUP_REMOVED lines=19> */
.L_x_14001:
        /* <DEDUP_REMOVED lines=13> */
.L_x_14003:
[----:B------:R-:W-:Y:S05]  /*7ed0*/  BSYNC.RECONVERGENT B2 ;  /* 0x0000000000027941 */ /* 0x000fea0003800200 */
.L_x_14002:
        /* <DEDUP_REMOVED lines=43> */
.L_x_14000:
[----:B------:R-:W-:Y:S05]  /*8190*/  BSYNC.RECONVERGENT B1 ;  /* 0x0000000000017941 */ /* 0x000fea0003800200 */
.L_x_13999:
        /* <DEDUP_REMOVED lines=12> */
[----:B------:R-:W-:Y:S01]  /*8260*/  IMAD.MOV.U32 R202, RZ, RZ, R10 ;  /* 0x000000ffffca7224 */ /* 0x000fe200078e000a */
[----:B------:R-:W-:Y:S02]  /*8270*/  PRMT R2, R13, 0x7610, R2 ;  /* 0x000076100d027816 */ /* 0x000fe40000000002 */
        /* <DEDUP_REMOVED lines=10> */
.L_x_14006:
        /* <DEDUP_REMOVED lines=13> */
.L_x_14008:
[----:B------:R-:W-:Y:S05]  /*83f0*/  BSYNC.RECONVERGENT B2 ;  /* 0x0000000000027941 */ /* 0x000fea0003800200 */
.L_x_14007:
        /* <DEDUP_REMOVED lines=43> */
.L_x_14005:
[----:B------:R-:W-:Y:S05]  /*86b0*/  BSYNC.RECONVERGENT B1 ;  /* 0x0000000000017941 */ /* 0x000fea0003800200 */
.L_x_14004:
[----:B------:R-:W-:Y:S01]  /*86c0*/  ISETP.NE.AND P6, PT, R212, 0x1, PT ;  /* 0x00000001d400780c */ /* 0x000fe20003fc5270 */
[----:B------:R-:W-:Y:S01]  /*86d0*/  IMAD.U32 R210, R151, 0x10000, RZ ;  /* 0x0001000097d27824 */ /* 0x000fe200078e00ff */
[----:B------:R-:W-:Y:S01]  /*86e0*/  I2FP.F32.U32 R202, R202 ;  /* 0x000000ca00ca7245 */ /* 0x000fe20000201000 */
[----:B------:R-:W-:Y:S01]  /*86f0*/  BSSY.RECONVERGENT B1, `(.L_x_14009) ;  /* 0x000004a000017945 */ /* 0x000fe20003800200 */
[----:B------:R-:W-:Y:S02]  /*8700*/  HFMA2 R13, -RZ, RZ, 0, 1.1920928955078125e-07 ;  /* 0x00000002ff0d7431 */ /* 0x000fe400000001ff */
[----:B------:R-:W-:Y:S01]  /*8710*/  FMUL.FTZ R151, R210, R9 ;  /* 0x00000009d2977220 */ /* 0x000fe20000410000 */
        /* <DEDUP_REMOVED lines=12> */
.L_x_14011:
        /* <DEDUP_REMOVED lines=15> */
.L_x_14013:
[----:B------:R-:W-:Y:S05]  /*88d0*/  BSYNC.RECONVERGENT B2 ;  /* 0x0000000000027941 */ /* 0x000fea0003800200 */
.L_x_14012:
        /* <DEDUP_REMOVED lines=43> */
.L_x_14010:
[----:B------:R-:W-:Y:S05]  /*8b90*/  BSYNC.RECONVERGENT B1 ;  /* 0x0000000000017941 */ /* 0x000fea0003800200 */
.L_x_14009:
        /* <DEDUP_REMOVED lines=11> */
.L_x_13933:
[----:B------:R-:W1:Y:S01]  /*8c50*/  LDC.64 R210, c[0x0][0x3a8] ;  /* 0x0000ea00ffd27b82 */ /* 0x000e620000000a00 */
[----:B------:R-:W-:Y:S02]  /*8c60*/  SEL R215, RZ, 0x1000000, !P5 ;  /* 0x01000000ffd77807 */ /* 0x000fe40006800000 */
[----:B------:R-:W-:Y:S02]  /*8c70*/  SEL R213, RZ, 0x10000, !P4 ;  /* 0x00010000ffd57807 */ /* 0x000fe40006000000 */
[C---:B------:R-:W-:Y:S02]  /*8c80*/  LOP3.LUT P6, RZ, R208.reuse, 0x8, RZ, 0xc0, !PT ;  /* 0x00000008d0ff7812 */ /* 0x040fe400078cc0ff */
[C---:B------:R-:W-:Y:S01]  /*8c90*/  LOP3.LUT P5, RZ, R208.reuse, 0x4, RZ, 0xc0, !PT ;  /* 0x00000004d0ff7812 */ /* 0x040fe200078ac0ff */
[----:B------:R-:W2:Y:S01]  /*8ca0*/  LDC.64 R202, c[0x0][0x3b0] ;  /* 0x0000ec00ffca7b82 */ /* 0x000ea20000000a00 */
        /* <DEDUP_REMOVED lines=8> */
[----:B-1----:R-:W-:Y:S01]  /*8d30*/  IMAD.WIDE.U32 R210, R209, 0x20, R210 ;  /* 0x00000020d1d27825 */ /* 0x002fe200078e00d2 */
[----:B------:R-:W-:-:S02]  /*8d40*/  SEL R213, RZ, 0x1, !P2 ;  /* 0x00000001ffd57807 */ /* 0x000fc40005000000 */
[----:B------:R-:W-:Y:S02]  /*8d50*/  SEL R212, RZ, 0x1, !P1 ;  /* 0x00000001ffd47807 */ /* 0x000fe40004800000 */
[----:B------:R-:W-:Y:S01]  /*8d60*/  LOP3.LUT R213, R214, R213, RZ, 0xfc, !PT ;  /* 0x000000d5d6d57212 */ /* 0x000fe200078efcff */
[----:B------:R1:W-:Y:S01]  /*8d70*/  STG.E.128 desc[UR10][R210.64], R144 ;  /* 0x00000090d2007986 */ /* 0x0003e2000c101d0a */
[----:B------:R-:W-:Y:S01]  /*8d80*/  LOP3.LUT R212, R9, R212, RZ, 0xfc, !PT ;  /* 0x000000d409d47212 */ /* 0x000fe200078efcff */
[----:B--2---:R-:W-:Y:S02]  /*8d90*/  IMAD.WIDE.U32 R202, R209, 0x8, R202 ;  /* 0x00000008d1ca7825 */ /* 0x004fe400078e00ca */
[----:B------:R1:W-:Y:S04]  /*8da0*/  STG.E.128 desc[UR10][R210.64+0x10], R148 ;  /* 0x00001094d2007986 */ /* 0x0003e8000c101d0a */
[----:B------:R1:W-:Y:S01]  /*8db0*/  STG.E.64 desc[UR10][R202.64], R212 ;  /* 0x000000d4ca007986 */ /* 0x0003e2000c101b0a */
[----:B------:R-:W-:Y:S05]  /*8dc0*/  @!P0 BRA `(.L_x_14014) ;  /* 0x0000000000508947 */ /* 0x000fea0003800000 */
[----:B------:R-:W-:Y:S01]  /*8dd0*/  IMAD.U32 R201, R2, 0x10000, RZ ;  /* 0x0001000002c97824 */ /* 0x000fe200078e00ff */
[----:B-1----:R-:W1:Y:S01]  /*8de0*/  LDC.64 R202, c[0x0][0x3b8] ;  /* 0x0000ee00ffca7b82 */ /* 0x002e620000000a00 */
        /* <DEDUP_REMOVED lines=13> */
[----:B-1----:R-:W-:Y:S01]  /*8ec0*/  IMAD.WIDE.U32 R202, R209, 0x8, R202 ;  /* 0x00000008d1ca7825 */ /* 0x002fe200078e00ca */
[----:B------:R-:W-:Y:S02]  /*8ed0*/  LOP3.LUT R9, R214, R210, R212, 0xfe, !PT ;  /* 0x000000d2d6097212 */ /* 0x000fe400078efed4 */
[----:B------:R-:W-:Y:S02]  /*8ee0*/  LOP3.LUT R211, R211, R215, RZ, 0xfc, !PT ;  /* 0x000000d7d3d37212 */ /* 0x000fe400078efcff */
[----:B------:R-:W-:-:S05]  /*8ef0*/  LOP3.LUT R210, R9, 0xff, R8, 0xf8, !PT ;  /* 0x000000ff09d27812 */ /* 0x000fca00078ef808 */
[----:B------:R2:W-:Y:S02]  /*8f00*/  STG.E.64 desc[UR10][R202.64], R210 ;  /* 0x000000d2ca007986 */ /* 0x0005e4000c101b0a */
.L_x_14014:
[----:B------:R-:W-:Y:S01]  /*8f10*/  IMAD.MOV.U32 R9, RZ, RZ, R200 ;  /* 0x000000ffff097224 */ /* 0x000fe200078e00c8 */
[----:B------:R-:W-:-:S07]  /*8f20*/  IADD3 R200, PT, PT, R209, 0x80, RZ ;  /* 0x00000080d1c87810 */ /* 0x000fce0007ffe0ff */
.L_x_13891:
[----:B------:R-:W-:Y:S05]  /*8f30*/  BSYNC.RECONVERGENT B0 ;  /* 0x0000000000007941 */ /* 0x000fea0003800200 */
.L_x_13890:
        /* <DEDUP_REMOVED lines=10> */
[----:B------:R-:W4:Y:S08]  /*8fe0*/  @P0 LDC.64 R152, c[0x0][0x398] ;  /* 0x0000e600ff980b82 */ /* 0x000f300000000a00 */
[----:B------:R-:W0:Y:S01]  /*8ff0*/  @P1 LDC.64 R154, c[0x0][0x3a0] ;  /* 0x0000e800ff9a1b82 */ /* 0x000e220000000a00 */
[----:B---3--:R-:W-:-:S06]  /*9000*/  IMAD.WIDE.U32 R156, R200, 0x10, R156 ;  /* 0x00000010c89c7825 */ /* 0x008fcc00078e009c */
[----:B------:R-:W5:Y:S01]  /*9010*/  LDG.E.128 R156, desc[UR10][R156.64] ;  /* 0x0000000a9c9c7981 */ /* 0x000f62000c1e1d00 */
[----:B----4-:R-:W-:-:S05]  /*9020*/  @P0 IMAD.WIDE.U32 R152, R200, 0x10, R152 ;  /* 0x00000010c8980825 */ /* 0x010fca00078e0098 */
[----:B------:R3:W5:Y:S01]  /*9030*/  @P0 LDG.E.128 R132, desc[UR10][R152.64] ;  /* 0x0000000a98840981 */ /* 0x000762000c1e1d00 */
[----:B0-----:R-:W-:-:S05]  /*9040*/  @P1 IMAD.WIDE.U32 R154, R200, 0x20, R154 ;  /* 0x00000020c89a1825 */ /* 0x001fca00078e009a */
[----:B------:R3:W5:Y:S04]  /*9050*/  @P1 LDG.E.128 R136, desc[UR10][R154.64] ;  /* 0x0000000a9a881981 */ /* 0x000768000c1e1d00 */
[----:B------:R3:W5:Y:S01]  /*9060*/  @P1 LDG.E.128 R140, desc[UR10][R154.64+0x10] ;  /* 0x0000100a9a8c1981 */ /* 0x000762000c1e1d00 */
[----:B------:R-:W-:Y:S05]  /*9070*/  @!P0 BRA `(.L_x_14017) ;  /* 0x0000005000048947 */ /* 0x000fea0003800000 */
[----:B------:R-:W-:Y:S01]  /*9080*/  ISETP.NE.AND P2, PT, R13, 0x1, PT ;  /* 0x000000010d00780c */ /* 0x000fe20003f45270 */
[----:B------:R-:W-:Y:S01]  /*9090*/  BSSY.RECONVERGENT B1, `(.L_x_14018) ;  /* 0x0000047000017945 */ /* 0x000fe20003800200 */
[----:B------:R-:W-:Y:S02]  /*90a0*/  IMAD.MOV.U32 R4, RZ, RZ, 0x2 ;  /* 0x00000002ff047424 */ /* 0x000fe400078e00ff */
[----:B------:R-:W-:Y:S02]  /*90b0*/  IMAD.MOV.U32 R2, RZ, RZ, R10 ;  /* 0x000000ffff027224 */ /* 0x000fe400078e000a */
[----:B-12---:R-:W-:-:S07]  /*90c0*/  IMAD.MOV.U32 R202, RZ, RZ, R9 ;  /* 0x000000ffffca7224 */ /* 0x006fce00078e0009 */
        /* <DEDUP_REMOVED lines=11> */
.L_x_14020:
        /* <DEDUP_REMOVED lines=13> */
.L_x_14022:
[----:B------:R-:W-:Y:S05]  /*9250*/  BSYNC.RECONVERGENT B2 ;  /* 0x0000000000027941 */ /* 0x000fea0003800200 */
.L_x_14021:
        /* <DEDUP_REMOVED lines=42> */
.L_x_14019:
[----:B------:R-:W-:Y:S05]  /*9500*/  BSYNC.RECONVERGENT B1 ;  /* 0x0000000000017941 */ /* 0x000fea0003800200 */
.L_x_14018:
        /* <DEDUP_REMOVED lines=24> */
.L_x_14025:
        /* <DEDUP_REMOVED lines=13> */
.L_x_14027:
[----:B------:R-:W-:Y:S05]  /*9760*/  BSYNC.RECONVERGENT B2 ;  /* 0x0000000000027941 */ /* 0x000fea0003800200 */
.L_x_14026:
[----:B------:R-:W-:Y:S01]  /*9770*/  IMAD.WIDE.U32 R6, R205, -0x326172a9, RZ ;  /* 0xcd9e8d57cd067825 */ /* 0x000fe200078e00ff */
[----:B---3--:R-:W-:Y:S02]  /*9780*/  LOP3.LUT R152, R11, UR9, R5, 0x96, !PT ;  /* 0x000000090b987c12 */ /* 0x008fe4000f8e9605 */
        /* <DEDUP_REMOVED lines=41> */
.L_x_14024:
[----:B------:R-:W-:Y:S05]  /*9a20*/  BSYNC.RECONVERGENT B1 ;  /* 0x0000000000017941 */ /* 0x000fea0003800200 */
.L_x_14023:
[----:B------:R-:W-:Y:S01]  /*9a30*/  I2FP.F32.U32 R4, R3 ;  /* 0x0000000300047245 */ /* 0x000fe20000201000 */
[----:B------:R-:W-:Y:S01]  /*9a40*/  IMAD.U32 R6, R132, 0x10000, RZ ;  /* 0x0001000084067824 */ /* 0x000fe200078e00ff */
[----:B------:R-:W-:Y:S01]  /*9a50*/  ISETP.NE.AND P3, PT, R5, 0x1, PT ;  /* 0x000000010500780c */ /* 0x000fe20003f65270 */
[----:B------:R-:W-:Y:S02]  /*9a60*/  BSSY.RECONVERGENT B1, `(.L_x_14028) ;  /* 0x000004d000017945 */ /* 0x000fe40003800200 */
[----:B------:R-:W-:Y:S01]  /*9a70*/  FFMA.FTZ R3, R4, R201, 1.1641532182693481445e-10 ;  /* 0x2f00000004037423 */ /* 0x000fe200000100c9 */
[----:B------:R-:W-:Y:S01]  /*9a80*/  FMUL.FTZ R6, R6, R9 ;  /* 0x0000000906067220 */ /* 0x000fe20000410000 */
[----:B------:R-:W-:-:S03]  /*9a90*/  HFMA2 R4, -RZ, RZ, 0, 1.1920928955078125e-07 ;  /* 0x00000002ff047431 */ /* 0x000fc600000001ff */
[----:B------:R-:W-:Y:S02]  /*9aa0*/  FSETP.GTU.FTZ.AND P2, PT, R3, R0, PT ;  /* 0x000000000300720b */ /* 0x000fe40003f5c000 */
[----:B------:R-:W-:Y:S01]  /*9ab0*/  FSEL R3, R2, RZ, P4 ;  /* 0x000000ff02037208 */ /* 0x000fe20002000000 */
[----:B------:R-:W-:Y:S01]  /*9ac0*/  IMAD.MOV.U32 R2, RZ, RZ, R10 ;  /* 0x000000ffff027224 */ /* 0x000fe200078e000a */
[----:B---3--:R-:W-:Y:S02]  /*9ad0*/  FSEL R152, R6, RZ, !P2 ;  /* 0x000000ff06987208 */ /* 0x008fe40005000000 */
        /* <DEDUP_REMOVED lines=12> */
.L_x_14030:
        /* <DEDUP_REMOVED lines=13> */
.L_x_14032:
[----:B------:R-:W-:Y:S05]  /*9c70*/  BSYNC.RECONVERGENT B2 ;  /* 0x0000000000027941 */ /* 0x000fea0003800200 */
.L_x_14031:
        /* <DEDUP_REMOVED lines=43> */
.L_x_14029:
[----:B------:R-:W-:Y:S05]  /*9f30*/  BSYNC.RECONVERGENT B1 ;  /* 0x0000000000017941 */ /* 0x000fea0003800200 */
.L_x_14028:
[----:B------:R-:W-:Y:S01]  /*9f40*/  I2FP.F32.U32 R2, R2 ;  /* 0x0000000200027245 */ /* 0x000fe20000201000 */
[----:B------:R-:W-:Y:S01]  /*9f50*/  BSSY.RECONVERGENT B1, `(.L_x_14033) ;  /* 0x000004c000017945 */ /* 0x000fe20003800200 */
[----:B------:R-:W-:Y:S01]  /*9f60*/  ISETP.NE.AND P2, PT, R4, 0x1, PT ;  /* 0x000000010400780c */ /* 0x000fe20003f45270 */
[----:B------:R-:W-:Y:S01]  /*9f70*/  IMAD.MOV.U32 R5, RZ, RZ, 0x2 ;  /* 0x00000002ff057424 */ /* 0x000fe200078e00ff */
        /* <DEDUP_REMOVED lines=16> */
.L_x_14035:
        /* <DEDUP_REMOVED lines=13> */
.L_x_14037:
[----:B------:R-:W-:Y:S05]  /*a150*/  BSYNC.RECONVERGENT B2 ;  /* 0x0000000000027941 */ /* 0x000fea0003800200 */
.L_x_14036:
        /* <DEDUP_REMOVED lines=43> */
.L_x_14034:
[----:B------:R-:W-:Y:S05]  /*a410*/  BSYNC.RECONVERGENT B1 ;  /* 0x0000000000017941 */ /* 0x000fea0003800200 */
.L_x_14033:
[----:B------:R-:W-:Y:S01]  /*a420*/  I2FP.F32.U32 R4, R3 ;  /* 0x0000000300047245 */ /* 0x000fe20000201000 */
[----:B------:R-:W-:Y:S01]  /*a430*/  BSSY.RECONVERGENT B1, `(.L_x_14038) ;  /* 0x0000050000017945 */ /* 0x000fe20003800200 */
[----:B------:R-:W-:Y:S02]  /*a440*/  PRMT R3, R132, 0x7632, R3 ;  /* 0x0000763284037816 */ /* 0x000fe40000000003 */
[----:B------:R-:W-:Y:S01]  /*a450*/  FSEL R153, R2, RZ, P4 ;  /* 0x000000ff02997208 */ /* 0x000fe20002000000 */
[----:B------:R-:W-:Y:S02]  /*a460*/  IMAD.MOV.U32 R2, RZ, RZ, R10 ;  /* 0x000000ffff027224 */ /* 0x000fe400078e000a */
[----:B------:R-:W-:Y:S02]  /*a470*/  IMAD.U32 R6, R3, 0x10000, RZ ;  /* 0x0001000003067824 */ /* 0x000fe400078e00ff */
[----:B------:R-:W-:Y:S01]  /*a480*/  FFMA.FTZ R3, R4, R201, 1.1641532182693481445e-10 ;  /* 0x2f00000004037423 */ /* 0x000fe200000100c9 */
[----:B------:R-:W-:-:S02]  /*a490*/  HFMA2 R4, -RZ, RZ, 0, 1.1920928955078125e-07 ;  /* 0x00000002ff047431 */ /* 0x000fc400000001ff */
[----:B------:R-:W-:Y:S02]  /*a4a0*/  FMUL.FTZ R6, R6, R9 ;  /* 0x0000000906067220 */ /* 0x000fe40000410000 */
        /* <DEDUP_REMOVED lines=15> */
.L_x_14040:
        /* <DEDUP_REMOVED lines=13> */
.L_x_14042:
[----:B------:R-:W-:Y:S05]  /*a670*/  BSYNC.RECONVERGENT B2 ;  /* 0x0000000000027941 */ /* 0x000fea0003800200 */
.L_x_14041:
        /* <DEDUP_REMOVED lines=43> */
.L_x_14039:
[----:B------:R-:W-:Y:S05]  /*a930*/  BSYNC.RECONVERGENT B1 ;  /* 0x0000000000017941 */ /* 0x000fea0003800200 */
.L_x_14038:
[----:B------:R-:W-:Y:S01]  /*a940*/  I2FP.F32.U32 R2, R2 ;  /* 0x0000000200027245 */ /* 0x000fe20000201000 */
[----:B------:R-:W-:Y:S01]  /*a950*/  BSSY.RECONVERGENT B1, `(.L_x_14043) ;  /* 0x000004d000017945 */ /* 0x000fe20003800200 */
[----:B------:R-:W-:Y:S01]  /*a960*/  ISETP.NE.AND P2, PT, R4, 0x1, PT ;  /* 0x000000010400780c */ /* 0x000fe20003f45270 */
[----:B------:R-:W-:Y:S01]  /*a970*/  IMAD.MOV.U32 R5, RZ, RZ, 0x2 ;  /* 0x00000002ff057424 */ /* 0x000fe200078e00ff */
        /* <DEDUP_REMOVED lines=17> */
.L_x_14045:
        /* <DEDUP_REMOVED lines=13> */
.L_x_14047:
[----:B------:R-:W-:Y:S05]  /*ab60*/  BSYNC.RECONVERGENT B2 ;  /* 0x0000000000027941 */ /* 0x000fea0003800200 */
.L_x_14046:
        /* <DEDUP_REMOVED lines=43> */
.L_x_14044:
[----:B------:R-:W-:Y:S05]  /*ae20*/  BSYNC.RECONVERGENT B1 ;  /* 0x0000000000017941 */ /* 0x000fea0003800200 */
.L_x_14043:
[----:B------:R-:W-:Y:S01]  /*ae30*/  I2FP.F32.U32 R4, R3 ;  /* 0x0000000300047245 */ /* 0x000fe20000201000 */
[----:B------:R-:W-:Y:S01]  /*ae40*/  IMAD.U32 R6, R133, 0x10000, RZ ;  /* 0x0001000085067824 */ /* 0x000fe200078e00ff */
[----:B------:R-:W-:Y:S01]  /*ae50*/  BSSY.RECONVERGENT B1, `(.L_x_14048) ;  /* 0x000004e000017945 */ /* 0x000fe20003800200 */
[----:B------:R-:W-:Y:S02]  /*ae60*/  HFMA2 R13, -RZ, RZ, 0, 1.1920928955078125e-07 ;  /* 0x00000002ff0d7431 */ /* 0x000fe400000001ff */
        /* <DEDUP_REMOVED lines=19> */
.L_x_14050:
        /* <DEDUP_REMOVED lines=13> */
.L_x_14052:
[----:B------:R-:W-:Y:S05]  /*b070*/  BSYNC.RECONVERGENT B2 ;  /* 0x0000000000027941 */ /* 0x000fea0003800200 */
.L_x_14051:
        /* <DEDUP_REMOVED lines=43> */
.L_x_14049:
[----:B------:R-:W-:Y:S05]  /*b330*/  BSYNC.RECONVERGENT B1 ;  /* 0x0000000000017941 */ /* 0x000fea0003800200 */
.L_x_14048:
        /* <DEDUP_REMOVED lines=20> */
.L_x_14055:
        /* <DEDUP_REMOVED lines=13> */
.L_x_14057:
[----:B------:R-:W-:Y:S05]  /*b550*/  BSYNC.RECONVERGENT B2 ;  /* 0x0000000000027941 */ /* 0x000fea0003800200 */
.L_x_14056:
        /* <DEDUP_REMOVED lines=43> */
.L_x_14054:
[----:B------:R-:W-:Y:S05]  /*b810*/  BSYNC.RECONVERGENT B1 ;  /* 0x0000000000017941 */ /* 0x000fea0003800200 */
.L_x_14053:
[----:B------:R-:W-:Y:S01]  /*b820*/  PRMT R3, R133, 0x7632, R3 ;  /* 0x0000763285037816 */ /* 0x000fe20000000003 */
[----:B------:R-:W-:Y:S01]  /*b830*/  BSSY.RECONVERGENT B1, `(.L_x_14058) ;  /* 0x0000050000017945 */ /* 0x000fe20003800200 */
[----:B------:R-:W-:Y:S02]  /*b840*/  I2FP.F32.U32 R4, R5 ;  /* 0x0000000500047245 */ /* 0x000fe40000201000 */
        /* <DEDUP_REMOVED lines=21> */
.L_x_14060:
        /* <DEDUP_REMOVED lines=13> */
.L_x_14062:
[----:B------:R-:W-:Y:S05]  /*ba70*/  BSYNC.RECONVERGENT B2 ;  /* 0x0000000000027941 */ /* 0x000fea0003800200 */
.L_x_14061:
        /* <DEDUP_REMOVED lines=43> */
.L_x_14059:
[----:B------:R-:W-:Y:S05]  /*bd30*/  BSYNC.RECONVERGENT B1 ;  /* 0x0000000000017941 */ /* 0x000fea0003800200 */
.L_x_14058:
        /* <DEDUP_REMOVED lines=19> */
.L_x_14065:
        /* <DEDUP_REMOVED lines=13> */
.L_x_14067:
[----:B------:R-:W-:Y:S05]  /*bf40*/  BSYNC.RECONVERGENT B2 ;  /* 0x0000000000027941 */ /* 0x000fea0003800200 */
.L_x_14066:
        /* <DEDUP_REMOVED lines=43> */
.L_x_14064:
[----:B------:R-:W-:Y:S05]  /*c200*/  BSYNC.RECONVERGENT B1 ;  /* 0x0000000000017941 */ /* 0x000fea0003800200 */
.L_x_14063:
        /* <DEDUP_REMOVED lines=23> */
.L_x_14070:
        /* <DEDUP_REMOVED lines=13> */
.L_x_14072:
[----:B------:R-:W-:Y:S05]  /*c450*/  BSYNC.RECONVERGENT B2 ;  /* 0x0000000000027941 */ /* 0x000fea0003800200 */
.L_x_14071:
        /* <DEDUP_REMOVED lines=43> */
.L_x_14069:
[----:B------:R-:W-:Y:S05]  /*c710*/  BSYNC.RECONVERGENT B1 ;  /* 0x0000000000017941 */ /* 0x000fea0003800200 */
.L_x_14068:
        /* <DEDUP_REMOVED lines=18> */
.L_x_14075:
        /* <DEDUP_REMOVED lines=13> */
.L_x_14077:
[----:B------:R-:W-:Y:S05]  /*c910*/  BSYNC.RECONVERGENT B2 ;  /* 0x0000000000027941 */ /* 0x000fea0003800200 */
.L_x_14076:
        /* <DEDUP_REMOVED lines=43> */
.L_x_14074:
[----:B------:R-:W-:Y:S05]  /*cbd0*/  BSYNC.RECONVERGENT B1 ;  /* 0x0000000000017941 */ /* 0x000fea0003800200 */
.L_x_14073:
        /* <DEDUP_REMOVED lines=24> */
.L_x_14080:
        /* <DEDUP_REMOVED lines=13> */
.L_x_14082:
[----:B------:R-:W-:Y:S05]  /*ce30*/  BSYNC.RECONVERGENT B2 ;  /* 0x0000000000027941 */ /* 0x000fea0003800200 */
.L_x_14081:
        /* <DEDUP_REMOVED lines=43> */
.L_x_14079:
[----:B------:R-:W-:Y:S05]  /*d0f0*/  BSYNC.RECONVERGENT B1 ;  /* 0x0000000000017941 */ /* 0x000fea0003800200 */
.L_x_14078:
        /* <DEDUP_REMOVED lines=19> */
.L_x_14085:
        /* <DEDUP_REMOVED lines=13> */
.L_x_14087:
[----:B------:R-:W-:Y:S05]  /*d300*/  BSYNC.RECONVERGENT B2 ;  /* 0x0000000000027941 */ /* 0x000fea0003800200 */
.L_x_14086:
        /* <DEDUP_REMOVED lines=43> */
.L_x_14084:
[----:B------:R-:W-:Y:S05]  /*d5c0*/  BSYNC.RECONVERGENT B1 ;  /* 0x0000000000017941 */ /* 0x000fea0003800200 */
.L_x_14083:
        /* <DEDUP_REMOVED lines=24> */
.L_x_14090:
        /* <DEDUP_REMOVED lines=13> */
.L_x_14092:
[----:B------:R-:W-:Y:S05]  /*d820*/  BSYNC.RECONVERGENT B2 ;  /* 0x0000000000027941 */ /* 0x000fea0003800200 */
.L_x_14091:
        /* <DEDUP_REMOVED lines=43> */
.L_x_14089:
[----:B------:R-:W-:Y:S05]  /*dae0*/  BSYNC.RECONVERGENT B1 ;  /* 0x0000000000017941 */ /* 0x000fea0003800200 */
.L_x_14088:
[----:B------:R-:W-:Y:S01]  /*daf0*/  ISETP.NE.AND P6, PT, R213, 0x1, PT ;  /* 0x00000001d500780c */ /* 0x000fe20003fc5270 */
[----:B------:R-:W-:Y:S01]  /*db00*/  IMAD.U32 R212, R159, 0x10000, RZ ;  /* 0x000100009fd47824 */ /* 0x000fe200078e00ff */
[----:B------:R-:W-:Y:S01]  /*db10*/  I2FP.F32.U32 R210, R203 ;  /* 0x000000cb00d27245 */ /* 0x000fe20000201000 */
[----:B------:R-:W-:Y:S01]  /*db20*/  BSSY.RECONVERGENT B1, `(.L_x_14093) ;  /* 0x000004a000017945 */ /* 0x000fe20003800200 */
[----:B------:R-:W-:Y:S02]  /*db30*/  IMAD.MOV.U32 R13, RZ, RZ, 0x2 ;  /* 0x00000002ff0d7424 */ /* 0x000fe400078e00ff */
        /* <DEDUP_REMOVED lines=13> */
.L_x_14095:
        /* <DEDUP_REMOVED lines=15> */
.L_x_14097:
[----:B------:R-:W-:Y:S05]  /*dd00*/  BSYNC.RECONVERGENT B2 ;  /* 0x0000000000027941 */ /* 0x000fea0003800200 */
.L_x_14096:
        /* <DEDUP_REMOVED lines=43> */
.L_x_14094:
[----:B------:R-:W-:Y:S05]  /*dfc0*/  BSYNC.RECONVERGENT B1 ;  /* 0x0000000000017941 */ /* 0x000fea0003800200 */
.L_x_14093:
        /* <DEDUP_REMOVED lines=12> */
.L_x_14017:
[----:B------:R-:W-:Y:S01]  /*e090*/  ISETP.NE.AND P2, PT, R13, 0x1, PT ;  /* 0x000000010d00780c */ /* 0x000fe20003f45270 */
[----:B------:R-:W-:Y:S01]  /*e0a0*/  BSSY.RECONVERGENT B1, `(.L_x_14099) ;  /* 0x0000047000017945 */ /* 0x000fe20003800200 */
[----:B------:R-:W-:Y:S02]  /*e0b0*/  HFMA2 R201, -RZ, RZ, 0, 1.1920928955078125e-07 ;  /* 0x00000002ffc97431 */ /* 0x000fe400000001ff */
[----:B---3--:R-:W-:Y:S02]  /*e0c0*/  IMAD.MOV.U32 R152, RZ, RZ, R10 ;  /* 0x000000ffff987224 */ /* 0x008fe400078e000a */
[----:B-12---:R-:W-:-:S07]  /*e0d0*/  IMAD.MOV.U32 R202, RZ, RZ, R9 ;  /* 0x000000ffffca7224 */ /* 0x006fce00078e0009 */
        /* <DEDUP_REMOVED lines=11> */
.L_x_14101:
        /* <DEDUP_REMOVED lines=13> */
.L_x_14103:
[----:B------:R-:W-:Y:S05]  /*e260*/  BSYNC.RECONVERGENT B2 ;  /* 0x0000000000027941 */ /* 0x000fea0003800200 */
.L_x_14102:
        /* <DEDUP_REMOVED lines=41> */
[----:B------:R-:W-:-:S07]  /*e500*/  IMAD.MOV.U32 R152, RZ, RZ, R9 ;  /* 0x000000ffff987224 */ /* 0x000fce00078e0009 */
.L_x_14100:
[----:B------:R-:W-:Y:S05]  /*e510*/  BSYNC.RECONVERGENT B1 ;  /* 0x0000000000017941 */ /* 0x000fea0003800200 */
.L_x_14099:
        /* <DEDUP_REMOVED lines=8> */
[----:B------:R-:W-:Y:S01]  /*e5a0*/  IMAD.MOV.U32 R13, RZ, RZ, R10 ;  /* 0x000000ffff0d7224 */ /* 0x000fe200078e000a */
[----:B------:R-:W-:Y:S01]  /*e5b0*/  PRMT R155, R156, 0x7632, R155 ;  /* 0x000076329c9b7816 */ /* 0x000fe2000000009b */
[----:B------:R-:W-:Y:S01]  /*e5c0*/  IMAD.MOV.U32 R156, RZ, RZ, 0x2 ;  /* 0x00000002ff9c7424 */ /* 0x000fe200078e00ff */
[----:B0-----:R-:W-:-:S13]  /*e5d0*/  FSETP.LE.FTZ.AND P3, PT, R154, R9, PT ;  /* 0x000000099a00720b */ /* 0x001fda0003f73000 */
        /* <DEDUP_REMOVED lines=10> */
.L_x_14106:
        /* <DEDUP_REMOVED lines=13> */
.L_x_14108:
[----:B------:R-:W-:Y:S05]  /*e750*/  BSYNC.RECONVERGENT B2 ;  /* 0x0000000000027941 */ /* 0x000fea0003800200 */
.L_x_14107:
        /* <DEDUP_REMOVED lines=43> */
.L_x_14105:
[----:B------:R-:W-:Y:S05]  /*ea10*/  BSYNC.RECONVERGENT B1 ;  /* 0x0000000000017941 */ /* 0x000fea0003800200 */
.L_x_14104:
        /* <DEDUP_REMOVED lines=19> */
.L_x_14111:
        /* <DEDUP_REMOVED lines=13> */
.L_x_14113:
[----:B------:R-:W-:Y:S05]  /*ec20*/  BSYNC.RECONVERGENT B2 ;  /* 0x0000000000027941 */ /* 0x000fea0003800200 */
.L_x_14112:
        /* <DEDUP_REMOVED lines=43> */
.L_x_14110:
[----:B------:R-:W-:Y:S05]  /*eee0*/  BSYNC.RECONVERGENT B1 ;  /* 0x0000000000017941 */ /* 0x000fea0003800200 */
.L_x_14109:
[----:B------:R-:W-:Y:S01]  /*eef0*/  I2FP.F32.U32 R13, R13 ;  /* 0x0000000d000d7245 */ /* 0x000fe20000201000 */
[----:B------:R-:W-:Y:S01]  /*ef00*/  BSSY.RECONVERGENT B1, `(.L_x_14114) ;  /* 0x000004c000017945 */ /* 0x000fe20003800200 */
[----:B------:R-:W-:Y:S02]  /*ef10*/  LOP3.LUT R208, R208, 0xfffffffb, RZ, 0xc0, !PT ;  /* 0xfffffffbd0d07812 */ /* 0x000fe400078ec0ff */
[----:B------:R-:W-:Y:S01]  /*ef20*/  SHF.L.U32 R154, R157, 0x10, RZ ;  /* 0x000000109d9a7819 */ /* 0x000fe200000006ff */
[----:B------:R-:W-:Y:S01]  /*ef30*/  FFMA.FTZ R210, R13, R152, 1.1641532182693481445e-10 ;  /* 0x2f0000000dd27423 */ /* 0x000fe20000010098 */
[----:B------:R-:W-:Y:S01]  /*ef40*/  PRMT R156, R157, 0x7632, R156 ;  /* 0x000076329d9c7816 */ /* 0x000fe2000000009c */
[----:B------:R-:W-:Y:S02]  /*ef50*/  IMAD.MOV.U32 R157, RZ, RZ, 0x2 ;  /* 0x00000002ff9d7424 */ /* 0x000fe400078e00ff */
[----:B------:R-:W-:Y:S01]  /*ef60*/  IMAD.MOV.U32 R13, RZ, RZ, R10 ;  /* 0x000000ffff0d7224 */ /* 0x000fe200078e000a */
        /* <DEDUP_REMOVED lines=12> */
.L_x_14116:
        /* <DEDUP_REMOVED lines=13> */
.L_x_14118:
[----:B------:R-:W-:Y:S05]  /*f100*/  BSYNC.RECONVERGENT B2 ;  /* 0x0000000000027941 */ /* 0x000fea0003800200 */
.L_x_14117:
        /* <DEDUP_REMOVED lines=43> */
.L_x_14115:
[----:B------:R-:W-:Y:S05]  /*f3c0*/  BSYNC.RECONVERGENT B1 ;  /* 0x0000000000017941 */ /* 0x000fea0003800200 */
.L_x_14114:
        /* <DEDUP_REMOVED lines=19> */
.L_x_14121:
        /* <DEDUP_REMOVED lines=13> */
.L_x_14123:
[----:B------:R-:W-:Y:S05]  /*f5d0*/  BSYNC.RECONVERGENT B2 ;  /* 0x0000000000027941 */ /* 0x000fea0003800200 */
.L_x_14122:
        /* <DEDUP_REMOVED lines=43> */
.L_x_14120:
[----:B------:R-:W-:Y:S05]  /*f890*/  BSYNC.RECONVERGENT B1 ;  /* 0x0000000000017941 */ /* 0x000fea0003800200 */
.L_x_14119:
        /* <DEDUP_REMOVED lines=18> */
.L_x_14126:
        /* <DEDUP_REMOVED lines=13> */
.L_x_14128:
[----:B------:R-:W-:Y:S05]  /*fa90*/  BSYNC.RECONVERGENT B2 ;  /* 0x0000000000027941 */ /* 0x000fea0003800200 */
.L_x_14127:
        /* <DEDUP_REMOVED lines=43> */
.L_x_14125:
[----:B------:R-:W-:Y:S05]  /*fd50*/  BSYNC.RECONVERGENT B1 ;  /* 0x0000000000017941 */ /* 0x000fea0003800200 */
.L_x_14124:
        /* <DEDUP_REMOVED lines=17> */
.L_x_14131:
        /* <DEDUP_REMOVED lines=13> */
.L_x_14133:
[----:B------:R-:W-:Y:S05]  /*ff40*/  BSYNC.RECONVERGENT B2 ;  /* 0x0000000000027941 */ /* 0x000fea0003800200 */
.L_x_14132:
        /* <DEDUP_REMOVED lines=43> */
.L_x_14130:
[----:B------:R-:W-:Y:S05]  /*10200*/  BSYNC.RECONVERGENT B1 ;  /* 0x0000000000017941 */ /* 0x000fea0003800200 */
.L_x_14129:
        /* <DEDUP_REMOVED lines=18> */
.L_x_14136:
        /* <DEDUP_REMOVED lines=13> */
.L_x_14138:
[----:B------:R-:W-:Y:S05]  /*10400*/  BSYNC.RECONVERGENT B2 ;  /* 0x0000000000027941 */ /* 0x000fea0003800200 */
.L_x_14137:
        /* <DEDUP_REMOVED lines=43> */
.L_x_14135:
[----:B------:R-:W-:Y:S05]  /*106c0*/  BSYNC.RECONVERGENT B1 ;  /* 0x0000000000017941 */ /* 0x000fea0003800200 */
.L_x_14134:
[----:B------:R-:W-:Y:S01]  /*106d0*/  I2FP.F32.U32 R211, R203 ;  /* 0x000000cb00d37245 */ /* 0x000fe20000201000 */
[----:B------:R-:W-:Y:S01]  /*106e0*/  FMUL.FTZ R153, R153, UR7 ;  /* 0x0000000799997c20 */ /* 0x000fe20008410000 */
[----:B------:R-:W-:Y:S01]  /*106f0*/  P2R R213, PR, RZ, 0x2 ;  /* 0x00000002ffd57803 */ /* 0x000fe20000000000 */
[----:B------:R-:W-:Y:S01]  /*10700*/  FMUL.FTZ R155, R155, UR7 ;  /* 0x000000079b9b7c20 */ /* 0x000fe20008410000 */
[----:B------:R-:W-:Y:S01]  /*10710*/  LOP3.LUT P1, RZ, R208, 0x10, RZ, 0xc0, !PT ;  /* 0x00000010d0ff7812 */ /* 0x000fe2000782c0ff */
        /* <DEDUP_REMOVED lines=14> */
[----:B------:R-:W-:-:S02]  /*10800*/  FSEL R155, R159, RZ, P5 ;  /* 0x000000ff9f9b7208 */ /* 0x000fc40002800000 */
[----:B------:R-:W-:Y:S02]  /*10810*/  LOP3.LUT P6, RZ, R208, 0x4, RZ, 0xc0, !PT ;  /* 0x00000004d0ff7812 */ /* 0x000fe400078cc0ff */
        /* <DEDUP_REMOVED lines=15> */
[----:B------:R-:W-:-:S13]  /*10910*/  PLOP3.LUT P5, PT, P5, PT, PT, 0x8, 0x80 ;  /* 0x000000000080781c */ /* 0x000fda0002fae170 */
.L_x_14098:
        /* <DEDUP_REMOVED lines=44> */
.L_x_14139:
[----:B------:R-:W-:Y:S01]  /*10be0*/  MOV R9, R202 ;  /* 0x000000ca00097202 */ /* 0x000fe20000000f00 */
[----:B------:R-:W-:-:S07]  /*10bf0*/  VIADD R200, R200, 0x80 ;  /* 0x00000080c8c87836 */ /* 0x000fce0000000000 */
.L_x_14016:
[----:B------:R-:W-:Y:S05]  /*10c00*/  BSYNC.RECONVERGENT B0 ;  /* 0x0000000000007941 */ /* 0x000fea0003800200 */
.L_x_14015:
        /* <DEDUP_REMOVED lines=11> */
[----:B------:R-:W1:Y:S01]  /*10cc0*/  @P1 LDC.64 R164, c[0x0][0x3a0] ;  /* 0x0000e800ffa41b82 */ /* 0x000e620000000a00 */
[----:B---3--:R-:W-:-:S04]  /*10cd0*/  IMAD.WIDE.U32 R162, R200, 0x10, R162 ;  /* 0x00000010c8a27825 */ /* 0x008fc800078e00a2 */
[----:B----4-:R-:W-:-:S05]  /*10ce0*/  @P0 IMAD.WIDE.U32 R160, R200, 0x10, R160 ;  /* 0x00000010c8a00825 */ /* 0x010fca00078e00a0 */
[----:B------:R3:W5:Y:S01]  /*10cf0*/  @P0 LDG.E.128 R132, desc[UR10][R160.64] ;  /* 0x0000000aa0840981 */ /* 0x000762000c1e1d00 */
[----:B-12---:R-:W-:-:S03]  /*10d00*/  @P1 IMAD.WIDE.U32 R202, R200, 0x20, R164 ;  /* 0x00000020c8ca1825 */ /* 0x006fc600078e00a4 */
[----:B------:R3:W5:Y:S04]  /*10d10*/  LDG.E.128 R164, desc[UR10][R162.64] ;  /* 0x0000000aa2a47981 */ /* 0x000768000c1e1d00 */
[----:B------:R3:W5:Y:S04]  /*10d20*/  @P1 LDG.E.128 R136, desc[UR10][R202.64] ;  /* 0x0000000aca881981 */ /* 0x000768000c1e1d00 */
[----:B------:R3:W5:Y:S01]  /*10d30*/  @P1 LDG.E.128 R140, desc[UR10][R202.64+0x10] ;  /* 0x0000100aca8c1981 */ /* 0x000762000c1e1d00 */
[----:B------:R-:W-:Y:S05]  /*10d40*/  @!P0 BRA `(.L_x_14142) ;  /* 0x0000005000048947 */ /* 0x000fea0003800000 */
[----:B------:R-:W-:Y:S01]  /*10d50*/  ISETP.NE.AND P2, PT, R13, 0x1, PT ;  /* 0x000000010d00780c */ /* 0x000fe20003f45270 */
[----:B------:R-:W-:Y:S01]  /*10d60*/  BSSY.RECONVERGENT B1, `(.L_x_14143) ;  /* 0x0000047000017945 */ /* 0x000fe20003800200 */
[----:B------:R-:W-:Y:S01]  /*10d70*/  IMAD.MOV.U32 R4, RZ, RZ, 0x2 ;  /* 0x00000002ff047424 */ /* 0x000fe200078e00ff */
[----:B---3--:R-:W-:Y:S01]  /*10d80*/  MOV R202, R9 ;  /* 0x0000000900ca7202 */ /* 0x008fe20000000f00 */
[----:B0-----:R-:W-:-:S09]  /*10d90*/  IMAD.MOV.U32 R2, RZ, RZ, R10 ;  /* 0x000000ffff027224 */ /* 0x001fd200078e000a */
        /* <DEDUP_REMOVED lines=11> */
.L_x_14145:
        /* <DEDUP_REMOVED lines=13> */
.L_x_14147:
[----:B------:R-:W-:Y:S05]  /*10f20*/  BSYNC.RECONVERGENT B2 ;  /* 0x0000000000027941 */ /* 0x000fea0003800200 */
.L_x_14146:
        /* <DEDUP_REMOVED lines=42> */
.L_x_14144:
[----:B------:R-:W-:Y:S05]  /*111d0*/  BSYNC.RECONVERGENT B1 ;  /* 0x0000000000017941 */ /* 0x000fea0003800200 */
.L_x_14143:
        /* <DEDUP_REMOVED lines=9> */
[----:B------:R-:W-:Y:S01]  /*11270*/  PRMT R164, R164, 0x7632, R164 ;  /* 0x00007632a4a47816 */ /* 0x000fe200000000a4 */
[----:B------:R-:W-:Y:S01]  /*11280*/  IMAD.MOV.U32 R5, RZ, RZ, 0x2 ;  /* 0x00000002ff057424 */ /* 0x000fe200078e00ff */
[----:B0-----:R-:W-:-:S02]  /*11290*/  FSETP.LE.FTZ.AND P4, PT, R3, R0, PT ;  /* 0x000000000300720b */ /* 0x001fc40003f93000 */
[----:B------:R-:W-:Y:S01]  /*112a0*/  MOV R3, R10 ;  /* 0x0000000a00037202 */ /* 0x000fe20000000f00 */
[----:B-1----:R-:W-:-:S10]  /*112b0*/  FMUL.FTZ R2, R2, R9 ;  /* 0x0000000902027220 */ /* 0x002fd40000410000 */
        /* <DEDUP_REMOVED lines=10> */
.L_x_14150:
        /* <DEDUP_REMOVED lines=13> */
.L_x_14152:
[----:B------:R-:W-:Y:S05]  /*11430*/  BSYNC.RECONVERGENT B2 ;  /* 0x0000000000027941 */ /* 0x000fea0003800200 */
.L_x_14151:
        /* <DEDUP_REMOVED lines=43> */
.L_x_14149:
[----:B------:R-:W-:Y:S05]  /*116f0*/  BSYNC.RECONVERGENT B1 ;  /* 0x0000000000017941 */ /* 0x000fea0003800200 */
.L_x_14148:
[----:B------:R-:W-:Y:S01]  /*11700*/  I2FP.F32.U32 R4, R3 ;  /* 0x0000000300047245 */ /* 0x000fe20000201000 */
[----:B------:R-:W-:Y:S01]  /*11710*/  BSSY.RECONVERGENT B1, `(.L_x_14153) ;  /* 0x000004f000017945 */ /* 0x000fe20003800200 */
[----:B------:R-:W-:-:S03]  /*11720*/  SHF.L.U32 R6, R132, 0x10, RZ ;  /* 0x0000001084067819 */ /* 0x000fc600000006ff */
[----:B------:R-:W-:Y:S01]  /*11730*/  FFMA.FTZ R3, R4, R201, 1.1641532182693481445e-10 ;  /* 0x2f00000004037423 */ /* 0x000fe200000100c9 */
[----:B------:R-:W-:Y:S02]  /*11740*/  IMAD.MOV.U32 R4, RZ, RZ, 0x2 ;  /* 0x00000002ff047424 */ /* 0x000fe400078e00ff */
[----:B------:R-:W-:Y:S02]  /*11750*/  FMUL.FTZ R6, R6, R9 ;  /* 0x0000000906067220 */ /* 0x000fe40000410000 */
[----:B------:R-:W-:Y:S02]  /*11760*/  FSETP.GTU.FTZ.AND P2, PT, R3, R0, PT ;  /* 0x000000000300720b */ /* 0x000fe40003f5c000 */
[----:B------:R-:W-:Y:S01]  /*11770*/  FSEL R3, R2, RZ, P4 ;  /* 0x000000ff02037208 */ /* 0x000fe20002000000 */
[----:B------:R-:W-:Y:S01]  /*11780*/  IMAD.MOV.U32 R2, RZ, RZ, R10 ;  /* 0x000000ffff027224 */ /* 0x000fe200078e000a */
[----:B------:R-:W-:Y:S02]  /*11790*/  FSEL R160, R6, RZ, !P2 ;  /* 0x000000ff06a07208 */ /* 0x000fe40005000000 */
[----:B------:R-:W-:-:S02]  /*117a0*/  SEL R8, RZ, 0x1, P2 ;  /* 0x00000001ff087807 */ /* 0x000fc40001000000 */
        /* <DEDUP_REMOVED lines=12> */
.L_x_14155:
        /* <DEDUP_REMOVED lines=13> */
.L_x_14157:
[----:B------:R-:W-:Y:S05]  /*11940*/  BSYNC.RECONVERGENT B2 ;  /* 0x0000000000027941 */ /* 0x000fea0003800200 */
.L_x_14156:
        /* <DEDUP_REMOVED lines=43> */
.L_x_14154:
[----:B------:R-:W-:Y:S05]  /*11c00*/  BSYNC.RECONVERGENT B1 ;  /* 0x0000000000017941 */ /* 0x000fea0003800200 */
.L_x_14153:
        /* <DEDUP_REMOVED lines=8> */
[----:B------:R-:W-:Y:S01]  /*11c90*/  FMUL.FTZ R2, R2, R9 ;  /* 0x0000000902027220 */ /* 0x000fe20000410000 */
[----:B------:R-:W-:-:S11]  /*11ca0*/  MOV R3, R10 ;  /* 0x0000000a00037202 */ /* 0x000fd60000000f00 */
        /* <DEDUP_REMOVED lines=10> */
.L_x_14160:
        /* <DEDUP_REMOVED lines=13> */
.L_x_14162:
[----:B------:R-:W-:Y:S05]  /*11e20*/  BSYNC.RECONVERGENT B2 ;  /* 0x0000000000027941 */ /* 0x000fea0003800200 */
.L_x_14161:
        /* <DEDUP_REMOVED lines=43> */
.L_x_14159:
[----:B------:R-:W-:Y:S05]  /*120e0*/  BSYNC.RECONVERGENT B1 ;  /* 0x0000000000017941 */ /* 0x000fea0003800200 */
.L_x_14158:
[----:B------:R-:W-:Y:S01]  /*120f0*/  I2FP.F32.U32 R4, R3 ;  /* 0x0000000300047245 */ /* 0x000fe20000201000 */
[----:B------:R-:W-:Y:S01]  /*12100*/  BSSY.RECONVERGENT B1, `(.L_x_14163) ;  /* 0x0000050000017945 */ /* 0x000fe20003800200 */
[----:B------:R-:W-:Y:S02]  /*12110*/  PRMT R3, R132, 0x7632, R3 ;  /* 0x0000763284037816 */ /* 0x000fe40000000003 */
[----:B------:R-:W-:Y:S01]  /*12120*/  FSEL R161, R2, RZ, P4 ;  /* 0x000000ff02a17208 */ /* 0x000fe20002000000 */
[----:B------:R-:W-:Y:S01]  /*12130*/  IMAD.MOV.U32 R2, RZ, RZ, R10 ;  /* 0x000000ffff027224 */ /* 0x000fe200078e000a */
[----:B------:R-:W-:Y:S01]  /*12140*/  SHF.L.U32 R6, R3, 0x10, RZ ;  /* 0x0000001003067819 */ /* 0x000fe200000006ff */
[----:B------:R-:W-:-:S04]  /*12150*/  FFMA.FTZ R3, R4, R201, 1.1641532182693481445e-10 ;  /* 0x2f00000004037423 */ /* 0x000fc800000100c9 */
[----:B------:R-:W-:Y:S01]  /*12160*/  FMUL.FTZ R6, R6, R9 ;  /* 0x0000000906067220 */ /* 0x000fe20000410000 */
[----:B------:R-:W-:-:S04]  /*12170*/  FSETP.GTU.FTZ.AND P2, PT, R3, R0, PT ;  /* 0x000000000300720b */ /* 0x000fc80003f5c000 */
[----:B------:R-:W-:Y:S02]  /*12180*/  FSEL R6, R6, RZ, !P2 ;  /* 0x000000ff06067208 */ /* 0x000fe40005000000 */
[----:B------:R-:W-:Y:S02]  /*12190*/  SEL R7, RZ, 0x1, P2 ;  /* 0x00000001ff077807 */ /* 0x000fe40001000000 */
[----:B------:R-:W-:Y:S01]  /*121a0*/  ISETP.NE.AND P2, PT, R5, 0x1, PT ;  /* 0x000000010500780c */ /* 0x000fe20003f45270 */
[----:B------:R-:W-:Y:S01]  /*121b0*/  FADD.FTZ R161, R6, R161 ;  /* 0x000000a106a17221 */ /* 0x000fe20000010000 */
[----:B------:R-:W-:-:S03]  /*121c0*/  IMAD.MOV.U32 R6, RZ, RZ, 0x2 ;  /* 0x00000002ff067424 */ /* 0x000fc600078e00ff */
        /* <DEDUP_REMOVED lines=10> */
.L_x_14165:
        /* <DEDUP_REMOVED lines=13> */
.L_x_14167:
[----:B------:R-:W-:Y:S05]  /*12340*/  BSYNC.RECONVERGENT B2 ;  /* 0x0000000000027941 */ /* 0x000fea0003800200 */
.L_x_14166:
        /* <DEDUP_REMOVED lines=43> */
.L_x_14164:
[----:B------:R-:W-:Y:S05]  /*12600*/  BSYNC.RECONVERGENT B1 ;  /* 0x0000000000017941 */ /* 0x000fea0003800200 */
.L_x_14163:
[----:B------:R-:W-:Y:S01]  /*12610*/  I2FP.F32.U32 R2, R2 ;  /* 0x0000000200027245 */ /* 0x000fe20000201000 */
[C---:B------:R-:W-:Y:S01]  /*12620*/  IMAD.U32 R4, R165.reuse, 0x10000, RZ ;  /* 0x00010000a5047824 */ /* 0x040fe200078e00ff */
        /* <DEDUP_REMOVED lines=19> */
.L_x_14170:
        /* <DEDUP_REMOVED lines=13> */
.L_x_14172:
[----:B------:R-:W-:Y:S05]  /*12830*/  BSYNC.RECONVERGENT B2 ;  /* 0x0000000000027941 */ /* 0x000fea0003800200 */
.L_x_14171:
        /* <DEDUP_REMOVED lines=42> */
[----:B------:R-:W-:-:S07]  /*12ae0*/  LOP3.LUT R15, R4, UR36, R163, 0x96, !PT ;  /* 0x00000024040f7c12 */ /* 0x000fce000f8e96a3 */
.L_x_14169:
[----:B------:R-:W-:Y:S05]  /*12af0*/  BSYNC.RECONVERGENT B1 ;  /* 0x0000000000017941 */ /* 0x000fea0003800200 */
.L_x_14168:
[----:B------:R-:W-:Y:S01]  /*12b00*/  I2FP.F32.U32 R4, R5 ;  /* 0x0000000500047245 */ /* 0x000fe20000201000 */
[----:B------:R-:W-:Y:S01]  /*12b10*/  BSSY.RECONVERGENT B1, `(.L_x_14173) ;  /* 0x000004f000017945 */ /* 0x000fe20003800200 */
[----:B------:R-:W-:Y:S01]  /*12b20*/  SHF.L.U32 R6, R133, 0x10, RZ ;  /* 0x0000001085067819 */ /* 0x000fe200000006ff */
[----:B------:R-:W-:Y:S02]  /*12b30*/  IMAD.MOV.U32 R163, RZ, RZ, 0x2 ;  /* 0x00000002ffa37424 */ /* 0x000fe400078e00ff */
        /* <DEDUP_REMOVED lines=19> */
.L_x_14175:
        /* <DEDUP_REMOVED lines=13> */
.L_x_14177:
[----:B------:R-:W-:Y:S05]  /*12d40*/  BSYNC.RECONVERGENT B2 ;  /* 0x0000000000027941 */ /* 0x000fea0003800200 */
.L_x_14176:
        /* <DEDUP_REMOVED lines=43> */
.L_x_14174:
[----:B------:R-:W-:Y:S05]  /*13000*/  BSYNC.RECONVERGENT B1 ;  /* 0x0000000000017941 */ /* 0x000fea0003800200 */
.L_x_14173:
        /* <DEDUP_REMOVED lines=20> */
.L_x_14180:
        /* <DEDUP_REMOVED lines=13> */
.L_x_14182:
[----:B------:R-:W-:Y:S05]  /*13220*/  BSYNC.RECONVERGENT B2 ;  /* 0x0000000000027941 */ /* 0x000fea0003800200 */
.L_x_14181:
        /* <DEDUP_REMOVED lines=43> */
.L_x_14179:
[----:B------:R-:W-:Y:S05]  /*134e0*/  BSYNC.RECONVERGENT B1 ;  /* 0x0000000000017941 */ /* 0x000fea0003800200 */
.L_x_14178:
        /* <DEDUP_REMOVED lines=24> */
.L_x_14185:
        /* <DEDUP_REMOVED lines=13> */
.L_x_14187:
[----:B------:R-:W-:Y:S05]  /*13740*/  BSYNC.RECONVERGENT B2 ;  /* 0x0000000000027941 */ /* 0x000fea0003800200 */
.L_x_14186:
        /* <DEDUP_REMOVED lines=43> */
.L_x_14184:
[----:B------:R-:W-:Y:S05]  /*13a00*/  BSYNC.RECONVERGENT B1 ;  /* 0x0000000000017941 */ /* 0x000fea0003800200 */
.L_x_14183:
        /* <DEDUP_REMOVED lines=19> */
.L_x_14190:
        /* <DEDUP_REMOVED lines=13> */
.L_x_14192:
[----:B------:R-:W-:Y:S05]  /*13c10*/  BSYNC.RECONVERGENT B2 ;  /* 0x0000000000027941 */ /* 0x000fea0003800200 */
.L_x_14191:
        /* <DEDUP_REMOVED lines=43> */
.L_x_14189:
[----:B------:R-:W-:Y:S05]  /*13ed0*/  BSYNC.RECONVERGENT B1 ;  /* 0x0000000000017941 */ /* 0x000fea0003800200 */
.L_x_14188:
        /* <DEDUP_REMOVED lines=23> */
.L_x_14195:
        /* <DEDUP_REMOVED lines=13> */
.L_x_14197:
[----:B------:R-:W-:Y:S05]  /*14120*/  BSYNC.RECONVERGENT B2 ;  /* 0x0000000000027941 */ /* 0x000fea0003800200 */
.L_x_14196:
        /* <DEDUP_REMOVED lines=43> */
.L_x_14194:
[----:B------:R-:W-:Y:S05]  /*143e0*/  BSYNC.RECONVERGENT B1 ;  /* 0x0000000000017941 */ /* 0x000fea0003800200 */
.L_x_14193:
        /* <DEDUP_REMOVED lines=18> */
.L_x_14200:
        /* <DEDUP_REMOVED lines=13> */
.L_x_14202:
[----:B------:R-:W-:Y:S05]  /*145e0*/  BSYNC.RECONVERGENT B2 ;  /* 0x0000000000027941 */ /* 0x000fea0003800200 */
.L_x_14201:
        /* <DEDUP_REMOVED lines=43> */
.L_x_14199:
[----:B------:R-:W-:Y:S05]  /*148a0*/  BSYNC.RECONVERGENT B1 ;  /* 0x0000000000017941 */ /* 0x000fea0003800200 */
.L_x_14198:
        /* <DEDUP_REMOVED lines=24> */
.L_x_14205:
        /* <DEDUP_REMOVED lines=13> */
.L_x_14207:
[----:B------:R-:W-:Y:S05]  /*14b00*/  BSYNC.RECONVERGENT B2 ;  /* 0x0000000000027941 */ /* 0x000fea0003800200 */
.L_x_14206:
        /* <DEDUP_REMOVED lines=43> */
.L_x_14204:
[----:B------:R-:W-:Y:S05]  /*14dc0*/  BSYNC.RECONVERGENT B1 ;  /* 0x0000000000017941 */ /* 0x000fea0003800200 */
.L_x_14203:
        /* <DEDUP_REMOVED lines=19> */
.L_x_14210:
        /* <DEDUP_REMOVED lines=13> */
.L_x_14212:
[----:B------:R-:W-:Y:S05]  /*14fd0*/  BSYNC.RECONVERGENT B2 ;  /* 0x0000000000027941 */ /* 0x000fea0003800200 */
.L_x_14211:
        /* <DEDUP_REMOVED lines=43> */
.L_x_14209:
[----:B------:R-:W-:Y:S05]  /*15290*/  BSYNC.RECONVERGENT B1 ;  /* 0x0000000000017941 */ /* 0x000fea0003800200 */
.L_x_14208:
        /* <DEDUP_REMOVED lines=24> */
.L_x_14215:
        /* <DEDUP_REMOVED lines=13> */
.L_x_14217:
[----:B------:R-:W-:Y:S05]  /*154f0*/  BSYNC.RECONVERGENT B2 ;  /* 0x0000000000027941 */ /* 0x000fea0003800200 */
.L_x_14216:
        /* <DEDUP_REMOVED lines=43> */
.L_x_14214:
[----:B------:R-:W-:Y:S05]  /*157b0*/  BSYNC.RECONVERGENT B1 ;  /* 0x0000000000017941 */ /* 0x000fea0003800200 */
.L_x_14213:
[----:B------:R-:W-:Y:S01]  /*157c0*/  ISETP.NE.AND P6, PT, R213, 0x1, PT ;  /* 0x00000001d500780c */ /* 0x000fe20003fc5270 */
[----:B------:R-:W-:Y:S01]  /*157d0*/  IMAD.U32 R212, R167, 0x10000, RZ ;  /* 0x00010000a7d47824 */ /* 0x000fe200078e00ff */
[----:B------:R-:W-:Y:S01]  /*157e0*/  I2FP.F32.U32 R210, R203 ;  /* 0x000000cb00d27245 */ /* 0x000fe20000201000 */
[----:B------:R-:W-:Y:S01]  /*157f0*/  BSSY.RECONVERGENT B1, `(.L_x_14218) ;  /* 0x000004a000017945 */ /* 0x000fe20003800200 */
[----:B------:R-:W-:Y:S02]  /*15800*/  IMAD.MOV.U32 R13, RZ, RZ, 0x2 ;  /* 0x00000002ff0d7424 */ /* 0x000fe400078e00ff */
[----:B------:R-:W-:Y:S01]  /*15810*/  FMUL.FTZ R167, R212, R9 ;  /* 0x00000009d4a77220 */ /* 0x000fe20000410000 */
        /* <DEDUP_REMOVED lines=12> */
.L_x_14220:
        /* <DEDUP_REMOVED lines=15> */
.L_x_14222:
[----:B------:R-:W-:Y:S05]  /*159d0*/  BSYNC.RECONVERGENT B2 ;  /* 0x0000000000027941 */ /* 0x000fea0003800200 */
.L_x_14221:
        /* <DEDUP_REMOVED lines=43> */
.L_x_14219:
[----:B------:R-:W-:Y:S05]  /*15c90*/  BSYNC.RECONVERGENT B1 ;  /* 0x0000000000017941 */ /* 0x000fea0003800200 */
.L_x_14218:
        /* <DEDUP_REMOVED lines=12> */
.L_x_14142:
[----:B------:R-:W-:Y:S01]  /*15d60*/  ISETP.NE.AND P2, PT, R13, 0x1, PT ;  /* 0x000000010d00780c */ /* 0x000fe20003f45270 */
[----:B------:R-:W-:Y:S01]  /*15d70*/  BSSY.RECONVERGENT B1, `(.L_x_14224) ;  /* 0x0000047000017945 */ /* 0x000fe20003800200 */
[----:B------:R-:W-:Y:S02]  /*15d80*/  HFMA2 R201, -RZ, RZ, 0, 1.1920928955078125e-07 ;  /* 0x00000002ffc97431 */ /* 0x000fe400000001ff */
[----:B---3--:R-:W-:Y:S02]  /*15d90*/  IMAD.MOV.U32 R160, RZ, RZ, R10 ;  /* 0x000000ffffa07224 */ /* 0x008fe400078e000a */
        /* <DEDUP_REMOVED lines=12> */
.L_x_14226:
        /* <DEDUP_REMOVED lines=13> */
.L_x_14228:
[----:B------:R-:W-:Y:S05]  /*15f30*/  BSYNC.RECONVERGENT B2 ;  /* 0x0000000000027941 */ /* 0x000fea0003800200 */
.L_x_14227:
        /* <DEDUP_REMOVED lines=42> */
.L_x_14225:
[----:B------:R-:W-:Y:S05]  /*161e0*/  BSYNC.RECONVERGENT B1 ;  /* 0x0000000000017941 */ /* 0x000fea0003800200 */
.L_x_14224:
[----:B------:R-:W1:Y:S01]  /*161f0*/  LDC R9, c[0x0][0x404] ;  /* 0x00010100ff097b82 */ /* 0x000e620000000800 */
[----:B------:R-:W-:Y:S01]  /*16200*/  I2FP.F32.U32 R13, R160 ;  /* 0x000000a0000d7245 */ /* 0x000fe20000201000 */
[----:B------:R-:W-:Y:S01]  /*16210*/  IMAD.MOV.U32 R160, RZ, RZ, 0x2f800000 ;  /* 0x2f800000ffa07424 */ /* 0x000fe200078e00ff */
[----:B------:R-:W-:Y:S01]  /*16220*/  ISETP.NE.AND P2, PT, R201, 0x1, PT ;  /* 0x00000001c900780c */ /* 0x000fe20003f45270 */
[----:B------:R-:W-:Y:S01]  /*16230*/  BSSY.RECONVERGENT B1, `(.L_x_14229) ;  /* 0x000004b000017945 */ /* 0x000fe20003800200 */
[----:B------:R-:W-:Y:S01]  /*16240*/  LOP3.LUT R208, R208, 0xffffffef, RZ, 0xc0, !PT ;  /* 0xffffffefd0d07812 */ /* 0x000fe200078ec0ff */
[----:B------:R-:W-:Y:S01]  /*16250*/  FFMA.FTZ R162, R13, R160, 1.1641532182693481445e-10 ;  /* 0x2f0000000da27423 */ /* 0x000fe200000100a0 */
[C---:B-----5:R-:W-:Y:S01]  /*16260*/  IMAD.U32 R161, R164.reuse, 0x10000, RZ ;  /* 0x00010000a4a17824 */ /* 0x060fe200078e00ff */
[----:B------:R-:W-:Y:S01]  /*16270*/  PRMT R163, R164, 0x7632, R163 ;  /* 0x00007632a4a37816 */ /* 0x000fe200000000a3 */
[----:B------:R-:W-:Y:S01]  /*16280*/  IMAD.MOV.U32 R13, RZ, RZ, R10 ;  /* 0x000000ffff0d7224 */ /* 0x000fe200078e000a */
[----:B------:R-:W-:-:S02]  /*16290*/  MOV R164, 0x2 ;  /* 0x0000000200a47802 */ /* 0x000fc40000000f00 */
[----:B-1----:R-:W-:-:S13]  /*162a0*/  FSETP.LE.FTZ.AND P3, PT, R162, R9, PT ;  /* 0x00000009a200720b */ /* 0x002fda0003f73000 */
        /* <DEDUP_REMOVED lines=10> */
.L_x_14231:
        /* <DEDUP_REMOVED lines=13> */
.L_x_14233:
[----:B------:R-:W-:Y:S05]  /*16420*/  BSYNC.RECONVERGENT B2 ;  /* 0x0000000000027941 */ /* 0x000fea0003800200 */
.L_x_14232:
[----:B0-----:R-:W-:Y:S01]  /*16430*/  IMAD.WIDE.U32 R210, R205, -0x326172a9, RZ ;  /* 0xcd9e8d57cdd27825 */ /* 0x001fe200078e00ff */
        /* <DEDUP_REMOVED lines=42> */
.L_x_14230:
[----:B------:R-:W-:Y:S05]  /*166e0*/  BSYNC.RECONVERGENT B1 ;  /* 0x0000000000017941 */ /* 0x000fea0003800200 */
.L_x_14229:
        /* <DEDUP_REMOVED lines=19> */
.L_x_14236:
        /* <DEDUP_REMOVED lines=13> */
.L_x_14238:
[----:B------:R-:W-:Y:S05]  /*168f0*/  BSYNC.RECONVERGENT B2 ;  /* 0x0000000000027941 */ /* 0x000fea0003800200 */
.L_x_14237:
        /* <DEDUP_REMOVED lines=43> */
.L_x_14235:
[----:B------:R-:W-:Y:S05]  /*16bb0*/  BSYNC.RECONVERGENT B1 ;  /* 0x0000000000017941 */ /* 0x000fea0003800200 */
.L_x_14234:
[----:B------:R-:W-:Y:S01]  /*16bc0*/  I2FP.F32.U32 R13, R13 ;  /* 0x0000000d000d7245 */ /* 0x000fe20000201000 */
[----:B------:R-:W-:Y:S01]  /*16bd0*/  IMAD.U32 R162, R165, 0x10000, RZ ;  /* 0x00010000a5a27824 */ /* 0x000fe200078e00ff */
[----:B------:R-:W-:Y:S01]  /*16be0*/  ISETP.NE.AND P2, PT, R201, 0x1, PT ;  /* 0x00000001c900780c */ /* 0x000fe20003f45270 */
[----:B------:R-:W-:Y:S01]  /*16bf0*/  BSSY.RECONVERGENT B1, `(.L_x_14239) ;  /* 0x000004a000017945 */ /* 0x000fe20003800200 */
[----:B------:R-:W-:Y:S01]  /*16c00*/  LOP3.LUT R208, R208, 0xfffffffb, RZ, 0xc0, !PT ;  /* 0xfffffffbd0d07812 */ /* 0x000fe200078ec0ff */
[----:B0-----:R-:W-:Y:S01]  /*16c10*/  FFMA.FTZ R210, R13, R160, 1.1641532182693481445e-10 ;  /* 0x2f0000000dd27423 */ /* 0x001fe200000100a0 */
[----:B------:R-:W-:Y:S01]  /*16c20*/  PRMT R164, R165, 0x7632, R164 ;  /* 0x00007632a5a47816 */ /* 0x000fe200000000a4 */
[----:B------:R-:W-:Y:S02]  /*16c30*/  HFMA2 R165, -RZ, RZ, 0, 1.1920928955078125e-07 ;  /* 0x00000002ffa57431 */ /* 0x000fe400000001ff */
[----:B------:R-:W-:Y:S01]  /*16c40*/  IMAD.MOV.U32 R13, RZ, RZ, R10 ;  /* 0x000000ffff0d7224 */ /* 0x000fe200078e000a */
        /* <DEDUP_REMOVED lines=11> */
.L_x_14241:
        /* <DEDUP_REMOVED lines=13> */
.L_x_14243:
[----:B------:R-:W-:Y:S05]  /*16dd0*/  BSYNC.RECONVERGENT B2 ;  /* 0x0000000000027941 */ /* 0x000fea0003800200 */
.L_x_14242:
        /* <DEDUP_REMOVED lines=43> */
.L_x_14240:
[----:B------:R-:W-:Y:S05]  /*17090*/  BSYNC.RECONVERGENT B1 ;  /* 0x0000000000017941 */ /* 0x000fea0003800200 */
.L_x_14239:
        /* <DEDUP_REMOVED lines=19> */
.L_x_14246:
        /* <DEDUP_REMOVED lines=13> */
.L_x_14248:
[----:B------:R-:W-:Y:S05]  /*172a0*/  BSYNC.RECONVERGENT B2 ;  /* 0x0000000000027941 */ /* 0x000fea0003800200 */
.L_x_14247:
        /* <DEDUP_REMOVED lines=43> */
.L_x_14245:
[----:B------:R-:W-:Y:S05]  /*17560*/  BSYNC.RECONVERGENT B1 ;  /* 0x0000000000017941 */ /* 0x000fea0003800200 */
.L_x_14244:
[----:B------:R-:W-:Y:S01]  /*17570*/  ISETP.NE.AND P3, PT, R201, 0x1, PT ;  /* 0x00000001c900780c */ /* 0x000fe20003f65270 */
[----:B------:R-:W-:Y:S01]  /*17580*/  BSSY.RECONVERGENT B1, `(.L_x_14249) ;  /* 0x000004a000017945 */ /* 0x000fe20003800200 */
[----:B------:R-:W-:Y:S01]  /*17590*/  I2FP.F32.U32 R13, R13 ;  /* 0x0000000d000d7245 */ /* 0x000fe20000201000 */
[----:B------:R-:W-:Y:S02]  /*175a0*/  HFMA2 R203, -RZ, RZ, 0, 1.1920928955078125e-07 ;  /* 0x00000002ffcb7431 */ /* 0x000fe400000001ff */
[C---:B------:R-:W-:Y:S01]  /*175b0*/  IMAD.U32 R165, R166.reuse, 0x10000, RZ ;  /* 0x00010000a6a57824 */ /* 0x040fe200078e00ff */
        /* <DEDUP_REMOVED lines=13> */
.L_x_14251:
        /* <DEDUP_REMOVED lines=13> */
.L_x_14253:
[----:B------:R-:W-:Y:S05]  /*17760*/  BSYNC.RECONVERGENT B2 ;  /* 0x0000000000027941 */ /* 0x000fea0003800200 */
.L_x_14252:
        /* <DEDUP_REMOVED lines=43> */
.L_x_14250:
[----:B------:R-:W-:Y:S05]  /*17a20*/  BSYNC.RECONVERGENT B1 ;  /* 0x0000000000017941 */ /* 0x000fea0003800200 */
.L_x_14249:
[----:B------:R-:W-:Y:S01]  /*17a30*/  ISETP.NE.AND P4, PT, R203, 0x1, PT ;  /* 0x00000001cb00780c */ /* 0x000fe20003f85270 */
[----:B------:R-:W-:Y:S01]  /*17a40*/  BSSY.RECONVERGENT B1, `(.L_x_14254) ;  /* 0x0000049000017945 */ /* 0x000fe20003800200 */
[----:B------:R-:W-:Y:S01]  /*17a50*/  I2FP.F32.U32 R13, R13 ;  /* 0x0000000d000d7245 */ /* 0x000fe20000201000 */
[----:B------:R-:W-:Y:S02]  /*17a60*/  HFMA2 R211, -RZ, RZ, 0, 1.1920928955078125e-07 ;  /* 0x00000002ffd37431 */ /* 0x000fe400000001ff */
[----:B------:R-:W-:Y:S02]  /*17a70*/  IMAD.U32 R166, R166, 0x10000, RZ ;  /* 0x00010000a6a67824 */ /* 0x000fe400078e00ff */
        /* <DEDUP_REMOVED lines=12> */
.L_x_14256:
        /* <DEDUP_REMOVED lines=13> */
.L_x_14258:
[----:B------:R-:W-:Y:S05]  /*17c10*/  BSYNC.RECONVERGENT B2 ;  /* 0x0000000000027941 */ /* 0x000fea0003800200 */
.L_x_14257:
        /* <DEDUP_REMOVED lines=43> */
.L_x_14255:
[----:B------:R-:W-:Y:S05]  /*17ed0*/  BSYNC.RECONVERGENT B1 ;  /* 0x0000000000017941 */ /* 0x000fea0003800200 */
.L_x_14254:
[----:B------:R-:W-:Y:S01]  /*17ee0*/  ISETP.NE.AND P5, PT, R211, 0x1, PT ;  /* 0x00000001d300780c */ /* 0x000fe20003fa5270 */
[----:B------:R-:W-:Y:S01]  /*17ef0*/  BSSY.RECONVERGENT B1, `(.L_x_14259) ;  /* 0x000004a000017945 */ /* 0x000fe20003800200 */
[----:B------:R-:W-:Y:S01]  /*17f00*/  I2FP.F32.U32 R13, R13 ;  /* 0x0000000d000d7245 */ /* 0x000fe20000201000 */
[C---:B------:R-:W-:Y:S01]  /*17f10*/  IMAD.U32 R201, R167.reuse, 0x10000, RZ ;  /* 0x00010000a7c97824 */ /* 0x040fe200078e00ff */
[----:B------:R-:W-:Y:S01]  /*17f20*/  PRMT R167, R167, 0x7632, R167 ;  /* 0x00007632a7a77816 */ /* 0x000fe200000000a7 */
[----:B------:R-:W-:Y:S02]  /*17f30*/  IMAD.MOV.U32 R203, RZ, RZ, R10 ;  /* 0x000000ffffcb7224 */ /* 0x000fe400078e000a */
[----:B------:R-:W-:Y:S01]  /*17f40*/  FFMA.FTZ R210, R13, R160, 1.1641532182693481445e-10 ;  /* 0x2f0000000dd27423 */ /* 0x000fe200000100a0 */
[----:B------:R-:W-:-:S04]  /*17f50*/  HFMA2 R13, -RZ, RZ, 0, 1.1920928955078125e-07 ;  /* 0x00000002ff0d7431 */ /* 0x000fc800000001ff */
        /* <DEDUP_REMOVED lines=10> */
.L_x_14261:
        /* <DEDUP_REMOVED lines=13> */
.L_x_14263:
[----:B------:R-:W-:Y:S05]  /*180d0*/  BSYNC.RECONVERGENT B2 ;  /* 0x0000000000027941 */ /* 0x000fea0003800200 */
.L_x_14262:
        /* <DEDUP_REMOVED lines=43> */
.L_x_14260:
[----:B------:R-:W-:Y:S05]  /*18390*/  BSYNC.RECONVERGENT B1 ;  /* 0x0000000000017941 */ /* 0x000fea0003800200 */
.L_x_14259:
        /* <DEDUP_REMOVED lines=37> */
.L_x_14223:
        /* <DEDUP_REMOVED lines=44> */
.L_x_14264:
[----:B------:R-:W-:Y:S02]  /*188b0*/  IMAD.MOV.U32 R9, RZ, RZ, R202 ;  /* 0x000000ffff097224 */ /* 0x000fe400078e00ca */
[----:B------:R-:W-:-:S07]  /*188c0*/  VIADD R200, R200, 0x80 ;  /* 0x00000080c8c87836 */ /* 0x000fce0000000000 */
.L_x_14141:
[----:B------:R-:W-:Y:S05]  /*188d0*/  BSYNC.RECONVERGENT B0 ;  /* 0x0000000000007941 */ /* 0x000fea0003800200 */
.L_x_14140:
        /* <DEDUP_REMOVED lines=22> */
[----:B------:R-:W-:Y:S02]  /*18a40*/  HFMA2 R4, -RZ, RZ, 0, 1.1920928955078125e-07 ;  /* 0x00000002ff047431 */ /* 0x000fe400000001ff */
[----:B0-----:R-:W-:Y:S02]  /*18a50*/  IMAD.MOV.U32 R2, RZ, RZ, R10 ;  /* 0x000000ffff027224 */ /* 0x001fe400078e000a */
[----:B---3--:R-:W-:-:S07]  /*18a60*/  IMAD.MOV.U32 R202, RZ, RZ, R9 ;  /* 0x000000ffffca7224 */ /* 0x008fce00078e0009 */
        /* <DEDUP_REMOVED lines=11> */
.L_x_14270:
        /* <DEDUP_REMOVED lines=13> */
.L_x_14272:
[----:B------:R-:W-:Y:S05]  /*18bf0*/  BSYNC.RECONVERGENT B2 ;  /* 0x0000000000027941 */ /* 0x000fea0003800200 */
.L_x_14271:
        /* <DEDUP_REMOVED lines=42> */
.L_x_14269:
[----:B------:R-:W-:Y:S05]  /*18ea0*/  BSYNC.RECONVERGENT B1 ;  /* 0x0000000000017941 */ /* 0x000fea0003800200 */
.L_x_14268:
        /* <DEDUP_REMOVED lines=9> */
[----:B------:R-:W-:Y:S02]  /*18f40*/  PRMT R172, R172, 0x7632, R172 ;  /* 0x00007632acac7816 */ /* 0x000fe400000000ac */
[----:B------:R-:W-:-:S02]  /*18f50*/  MOV R5, 0x2 ;  /* 0x0000000200057802 */ /* 0x000fc40000000f00 */
        /* <DEDUP_REMOVED lines=13> */
.L_x_14275:
        /* <DEDUP_REMOVED lines=13> */
.L_x_14277:
[----:B------:R-:W-:Y:S05]  /*19100*/  BSYNC.RECONVERGENT B2 ;  /* 0x0000000000027941 */ /* 0x000fea0003800200 */
.L_x_14276:
        /* <DEDUP_REMOVED lines=43> */
.L_x_14274:
[----:B------:R-:W-:Y:S05]  /*193c0*/  BSYNC.RECONVERGENT B1 ;  /* 0x0000000000017941 */ /* 0x000fea0003800200 */
.L_x_14273:
[----:B------:R-:W-:Y:S01]  /*193d0*/  I2FP.F32.U32 R4, R3 ;  /* 0x0000000300047245 */ /* 0x000fe20000201000 */
[----:B------:R-:W-:Y:S01]  /*193e0*/  IMAD.U32 R6, R132, 0x10000, RZ ;  /* 0x0001000084067824 */ /* 0x000fe200078e00ff */
[----:B------:R-:W-:Y:S03]  /*193f0*/  BSSY.RECONVERGENT B1, `(.L_x_14278) ;  /* 0x000004e000017945 */ /* 0x000fe60003800200 */
[----:B------:R-:W-:Y:S01]  /*19400*/  FFMA.FTZ R3, R4, R201, 1.1641532182693481445e-10 ;  /* 0x2f00000004037423 */ /* 0x000fe200000100c9 */
[----:B------:R-:W-:-:S04]  /*19410*/  FMUL.FTZ R6, R6, R9 ;  /* 0x0000000906067220 */ /* 0x000fc80000410000 */
[----:B------:R-:W-:Y:S02]  /*19420*/  FSETP.GTU.FTZ.AND P2, PT, R3, R0, PT ;  /* 0x000000000300720b */ /* 0x000fe40003f5c000 */
[----:B------:R-:W-:Y:S01]  /*19430*/  FSEL R3, R2, RZ, P4 ;  /* 0x000000ff02037208 */ /* 0x000fe20002000000 */
[----:B------:R-:W-:Y:S01]  /*19440*/  IMAD.MOV.U32 R2, RZ, RZ, R10 ;  /* 0x000000ffff027224 */ /* 0x000fe200078e000a */
[----:B------:R-:W-:Y:S01]  /*19450*/  FSEL R168, R6, RZ, !P2 ;  /* 0x000000ff06a87208 */ /* 0x000fe20005000000 */
[----:B------:R-:W-:Y:S01]  /*19460*/  HFMA2 R6, -RZ, RZ, 0, 1.1920928955078125e-07 ;  /* 0x00000002ff067431 */ /* 0x000fe200000001ff */
        /* <DEDUP_REMOVED lines=13> */
.L_x_14280:
        /* <DEDUP_REMOVED lines=13> */
.L_x_14282:
[----:B------:R-:W-:Y:S05]  /*19610*/  BSYNC.RECONVERGENT B2 ;  /* 0x0000000000027941 */ /* 0x000fea0003800200 */
.L_x_14281:
        /* <DEDUP_REMOVED lines=43> */
.L_x_14279:
[----:B------:R-:W-:Y:S05]  /*198d0*/  BSYNC.RECONVERGENT B1 ;  /* 0x0000000000017941 */ /* 0x000fea0003800200 */
.L_x_14278:
        /* <DEDUP_REMOVED lines=20> */
.L_x_14285:
        /* <DEDUP_REMOVED lines=13> */
.L_x_14287:
[----:B------:R-:W-:Y:S05]  /*19af0*/  BSYNC.RECONVERGENT B2 ;  /* 0x0000000000027941 */ /* 0x000fea0003800200 */
.L_x_14286:
        /* <DEDUP_REMOVED lines=43> */
.L_x_14284:
[----:B------:R-:W-:Y:S05]  /*19db0*/  BSYNC.RECONVERGENT B1 ;  /* 0x0000000000017941 */ /* 0x000fea0003800200 */
.L_x_14283:
        /* <DEDUP_REMOVED lines=24> */
.L_x_14290:
        /* <DEDUP_REMOVED lines=13> */
.L_x_14292:
[----:B------:R-:W-:Y:S05]  /*1a010*/  BSYNC.RECONVERGENT B2 ;  /* 0x0000000000027941 */ /* 0x000fea0003800200 */
.L_x_14291:
        /* <DEDUP_REMOVED lines=43> */
.L_x_14289:
[----:B------:R-:W-:Y:S05]  /*1a2d0*/  BSYNC.RECONVERGENT B1 ;  /* 0x0000000000017941 */ /* 0x000fea0003800200 */
.L_x_14288:
[----:B------:R-:W-:Y:S01]  /*1a2e0*/  I2FP.F32.U32 R2, R2 ;  /* 0x0000000200027245 */ /* 0x000fe20000201000 */
[C---:B------:R-:W-:Y:S01]  /*1a2f0*/  IMAD.U32 R4, R173.reuse, 0x10000, RZ ;  /* 0x00010000ad047824 */ /* 0x040fe200078e00ff */
        /* <DEDUP_REMOVED lines=19> */
.L_x_14295:
        /* <DEDUP_REMOVED lines=13> */
.L_x_14297:
[----:B------:R-:W-:Y:S05]  /*1a500*/  BSYNC.RECONVERGENT B2 ;  /* 0x0000000000027941 */ /* 0x000fea0003800200 */
.L_x_14296:
        /* <DEDUP_REMOVED lines=43> */
.L_x_14294:
[----:B------:R-:W-:Y:S05]  /*1a7c0*/  BSYNC.RECONVERGENT B1 ;  /* 0x0000000000017941 */ /* 0x000fea0003800200 */
.L_x_14293:
        /* <DEDUP_REMOVED lines=23> */
.L_x_14300:
        /* <DEDUP_REMOVED lines=13> */
.L_x_14302:
[----:B------:R-:W-:Y:S05]  /*1aa10*/  BSYNC.RECONVERGENT B2 ;  /* 0x0000000000027941 */ /* 0x000fea0003800200 */
.L_x_14301:
        /* <DEDUP_REMOVED lines=43> */
.L_x_14299:
[----:B------:R-:W-:Y:S05]  /*1acd0*/  BSYNC.RECONVERGENT B1 ;  /* 0x0000000000017941 */ /* 0x000fea0003800200 */
.L_x_14298:
        /* <DEDUP_REMOVED lines=20> */
.L_x_14305:
        /* <DEDUP_REMOVED lines=13> */
.L_x_14307:
[----:B------:R-:W-:Y:S05]  /*1aef0*/  BSYNC.RECONVERGENT B2 ;  /* 0x0000000000027941 */ /* 0x000fea0003800200 */
.L_x_14306:
        /* <DEDUP_REMOVED lines=43> */
.L_x_14304:
[----:B------:R-:W-:Y:S05]  /*1b1b0*/  BSYNC.RECONVERGENT B1 ;  /* 0x0000000000017941 */ /* 0x000fea0003800200 */
.L_x_14303:
        /* <DEDUP_REMOVED lines=24> */
.L_x_14310:
        /* <DEDUP_REMOVED lines=13> */
.L_x_14312:
[----:B------:R-:W-:Y:S05]  /*1b410*/  BSYNC.RECONVERGENT B2 ;  /* 0x0000000000027941 */ /* 0x000fea0003800200 */
.L_x_14311:
        /* <DEDUP_REMOVED lines=43> */
.L_x_14309:
[----:B------:R-:W-:Y:S05]  /*1b6d0*/  BSYNC.RECONVERGENT B1 ;  /* 0x0000000000017941 */ /* 0x000fea0003800200 */
.L_x_14308:
        /* <DEDUP_REMOVED lines=19> */
.L_x_14315:
        /* <DEDUP_REMOVED lines=13> */
.L_x_14317:
[----:B------:R-:W-:Y:S05]  /*1b8e0*/  BSYNC.RECONVERGENT B2 ;  /* 0x0000000000027941 */ /* 0x000fea0003800200 */
.L_x_14316:
        /* <DEDUP_REMOVED lines=43> */
.L_x_14314:
[----:B------:R-:W-:Y:S05]  /*1bba0*/  BSYNC.RECONVERGENT B1 ;  /* 0x0000000000017941 */ /* 0x000fea0003800200 */
.L_x_14313:
        /* <DEDUP_REMOVED lines=23> */
.L_x_14320:
        /* <DEDUP_REMOVED lines=13> */
.L_x_14322:
[----:B------:R-:W-:Y:S05]  /*1bdf0*/  BSYNC.RECONVERGENT B2 ;  /* 0x0000000000027941 */ /* 0x000fea0003800200 */
.L_x_14321:
        /* <DEDUP_REMOVED lines=43> */
.L_x_14319:
[----:B------:R-:W-:Y:S05]  /*1c0b0*/  BSYNC.RECONVERGENT B1 ;  /* 0x0000000000017941 */ /* 0x000fea0003800200 */
.L_x_14318:
        /* <DEDUP_REMOVED lines=18> */
.L_x_14325:
        /* <DEDUP_REMOVED lines=13> */
.L_x_14327:
[----:B------:R-:W-:Y:S05]  /*1c2b0*/  BSYNC.RECONVERGENT B2 ;  /* 0x0000000000027941 */ /* 0x000fea0003800200 */
.L_x_14326:
        /* <DEDUP_REMOVED lines=43> */
.L_x_14324:
[----:B------:R-:W-:Y:S05]  /*1c570*/  BSYNC.RECONVERGENT B1 ;  /* 0x0000000000017941 */ /* 0x000fea0003800200 */
.L_x_14323:
        /* <DEDUP_REMOVED lines=24> */
.L_x_14330:
        /* <DEDUP_REMOVED lines=13> */
.L_x_14332:
[----:B------:R-:W-:Y:S05]  /*1c7d0*/  BSYNC.RECONVERGENT B2 ;  /* 0x0000000000027941 */ /* 0x000fea0003800200 */
.L_x_14331:
        /* <DEDUP_REMOVED lines=43> */
.L_x_14329:
[----:B------:R-:W-:Y:S05]  /*1ca90*/  BSYNC.RECONVERGENT B1 ;  /* 0x0000000000017941 */ /* 0x000fea0003800200 */
.L_x_14328:
        /* <DEDUP_REMOVED lines=19> */
.L_x_14335:
        /* <DEDUP_REMOVED lines=13> */
.L_x_14337:
[----:B------:R-:W-:Y:S05]  /*1cca0*/  BSYNC.RECONVERGENT B2 ;  /* 0x0000000000027941 */ /* 0x000fea0003800200 */
.L_x_14336:
        /* <DEDUP_REMOVED lines=43> */
.L_x_14334:
[----:B------:R-:W-:Y:S05]  /*1cf60*/  BSYNC.RECONVERGENT B1 ;  /* 0x0000000000017941 */ /* 0x000fea0003800200 */
.L_x_14333:
        /* <DEDUP_REMOVED lines=24> */
.L_x_14340:
        /* <DEDUP_REMOVED lines=13> */
.L_x_14342:
[----:B------:R-:W-:Y:S05]  /*1d1c0*/  BSYNC.RECONVERGENT B2 ;  /* 0x0000000000027941 */ /* 0x000fea0003800200 */
.L_x_14341:
        /* <DEDUP_REMOVED lines=43> */
.L_x_14339:
[----:B------:R-:W-:Y:S05]  /*1d480*/  BSYNC.RECONVERGENT B1 ;  /* 0x0000000000017941 */ /* 0x000fea0003800200 */
.L_x_14338:
        /* <DEDUP_REMOVED lines=18> */
.L_x_14345:
        /* <DEDUP_REMOVED lines=15> */
.L_x_14347:
[----:B------:R-:W-:Y:S05]  /*1d6a0*/  BSYNC.RECONVERGENT B2 ;  /* 0x0000000000027941 */ /* 0x000fea0003800200 */
.L_x_14346:
        /* <DEDUP_REMOVED lines=43> */
.L_x_14344:
[----:B------:R-:W-:Y:S05]  /*1d960*/  BSYNC.RECONVERGENT B1 ;  /* 0x0000000000017941 */ /* 0x000fea0003800200 */
.L_x_14343:
        /* <DEDUP_REMOVED lines=12> */
.L_x_14267:
        /* <DEDUP_REMOVED lines=16> */
.L_x_14351:
        /* <DEDUP_REMOVED lines=13> */
.L_x_14353:
[----:B------:R-:W-:Y:S05]  /*1dc00*/  BSYNC.RECONVERGENT B2 ;  /* 0x0000000000027941 */ /* 0x000fea0003800200 */
.L_x_14352:
        /* <DEDUP_REMOVED lines=42> */
.L_x_14350:
[----:B------:R-:W-:Y:S05]  /*1deb0*/  BSYNC.RECONVERGENT B1 ;  /* 0x0000000000017941 */ /* 0x000fea0003800200 */
.L_x_14349:
[----:B------:R-:W1:Y:S01]  /*1dec0*/  LDC R9, c[0x0][0x404] ;  /* 0x00010100ff097b82 */ /* 0x000e620000000800 */
[----:B------:R-:W-:Y:S01]  /*1ded0*/  I2FP.F32.U32 R13, R168 ;  /* 0x000000a8000d7245 */ /* 0x000fe20000201000 */
[----:B------:R-:W-:Y:S01]  /*1dee0*/  IMAD.MOV.U32 R168, RZ, RZ, 0x2f800000 ;  /* 0x2f800000ffa87424 */ /* 0x000fe200078e00ff */
[----:B------:R-:W-:Y:S01]  /*1def0*/  LOP3.LUT R208, R208, 0xffffffef, RZ, 0xc0, !PT ;  /* 0xffffffefd0d07812 */ /* 0x000fe200078ec0ff */
[----:B------:R-:W-:Y:S01]  /*1df00*/  BSSY.RECONVERGENT B1, `(.L_x_14354) ;  /* 0x000004b000017945 */ /* 0x000fe20003800200 */
[C---:B-----5:R-:W-:Y:S02]  /*1df10*/  IMAD.U32 R169, R172.reuse, 0x10000, RZ ;  /* 0x00010000aca97824 */ /* 0x060fe400078e00ff */
[----:B------:R-:W-:Y:S01]  /*1df20*/  FFMA.FTZ R170, R13, R168, 1.1641532182693481445e-10 ;  /* 0x2f0000000daa7423 */ /* 0x000fe200000100a8 */
[----:B------:R-:W-:Y:S01]  /*1df30*/  PRMT R171, R172, 0x7632, R171 ;  /* 0x00007632acab7816 */ /* 0x000fe200000000ab */
[----:B------:R-:W-:Y:S01]  /*1df40*/  IMAD.MOV.U32 R13, RZ, RZ, R10 ;  /* 0x000000ffff0d7224 */ /* 0x000fe200078e000a */
[----:B------:R-:W-:-:S02]  /*1df50*/  MOV R172, 0x2 ;  /* 0x0000000200ac7802 */ /* 0x000fc40000000f00 */
[----:B-1----:R-:W-:-:S13]  /*1df60*/  FSETP.LE.FTZ.AND P2, PT, R170, R9, PT ;  /* 0x00000009aa00720b */ /* 0x002fda0003f53000 */
        /* <DEDUP_REMOVED lines=11> */
.L_x_14356:
        /* <DEDUP_REMOVED lines=13> */
.L_x_14358:
[----:B------:R-:W-:Y:S05]  /*1e0f0*/  BSYNC.RECONVERGENT B2 ;  /* 0x0000000000027941 */ /* 0x000fea0003800200 */
.L_x_14357:
        /* <DEDUP_REMOVED lines=43> */
.L_x_14355:
[----:B------:R-:W-:Y:S05]  /*1e3b0*/  BSYNC.RECONVERGENT B1 ;  /* 0x0000000000017941 */ /* 0x000fea0003800200 */
.L_x_14354:
        /* <DEDUP_REMOVED lines=19> */
.L_x_14361:
        /* <DEDUP_REMOVED lines=13> */
.L_x_14363:
[----:B------:R-:W-:Y:S05]  /*1e5c0*/  BSYNC.RECONVERGENT B2 ;  /* 0x0000000000027941 */ /* 0x000fea0003800200 */
.L_x_14362:
        /* <DEDUP_REMOVED lines=43> */
.L_x_14360:
[----:B------:R-:W-:Y:S05]  /*1e880*/  BSYNC.RECONVERGENT B1 ;  /* 0x0000000000017941 */ /* 0x000fea0003800200 */
.L_x_14359:
        /* <DEDUP_REMOVED lines=20> */
.L_x_14366:
        /* <DEDUP_REMOVED lines=13> */
.L_x_14368:
[----:B------:R-:W-:Y:S05]  /*1eaa0*/  BSYNC.RECONVERGENT B2 ;  /* 0x0000000000027941 */ /* 0x000fea0003800200 */
.L_x_14367:
        /* <DEDUP_REMOVED lines=43> */
.L_x_14365:
[----:B------:R-:W-:Y:S05]  /*1ed60*/  BSYNC.RECONVERGENT B1 ;  /* 0x0000000000017941 */ /* 0x000fea0003800200 */
.L_x_14364:
        /* <DEDUP_REMOVED lines=19> */
.L_x_14371:
        /* <DEDUP_REMOVED lines=13> */
.L_x_14373:
[----:B------:R-:W-:Y:S05]  /*1ef70*/  BSYNC.RECONVERGENT B2 ;  /* 0x0000000000027941 */ /* 0x000fea0003800200 */
.L_x_14372:
        /* <DEDUP_REMOVED lines=43> */
.L_x_14370:
[----:B------:R-:W-:Y:S05]  /*1f230*/  BSYNC.RECONVERGENT B1 ;  /* 0x0000000000017941 */ /* 0x000fea0003800200 */
.L_x_14369:
        /* <DEDUP_REMOVED lines=18> */
.L_x_14376:
        /* <DEDUP_REMOVED lines=13> */
.L_x_14378:
[----:B------:R-:W-:Y:S05]  /*1f430*/  BSYNC.RECONVERGENT B2 ;  /* 0x0000000000027941 */ /* 0x000fea0003800200 */
.L_x_14377:
        /* <DEDUP_REMOVED lines=43> */
.L_x_14375:
[----:B------:R-:W-:Y:S05]  /*1f6f0*/  BSYNC.RECONVERGENT B1 ;  /* 0x0000000000017941 */ /* 0x000fea0003800200 */
.L_x_14374:
        /* <DEDUP_REMOVED lines=17> */
.L_x_14381:
        /* <DEDUP_REMOVED lines=13> */
.L_x_14383:
[----:B------:R-:W-:Y:S05]  /*1f8e0*/  BSYNC.RECONVERGENT B2 ;  /* 0x0000000000027941 */ /* 0x000fea0003800200 */
.L_x_14382:
        /* <DEDUP_REMOVED lines=43> */
.L_x_14380:
[----:B------:R-:W-:Y:S05]  /*1fba0*/  BSYNC.RECONVERGENT B1 ;  /* 0x0000000000017941 */ /* 0x000fea0003800200 */
.L_x_14379:
        /* <DEDUP_REMOVED lines=18> */
.L_x_14386:
        /* <DEDUP_REMOVED lines=13> */
.L_x_14388:
[----:B------:R-:W-:Y:S05]  /*1fda0*/  BSYNC.RECONVERGENT B2 ;  /* 0x0000000000027941 */ /* 0x000fea0003800200 */
.L_x_14387:
        /* <DEDUP_REMOVED lines=43> */
.L_x_14385:
[----:B------:R-:W-:Y:S05]  /*20060*/  BSYNC.RECONVERGENT B1 ;  /* 0x0000000000017941 */ /* 0x000fea0003800200 */
.L_x_14384:
        /* <DEDUP_REMOVED lines=37> */
.L_x_14348:
        /* <DEDUP_REMOVED lines=44> */
.L_x_14389:
[----:B------:R-:W-:Y:S02]  /*20580*/  IMAD.MOV.U32 R9, RZ, RZ, R202 ;  /* 0x000000ffff097224 */ /* 0x000fe400078e00ca */
[----:B------:R-:W-:-:S07]  /*20590*/  VIADD R200, R200, 0x80 ;  /* 0x00000080c8c87836 */ /* 0x000fce0000000000 */
.L_x_14266:
[----:B------:R-:W-:Y:S05]  /*205a0*/  BSYNC.RECONVERGENT B0 ;  /* 0x0000000000007941 */ /* 0x000fea0003800200 */
.L_x_14265:
        /* <DEDUP_REMOVED lines=36> */
.L_x_14395:
        /* <DEDUP_REMOVED lines=13> */
.L_x_14397:
[----:B------:R-:W-:Y:S05]  /*208c0*/  BSYNC.RECONVERGENT B2 ;  /* 0x0000000000027941 */ /* 0x000fea0003800200 */
.L_x_14396:
        /* <DEDUP_REMOVED lines=42> */
.L_x_14394:
[----:B------:R-:W-:Y:S05]  /*20b70*/  BSYNC.RECONVERGENT B1 ;  /* 0x0000000000017941 */ /* 0x000fea0003800200 */
.L_x_14393:
        /* <DEDUP_REMOVED lines=24> */
.L_x_14400:
        /* <DEDUP_REMOVED lines=13> */
.L_x_14402:
[----:B------:R-:W-:Y:S05]  /*20dd0*/  BSYNC.RECONVERGENT B2 ;  /* 0x0000000000027941 */ /* 0x000fea0003800200 */
.L_x_14401:
        /* <DEDUP_REMOVED lines=43> */
.L_x_14399:
[----:B------:R-:W-:Y:S05]  /*21090*/  BSYNC.RECONVERGENT B1 ;  /* 0x0000000000017941 */ /* 0x000fea0003800200 */
.L_x_14398:
[----:B------:R-:W-:Y:S01]  /*210a0*/  I2FP.F32.U32 R4, R5 ;  /* 0x0000000500047245 */ /* 0x000fe20000201000 */
[----:B------:R-:W-:Y:S01]  /*210b0*/  IMAD.U32 R3, R132, 0x10000, RZ ;  /* 0x0001000084037824 */ /* 0x000fe200078e00ff */
[----:B------:R-:W-:Y:S01]  /*210c0*/  BSSY.RECONVERGENT B1, `(.L_x_14403) ;  /* 0x000004e000017945 */ /* 0x000fe20003800200 */
[----:B------:R-:W-:Y:S02]  /*210d0*/  HFMA2 R6, -RZ, RZ, 0, 1.1920928955078125e-07 ;  /* 0x00000002ff067431 */ /* 0x000fe400000001ff */
[----:B------:R-:W-:Y:S01]  /*210e0*/  FFMA.FTZ R4, R4, R201, 1.1641532182693481445e-10 ;  /* 0x2f00000004047423 */ /* 0x000fe200000100c9 */
[----:B------:R-:W-:-:S04]  /*210f0*/  FMUL.FTZ R3, R3, R0 ;  /* 0x0000000003037220 */ /* 0x000fc80000410000 */
[----:B------:R-:W-:-:S04]  /*21100*/  FSETP.GTU.FTZ.AND P2, PT, R4, R9, PT ;  /* 0x000000090400720b */ /* 0x000fc80003f5c000 */
[----:B------:R-:W-:Y:S02]  /*21110*/  FSEL R176, R3, RZ, !P2 ;  /* 0x000000ff03b07208 */ /* 0x000fe40005000000 */
[----:B------:R-:W-:Y:S02]  /*21120*/  SEL R8, RZ, 0x1, P2 ;  /* 0x00000001ff087807 */ /* 0x000fe40001000000 */
[----:B------:R-:W-:Y:S02]  /*21130*/  ISETP.NE.AND P2, PT, R7, 0x1, PT ;  /* 0x000000010700780c */ /* 0x000fe40003f45270 */
[----:B------:R-:W-:Y:S01]  /*21140*/  FSEL R3, R2, RZ, P4 ;  /* 0x000000ff02037208 */ /* 0x000fe20002000000 */
[----:B------:R-:W-:-:S04]  /*21150*/  IMAD.MOV.U32 R2, RZ, RZ, R10 ;  /* 0x000000ffff027224 */ /* 0x000fc800078e000a */
[----:B------:R-:W-:-:S04]  /*21160*/  FADD.FTZ R176, R176, R3 ;  /* 0x00000003b0b07221 */ /* 0x000fc80000010000 */
[----:B------:R-:W-:Y:S02]  /*21170*/  @P1 FADD.FTZ R176, R136, R176 ;  /* 0x000000b088b01221 */ /* 0x000fe40000010000 */
        /* <DEDUP_REMOVED lines=9> */
.L_x_14405:
        /* <DEDUP_REMOVED lines=13> */
.L_x_14407:
[----:B------:R-:W-:Y:S05]  /*212e0*/  BSYNC.RECONVERGENT B2 ;  /* 0x0000000000027941 */ /* 0x000fea0003800200 */
.L_x_14406:
        /* <DEDUP_REMOVED lines=43> */
.L_x_14404:
[----:B------:R-:W-:Y:S05]  /*215a0*/  BSYNC.RECONVERGENT B1 ;  /* 0x0000000000017941 */ /* 0x000fea0003800200 */
.L_x_14403:
        /* <DEDUP_REMOVED lines=20> */
.L_x_14410:
        /* <DEDUP_REMOVED lines=13> */
.L_x_14412:
[----:B------:R-:W-:Y:S05]  /*217c0*/  BSYNC.RECONVERGENT B2 ;  /* 0x0000000000027941 */ /* 0x000fea0003800200 */
.L_x_14411:
        /* <DEDUP_REMOVED lines=43> */
.L_x_14409:
[----:B------:R-:W-:Y:S05]  /*21a80*/  BSYNC.RECONVERGENT B1 ;  /* 0x0000000000017941 */ /* 0x000fea0003800200 */
.L_x_14408:
        /* <DEDUP_REMOVED lines=24> */
.L_x_14415:
        /* <DEDUP_REMOVED lines=13> */
.L_x_14417:
[----:B------:R-:W-:Y:S05]  /*21ce0*/  BSYNC.RECONVERGENT B2 ;  /* 0x0000000000027941 */ /* 0x000fea0003800200 */
.L_x_14416:
        /* <DEDUP_REMOVED lines=43> */
.L_x_14414:
[----:B------:R-:W-:Y:S05]  /*21fa0*/  BSYNC.RECONVERGENT B1 ;  /* 0x0000000000017941 */ /* 0x000fea0003800200 */
.L_x_14413:
        /* <DEDUP_REMOVED lines=21> */
.L_x_14420:
        /* <DEDUP_REMOVED lines=13> */
.L_x_14422:
[----:B------:R-:W-:Y:S05]  /*221d0*/  BSYNC.RECONVERGENT B2 ;  /* 0x0000000000027941 */ /* 0x000fea0003800200 */
.L_x_14421:
        /* <DEDUP_REMOVED lines=43> */
.L_x_14419:
[----:B------:R-:W-:Y:S05]  /*22490*/  BSYNC.RECONVERGENT B1 ;  /* 0x0000000000017941 */ /* 0x000fea0003800200 */
.L_x_14418:
        /* <DEDUP_REMOVED lines=23> */
.L_x_14425:
        /* <DEDUP_REMOVED lines=13> */
.L_x_14427:
[----:B------:R-:W-:Y:S05]  /*226e0*/  BSYNC.RECONVERGENT B2 ;  /* 0x0000000000027941 */ /* 0x000fea0003800200 */
.L_x_14426:
        /* <DEDUP_REMOVED lines=43> */
.L_x_14424:
[----:B------:R-:W-:Y:S05]  /*229a0*/  BSYNC.RECONVERGENT B1 ;  /* 0x0000000000017941 */ /* 0x000fea0003800200 */
.L_x_14423:
        /* <DEDUP_REMOVED lines=20> */
.L_x_14430:
        /* <DEDUP_REMOVED lines=13> */
.L_x_14432:
[----:B------:R-:W-:Y:S05]  /*22bc0*/  BSYNC.RECONVERGENT B2 ;  /* 0x0000000000027941 */ /* 0x000fea0003800200 */
.L_x_14431:
        /* <DEDUP_REMOVED lines=43> */
.L_x_14429:
[----:B------:R-:W-:Y:S05]  /*22e80*/  BSYNC.RECONVERGENT B1 ;  /* 0x0000000000017941 */ /* 0x000fea0003800200 */
.L_x_14428:
        /* <DEDUP_REMOVED lines=24> */
.L_x_14435:
        /* <DEDUP_REMOVED lines=13> */
.L_x_14437:
[----:B------:R-:W-:Y:S05]  /*230e0*/  BSYNC.RECONVERGENT B2 ;  /* 0x0000000000027941 */ /* 0x000fea0003800200 */
.L_x_14436:
        /* <DEDUP_REMOVED lines=43> */
.L_x_14434:
[----:B------:R-:W-:Y:S05]  /*233a0*/  BSYNC.RECONVERGENT B1 ;  /* 0x0000000000017941 */ /* 0x000fea0003800200 */
.L_x_14433:
        /* <DEDUP_REMOVED lines=19> */
.L_x_14440:
        /* <DEDUP_REMOVED lines=13> */
.L_x_14442:
[----:B------:R-:W-:Y:S05]  /*235b0*/  BSYNC.RECONVERGENT B2 ;  /* 0x0000000000027941 */ /* 0x000fea0003800200 */
.L_x_14441:
        /* <DEDUP_REMOVED lines=43> */
.L_x_14439:
[----:B------:R-:W-:Y:S05]  /*23870*/  BSYNC.RECONVERGENT B1 ;  /* 0x0000000000017941 */ /* 0x000fea0003800200 */
.L_x_14438:
        /* <DEDUP_REMOVED lines=23> */
.L_x_14445:
        /* <DEDUP_REMOVED lines=13> */
.L_x_14447:
[----:B------:R-:W-:Y:S05]  /*23ac0*/  BSYNC.RECONVERGENT B2 ;  /* 0x0000000000027941 */ /* 0x000fea0003800200 */
.L_x_14446:
        /* <DEDUP_REMOVED lines=43> */
.L_x_14444:
[----:B------:R-:W-:Y:S05]  /*23d80*/  BSYNC.RECONVERGENT B1 ;  /* 0x0000000000017941 */ /* 0x000fea0003800200 */
.L_x_14443:
        /* <DEDUP_REMOVED lines=18> */
.L_x_14450:
        /* <DEDUP_REMOVED lines=13> */
.L_x_14452:
[----:B------:R-:W-:Y:S05]  /*23f80*/  BSYNC.RECONVERGENT B2 ;  /* 0x0000000000027941 */ /* 0x000fea0003800200 */
.L_x_14451:
        /* <DEDUP_REMOVED lines=43> */
.L_x_14449:
[----:B------:R-:W-:Y:S05]  /*24240*/  BSYNC.RECONVERGENT B1 ;  /* 0x0000000000017941 */ /* 0x000fea0003800200 */
.L_x_14448:
        /* <DEDUP_REMOVED lines=8> */
[----:B------:R-:W-:-:S05]  /*242d0*/  FMUL.FTZ R3, R3, R0 ;  /* 0x0000000003037220 */ /* 0x000fca0000410000 */
        /* <DEDUP_REMOVED lines=15> */
.L_x_14455:
        /* <DEDUP_REMOVED lines=13> */
.L_x_14457:
[----:B------:R-:W-:Y:S05]  /*244a0*/  BSYNC.RECONVERGENT B2 ;  /* 0x0000000000027941 */ /* 0x000fea0003800200 */
.L_x_14456:
        /* <DEDUP_REMOVED lines=43> */
.L_x_14454:
[----:B------:R-:W-:Y:S05]  /*24760*/  BSYNC.RECONVERGENT B1 ;  /* 0x0000000000017941 */ /* 0x000fea0003800200 */
.L_x_14453:
        /* <DEDUP_REMOVED lines=19> */
.L_x_14460:
        /* <DEDUP_REMOVED lines=13> */
.L_x_14462:
[----:B------:R-:W-:Y:S05]  /*24970*/  BSYNC.RECONVERGENT B2 ;  /* 0x0000000000027941 */ /* 0x000fea0003800200 */
.L_x_14461:
        /* <DEDUP_REMOVED lines=43> */
.L_x_14459:
[----:B------:R-:W-:Y:S05]  /*24c30*/  BSYNC.RECONVERGENT B1 ;  /* 0x0000000000017941 */ /* 0x000fea0003800200 */
.L_x_14458:
        /* <DEDUP_REMOVED lines=24> */
.L_x_14465:
        /* <DEDUP_REMOVED lines=13> */
.L_x_14467:
[----:B------:R-:W-:Y:S05]  /*24e90*/  BSYNC.RECONVERGENT B2 ;  /* 0x0000000000027941 */ /* 0x000fea0003800200 */
.L_x_14466:
        /* <DEDUP_REMOVED lines=43> */
.L_x_14464:
[----:B------:R-:W-:Y:S05]  /*25150*/  BSYNC.RECONVERGENT B1 ;  /* 0x0000000000017941 */ /* 0x000fea0003800200 */
.L_x_14463:
[----:B------:R-:W-:Y:S01]  /*25160*/  ISETP.NE.AND P6, PT, R211, 0x1, PT ;  /* 0x00000001d300780c */ /* 0x000fe20003fc5270 */
[----:B------:R-:W-:Y:S01]  /*25170*/  IMAD.U32 R183, R183, 0x10000, RZ ;  /* 0x00010000b7b77824 */ /* 0x000fe200078e00ff */
[----:B------:R-:W-:Y:S01]  /*25180*/  I2FP.F32.U32 R210, R203 ;  /* 0x000000cb00d27245 */ /* 0x000fe20000201000 */
[----:B------:R-:W-:Y:S01]  /*25190*/  BSSY.RECONVERGENT B1, `(.L_x_14468) ;  /* 0x000004a000017945 */ /* 0x000fe20003800200 */
[----:B------:R-:W-:Y:S02]  /*251a0*/  HFMA2 R13, -RZ, RZ, 0, 1.1920928955078125e-07 ;  /* 0x00000002ff0d7431 */ /* 0x000fe400000001ff */
[----:B------:R-:W-:Y:S02]  /*251b0*/  IMAD.MOV.U32 R203, RZ, RZ, R10 ;  /* 0x000000ffffcb7224 */ /* 0x000fe400078e000a */
[----:B------:R-:W-:Y:S01]  /*251c0*/  FMUL.FTZ R183, R183, R0 ;  /* 0x00000000b7b77220 */ /* 0x000fe20000410000 */
        /* <DEDUP_REMOVED lines=11> */
.L_x_14470:
        /* <DEDUP_REMOVED lines=15> */
.L_x_14472:
[----:B------:R-:W-:Y:S05]  /*25370*/  BSYNC.RECONVERGENT B2 ;  /* 0x0000000000027941 */ /* 0x000fea0003800200 */
.L_x_14471:
        /* <DEDUP_REMOVED lines=43> */
.L_x_14469:
[----:B------:R-:W-:Y:S05]  /*25630*/  BSYNC.RECONVERGENT B1 ;  /* 0x0000000000017941 */ /* 0x000fea0003800200 */
.L_x_14468:
[----:B------:R-:W-:Y:S02]  /*25640*/  I2FP.F32.U32 R210, R203 ;  /* 0x000000cb00d27245 */ /* 0x000fe40000201000 */
[----:B------:R-:W-:-:S03]  /*25650*/  PRMT R203, R135, 0x7632, R203 ;  /* 0x0000763287cb7816 */ /* 0x000fc600000000cb */
[----:B------:R-:W-:Y:S02]  /*25660*/  FFMA.FTZ R210, R210, R201, 1.1641532182693481445e-10 ;  /* 0x2f000000d2d27423 */ /* 0x000fe400000100c9 */
[----:B------:R-:W-:-:S03]  /*25670*/  IMAD.U32 R203, R203, 0x10000, RZ ;  /* 0x00010000cbcb7824 */ /* 0x000fc600078e00ff */
[----:B------:R-:W-:Y:S01]  /*25680*/  FSETP.GTU.FTZ.AND P6, PT, R210, R9, PT ;  /* 0x00000009d200720b */ /* 0x000fe20003fdc000 */
[----:B------:R-:W-:Y:S01]  /*25690*/  FMUL.FTZ R203, R203, R0 ;  /* 0x00000000cbcb7220 */ /* 0x000fe20000410000 */
[----:B------:R-:W-:Y:S02]  /*256a0*/  FSEL R210, R183, RZ, P5 ;  /* 0x000000ffb7d27208 */ /* 0x000fe40002800000 */
[----:B------:R-:W-:Y:S02]  /*256b0*/  SEL R0, RZ, 0x1, P6 ;  /* 0x00000001ff007807 */ /* 0x000fe40003000000 */
[----:B------:R-:W-:-:S05]  /*256c0*/  FSEL R203, R203, RZ, !P6 ;  /* 0x000000ffcbcb7208 */ /* 0x000fca0007000000 */
[----:B------:R-:W-:-:S04]  /*256d0*/  FADD.FTZ R183, R203, R210 ;  /* 0x000000d2cbb77221 */ /* 0x000fc80000010000 */
[----:B------:R-:W-:Y:S01]  /*256e0*/  @P1 FADD.FTZ R183, R143, R183 ;  /* 0x000000b78fb71221 */ /* 0x000fe20000010000 */
[----:B------:R-:W-:Y:S06]  /*256f0*/  BRA `(.L_x_14473) ;  /* 0x0000002800247947 */ /* 0x000fec0003800000 */
.L_x_14392:
        /* <DEDUP_REMOVED lines=16> */
.L_x_14476:
        /* <DEDUP_REMOVED lines=13> */
.L_x_14478:
[----:B------:R-:W-:Y:S05]  /*258d0*/  BSYNC.RECONVERGENT B2 ;  /* 0x0000000000027941 */ /* 0x000fea0003800200 */
.L_x_14477:
        /* <DEDUP_REMOVED lines=42> */
.L_x_14475:
[----:B------:R-:W-:Y:S05]  /*25b80*/  BSYNC.RECONVERGENT B1 ;  /* 0x0000000000017941 */ /* 0x000fea0003800200 */
.L_x_14474:
        /* <DEDUP_REMOVED lines=22> */
.L_x_14481:
        /* <DEDUP_REMOVED lines=13> */
.L_x_14483:
[----:B------:R-:W-:Y:S05]  /*25dc0*/  BSYNC.RECONVERGENT B2 ;  /* 0x0000000000027941 */ /* 0x000fea0003800200 */
.L_x_14482:
        /* <DEDUP_REMOVED lines=43> */
.L_x_14480:
[----:B------:R-:W-:Y:S05]  /*26080*/  BSYNC.RECONVERGENT B1 ;  /* 0x0000000000017941 */ /* 0x000fea0003800200 */
.L_x_14479:
        /* <DEDUP_REMOVED lines=19> */
.L_x_14486:
        /* <DEDUP_REMOVED lines=13> */
.L_x_14488:
[----:B------:R-:W-:Y:S05]  /*26290*/  BSYNC.RECONVERGENT B2 ;  /* 0x0000000000027941 */ /* 0x000fea0003800200 */
.L_x_14487:
        /* <DEDUP_REMOVED lines=43> */
.L_x_14485:
[----:B------:R-:W-:Y:S05]  /*26550*/  BSYNC.RECONVERGENT B1 ;  /* 0x0000000000017941 */ /* 0x000fea0003800200 */
.L_x_14484:
        /* <DEDUP_REMOVED lines=20> */
.L_x_14491:
        /* <DEDUP_REMOVED lines=13> */
.L_x_14493:
[----:B------:R-:W-:Y:S05]  /*26770*/  BSYNC.RECONVERGENT B2 ;  /* 0x0000000000027941 */ /* 0x000fea0003800200 */
.L_x_14492:
        /* <DEDUP_REMOVED lines=43> */
.L_x_14490:
[----:B------:R-:W-:Y:S05]  /*26a30*/  BSYNC.RECONVERGENT B1 ;  /* 0x0000000000017941 */ /* 0x000fea0003800200 */
.L_x_14489:
        /* <DEDUP_REMOVED lines=19> */
.L_x_14496:
        /* <DEDUP_REMOVED lines=13> */
.L_x_14498:
[----:B------:R-:W-:Y:S05]  /*26c40*/  BSYNC.RECONVERGENT B2 ;  /* 0x0000000000027941 */ /* 0x000fea0003800200 */
.L_x_14497:
        /* <DEDUP_REMOVED lines=43> */
.L_x_14495:
[----:B------:R-:W-:Y:S05]  /*26f00*/  BSYNC.RECONVERGENT B1 ;  /* 0x0000000000017941 */ /* 0x000fea0003800200 */
.L_x_14494:
        /* <DEDUP_REMOVED lines=18> */
.L_x_14501:
        /* <DEDUP_REMOVED lines=13> */
.L_x_14503:
[----:B------:R-:W-:Y:S05]  /*27100*/  BSYNC.RECONVERGENT B2 ;  /* 0x0000000000027941 */ /* 0x000fea0003800200 */
.L_x_14502:
        /* <DEDUP_REMOVED lines=43> */
.L_x_14500:
[----:B------:R-:W-:Y:S05]  /*273c0*/  BSYNC.RECONVERGENT B1 ;  /* 0x0000000000017941 */ /* 0x000fea0003800200 */
.L_x_14499:
        /* <DEDUP_REMOVED lines=17> */
.L_x_14506:
        /* <DEDUP_REMOVED lines=13> */
.L_x_14508:
[----:B------:R-:W-:Y:S05]  /*275b0*/  BSYNC.RECONVERGENT B2 ;  /* 0x0000000000027941 */ /* 0x000fea0003800200 */
.L_x_14507:
        /* <DEDUP_REMOVED lines=43> */
.L_x_14505:
[----:B------:R-:W-:Y:S05]  /*27870*/  BSYNC.RECONVERGENT B1 ;  /* 0x0000000000017941 */ /* 0x000fea0003800200 */
.L_x_14504:
        /* <DEDUP_REMOVED lines=18> */
.L_x_14511:
        /* <DEDUP_REMOVED lines=13> */
.L_x_14513:
[----:B------:R-:W-:Y:S05]  /*27a70*/  BSYNC.RECONVERGENT B2 ;  /* 0x0000000000027941 */ /* 0x000fea0003800200 */
.L_x_14512:
        /* <DEDUP_REMOVED lines=43> */
.L_x_14510:
[----:B------:R-:W-:Y:S05]  /*27d30*/  BSYNC.RECONVERGENT B1 ;  /* 0x0000000000017941 */ /* 0x000fea0003800200 */
.L_x_14509:
        /* <DEDUP_REMOVED lines=37> */
.L_x_14473:
        /* <DEDUP_REMOVED lines=8> */
[----:B------:R-:W-:Y:S02]  /*28010*/  LOP3.LUT P1, RZ, R208, 0x10, RZ, 0xc0, !PT ;  /* 0x00000010d0ff7812 */ /* 0x000fe4000782c0ff */
[----:B------:R-:W-:Y:S02]  /*28020*/  SEL R201, RZ, 0x1000000, !P4 ;  /* 0x01000000ffc97807 */ /* 0x000fe40006000000 */
[----:B------:R-:W-:Y:S02]  /*28030*/  SEL R214, RZ, 0x10000, !P5 ;  /* 0x00010000ffd67807 */ /* 0x000fe40006800000 */
[----:B------:R-:W-:Y:S02]  /*28040*/  SEL R9, RZ, 0x100, !P6 ;  /* 0x00000100ff097807 */ /* 0x000fe40007000000 */
[----:B------:R-:W-:Y:S02]  /*28050*/  LOP3.LUT R218, R218, R216, R215, 0xfe, !PT ;  /* 0x000000d8dada7212 */ /* 0x000fe400078efed7 */
[----:B------:R-:W-:-:S02]  /*28060*/  SEL R203, RZ, 0x1, !P2 ;  /* 0x00000001ffcb7807 */ /* 0x000fc40005000000 */
[----:B------:R-:W-:Y:S01]  /*28070*/  LOP3.LUT R9, R9, R201, R214, 0xfe, !PT ;  /* 0x000000c909097212 */ /* 0x000fe200078efed6 */
[----:B0-----:R-:W-:Y:S01]  /*28080*/  IMAD.WIDE.U32 R214, R200, 0x20, R212 ;  /* 0x00000020c8d67825 */ /* 0x001fe200078e00d4 */
[----:B------:R-:W-:Y:S02]  /*28090*/  SEL R216, RZ, 0x1, !P1 ;  /* 0x00000001ffd87807 */ /* 0x000fe40004800000 */
[----:B------:R-:W-:Y:S02]  /*280a0*/  LOP3.LUT R213, R218, R203, RZ, 0xfc, !PT ;  /* 0x000000cbdad57212 */ /* 0x000fe400078efcff */
[----:B------:R-:W-:Y:S01]  /*280b0*/  LOP3.LUT R212, R9, R216, RZ, 0xfc, !PT ;  /* 0x000000d809d47212 */ /* 0x000fe200078efcff */
[----:B-1----:R-:W-:Y:S01]  /*280c0*/  IMAD.WIDE.U32 R210, R200, 0x8, R210 ;  /* 0x00000008c8d27825 */ /* 0x002fe200078e00d2 */
[----:B------:R0:W-:Y:S04]  /*280d0*/  STG.E.128 desc[UR10][R214.64], R176 ;  /* 0x000000b0d6007986 */ /* 0x0001e8000c101d0a */
        /* <DEDUP_REMOVED lines=23> */
.L_x_14514:
[----:B------:R-:W-:Y:S02]  /*28250*/  IMAD.MOV.U32 R9, RZ, RZ, R202 ;  /* 0x000000ffff097224 */ /* 0x000fe400078e00ca */
[----:B------:R-:W-:-:S07]  /*28260*/  VIADD R200, R200, 0x80 ;  /* 0x00000080c8c87836 */ /* 0x000fce0000000000 */
.L_x_14391:
[----:B------:R-:W-:Y:S05]  /*28270*/  BSYNC.RECONVERGENT B0 ;  /* 0x0000000000007941 */ /* 0x000fea0003800200 */
.L_x_14390:
        /* <DEDUP_REMOVED lines=36> */
.L_x_14520:
        /* <DEDUP_REMOVED lines=13> */
.L_x_14522:
[----:B------:R-:W-:Y:S05]  /*28590*/  BSYNC.RECONVERGENT B2 ;  /* 0x0000000000027941 */ /* 0x000fea0003800200 */
.L_x_14521:
        /* <DEDUP_REMOVED lines=42> */
.L_x_14519:
[----:B------:R-:W-:Y:S05]  /*28840*/  BSYNC.RECONVERGENT B1 ;  /* 0x0000000000017941 */ /* 0x000fea0003800200 */
.L_x_14518:
        /* <DEDUP_REMOVED lines=24> */
.L_x_14525:
        /* <DEDUP_REMOVED lines=13> */
.L_x_14527:
[----:B------:R-:W-:Y:S05]  /*28aa0*/  BSYNC.RECONVERGENT B2 ;  /* 0x0000000000027941 */ /* 0x000fea0003800200 */
.L_x_14526:
        /* <DEDUP_REMOVED lines=43> */
.L_x_14524:
[----:B------:R-:W-:Y:S05]  /*28d60*/  BSYNC.RECONVERGENT B1 ;  /* 0x0000000000017941 */ /* 0x000fea0003800200 */
.L_x_14523:
        /* <DEDUP_REMOVED lines=23> */
.L_x_14530:
        /* <DEDUP_REMOVED lines=13> */
.L_x_14532:
[----:B------:R-:W-:Y:S05]  /*28fb0*/  BSYNC.RECONVERGENT B2 ;  /* 0x0000000000027941 */ /* 0x000fea0003800200 */
.L_x_14531:
        /* <DEDUP_REMOVED lines=43> */
.L_x_14529:
[----:B------:R-:W-:Y:S05]  /*29270*/  BSYNC.RECONVERGENT B1 ;  /* 0x0000000000017941 */ /* 0x000fea0003800200 */
.L_x_14528:
        /* <DEDUP_REMOVED lines=20> */
.L_x_14535:
        /* <DEDUP_REMOVED lines=13> */
.L_x_14537:
[----:B------:R-:W-:Y:S05]  /*29490*/  BSYNC.RECONVERGENT B2 ;  /* 0x0000000000027941 */ /* 0x000fea0003800200 */
.L_x_14536:
        /* <DEDUP_REMOVED lines=43> */
.L_x_14534:
[----:B------:R-:W-:Y:S05]  /*29750*/  BSYNC.RECONVERGENT B1 ;  /* 0x0000000000017941 */ /* 0x000fea0003800200 */
.L_x_14533:
        /* <DEDUP_REMOVED lines=24> */
.L_x_14540:
        /* <DEDUP_REMOVED lines=13> */
.L_x_14542:
[----:B------:R-:W-:Y:S05]  /*299b0*/  BSYNC.RECONVERGENT B2 ;  /* 0x0000000000027941 */ /* 0x000fea0003800200 */
.L_x_14541:
        /* <DEDUP_REMOVED lines=43> */
.L_x_14539:
[----:B------:R-:W-:Y:S05]  /*29c70*/  BSYNC.RECONVERGENT B1 ;  /* 0x0000000000017941 */ /* 0x000fea0003800200 */
.L_x_14538:
        /* <DEDUP_REMOVED lines=21> */
.L_x_14545:
        /* <DEDUP_REMOVED lines=13> */
.L_x_14547:
[----:B------:R-:W-:Y:S05]  /*29ea0*/  BSYNC.RECONVERGENT B2 ;  /* 0x0000000000027941 */ /* 0x000fea0003800200 */
.L_x_14546:
        /* <DEDUP_REMOVED lines=43> */
.L_x_14544:
[----:B------:R-:W-:Y:S05]  /*2a160*/  BSYNC.RECONVERGENT B1 ;  /* 0x0000000000017941 */ /* 0x000fea0003800200 */
.L_x_14543:
        /* <DEDUP_REMOVED lines=23> */
.L_x_14550:
        /* <DEDUP_REMOVED lines=13> */
.L_x_14552:
[----:B------:R-:W-:Y:S05]  /*2a3b0*/  BSYNC.RECONVERGENT B2 ;  /* 0x0000000000027941 */ /* 0x000fea0003800200 */
.L_x_14551:
        /* <DEDUP_REMOVED lines=43> */
.L_x_14549:
[----:B------:R-:W-:Y:S05]  /*2a670*/  BSYNC.RECONVERGENT B1 ;  /* 0x0000000000017941 */ /* 0x000fea0003800200 */
.L_x_14548:
        /* <DEDUP_REMOVED lines=20> */
.L_x_14555:
        /* <DEDUP_REMOVED lines=13> */
.L_x_14557:
[----:B------:R-:W-:Y:S05]  /*2a890*/  BSYNC.RECONVERGENT B2 ;  /* 0x0000000000027941 */ /* 0x000fea0003800200 */
.L_x_14556:
        /* <DEDUP_REMOVED lines=43> */
.L_x_14554:
[----:B------:R-:W-:Y:S05]  /*2ab50*/  BSYNC.RECONVERGENT B1 ;  /* 0x0000000000017941 */ /* 0x000fea0003800200 */
.L_x_14553:
        /* <DEDUP_REMOVED lines=24> */
.L_x_14560:
        /* <DEDUP_REMOVED lines=13> */
.L_x_14562:
[----:B------:R-:W-:Y:S05]  /*2adb0*/  BSYNC.RECONVERGENT B2 ;  /* 0x0000000000027941 */ /* 0x000fea0003800200 */
.L_x_14561:
        /* <DEDUP_REMOVED lines=43> */
.L_x_14559:
[----:B------:R-:W-:Y:S05]  /*2b070*/  BSYNC.RECONVERGENT B1 ;  /* 0x0000000000017941 */ /* 0x000fea0003800200 */
.L_x_14558:
        /* <DEDUP_REMOVED lines=19> */
.L_x_14565:
        /* <DEDUP_REMOVED lines=13> */
.L_x_14567:
[----:B------:R-:W-:Y:S05]  /*2b280*/  BSYNC.RECONVERGENT B2 ;  /* 0x0000000000027941 */ /* 0x000fea0003800200 */
.L_x_14566:
        /* <DEDUP_REMOVED lines=43> */
.L_x_14564:
[----:B------:R-:W-:Y:S05]  /*2b540*/  BSYNC.RECONVERGENT B1 ;  /* 0x0000000000017941 */ /* 0x000fea0003800200 */
.L_x_14563:
        /* <DEDUP_REMOVED lines=23> */
.L_x_14570:
        /* <DEDUP_REMOVED lines=13> */
.L_x_14572:
[----:B------:R-:W-:Y:S05]  /*2b790*/  BSYNC.RECONVERGENT B2 ;  /* 0x0000000000027941 */ /* 0x000fea0003800200 */
.L_x_14571:
        /* <DEDUP_REMOVED lines=43> */
.L_x_14569:
[----:B------:R-:W-:Y:S05]  /*2ba50*/  BSYNC.RECONVERGENT B1 ;  /* 0x0000000000017941 */ /* 0x000fea0003800200 */
.L_x_14568:
        /* <DEDUP_REMOVED lines=18> */
.L_x_14575:
        /* <DEDUP_REMOVED lines=13> */
.L_x_14577:
[----:B------:R-:W-:Y:S05]  /*2bc50*/  BSYNC.RECONVERGENT B2 ;  /* 0x0000000000027941 */ /* 0x000fea0003800200 */
.L_x_14576:
        /* <DEDUP_REMOVED lines=43> */
.L_x_14574:
[----:B------:R-:W-:Y:S05]  /*2bf10*/  BSYNC.RECONVERGENT B1 ;  /* 0x0000000000017941 */ /* 0x000fea0003800200 */
.L_x_14573:
        /* <DEDUP_REMOVED lines=24> */
.L_x_14580:
        /* <DEDUP_REMOVED lines=13> */
.L_x_14582:
[----:B------:R-:W-:Y:S05]  /*2c170*/  BSYNC.RECONVERGENT B2 ;  /* 0x0000000000027941 */ /* 0x000fea0003800200 */
.L_x_14581:
        /* <DEDUP_REMOVED lines=43> */
.L_x_14579:
[----:B------:R-:W-:Y:S05]  /*2c430*/  BSYNC.RECONVERGENT B1 ;  /* 0x0000000000017941 */ /* 0x000fea0003800200 */
.L_x_14578:
        /* <DEDUP_REMOVED lines=19> */
.L_x_14585:
        /* <DEDUP_REMOVED lines=13> */
.L_x_14587:
[----:B------:R-:W-:Y:S05]  /*2c640*/  BSYNC.RECONVERGENT B2 ;  /* 0x0000000000027941 */ /* 0x000fea0003800200 */
.L_x_14586:
        /* <DEDUP_REMOVED lines=43> */
.L_x_14584:
[----:B------:R-:W-:Y:S05]  /*2c900*/  BSYNC.RECONVERGENT B1 ;  /* 0x0000000000017941 */ /* 0x000fea0003800200 */
.L_x_14583:
        /* <DEDUP_REMOVED lines=24> */
.L_x_14590:
        /* <DEDUP_REMOVED lines=13> */
.L_x_14592:
[----:B------:R-:W-:Y:S05]  /*2cb60*/  BSYNC.RECONVERGENT B2 ;  /* 0x0000000000027941 */ /* 0x000fea0003800200 */
.L_x_14591:
        /* <DEDUP_REMOVED lines=43> */
.L_x_14589:
[----:B------:R-:W-:Y:S05]  /*2ce20*/  BSYNC.RECONVERGENT B1 ;  /* 0x0000000000017941 */ /* 0x000fea0003800200 */
.L_x_14588:
        /* <DEDUP_REMOVED lines=18> */
.L_x_14595:
        /* <DEDUP_REMOVED lines=15> */
.L_x_14597:
[----:B------:R-:W-:Y:S05]  /*2d040*/  BSYNC.RECONVERGENT B2 ;  /* 0x0000000000027941 */ /* 0x000fea0003800200 */
.L_x_14596:
        /* <DEDUP_REMOVED lines=43> */
.L_x_14594:
[----:B------:R-:W-:Y:S05]  /*2d300*/  BSYNC.RECONVERGENT B1 ;  /* 0x0000000000017941 */ /* 0x000fea0003800200 */
.L_x_14593:
        /* <DEDUP_REMOVED lines=12> */
.L_x_14517:
        /* <DEDUP_REMOVED lines=16> */
.L_x_14601:
        /* <DEDUP_REMOVED lines=13> */
.L_x_14603:
[----:B------:R-:W-:Y:S05]  /*2d5a0*/  BSYNC.RECONVERGENT B2 ;  /* 0x0000000000027941 */ /* 0x000fea0003800200 */
.L_x_14602:
        /* <DEDUP_REMOVED lines=42> */
.L_x_14600:
[----:B------:R-:W-:Y:S05]  /*2d850*/  BSYNC.RECONVERGENT B1 ;  /* 0x0000000000017941 */ /* 0x000fea0003800200 */
.L_x_14599:
        /* <DEDUP_REMOVED lines=22> */
.L_x_14606:
        /* <DEDUP_REMOVED lines=13> */
.L_x_14608:
[----:B------:R-:W-:Y:S05]  /*2da90*/  BSYNC.RECONVERGENT B2 ;  /* 0x0000000000027941 */ /* 0x000fea0003800200 */
.L_x_14607:
        /* <DEDUP_REMOVED lines=43> */
.L_x_14605:
[----:B------:R-:W-:Y:S05]  /*2dd50*/  BSYNC.RECONVERGENT B1 ;  /* 0x0000000000017941 */ /* 0x000fea0003800200 */
.L_x_14604:
        /* <DEDUP_REMOVED lines=19> */
.L_x_14611:
        /* <DEDUP_REMOVED lines=13> */
.L_x_14613:
[----:B------:R-:W-:Y:S05]  /*2df60*/  BSYNC.RECONVERGENT B2 ;  /* 0x0000000000027941 */ /* 0x000fea0003800200 */
.L_x_14612:
        /* <DEDUP_REMOVED lines=43> */
.L_x_14610:
[----:B------:R-:W-:Y:S05]  /*2e220*/  BSYNC.RECONVERGENT B1 ;  /* 0x0000000000017941 */ /* 0x000fea0003800200 */
.L_x_14609:
        /* <DEDUP_REMOVED lines=20> */
.L_x_14616:
        /* <DEDUP_REMOVED lines=13> */
.L_x_14618:
[----:B------:R-:W-:Y:S05]  /*2e440*/  BSYNC.RECONVERGENT B2 ;  /* 0x0000000000027941 */ /* 0x000fea0003800200 */
.L_x_14617:
        /* <DEDUP_REMOVED lines=43> */
.L_x_14615:
[----:B------:R-:W-:Y:S05]  /*2e700*/  BSYNC.RECONVERGENT B1 ;  /* 0x0000000000017941 */ /* 0x000fea0003800200 */
.L_x_14614:
        /* <DEDUP_REMOVED lines=19> */
.L_x_14621:
        /* <DEDUP_REMOVED lines=13> */
.L_x_14623:
[----:B------:R-:W-:Y:S05]  /*2e910*/  BSYNC.RECONVERGENT B2 ;  /* 0x0000000000027941 */ /* 0x000fea0003800200 */
.L_x_14622:
        /* <DEDUP_REMOVED lines=43> */
.L_x_14620:
[----:B------:R-:W-:Y:S05]  /*2ebd0*/  BSYNC.RECONVERGENT B1 ;  /* 0x0000000000017941 */ /* 0x000fea0003800200 */
.L_x_14619:
        /* <DEDUP_REMOVED lines=18> */
.L_x_14626:
        /* <DEDUP_REMOVED lines=13> */
.L_x_14628:
[----:B------:R-:W-:Y:S05]  /*2edd0*/  BSYNC.RECONVERGENT B2 ;  /* 0x0000000000027941 */ /* 0x000fea0003800200 */
.L_x_14627:
        /* <DEDUP_REMOVED lines=43> */
.L_x_14625:
[----:B------:R-:W-:Y:S05]  /*2f090*/  BSYNC.RECONVERGENT B1 ;  /* 0x0000000000017941 */ /* 0x000fea0003800200 */
.L_x_14624:
        /* <DEDUP_REMOVED lines=17> */
.L_x_14631:
        /* <DEDUP_REMOVED lines=13> */
.L_x_14633:
[----:B------:R-:W-:Y:S05]  /*2f280*/  BSYNC.RECONVERGENT B2 ;  /* 0x0000000000027941 */ /* 0x000fea0003800200 */
.L_x_14632:
        /* <DEDUP_REMOVED lines=43> */
.L_x_14630:
[----:B------:R-:W-:Y:S05]  /*2f540*/  BSYNC.RECONVERGENT B1 ;  /* 0x0000000000017941 */ /* 0x000fea0003800200 */
.L_x_14629:
        /* <DEDUP_REMOVED lines=18> */
.L_x_14636:
        /* <DEDUP_REMOVED lines=13> */
.L_x_14638:
[----:B------:R-:W-:Y:S05]  /*2f740*/  BSYNC.RECONVERGENT B2 ;  /* 0x0000000000027941 */ /* 0x000fea0003800200 */
.L_x_14637:
        /* <DEDUP_REMOVED lines=43> */
.L_x_14635:
[----:B------:R-:W-:Y:S05]  /*2fa00*/  BSYNC.RECONVERGENT B1 ;  /* 0x0000000000017941 */ /* 0x000fea0003800200 */
.L_x_14634:
        /* <DEDUP_REMOVED lines=37> */
.L_x_14598:
        /* <DEDUP_REMOVED lines=13> */
[----:B------:R-:W-:-:S02]  /*2fd30*/  SEL R216, RZ, 0x1, !P1 ;  /* 0x00000001ffd87807 */ /* 0x000fc40004800000 */
[----:B------:R-:W-:Y:S02]  /*2fd40*/  LOP3.LUT R218, R218, R217, R215, 0xfe, !PT ;  /* 0x000000d9dada7212 */ /* 0x000fe400078efed7 */
[----:B------:R-:W-:Y:S01]  /*2fd50*/  LOP3.LUT R9, R9, R201, R214, 0xfe, !PT ;  /* 0x000000c909097212 */ /* 0x000fe200078efed6 */
[----:B0-----:R-:W-:Y:S01]  /*2fd60*/  IMAD.WIDE.U32 R214, R200, 0x20, R212 ;  /* 0x00000020c8d67825 */ /* 0x001fe200078e00d4 */
        /* <DEDUP_REMOVED lines=27> */
.L_x_14639:
[----:B------:R-:W-:Y:S02]  /*2ff20*/  IMAD.MOV.U32 R9, RZ, RZ, R202 ;  /* 0x000000ffff097224 */ /* 0x000fe400078e00ca */
[----:B------:R-:W-:-:S07]  /*2ff30*/  VIADD R200, R200, 0x80 ;  /* 0x00000080c8c87836 */ /* 0x000fce0000000000 */
.L_x_14516:
[----:B------:R-:W-:Y:S05]  /*2ff40*/  BSYNC.RECONVERGENT B0 ;  /* 0x0000000000007941 */ /* 0x000fea0003800200 */
.L_x_14515:
        /* <DEDUP_REMOVED lines=22> */
[----:B------:R-:W-:Y:S02]  /*300b0*/  HFMA2 R6, -RZ, RZ, 0, 1.1920928955078125e-07 ;  /* 0x00000002ff067431 */ /* 0x000fe400000001ff */
        /* <DEDUP_REMOVED lines=13> */
.L_x_14645:
        /* <DEDUP_REMOVED lines=13> */
.L_x_14647:
[----:B------:R-:W-:Y:S05]  /*30260*/  BSYNC.RECONVERGENT B2 ;  /* 0x0000000000027941 */ /* 0x000fea0003800200 */
.L_x_14646:
        /* <DEDUP_REMOVED lines=42> */
.L_x_14644:
[----:B------:R-:W-:Y:S05]  /*30510*/  BSYNC.RECONVERGENT B1 ;  /* 0x0000000000017941 */ /* 0x000fea0003800200 */
.L_x_14643:
        /* <DEDUP_REMOVED lines=24> */
.L_x_14650:
        /* <DEDUP_REMOVED lines=13> */
.L_x_14652:
[----:B------:R-:W-:Y:S05]  /*30770*/  BSYNC.RECONVERGENT B2 ;  /* 0x0000000000027941 */ /* 0x000fea0003800200 */
.L_x_14651:
[----:B------:R-:W-:Y:S01]  /*30780*/  IMAD.WIDE.U32 R6, R205, -0x326172a9, RZ ;  /* 0xcd9e8d57cd067825 */ /* 0x000fe200078e00ff */
[----:B---3--:R-:W-:-:S04]  /*30790*/  LOP3.LUT R192, R11, UR9, R5, 0x96, !PT ;  /* 0x000000090bc07c12 */ /* 0x008fc8000f8e9605 */
        /* <DEDUP_REMOVED lines=41> */
.L_x_14649:
[----:B------:R-:W-:Y:S05]  /*30a30*/  BSYNC.RECONVERGENT B1 ;  /* 0x0000000000017941 */ /* 0x000fea0003800200 */
.L_x_14648:
[----:B------:R-:W-:Y:S01]  /*30a40*/  I2FP.F32.U32 R4, R5 ;  /* 0x0000000500047245 */ /* 0x000fe20000201000 */
[----:B------:R-:W-:Y:S01]  /*30a50*/  IMAD.U32 R3, R132, 0x10000, RZ ;  /* 0x0001000084037824 */ /* 0x000fe200078e00ff */
[----:B------:R-:W-:Y:S01]  /*30a60*/  BSSY.RECONVERGENT B1, `(.L_x_14653) ;  /* 0x000004e000017945 */ /* 0x000fe20003800200 */
[----:B------:R-:W-:Y:S02]  /*30a70*/  HFMA2 R6, -RZ, RZ, 0, 1.1920928955078125e-07 ;  /* 0x00000002ff067431 */ /* 0x000fe400000001ff */
[----:B------:R-:W-:Y:S01]  /*30a80*/  FFMA.FTZ R4, R4, R201, 1.1641532182693481445e-10 ;  /* 0x2f00000004047423 */ /* 0x000fe200000100c9 */
[----:B------:R-:W-:-:S04]  /*30a90*/  FMUL.FTZ R3, R3, R0 ;  /* 0x0000000003037220 */ /* 0x000fc80000410000 */
[----:B------:R-:W-:-:S04]  /*30aa0*/  FSETP.GTU.FTZ.AND P2, PT, R4, R9, PT ;  /* 0x000000090400720b */ /* 0x000fc80003f5c000 */
[----:B---3--:R-:W-:Y:S02]  /*30ab0*/  FSEL R192, R3, RZ, !P2 ;  /* 0x000000ff03c07208 */ /* 0x008fe40005000000 */
        /* <DEDUP_REMOVED lines=15> */
.L_x_14655:
        /* <DEDUP_REMOVED lines=13> */
.L_x_14657:
[----:B------:R-:W-:Y:S05]  /*30c80*/  BSYNC.RECONVERGENT B2 ;  /* 0x0000000000027941 */ /* 0x000fea0003800200 */
.L_x_14656:
        /* <DEDUP_REMOVED lines=43> */
.L_x_14654:
[----:B------:R-:W-:Y:S05]  /*30f40*/  BSYNC.RECONVERGENT B1 ;  /* 0x0000000000017941 */ /* 0x000fea0003800200 */
.L_x_14653:
        /* <DEDUP_REMOVED lines=20> */
.L_x_14660:
        /* <DEDUP_REMOVED lines=13> */
.L_x_14662:
[----:B------:R-:W-:Y:S05]  /*31160*/  BSYNC.RECONVERGENT B2 ;  /* 0x0000000000027941 */ /* 0x000fea0003800200 */
.L_x_14661:
        /* <DEDUP_REMOVED lines=43> */
.L_x_14659:
[----:B------:R-:W-:Y:S05]  /*31420*/  BSYNC.RECONVERGENT B1 ;  /* 0x0000000000017941 */ /* 0x000fea0003800200 */
.L_x_14658:
        /* <DEDUP_REMOVED lines=24> */
.L_x_14665:
        /* <DEDUP_REMOVED lines=13> */
.L_x_14667:
[----:B------:R-:W-:Y:S05]  /*31680*/  BSYNC.RECONVERGENT B2 ;  /* 0x0000000000027941 */ /* 0x000fea0003800200 */
.L_x_14666:
        /* <DEDUP_REMOVED lines=43> */
.L_x_14664:
[----:B------:R-:W-:Y:S05]  /*31940*/  BSYNC.RECONVERGENT B1 ;  /* 0x0000000000017941 */ /* 0x000fea0003800200 */
.L_x_14663:
        /* <DEDUP_REMOVED lines=21> */
.L_x_14670:
        /* <DEDUP_REMOVED lines=13> */
.L_x_14672:
[----:B------:R-:W-:Y:S05]  /*31b70*/  BSYNC.RECONVERGENT B2 ;  /* 0x0000000000027941 */ /* 0x000fea0003800200 */
.L_x_14671:
        /* <DEDUP_REMOVED lines=43> */
.L_x_14669:
[----:B------:R-:W-:Y:S05]  /*31e30*/  BSYNC.RECONVERGENT B1 ;  /* 0x0000000000017941 */ /* 0x000fea0003800200 */
.L_x_14668:
        /* <DEDUP_REMOVED lines=23> */
.L_x_14675:
        /* <DEDUP_REMOVED lines=13> */
.L_x_14677:
[----:B------:R-:W-:Y:S05]  /*32080*/  BSYNC.RECONVERGENT B2 ;  /* 0x0000000000027941 */ /* 0x000fea0003800200 */
.L_x_14676:
        /* <DEDUP_REMOVED lines=43> */
.L_x_14674:
[----:B------:R-:W-:Y:S05]  /*32340*/  BSYNC.RECONVERGENT B1 ;  /* 0x0000000000017941 */ /* 0x000fea0003800200 */
.L_x_14673:
        /* <DEDUP_REMOVED lines=20> */
.L_x_14680:
        /* <DEDUP_REMOVED lines=13> */
.L_x_14682:
[----:B------:R-:W-:Y:S05]  /*32560*/  BSYNC.RECONVERGENT B2 ;  /* 0x0000000000027941 */ /* 0x000fea0003800200 */
.L_x_14681:
        /* <DEDUP_REMOVED lines=43> */
.L_x_14679:
[----:B------:R-:W-:Y:S05]  /*32820*/  BSYNC.RECONVERGENT B1 ;  /* 0x0000000000017941 */ /* 0x000fea0003800200 */
.L_x_14678:
        /* <DEDUP_REMOVED lines=24> */
.L_x_14685:
        /* <DEDUP_REMOVED lines=13> */
.L_x_14687:
[----:B------:R-:W-:Y:S05]  /*32a80*/  BSYNC.RECONVERGENT B2 ;  /* 0x0000000000027941 */ /* 0x000fea0003800200 */
.L_x_14686:
        /* <DEDUP_REMOVED lines=43> */
.L_x_14684:
[----:B------:R-:W-:Y:S05]  /*32d40*/  BSYNC.RECONVERGENT B1 ;  /* 0x0000000000017941 */ /* 0x000fea0003800200 */
.L_x_14683:
        /* <DEDUP_REMOVED lines=19> */
.L_x_14690:
        /* <DEDUP_REMOVED lines=13> */
.L_x_14692:
[----:B------:R-:W-:Y:S05]  /*32f50*/  BSYNC.RECONVERGENT B2 ;  /* 0x0000000000027941 */ /* 0x000fea0003800200 */
.L_x_14691:
        /* <DEDUP_REMOVED lines=43> */
.L_x_14689:
[----:B------:R-:W-:Y:S05]  /*33210*/  BSYNC.RECONVERGENT B1 ;  /* 0x0000000000017941 */ /* 0x000fea0003800200 */
.L_x_14688:
        /* <DEDUP_REMOVED lines=23> */
.L_x_14695:
        /* <DEDUP_REMOVED lines=13> */
.L_x_14697:
[----:B------:R-:W-:Y:S05]  /*33460*/  BSYNC.RECONVERGENT B2 ;  /* 0x0000000000027941 */ /* 0x000fea0003800200 */
.L_x_14696:
        /* <DEDUP_REMOVED lines=43> */
.L_x_14694:
[----:B------:R-:W-:Y:S05]  /*33720*/  BSYNC.RECONVERGENT B1 ;  /* 0x0000000000017941 */ /* 0x000fea0003800200 */
.L_x_14693:
        /* <DEDUP_REMOVED lines=18> */
.L_x_14700:
        /* <DEDUP_REMOVED lines=13> */
.L_x_14702:
[----:B------:R-:W-:Y:S05]  /*33920*/  BSYNC.RECONVERGENT B2 ;  /* 0x0000000000027941 */ /* 0x000fea0003800200 */
.L_x_14701:
        /* <DEDUP_REMOVED lines=43> */
.L_x_14699:
[----:B------:R-:W-:Y:S05]  /*33be0*/  BSYNC.RECONVERGENT B1 ;  /* 0x0000000000017941 */ /* 0x000fea0003800200 */
.L_x_14698:
        /* <DEDUP_REMOVED lines=24> */
.L_x_14705:
        /* <DEDUP_REMOVED lines=13> */
.L_x_14707:
[----:B------:R-:W-:Y:S05]  /*33e40*/  BSYNC.RECONVERGENT B2 ;  /* 0x0000000000027941 */ /* 0x000fea0003800200 */
.L_x_14706:
        /* <DEDUP_REMOVED lines=43> */
.L_x_14704:
[----:B------:R-:W-:Y:S05]  /*34100*/  BSYNC.RECONVERGENT B1 ;  /* 0x0000000000017941 */ /* 0x000fea0003800200 */
.L_x_14703:
        /* <DEDUP_REMOVED lines=19> */
.L_x_14710:
        /* <DEDUP_REMOVED lines=13> */
.L_x_14712:
[----:B------:R-:W-:Y:S05]  /*34310*/  BSYNC.RECONVERGENT B2 ;  /* 0x0000000000027941 */ /* 0x000fea0003800200 */
.L_x_14711:
        /* <DEDUP_REMOVED lines=43> */
.L_x_14709:
[----:B------:R-:W-:Y:S05]  /*345d0*/  BSYNC.RECONVERGENT B1 ;  /* 0x0000000000017941 */ /* 0x000fea0003800200 */
.L_x_14708:
        /* <DEDUP_REMOVED lines=24> */
.L_x_14715:
        /* <DEDUP_REMOVED lines=13> */
.L_x_14717:
[----:B------:R-:W-:Y:S05]  /*34830*/  BSYNC.RECONVERGENT B2 ;  /* 0x0000000000027941 */ /* 0x000fea0003800200 */
.L_x_14716:
        /* <DEDUP_REMOVED lines=43> */
.L_x_14714:
[----:B------:R-:W-:Y:S05]  /*34af0*/  BSYNC.RECONVERGENT B1 ;  /* 0x0000000000017941 */ /* 0x000fea0003800200 */
.L_x_14713:
        /* <DEDUP_REMOVED lines=18> */
.L_x_14720:
        /* <DEDUP_REMOVED lines=15> */
.L_x_14722:
[----:B------:R-:W-:Y:S05]  /*34d10*/  BSYNC.RECONVERGENT B2 ;  /* 0x0000000000027941 */ /* 0x000fea0003800200 */
.L_x_14721:
        /* <DEDUP_REMOVED lines=43> */
.L_x_14719:
[----:B------:R-:W-:Y:S05]  /*34fd0*/  BSYNC.RECONVERGENT B1 ;  /* 0x0000000000017941 */ /* 0x000fea0003800200 */
.L_x_14718:
        /* <DEDUP_REMOVED lines=12> */
.L_x_14642:
        /* <DEDUP_REMOVED lines=16> */
.L_x_14726:
        /* <DEDUP_REMOVED lines=13> */
.L_x_14728:
[----:B------:R-:W-:Y:S05]  /*35270*/  BSYNC.RECONVERGENT B2 ;  /* 0x0000000000027941 */ /* 0x000fea0003800200 */
.L_x_14727:
        /* <DEDUP_REMOVED lines=42> */
.L_x_14725:
[----:B------:R-:W-:Y:S05]  /*35520*/  BSYNC.RECONVERGENT B1 ;  /* 0x0000000000017941 */ /* 0x000fea0003800200 */
.L_x_14724:
        /* <DEDUP_REMOVED lines=22> */
.L_x_14731:
        /* <DEDUP_REMOVED lines=13> */
.L_x_14733:
[----:B------:R-:W-:Y:S05]  /*35760*/  BSYNC.RECONVERGENT B2 ;  /* 0x0000000000027941 */ /* 0x000fea0003800200 */
.L_x_14732:
        /* <DEDUP_REMOVED lines=43> */
.L_x_14730:
[----:B------:R-:W-:Y:S05]  /*35a20*/  BSYNC.RECONVERGENT B1 ;  /* 0x0000000000017941 */ /* 0x000fea0003800200 */
.L_x_14729:
        /* <DEDUP_REMOVED lines=19> */
.L_x_14736:
        /* <DEDUP_REMOVED lines=13> */
.L_x_14738:
[----:B------:R-:W-:Y:S05]  /*35c30*/  BSYNC.RECONVERGENT B2 ;  /* 0x0000000000027941 */ /* 0x000fea0003800200 */
.L_x_14737:
        /* <DEDUP_REMOVED lines=43> */
.L_x_14735:
[----:B------:R-:W-:Y:S05]  /*35ef0*/  BSYNC.RECONVERGENT B1 ;  /* 0x0000000000017941 */ /* 0x000fea0003800200 */
.L_x_14734:
        /* <DEDUP_REMOVED lines=20> */
.L_x_14741:
        /* <DEDUP_REMOVED lines=13> */
.L_x_14743:
[----:B------:R-:W-:Y:S05]  /*36110*/  BSYNC.RECONVERGENT B2 ;  /* 0x0000000000027941 */ /* 0x000fea0003800200 */
.L_x_14742:
        /* <DEDUP_REMOVED lines=43> */
.L_x_14740:
[----:B------:R-:W-:Y:S05]  /*363d0*/  BSYNC.RECONVERGENT B1 ;  /* 0x0000000000017941 */ /* 0x000fea0003800200 */
.L_x_14739:
        /* <DEDUP_REMOVED lines=19> */
.L_x_14746:
        /* <DEDUP_REMOVED lines=13> */
.L_x_14748:
[----:B------:R-:W-:Y:S05]  /*365e0*/  BSYNC.RECONVERGENT B2 ;  /* 0x0000000000027941 */ /* 0x000fea0003800200 */
.L_x_14747:
        /* <DEDUP_REMOVED lines=43> */
.L_x_14745:
[----:B------:R-:W-:Y:S05]  /*368a0*/  BSYNC.RECONVERGENT B1 ;  /* 0x0000000000017941 */ /* 0x000fea0003800200 */
.L_x_14744:
        /* <DEDUP_REMOVED lines=18> */
.L_x_14751:
        /* <DEDUP_REMOVED lines=13> */
.L_x_14753:
[----:B------:R-:W-:Y:S05]  /*36aa0*/  BSYNC.RECONVERGENT B2 ;  /* 0x0000000000027941 */ /* 0x000fea0003800200 */
.L_x_14752:
        /* <DEDUP_REMOVED lines=43> */
.L_x_14750:
[----:B------:R-:W-:Y:S05]  /*36d60*/  BSYNC.RECONVERGENT B1 ;  /* 0x0000000000017941 */ /* 0x000fea0003800200 */
.L_x_14749:
        /* <DEDUP_REMOVED lines=17> */
.L_x_14756:
        /* <DEDUP_REMOVED lines=13> */
.L_x_14758:
[----:B------:R-:W-:Y:S05]  /*36f50*/  BSYNC.RECONVERGENT B2 ;  /* 0x0000000000027941 */ /* 0x000fea0003800200 */
.L_x_14757:
        /* <DEDUP_REMOVED lines=43> */
.L_x_14755:
[----:B------:R-:W-:Y:S05]  /*37210*/  BSYNC.RECONVERGENT B1 ;  /* 0x0000000000017941 */ /* 0x000fea0003800200 */
.L_x_14754:
        /* <DEDUP_REMOVED lines=18> */
.L_x_14761:
        /* <DEDUP_REMOVED lines=13> */
.L_x_14763:
[----:B------:R-:W-:Y:S05]  /*37410*/  BSYNC.RECONVERGENT B2 ;  /* 0x0000000000027941 */ /* 0x000fea0003800200 */
.L_x_14762:
        /* <DEDUP_REMOVED lines=43> */
.L_x_14760:
[----:B------:R-:W-:Y:S05]  /*376d0*/  BSYNC.RECONVERGENT B1 ;  /* 0x0000000000017941 */ /* 0x000fea0003800200 */
.L_x_14759:
        /* <DEDUP_REMOVED lines=37> */
.L_x_14723:
        /* <DEDUP_REMOVED lines=20> */
[----:B-1----:R-:W-:Y:S01]  /*37a70*/  IMAD.WIDE.U32 R210, R200, 0x8, R210 ;  /* 0x00000008c8d27825 */ /* 0x002fe200078e00d2 */
[----:B------:R-:W-:Y:S01]  /*37a80*/  MOV R9, R202 ;  /* 0x000000ca00097202 */ /* 0x000fe20000000f00 */
[----:B------:R3:W-:Y:S04]  /*37a90*/  STG.E.128 desc[UR10][R212.64+0x10], R196 ;  /* 0x000010c4d4007986 */ /* 0x0007e8000c101d0a */
[----:B------:R3:W-:Y:S01]  /*37aa0*/  STG.E.64 desc[UR10][R210.64], R214 ;  /* 0x000000d6d2007986 */ /* 0x0007e2000c101b0a */
[----:B------:R-:W-:Y:S05]  /*37ab0*/  @!P0 BRA `(.L_x_14641) ;  /* 0x0000000000508947 */ /* 0x000fea0003800000 */
[----:B---3--:R-:W-:Y:S01]  /*37ac0*/  IMAD.U32 R210, R2, 0x10000, RZ ;  /* 0x0001000002d27824 */ /* 0x008fe200078e00ff */
        /* <DEDUP_REMOVED lines=19> */
.L_x_14641:
[----:B------:R-:W-:Y:S05]  /*37c00*/  BSYNC.RECONVERGENT B0 ;  /* 0x0000000000007941 */ /* 0x000fea0003800200 */
.L_x_14640:
[----:B------:R-:W-:Y:S01]  /*37c10*/  FADD.FTZ R200, RZ, R144 ;  /* 0x00000090ffc87221 */ /* 0x000fe20000010000 */
        /* <DEDUP_REMOVED lines=21> */
[----:B-12-4-:R-:W-:-:S04]  /*37d70*/  FADD.FTZ R203, R153, R200 ;  /* 0x000000c899cb7221 */ /* 0x016fc80000010000 */
        /* <DEDUP_REMOVED lines=48> */
[----:B------:R-:W3:Y:S02]  /*38080*/  SHFL.BFLY PT, R200, R203, 0x2, 0x1f ;  /* 0x0c401f00cbc87f89 */ /* 0x000ee400000e0000 */
[----:B---3--:R-:W-:-:S05]  /*38090*/  FADD.FTZ R210, R203, R200 ;  /* 0x000000c8cbd27221 */ /* 0x008fca0000010000 */
        /* <DEDUP_REMOVED lines=138> */
[----:B------:R-:W-:Y:S02]  /*38940*/  @!P1 LEA R212, R207, UR4, 0x3 ;  /* 0x00000004cfd49c11 */ /* 0x000fe4000f8e18ff */
[----:B------:R-:W-:-:S04]  /*38950*/  @!P1 MOV R211, R18 ;  /* 0x0000001200d39202 */ /* 0x000fc80000000f00 */
[----:B------:R-:W-:Y:S01]  /*38960*/  I2FP.F32.S32 R217, R211 ;  /* 0x000000d300d97245 */ /* 0x000fe20000201400 */
[----:B------:R-:W0:Y:S04]  /*38970*/  SHFL.DOWN PT, R214, R211, 0x2, 0x1f ;  /* 0x08401f00d3d67f89 */ /* 0x000e2800000e0000 */
[----:B------:R-:W1:Y:S01]  /*38980*/  @!P1 LDS.64 R200, [R212] ;  /* 0x00000000d4c89984 */ /* 0x000e620000000a00 */
[----:B------:R-:W-:Y:S01]  /*38990*/  PLOP3.LUT P1, PT, PT, PT, UP2, 0x40, 0x4 ;  /* 0x000000000004781c */ /* 0x000fe20003f2e828 */
[----:B0-----:R-:W-:Y:S01]  /*389a0*/  IMAD.IADD R202, R214, 0x1, R211 ;  /* 0x00000001d6ca7824 */ /* 0x001fe200078e02d3 */
[----:B------:R-:W-:-:S04]  /*389b0*/  I2FP.F32.S32 R214, R214 ;  /* 0x000000d600d67245 */ /* 0x000fc80000201400 */
[----:B------:R-:W-:Y:S01]  /*389c0*/  I2FP.F32.S32 R203, R202 ;  /* 0x000000ca00cb7245 */ /* 0x000fe20000201400 */
[----:B------:R-:W-:Y:S03]  /*389d0*/  SHFL.DOWN PT, R219, R202, 0x1, 0x1f ;  /* 0x08201f00cadb7f89 */ /* 0x000fe600000e0000 */
[----:B------:R-:W0:Y:S01]  /*389e0*/  MUFU.RCP R215, R203 ;  /* 0x000000cb00d77308 */ /* 0x000e220000001000 */
[----:B-1----:R-:W1:Y:S02]  /*389f0*/  SHFL.DOWN PT, R213, R200, 0x2, 0x1f ;  /* 0x08401f00c8d57f89 */ /* 0x002e6400000e0000 */
[----:B-1----:R-:W-:-:S04]  /*38a00*/  FMUL.FTZ R210, R213, R214 ;  /* 0x000000d6d5d27220 */ /* 0x002fc80000410000 */
[----:B------:R-:W-:Y:S01]  /*38a10*/  FFMA.FTZ R210, R217, R200, R210 ;  /* 0x000000c8d9d27223 */ /* 0x000fe200000100d2 */
[----:B------:R-:W-:-:S03]  /*38a20*/  FADD.FTZ R200, -R213, R200 ;  /* 0x000000c8d5c87221 */ /* 0x000fc60000010100 */
[----:B0-----:R-:W-:Y:S01]  /*38a30*/  FMUL.FTZ R212, R215, R210 ;  /* 0x000000d2d7d47220 */ /* 0x001fe20000410000 */
[----:B------:R-:W-:Y:S01]  /*38a40*/  IMAD.IADD R210, R202, 0x1, R219 ;  /* 0x00000001cad27824 */ /* 0x000fe200078e02db */
[----:B------:R-:W-:Y:S01]  /*38a50*/  I2FP.F32.S32 R219, R219 ;  /* 0x000000db00db7245 */ /* 0x000fe20000201400 */
[----:B------:R-:W-:Y:S02]  /*38a60*/  FMUL.FTZ R200, R200, R200 ;  /* 0x000000c8c8c87220 */ /* 0x000fe40000410000 */
[----:B------:R-:W0:Y:S01]  /*38a70*/  SHFL.DOWN PT, R211, R212, 0x1, 0x1f ;  /* 0x08201f00d4d37f89 */ /* 0x000e2200000e0000 */
[----:B------:R-:W-:Y:S01]  /*38a80*/  I2FP.F32.S32 R216, R210 ;  /* 0x000000d200d87245 */ /* 0x000fe20000201400 */
[----:B------:R-:W-:Y:S01]  /*38a90*/  FMUL.FTZ R200, R200, R217 ;  /* 0x000000d9c8c87220 */ /* 0x000fe20000410000 */
[----:B------:R-:W-:-:S03]  /*38aa0*/  IMAD.U32 R217, RZ, RZ, UR6 ;  /* 0x00000006ffd97e24 */ /* 0x000fc6000f8e00ff */
[----:B------:R-:W-:Y:S01]  /*38ab0*/  FMUL.FTZ R200, R200, R214 ;  /* 0x000000d6c8c87220 */ /* 0x000fe20000410000 */
[----:B------:R-:W1:Y:S01]  /*38ac0*/  MUFU.RCP R216, R216 ;  /* 0x000000d800d87308 */ /* 0x000e620000001000 */
[----:B0-----:R-:W-:Y:S01]  /*38ad0*/  FMUL.FTZ R210, R211, R219 ;  /* 0x000000dbd3d27220 */ /* 0x001fe20000410000 */
[----:B------:R-:W-:-:S03]  /*38ae0*/  FADD.FTZ R211, R212, -R211 ;  /* 0x800000d3d4d37221 */ /* 0x000fc60000010000 */
[----:B------:R-:W-:-:S04]  /*38af0*/  FFMA.FTZ R221, R203, R212, R210 ;  /* 0x000000d4cbdd7223 */ /* 0x000fc800000100d2 */
[----:B-1----:R-:W-:-:S06]  /*38b00*/  FMUL.FTZ R221, R216, R221 ;  /* 0x000000ddd8dd7220 */ /* 0x002fcc0000410000 */
        /* <DEDUP_REMOVED lines=9> */
[----:B------:R-:W-:Y:S01]  /*38ba0*/  FMUL.FTZ R202, R211, R211 ;  /* 0x000000d3d3ca7220 */ /* 0x000fe20000410000 */
[----:B------:R-:W-:Y:S01]  /*38bb0*/  MOV R215, UR6 ;  /* 0x0000000600d77c02 */ /* 0x000fe20008000f00 */
[----:B------:R-:W0:Y:S02]  /*38bc0*/  LDC R211, c[0x0][0x448] ;  /* 0x00011200ffd37b82 */ /* 0x000e240000000800 */
[----:B------:R-:W1:Y:S01]  /*38bd0*/  SHFL.DOWN PT, R213, R200, 0x1, 0x1f ;  /* 0x08201f00c8d57f89 */ /* 0x000e6200000e0000 */
[----:B------:R-:W-:-:S04]  /*38be0*/  FMUL.FTZ R202, R203, R202 ;  /* 0x000000cacbca7220 */ /* 0x000fc80000410000 */
        /* <DEDUP_REMOVED lines=10> */
[----:B------:R0:W-:Y:S05]  /*38c90*/  @!P1 STG.E desc[UR10][R202.64], R221 ;  /* 0x000000ddca009986 */ /* 0x0001ea000c10190a */
        /* <DEDUP_REMOVED lines=35> */
.L_x_14765:
[----:B------:R-:W-:Y:S05]  /*38ed0*/  BSYNC.RECONVERGENT B0 ;  /* 0x0000000000007941 */ /* 0x000fea0003800200 */
.L_x_14764:
        /* <DEDUP_REMOVED lines=35> */
.L_x_14767:
[----:B------:R-:W-:Y:S05]  /*39110*/  BSYNC.RECONVERGENT B0 ;  /* 0x0000000000007941 */ /* 0x000fea0003800200 */
.L_x_14766:
        /* <DEDUP_REMOVED lines=35> */
.L_x_14769:
[----:B------:R-:W-:Y:S05]  /*39350*/  BSYNC.RECONVERGENT B0 ;  /* 0x0000000000007941 */ /* 0x000fea0003800200 */
.L_x_14768:
        /* <DEDUP_REMOVED lines=35> */
.L_x_14771:
[----:B------:R-:W-:Y:S05]  /*39590*/  BSYNC.RECONVERGENT B0 ;  /* 0x0000000000007941 */ /* 0x000fea0003800200 */
.L_x_14770:
        /* <DEDUP_REMOVED lines=35> */
.L_x_14773:
[----:B------:R-:W-:Y:S05]  /*397d0*/  BSYNC.RECONVERGENT B0 ;  /* 0x0000000000007941 */ /* 0x000fea0003800200 */
.L_x_14772:
        /* <DEDUP_REMOVED lines=35> */
.L_x_14775:
[----:B------:R-:W-:Y:S05]  /*39a10*/  BSYNC.RECONVERGENT B0 ;  /* 0x0000000000007941 */ /* 0x000fea0003800200 */
.L_x_14774:
        /* <DEDUP_REMOVED lines=34> */
.L_x_14777:
[----:B------:R-:W-:Y:S05]  /*39c40*/  BSYNC.RECONVERGENT B0 ;  /* 0x0000000000007941 */ /* 0x000fea0003800200 */
.L_x_14776:
[----:B------:R-:W-:Y:S02]  /*39c50*/  UIADD3 UR6, UPT, UPT, UR6, UR18, URZ ;  /* 0x0000001206067290 */ /* 0x000fe4000fffe0ff */
[----:B------:R-:W-:Y:S02]  /*39c60*/  UPLOP3.LUT UP1, UPT, UPT, UPT, UP1, 0x40, 0x4 ;  /* 0x000000000004789c */ /* 0x000fe40003f2e810 */
[----:B------:R-:W-:-:S09]  /*39c70*/  UISETP.GE.AND UP0, UPT, UR6, UR19, UPT ;  /* 0x000000130600728c */ /* 0x000fd2000bf06270 */
[----:B------:R-:W-:Y:S05]  /*39c80*/  BRA.U !UP0, `(.L_x_14778) ;  /* 0xfffffc7508607547 */ /* 0x000fea000b83ffff */
[----:B------:R-:W-:Y:S05]  /*39c90*/  EXIT ;  /* 0x000000000000794d */ /* 0x000fea0003800000 */
.L_x_14779:
        /* <DEDUP_REMOVED lines=14> */
.L_x_27882:


//--------------------- .text._ZN10layer_norm31ln_parallel_residual_fwd_kernelINS_13Kernel_traitsIf13__nv_bfloat16fS2_fjLj7168ELj1ELj1ELj4ELj16ENS_18Kernel_traits_baseILj7168EfS2_fS2_fjLj128EEEEELb1ELb1ELb1EEEvNS_9FwdParamsE --------------------------
	.section	.text._ZN10layer_norm31ln_parallel_residual_fwd_kernelINS_13Kernel_traitsIf13__nv_bfloat16fS2_fjLj7168ELj1ELj1ELj4ELj16ENS_18Kernel_traits_baseILj7168EfS2_fS2_fjLj128EEEEELb1ELb1ELb1EEEvNS_9FwdParamsE,"ax",@progbits
	.align	128
        .global         _ZN10layer_norm31ln_parallel_residual_fwd_kernelINS_13Kernel_traitsIf13__nv_bfloat16fS2_fjLj7168ELj1ELj1ELj4ELj16ENS_18Kernel_traits_baseILj7168EfS2_fS2_fjLj128EEEEELb1ELb1ELb1EEEvNS_9FwdParamsE
        .type           _ZN10layer_norm31ln_parallel_residual_fwd_kernelINS_13Kernel_traitsIf13__nv_bfloat16fS2_fjLj7168ELj1ELj1ELj4ELj16ENS_18Kernel_traits_baseILj7168EfS2_fS2_fjLj128EEEEELb1ELb1ELb1EEEvNS_9FwdParamsE,@function
        .size           _ZN10layer_norm31ln_parallel_residual_fwd_kernelINS_13Kernel_traitsIf13__nv_bfloat16fS2_fjLj7168ELj1ELj1ELj4ELj16ENS_18Kernel_traits_baseILj7168EfS2_fS2_fjLj128EEEEELb1ELb1ELb1EEEvNS_9FwdParamsE,(.L_x_27883 - _ZN10layer_norm31ln_parallel_residual_fwd_kernelINS_13Kernel_traitsIf13__nv_bfloat16fS2_fjLj7168ELj1ELj1ELj4ELj16ENS_18Kernel_traits_baseILj7168EfS2_fS2_fjLj128EEEEELb1ELb1ELb1EEEvNS_9FwdParamsE)
        .other          _ZN10layer_norm31ln_parallel_residual_fwd_kernelINS_13Kernel_traitsIf13__nv_bfloat16fS2_fjLj7168ELj1ELj1ELj4ELj16ENS_18Kernel_traits_baseILj7168EfS2_fS2_fjLj128EEEEELb1ELb1ELb1EEEvNS_9FwdParamsE,@"STO_CUDA_ENTRY STV_DEFAULT"
_ZN10layer_norm31ln_parallel_residual_fwd_kernelINS_13Kernel_traitsIf13__nv_bfloat16fS2_fjLj7168ELj1ELj1ELj4ELj16ENS_18Kernel_traits_baseILj7168EfS2_fS2_fjLj128EEEEELb1ELb1ELb1EEEvNS_9FwdParamsE:
.text._ZN10layer_norm31ln_parallel_residual_fwd_kernelINS_13Kernel_traitsIf13__nv_bfloat16fS2_fjLj7168ELj1ELj1ELj4ELj16ENS_18Kernel_traits_baseILj7168EfS2_fS2_fjLj128EEEEELb1ELb1ELb1EEEvNS_9FwdParamsE:
        /* <DEDUP_REMOVED lines=19> */
[----:B------:R-:W0:Y:S02]  /*0130*/  LDC R183, c[0x0][0x360] ;  /* 0x0000d800ffb77b82 */ /* 0x000e240000000800 */
[----:B0-----:R-:W-:Y:S01]  /*0140*/  IMAD R183, R183, UR12, R182 ;  /* 0x0000000cb7b77c24 */ /* 0x001fe2000f8e02b6 */
[----:B------:R-:W-:Y:S02]  /*0150*/  LOP3.LUT R184, R182, 0x1f, RZ, 0xc0, !PT ;  /* 0x0000001fb6b87812 */ /* 0x000fe400078ec0ff */
[----:B--2---:R-:W-:Y:S02]  /*0160*/  @P0 R2UR UR10, R2 ;  /* 0x00000000020a02ca */ /* 0x004fe400000e0000 */
[----:B------:R-:W-:Y:S02]  /*0170*/  @P0 R2UR UR11, R3 ;  /* 0x00000000030b02ca */ /* 0x000fe400000e0000 */
[----:B-1----:R-:W-:-:S05]  /*0180*/  @P0 IADD3 R206, P1, PT, R4, R7, RZ ;  /* 0x0000000704ce0210 */ /* 0x002fca0007f3e0ff */
[----:B------:R-:W-:-:S04]  /*0190*/  @P0 IMAD.X R207, RZ, RZ, R5, P1 ;  /* 0x000000ffffcf0224 */ /* 0x000fc800008e0605 */
[----:B------:R-:W-:Y:S02]  /*01a0*/  UIADD3 UR17, UPT, UPT, UR10, -0x61c88647, URZ ;  /* 0x9e3779b90a117890 */ /* 0x000fe4000fffe0ff */
[----:B------:R-:W-:Y:S01]  /*01b0*/  UIADD3 UR20, UPT, UPT, UR11, -0x4498517b, URZ ;  /* 0xbb67ae850b147890 */ /* 0x000fe2000fffe0ff */
[--C-:B------:R-:W-:Y:S01]  /*01c0*/  SHF.R.U64 R212, R206, 0x2, R207.reuse ;  /* 0x00000002ced47819 */ /* 0x100fe200000012cf */
[----:B------:R-:W-:Y:S01]  /*01d0*/  UIADD3 UR21, UPT, UPT, UR10, 0x3c6ef372, URZ ;  /* 0x3c6ef3720a157890 */ /* 0x000fe2000fffe0ff */
[----:B------:R-:W-:Y:S01]  /*01e0*/  SHF.R.U32.HI R187, RZ, 0x2, R207 ;  /* 0x00000002ffbb7819 */ /* 0x000fe200000116cf */
[----:B------:R-:W-:Y:S02]  /*01f0*/  UIADD3 UR22, UPT, UPT, UR11, 0x76cf5d0a, URZ ;  /* 0x76cf5d0a0b167890 */ /* 0x000fe4000fffe0ff */
[----:B------:R-:W-:Y:S02]  /*0200*/  UIADD3 UR23, UPT, UPT, UR10, -0x255992d5, URZ ;  /* 0xdaa66d2b0a177890 */ /* 0x000fe4000fffe0ff */
        /* <DEDUP_REMOVED lines=47> */
.L_x_14780:
        /* <DEDUP_REMOVED lines=44> */
.L_x_14781:
        /* <DEDUP_REMOVED lines=9> */
[----:B------:R-:W0:Y:S01]  /*0850*/  LDCU UR6, c[0x0][0x404] ;  /* 0x00008080ff0677ac */ /* 0x000e220008000800 */
[----:B------:R-:W-:Y:S01]  /*0860*/  LOP3.LUT R206, R206, 0x3, RZ, 0xc0, !PT ;  /* 0x00000003cece7812 */ /* 0x000fe200078ec0ff */
[----:B------:R-:W-:Y:S01]  /*0870*/  IMAD R118, R212, -0x2daee0ad, RZ ;  /* 0xd2511f53d4767824 */ /* 0x000fe200078e02ff */
[----:B------:R-:W-:Y:S01]  /*0880*/  LOP3.LUT R2, R2, UR11, RZ, 0x3c, !PT ;  /* 0x0000000b02027c12 */ /* 0x000fe2000f8e3cff */
[----:B------:R-:W-:Y:S01]  /*0890*/  IMAD.HI.U32 R117, R0, -0x2daee0ad, RZ ;  /* 0xd2511f5300757827 */ /* 0x000fe200078e00ff */
[----:B------:R-:W-:Y:S01]  /*08a0*/  LOP3.LUT R189, R189, 0x1f, R182, 0xf8, !PT ;  /* 0x0000001fbdbd7812 */ /* 0x000fe200078ef8b6 */
[----:B------:R-:W2:Y:S02]  /*08b0*/  LDCU UR7, c[0x0][0x408] ;  /* 0x00008100ff0777ac */ /* 0x000ea40008000800 */
[----:B------:R-:W-:Y:S01]  /*08c0*/  IMAD R116, R183, -0x326172a9, RZ ;  /* 0xcd9e8d57b7747824 */ /* 0x000fe200078e02ff */
[----:B------:R-:W-:Y:S01]  /*08d0*/  LOP3.LUT R117, R118, UR20, R117, 0x96, !PT ;  /* 0x0000001476757c12 */ /* 0x000fe2000f8e9675 */
[C---:B------:R-:W-:Y:S01]  /*08e0*/  IMAD.HI.U32 R3, R2.reuse, -0x326172a9, RZ ;  /* 0xcd9e8d5702037827 */ /* 0x040fe200078e00ff */
[----:B------:R-:W3:Y:S03]  /*08f0*/  LDCU UR13, c[0x0][0x388] ;  /* 0x00007100ff0d77ac */ /* 0x000ee60008000800 */
[----:B------:R-:W-:Y:S01]  /*0900*/  IMAD R119, R2, -0x326172a9, RZ ;  /* 0xcd9e8d5702777824 */ /* 0x000fe200078e02ff */
[----:B------:R-:W-:Y:S01]  /*0910*/  LOP3.LUT R3, R116, UR17, R3, 0x96, !PT ;  /* 0x0000001174037c12 */ /* 0x000fe2000f8e9603 */
[----:B------:R-:W-:Y:S01]  /*0920*/  IMAD R121, R0, -0x2daee0ad, RZ ;  /* 0xd2511f5300797824 */ /* 0x000fe200078e02ff */
[----:B-1----:R-:W-:Y:S01]  /*0930*/  UISETP.NE.U32.AND UP0, UPT, UR4, URZ, UPT ;  /* 0x000000ff0400728c */ /* 0x002fe2000bf05070 */
[----:B------:R-:W-:Y:S01]  /*0940*/  IMAD.HI.U32 R2, R117, -0x326172a9, RZ ;  /* 0xcd9e8d5775027827 */ /* 0x000fe200078e00ff */
[----:B------:R-:W1:Y:S03]  /*0950*/  LDCU.U8 UR37, c[0x0][0x410] ;  /* 0x00008200ff2577ac */ /* 0x000e660008000000 */
[----:B------:R-:W-:Y:S01]  /*0960*/  IMAD.HI.U32 R0, R3, -0x2daee0ad, RZ ;  /* 0xd2511f5303007827 */ /* 0x000fe200078e00ff */
[----:B------:R-:W-:Y:S01]  /*0970*/  LOP3.LUT R2, R119, UR21, R2, 0x96, !PT ;  /* 0x0000001577027c12 */ /* 0x000fe2000f8e9602 */
[----:B------:R-:W-:-:S02]  /*0980*/  UISETP.NE.AND.EX UP0, UPT, UR5, URZ, UPT, UP0 ;  /* 0x000000ff0500728c */ /* 0x000fc4000bf05300 */
[----:B------:R-:W-:Y:S01]  /*0990*/  IMAD R119, R3, -0x2daee0ad, RZ ;  /* 0xd2511f5303777824 */ /* 0x000fe200078e02ff */
[----:B------:R-:W-:Y:S01]  /*09a0*/  LOP3.LUT R0, R121, UR22, R0, 0x96, !PT ;  /* 0x0000001679007c12 */ /* 0x000fe2000f8e9600 */
[----:B------:R-:W-:Y:S01]  /*09b0*/  IMAD.HI.U32 R118, R2, -0x2daee0ad, RZ ;  /* 0xd2511f5302767827 */ /* 0x000fe200078e00ff */
[----:B------:R-:W4:Y:S01]  /*09c0*/  LDCU UR16, c[0x0][0x400] ;  /* 0x00008000ff1077ac */ /* 0x000f220008000800 */
[----:B------:R-:W-:Y:S02]  /*09d0*/  PLOP3.LUT P0, PT, PT, PT, UP0, 0x80, 0x8 ;  /* 0x000000000008781c */ /* 0x000fe40003f0f008 */
        /* <DEDUP_REMOVED lines=43> */
[----:B------:R-:W-:Y:S01]  /*0c90*/  IMAD.MOV.U32 R188, RZ, RZ, RZ ;  /* 0x000000ffffbc7224 */ /* 0x000fe200078e00ff */
[----:B------:R-:W-:Y:S01]  /*0ca0*/  LOP3.LUT R186, R117, UR35, R186, 0x96, !PT ;  /* 0x0000002375ba7c12 */ /* 0x000fe2000f8e96ba */
[----:B------:R-:W-:Y:S02]  /*0cb0*/  IMAD R204, R0, -0x2daee0ad, RZ ;  /* 0xd2511f5300cc7824 */ /* 0x000fe400078e02ff */
[----:B01234-:R-:W-:-:S07]  /*0cc0*/  IMAD R190, R2, -0x326172a9, RZ ;  /* 0xcd9e8d5702be7824 */ /* 0x01ffce00078e02ff */
.L_x_15309:
[----:B------:R-:W-:Y:S01]  /*0cd0*/  ISETP.NE.U32.AND P1, PT, RZ, UR14, PT ;  /* 0x0000000eff007c0c */ /* 0x000fe2000bf25070 */
[----:B0-----:R-:W0:Y:S01]  /*0ce0*/  @P0 LDC.64 R116, c[0x0][0x398] ;  /* 0x0000e600ff740b82 */ /* 0x001e220000000a00 */
[----:B------:R-:W-:Y:S02]  /*0cf0*/  UIMAD UR4, UR12, UR13, URZ ;  /* 0x0000000d0c0472a4 */ /* 0x000fe4000f8e02ff */
[----:B------:R-:W-:Y:S02]  /*0d00*/  ISETP.NE.AND.EX P1, PT, RZ, UR15, PT, P1 ;  /* 0x0000000fff007c0c */ /* 0x000fe4000bf25310 */
[----:B------:R-:W-:-:S03]  /*0d10*/  USHF.R.S32.HI UR5, URZ, 0x1f, UR4 ;  /* 0x0000001fff057899 */ /* 0x000fc60008011404 */
[----:B------:R-:W1:Y:S01]  /*0d20*/  LDC.64 R172, c[0x0][0x390] ;  /* 0x0000e400ffac7b82 */ /* 0x000e620000000a00 */
[----:B------:R-:W-:-:S06]  /*0d30*/  ULEA.HI UR5, UR5, UR4, URZ, 0x3 ;  /* 0x0000000405057291 */ /* 0x000fcc000f8f18ff */
[----:B------:R-:W-:Y:S01]  /*0d40*/  IMAD.U32 R0, RZ, RZ, UR5 ;  /* 0x00000005ff007e24 */ /* 0x000fe2000f8e00ff */
[----:B------:R-:W2:Y:S04]  /*0d50*/  @P1 LDC.64 R132, c[0x0][0x3a0] ;  /* 0x0000e800ff841b82 */ /* 0x000ea80000000a00 */
[----:B------:R-:W-:-:S05]  /*0d60*/  LEA.HI.SX32 R207, R0, R189, 0x1d ;  /* 0x000000bd00cf7211 */ /* 0x000fca00078feaff */
[----:B0-----:R-:W-:-:S05]  /*0d70*/  @P0 IMAD.WIDE.U32 R116, R207, 0x10, R116 ;  /* 0x00000010cf740825 */ /* 0x001fca00078e0074 */
[----:B------:R-:W3:Y:S01]  /*0d80*/  @P0 LDG.E.128 R192, desc[UR8][R116.64] ;  /* 0x0000000874c00981 */ /* 0x000ee2000c1e1d00 */
[----:B-1----:R-:W-:-:S06]  /*0d90*/  IMAD.WIDE.U32 R120, R207, 0x10, R172 ;  /* 0x00000010cf787825 */ /* 0x002fcc00078e00ac */
[----:B-----5:R-:W5:Y:S01]  /*0da0*/  LDG.E.128 R120, desc[UR8][R120.64] ;  /* 0x0000000878787981 */ /* 0x020f62000c1e1d00 */
[----:B--2---:R-:W-:-:S05]  /*0db0*/  @P1 IMAD.WIDE.U32 R132, R207, 0x20, R132 ;  /* 0x00000020cf841825 */ /* 0x004fca00078e0084 */
[----:B------:R0:W5:Y:S04]  /*0dc0*/  @P1 LDG.E.128 R128, desc[UR8][R132.64] ;  /* 0x0000000884801981 */ /* 0x000168000c1e1d00 */
[----:B------:R0:W5:Y:S01]  /*0dd0*/  @P1 LDG.E.128 R124, desc[UR8][R132.64+0x10] ;  /* 0x00001008847c1981 */ /* 0x000162000c1e1d00 */
[----:B------:R-:W-:-:S04]  /*0de0*/  UISETP.NE.U32.AND UP0, UPT, UR38, URZ, UPT ;  /* 0x000000ff2600728c */ /* 0x000fc8000bf05070 */
[----:B------:R-:W-:Y:S01]  /*0df0*/  UISETP.NE.AND.EX UP0, UPT, UR39, URZ, UPT, UP0 ;  /* 0x000000ff2700728c */ /* 0x000fe2000bf05300 */
[----:B------:R-:W-:Y:S01]  /*0e00*/  HFMA2 R0, -RZ, RZ, 0.1171875, 0 ;  /* 0x2f800000ff007431 */ /* 0x000fe200000001ff */
[----:B---3--:R-:W-:Y:S02]  /*0e10*/  PRMT R2, R195, 0x7632, R2 ;  /* 0x00007632c3027816 */ /* 0x008fe40000000002 */
[----:B------:R-:W-:Y:S02]  /*0e20*/  PRMT R3, R194, 0x7632, R3 ;  /* 0x00007632c2037816 */ /* 0x000fe40000000003 */
[----:B------:R-:W-:Y:S02]  /*0e30*/  PRMT R119, R193, 0x7632, R119 ;  /* 0x00007632c1777816 */ /* 0x000fe40000000077 */
[----:B------:R-:W-:Y:S01]  /*0e40*/  PRMT R117, R192, 0x7632, R117 ;  /* 0x00007632c0757816 */ /* 0x000fe20000000075 */
[----:B0-----:R-:W-:Y:S06]  /*0e50*/  BRA.U UP0, `(.L_x_14782) ;  /* 0x0000002500887547 */ /* 0x001fec000b800000 */
        /* <DEDUP_REMOVED lines=15> */
.L_x_14784:
        /* <DEDUP_REMOVED lines=12> */
.L_x_14785:
        /* <DEDUP_REMOVED lines=42> */
.L_x_14783:
[----:B------:R-:W-:Y:S01]  /*12b0*/  ISETP.NE.AND P0, PT, R117, 0x1, PT ;  /* 0x000000017500780c */ /* 0x000fe20003f05270 */
[----:B------:R-:W-:Y:S01]  /*12c0*/  UMOV UR4, UR6 ;  /* 0x0000000600047c82 */ /* 0x000fe20008000000 */
[----:B------:R-:W-:Y:S01]  /*12d0*/  I2FP.F32.U32 R3, R2 ;  /* 0x0000000200037245 */ /* 0x000fe20000201000 */
[----:B------:R-:W-:Y:S01]  /*12e0*/  IMAD.MOV.U32 R118, RZ, RZ, 0x2 ;  /* 0x00000002ff767424 */ /* 0x000fe200078e00ff */
[----:B-----5:R-:W-:Y:S01]  /*12f0*/  SHF.L.U32 R2, R120, 0x10, RZ ;  /* 0x0000001078027819 */ /* 0x020fe200000006ff */
[----:B------:R-:W-:Y:S02]  /*1300*/  IMAD.MOV.U32 R116, RZ, RZ, R190 ;  /* 0x000000ffff747224 */ /* 0x000fe400078e00be */
[----:B------:R-:W-:-:S05]  /*1310*/  FFMA.FTZ R3, R3, R0, 1.1641532182693481445e-10 ;  /* 0x2f00000003037423 */ /* 0x000fca0000010000 */
[----:B------:R-:W-:Y:S02]  /*1320*/  FSETP.LE.FTZ.AND P2, PT, R3, UR4, PT ;  /* 0x0000000403007c0b */ /* 0x000fe4000bf53000 */
[----:B------:R-:W-:Y:S02]  /*1330*/  PRMT R3, R120, 0x7632, R3 ;  /* 0x0000763278037816 */ /* 0x000fe40000000003 */
        /* <DEDUP_REMOVED lines=10> */
.L_x_14787:
        /* <DEDUP_REMOVED lines=12> */
.L_x_14788:
        /* <DEDUP_REMOVED lines=43> */
.L_x_14786:
[----:B------:R-:W-:Y:S01]  /*1750*/  ISETP.NE.AND P0, PT, R118, 0x1, PT ;  /* 0x000000017600780c */ /* 0x000fe20003f05270 */
[----:B------:R-:W-:Y:S01]  /*1760*/  IMAD.U32 R3, R3, 0x10000, RZ ;  /* 0x0001000003037824 */ /* 0x000fe200078e00ff */
[----:B------:R-:W-:Y:S01]  /*1770*/  I2FP.F32.U32 R117, R116 ;  /* 0x0000007400757245 */ /* 0x000fe20000201000 */
[----:B------:R-:W-:Y:S01]  /*1780*/  IMAD.MOV.U32 R119, RZ, RZ, 0x2 ;  /* 0x00000002ff777424 */ /* 0x000fe200078e00ff */
[----:B------:R-:W-:-:S03]  /*1790*/  MOV R116, R190 ;  /* 0x000000be00747202 */ /* 0x000fc60000000f00 */
        /* <DEDUP_REMOVED lines=12> */
.L_x_14790:
        /* <DEDUP_REMOVED lines=12> */
.L_x_14791:
        /* <DEDUP_REMOVED lines=43> */
.L_x_14789:
[----:B------:R-:W-:Y:S01]  /*1bd0*/  ISETP.NE.AND P0, PT, R119, 0x1, PT ;  /* 0x000000017700780c */ /* 0x000fe20003f05270 */
[----:B------:R-:W-:Y:S01]  /*1be0*/  IMAD.MOV.U32 R120, RZ, RZ, 0x2 ;  /* 0x00000002ff787424 */ /* 0x000fe200078e00ff */
[----:B------:R-:W-:Y:S01]  /*1bf0*/  I2FP.F32.U32 R117, R116 ;  /* 0x0000007400757245 */ /* 0x000fe20000201000 */
[----:B------:R-:W-:Y:S01]  /*1c00*/  IMAD.MOV.U32 R118, RZ, RZ, R190 ;  /* 0x000000ffff767224 */ /* 0x000fe200078e00be */
[----:B------:R-:W-:-:S03]  /*1c10*/  SHF.L.U32 R116, R121, 0x10, RZ ;  /* 0x0000001079747819 */ /* 0x000fc600000006ff */
        /* <DEDUP_REMOVED lines=13> */
.L_x_14793:
        /* <DEDUP_REMOVED lines=12> */
.L_x_14794:
        /* <DEDUP_REMOVED lines=43> */
.L_x_14792:
        /* <DEDUP_REMOVED lines=16> */
.L_x_14796:
        /* <DEDUP_REMOVED lines=12> */
.L_x_14797:
        /* <DEDUP_REMOVED lines=43> */
.L_x_14795:
[----:B------:R-:W-:Y:S01]  /*24d0*/  ISETP.NE.AND P0, PT, R121, 0x1, PT ;  /* 0x000000017900780c */ /* 0x000fe20003f05270 */
[----:B------:R-:W-:Y:S01]  /*24e0*/  IMAD.MOV.U32 R120, RZ, RZ, R190 ;  /* 0x000000ffff787224 */ /* 0x000fe200078e00be */
[----:B------:R-:W-:Y:S02]  /*24f0*/  I2FP.F32.U32 R119, R118 ;  /* 0x0000007600777245 */ /* 0x000fe40000201000 */
[----:B------:R-:W-:-:S03]  /*2500*/  SHF.L.U32 R118, R122, 0x10, RZ ;  /* 0x000000107a767819 */ /* 0x000fc600000006ff */
[----:B------:R-:W-:-:S05]  /*2510*/  FFMA.FTZ R119, R119, R0, 1.1641532182693481445e-10 ;  /* 0x2f00000077777423 */ /* 0x000fca0000010000 */
[----:B------:R-:W-:Y:S02]  /*2520*/  FSETP.LE.FTZ.AND P3, PT, R119, UR4, PT ;  /* 0x0000000477007c0b */ /* 0x000fe4000bf73000 */
[----:B------:R-:W-:Y:S01]  /*2530*/  PRMT R119, R122, 0x7632, R119 ;  /* 0x000076327a777816 */ /* 0x000fe20000000077 */
[----:B------:R-:W-:Y:S01]  /*2540*/  IMAD.MOV.U32 R122, RZ, RZ, 0x2 ;  /* 0x00000002ff7a7424 */ /* 0x000fe200078e00ff */
[----:B------:R-:W-:Y:S09]  /*2550*/  @!P0 BRA `(.L_x_14798) ;  /* 0x0000000000fc8947 */ /* 0x000ff20003800000 */
        /* <DEDUP_REMOVED lines=8> */
.L_x_14799:
        /* <DEDUP_REMOVED lines=12> */
.L_x_14800:
        /* <DEDUP_REMOVED lines=43> */
.L_x_14798:
        /* <DEDUP_REMOVED lines=16> */
.L_x_14802:
        /* <DEDUP_REMOVED lines=12> */
.L_x_14803:
        /* <DEDUP_REMOVED lines=43> */
.L_x_14801:
        /* <DEDUP_REMOVED lines=17> */
.L_x_14805:
        /* <DEDUP_REMOVED lines=12> */
.L_x_14806:
        /* <DEDUP_REMOVED lines=43> */
.L_x_14804:
[----:B------:R-:W-:Y:S01]  /*3240*/  UMOV UR5, UR7 ;  /* 0x0000000700057c82 */ /* 0x000fe20008000000 */
[----:B------:R-:W-:Y:S01]  /*3250*/  P2R R134, PR, RZ, 0x2 ;  /* 0x00000002ff867803 */ /* 0x000fe20000000000 */
[----:B------:R-:W-:Y:S01]  /*3260*/  FMUL.FTZ R118, R118, UR5 ;  /* 0x0000000576767c20 */ /* 0x000fe20008410000 */
[----:B------:R-:W-:Y:S01]  /*3270*/  I2FP.F32.U32 R121, R120 ;  /* 0x0000007800797245 */ /* 0x000fe20000201000 */
[----:B------:R-:W-:Y:S01]  /*3280*/  FMUL.FTZ R116, R116, UR5 ;  /* 0x0000000574747c20 */ /* 0x000fe20008410000 */
[----:B------:R-:W-:Y:S01]  /*3290*/  ISETP.NE.AND P1, PT, R139, RZ, PT ;  /* 0x000000ff8b00720c */ /* 0x000fe20003f25270 */
[----:B------:R-:W-:Y:S01]  /*32a0*/  FMUL.FTZ R2, R2, UR5 ;  /* 0x0000000502027c20 */ /* 0x000fe20008410000 */
[----:B------:R-:W-:Y:S01]  /*32b0*/  FSEL R120, R118, RZ, P3 ;  /* 0x000000ff76787208 */ /* 0x000fe20001800000 */
        /* <DEDUP_REMOVED lines=10> */
[----:B------:R-:W-:-:S02]  /*3360*/  FSEL R116, R2, RZ, P5 ;  /* 0x000000ff02747208 */ /* 0x000fc40002800000 */
[----:B------:R-:W-:Y:S02]  /*3370*/  ISETP.NE.AND P6, PT, R138, RZ, PT ;  /* 0x000000ff8a00720c */ /* 0x000fe40003fc5270 */
[----:B------:R-:W-:Y:S02]  /*3380*/  FSETP.GTU.FTZ.AND P5, PT, R123, UR4, PT ;  /* 0x000000047b007c0b */ /* 0x000fe4000bfbc000 */
        /* <DEDUP_REMOVED lines=10> */
[----:B------:R-:W-:Y:S01]  /*3430*/  @P1 FADD.FTZ R117, R129, R117 ;  /* 0x0000007581751221 */ /* 0x000fe20000010000 */
[----:B------:R-:W-:Y:S01]  /*3440*/  @P1 FADD.FTZ R121, R125, R121 ;  /* 0x000000797d791221 */ /* 0x000fe20000010000 */
[----:B------:R-:W-:Y:S01]  /*3450*/  @P1 FADD.FTZ R122, R126, R122 ;  /* 0x0000007a7e7a1221 */ /* 0x000fe20000010000 */
[----:B------:R-:W-:Y:S01]  /*3460*/  @P1 FADD.FTZ R123, R127, R123 ;  /* 0x0000007b7f7b1221 */ /* 0x000fe20000010000 */
[----:B------:R-:W-:Y:S08]  /*3470*/  BRA `(.L_x_14807) ;  /* 0x0000004800d07947 */ /* 0x000ff00003800000 */
.L_x_14782:
        /* <DEDUP_REMOVED lines=15> */
.L_x_14809:
        /* <DEDUP_REMOVED lines=12> */
.L_x_14810:
        /* <DEDUP_REMOVED lines=42> */
.L_x_14808:
        /* <DEDUP_REMOVED lines=8> */
[----:B------:R-:W-:Y:S01]  /*3950*/  IMAD.MOV.U32 R136, RZ, RZ, 0x2 ;  /* 0x00000002ff887424 */ /* 0x000fe200078e00ff */
[----:B------:R-:W-:-:S03]  /*3960*/  MOV R116, R190 ;  /* 0x000000be00747202 */ /* 0x000fc60000000f00 */
        /* <DEDUP_REMOVED lines=11> */
.L_x_14812:
        /* <DEDUP_REMOVED lines=12> */
.L_x_14813:
        /* <DEDUP_REMOVED lines=42> */
.L_x_14811:
        /* <DEDUP_REMOVED lines=22> */
.L_x_14815:
        /* <DEDUP_REMOVED lines=12> */
.L_x_14816:
        /* <DEDUP_REMOVED lines=43> */
.L_x_14814:
[----:B------:R-:W-:Y:S01]  /*4250*/  ISETP.NE.AND P0, PT, R134, 0x1, PT ;  /* 0x000000018600780c */ /* 0x000fe20003f05270 */
[----:B------:R-:W-:Y:S01]  /*4260*/  IMAD.U32 R120, R120, 0x10000, RZ ;  /* 0x0001000078787824 */ /* 0x000fe200078e00ff */
[----:B------:R-:W-:Y:S01]  /*4270*/  I2FP.F32.U32 R135, R118 ;  /* 0x0000007600877245 */ /* 0x000fe20000201000 */
[----:B------:R-:W-:Y:S02]  /*4280*/  IMAD.MOV.U32 R136, RZ, RZ, 0x2 ;  /* 0x00000002ff887424 */ /* 0x000fe400078e00ff */
[----:B------:R-:W-:Y:S01]  /*4290*/  FMUL.FTZ R120, R120, UR5 ;  /* 0x0000000578787c20 */ /* 0x000fe20008410000 */
[----:B------:R-:W-:Y:S02]  /*42a0*/  IMAD.MOV.U32 R118, RZ, RZ, R190 ;  /* 0x000000ffff767224 */ /* 0x000fe400078e00be */
[----:B------:R-:W-:-:S05]  /*42b0*/  FFMA.FTZ R135, R135, R0, 1.1641532182693481445e-10 ;  /* 0x2f00000087877423 */ /* 0x000fca0000010000 */
[----:B------:R-:W-:-:S04]  /*42c0*/  FSETP.LE.FTZ.AND P3, PT, R135, UR4, PT ;  /* 0x0000000487007c0b */ /* 0x000fc8000bf73000 */
        /* <DEDUP_REMOVED lines=10> */
.L_x_14818:
        /* <DEDUP_REMOVED lines=12> */
.L_x_14819:
        /* <DEDUP_REMOVED lines=43> */
.L_x_14817:
        /* <DEDUP_REMOVED lines=22> */
.L_x_14821:
        /* <DEDUP_REMOVED lines=12> */
.L_x_14822:
        /* <DEDUP_REMOVED lines=43> */
.L_x_14820:
[----:B------:R-:W-:Y:S01]  /*4bb0*/  ISETP.NE.AND P0, PT, R134, 0x1, PT ;  /* 0x000000018600780c */ /* 0x000fe20003f05270 */
[C---:B------:R-:W-:Y:S01]  /*4bc0*/  IMAD.U32 R120, R121.reuse, 0x10000, RZ ;  /* 0x0001000079787824 */ /* 0x040fe200078e00ff */
[----:B------:R-:W-:Y:S01]  /*4bd0*/  I2FP.F32.U32 R135, R118 ;  /* 0x0000007600877245 */ /* 0x000fe20000201000 */
[----:B------:R-:W-:Y:S01]  /*4be0*/  IMAD.MOV.U32 R136, RZ, RZ, 0x2 ;  /* 0x00000002ff887424 */ /* 0x000fe200078e00ff */
[----:B------:R-:W-:Y:S01]  /*4bf0*/  PRMT R121, R121, 0x7632, R121 ;  /* 0x0000763279797816 */ /* 0x000fe20000000079 */
        /* <DEDUP_REMOVED lines=14> */
.L_x_14824:
        /* <DEDUP_REMOVED lines=12> */
.L_x_14825:
        /* <DEDUP_REMOVED lines=43> */
.L_x_14823:
        /* <DEDUP_REMOVED lines=22> */
.L_x_14827:
        /* <DEDUP_REMOVED lines=12> */
.L_x_14828:
        /* <DEDUP_REMOVED lines=43> */
.L_x_14826:
[----:B------:R-:W-:Y:S01]  /*5520*/  ISETP.NE.AND P0, PT, R134, 0x1, PT ;  /* 0x000000018600780c */ /* 0x000fe20003f05270 */
[----:B------:R-:W-:Y:S01]  /*5530*/  IMAD.U32 R121, R121, 0x10000, RZ ;  /* 0x0001000079797824 */ /* 0x000fe200078e00ff */
[----:B------:R-:W-:Y:S01]  /*5540*/  I2FP.F32.U32 R135, R120 ;  /* 0x0000007800877245 */ /* 0x000fe20000201000 */
[----:B------:R-:W-:Y:S02]  /*5550*/  IMAD.MOV.U32 R120, RZ, RZ, R190 ;  /* 0x000000ffff787224 */ /* 0x000fe400078e00be */
        /* <DEDUP_REMOVED lines=13> */
.L_x_14830:
        /* <DEDUP_REMOVED lines=12> */
.L_x_14831:
        /* <DEDUP_REMOVED lines=43> */
.L_x_14829:
        /* <DEDUP_REMOVED lines=22> */
.L_x_14833:
        /* <DEDUP_REMOVED lines=12> */
.L_x_14834:
        /* <DEDUP_REMOVED lines=43> */
.L_x_14832:
        /* <DEDUP_REMOVED lines=18> */
.L_x_14836:
        /* <DEDUP_REMOVED lines=12> */
.L_x_14837:
        /* <DEDUP_REMOVED lines=43> */
.L_x_14835:
[----:B------:R-:W-:Y:S01]  /*6300*/  I2FP.F32.U32 R121, R120 ;  /* 0x0000007800797245 */ /* 0x000fe20000201000 */
[----:B------:R-:W-:Y:S02]  /*6310*/  IMAD.U32 R120, R194, 0x10000, RZ ;  /* 0x00010000c2787824 */ /* 0x000fe400078e00ff */
[----:B------:R-:W-:Y:S02]  /*6320*/  HFMA2 R134, -RZ, RZ, 0, 1.1920928955078125e-07 ;  /* 0x00000002ff867431 */ /* 0x000fe400000001ff */
        /* <DEDUP_REMOVED lines=19> */
.L_x_14839:
        /* <DEDUP_REMOVED lines=12> */
.L_x_14840:
        /* <DEDUP_REMOVED lines=43> */
.L_x_14838:
[----:B------:R-:W-:Y:S01]  /*67d0*/  ISETP.NE.AND P4, PT, R134, 0x1, PT ;  /* 0x000000018600780c */ /* 0x000fe20003f85270 */
[----:B------:R-:W-:Y:S01]  /*67e0*/  IMAD.U32 R122, R122, 0x10000, RZ ;  /* 0x000100007a7a7824 */ /* 0x000fe200078e00ff */
[----:B------:R-:W-:Y:S01]  /*67f0*/  I2FP.F32.U32 R121, R121 ;  /* 0x0000007900797245 */ /* 0x000fe20000201000 */
[----:B------:R-:W-:Y:S02]  /*6800*/  IMAD.MOV.U32 R135, RZ, RZ, 0x2 ;  /* 0x00000002ff877424 */ /* 0x000fe400078e00ff */
[----:B------:R-:W-:Y:S02]  /*6810*/  FMUL.FTZ R122, R122, UR5 ;  /* 0x000000057a7a7c20 */ /* 0x000fe40008410000 */
        /* <DEDUP_REMOVED lines=12> */
.L_x_14842:
        /* <DEDUP_REMOVED lines=12> */
.L_x_14843:
        /* <DEDUP_REMOVED lines=43> */
.L_x_14841:
        /* <DEDUP_REMOVED lines=22> */
.L_x_14845:
        /* <DEDUP_REMOVED lines=12> */
.L_x_14846:
        /* <DEDUP_REMOVED lines=43> */
.L_x_14844:
        /* <DEDUP_REMOVED lines=18> */
.L_x_14848:
        /* <DEDUP_REMOVED lines=12> */
.L_x_14849:
        /* <DEDUP_REMOVED lines=43> */
.L_x_14847:
        /* <DEDUP_REMOVED lines=22> */
.L_x_14851:
        /* <DEDUP_REMOVED lines=12> */
.L_x_14852:
        /* <DEDUP_REMOVED lines=43> */
.L_x_14850:
        /* <DEDUP_REMOVED lines=17> */
.L_x_14854:
        /* <DEDUP_REMOVED lines=14> */
.L_x_14855:
        /* <DEDUP_REMOVED lines=43> */
.L_x_14853:
        /* <DEDUP_REMOVED lines=9> */
[----:B------:R-:W-:-:S07]  /*7fb0*/  @P1 FADD.FTZ R123, R127, R123 ;  /* 0x0000007b7f7b1221 */ /* 0x000fce0000010000 */
.L_x_14807:
[----:B------:R-:W0:Y:S01]  /*7fc0*/  LDC.64 R2, c[0x0][0x3a8] ;  /* 0x0000ea00ff027b82 */ /* 0x000e220000000a00 */
[----:B------:R-:W-:Y:S02]  /*7fd0*/  SEL R136, RZ, 0x10000, !P4 ;  /* 0x00010000ff887807 */ /* 0x000fe40006000000 */
[----:B------:R-:W-:Y:S02]  /*7fe0*/  ISETP.NE.AND P4, PT, R139, RZ, PT ;  /* 0x000000ff8b00720c */ /* 0x000fe40003f85270 */
[----:B------:R-:W-:Y:S02]  /*7ff0*/  SEL R139, RZ, 0x100, !P0 ;  /* 0x00000100ff8b7807 */ /* 0x000fe40004000000 */
[----:B------:R-:W-:Y:S01]  /*8000*/  ISETP.NE.U32.AND P0, PT, RZ, UR38, PT ;  /* 0x00000026ff007c0c */ /* 0x000fe2000bf05070 */
[----:B------:R-:W1:Y:S01]  /*8010*/  LDC.64 R180, c[0x0][0x3b0] ;  /* 0x0000ec00ffb47b82 */ /* 0x000e620000000a00 */
[----:B------:R-:W-:Y:S02]  /*8020*/  SEL R137, RZ, 0x1000000, !P5 ;  /* 0x01000000ff897807 */ /* 0x000fe40006800000 */
[----:B------:R-:W-:-:S02]  /*8030*/  ISETP.NE.AND P5, PT, R138, RZ, PT ;  /* 0x000000ff8a00720c */ /* 0x000fc40003fa5270 */
[----:B------:R-:W-:Y:S02]  /*8040*/  ISETP.NE.AND.EX P0, PT, RZ, UR39, PT, P0 ;  /* 0x00000027ff007c0c */ /* 0x000fe4000bf05300 */
[----:B------:R-:W-:Y:S01]  /*8050*/  ISETP.NE.AND P6, PT, R133, RZ, PT ;  /* 0x000000ff8500720c */ /* 0x000fe20003fc5270 */
[----:B------:R-:W2:Y:S01]  /*8060*/  @P1 LDC.64 R144, c[0x0][0x3a0] ;  /* 0x0000e800ff901b82 */ /* 0x000ea20000000a00 */
[----:B------:R-:W-:Y:S02]  /*8070*/  SEL R135, RZ, 0x1000000, !P2 ;  /* 0x01000000ff877807 */ /* 0x000fe40005000000 */
        /* <DEDUP_REMOVED lines=8> */
[----:B------:R-:W-:Y:S02]  /*8100*/  LOP3.LUT R139, R139, R138, RZ, 0xfc, !PT ;  /* 0x0000008a8b8b7212 */ /* 0x000fe400078efcff */
[----:B------:R-:W-:Y:S01]  /*8110*/  LOP3.LUT R138, R133, R136, RZ, 0xfc, !PT ;  /* 0x00000088858a7212 */ /* 0x000fe200078efcff */
[C---:B-1----:R-:W-:Y:S01]  /*8120*/  IMAD.WIDE.U32 R136, R207.reuse, 0x8, R180 ;  /* 0x00000008cf887825 */ /* 0x042fe200078e00b4 */
[----:B------:R0:W-:Y:S01]  /*8130*/  STG.E.128 desc[UR8][R134.64], R116 ;  /* 0x0000007486007986 */ /* 0x0001e2000c101d08 */
[----:B------:R-:W-:-:S03]  /*8140*/  IADD3 R205, PT, PT, R207, 0x80, RZ ;  /* 0x00000080cfcd7810 */ /* 0x000fc60007ffe0ff */
[----:B------:R0:W-:Y:S02]  /*8150*/  STG.E.128 desc[UR8][R134.64+0x10], R120 ;  /* 0x0000107886007986 */ /* 0x0001e4000c101d08 */
[C---:B------:R-:W-:Y:S02]  /*8160*/  IMAD.WIDE.U32 R140, R205.reuse, 0x10, R172 ;  /* 0x00000010cd8c7825 */ /* 0x040fe400078e00ac */
[----:B------:R0:W-:Y:S02]  /*8170*/  STG.E.64 desc[UR8][R136.64], R138 ;  /* 0x0000008a88007986 */ /* 0x0001e4000c101b08 */
[----:B--2---:R-:W-:-:S04]  /*8180*/  @P1 IMAD.WIDE.U32 R144, R205, 0x20, R144 ;  /* 0x00000020cd901825 */ /* 0x004fc800078e0090 */
[----:B---3--:R-:W-:Y:S01]  /*8190*/  @P0 IMAD.WIDE.U32 R142, R205, 0x10, R142 ;  /* 0x00000010cd8e0825 */ /* 0x008fe200078e008e */
[----:B------:R-:W-:Y:S06]  /*81a0*/  @!P0 BRA `(.L_x_14856) ;  /* 0x0000000000508947 */ /* 0x000fec0003800000 */
        /* <DEDUP_REMOVED lines=20> */
.L_x_14856:
        /* <DEDUP_REMOVED lines=24> */
.L_x_14859:
        /* <DEDUP_REMOVED lines=12> */
.L_x_14860:
        /* <DEDUP_REMOVED lines=41> */
[----:B------:R-:W-:-:S07]  /*87c0*/  IMAD.MOV.U32 R142, RZ, RZ, R146 ;  /* 0x000000ffff8e7224 */ /* 0x000fce00078e0092 */
.L_x_14858:
        /* <DEDUP_REMOVED lines=20> */
.L_x_14862:
        /* <DEDUP_REMOVED lines=12> */
.L_x_14863:
        /* <DEDUP_REMOVED lines=42> */
.L_x_14861:
        /* <DEDUP_REMOVED lines=22> */
.L_x_14865:
        /* <DEDUP_REMOVED lines=12> */
.L_x_14866:
        /* <DEDUP_REMOVED lines=43> */
.L_x_14864:
        /* <DEDUP_REMOVED lines=8> */
[----:B------:R-:W-:-:S13]  /*91c0*/  FSETP.LE.FTZ.AND P4, PT, R143, UR4, PT ;  /* 0x000000048f007c0b */ /* 0x000fda000bf93000 */
        /* <DEDUP_REMOVED lines=10> */
.L_x_14868:
        /* <DEDUP_REMOVED lines=12> */
.L_x_14869:
        /* <DEDUP_REMOVED lines=43> */
.L_x_14867:
        /* <DEDUP_REMOVED lines=22> */
.L_x_14871:
        /* <DEDUP_REMOVED lines=12> */
.L_x_14872:
        /* <DEDUP_REMOVED lines=43> */
.L_x_14870:
        /* <DEDUP_REMOVED lines=20> */
.L_x_14874:
        /* <DEDUP_REMOVED lines=12> */
.L_x_14875:
        /* <DEDUP_REMOVED lines=43> */
.L_x_14873:
        /* <DEDUP_REMOVED lines=22> */
.L_x_14877:
        /* <DEDUP_REMOVED lines=12> */
.L_x_14878:
        /* <DEDUP_REMOVED lines=43> */
.L_x_14876:
[----:B------:R-:W-:Y:S01]  /*a430*/  I2FP.F32.U32 R143, R136 ;  /* 0x00000088008f7245 */ /* 0x000fe20000201000 */
[----:B------:R-:W-:Y:S01]  /*a440*/  IMAD.MOV.U32 R145, RZ, RZ, 0x2 ;  /* 0x00000002ff917424 */ /* 0x000fe200078e00ff */
[----:B------:R-:W-:Y:S01]  /*a450*/  ISETP.NE.AND P2, PT, R144, 0x1, PT ;  /* 0x000000019000780c */ /* 0x000fe20003f45270 */
[----:B------:R-:W-:Y:S01]  /*a460*/  IMAD.MOV.U32 R136, RZ, RZ, R190 ;  /* 0x000000ffff887224 */ /* 0x000fe200078e00be */
[----:B------:R-:W-:Y:S01]  /*a470*/  SHF.L.U32 R137, R137, 0x10, RZ ;  /* 0x0000001089897819 */ /* 0x000fe200000006ff */
[----:B------:R-:W-:Y:S01]  /*a480*/  FFMA.FTZ R143, R143, R0, 1.1641532182693481445e-10 ;  /* 0x2f0000008f8f7423 */ /* 0x000fe20000010000 */
[----:B------:R-:W-:-:S04]  /*a490*/  LOP3.LUT R214, R214, 0xfffffffd, RZ, 0xc0, !PT ;  /* 0xfffffffdd6d67812 */ /* 0x000fc800078ec0ff */
[----:B------:R-:W-:Y:S01]  /*a4a0*/  FSETP.LE.FTZ.AND P4, PT, R143, UR4, PT ;  /* 0x000000048f007c0b */ /* 0x000fe2000bf93000 */
[----:B------:R-:W-:-:S12]  /*a4b0*/  FMUL.FTZ R143, R137, UR5 ;  /* 0x00000005898f7c20 */ /* 0x000fd80008410000 */
        /* <DEDUP_REMOVED lines=10> */
.L_x_14880:
        /* <DEDUP_REMOVED lines=12> */
.L_x_14881:
        /* <DEDUP_REMOVED lines=43> */
.L_x_14879:
[----:B------:R-:W-:Y:S01]  /*a8d0*/  I2FP.F32.U32 R137, R136 ;  /* 0x0000008800897245 */ /* 0x000fe20000201000 */
[----:B------:R-:W-:Y:S01]  /*a8e0*/  IMAD.U32 R135, R135, 0x10000, RZ ;  /* 0x0001000087877824 */ /* 0x000fe200078e00ff */
[----:B------:R-:W-:Y:S01]  /*a8f0*/  FSEL R136, R143, RZ, P4 ;  /* 0x000000ff8f887208 */ /* 0x000fe20002000000 */
        /* <DEDUP_REMOVED lines=19> */
.L_x_14883:
        /* <DEDUP_REMOVED lines=12> */
.L_x_14884:
        /* <DEDUP_REMOVED lines=43> */
.L_x_14882:
[----:B------:R-:W-:Y:S01]  /*ada0*/  ISETP.NE.AND P3, PT, R144, 0x1, PT ;  /* 0x000000019000780c */ /* 0x000fe20003f65270 */
[----:B------:R-:W-:Y:S01]  /*adb0*/  IMAD.MOV.U32 R145, RZ, RZ, 0x2 ;  /* 0x00000002ff917424 */ /* 0x000fe200078e00ff */
[----:B------:R-:W-:Y:S02]  /*adc0*/  I2FP.F32.U32 R137, R136 ;  /* 0x0000008800897245 */ /* 0x000fe40000201000 */
[C---:B------:R-:W-:Y:S02]  /*add0*/  SHF.L.U32 R136, R138.reuse, 0x10, RZ ;  /* 0x000000108a887819 */ /* 0x040fe400000006ff */
[----:B------:R-:W-:Y:S01]  /*ade0*/  PRMT R138, R138, 0x7632, R138 ;  /* 0x000076328a8a7816 */ /* 0x000fe2000000008a */
[----:B------:R-:W-:Y:S02]  /*adf0*/  FFMA.FTZ R137, R137, R0, 1.1641532182693481445e-10 ;  /* 0x2f00000089897423 */ /* 0x000fe40000010000 */
[----:B------:R-:W-:-:S03]  /*ae00*/  FMUL.FTZ R143, R136, UR5 ;  /* 0x00000005888f7c20 */ /* 0x000fc60008410000 */
        /* <DEDUP_REMOVED lines=11> */
.L_x_14886:
        /* <DEDUP_REMOVED lines=12> */
.L_x_14887:
        /* <DEDUP_REMOVED lines=43> */
.L_x_14885:
[----:B------:R-:W-:Y:S01]  /*b230*/  I2FP.F32.U32 R137, R137 ;  /* 0x0000008900897245 */ /* 0x000fe20000201000 */
[----:B------:R-:W-:Y:S02]  /*b240*/  IMAD.U32 R136, R194, 0x10000, RZ ;  /* 0x00010000c2887824 */ /* 0x000fe400078e00ff */
[----:B------:R-:W-:Y:S02]  /*b250*/  IMAD.MOV.U32 R144, RZ, RZ, 0x2 ;  /* 0x00000002ff907424 */ /* 0x000fe400078e00ff */
        /* <DEDUP_REMOVED lines=19> */
.L_x_14889:
        /* <DEDUP_REMOVED lines=12> */
.L_x_14890:
        /* <DEDUP_REMOVED lines=43> */
.L_x_14888:
[----:B------:R-:W-:Y:S01]  /*b700*/  ISETP.NE.AND P4, PT, R144, 0x1, PT ;  /* 0x000000019000780c */ /* 0x000fe20003f85270 */
[----:B------:R-:W-:Y:S01]  /*b710*/  IMAD.MOV.U32 R145, RZ, RZ, 0x2 ;  /* 0x00000002ff917424 */ /* 0x000fe200078e00ff */
[----:B------:R-:W-:Y:S01]  /*b720*/  I2FP.F32.U32 R137, R137 ;  /* 0x0000008900897245 */ /* 0x000fe20000201000 */
[----:B------:R-:W-:Y:S01]  /*b730*/  IMAD.MOV.U32 R143, RZ, RZ, R190 ;  /* 0x000000ffff8f7224 */ /* 0x000fe200078e00be */
[----:B------:R-:W-:-:S03]  /*b740*/  SHF.L.U32 R138, R138, 0x10, RZ ;  /* 0x000000108a8a7819 */ /* 0x000fc600000006ff */
[----:B------:R-:W-:Y:S02]  /*b750*/  FFMA.FTZ R137, R137, R0, 1.1641532182693481445e-10 ;  /* 0x2f00000089897423 */ /* 0x000fe40000010000 */
[----:B------:R-:W-:-:S03]  /*b760*/  FMUL.FTZ R138, R138, UR5 ;  /* 0x000000058a8a7c20 */ /* 0x000fc60008410000 */
        /* <DEDUP_REMOVED lines=10> */
.L_x_14892:
        /* <DEDUP_REMOVED lines=12> */
.L_x_14893:
        /* <DEDUP_REMOVED lines=43> */
.L_x_14891:
        /* <DEDUP_REMOVED lines=22> */
.L_x_14895:
        /* <DEDUP_REMOVED lines=12> */
.L_x_14896:
        /* <DEDUP_REMOVED lines=43> */
.L_x_14894:
[----:B------:R-:W-:Y:S01]  /*c050*/  ISETP.NE.AND P5, PT, R144, 0x1, PT ;  /* 0x000000019000780c */ /* 0x000fe20003fa5270 */
[----:B------:R-:W-:Y:S01]  /*c060*/  IMAD.MOV.U32 R145, RZ, RZ, 0x2 ;  /* 0x00000002ff917424 */ /* 0x000fe200078e00ff */
[----:B------:R-:W-:Y:S01]  /*c070*/  I2FP.F32.U32 R141, R138 ;  /* 0x0000008a008d7245 */ /* 0x000fe20000201000 */
[----:B------:R-:W-:Y:S01]  /*c080*/  IMAD.MOV.U32 R143, RZ, RZ, R190 ;  /* 0x000000ffff8f7224 */ /* 0x000fe200078e00be */
[C---:B------:R-:W-:Y:S02]  /*c090*/  SHF.L.U32 R138, R139.reuse, 0x10, RZ ;  /* 0x000000108b8a7819 */ /* 0x040fe400000006ff */
[----:B------:R-:W-:Y:S01]  /*c0a0*/  PRMT R139, R139, 0x7632, R139 ;  /* 0x000076328b8b7816 */ /* 0x000fe2000000008b */
        /* <DEDUP_REMOVED lines=12> */
.L_x_14898:
        /* <DEDUP_REMOVED lines=12> */
.L_x_14899:
        /* <DEDUP_REMOVED lines=43> */
.L_x_14897:
        /* <DEDUP_REMOVED lines=22> */
.L_x_14901:
        /* <DEDUP_REMOVED lines=12> */
.L_x_14902:
        /* <DEDUP_REMOVED lines=43> */
.L_x_14900:
        /* <DEDUP_REMOVED lines=17> */
.L_x_14904:
        /* <DEDUP_REMOVED lines=14> */
.L_x_14905:
        /* <DEDUP_REMOVED lines=43> */
.L_x_14903:
[----:B------:R-:W-:Y:S01]  /*ce50*/  I2FP.F32.U32 R139, R143 ;  /* 0x0000008f008b7245 */ /* 0x000fe20000201000 */
[----:B------:R-:W-:-:S04]  /*ce60*/  IMAD.U32 R140, R140, 0x10000, RZ ;  /* 0x000100008c8c7824 */ /* 0x000fc800078e00ff */
[----:B------:R-:W-:Y:S01]  /*ce70*/  FFMA.FTZ R139, R139, R0, 1.1641532182693481445e-10 ;  /* 0x2f0000008b8b7423 */ /* 0x000fe20000010000 */
[----:B------:R-:W-:-:S04]  /*ce80*/  FMUL.FTZ R140, R140, UR5 ;  /* 0x000000058c8c7c20 */ /* 0x000fc80008410000 */
[----:B------:R-:W-:Y:S02]  /*ce90*/  FSETP.GTU.FTZ.AND P6, PT, R139, UR4, PT ;  /* 0x000000048b007c0b */ /* 0x000fe4000bfdc000 */
[----:B------:R-:W-:Y:S02]  /*cea0*/  FSEL R139, R152, RZ, P5 ;  /* 0x000000ff988b7208 */ /* 0x000fe40002800000 */
[----:B------:R-:W-:Y:S02]  /*ceb0*/  FSEL R140, R140, RZ, !P6 ;  /* 0x000000ff8c8c7208 */ /* 0x000fe40007000000 */
[----:B------:R-:W-:-:S03]  /*cec0*/  SEL R202, RZ, 0x1, P6 ;  /* 0x00000001ffca7807 */ /* 0x000fc60003000000 */
[----:B------:R-:W-:-:S04]  /*ced0*/  FADD.FTZ R139, R140, R139 ;  /* 0x0000008b8c8b7221 */ /* 0x000fc80000010000 */
[----:B------:R-:W-:Y:S01]  /*cee0*/  @P1 FADD.FTZ R139, R127, R139 ;  /* 0x0000008b7f8b1221 */ /* 0x000fe20000010000 */
[----:B------:R-:W-:Y:S06]  /*cef0*/  BRA `(.L_x_14906) ;  /* 0x00000024009c7947 */ /* 0x000fec0003800000 */
.L_x_14857:
[----:B------:R-:W-:Y:S01]  /*cf00*/  ISETP.NE.AND P2, PT, R149, 0x1, PT ;  /* 0x000000019500780c */ /* 0x000fe20003f45270 */
[----:B------:R-:W-:Y:S01]  /*cf10*/  IMAD.MOV.U32 R135, RZ, RZ, 0x2 ;  /* 0x00000002ff877424 */ /* 0x000fe200078e00ff */
[----:B------:R-:W-:Y:S01]  /*cf20*/  MOV R133, R190 ;  /* 0x000000be00857202 */ /* 0x000fe20000000f00 */
[----:B--2---:R-:W-:-:S10]  /*cf30*/  IMAD.MOV.U32 R142, RZ, RZ, R132 ;  /* 0x000000ffff8e7224 */ /* 0x004fd400078e0084 */
        /* <DEDUP_REMOVED lines=11> */
.L_x_14908:
        /* <DEDUP_REMOVED lines=12> */
.L_x_14909:
        /* <DEDUP_REMOVED lines=42> */
.L_x_14907:
[----:B------:R-:W-:Y:S01]  /*d350*/  I2FP.F32.U32 R133, R133 ;  /* 0x0000008500857245 */ /* 0x000fe20000201000 */
[----:B------:R-:W-:Y:S01]  /*d360*/  IMAD.MOV.U32 R134, RZ, RZ, R190 ;  /* 0x000000ffff867224 */ /* 0x000fe200078e00be */
[----:B------:R-:W-:Y:S02]  /*d370*/  ISETP.NE.AND P2, PT, R135, 0x1, PT ;  /* 0x000000018700780c */ /* 0x000fe40003f45270 */
[----:B------:R-:W-:Y:S01]  /*d380*/  LOP3.LUT R214, R214, 0xffffffef, RZ, 0xc0, !PT ;  /* 0xffffffefd6d67812 */ /* 0x000fe200078ec0ff */
[----:B------:R-:W-:Y:S01]  /*d390*/  FFMA.FTZ R133, R133, R0, 1.1641532182693481445e-10 ;  /* 0x2f00000085857423 */ /* 0x000fe20000010000 */
[----:B-----5:R-:W-:-:S04]  /*d3a0*/  SHF.L.U32 R132, R136, 0x10, RZ ;  /* 0x0000001088847819 */ /* 0x020fc800000006ff */
[----:B------:R-:W-:Y:S02]  /*d3b0*/  FSETP.LE.FTZ.AND P3, PT, R133, UR4, PT ;  /* 0x0000000485007c0b */ /* 0x000fe4000bf73000 */
[----:B------:R-:W-:Y:S01]  /*d3c0*/  PRMT R133, R136, 0x7632, R133 ;  /* 0x0000763288857816 */ /* 0x000fe20000000085 */
[----:B------:R-:W-:-:S10]  /*d3d0*/  IMAD.MOV.U32 R136, RZ, RZ, 0x2 ;  /* 0x00000002ff887424 */ /* 0x000fd400078e00ff */
        /* <DEDUP_REMOVED lines=10> */
.L_x_14911:
        /* <DEDUP_REMOVED lines=12> */
.L_x_14912:
        /* <DEDUP_REMOVED lines=43> */
.L_x_14910:
[----:B------:R-:W-:Y:S01]  /*d7f0*/  I2FP.F32.U32 R135, R134 ;  /* 0x0000008600877245 */ /* 0x000fe20000201000 */
[----:B------:R-:W-:Y:S01]  /*d800*/  IMAD.MOV.U32 R140, RZ, RZ, 0x2 ;  /* 0x00000002ff8c7424 */ /* 0x000fe200078e00ff */
[----:B------:R-:W-:Y:S01]  /*d810*/  ISETP.NE.AND P2, PT, R136, 0x1, PT ;  /* 0x000000018800780c */ /* 0x000fe20003f45270 */
[----:B------:R-:W-:Y:S01]  /*d820*/  IMAD.MOV.U32 R134, RZ, RZ, R190 ;  /* 0x000000ffff867224 */ /* 0x000fe200078e00be */
[----:B------:R-:W-:Y:S01]  /*d830*/  LOP3.LUT R214, R214, 0xfffffff7, RZ, 0xc0, !PT ;  /* 0xfffffff7d6d67812 */ /* 0x000fe200078ec0ff */
[----:B------:R-:W-:Y:S01]  /*d840*/  FFMA.FTZ R135, R135, R0, 1.1641532182693481445e-10 ;  /* 0x2f00000087877423 */ /* 0x000fe20000010000 */
[----:B------:R-:W-:-:S04]  /*d850*/  SHF.L.U32 R133, R133, 0x10, RZ ;  /* 0x0000001085857819 */ /* 0x000fc800000006ff */
        /* <DEDUP_REMOVED lines=11> */
.L_x_14914:
        /* <DEDUP_REMOVED lines=12> */
.L_x_14915:
        /* <DEDUP_REMOVED lines=43> */
.L_x_14913:
[----:B------:R-:W-:Y:S01]  /*dc80*/  I2FP.F32.U32 R135, R134 ;  /* 0x0000008600877245 */ /* 0x000fe20000201000 */
[----:B------:R-:W-:Y:S01]  /*dc90*/  IMAD.MOV.U32 R141, RZ, RZ, 0x2 ;  /* 0x00000002ff8d7424 */ /* 0x000fe200078e00ff */
[----:B------:R-:W-:Y:S01]  /*dca0*/  ISETP.NE.AND P2, PT, R140, 0x1, PT ;  /* 0x000000018c00780c */ /* 0x000fe20003f45270 */
[----:B------:R-:W-:Y:S01]  /*dcb0*/  IMAD.MOV.U32 R136, RZ, RZ, R190 ;  /* 0x000000ffff887224 */ /* 0x000fe200078e00be */
[----:B------:R-:W-:Y:S01]  /*dcc0*/  LOP3.LUT R214, R214, 0xfffffffb, RZ, 0xc0, !PT ;  /* 0xfffffffbd6d67812 */ /* 0x000fe200078ec0ff */
[----:B------:R-:W-:Y:S01]  /*dcd0*/  FFMA.FTZ R135, R135, R0, 1.1641532182693481445e-10 ;  /* 0x2f00000087877423 */ /* 0x000fe20000010000 */
[----:B------:R-:W-:-:S04]  /*dce0*/  SHF.L.U32 R134, R137, 0x10, RZ ;  /* 0x0000001089867819 */ /* 0x000fc800000006ff */
[----:B------:R-:W-:Y:S02]  /*dcf0*/  FSETP.LE.FTZ.AND P3, PT, R135, UR4, PT ;  /* 0x0000000487007c0b */ /* 0x000fe4000bf73000 */
        /* <DEDUP_REMOVED lines=11> */
.L_x_14917:
        /* <DEDUP_REMOVED lines=12> */
.L_x_14918:
        /* <DEDUP_REMOVED lines=43> */
.L_x_14916:
        /* <DEDUP_REMOVED lines=18> */
.L_x_14920:
        /* <DEDUP_REMOVED lines=12> */
.L_x_14921:
        /* <DEDUP_REMOVED lines=43> */
.L_x_14919:
        /* <DEDUP_REMOVED lines=17> */
.L_x_14923:
        /* <DEDUP_REMOVED lines=12> */
.L_x_14924:
        /* <DEDUP_REMOVED lines=43> */
.L_x_14922:
[----:B------:R-:W-:Y:S01]  /*ea30*/  ISETP.NE.AND P4, PT, R141, 0x1, PT ;  /* 0x000000018d00780c */ /* 0x000fe20003f85270 */
[----:B------:R-:W-:Y:S01]  /*ea40*/  IMAD.MOV.U32 R144, RZ, RZ, 0x2 ;  /* 0x00000002ff907424 */ /* 0x000fe200078e00ff */
[----:B------:R-:W-:-:S05]  /*ea50*/  I2FP.F32.U32 R137, R137 ;  /* 0x0000008900897245 */ /* 0x000fca0000201000 */
[----:B------:R-:W-:Y:S01]  /*ea60*/  FFMA.FTZ R140, R137, R0, 1.1641532182693481445e-10 ;  /* 0x2f000000898c7423 */ /* 0x000fe20000010000 */
[----:B------:R-:W-:Y:S01]  /*ea70*/  SHF.L.U32 R137, R138, 0x10, RZ ;  /* 0x000000108a897819 */ /* 0x000fe200000006ff */
[----:B------:R-:W-:-:S03]  /*ea80*/  IMAD.MOV.U32 R138, RZ, RZ, R190 ;  /* 0x000000ffff8a7224 */ /* 0x000fc600078e00be */
        /* <DEDUP_REMOVED lines=10> */
.L_x_14926:
        /* <DEDUP_REMOVED lines=12> */
.L_x_14927:
        /* <DEDUP_REMOVED lines=43> */
.L_x_14925:
        /* <DEDUP_REMOVED lines=17> */
.L_x_14929:
        /* <DEDUP_REMOVED lines=12> */
.L_x_14930:
        /* <DEDUP_REMOVED lines=43> */
.L_x_14928:
        /* <DEDUP_REMOVED lines=37> */
.L_x_14906:
[----:B------:R-:W-:Y:S01]  /*f570*/  SEL R141, RZ, 0x1000000, !P5 ;  /* 0x01000000ff8d7807 */ /* 0x000fe20006800000 */
[----:B------:R-:W0:Y:S01]  /*f580*/  @P0 LDC.64 R148, c[0x0][0x398] ;  /* 0x0000e600ff940b82 */ /* 0x000e220000000a00 */
[----:B------:R-:W-:Y:S01]  /*f590*/  SEL R140, RZ, 0x10000, !P4 ;  /* 0x00010000ff8c7807 */ /* 0x000fe20006000000 */
[----:B------:R-:W-:Y:S01]  /*f5a0*/  VIADD R209, R207, 0x100 ;  /* 0x00000100cfd17836 */ /* 0x000fe20000000000 */
[----:B------:R-:W-:Y:S02]  /*f5b0*/  SEL R153, RZ, 0x100, !P3 ;  /* 0x00000100ff997807 */ /* 0x000fe40005800000 */
[C---:B------:R-:W-:Y:S01]  /*f5c0*/  LOP3.LUT P5, RZ, R214.reuse, 0x8, RZ, 0xc0, !PT ;  /* 0x00000008d6ff7812 */ /* 0x040fe200078ac0ff */
[----:B------:R-:W-:Y:S01]  /*f5d0*/  IMAD.WIDE.U32 R146, R209, 0x10, R172 ;  /* 0x00000010d1927825 */ /* 0x000fe200078e00ac */
[C---:B------:R-:W-:Y:S01]  /*f5e0*/  LOP3.LUT P4, RZ, R214.reuse, 0x4, RZ, 0xc0, !PT ;  /* 0x00000004d6ff7812 */ /* 0x040fe2000788c0ff */
[----:B------:R-:W1:Y:S01]  /*f5f0*/  @P1 LDC.64 R150, c[0x0][0x3a0] ;  /* 0x0000e800ff961b82 */ /* 0x000e620000000a00 */
        /* <DEDUP_REMOVED lines=9> */
[----:B0-----:R-:W-:Y:S01]  /*f690*/  @P0 IMAD.WIDE.U32 R148, R209, 0x10, R148 ;  /* 0x00000010d1940825 */ /* 0x001fe200078e0094 */
[----:B------:R-:W-:Y:S01]  /*f6a0*/  SEL R144, RZ, 0x1, !P6 ;  /* 0x00000001ff907807 */ /* 0x000fe20007000000 */
[----:B------:R0:W-:Y:S01]  /*f6b0*/  STG.E.128 desc[UR8][R140.64], R132 ;  /* 0x000000848c007986 */ /* 0x0001e2000c101d08 */
[----:B------:R-:W-:Y:S02]  /*f6c0*/  LOP3.LUT R153, R153, R152, RZ, 0xfc, !PT ;  /* 0x0000009899997212 */ /* 0x000fe400078efcff */
[----:B------:R-:W-:Y:S01]  /*f6d0*/  LOP3.LUT R152, R143, R144, RZ, 0xfc, !PT ;  /* 0x000000908f987212 */ /* 0x000fe200078efcff */
[----:B------:R-:W-:Y:S01]  /*f6e0*/  IMAD.WIDE.U32 R144, R205, 0x8, R180 ;  /* 0x00000008cd907825 */ /* 0x000fe200078e00b4 */
[----:B------:R0:W-:Y:S03]  /*f6f0*/  STG.E.128 desc[UR8][R140.64+0x10], R136 ;  /* 0x000010888c007986 */ /* 0x0001e6000c101d08 */
[----:B-1----:R-:W-:Y:S01]  /*f700*/  @P1 IMAD.WIDE.U32 R150, R209, 0x20, R150 ;  /* 0x00000020d1961825 */ /* 0x002fe200078e0096 */
        /* <DEDUP_REMOVED lines=17> */
[----:B------:R-:W-:Y:S01]  /*f820*/  LOP3.LUT R144, R152, R140, R144, 0xfe, !PT ;  /* 0x0000008c98907212 */ /* 0x000fe200078efe90 */
[----:B0-----:R-:W-:Y:S01]  /*f830*/  IMAD.WIDE.U32 R140, R205, 0x8, R154 ;  /* 0x00000008cd8c7825 */ /* 0x001fe200078e009a */
[----:B------:R-:W-:Y:S02]  /*f840*/  LOP3.LUT R145, R143, R153, RZ, 0xfc, !PT ;  /* 0x000000998f917212 */ /* 0x000fe400078efcff */
[----:B------:R-:W-:-:S05]  /*f850*/  LOP3.LUT R144, R144, 0xff, R191, 0xf8, !PT ;  /* 0x000000ff90907812 */ /* 0x000fca00078ef8bf */
[----:B------:R1:W-:Y:S02]  /*f860*/  STG.E.64 desc[UR8][R140.64], R144 ;  /* 0x000000908c007986 */ /* 0x0003e4000c101b08 */
.L_x_14931:
[----:B------:R2:W5:Y:S04]  /*f870*/  @P0 LDG.E.128 R192, desc[UR8][R148.64] ;  /* 0x0000000894c00981 */ /* 0x000568000c1e1d00 */
[----:B------:R2:W5:Y:S04]  /*f880*/  @P1 LDG.E.128 R128, desc[UR8][R150.64] ;  /* 0x0000000896801981 */ /* 0x000568000c1e1d00 */
[----:B------:R2:W5:Y:S04]  /*f890*/  @P1 LDG.E.128 R124, desc[UR8][R150.64+0x10] ;  /* 0x00001008967c1981 */ /* 0x000568000c1e1d00 */
[----:B01----:R-:W5:Y:S01]  /*f8a0*/  LDG.E.128 R144, desc[UR8][R146.64] ;  /* 0x0000000892907981 */ /* 0x003f62000c1e1d00 */
        /* <DEDUP_REMOVED lines=20> */
.L_x_14934:
        /* <DEDUP_REMOVED lines=12> */
.L_x_14935:
        /* <DEDUP_REMOVED lines=42> */
.L_x_14933:
        /* <DEDUP_REMOVED lines=20> */
.L_x_14937:
        /* <DEDUP_REMOVED lines=12> */
.L_x_14938:
        /* <DEDUP_REMOVED lines=42> */
.L_x_14936:
        /* <DEDUP_REMOVED lines=8> */
[----:B------:R-:W-:Y:S01]  /*10270*/  FSEL R140, R142, RZ, !P2 ;  /* 0x000000ff8e8c7208 */ /* 0x000fe20005000000 */
[----:B------:R-:W-:Y:S01]  /*10280*/  IMAD.MOV.U32 R142, RZ, RZ, R190 ;  /* 0x000000ffff8e7224 */ /* 0x000fe200078e00be */
        /* <DEDUP_REMOVED lines=12> */
.L_x_14940:
        /* <DEDUP_REMOVED lines=12> */
.L_x_14941:
        /* <DEDUP_REMOVED lines=43> */
.L_x_14939:
        /* <DEDUP_REMOVED lines=19> */
.L_x_14943:
        /* <DEDUP_REMOVED lines=12> */
.L_x_14944:
        /* <DEDUP_REMOVED lines=43> */
.L_x_14942:
        /* <DEDUP_REMOVED lines=22> */
.L_x_14946:
        /* <DEDUP_REMOVED lines=12> */
.L_x_14947:
        /* <DEDUP_REMOVED lines=43> */
.L_x_14945:
        /* <DEDUP_REMOVED lines=20> */
.L_x_14949:
        /* <DEDUP_REMOVED lines=12> */
.L_x_14950:
        /* <DEDUP_REMOVED lines=43> */
.L_x_14948:
        /* <DEDUP_REMOVED lines=22> */
.L_x_14952:
        /* <DEDUP_REMOVED lines=12> */
.L_x_14953:
        /* <DEDUP_REMOVED lines=43> */
.L_x_14951:
        /* <DEDUP_REMOVED lines=19> */
.L_x_14955:
        /* <DEDUP_REMOVED lines=12> */
.L_x_14956:
        /* <DEDUP_REMOVED lines=43> */
.L_x_14954:
[----:B------:R-:W-:Y:S01]  /*11e50*/  I2FP.F32.U32 R145, R144 ;  /* 0x0000009000917245 */ /* 0x000fe20000201000 */
[----:B------:R-:W-:Y:S01]  /*11e60*/  IMAD.MOV.U32 R152, RZ, RZ, 0x2 ;  /* 0x00000002ff987424 */ /* 0x000fe200078e00ff */
        /* <DEDUP_REMOVED lines=20> */
.L_x_14958:
        /* <DEDUP_REMOVED lines=12> */
.L_x_14959:
        /* <DEDUP_REMOVED lines=43> */
.L_x_14957:
        /* <DEDUP_REMOVED lines=18> */
.L_x_14961:
        /* <DEDUP_REMOVED lines=12> */
.L_x_14962:
        /* <DEDUP_REMOVED lines=43> */
.L_x_14960:
        /* <DEDUP_REMOVED lines=22> */
.L_x_14964:
        /* <DEDUP_REMOVED lines=12> */
.L_x_14965:
        /* <DEDUP_REMOVED lines=43> */
.L_x_14963:
        /* <DEDUP_REMOVED lines=17> */
.L_x_14967:
        /* <DEDUP_REMOVED lines=12> */
.L_x_14968:
        /* <DEDUP_REMOVED lines=43> */
.L_x_14966:
        /* <DEDUP_REMOVED lines=22> */
.L_x_14970:
        /* <DEDUP_REMOVED lines=12> */
.L_x_14971:
        /* <DEDUP_REMOVED lines=43> */
.L_x_14969:
        /* <DEDUP_REMOVED lines=18> */
.L_x_14973:
        /* <DEDUP_REMOVED lines=12> */
.L_x_14974:
        /* <DEDUP_REMOVED lines=43> */
.L_x_14972:
        /* <DEDUP_REMOVED lines=22> */
.L_x_14976:
        /* <DEDUP_REMOVED lines=12> */
.L_x_14977:
        /* <DEDUP_REMOVED lines=43> */
.L_x_14975:
        /* <DEDUP_REMOVED lines=17> */
.L_x_14979:
        /* <DEDUP_REMOVED lines=14> */
.L_x_14980:
        /* <DEDUP_REMOVED lines=43> */
.L_x_14978:
[----:B------:R-:W-:Y:S02]  /*143d0*/  I2FP.F32.U32 R147, R151 ;  /* 0x0000009700937245 */ /* 0x000fe40000201000 */
[----:B------:R-:W-:-:S03]  /*143e0*/  SHF.L.U32 R148, R148, 0x10, RZ ;  /* 0x0000001094947819 */ /* 0x000fc600000006ff */
        /* <DEDUP_REMOVED lines=8> */
[----:B------:R-:W-:Y:S06]  /*14470*/  BRA `(.L_x_14981) ;  /* 0x00000024009c7947 */ /* 0x000fec0003800000 */
.L_x_14932:
[----:B------:R-:W-:Y:S01]  /*14480*/  ISETP.NE.AND P2, PT, R156, 0x1, PT ;  /* 0x000000019c00780c */ /* 0x000fe20003f45270 */
[----:B------:R-:W-:Y:S01]  /*14490*/  IMAD.MOV.U32 R143, RZ, RZ, 0x2 ;  /* 0x00000002ff8f7424 */ /* 0x000fe200078e00ff */
[----:B--2---:R-:W-:Y:S01]  /*144a0*/  MOV R150, R142 ;  /* 0x0000008e00967202 */ /* 0x004fe20000000f00 */
        /* <DEDUP_REMOVED lines=12> */
.L_x_14983:
        /* <DEDUP_REMOVED lines=12> */
.L_x_14984:
        /* <DEDUP_REMOVED lines=42> */
.L_x_14982:
[----:B------:R-:W-:Y:S01]  /*148d0*/  I2FP.F32.U32 R141, R140 ;  /* 0x0000008c008d7245 */ /* 0x000fe20000201000 */
[----:B-----5:R-:W-:Y:S01]  /*148e0*/  IMAD.U32 R140, R144, 0x10000, RZ ;  /* 0x00010000908c7824 */ /* 0x020fe200078e00ff */
[----:B------:R-:W-:Y:S01]  /*148f0*/  ISETP.NE.AND P2, PT, R143, 0x1, PT ;  /* 0x000000018f00780c */ /* 0x000fe20003f45270 */
[----:B------:R-:W-:Y:S01]  /*14900*/  IMAD.MOV.U32 R142, RZ, RZ, R190 ;  /* 0x000000ffff8e7224 */ /* 0x000fe200078e00be */
[----:B------:R-:W-:Y:S01]  /*14910*/  LOP3.LUT R214, R214, 0xffffffef, RZ, 0xc0, !PT ;  /* 0xffffffefd6d67812 */ /* 0x000fe200078ec0ff */
[----:B------:R-:W-:-:S05]  /*14920*/  FFMA.FTZ R141, R141, R0, 1.1641532182693481445e-10 ;  /* 0x2f0000008d8d7423 */ /* 0x000fca0000010000 */
[----:B------:R-:W-:Y:S02]  /*14930*/  FSETP.LE.FTZ.AND P3, PT, R141, UR4, PT ;  /* 0x000000048d007c0b */ /* 0x000fe4000bf73000 */
[----:B------:R-:W-:Y:S01]  /*14940*/  PRMT R141, R144, 0x7632, R141 ;  /* 0x00007632908d7816 */ /* 0x000fe2000000008d */
[----:B------:R-:W-:-:S10]  /*14950*/  HFMA2 R144, -RZ, RZ, 0, 1.1920928955078125e-07 ;  /* 0x00000002ff907431 */ /* 0x000fd400000001ff */
        /* <DEDUP_REMOVED lines=10> */
.L_x_14986:
        /* <DEDUP_REMOVED lines=12> */
.L_x_14987:
        /* <DEDUP_REMOVED lines=43> */
.L_x_14985:
[----:B------:R-:W-:Y:S01]  /*14d70*/  I2FP.F32.U32 R143, R142 ;  /* 0x0000008e008f7245 */ /* 0x000fe20000201000 */
[----:B------:R-:W-:Y:S01]  /*14d80*/  IMAD.U32 R141, R141, 0x10000, RZ ;  /* 0x000100008d8d7824 */ /* 0x000fe200078e00ff */
[----:B------:R-:W-:Y:S01]  /*14d90*/  ISETP.NE.AND P2, PT, R144, 0x1, PT ;  /* 0x000000019000780c */ /* 0x000fe20003f45270 */
[----:B------:R-:W-:Y:S01]  /*14da0*/  IMAD.MOV.U32 R142, RZ, RZ, R190 ;  /* 0x000000ffff8e7224 */ /* 0x000fe200078e00be */
[----:B------:R-:W-:Y:S01]  /*14db0*/  LOP3.LUT R214, R214, 0xfffffff7, RZ, 0xc0, !PT ;  /* 0xfffffff7d6d67812 */ /* 0x000fe200078ec0ff */
[----:B------:R-:W-:Y:S01]  /*14dc0*/  FFMA.FTZ R143, R143, R0, 1.1641532182693481445e-10 ;  /* 0x2f0000008f8f7423 */ /* 0x000fe20000010000 */
[----:B------:R-:W-:-:S04]  /*14dd0*/  MOV R148, 0x2 ;  /* 0x0000000200947802 */ /* 0x000fc80000000f00 */
        /* <DEDUP_REMOVED lines=11> */
.L_x_14989:
        /* <DEDUP_REMOVED lines=12> */
.L_x_14990:
        /* <DEDUP_REMOVED lines=43> */
.L_x_14988:
[----:B------:R-:W-:Y:S01]  /*15200*/  I2FP.F32.U32 R143, R142 ;  /* 0x0000008e008f7245 */ /* 0x000fe20000201000 */
[----:B------:R-:W-:Y:S01]  /*15210*/  HFMA2 R149, -RZ, RZ, 0, 1.1920928955078125e-07 ;  /* 0x00000002ff957431 */ /* 0x000fe200000001ff */
[----:B------:R-:W-:Y:S01]  /*15220*/  ISETP.NE.AND P2, PT, R148, 0x1, PT ;  /* 0x000000019400780c */ /* 0x000fe20003f45270 */
[----:B------:R-:W-:Y:S01]  /*15230*/  IMAD.U32 R142, R145, 0x10000, RZ ;  /* 0x00010000918e7824 */ /* 0x000fe200078e00ff */
[----:B------:R-:W-:Y:S01]  /*15240*/  LOP3.LUT R214, R214, 0xfffffffb, RZ, 0xc0, !PT ;  /* 0xfffffffbd6d67812 */ /* 0x000fe200078ec0ff */
[----:B------:R-:W-:Y:S01]  /*15250*/  FFMA.FTZ R143, R143, R0, 1.1641532182693481445e-10 ;  /* 0x2f0000008f8f7423 */ /* 0x000fe20000010000 */
[----:B------:R-:W-:-:S04]  /*15260*/  IMAD.MOV.U32 R144, RZ, RZ, R190 ;  /* 0x000000ffff907224 */ /* 0x000fc800078e00be */
[----:B------:R-:W-:Y:S02]  /*15270*/  FSETP.LE.FTZ.AND P3, PT, R143, UR4, PT ;  /* 0x000000048f007c0b */ /* 0x000fe4000bf73000 */
        /* <DEDUP_REMOVED lines=11> */
.L_x_14992:
        /* <DEDUP_REMOVED lines=12> */
.L_x_14993:
        /* <DEDUP_REMOVED lines=43> */
.L_x_14991:
        /* <DEDUP_REMOVED lines=18> */
.L_x_14995:
        /* <DEDUP_REMOVED lines=12> */
.L_x_14996:
        /* <DEDUP_REMOVED lines=43> */
.L_x_14994:
[----:B------:R-:W-:Y:S01]  /*15b30*/  ISETP.NE.AND P3, PT, R148, 0x1, PT ;  /* 0x000000019400780c */ /* 0x000fe20003f65270 */
[----:B------:R-:W-:Y:S01]  /*15b40*/  HFMA2 R149, -RZ, RZ, 0, 1.1920928955078125e-07 ;  /* 0x00000002ff957431 */ /* 0x000fe200000001ff */
[----:B------:R-:W-:Y:S01]  /*15b50*/  I2FP.F32.U32 R145, R144 ;  /* 0x0000009000917245 */ /* 0x000fe20000201000 */
[C---:B------:R-:W-:Y:S01]  /*15b60*/  IMAD.U32 R144, R146.reuse, 0x10000, RZ ;  /* 0x0001000092907824 */ /* 0x040fe200078e00ff */
[----:B------:R-:W-:-:S03]  /*15b70*/  PRMT R146, R146, 0x7632, R146 ;  /* 0x0000763292927816 */ /* 0x000fc60000000092 */
        /* <DEDUP_REMOVED lines=12> */
.L_x_14998:
        /* <DEDUP_REMOVED lines=12> */
.L_x_14999:
        /* <DEDUP_REMOVED lines=43> */
.L_x_14997:
[----:B------:R-:W-:Y:S02]  /*15fb0*/  ISETP.NE.AND P4, PT, R149, 0x1, PT ;  /* 0x000000019500780c */ /* 0x000fe40003f85270 */
[----:B------:R-:W-:Y:S02]  /*15fc0*/  I2FP.F32.U32 R145, R145 ;  /* 0x0000009100917245 */ /* 0x000fe40000201000 */
[----:B------:R-:W-:-:S03]  /*15fd0*/  MOV R152, 0x2 ;  /* 0x0000000200987802 */ /* 0x000fc60000000f00 */
[----:B------:R-:W-:Y:S01]  /*15fe0*/  FFMA.FTZ R148, R145, R0, 1.1641532182693481445e-10 ;  /* 0x2f00000091947423 */ /* 0x000fe20000010000 */
[----:B------:R-:W-:Y:S02]  /*15ff0*/  IMAD.U32 R145, R146, 0x10000, RZ ;  /* 0x0001000092917824 */ /* 0x000fe400078e00ff */
[----:B------:R-:W-:Y:S02]  /*16000*/  IMAD.MOV.U32 R146, RZ, RZ, R190 ;  /* 0x000000ffff927224 */ /* 0x000fe400078e00be */
        /* <DEDUP_REMOVED lines=10> */
.L_x_15001:
        /* <DEDUP_REMOVED lines=12> */
.L_x_15002:
        /* <DEDUP_REMOVED lines=43> */
.L_x_15000:
[----:B------:R-:W-:Y:S01]  /*16420*/  ISETP.NE.AND P5, PT, R152, 0x1, PT ;  /* 0x000000019800780c */ /* 0x000fe20003fa5270 */
[----:B------:R-:W-:Y:S01]  /*16430*/  HFMA2 R164, -RZ, RZ, 0, 1.1920928955078125e-07 ;  /* 0x00000002ffa47431 */ /* 0x000fe200000001ff */
[----:B------:R-:W-:Y:S01]  /*16440*/  I2FP.F32.U32 R149, R146 ;  /* 0x0000009200957245 */ /* 0x000fe20000201000 */
[C---:B------:R-:W-:Y:S01]  /*16450*/  IMAD.U32 R156, R147.reuse, 0x10000, RZ ;  /* 0x00010000939c7824 */ /* 0x040fe200078e00ff */
        /* <DEDUP_REMOVED lines=13> */
.L_x_15004:
        /* <DEDUP_REMOVED lines=12> */
.L_x_15005:
        /* <DEDUP_REMOVED lines=43> */
.L_x_15003:
        /* <DEDUP_REMOVED lines=37> */
.L_x_14981:
[----:B------:R-:W-:Y:S01]  /*16af0*/  SEL R155, RZ, 0x1000000, !P5 ;  /* 0x01000000ff9b7807 */ /* 0x000fe20006800000 */
[----:B------:R-:W-:Y:S01]  /*16b00*/  IMAD.WIDE.U32 R158, R209, 0x8, R180 ;  /* 0x00000008d19e7825 */ /* 0x000fe200078e00b4 */
[----:B------:R-:W-:Y:S01]  /*16b10*/  SEL R154, RZ, 0x10000, !P4 ;  /* 0x00010000ff9a7807 */ /* 0x000fe20006000000 */
[----:B------:R-:W0:Y:S01]  /*16b20*/  @P0 LDC.64 R148, c[0x0][0x398] ;  /* 0x0000e600ff940b82 */ /* 0x000e220000000a00 */
[----:B------:R-:W-:Y:S02]  /*16b30*/  SEL R161, RZ, 0x100, !P3 ;  /* 0x00000100ffa17807 */ /* 0x000fe40005800000 */
[C---:B------:R-:W-:Y:S02]  /*16b40*/  LOP3.LUT P5, RZ, R214.reuse, 0x8, RZ, 0xc0, !PT ;  /* 0x00000008d6ff7812 */ /* 0x040fe400078ac0ff */
[C---:B------:R-:W-:Y:S02]  /*16b50*/  LOP3.LUT P4, RZ, R214.reuse, 0x4, RZ, 0xc0, !PT ;  /* 0x00000004d6ff7812 */ /* 0x040fe4000788c0ff */
[----:B------:R-:W-:Y:S01]  /*16b60*/  LOP3.LUT P3, RZ, R214, 0x2, RZ, 0xc0, !PT ;  /* 0x00000002d6ff7812 */ /* 0x000fe2000786c0ff */
[----:B------:R-:W1:Y:S01]  /*16b70*/  @P1 LDC.64 R156, c[0x0][0x3a0] ;  /* 0x0000e800ff9c1b82 */ /* 0x000e620000000a00 */
[----:B------:R-:W-:-:S02]  /*16b80*/  SEL R152, RZ, 0x10000, !P4 ;  /* 0x00010000ff987807 */ /* 0x000fc40006000000 */
[----:B------:R-:W-:Y:S02]  /*16b90*/  SEL R153, RZ, 0x1000000, !P3 ;  /* 0x01000000ff997807 */ /* 0x000fe40005800000 */
[----:B------:R-:W-:Y:S02]  /*16ba0*/  SEL R151, RZ, 0x100, !P5 ;  /* 0x00000100ff977807 */ /* 0x000fe40006800000 */
[----:B------:R-:W-:Y:S02]  /*16bb0*/  LOP3.LUT P6, RZ, R214, 0x10, RZ, 0xc0, !PT ;  /* 0x00000010d6ff7812 */ /* 0x000fe400078cc0ff */
[----:B------:R-:W-:Y:S01]  /*16bc0*/  LOP3.LUT R161, R161, R155, R154, 0xfe, !PT ;  /* 0x0000009ba1a17212 */ /* 0x000fe200078efe9a */
[----:B------:R-:W-:Y:S01]  /*16bd0*/  IMAD.WIDE.U32 R154, R209, 0x20, R2 ;  /* 0x00000020d19a7825 */ /* 0x000fe200078e0002 */
[----:B------:R-:W-:Y:S02]  /*16be0*/  LOP3.LUT R151, R151, R153, R152, 0xfe, !PT ;  /* 0x0000009997977212 */ /* 0x000fe400078efe98 */
[----:B------:R-:W-:-:S02]  /*16bf0*/  SEL R160, RZ, 0x1, !P2 ;  /* 0x00000001ffa07807 */ /* 0x000fc40005000000 */
[----:B------:R-:W-:Y:S01]  /*16c00*/  SEL R152, RZ, 0x1, !P6 ;  /* 0x00000001ff987807 */ /* 0x000fe20007000000 */
[----:B------:R2:W-:Y:S01]  /*16c10*/  STG.E.128 desc[UR8][R154.64], R140 ;  /* 0x0000008c9a007986 */ /* 0x0005e2000c101d08 */
[----:B------:R-:W-:Y:S02]  /*16c20*/  LOP3.LUT R161, R161, R160, RZ, 0xfc, !PT ;  /* 0x000000a0a1a17212 */ /* 0x000fe400078efcff */
[----:B------:R-:W-:Y:S01]  /*16c30*/  LOP3.LUT R160, R151, R152, RZ, 0xfc, !PT ;  /* 0x0000009897a07212 */ /* 0x000fe200078efcff */
[----:B------:R2:W-:Y:S01]  /*16c40*/  STG.E.128 desc[UR8][R154.64+0x10], R144 ;  /* 0x000010909a007986 */ /* 0x0005e2000c101d08 */
        /* <DEDUP_REMOVED lines=26> */
.L_x_15006:
[----:B------:R1:W5:Y:S04]  /*16df0*/  @P0 LDG.E.128 R192, desc[UR8][R148.64] ;  /* 0x0000000894c00981 */ /* 0x000368000c1e1d00 */
[----:B------:R1:W5:Y:S04]  /*16e00*/  @P1 LDG.E.128 R128, desc[UR8][R156.64] ;  /* 0x000000089c801981 */ /* 0x000368000c1e1d00 */
[----:B------:R1:W5:Y:S04]  /*16e10*/  @P1 LDG.E.128 R124, desc[UR8][R156.64+0x10] ;  /* 0x000010089c7c1981 */ /* 0x000368000c1e1d00 */
[----:B0-----:R-:W5:Y:S01]  /*16e20*/  LDG.E.128 R152, desc[UR8][R152.64] ;  /* 0x0000000898987981 */ /* 0x001f62000c1e1d00 */
[----:B------:R-:W-:Y:S05]  /*16e30*/  @!P0 BRA `(.L_x_15007) ;  /* 0x0000004800f08947 */ /* 0x000fea0003800000 */
[----:B------:R-:W-:Y:S01]  /*16e40*/  ISETP.NE.AND P2, PT, R164, 0x1, PT ;  /* 0x00000001a400780c */ /* 0x000fe20003f45270 */
[----:B------:R-:W-:Y:S01]  /*16e50*/  IMAD.MOV.U32 R160, RZ, RZ, 0x2 ;  /* 0x00000002ffa07424 */ /* 0x000fe200078e00ff */
[----:B-1---5:R-:W-:Y:S01]  /*16e60*/  PRMT R156, R195, 0x7632, R156 ;  /* 0x00007632c39c7816 */ /* 0x022fe2000000009c */
        /* <DEDUP_REMOVED lines=16> */
.L_x_15009:
        /* <DEDUP_REMOVED lines=12> */
.L_x_15010:
        /* <DEDUP_REMOVED lines=42> */
.L_x_15008:
        /* <DEDUP_REMOVED lines=20> */
.L_x_15012:
        /* <DEDUP_REMOVED lines=12> */
.L_x_15013:
        /* <DEDUP_REMOVED lines=42> */
.L_x_15011:
[----:B------:R-:W-:Y:S01]  /*17770*/  I2FP.F32.U32 R159, R150 ;  /* 0x00000096009f7245 */ /* 0x000fe20000201000 */
[----:B------:R-:W-:Y:S01]  /*17780*/  IMAD.U32 R150, R192, 0x10000, RZ ;  /* 0x00010000c0967824 */ /* 0x000fe200078e00ff */
[----:B------:R-:W-:Y:S01]  /*17790*/  ISETP.NE.AND P3, PT, R161, 0x1, PT ;  /* 0x00000001a100780c */ /* 0x000fe20003f65270 */
[----:B------:R-:W-:Y:S02]  /*177a0*/  HFMA2 R160, -RZ, RZ, 0, 1.1920928955078125e-07 ;  /* 0x00000002ffa07431 */ /* 0x000fe400000001ff */
[----:B------:R-:W-:Y:S01]  /*177b0*/  FFMA.FTZ R159, R159, R0, 1.1641532182693481445e-10 ;  /* 0x2f0000009f9f7423 */ /* 0x000fe20000010000 */
[----:B------:R-:W-:-:S04]  /*177c0*/  FMUL.FTZ R150, R150, UR5 ;  /* 0x0000000596967c20 */ /* 0x000fc80008410000 */
        /* <DEDUP_REMOVED lines=16> */
.L_x_15015:
        /* <DEDUP_REMOVED lines=12> */
.L_x_15016:
        /* <DEDUP_REMOVED lines=43> */
.L_x_15014:
        /* <DEDUP_REMOVED lines=19> */
.L_x_15018:
        /* <DEDUP_REMOVED lines=12> */
.L_x_15019:
        /* <DEDUP_REMOVED lines=43> */
.L_x_15017:
        /* <DEDUP_REMOVED lines=22> */
.L_x_15021:
        /* <DEDUP_REMOVED lines=12> */
.L_x_15022:
        /* <DEDUP_REMOVED lines=43> */
.L_x_15020:
        /* <DEDUP_REMOVED lines=20> */
.L_x_15024:
        /* <DEDUP_REMOVED lines=12> */
.L_x_15025:
        /* <DEDUP_REMOVED lines=43> */
.L_x_15023:
        /* <DEDUP_REMOVED lines=22> */
.L_x_15027:
        /* <DEDUP_REMOVED lines=12> */
.L_x_15028:
        /* <DEDUP_REMOVED lines=43> */
.L_x_15026:
[----:B------:R-:W-:Y:S01]  /*18f30*/  I2FP.F32.U32 R159, R152 ;  /* 0x00000098009f7245 */ /* 0x000fe20000201000 */
[----:B------:R-:W-:Y:S01]  /*18f40*/  IMAD.U32 R153, R153, 0x10000, RZ ;  /* 0x0001000099997824 */ /* 0x000fe200078e00ff */
[----:B------:R-:W-:Y:S01]  /*18f50*/  ISETP.NE.AND P2, PT, R160, 0x1, PT ;  /* 0x00000001a000780c */ /* 0x000fe20003f45270 */
[----:B------:R-:W-:Y:S01]  /*18f60*/  IMAD.MOV.U32 R152, RZ, RZ, R190 ;  /* 0x000000ffff987224 */ /* 0x000fe200078e00be */
[----:B------:R-:W-:Y:S01]  /*18f70*/  LOP3.LUT R214, R214, 0xfffffffd, RZ, 0xc0, !PT ;  /* 0xfffffffdd6d67812 */ /* 0x000fe200078ec0ff */
[----:B------:R-:W-:Y:S01]  /*18f80*/  FFMA.FTZ R159, R159, R0, 1.1641532182693481445e-10 ;  /* 0x2f0000009f9f7423 */ /* 0x000fe20000010000 */
[----:B------:R-:W-:-:S04]  /*18f90*/  MOV R161, 0x2 ;  /* 0x0000000200a17802 */ /* 0x000fc80000000f00 */
        /* <DEDUP_REMOVED lines=12> */
.L_x_15030:
        /* <DEDUP_REMOVED lines=12> */
.L_x_15031:
        /* <DEDUP_REMOVED lines=43> */
.L_x_15029:
        /* <DEDUP_REMOVED lines=22> */
.L_x_15033:
        /* <DEDUP_REMOVED lines=12> */
.L_x_15034:
        /* <DEDUP_REMOVED lines=43> */
.L_x_15032:
[----:B------:R-:W-:Y:S02]  /*198a0*/  ISETP.NE.AND P3, PT, R160, 0x1, PT ;  /* 0x00000001a000780c */ /* 0x000fe40003f65270 */
[----:B------:R-:W-:Y:S01]  /*198b0*/  I2FP.F32.U32 R153, R152 ;  /* 0x0000009800997245 */ /* 0x000fe20000201000 */
[C---:B------:R-:W-:Y:S01]  /*198c0*/  IMAD.U32 R152, R154.reuse, 0x10000, RZ ;  /* 0x000100009a987824 */ /* 0x040fe200078e00ff */
[----:B------:R-:W-:Y:S02]  /*198d0*/  PRMT R154, R154, 0x7632, R154 ;  /* 0x000076329a9a7816 */ /* 0x000fe4000000009a */
[----:B------:R-:W-:Y:S01]  /*198e0*/  MOV R161, 0x2 ;  /* 0x0000000200a17802 */ /* 0x000fe20000000f00 */
        /* <DEDUP_REMOVED lines=13> */
.L_x_15036:
        /* <DEDUP_REMOVED lines=12> */
.L_x_15037:
        /* <DEDUP_REMOVED lines=43> */
.L_x_15035:
        /* <DEDUP_REMOVED lines=22> */
.L_x_15039:
        /* <DEDUP_REMOVED lines=12> */
.L_x_15040:
        /* <DEDUP_REMOVED lines=43> */
.L_x_15038:
[----:B------:R-:W-:Y:S01]  /*1a200*/  ISETP.NE.AND P4, PT, R162, 0x1, PT ;  /* 0x00000001a200780c */ /* 0x000fe20003f85270 */
[----:B------:R-:W-:Y:S01]  /*1a210*/  IMAD.U32 R159, R154, 0x10000, RZ ;  /* 0x000100009a9f7824 */ /* 0x000fe200078e00ff */
[----:B------:R-:W-:Y:S01]  /*1a220*/  I2FP.F32.U32 R153, R153 ;  /* 0x0000009900997245 */ /* 0x000fe20000201000 */
[----:B------:R-:W-:Y:S01]  /*1a230*/  IMAD.MOV.U32 R160, RZ, RZ, R190 ;  /* 0x000000ffffa07224 */ /* 0x000fe200078e00be */
[----:B------:R-:W-:-:S03]  /*1a240*/  MOV R161, 0x2 ;  /* 0x0000000200a17802 */ /* 0x000fc60000000f00 */
        /* <DEDUP_REMOVED lines=12> */
.L_x_15042:
        /* <DEDUP_REMOVED lines=12> */
.L_x_15043:
        /* <DEDUP_REMOVED lines=43> */
.L_x_15041:
        /* <DEDUP_REMOVED lines=22> */
.L_x_15045:
        /* <DEDUP_REMOVED lines=12> */
.L_x_15046:
        /* <DEDUP_REMOVED lines=43> */
.L_x_15044:
[----:B------:R-:W-:Y:S01]  /*1ab50*/  ISETP.NE.AND P5, PT, R160, 0x1, PT ;  /* 0x00000001a000780c */ /* 0x000fe20003fa5270 */
[----:B------:R-:W-:Y:S01]  /*1ab60*/  IMAD.MOV.U32 R159, RZ, RZ, R190 ;  /* 0x000000ffff9f7224 */ /* 0x000fe200078e00be */
[----:B------:R-:W-:Y:S01]  /*1ab70*/  I2FP.F32.U32 R157, R154 ;  /* 0x0000009a009d7245 */ /* 0x000fe20000201000 */
[C---:B------:R-:W-:Y:S01]  /*1ab80*/  IMAD.U32 R154, R155.reuse, 0x10000, RZ ;  /* 0x000100009b9a7824 */ /* 0x040fe200078e00ff */
[----:B------:R-:W-:Y:S02]  /*1ab90*/  PRMT R155, R155, 0x7632, R155 ;  /* 0x000076329b9b7816 */ /* 0x000fe4000000009b */
[----:B------:R-:W-:Y:S01]  /*1aba0*/  MOV R161, 0x2 ;  /* 0x0000000200a17802 */ /* 0x000fe20000000f00 */
        /* <DEDUP_REMOVED lines=12> */
.L_x_15048:
        /* <DEDUP_REMOVED lines=12> */
.L_x_15049:
        /* <DEDUP_REMOVED lines=43> */
.L_x_15047:
        /* <DEDUP_REMOVED lines=22> */
.L_x_15051:
        /* <DEDUP_REMOVED lines=12> */
.L_x_15052:
        /* <DEDUP_REMOVED lines=43> */
.L_x_15050:
        /* <DEDUP_REMOVED lines=17> */
.L_x_15054:
        /* <DEDUP_REMOVED lines=14> */
.L_x_15055:
        /* <DEDUP_REMOVED lines=43> */
.L_x_15053:
        /* <DEDUP_REMOVED lines=11> */
.L_x_15007:
[----:B------:R-:W-:Y:S01]  /*1ba00*/  ISETP.NE.AND P2, PT, R164, 0x1, PT ;  /* 0x00000001a400780c */ /* 0x000fe20003f45270 */
[----:B------:R-:W-:Y:S02]  /*1ba10*/  HFMA2 R151, -RZ, RZ, 0, 1.1920928955078125e-07 ;  /* 0x00000002ff977431 */ /* 0x000fe400000001ff */
[----:B-1----:R-:W-:Y:S02]  /*1ba20*/  IMAD.MOV.U32 R148, RZ, RZ, R190 ;  /* 0x000000ffff947224 */ /* 0x002fe400078e00be */
        /* <DEDUP_REMOVED lines=12> */
.L_x_15058:
        /* <DEDUP_REMOVED lines=12> */
.L_x_15059:
        /* <DEDUP_REMOVED lines=42> */
.L_x_15057:
[----:B------:R-:W-:Y:S01]  /*1be50*/  I2FP.F32.U32 R149, R148 ;  /* 0x0000009400957245 */ /* 0x000fe20000201000 */
[----:B-----5:R-:W-:Y:S01]  /*1be60*/  IMAD.U32 R148, R152, 0x10000, RZ ;  /* 0x0001000098947824 */ /* 0x020fe200078e00ff */
[----:B------:R-:W-:Y:S02]  /*1be70*/  ISETP.NE.AND P2, PT, R151, 0x1, PT ;  /* 0x000000019700780c */ /* 0x000fe40003f45270 */
[----:B------:R-:W-:Y:S01]  /*1be80*/  LOP3.LUT R214, R214, 0xffffffef, RZ, 0xc0, !PT ;  /* 0xffffffefd6d67812 */ /* 0x000fe200078ec0ff */
[----:B------:R-:W-:Y:S01]  /*1be90*/  FFMA.FTZ R149, R149, R0, 1.1641532182693481445e-10 ;  /* 0x2f00000095957423 */ /* 0x000fe20000010000 */
[----:B------:R-:W-:-:S04]  /*1bea0*/  MOV R150, R190 ;  /* 0x000000be00967202 */ /* 0x000fc80000000f00 */
        /* <DEDUP_REMOVED lines=13> */
.L_x_15061:
        /* <DEDUP_REMOVED lines=12> */
.L_x_15062:
        /* <DEDUP_REMOVED lines=43> */
.L_x_15060:
        /* <DEDUP_REMOVED lines=18> */
.L_x_15064:
        /* <DEDUP_REMOVED lines=12> */
.L_x_15065:
        /* <DEDUP_REMOVED lines=43> */
.L_x_15063:
[----:B------:R-:W-:Y:S01]  /*1c780*/  I2FP.F32.U32 R151, R150 ;  /* 0x0000009600977245 */ /* 0x000fe20000201000 */
[----:B------:R-:W-:Y:S01]  /*1c790*/  IMAD.U32 R150, R153, 0x10000, RZ ;  /* 0x0001000099967824 */ /* 0x000fe200078e00ff */
[----:B------:R-:W-:Y:S01]  /*1c7a0*/  ISETP.NE.AND P2, PT, R156, 0x1, PT ;  /* 0x000000019c00780c */ /* 0x000fe20003f45270 */
[----:B------:R-:W-:Y:S01]  /*1c7b0*/  IMAD.MOV.U32 R157, RZ, RZ, 0x2 ;  /* 0x00000002ff9d7424 */ /* 0x000fe200078e00ff */
[----:B------:R-:W-:Y:S01]  /*1c7c0*/  LOP3.LUT R214, R214, 0xfffffffb, RZ, 0xc0, !PT ;  /* 0xfffffffbd6d67812 */ /* 0x000fe200078ec0ff */
[----:B------:R-:W-:Y:S01]  /*1c7d0*/  FFMA.FTZ R151, R151, R0, 1.1641532182693481445e-10 ;  /* 0x2f00000097977423 */ /* 0x000fe20000010000 */
[----:B------:R-:W-:-:S04]  /*1c7e0*/  MOV R152, R190 ;  /* 0x000000be00987202 */ /* 0x000fc80000000f00 */
        /* <DEDUP_REMOVED lines=12> */
.L_x_15067:
        /* <DEDUP_REMOVED lines=12> */
.L_x_15068:
        /* <DEDUP_REMOVED lines=43> */
.L_x_15066:
        /* <DEDUP_REMOVED lines=18> */
.L_x_15070:
        /* <DEDUP_REMOVED lines=12> */
.L_x_15071:
        /* <DEDUP_REMOVED lines=43> */
.L_x_15069:
[----:B------:R-:W-:Y:S01]  /*1d0b0*/  ISETP.NE.AND P3, PT, R156, 0x1, PT ;  /* 0x000000019c00780c */ /* 0x000fe20003f65270 */
[----:B------:R-:W-:Y:S01]  /*1d0c0*/  IMAD.MOV.U32 R157, RZ, RZ, 0x2 ;  /* 0x00000002ff9d7424 */ /* 0x000fe200078e00ff */
[----:B------:R-:W-:Y:S01]  /*1d0d0*/  I2FP.F32.U32 R153, R152 ;  /* 0x0000009800997245 */ /* 0x000fe20000201000 */
[C---:B------:R-:W-:Y:S01]  /*1d0e0*/  IMAD.U32 R152, R154.reuse, 0x10000, RZ ;  /* 0x000100009a987824 */ /* 0x040fe200078e00ff */
        /* <DEDUP_REMOVED lines=13> */
.L_x_15073:
        /* <DEDUP_REMOVED lines=12> */
.L_x_15074:
        /* <DEDUP_REMOVED lines=43> */
.L_x_15072:
[----:B------:R-:W-:Y:S01]  /*1d530*/  ISETP.NE.AND P4, PT, R157, 0x1, PT ;  /* 0x000000019d00780c */ /* 0x000fe20003f85270 */
[----:B------:R-:W-:Y:S01]  /*1d540*/  IMAD.MOV.U32 R159, RZ, RZ, 0x2 ;  /* 0x00000002ff9f7424 */ /* 0x000fe200078e00ff */
[----:B------:R-:W-:-:S05]  /*1d550*/  I2FP.F32.U32 R153, R153 ;  /* 0x0000009900997245 */ /* 0x000fca0000201000 */
[----:B------:R-:W-:Y:S01]  /*1d560*/  FFMA.FTZ R156, R153, R0, 1.1641532182693481445e-10 ;  /* 0x2f000000999c7423 */ /* 0x000fe20000010000 */
[----:B------:R-:W-:Y:S01]  /*1d570*/  IMAD.U32 R153, R154, 0x10000, RZ ;  /* 0x000100009a997824 */ /* 0x000fe200078e00ff */
[----:B------:R-:W-:-:S03]  /*1d580*/  MOV R154, R190 ;  /* 0x000000be009a7202 */ /* 0x000fc60000000f00 */
        /* <DEDUP_REMOVED lines=10> */
.L_x_15076:
        /* <DEDUP_REMOVED lines=12> */
.L_x_15077:
        /* <DEDUP_REMOVED lines=43> */
.L_x_15075:
[----:B------:R-:W-:Y:S01]  /*1d9a0*/  ISETP.NE.AND P5, PT, R159, 0x1, PT ;  /* 0x000000019f00780c */ /* 0x000fe20003fa5270 */
[----:B------:R-:W-:Y:S01]  /*1d9b0*/  IMAD.MOV.U32 R174, RZ, RZ, 0x2 ;  /* 0x00000002ffae7424 */ /* 0x000fe200078e00ff */
[----:B------:R-:W-:Y:S01]  /*1d9c0*/  I2FP.F32.U32 R157, R154 ;  /* 0x0000009a009d7245 */ /* 0x000fe20000201000 */
[C---:B------:R-:W-:Y:S01]  /*1d9d0*/  IMAD.U32 R154, R155.reuse, 0x10000, RZ ;  /* 0x000100009b9a7824 */ /* 0x040fe200078e00ff */
        /* <DEDUP_REMOVED lines=13> */
.L_x_15079:
        /* <DEDUP_REMOVED lines=12> */
.L_x_15080:
        /* <DEDUP_REMOVED lines=43> */
.L_x_15078:
        /* <DEDUP_REMOVED lines=37> */
.L_x_15056:
[----:B------:R-:W-:Y:S01]  /*1e070*/  SEL R163, RZ, 0x1000000, !P5 ;  /* 0x01000000ffa37807 */ /* 0x000fe20006800000 */
[----:B------:R-:W-:Y:S01]  /*1e080*/  IMAD.WIDE.U32 R166, R203, 0x8, R180 ;  /* 0x00000008cba67825 */ /* 0x000fe200078e00b4 */
[----:B------:R-:W-:Y:S01]  /*1e090*/  SEL R162, RZ, 0x10000, !P4 ;  /* 0x00010000ffa27807 */ /* 0x000fe20006000000 */
[----:B------:R-:W0:Y:S01]  /*1e0a0*/  @P0 LDC.64 R156, c[0x0][0x398] ;  /* 0x0000e600ff9c0b82 */ /* 0x000e220000000a00 */
[----:B------:R-:W-:Y:S01]  /*1e0b0*/  SEL R169, RZ, 0x100, !P3 ;  /* 0x00000100ffa97807 */ /* 0x000fe20005800000 */
[----:B------:R-:W-:Y:S01]  /*1e0c0*/  VIADD R211, R207, 0x200 ;  /* 0x00000200cfd37836 */ /* 0x000fe20000000000 */
        /* <DEDUP_REMOVED lines=14> */
[----:B------:R-:W-:Y:S01]  /*1e1b0*/  LOP3.LUT R169, R169, R168, RZ, 0xfc, !PT ;  /* 0x000000a8a9a97212 */ /* 0x000fe200078efcff */
[----:B0-----:R-:W-:Y:S01]  /*1e1c0*/  @P0 IMAD.WIDE.U32 R156, R211, 0x10, R156 ;  /* 0x00000010d39c0825 */ /* 0x001fe200078e009c */
[----:B------:R-:W-:Y:S01]  /*1e1d0*/  LOP3.LUT R168, R159, R160, RZ, 0xfc, !PT ;  /* 0x000000a09fa87212 */ /* 0x000fe200078efcff */
[----:B------:R2:W-:Y:S02]  /*1e1e0*/  STG.E.128 desc[UR8][R162.64+0x10], R152 ;  /* 0x00001098a2007986 */ /* 0x0005e4000c101d08 */
[C---:B------:R-:W-:Y:S02]  /*1e1f0*/  IMAD.WIDE.U32 R160, R211.reuse, 0x10, R172 ;  /* 0x00000010d3a07825 */ /* 0x040fe400078e00ac */
[----:B------:R2:W-:Y:S02]  /*1e200*/  STG.E.64 desc[UR8][R166.64], R168 ;  /* 0x000000a8a6007986 */ /* 0x0005e4000c101b08 */
        /* <DEDUP_REMOVED lines=22> */
.L_x_15081:
[----:B------:R1:W5:Y:S04]  /*1e370*/  @P0 LDG.E.128 R192, desc[UR8][R156.64] ;  /* 0x000000089cc00981 */ /* 0x000368000c1e1d00 */
[----:B------:R1:W5:Y:S04]  /*1e380*/  @P1 LDG.E.128 R128, desc[UR8][R164.64] ;  /* 0x00000008a4801981 */ /* 0x000368000c1e1d00 */
[----:B------:R1:W5:Y:S04]  /*1e390*/  @P1 LDG.E.128 R124, desc[UR8][R164.64+0x10] ;  /* 0x00001008a47c1981 */ /* 0x000368000c1e1d00 */
[----:B0-2---:R-:W5:Y:S01]  /*1e3a0*/  LDG.E.128 R160, desc[UR8][R160.64] ;  /* 0x00000008a0a07981 */ /* 0x005f62000c1e1d00 */
        /* <DEDUP_REMOVED lines=20> */
.L_x_15084:
        /* <DEDUP_REMOVED lines=12> */
.L_x_15085:
        /* <DEDUP_REMOVED lines=42> */
.L_x_15083:
        /* <DEDUP_REMOVED lines=20> */
.L_x_15087:
        /* <DEDUP_REMOVED lines=12> */
.L_x_15088:
        /* <DEDUP_REMOVED lines=42> */
.L_x_15086:
        /* <DEDUP_REMOVED lines=22> */
.L_x_15090:
        /* <DEDUP_REMOVED lines=12> */
.L_x_15091:
        /* <DEDUP_REMOVED lines=43> */
.L_x_15089:
        /* <DEDUP_REMOVED lines=19> */
.L_x_15093:
        /* <DEDUP_REMOVED lines=12> */
.L_x_15094:
        /* <DEDUP_REMOVED lines=43> */
.L_x_15092:
        /* <DEDUP_REMOVED lines=22> */
.L_x_15096:
        /* <DEDUP_REMOVED lines=12> */
.L_x_15097:
        /* <DEDUP_REMOVED lines=43> */
.L_x_15095:
        /* <DEDUP_REMOVED lines=20> */
.L_x_15099:
        /* <DEDUP_REMOVED lines=12> */
.L_x_15100:
        /* <DEDUP_REMOVED lines=43> */
.L_x_15098:
        /* <DEDUP_REMOVED lines=22> */
.L_x_15102:
        /* <DEDUP_REMOVED lines=12> */
.L_x_15103:
        /* <DEDUP_REMOVED lines=43> */
.L_x_15101:
[----:B------:R-:W-:Y:S01]  /*204b0*/  I2FP.F32.U32 R167, R160 ;  /* 0x000000a000a77245 */ /* 0x000fe20000201000 */
[----:B------:R-:W-:Y:S01]  /*204c0*/  IMAD.U32 R160, R161, 0x10000, RZ ;  /* 0x00010000a1a07824 */ /* 0x000fe200078e00ff */
[----:B------:R-:W-:Y:S02]  /*204d0*/  ISETP.NE.AND P2, PT, R168, 0x1, PT ;  /* 0x00000001a800780c */ /* 0x000fe40003f45270 */
[----:B------:R-:W-:Y:S01]  /*204e0*/  LOP3.LUT R214, R214, 0xfffffffd, RZ, 0xc0, !PT ;  /* 0xfffffffdd6d67812 */ /* 0x000fe200078ec0ff */
[----:B------:R-:W-:Y:S01]  /*204f0*/  FFMA.FTZ R167, R167, R0, 1.1641532182693481445e-10 ;  /* 0x2f000000a7a77423 */ /* 0x000fe20000010000 */
[----:B------:R-:W-:Y:S01]  /*20500*/  FMUL.FTZ R160, R160, UR5 ;  /* 0x00000005a0a07c20 */ /* 0x000fe20008410000 */
[----:B------:R-:W-:-:S03]  /*20510*/  MOV R161, R190 ;  /* 0x000000be00a17202 */ /* 0x000fc60000000f00 */
        /* <DEDUP_REMOVED lines=12> */
.L_x_15105:
        /* <DEDUP_REMOVED lines=12> */
.L_x_15106:
        /* <DEDUP_REMOVED lines=43> */
.L_x_15104:
        /* <DEDUP_REMOVED lines=22> */
.L_x_15108:
        /* <DEDUP_REMOVED lines=12> */
.L_x_15109:
        /* <DEDUP_REMOVED lines=43> */
.L_x_15107:
[----:B------:R-:W-:Y:S01]  /*20e20*/  ISETP.NE.AND P3, PT, R168, 0x1, PT ;  /* 0x00000001a800780c */ /* 0x000fe20003f65270 */
[----:B------:R-:W-:Y:S01]  /*20e30*/  IMAD.MOV.U32 R169, RZ, RZ, 0x2 ;  /* 0x00000002ffa97424 */ /* 0x000fe200078e00ff */
[----:B------:R-:W-:Y:S01]  /*20e40*/  I2FP.F32.U32 R161, R160 ;  /* 0x000000a000a17245 */ /* 0x000fe20000201000 */
[C---:B------:R-:W-:Y:S01]  /*20e50*/  IMAD.U32 R160, R162.reuse, 0x10000, RZ ;  /* 0x00010000a2a07824 */ /* 0x040fe200078e00ff */
[----:B------:R-:W-:-:S03]  /*20e60*/  PRMT R162, R162, 0x7632, R162 ;  /* 0x00007632a2a27816 */ /* 0x000fc600000000a2 */
[----:B------:R-:W-:Y:S01]  /*20e70*/  FFMA.FTZ R161, R161, R0, 1.1641532182693481445e-10 ;  /* 0x2f000000a1a17423 */ /* 0x000fe20000010000 */
[----:B------:R-:W-:-:S04]  /*20e80*/  FMUL.FTZ R160, R160, UR5 ;  /* 0x00000005a0a07c20 */ /* 0x000fc80008410000 */
        /* <DEDUP_REMOVED lines=11> */
.L_x_15111:
        /* <DEDUP_REMOVED lines=12> */
.L_x_15112:
        /* <DEDUP_REMOVED lines=43> */
.L_x_15110:
        /* <DEDUP_REMOVED lines=22> */
.L_x_15114:
        /* <DEDUP_REMOVED lines=12> */
.L_x_15115:
        /* <DEDUP_REMOVED lines=43> */
.L_x_15113:
[----:B------:R-:W-:Y:S01]  /*21780*/  ISETP.NE.AND P4, PT, R170, 0x1, PT ;  /* 0x00000001aa00780c */ /* 0x000fe20003f85270 */
[----:B------:R-:W-:Y:S01]  /*21790*/  IMAD.U32 R167, R162, 0x10000, RZ ;  /* 0x00010000a2a77824 */ /* 0x000fe200078e00ff */
[----:B------:R-:W-:Y:S01]  /*217a0*/  I2FP.F32.U32 R161, R161 ;  /* 0x000000a100a17245 */ /* 0x000fe20000201000 */
[----:B------:R-:W-:Y:S01]  /*217b0*/  IMAD.MOV.U32 R169, RZ, RZ, 0x2 ;  /* 0x00000002ffa97424 */ /* 0x000fe200078e00ff */
        /* <DEDUP_REMOVED lines=13> */
.L_x_15117:
        /* <DEDUP_REMOVED lines=12> */
.L_x_15118:
        /* <DEDUP_REMOVED lines=43> */
.L_x_15116:
        /* <DEDUP_REMOVED lines=22> */
.L_x_15120:
        /* <DEDUP_REMOVED lines=12> */
.L_x_15121:
        /* <DEDUP_REMOVED lines=43> */
.L_x_15119:
[----:B------:R-:W-:Y:S01]  /*220d0*/  ISETP.NE.AND P5, PT, R168, 0x1, PT ;  /* 0x00000001a800780c */ /* 0x000fe20003fa5270 */
[----:B------:R-:W-:Y:S01]  /*220e0*/  IMAD.MOV.U32 R169, RZ, RZ, 0x2 ;  /* 0x00000002ffa97424 */ /* 0x000fe200078e00ff */
[----:B------:R-:W-:Y:S01]  /*220f0*/  I2FP.F32.U32 R167, R162 ;  /* 0x000000a200a77245 */ /* 0x000fe20000201000 */
[C---:B------:R-:W-:Y:S01]  /*22100*/  IMAD.U32 R162, R163.reuse, 0x10000, RZ ;  /* 0x00010000a3a27824 */ /* 0x040fe200078e00ff */
        /* <DEDUP_REMOVED lines=14> */
.L_x_15123:
        /* <DEDUP_REMOVED lines=12> */
.L_x_15124:
        /* <DEDUP_REMOVED lines=43> */
.L_x_15122:
        /* <DEDUP_REMOVED lines=22> */
.L_x_15126:
        /* <DEDUP_REMOVED lines=12> */
.L_x_15127:
        /* <DEDUP_REMOVED lines=43> */
.L_x_15125:
        /* <DEDUP_REMOVED lines=17> */
.L_x_15129:
        /* <DEDUP_REMOVED lines=14> */
.L_x_15130:
        /* <DEDUP_REMOVED lines=43> */
.L_x_15128:
        /* <DEDUP_REMOVED lines=11> */
.L_x_15082:
[----:B------:R-:W-:Y:S01]  /*22f80*/  ISETP.NE.AND P2, PT, R174, 0x1, PT ;  /* 0x00000001ae00780c */ /* 0x000fe20003f45270 */
[----:B------:R-:W-:Y:S01]  /*22f90*/  IMAD.MOV.U32 R159, RZ, RZ, 0x2 ;  /* 0x00000002ff9f7424 */ /* 0x000fe200078e00ff */
[----:B-1----:R-:W-:Y:S01]  /*22fa0*/  MOV R156, R190 ;  /* 0x000000be009c7202 */ /* 0x002fe20000000f00 */
        /* <DEDUP_REMOVED lines=12> */
.L_x_15133:
        /* <DEDUP_REMOVED lines=12> */
.L_x_15134:
        /* <DEDUP_REMOVED lines=43> */
.L_x_15132:
        /* <DEDUP_REMOVED lines=19> */
.L_x_15136:
        /* <DEDUP_REMOVED lines=12> */
.L_x_15137:
        /* <DEDUP_REMOVED lines=43> */
.L_x_15135:
        /* <DEDUP_REMOVED lines=18> */
.L_x_15139:
        /* <DEDUP_REMOVED lines=12> */
.L_x_15140:
        /* <DEDUP_REMOVED lines=43> */
.L_x_15138:
        /* <DEDUP_REMOVED lines=19> */
.L_x_15142:
        /* <DEDUP_REMOVED lines=12> */
.L_x_15143:
        /* <DEDUP_REMOVED lines=43> */
.L_x_15141:
        /* <DEDUP_REMOVED lines=18> */
.L_x_15145:
        /* <DEDUP_REMOVED lines=12> */
.L_x_15146:
        /* <DEDUP_REMOVED lines=43> */
.L_x_15144:
[----:B------:R-:W-:Y:S01]  /*24640*/  ISETP.NE.AND P3, PT, R167, 0x1, PT ;  /* 0x00000001a700780c */ /* 0x000fe20003f65270 */
[----:B------:R-:W-:Y:S01]  /*24650*/  IMAD.MOV.U32 R166, RZ, RZ, 0x2 ;  /* 0x00000002ffa67424 */ /* 0x000fe200078e00ff */
[----:B------:R-:W-:Y:S01]  /*24660*/  I2FP.F32.U32 R161, R160 ;  /* 0x000000a000a17245 */ /* 0x000fe20000201000 */
[----:B------:R-:W-:-:S04]  /*24670*/  IMAD.U32 R160, R162, 0x10000, RZ ;  /* 0x00010000a2a07824 */ /* 0x000fc800078e00ff */
[----:B------:R-:W-:Y:S01]  /*24680*/  FFMA.FTZ R165, R161, R0, 1.1641532182693481445e-10 ;  /* 0x2f000000a1a57423 */ /* 0x000fe20000010000 */
[----:B------:R-:W-:Y:S02]  /*24690*/  PRMT R161, R162, 0x7632, R161 ;  /* 0x00007632a2a17816 */ /* 0x000fe400000000a1 */
[----:B------:R-:W-:Y:S02]  /*246a0*/  MOV R162, R190 ;  /* 0x000000be00a27202 */ /* 0x000fe40000000f00 */
        /* <DEDUP_REMOVED lines=10> */
.L_x_15148:
        /* <DEDUP_REMOVED lines=12> */
.L_x_15149:
        /* <DEDUP_REMOVED lines=43> */
.L_x_15147:
        /* <DEDUP_REMOVED lines=16> */
.L_x_15151:
        /* <DEDUP_REMOVED lines=12> */
.L_x_15152:
        /* <DEDUP_REMOVED lines=43> */
.L_x_15150:
        /* <DEDUP_REMOVED lines=17> */
.L_x_15154:
        /* <DEDUP_REMOVED lines=12> */
.L_x_15155:
        /* <DEDUP_REMOVED lines=43> */
.L_x_15153:
        /* <DEDUP_REMOVED lines=37> */
.L_x_15131:
[----:B------:R-:W-:Y:S01]  /*25600*/  SEL R175, RZ, 0x1000000, !P5 ;  /* 0x01000000ffaf7807 */ /* 0x000fe20006800000 */
[C---:B------:R-:W-:Y:S01]  /*25610*/  IMAD.WIDE.U32 R176, R211.reuse, 0x20, R2 ;  /* 0x00000020d3b07825 */ /* 0x040fe200078e0002 */
[----:B------:R-:W-:Y:S01]  /*25620*/  SEL R174, RZ, 0x10000, !P4 ;  /* 0x00010000ffae7807 */ /* 0x000fe20006000000 */
[----:B------:R-:W0:Y:S01]  /*25630*/  @P0 LDC.64 R170, c[0x0][0x398] ;  /* 0x0000e600ffaa0b82 */ /* 0x000e220000000a00 */
[----:B------:R-:W-:Y:S01]  /*25640*/  SEL R217, RZ, 0x100, !P3 ;  /* 0x00000100ffd97807 */ /* 0x000fe20005800000 */
[----:B------:R-:W-:Y:S01]  /*25650*/  IMAD.WIDE.U32 R178, R211, 0x8, R180 ;  /* 0x00000008d3b27825 */ /* 0x000fe200078e00b4 */
[C---:B------:R-:W-:Y:S01]  /*25660*/  LOP3.LUT P5, RZ, R214.reuse, 0x8, RZ, 0xc0, !PT ;  /* 0x00000008d6ff7812 */ /* 0x040fe200078ac0ff */
[----:B------:R1:W-:Y:S01]  /*25670*/  STG.E.128 desc[UR8][R176.64], R156 ;  /* 0x0000009cb0007986 */ /* 0x0003e2000c101d08 */
[C---:B------:R-:W-:Y:S01]  /*25680*/  LOP3.LUT P4, RZ, R214.reuse, 0x4, RZ, 0xc0, !PT ;  /* 0x00000004d6ff7812 */ /* 0x040fe2000788c0ff */
[----:B------:R-:W-:Y:S01]  /*25690*/  VIADD R213, R207, 0x280 ;  /* 0x00000280cfd57836 */ /* 0x000fe20000000000 */
[----:B------:R-:W-:Y:S01]  /*256a0*/  LOP3.LUT P3, RZ, R214, 0x2, RZ, 0xc0, !PT ;  /* 0x00000002d6ff7812 */ /* 0x000fe2000786c0ff */
[----:B------:R-:W2:Y:S01]  /*256b0*/  @P1 LDC.64 R166, c[0x0][0x3a0] ;  /* 0x0000e800ffa61b82 */ /* 0x000ea20000000a00 */
[----:B------:R-:W-:Y:S01]  /*256c0*/  SEL R168, RZ, 0x10000, !P4 ;  /* 0x00010000ffa87807 */ /* 0x000fe20006000000 */
[----:B------:R1:W-:Y:S01]  /*256d0*/  STG.E.128 desc[UR8][R176.64+0x10], R160 ;  /* 0x000010a0b0007986 */ /* 0x0003e2000c101d08 */
[----:B------:R-:W-:-:S02]  /*256e0*/  SEL R169, RZ, 0x1000000, !P3 ;  /* 0x01000000ffa97807 */ /* 0x000fc40005800000 */
[----:B------:R-:W-:Y:S02]  /*256f0*/  SEL R165, RZ, 0x100, !P5 ;  /* 0x00000100ffa57807 */ /* 0x000fe40006800000 */
[----:B------:R-:W-:Y:S02]  /*25700*/  LOP3.LUT P6, RZ, R214, 0x10, RZ, 0xc0, !PT ;  /* 0x00000010d6ff7812 */ /* 0x000fe400078cc0ff */
[----:B------:R-:W-:Y:S02]  /*25710*/  LOP3.LUT R217, R217, R175, R174, 0xfe, !PT ;  /* 0x000000afd9d97212 */ /* 0x000fe400078efeae */
[----:B------:R-:W-:Y:S02]  /*25720*/  LOP3.LUT R165, R165, R169, R168, 0xfe, !PT ;  /* 0x000000a9a5a57212 */ /* 0x000fe400078efea8 */
[----:B------:R-:W-:Y:S02]  /*25730*/  SEL R216, RZ, 0x1, !P2 ;  /* 0x00000001ffd87807 */ /* 0x000fe40005000000 */
[----:B------:R-:W-:Y:S01]  /*25740*/  SEL R168, RZ, 0x1, !P6 ;  /* 0x00000001ffa87807 */ /* 0x000fe20007000000 */
[----:B0-----:R-:W-:Y:S01]  /*25750*/  @P0 IMAD.WIDE.U32 R174, R213, 0x10, R170 ;  /* 0x00000010d5ae0825 */ /* 0x001fe200078e00aa */
[----:B------:R-:W-:-:S02]  /*25760*/  LOP3.LUT R217, R217, R216, RZ, 0xfc, !PT ;  /* 0x000000d8d9d97212 */ /* 0x000fc400078efcff */
[----:B------:R-:W-:Y:S01]  /*25770*/  LOP3.LUT R216, R165, R168, RZ, 0xfc, !PT ;  /* 0x000000a8a5d87212 */ /* 0x000fe200078efcff */
[----:B------:R-:W-:-:S04]  /*25780*/  IMAD.WIDE.U32 R168, R213, 0x10, R172 ;  /* 0x00000010d5a87825 */ /* 0x000fc800078e00ac */
[----:B------:R1:W-:Y:S01]  /*25790*/  STG.E.64 desc[UR8][R178.64], R216 ;  /* 0x000000d8b2007986 */ /* 0x0003e2000c101b08 */
[----:B--2---:R-:W-:Y:S01]  /*257a0*/  @P1 IMAD.WIDE.U32 R166, R213, 0x20, R166 ;  /* 0x00000020d5a61825 */ /* 0x004fe200078e00a6 */
[----:B------:R-:W-:Y:S06]  /*257b0*/  @!P0 BRA `(.L_x_15156) ;  /* 0x0000000000508947 */ /* 0x000fec0003800000 */
[----:B-1----:R-:W-:Y:S01]  /*257c0*/  SHF.L.U32 R176, R201, 0x10, RZ ;  /* 0x00000010c9b07819 */ /* 0x002fe200000006ff */
        /* <DEDUP_REMOVED lines=19> */
.L_x_15156:
[----:B------:R2:W5:Y:S04]  /*25900*/  @P0 LDG.E.128 R192, desc[UR8][R174.64] ;  /* 0x00000008aec00981 */ /* 0x000568000c1e1d00 */
[----:B------:R2:W5:Y:S04]  /*25910*/  @P1 LDG.E.128 R128, desc[UR8][R166.64] ;  /* 0x00000008a6801981 */ /* 0x000568000c1e1d00 */
[----:B------:R2:W5:Y:S04]  /*25920*/  @P1 LDG.E.128 R124, desc[UR8][R166.64+0x10] ;  /* 0x00001008a67c1981 */ /* 0x000568000c1e1d00 */
[----:B0-----:R-:W5:Y:S01]  /*25930*/  LDG.E.128 R168, desc[UR8][R168.64] ;  /* 0x00000008a8a87981 */ /* 0x001f62000c1e1d00 */
[----:B------:R-:W-:Y:S05]  /*25940*/  @!P0 BRA `(.L_x_15157) ;  /* 0x0000004800f88947 */ /* 0x000fea0003800000 */
[----:B------:R-:W-:Y:S01]  /*25950*/  ISETP.NE.AND P2, PT, R204, 0x1, PT ;  /* 0x00000001cc00780c */ /* 0x000fe20003f45270 */
[----:B-1----:R-:W-:Y:S01]  /*25960*/  IMAD.MOV.U32 R178, RZ, RZ, 0x2 ;  /* 0x00000002ffb27424 */ /* 0x002fe200078e00ff */
        /* <DEDUP_REMOVED lines=17> */
.L_x_15159:
        /* <DEDUP_REMOVED lines=12> */
.L_x_15160:
        /* <DEDUP_REMOVED lines=43> */
.L_x_15158:
        /* <DEDUP_REMOVED lines=20> */
.L_x_15162:
        /* <DEDUP_REMOVED lines=12> */
.L_x_15163:
        /* <DEDUP_REMOVED lines=43> */
.L_x_15161:
        /* <DEDUP_REMOVED lines=22> */
.L_x_15165:
        /* <DEDUP_REMOVED lines=12> */
.L_x_15166:
        /* <DEDUP_REMOVED lines=43> */
.L_x_15164:
[----:B------:R-:W-:Y:S01]  /*26770*/  I2FP.F32.U32 R177, R166 ;  /* 0x000000a600b17245 */ /* 0x000fe20000201000 */
[----:B------:R-:W-:Y:S01]  /*26780*/  IMAD.MOV.U32 R179, RZ, RZ, 0x2 ;  /* 0x00000002ffb37424 */ /* 0x000fe200078e00ff */
[----:B------:R-:W-:Y:S02]  /*26790*/  ISETP.NE.AND P2, PT, R178, 0x1, PT ;  /* 0x00000001b200780c */ /* 0x000fe40003f45270 */
[----:B------:R-:W-:Y:S01]  /*267a0*/  SHF.L.U32 R166, R168, 0x10, RZ ;  /* 0x00000010a8a67819 */ /* 0x000fe200000006ff */
[----:B------:R-:W-:Y:S01]  /*267b0*/  FFMA.FTZ R177, R177, R0, 1.1641532182693481445e-10 ;  /* 0x2f000000b1b17423 */ /* 0x000fe20000010000 */
[----:B------:R-:W-:Y:S01]  /*267c0*/  LOP3.LUT R214, R214, 0xfffffff7, RZ, 0xc0, !PT ;  /* 0xfffffff7d6d67812 */ /* 0x000fe200078ec0ff */
[----:B------:R-:W-:Y:S02]  /*267d0*/  IMAD.MOV.U32 R168, RZ, RZ, R190 ;  /* 0x000000ffffa87224 */ /* 0x000fe400078e00be */
        /* <DEDUP_REMOVED lines=12> */
.L_x_15168:
        /* <DEDUP_REMOVED lines=12> */
.L_x_15169:
        /* <DEDUP_REMOVED lines=43> */
.L_x_15167:
        /* <DEDUP_REMOVED lines=22> */
.L_x_15171:
        /* <DEDUP_REMOVED lines=12> */
.L_x_15172:
        /* <DEDUP_REMOVED lines=43> */
.L_x_15170:
        /* <DEDUP_REMOVED lines=20> */
.L_x_15174:
        /* <DEDUP_REMOVED lines=12> */
.L_x_15175:
        /* <DEDUP_REMOVED lines=43> */
.L_x_15173:
        /* <DEDUP_REMOVED lines=22> */
.L_x_15177:
        /* <DEDUP_REMOVED lines=12> */
.L_x_15178:
        /* <DEDUP_REMOVED lines=43> */
.L_x_15176:
[----:B------:R-:W-:Y:S02]  /*27a60*/  I2FP.F32.U32 R177, R168 ;  /* 0x000000a800b17245 */ /* 0x000fe40000201000 */
[----:B------:R-:W-:Y:S02]  /*27a70*/  ISETP.NE.AND P2, PT, R178, 0x1, PT ;  /* 0x00000001b200780c */ /* 0x000fe40003f45270 */
[----:B------:R-:W-:Y:S01]  /*27a80*/  SHF.L.U32 R168, R169, 0x10, RZ ;  /* 0x00000010a9a87819 */ /* 0x000fe200000006ff */
[----:B------:R-:W-:Y:S01]  /*27a90*/  FFMA.FTZ R177, R177, R0, 1.1641532182693481445e-10 ;  /* 0x2f000000b1b17423 */ /* 0x000fe20000010000 */
[----:B------:R-:W-:Y:S01]  /*27aa0*/  LOP3.LUT R214, R214, 0xfffffffd, RZ, 0xc0, !PT ;  /* 0xfffffffdd6d67812 */ /* 0x000fe200078ec0ff */
[----:B------:R-:W-:Y:S02]  /*27ab0*/  IMAD.MOV.U32 R169, RZ, RZ, R190 ;  /* 0x000000ffffa97224 */ /* 0x000fe400078e00be */
[----:B------:R-:W-:Y:S01]  /*27ac0*/  FMUL.FTZ R168, R168, UR5 ;  /* 0x00000005a8a87c20 */ /* 0x000fe20008410000 */
        /* <DEDUP_REMOVED lines=12> */
.L_x_15180:
        /* <DEDUP_REMOVED lines=12> */
.L_x_15181:
        /* <DEDUP_REMOVED lines=43> */
.L_x_15179:
        /* <DEDUP_REMOVED lines=22> */
.L_x_15183:
        /* <DEDUP_REMOVED lines=12> */
.L_x_15184:
        /* <DEDUP_REMOVED lines=43> */
.L_x_15182:
        /* <DEDUP_REMOVED lines=18> */
.L_x_15186:
        /* <DEDUP_REMOVED lines=12> */
.L_x_15187:
        /* <DEDUP_REMOVED lines=43> */
.L_x_15185:
        /* <DEDUP_REMOVED lines=22> */
.L_x_15189:
        /* <DEDUP_REMOVED lines=12> */
.L_x_15190:
        /* <DEDUP_REMOVED lines=43> */
.L_x_15188:
        /* <DEDUP_REMOVED lines=17> */
.L_x_15192:
        /* <DEDUP_REMOVED lines=12> */
.L_x_15193:
        /* <DEDUP_REMOVED lines=43> */
.L_x_15191:
[----:B------:R-:W-:Y:S01]  /*291b0*/  I2FP.F32.U32 R177, R178 ;  /* 0x000000b200b17245 */ /* 0x000fe20000201000 */
[----:B------:R-:W-:Y:S01]  /*291c0*/  IMAD.MOV.U32 R178, RZ, RZ, 0x2 ;  /* 0x00000002ffb27424 */ /* 0x000fe200078e00ff */
[----:B------:R-:W-:Y:S01]  /*291d0*/  SHF.L.U32 R176, R176, 0x10, RZ ;  /* 0x00000010b0b07819 */ /* 0x000fe200000006ff */
[----:B------:R-:W-:Y:S01]  /*291e0*/  IMAD.MOV.U32 R170, RZ, RZ, R190 ;  /* 0x000000ffffaa7224 */ /* 0x000fe200078e00be */
[----:B------:R-:W-:Y:S01]  /*291f0*/  FSEL R169, R169, RZ, P3 ;  /* 0x000000ffa9a97208 */ /* 0x000fe20001800000 */
[----:B------:R-:W-:Y:S02]  /*29200*/  FFMA.FTZ R177, R177, R0, 1.1641532182693481445e-10 ;  /* 0x2f000000b1b17423 */ /* 0x000fe40000010000 */
[----:B------:R-:W-:-:S03]  /*29210*/  FMUL.FTZ R176, R176, UR5 ;  /* 0x00000005b0b07c20 */ /* 0x000fc60008410000 */
        /* <DEDUP_REMOVED lines=15> */
.L_x_15195:
        /* <DEDUP_REMOVED lines=12> */
.L_x_15196:
        /* <DEDUP_REMOVED lines=43> */
.L_x_15194:
        /* <DEDUP_REMOVED lines=18> */
.L_x_15198:
        /* <DEDUP_REMOVED lines=12> */
.L_x_15199:
        /* <DEDUP_REMOVED lines=43> */
.L_x_15197:
        /* <DEDUP_REMOVED lines=22> */
.L_x_15201:
        /* <DEDUP_REMOVED lines=12> */
.L_x_15202:
        /* <DEDUP_REMOVED lines=43> */
.L_x_15200:
        /* <DEDUP_REMOVED lines=17> */
.L_x_15204:
        /* <DEDUP_REMOVED lines=14> */
.L_x_15205:
        /* <DEDUP_REMOVED lines=43> */
.L_x_15203:
        /* <DEDUP_REMOVED lines=9> */
[----:B------:R-:W-:Y:S01]  /*2a510*/  @P1 FADD.FTZ R171, R127, R171 ;  /* 0x000000ab7fab1221 */ /* 0x000fe20000010000 */
[----:B------:R-:W-:Y:S06]  /*2a520*/  BRA `(.L_x_15206) ;  /* 0x0000002400a07947 */ /* 0x000fec0003800000 */
.L_x_15157:
        /* <DEDUP_REMOVED lines=15> */
.L_x_15208:
        /* <DEDUP_REMOVED lines=12> */
.L_x_15209:
[----:B------:R-:W-:Y:S01]  /*2a6e0*/  IMAD.WIDE.U32 R174, R183, -0x326172a9, RZ ;  /* 0xcd9e8d57b7ae7825 */ /* 0x000fe200078e00ff */
[----:B-1----:R-:W-:-:S03]  /*2a6f0*/  LOP3.LUT R178, R188, UR11, R167, 0x96, !PT ;  /* 0x0000000bbcb27c12 */ /* 0x002fc6000f8e96a7 */
        /* <DEDUP_REMOVED lines=41> */
.L_x_15207:
        /* <DEDUP_REMOVED lines=19> */
.L_x_15211:
        /* <DEDUP_REMOVED lines=12> */
.L_x_15212:
[----:B-1----:R-:W-:Y:S01]  /*2ab80*/  IMAD.WIDE.U32 R176, R183, -0x326172a9, RZ ;  /* 0xcd9e8d57b7b07825 */ /* 0x002fe200078e00ff */
        /* <DEDUP_REMOVED lines=42> */
.L_x_15210:
        /* <DEDUP_REMOVED lines=18> */
.L_x_15214:
        /* <DEDUP_REMOVED lines=12> */
.L_x_15215:
        /* <DEDUP_REMOVED lines=43> */
.L_x_15213:
[----:B------:R-:W-:Y:S01]  /*2b2c0*/  I2FP.F32.U32 R167, R166 ;  /* 0x000000a600a77245 */ /* 0x000fe20000201000 */
[----:B-1----:R-:W-:Y:S01]  /*2b2d0*/  IMAD.MOV.U32 R176, RZ, RZ, 0x2 ;  /* 0x00000002ffb07424 */ /* 0x002fe200078e00ff */
        /* <DEDUP_REMOVED lines=17> */
.L_x_15217:
        /* <DEDUP_REMOVED lines=12> */
.L_x_15218:
        /* <DEDUP_REMOVED lines=43> */
.L_x_15216:
        /* <DEDUP_REMOVED lines=18> */
.L_x_15220:
        /* <DEDUP_REMOVED lines=12> */
.L_x_15221:
        /* <DEDUP_REMOVED lines=43> */
.L_x_15219:
[----:B------:R-:W-:Y:S01]  /*2bbf0*/  ISETP.NE.AND P3, PT, R177, 0x1, PT ;  /* 0x00000001b100780c */ /* 0x000fe20003f65270 */
[----:B------:R-:W-:Y:S01]  /*2bc00*/  IMAD.MOV.U32 R176, RZ, RZ, 0x2 ;  /* 0x00000002ffb07424 */ /* 0x000fe200078e00ff */
[----:B------:R-:W-:Y:S02]  /*2bc10*/  I2FP.F32.U32 R169, R168 ;  /* 0x000000a800a97245 */ /* 0x000fe40000201000 */
[----:B------:R-:W-:-:S03]  /*2bc20*/  SHF.L.U32 R168, R170, 0x10, RZ ;  /* 0x00000010aaa87819 */ /* 0x000fc600000006ff */
[----:B------:R-:W-:Y:S01]  /*2bc30*/  FFMA.FTZ R175, R169, R0, 1.1641532182693481445e-10 ;  /* 0x2f000000a9af7423 */ /* 0x000fe20000010000 */
[----:B------:R-:W-:Y:S01]  /*2bc40*/  PRMT R169, R170, 0x7632, R169 ;  /* 0x00007632aaa97816 */ /* 0x000fe200000000a9 */
        /* <DEDUP_REMOVED lines=11> */
.L_x_15223:
        /* <DEDUP_REMOVED lines=12> */
.L_x_15224:
        /* <DEDUP_REMOVED lines=43> */
.L_x_15222:
        /* <DEDUP_REMOVED lines=16> */
.L_x_15226:
        /* <DEDUP_REMOVED lines=12> */
.L_x_15227:
        /* <DEDUP_REMOVED lines=43> */
.L_x_15225:
        /* <DEDUP_REMOVED lines=17> */
.L_x_15229:
        /* <DEDUP_REMOVED lines=12> */
.L_x_15230:
        /* <DEDUP_REMOVED lines=43> */
.L_x_15228:
        /* <DEDUP_REMOVED lines=37> */
.L_x_15206:
        /* <DEDUP_REMOVED lines=20> */
[----:B------:R-:W-:-:S02]  /*2ccf0*/  SEL R176, RZ, 0x1, !P6 ;  /* 0x00000001ffb07807 */ /* 0x000fc40007000000 */
[----:B------:R-:W-:Y:S02]  /*2cd00*/  LOP3.LUT R179, R179, R178, RZ, 0xfc, !PT ;  /* 0x000000b2b3b37212 */ /* 0x000fe400078efcff */
[----:B------:R-:W-:Y:S01]  /*2cd10*/  LOP3.LUT R178, R175, R176, RZ, 0xfc, !PT ;  /* 0x000000b0afb27212 */ /* 0x000fe200078efcff */
[----:B------:R-:W-:-:S04]  /*2cd20*/  IMAD.WIDE.U32 R176, R215, 0x10, R172 ;  /* 0x00000010d7b07825 */ /* 0x000fc800078e00ac */
[----:B------:R1:W-:Y:S01]  /*2cd30*/  STG.E.64 desc[UR8][R222.64], R178 ;  /* 0x000000b2de007986 */ /* 0x0003e2000c101b08 */
[----:B0-----:R-:W-:-:S04]  /*2cd40*/  @P0 IMAD.WIDE.U32 R172, R215, 0x10, R218 ;  /* 0x00000010d7ac0825 */ /* 0x001fc800078e00da */
[----:B--2---:R-:W-:Y:S01]  /*2cd50*/  @P1 IMAD.WIDE.U32 R216, R215, 0x20, R216 ;  /* 0x00000020d7d81825 */ /* 0x004fe200078e00d8 */
[----:B-1----:R-:W-:Y:S06]  /*2cd60*/  @!P0 BRA `(.L_x_15231) ;  /* 0x0000000000508947 */ /* 0x002fec0003800000 */
        /* <DEDUP_REMOVED lines=20> */
.L_x_15231:
[----:B------:R1:W5:Y:S04]  /*2ceb0*/  @P0 LDG.E.128 R192, desc[UR8][R172.64] ;  /* 0x00000008acc00981 */ /* 0x000368000c1e1d00 */
[----:B------:R1:W5:Y:S04]  /*2cec0*/  @P1 LDG.E.128 R128, desc[UR8][R216.64] ;  /* 0x00000008d8801981 */ /* 0x000368000c1e1d00 */
[----:B------:R1:W5:Y:S04]  /*2ced0*/  @P1 LDG.E.128 R124, desc[UR8][R216.64+0x10] ;  /* 0x00001008d87c1981 */ /* 0x000368000c1e1d00 */
[----:B0-----:R-:W5:Y:S01]  /*2cee0*/  LDG.E.128 R176, desc[UR8][R176.64] ;  /* 0x00000008b0b07981 */ /* 0x001f62000c1e1d00 */
[----:B------:R-:W-:Y:S05]  /*2cef0*/  @!P0 BRA `(.L_x_15232) ;  /* 0x0000004800f88947 */ /* 0x000fea0003800000 */
        /* <DEDUP_REMOVED lines=15> */
.L_x_15234:
        /* <DEDUP_REMOVED lines=12> */
.L_x_15235:
        /* <DEDUP_REMOVED lines=43> */
.L_x_15233:
        /* <DEDUP_REMOVED lines=20> */
.L_x_15237:
        /* <DEDUP_REMOVED lines=12> */
.L_x_15238:
        /* <DEDUP_REMOVED lines=43> */
.L_x_15236:
        /* <DEDUP_REMOVED lines=22> */
.L_x_15240:
        /* <DEDUP_REMOVED lines=12> */
.L_x_15241:
        /* <DEDUP_REMOVED lines=43> */
.L_x_15239:
[----:B------:R-:W-:Y:S01]  /*2dce0*/  I2FP.F32.U32 R173, R173 ;  /* 0x000000ad00ad7245 */ /* 0x000fe20000201000 */
[----:B------:R-:W-:Y:S01]  /*2dcf0*/  IMAD.MOV.U32 R174, RZ, RZ, R190 ;  /* 0x000000ffffae7224 */ /* 0x000fe200078e00be */
[----:B------:R-:W-:Y:S02]  /*2dd00*/  ISETP.NE.AND P2, PT, R175, 0x1, PT ;  /* 0x00000001af00780c */ /* 0x000fe40003f45270 */
[----:B------:R-:W-:Y:S01]  /*2dd10*/  LOP3.LUT R214, R214, 0xfffffff7, RZ, 0xc0, !PT ;  /* 0xfffffff7d6d67812 */ /* 0x000fe200078ec0ff */
[----:B------:R-:W-:-:S05]  /*2dd20*/  FFMA.FTZ R173, R173, R0, 1.1641532182693481445e-10 ;  /* 0x2f000000adad7423 */ /* 0x000fca0000010000 */
[----:B------:R-:W-:Y:S01]  /*2dd30*/  FSETP.LE.FTZ.AND P4, PT, R173, UR4, PT ;  /* 0x00000004ad007c0b */ /* 0x000fe2000bf93000 */
[----:B------:R-:W-:Y:S01]  /*2dd40*/  IMAD.U32 R173, R176, 0x10000, RZ ;  /* 0x00010000b0ad7824 */ /* 0x000fe200078e00ff */
[----:B------:R-:W-:-:S03]  /*2dd50*/  MOV R176, 0x2 ;  /* 0x0000000200b07802 */ /* 0x000fc60000000f00 */
[----:B------:R-:W-:-:S08]  /*2dd60*/  FMUL.FTZ R173, R173, UR5 ;  /* 0x00000005adad7c20 */ /* 0x000fd00008410000 */
        /* <DEDUP_REMOVED lines=10> */
.L_x_15243:
        /* <DEDUP_REMOVED lines=12> */
.L_x_15244:
        /* <DEDUP_REMOVED lines=43> */
.L_x_15242:
[----:B------:R-:W-:Y:S01]  /*2e180*/  I2FP.F32.U32 R175, R174 ;  /* 0x000000ae00af7245 */ /* 0x000fe20000201000 */
[----:B------:R-:W-:Y:S01]  /*2e190*/  HFMA2 R197, -RZ, RZ, 0, 1.1920928955078125e-07 ;  /* 0x00000002ffc57431 */ /* 0x000fe200000001ff */
[----:B------:R-:W-:Y:S02]  /*2e1a0*/  PRMT R174, R192, 0x7632, R174 ;  /* 0x00007632c0ae7816 */ /* 0x000fe400000000ae */
[----:B------:R-:W-:Y:S01]  /*2e1b0*/  ISETP.NE.AND P3, PT, R176, 0x1, PT ;  /* 0x00000001b000780c */ /* 0x000fe20003f65270 */
[----:B------:R-:W-:Y:S01]  /*2e1c0*/  FFMA.FTZ R175, R175, R0, 1.1641532182693481445e-10 ;  /* 0x2f000000afaf7423 */ /* 0x000fe20000010000 */
[----:B------:R-:W-:Y:S01]  /*2e1d0*/  FSEL R173, R173, RZ, P4 ;  /* 0x000000ffadad7208 */ /* 0x000fe20002000000 */
[----:B------:R-:W-:-:S03]  /*2e1e0*/  IMAD.U32 R174, R174, 0x10000, RZ ;  /* 0x00010000aeae7824 */ /* 0x000fc600078e00ff */
[----:B------:R-:W-:Y:S01]  /*2e1f0*/  FSETP.GTU.FTZ.AND P2, PT, R175, UR4, PT ;  /* 0x00000004af007c0b */ /* 0x000fe2000bf5c000 */
[----:B------:R-:W-:-:S03]  /*2e200*/  FMUL.FTZ R174, R174, UR5 ;  /* 0x00000005aeae7c20 */ /* 0x000fc60008410000 */
[----:B------:R-:W-:Y:S02]  /*2e210*/  SEL R196, RZ, 0x1, P2 ;  /* 0x00000001ffc47807 */ /* 0x000fe40001000000 */
[----:B------:R-:W-:-:S05]  /*2e220*/  FSEL R174, R174, RZ, !P2 ;  /* 0x000000ffaeae7208 */ /* 0x000fca0005000000 */
        /* <DEDUP_REMOVED lines=12> */
.L_x_15246:
        /* <DEDUP_REMOVED lines=12> */
.L_x_15247:
        /* <DEDUP_REMOVED lines=43> */
.L_x_15245:
[----:B------:R-:W-:Y:S01]  /*2e660*/  I2FP.F32.U32 R175, R174 ;  /* 0x000000ae00af7245 */ /* 0x000fe20000201000 */
[----:B------:R-:W-:Y:S01]  /*2e670*/  IMAD.U32 R174, R177, 0x10000, RZ ;  /* 0x00010000b1ae7824 */ /* 0x000fe200078e00ff */
        /* <DEDUP_REMOVED lines=18> */
.L_x_15249:
        /* <DEDUP_REMOVED lines=12> */
.L_x_15250:
        /* <DEDUP_REMOVED lines=43> */
.L_x_15248:
        /* <DEDUP_REMOVED lines=22> */
.L_x_15252:
        /* <DEDUP_REMOVED lines=12> */
.L_x_15253:
        /* <DEDUP_REMOVED lines=43> */
.L_x_15251:
[----:B------:R-:W-:Y:S01]  /*2efe0*/  I2FP.F32.U32 R175, R175 ;  /* 0x000000af00af7245 */ /* 0x000fe20000201000 */
[----:B------:R-:W-:Y:S01]  /*2eff0*/  IMAD.MOV.U32 R176, RZ, RZ, R190 ;  /* 0x000000ffffb07224 */ /* 0x000fe200078e00be */
[----:B------:R-:W-:Y:S02]  /*2f000*/  ISETP.NE.AND P2, PT, R199, 0x1, PT ;  /* 0x00000001c700780c */ /* 0x000fe40003f45270 */
[----:B------:R-:W-:Y:S01]  /*2f010*/  LOP3.LUT R214, R214, 0xfffffffd, RZ, 0xc0, !PT ;  /* 0xfffffffdd6d67812 */ /* 0x000fe200078ec0ff */
[----:B------:R-:W-:Y:S01]  /*2f020*/  FFMA.FTZ R175, R175, R0, 1.1641532182693481445e-10 ;  /* 0x2f000000afaf7423 */ /* 0x000fe20000010000 */
[----:B------:R-:W-:-:S04]  /*2f030*/  MOV R200, 0x2 ;  /* 0x0000000200c87802 */ /* 0x000fc80000000f00 */
        /* <DEDUP_REMOVED lines=13> */
.L_x_15255:
        /* <DEDUP_REMOVED lines=12> */
.L_x_15256:
        /* <DEDUP_REMOVED lines=43> */
.L_x_15254:
[----:B------:R-:W-:Y:S01]  /*2f480*/  I2FP.F32.U32 R177, R176 ;  /* 0x000000b000b17245 */ /* 0x000fe20000201000 */
[----:B------:R-:W-:Y:S01]  /*2f490*/  HFMA2 R199, -RZ, RZ, 0, 1.1920928955078125e-07 ;  /* 0x00000002ffc77431 */ /* 0x000fe200000001ff */
        /* <DEDUP_REMOVED lines=21> */
.L_x_15258:
        /* <DEDUP_REMOVED lines=12> */
.L_x_15259:
        /* <DEDUP_REMOVED lines=43> */
.L_x_15257:
        /* <DEDUP_REMOVED lines=18> */
.L_x_15261:
        /* <DEDUP_REMOVED lines=12> */
.L_x_15262:
        /* <DEDUP_REMOVED lines=43> */
.L_x_15260:
        /* <DEDUP_REMOVED lines=22> */
.L_x_15264:
        /* <DEDUP_REMOVED lines=12> */
.L_x_15265:
        /* <DEDUP_REMOVED lines=43> */
.L_x_15263:
        /* <DEDUP_REMOVED lines=17> */
.L_x_15267:
        /* <DEDUP_REMOVED lines=12> */
.L_x_15268:
        /* <DEDUP_REMOVED lines=43> */
.L_x_15266:
        /* <DEDUP_REMOVED lines=23> */
.L_x_15270:
        /* <DEDUP_REMOVED lines=12> */
.L_x_15271:
        /* <DEDUP_REMOVED lines=43> */
.L_x_15269:
        /* <DEDUP_REMOVED lines=18> */
.L_x_15273:
        /* <DEDUP_REMOVED lines=12> */
.L_x_15274:
        /* <DEDUP_REMOVED lines=43> */
.L_x_15272:
        /* <DEDUP_REMOVED lines=22> */
.L_x_15276:
        /* <DEDUP_REMOVED lines=12> */
.L_x_15277:
        /* <DEDUP_REMOVED lines=43> */
.L_x_15275:
        /* <DEDUP_REMOVED lines=17> */
.L_x_15279:
        /* <DEDUP_REMOVED lines=14> */
.L_x_15280:
        /* <DEDUP_REMOVED lines=43> */
.L_x_15278:
[----:B------:R-:W-:Y:S02]  /*31a20*/  I2FP.F32.U32 R217, R202 ;  /* 0x000000ca00d97245 */ /* 0x000fe40000201000 */
[----:B------:R-:W-:Y:S02]  /*31a30*/  PRMT R202, R195, 0x7632, R202 ;  /* 0x00007632c3ca7816 */ /* 0x000fe400000000ca */
[----:B------:R-:W-:Y:S01]  /*31a40*/  FSEL R179, R179, RZ, P5 ;  /* 0x000000ffb3b37208 */ /* 0x000fe20002800000 */
[----:B------:R-:W-:Y:S02]  /*31a50*/  FFMA.FTZ R217, R217, R0, 1.1641532182693481445e-10 ;  /* 0x2f000000d9d97423 */ /* 0x000fe40000010000 */
        /* <DEDUP_REMOVED lines=8> */
.L_x_15232:
        /* <DEDUP_REMOVED lines=15> */
.L_x_15283:
        /* <DEDUP_REMOVED lines=12> */
.L_x_15284:
        /* <DEDUP_REMOVED lines=43> */
.L_x_15282:
[----:B------:R-:W-:Y:S01]  /*31f40*/  I2FP.F32.U32 R173, R172 ;  /* 0x000000ac00ad7245 */ /* 0x000fe20000201000 */
[----:B-----5:R-:W-:Y:S01]  /*31f50*/  IMAD.U32 R208, R176, 0x10000, RZ ;  /* 0x00010000b0d07824 */ /* 0x020fe200078e00ff */
[----:B------:R-:W-:Y:S02]  /*31f60*/  ISETP.NE.AND P2, PT, R175, 0x1, PT ;  /* 0x00000001af00780c */ /* 0x000fe40003f45270 */
[----:B------:R-:W-:Y:S01]  /*31f70*/  LOP3.LUT R214, R214, 0xffffffef, RZ, 0xc0, !PT ;  /* 0xffffffefd6d67812 */ /* 0x000fe200078ec0ff */
[----:B------:R-:W-:Y:S01]  /*31f80*/  FFMA.FTZ R173, R173, R0, 1.1641532182693481445e-10 ;  /* 0x2f000000adad7423 */ /* 0x000fe20000010000 */
        /* <DEDUP_REMOVED lines=14> */
.L_x_15286:
        /* <DEDUP_REMOVED lines=12> */
.L_x_15287:
        /* <DEDUP_REMOVED lines=43> */
.L_x_15285:
[----:B------:R-:W-:Y:S01]  /*323e0*/  I2FP.F32.U32 R173, R173 ;  /* 0x000000ad00ad7245 */ /* 0x000fe20000201000 */
[----:B------:R-:W-:Y:S01]  /*323f0*/  HFMA2 R174, -RZ, RZ, 0, 1.1920928955078125e-07 ;  /* 0x00000002ffae7431 */ /* 0x000fe200000001ff */
[----:B------:R-:W-:Y:S01]  /*32400*/  ISETP.NE.AND P2, PT, R172, 0x1, PT ;  /* 0x00000001ac00780c */ /* 0x000fe20003f45270 */
[----:B------:R-:W-:Y:S01]  /*32410*/  IMAD.U32 R210, R210, 0x10000, RZ ;  /* 0x00010000d2d27824 */ /* 0x000fe200078e00ff */
[----:B------:R-:W-:Y:S01]  /*32420*/  LOP3.LUT R214, R214, 0xfffffff7, RZ, 0xc0, !PT ;  /* 0xfffffff7d6d67812 */ /* 0x000fe200078ec0ff */
[----:B------:R-:W-:-:S05]  /*32430*/  FFMA.FTZ R173, R173, R0, 1.1641532182693481445e-10 ;  /* 0x2f000000adad7423 */ /* 0x000fca0000010000 */
        /* <DEDUP_REMOVED lines=12> */
.L_x_15289:
        /* <DEDUP_REMOVED lines=12> */
.L_x_15290:
        /* <DEDUP_REMOVED lines=43> */
.L_x_15288:
[----:B------:R-:W-:Y:S01]  /*32870*/  I2FP.F32.U32 R173, R173 ;  /* 0x000000ad00ad7245 */ /* 0x000fe20000201000 */
[----:B------:R-:W-:Y:S01]  /*32880*/  IMAD.U32 R218, R177, 0x10000, RZ ;  /* 0x00010000b1da7824 */ /* 0x000fe200078e00ff */
[----:B------:R-:W-:Y:S01]  /*32890*/  ISETP.NE.AND P2, PT, R174, 0x1, PT ;  /* 0x00000001ae00780c */ /* 0x000fe20003f45270 */
[----:B------:R-:W-:Y:S01]  /*328a0*/  IMAD.MOV.U32 R172, RZ, RZ, R190 ;  /* 0x000000ffffac7224 */ /* 0x000fe200078e00be */
[----:B------:R-:W-:Y:S01]  /*328b0*/  LOP3.LUT R214, R214, 0xfffffffb, RZ, 0xc0, !PT ;  /* 0xfffffffbd6d67812 */ /* 0x000fe200078ec0ff */
[----:B------:R-:W-:Y:S01]  /*328c0*/  FFMA.FTZ R173, R173, R0, 1.1641532182693481445e-10 ;  /* 0x2f000000adad7423 */ /* 0x000fe20000010000 */
        /* <DEDUP_REMOVED lines=13> */
.L_x_15292:
        /* <DEDUP_REMOVED lines=12> */
.L_x_15293:
        /* <DEDUP_REMOVED lines=43> */
.L_x_15291:
[----:B------:R-:W-:Y:S01]  /*32d10*/  I2FP.F32.U32 R173, R172 ;  /* 0x000000ac00ad7245 */ /* 0x000fe20000201000 */
[----:B------:R-:W-:Y:S01]  /*32d20*/  HFMA2 R174, -RZ, RZ, 0, 1.1920928955078125e-07 ;  /* 0x00000002ffae7431 */ /* 0x000fe200000001ff */
[----:B------:R-:W-:Y:S01]  /*32d30*/  ISETP.NE.AND P2, PT, R175, 0x1, PT ;  /* 0x00000001af00780c */ /* 0x000fe20003f45270 */
[----:B------:R-:W-:Y:S01]  /*32d40*/  IMAD.U32 R219, R219, 0x10000, RZ ;  /* 0x00010000dbdb7824 */ /* 0x000fe200078e00ff */
[----:B------:R-:W-:Y:S01]  /*32d50*/  LOP3.LUT R214, R214, 0xfffffffd, RZ, 0xc0, !PT ;  /* 0xfffffffdd6d67812 */ /* 0x000fe200078ec0ff */
[----:B------:R-:W-:Y:S01]  /*32d60*/  FFMA.FTZ R173, R173, R0, 1.1641532182693481445e-10 ;  /* 0x2f000000adad7423 */ /* 0x000fe20000010000 */
[----:B------:R-:W-:-:S04]  /*32d70*/  IMAD.MOV.U32 R172, RZ, RZ, R190 ;  /* 0x000000ffffac7224 */ /* 0x000fc800078e00be */
        /* <DEDUP_REMOVED lines=11> */
.L_x_15295:
        /* <DEDUP_REMOVED lines=12> */
.L_x_15296:
        /* <DEDUP_REMOVED lines=43> */
.L_x_15294:
[----:B------:R-:W-:Y:S01]  /*331a0*/  ISETP.NE.AND P3, PT, R174, 0x1, PT ;  /* 0x00000001ae00780c */ /* 0x000fe20003f65270 */
[C---:B------:R-:W-:Y:S01]  /*331b0*/  IMAD.U32 R220, R178.reuse, 0x10000, RZ ;  /* 0x00010000b2dc7824 */ /* 0x040fe200078e00ff */
[----:B------:R-:W-:Y:S01]  /*331c0*/  I2FP.F32.U32 R173, R172 ;  /* 0x000000ac00ad7245 */ /* 0x000fe20000201000 */
[----:B------:R-:W-:Y:S01]  /*331d0*/  IMAD.MOV.U32 R172, RZ, RZ, R190 ;  /* 0x000000ffffac7224 */ /* 0x000fe200078e00be */
[----:B------:R-:W-:Y:S02]  /*331e0*/  PRMT R178, R178, 0x7632, R178 ;  /* 0x00007632b2b27816 */ /* 0x000fe400000000b2 */
        /* <DEDUP_REMOVED lines=12> */
.L_x_15298:
        /* <DEDUP_REMOVED lines=12> */
.L_x_15299:
        /* <DEDUP_REMOVED lines=43> */
.L_x_15297:
        /* <DEDUP_REMOVED lines=16> */
.L_x_15301:
        /* <DEDUP_REMOVED lines=12> */
.L_x_15302:
        /* <DEDUP_REMOVED lines=43> */
.L_x_15300:
        /* <DEDUP_REMOVED lines=17> */
.L_x_15304:
        /* <DEDUP_REMOVED lines=12> */
.L_x_15305:
        /* <DEDUP_REMOVED lines=43> */
.L_x_15303:
[----:B------:R-:W-:Y:S01]  /*33f10*/  P2R R174, PR, RZ, 0x2 ;  /* 0x00000002ffae7803 */ /* 0x000fe20000000000 */
[----:B------:R-:W-:Y:S01]  /*33f20*/  FMUL.FTZ R208, R208, UR5 ;  /* 0x00000005d0d07c20 */ /* 0x000fe20008410000 */
[----:B------:R-:W-:Y:S01]  /*33f30*/  I2FP.F32.U32 R173, R172 ;  /* 0x000000ac00ad7245 */ /* 0x000fe20000201000 */
[----:B------:R-:W-:Y:S01]  /*33f40*/  FMUL.FTZ R210, R210, UR5 ;  /* 0x00000005d2d27c20 */ /* 0x000fe20008410000 */
[C---:B------:R-:W-:Y:S01]  /*33f50*/  LOP3.LUT P1, RZ, R214.reuse, 0x10, RZ, 0xc0, !PT ;  /* 0x00000010d6ff7812 */ /* 0x040fe2000782c0ff */
[----:B------:R-:W-:Y:S01]  /*33f60*/  FMUL.FTZ R219, R219, UR5 ;  /* 0x00000005dbdb7c20 */ /* 0x000fe20008410000 */
[----:B------:R-:W-:Y:S01]  /*33f70*/  P2R R175, PR, RZ, 0x1 ;  /* 0x00000001ffaf7803 */ /* 0x000fe20000000000 */
[----:B------:R-:W-:Y:S01]  /*33f80*/  FFMA.FTZ R0, R173, R0, 1.1641532182693481445e-10 ;  /* 0x2f000000ad007423 */ /* 0x000fe20000010000 */
        /* <DEDUP_REMOVED lines=29> */
.L_x_15281:
[----:B------:R-:W-:Y:S01]  /*34160*/  FADD.FTZ R208, RZ, R116 ;  /* 0x00000074ffd07221 */ /* 0x000fe20000010000 */
[----:B------:R-:W-:Y:S01]  /*34170*/  SEL R0, RZ, 0x1000000, !P5 ;  /* 0x01000000ff007807 */ /* 0x000fe20006800000 */
[----:B------:R-:W-:Y:S01]  /*34180*/  IMAD.WIDE.U32 R2, R215, 0x20, R2 ;  /* 0x00000020d7027825 */ /* 0x000fe200078e0002 */
[----:B------:R-:W-:-:S03]  /*34190*/  SEL R217, RZ, 0x10000, !P4 ;  /* 0x00010000ffd97807 */ /* 0x000fc60006000000 */
[----:B------:R-:W-:Y:S01]  /*341a0*/  FADD.FTZ R219, R208, R117 ;  /* 0x00000075d0db7221 */ /* 0x000fe20000010000 */
[C---:B------:R-:W-:Y:S01]  /*341b0*/  LOP3.LUT P6, RZ, R214.reuse, 0x8, RZ, 0xc0, !PT ;  /* 0x00000008d6ff7812 */ /* 0x040fe200078cc0ff */
[----:B------:R-:W-:Y:S01]  /*341c0*/  IMAD.WIDE.U32 R180, R215, 0x8, R180 ;  /* 0x00000008d7b47825 */ /* 0x000fe200078e00b4 */
[----:B------:R-:W-:-:S03]  /*341d0*/  LOP3.LUT P5, RZ, R214, 0x4, RZ, 0xc0, !PT ;  /* 0x00000004d6ff7812 */ /* 0x000fc600078ac0ff */
[----:B------:R-:W-:Y:S01]  /*341e0*/  FADD.FTZ R208, R219, R118 ;  /* 0x00000076dbd07221 */ /* 0x000fe20000010000 */
[----:B------:R-:W-:Y:S01]  /*341f0*/  LOP3.LUT P4, RZ, R214, 0x2, RZ, 0xc0, !PT ;  /* 0x00000002d6ff7812 */ /* 0x000fe2000788c0ff */
[----:B------:R0:W-:Y:S01]  /*34200*/  STG.E.128 desc[UR8][R2.64], R172 ;  /* 0x000000ac02007986 */ /* 0x0001e2000c101d08 */
[----:B------:R-:W-:Y:S01]  /*34210*/  SEL R221, RZ, 0x10000, !P5 ;  /* 0x00010000ffdd7807 */ /* 0x000fe20006800000 */
[----:B------:R-:W-:Y:S01]  /*34220*/  FADD.FTZ R219, R208, R119 ;  /* 0x00000077d0db7221 */ /* 0x000fe20000010000 */
[----:B------:R-:W-:Y:S01]  /*34230*/  SEL R216, RZ, 0x1000000, !P4 ;  /* 0x01000000ffd87807 */ /* 0x000fe20006000000 */
[----:B------:R0:W-:Y:S01]  /*34240*/  STG.E.128 desc[UR8][R2.64+0x10], R176 ;  /* 0x000010b002007986 */ /* 0x0001e2000c101d08 */
[----:B------:R-:W-:Y:S01]  /*34250*/  SEL R210, RZ, 0x100, !P6 ;  /* 0x00000100ffd27807 */ /* 0x000fe20007000000 */
[----:B------:R-:W-:Y:S01]  /*34260*/  FADD.FTZ R208, R219, R120 ;  /* 0x00000078dbd07221 */ /* 0x000fe20000010000 */
[----:B------:R-:W-:Y:S02]  /*34270*/  SEL R218, RZ, 0x100, !P3 ;  /* 0x00000100ffda7807 */ /* 0x000fe40005800000 */
[----:B------:R-:W-:Y:S01]  /*34280*/  LOP3.LUT P1, RZ, R214, 0x10, RZ, 0xc0, !PT ;  /* 0x00000010d6ff7812 */ /* 0x000fe2000782c0ff */
        /* <DEDUP_REMOVED lines=79> */
.L_x_15306:
[----:B01----:R-:W0:Y:S01]  /*34780*/  SHFL.BFLY PT, R3, R0, 0x1, 0x1f ;  /* 0x0c201f0000037f89 */ /* 0x003e2200000e0000 */
[----:B------:R-:W-:Y:S01]  /*34790*/  ISETP.NE.AND P1, PT, R184, RZ, PT ;  /* 0x000000ffb800720c */ /* 0x000fe20003f25270 */
        /* <DEDUP_REMOVED lines=141> */
.L_x_15308:
[----:B------:R-:W-:Y:S05]  /*35070*/  BSYNC.RECONVERGENT B0 ;  /* 0x0000000000007941 */ /* 0x000fea0003800200 */
.L_x_15307:
[----:B------:R-:W-:Y:S01]  /*35080*/  BAR.SYNC.DEFER_BLOCKING 0x0 ;  /* 0x0000000000007b1d */ /* 0x000fe20000010000 */
[----:B------:R-:W-:Y:S02]  /*35090*/  ISETP.GT.U32.AND P1, PT, R184, 0x3, PT ;  /* 0x00000003b800780c */ /* 0x000fe40003f24070 */
[----:B------:R-:W-:Y:S01]  /*350a0*/  PLOP3.LUT P3, PT, PT, PT, UP1, 0x80, 0x8 ;  /* 0x000000000008781c */ /* 0x000fe20003f6f018 */
[----:B------:R-:W-:Y:S01]  /*350b0*/  UPLOP3.LUT UP1, UPT, UPT, UPT, UP1, 0x40, 0x4 ;  /* 0x000000000004789c */ /* 0x000fe20003f2e810 */
[----:B------:R-:W-:-:S09]  /*350c0*/  PLOP3.LUT P2, PT, PT, PT, PT, 0x8, 0x80 ;  /* 0x000000000080781c */ /* 0x000fd20003f4e170 */
[----:B0-----:R-:W0:Y:S01]  /*350d0*/  @!P1 S2R R3, SR_CgaCtaId ;  /* 0x0000000000039919 */ /* 0x001e220000008800 */
[----:B------:R-:W-:Y:S02]  /*350e0*/  @!P1 PLOP3.LUT P2, PT, P3, PT, PT, 0x80, 0x8 ;  /* 0x000000000008981c */ /* 0x000fe40001f4f070 */
[----:B------:R-:W-:-:S04]  /*350f0*/  @!P1 MOV R0, 0x400 ;  /* 0x0000040000009802 */ /* 0x000fc80000000f00 */
[----:B0-----:R-:W-:Y:S02]  /*35100*/  @!P1 LEA R181, R3, R0, 0x18 ;  /* 0x0000000003b59211 */ /* 0x001fe400078ec0ff */
[----:B------:R-:W-:Y:S01]  /*35110*/  CS2R R2, SRZ ;  /* 0x0000000000027805 */ /* 0x000fe2000001ff00 */
[----:B------:R-:W-:-:S04]  /*35120*/  HFMA2 R0, -RZ, RZ, 0, 0 ;  /* 0x00000000ff007431 */ /* 0x000fc800000001ff */
[----:B------:R-:W-:Y:S01]  /*35130*/  @P2 VIADD R181, R181, 0x20 ;  /* 0x00000020b5b52836 */ /* 0x000fe20000000000 */
[----:B------:R-:W-:Y:S01]  /*35140*/  ISETP.NE.AND P2, PT, RZ, UR37, PT ;  /* 0x00000025ff007c0c */ /* 0x000fe2000bf45270 */
[----:B------:R-:W-:Y:S02]  /*35150*/  @!P1 IMAD.MOV.U32 R0, RZ, RZ, 0x700 ;  /* 0x00000700ff009424 */ /* 0x000fe400078e00ff */
[----:B------:R-:W-:-:S03]  /*35160*/  @!P1 IMAD R180, R184, 0x8, R181 ;  /* 0x00000008b8b49824 */ /* 0x000fc600078e02b5 */
[----:B------:R-:W0:Y:S04]  /*35170*/  SHFL.DOWN PT, R181, R0, 0x2, 0x1f ;  /* 0x08401f0000b57f89 */ /* 0x000e2800000e0000 */
[----:B------:R-:W1:Y:S01]  /*35180*/  @!P1 LDS.64 R2, [R180] ;  /* 0x00000000b4029984 */ /* 0x000e620000000a00 */
[----:B------:R-:W-:Y:S01]  /*35190*/  ISETP.NE.AND P1, PT, R182, RZ, PT ;  /* 0x000000ffb600720c */ /* 0x000fe20003f25270 */
[----:B0-----:R-:W-:Y:S01]  /*351a0*/  IMAD.IADD R208, R181, 0x1, R0 ;  /* 0x00000001b5d07824 */ /* 0x001fe200078e0200 */
[----:B------:R-:W-:Y:S02]  /*351b0*/  I2FP.F32.S32 R218, R181 ;  /* 0x000000b500da7245 */ /* 0x000fe40000201400 */
[----:B------:R-:W-:Y:S02]  /*351c0*/  I2FP.F32.U32 R181, R0 ;  /* 0x0000000000b57245 */ /* 0x000fe40000201000 */
[----:B------:R-:W-:Y:S01]  /*351d0*/  I2FP.F32.S32 R210, R208 ;  /* 0x000000d000d27245 */ /* 0x000fe20000201400 */
[----:B------:R-:W0:Y:S03]  /*351e0*/  SHFL.DOWN PT, R221, R208, 0x1, 0x1f ;  /* 0x08201f00d0dd7f89 */ /* 0x000e2600000e0000 */
[----:B------:R-:W2:Y:S01]  /*351f0*/  MUFU.RCP R216, R210 ;  /* 0x000000d200d87308 */ /* 0x000ea20000001000 */
[----:B-1----:R-:W1:Y:S04]  /*35200*/  SHFL.DOWN PT, R217, R2, 0x2, 0x1f ;  /* 0x08401f0002d97f89 */ /* 0x002e6800000e0000 */
[----:B------:R-:W3:Y:S01]  /*35210*/  SHFL.DOWN PT, R0, R3, 0x2, 0x1f ;  /* 0x08401f0003007f89 */ /* 0x000ee200000e0000 */
[----:B0-----:R-:W-:-:S02]  /*35220*/  IADD3 R220, PT, PT, R208, R221, RZ ;  /* 0x000000ddd0dc7210 */ /* 0x001fc40007ffe0ff */
[----:B------:R-:W-:Y:S02]  /*35230*/  I2FP.F32.S32 R221, R221 ;  /* 0x000000dd00dd7245 */ /* 0x000fe40000201400 */
[----:B------:R-:W-:-:S06]  /*35240*/  I2FP.F32.S32 R220, R220 ;  /* 0x000000dc00dc7245 */ /* 0x000fcc0000201400 */
[----:B------:R-:W0:Y:S01]  /*35250*/  MUFU.RCP R220, R220 ;  /* 0x000000dc00dc7308 */ /* 0x000e220000001000 */
[----:B-1----:R-:W-:-:S04]  /*35260*/  FMUL.FTZ R180, R217, R218 ;  /* 0x000000dad9b47220 */ /* 0x002fc80000410000 */
[----:B------:R-:W-:Y:S01]  /*35270*/  FFMA.FTZ R219, R181, R2, R180 ;  /* 0x00000002b5db7223 */ /* 0x000fe200000100b4 */
[----:B------:R-:W-:-:S03]  /*35280*/  FADD.FTZ R2, -R217, R2 ;  /* 0x00000002d9027221 */ /* 0x000fc60000010100 */
[----:B--2---:R-:W-:Y:S01]  /*35290*/  FMUL.FTZ R219, R216, R219 ;  /* 0x000000dbd8db7220 */ /* 0x004fe20000410000 */
[----:B------:R-:W-:-:S04]  /*352a0*/  FMUL.FTZ R2, R2, R2 ;  /* 0x0000000202027220 */ /* 0x000fc80000410000 */
[----:B------:R-:W1:Y:S01]  /*352b0*/  SHFL.DOWN PT, R180, R219, 0x1, 0x1f ;  /* 0x08201f00dbb47f89 */ /* 0x000e6200000e0000 */
[----:B------:R-:W-:Y:S01]  /*352c0*/  FMUL.FTZ R2, R2, R181 ;  /* 0x000000b502027220 */ /* 0x000fe20000410000 */
[----:B---3--:R-:W-:-:S03]  /*352d0*/  FADD.FTZ R181, R0, R3 ;  /* 0x0000000300b57221 */ /* 0x008fc60000010000 */
[----:B------:R-:W-:-:S04]  /*352e0*/  FMUL.FTZ R2, R2, R218 ;  /* 0x000000da02027220 */ /* 0x000fc80000410000 */
[----:B------:R-:W-:-:S05]  /*352f0*/  FFMA.FTZ R2, R216, R2, R181 ;  /* 0x00000002d8027223 */ /* 0x000fca00000100b5 */
[----:B------:R-:W2:Y:S01]  /*35300*/  SHFL.DOWN PT, R3, R2, 0x1, 0x1f ;  /* 0x08201f0002037f89 */ /* 0x000ea200000e0000 */
[----:B-1----:R-:W-:Y:S01]  /*35310*/  FMUL.FTZ R217, R180, R221 ;  /* 0x000000ddb4d97220 */ /* 0x002fe20000410000 */
[----:B------:R-:W-:-:S03]  /*35320*/  FADD.FTZ R180, R219, -R180 ;  /* 0x800000b4dbb47221 */ /* 0x000fc60000010000 */
[----:B------:R-:W-:Y:S01]  /*35330*/  FFMA.FTZ R217, R210, R219, R217 ;  /* 0x000000dbd2d97223 */ /* 0x000fe200000100d9 */
[----:B------:R-:W-:-:S03]  /*35340*/  FMUL.FTZ R181, R180, R180 ;  /* 0x000000b4b4b57220 */ /* 0x000fc60000410000 */
[----:B0-----:R-:W-:Y:S01]  /*35350*/  FMUL.FTZ R217, R220, R217 ;  /* 0x000000d9dcd97220 */ /* 0x001fe20000410000 */
[----:B------:R-:W-:-:S04]  /*35360*/  FMUL.FTZ R181, R210, R181 ;  /* 0x000000b5d2b57220 */ /* 0x000fc80000410000 */
[----:B------:R-:W-:Y:S01]  /*35370*/  FMUL.FTZ R181, R181, R221 ;  /* 0x000000ddb5b57220 */ /* 0x000fe20000410000 */
[----:B------:R-:W0:Y:S01]  /*35380*/  SHFL.IDX PT, R217, R217, RZ, 0x1f ;  /* 0x00001fffd9d97589 */ /* 0x000e2200000e0000 */
[----:B--2---:R-:W-:-:S04]  /*35390*/  FADD.FTZ R3, R2, R3 ;  /* 0x0000000302037221 */ /* 0x004fc80000010000 */
[----:B------:R-:W-:Y:S01]  /*353a0*/  FFMA.FTZ R3, R220, R181, R3 ;  /* 0x000000b5dc037223 */ /* 0x000fe20000010003 */
[----:B0-----:R-:W-:-:S05]  /*353b0*/  FSEL R210, R217, RZ, !P2 ;  /* 0x000000ffd9d27208 */ /* 0x001fca0005000000 */
[C---:B------:R-:W-:Y:S01]  /*353c0*/  FADD.FTZ R180, -R210.reuse, R117 ;  /* 0x00000075d2b47221 */ /* 0x040fe20000010100 */
[C---:B------:R-:W-:Y:S01]  /*353d0*/  FADD.FTZ R181, -R210.reuse, R118 ;  /* 0x00000076d2b57221 */ /* 0x040fe20000010100 */
[----:B------:R0:W1:Y:S01]  /*353e0*/  SHFL.IDX PT, R117, R3, RZ, 0x1f ;  /* 0x00001fff03757589 */ /* 0x00006200000e0000 */
[----:B------:R-:W1:Y:S01]  /*353f0*/  LDC R118, c[0x0][0x448] ;  /* 0x00011200ff767b82 */ /* 0x000e620000000800 */
[C---:B------:R-:W-:Y:S01]  /*35400*/  FADD.FTZ R208, -R210.reuse, R119 ;  /* 0x00000077d2d07221 */ /* 0x040fe20000010100 */
[C---:B------:R-:W-:Y:S01]  /*35410*/  FADD.FTZ R0, -R210.reuse, R116 ;  /* 0x00000074d2007221 */ /* 0x040fe20000010100 */
[----:B------:R-:W-:Y:S01]  /*35420*/  FMUL.FTZ R119, R217, R217 ;  /* 0x000000d9d9777220 */ /* 0x000fe20000410000 */
[C---:B------:R-:W-:Y:S01]  /*35430*/  FADD.FTZ R120, -R210.reuse, R120 ;  /* 0x00000078d2787221 */ /* 0x040fe20000010100 */
[C---:B------:R-:W-:Y:S01]  /*35440*/  FADD.FTZ R121, -R210.reuse, R121 ;  /* 0x00000079d2797221 */ /* 0x040fe20000010100 */
[C---:B------:R-:W-:Y:S01]  /*35450*/  FADD.FTZ R122, -R210.reuse, R122 ;  /* 0x0000007ad27a7221 */ /* 0x040fe20000010100 */
[C---:B------:R-:W-:Y:S01]  /*35460*/  FADD.FTZ R123, -R210.reuse, R123 ;  /* 0x0000007bd27b7221 */ /* 0x040fe20000010100 */
[----:B0-----:R-:W0:Y:S01]  /*35470*/  @!P1 LDC.64 R2, c[0x0][0x3c0] ;  /* 0x0000f000ff029b82 */ /* 0x001e220000000a00 */
[----:B------:R-:W-:Y:S01]  /*35480*/  FSEL R119, R119, RZ, P2 ;  /* 0x000000ff77777208 */ /* 0x000fe20001000000 */
        /* <DEDUP_REMOVED lines=14> */
[----:B-1----:R-:W-:Y:S01]  /*35570*/  FFMA.FTZ R118, R117, UR16, R118 ;  /* 0x0000001075767c23 */ /* 0x002fe20008010076 */
[C---:B------:R-:W-:Y:S01]  /*35580*/  FADD.FTZ R149, -R210.reuse, R149 ;  /* 0x00000095d2957221 */ /* 0x040fe20000010100 */
[----:B------:R-:W1:Y:S01]  /*35590*/  @!P1 LDC.64 R116, c[0x0][0x3c8] ;  /* 0x0000f200ff749b82 */ /* 0x000e620000000a00 */
[----:B------:R-:W-:Y:S01]  /*355a0*/  FADD.FTZ R150, -R210, R150 ;  /* 0x00000096d2967221 */ /* 0x000fe20000010100 */
[----:B------:R-:W-:Y:S01]  /*355b0*/  FADD.FTZ R118, R118, R119 ;  /* 0x0000007776767221 */ /* 0x000fe20000010000 */
[----:B------:R-:W-:-:S02]  /*355c0*/  IMAD.U32 R119, RZ, RZ, UR12 ;  /* 0x0000000cff777e24 */ /* 0x000fc4000f8e00ff */
[C---:B------:R-:W-:Y:S01]  /*355d0*/  FADD.FTZ R151, -R210.reuse, R151 ;  /* 0x00000097d2977221 */ /* 0x040fe20000010100 */
[----:B------:R-:W-:Y:S01]  /*355e0*/  FADD.FTZ R216, -R210, R171 ;  /* 0x000000abd2d87221 */ /* 0x000fe20000010100 */
[----:B------:R-:W2:Y:S01]  /*355f0*/  MUFU.RSQ R219, R118 ;  /* 0x0000007600db7308 */ /* 0x000ea20000001400 */
[----:B0-----:R-:W-:-:S04]  /*35600*/  @!P1 IMAD.WIDE R2, R119, 0x4, R2 ;  /* 0x0000000477029825 */ /* 0x001fc800078e0202 */
[C---:B------:R-:W-:Y:S01]  /*35610*/  FADD.FTZ R152, -R210.reuse, R152 ;  /* 0x00000098d2987221 */ /* 0x040fe20000010100 */
[C---:B------:R-:W-:Y:S01]  /*35620*/  FADD.FTZ R153, -R210.reuse, R153 ;  /* 0x00000099d2997221 */ /* 0x040fe20000010100 */
[C---:B------:R-:W-:Y:S01]  /*35630*/  FADD.FTZ R154, -R210.reuse, R154 ;  /* 0x0000009ad29a7221 */ /* 0x040fe20000010100 */
[C---:B------:R-:W-:Y:S01]  /*35640*/  FADD.FTZ R155, -R210.reuse, R155 ;  /* 0x0000009bd29b7221 */ /* 0x040fe20000010100 */
        /* <DEDUP_REMOVED lines=11> */
[----:B--2---:R-:W-:Y:S01]  /*35700*/  FMUL.FTZ R221, R219, R120 ;  /* 0x00000078dbdd7220 */ /* 0x004fe20000410000 */
[----:B-1----:R-:W-:-:S04]  /*35710*/  @!P1 IMAD.WIDE R118, R119, 0x4, R116 ;  /* 0x0000000477769825 */ /* 0x002fc800078e0274 */
[C---:B------:R-:W-:Y:S01]  /*35720*/  FMUL.FTZ R120, R219.reuse, R121 ;  /* 0x00000079db787220 */ /* 0x040fe20000410000 */
[----:B------:R-:W1:Y:S01]  /*35730*/  LDC.64 R116, c[0x0][0x428] ;  /* 0x00010a00ff747b82 */ /* 0x000e620000000a00 */
[C---:B------:R-:W-:Y:S01]  /*35740*/  FMUL.FTZ R121, R219.reuse, R122 ;  /* 0x0000007adb797220 */ /* 0x040fe20000410000 */
[C---:B------:R-:W-:Y:S01]  /*35750*/  FMUL.FTZ R122, R219.reuse, R123 ;  /* 0x0000007bdb7a7220 */ /* 0x040fe20000410000 */
[C---:B0-----:R-:W-:Y:S01]  /*35760*/  FMUL.FTZ R3, R219.reuse, R132 ;  /* 0x00000084db037220 */ /* 0x041fe20000410000 */
        /* <DEDUP_REMOVED lines=27> */
[----:B0-----:R-:W-:Y:S01]  /*35920*/  FFMA.FTZ R119, R136, R17, R73 ;  /* 0x0000001188777223 */ /* 0x001fe20000010049 */
[----:B------:R-:W-:Y:S01]  /*35930*/  FFMA.FTZ R118, R132, R15, R71 ;  /* 0x0000000f84767223 */ /* 0x000fe20000010047 */
[----:B------:R-:W-:Y:S01]  /*35940*/  FFMA.FTZ R2, R2, R13, R69 ;  /* 0x0000000d02027223 */ /* 0x000fe20000010045 */
        /* <DEDUP_REMOVED lines=21> */
[----:B------:R-:W-:Y:S01]  /*35aa0*/  F2FP.BF16.F32.PACK_AB R122, R119, R122 ;  /* 0x0000007a777a723e */ /* 0x000fe200000010ff */
[----:B------:R-:W-:Y:S01]  /*35ab0*/  FADD.FTZ R210, -R210, R179 ;  /* 0x000000b3d2d27221 */ /* 0x000fe20000010100 */
[----:B------:R-:W-:Y:S01]  /*35ac0*/  F2FP.BF16.F32.PACK_AB R121, R118, R121 ;  /* 0x000000797679723e */ /* 0x000fe200000010ff */
[C---:B------:R-:W-:Y:S01]  /*35ad0*/  FMUL.FTZ R149, R219.reuse, R150 ;  /* 0x00000096db957220 */ /* 0x040fe20000410000 */
[----:B------:R-:W-:Y:S01]  /*35ae0*/  FMUL.FTZ R148, R219, R151 ;  /* 0x00000097db947220 */ /* 0x000fe20000410000 */
[----:B------:R-:W-:Y:S01]  /*35af0*/  F2FP.BF16.F32.PACK_AB R133, R228, R133 ;  /* 0x00000085e485723e */ /* 0x000fe200000010ff */
[----:B-1----:R-:W-:Y:S01]  /*35b00*/  IMAD.WIDE.U32 R118, R207, 0x10, R116 ;  /* 0x00000010cf767825 */ /* 0x002fe200078e0074 */
[----:B------:R-:W-:-:S03]  /*35b10*/  F2FP.BF16.F32.PACK_AB R132, R180, R173 ;  /* 0x000000adb484723e */ /* 0x000fc600000010ff */
[C---:B------:R-:W-:Y:S01]  /*35b20*/  FMUL.FTZ R179, R219.reuse, R152 ;  /* 0x00000098dbb37220 */ /* 0x040fe20000410000 */
[C---:B------:R-:W-:Y:S01]  /*35b30*/  FMUL.FTZ R226, R219.reuse, R153 ;  /* 0x00000099dbe27220 */ /* 0x040fe20000410000 */
[C---:B------:R-:W-:Y:S01]  /*35b40*/  FMUL.FTZ R217, R219.reuse, R154 ;  /* 0x0000009adbd97220 */ /* 0x040fe20000410000 */
[----:B------:R-:W-:Y:S01]  /*35b50*/  FMUL.FTZ R230, R219, R155 ;  /* 0x0000009bdbe67220 */ /* 0x000fe20000410000 */
[----:B------:R-:W-:Y:S01]  /*35b60*/  F2FP.BF16.F32.PACK_AB R123, R138, R123 ;  /* 0x0000007b8a7b723e */ /* 0x000fe200000010ff */
[----:B------:R-:W-:Y:S01]  /*35b70*/  IMAD.WIDE.U32 R150, R205, 0x10, R116 ;  /* 0x00000010cd967825 */ /* 0x000fe200078e0074 */
[----:B------:R-:W-:-:S03]  /*35b80*/  F2FP.BF16.F32.PACK_AB R120, R2, R3 ;  /* 0x000000030278723e */ /* 0x000fc600000010ff */
        /* <DEDUP_REMOVED lines=15> */
[----:B------:R0:W-:Y:S03]  /*35c80*/  STG.E.128 desc[UR8][R118.64], R132 ;  /* 0x0000008476007986 */ /* 0x0001e6000c101d08 */
[----:B------:R-:W-:Y:S01]  /*35c90*/  FMUL.FTZ R225, R219, R162 ;  /* 0x000000a2dbe17220 */ /* 0x000fe20000410000 */
[----:B------:R-:W-:Y:S01]  /*35ca0*/  FFMA.FTZ R140, R140, R23, R79 ;  /* 0x000000178c8c7223 */ /* 0x000fe2000001004f */
[----:B------:R-:W-:Y:S01]  /*35cb0*/  IMAD.WIDE.U32 R136, R203, 0x10, R116 ;  /* 0x00000010cb887825 */ /* 0x000fe200078e0074 */
[----:B------:R1:W-:Y:S03]  /*35cc0*/  STG.E.128 desc[UR8][R150.64], R120 ;  /* 0x0000007896007986 */ /* 0x0003e6000c101d08 */
[----:B------:R-:W-:Y:S01]  /*35cd0*/  FMUL.FTZ R162, R219, R163 ;  /* 0x000000a3dba27220 */ /* 0x000fe20000410000 */
[----:B------:R-:W-:Y:S01]  /*35ce0*/  FFMA.FTZ R148, R148, R31, R87 ;  /* 0x0000001f94947223 */ /* 0x000fe20000010057 */
        /* <DEDUP_REMOVED lines=12> */
[----:B------:R-:W-:Y:S01]  /*35db0*/  FFMA.FTZ R134, R159, R40, R96 ;  /* 0x000000289f867223 */ /* 0x000fe20000010060 */
[----:B------:R-:W-:Y:S01]  /*35dc0*/  FFMA.FTZ R142, R165, R48, R104 ;  /* 0x00000030a58e7223 */ /* 0x000fe20000010068 */
[----:B------:R-:W-:Y:S01]  /*35dd0*/  FFMA.FTZ R116, R171, R20, R76 ;  /* 0x00000014ab747223 */ /* 0x000fe2000001004c */
[----:B-1----:R-:W-:Y:S01]  /*35de0*/  FFMA.FTZ R120, R143, R28, R84 ;  /* 0x0000001c8f787223 */ /* 0x002fe20000010054 */
[----:B------:R-:W-:Y:S01]  /*35df0*/  FFMA.FTZ R121, R149, R30, R86 ;  /* 0x0000001e95797223 */ /* 0x000fe20000010056 */
[----:B------:R-:W-:Y:S01]  /*35e00*/  FFMA.FTZ R149, R164, R49, R105 ;  /* 0x00000031a4957223 */ /* 0x000fe20000010069 */
        /* <DEDUP_REMOVED lines=41> */
[----:B------:R-:W-:Y:S01]  /*360a0*/  UIADD3 UR12, UPT, UPT, UR12, UR18, URZ ;  /* 0x000000120c0c7290 */ /* 0x000fe2000fffe0ff */
[----:B------:R-:W-:-:S02]  /*360b0*/  F2FP.BF16.F32.PACK_AB R118, R208, R175 ;  /* 0x000000afd076723e */ /* 0x000fc400000010ff */
[----:B------:R-:W-:Y:S01]  /*360c0*/  F2FP.BF16.F32.PACK_AB R116, R171, R116 ;  /* 0x00000074ab74723e */ /* 0x000fe200000010ff */
[----:B------:R-:W-:Y:S01]  /*360d0*/  UISETP.GE.AND UP0, UPT, UR12, UR19, UPT ;  /* 0x000000130c00728c */ /* 0x000fe2000bf06270 */
[----:B------:R-:W-:Y:S02]  /*360e0*/  F2FP.BF16.F32.PACK_AB R123, R230, R217 ;  /* 0x000000d9e67b723e */ /* 0x000fe400000010ff */
[----:B------:R-:W-:Y:S01]  /*360f0*/  F2FP.BF16.F32.PACK_AB R122, R135, R122 ;  /* 0x0000007a877a723e */ /* 0x000fe200000010ff */
[----:B------:R0:W-:Y:S01]  /*36100*/  STG.E.128 desc[UR8][R2.64], R116 ;  /* 0x0000007402007986 */ /* 0x0001e2000c101d08 */
[----:B------:R-:W-:Y:S02]  /*36110*/  F2FP.BF16.F32.PACK_AB R135, R162, R225 ;  /* 0x000000e1a287723e */ /* 0x000fe400000010ff */
[----:B------:R-:W-:Y:S01]  /*36120*/  F2FP.BF16.F32.PACK_AB R133, R154, R133 ;  /* 0x000000859a85723e */ /* 0x000fe200000010ff */
[----:B------:R0:W-:Y:S01]  /*36130*/  STG.E.128 desc[UR8][R136.64], R120 ;  /* 0x0000007888007986 */ /* 0x0001e2000c101d08 */
[----:B------:R-:W-:-:S02]  /*36140*/  F2FP.BF16.F32.PACK_AB R132, R141, R132 ;  /* 0x000000848d84723e */ /* 0x000fc400000010ff */
[----:B------:R-:W-:Y:S02]  /*36150*/  F2FP.BF16.F32.PACK_AB R143, R216, R143 ;  /* 0x0000008fd88f723e */ /* 0x000fe400000010ff */
[----:B------:R-:W-:Y:S01]  /*36160*/  F2FP.BF16.F32.PACK_AB R141, R160, R161 ;  /* 0x000000a1a08d723e */ /* 0x000fe200000010ff */
[----:B------:R0:W-:Y:S01]  /*36170*/  STG.E.128 desc[UR8][R138.64], R132 ;  /* 0x000000848a007986 */ /* 0x0001e2000c101d08 */
[----:B------:R-:W-:Y:S02]  /*36180*/  F2FP.BF16.F32.PACK_AB R140, R149, R140 ;  /* 0x0000008c958c723e */ /* 0x000fe400000010ff */
[----:B------:R-:W-:Y:S02]  /*36190*/  F2FP.BF16.F32.PACK_AB R151, R210, R151 ;  /* 0x00000097d297723e */ /* 0x000fe400000010ff */
[----:B------:R-:W-:Y:S01]  /*361a0*/  F2FP.BF16.F32.PACK_AB R150, R155, R150 ;  /* 0x000000969b96723e */ /* 0x000fe200000010ff */
[----:B------:R0:W-:Y:S01]  /*361b0*/  STG.E.128 desc[UR8][R144.64], R140 ;  /* 0x0000008c90007986 */ /* 0x0001e2000c101d08 */
[----:B------:R-:W-:-:S02]  /*361c0*/  F2FP.BF16.F32.PACK_AB R149, R220, R167 ;  /* 0x000000a7dc95723e */ /* 0x000fc400000010ff */
[----:B------:R-:W-:-:S05]  /*361d0*/  F2FP.BF16.F32.PACK_AB R148, R153, R148 ;  /* 0x000000949994723e */ /* 0x000fca00000010ff */
[----:B------:R0:W-:Y:S01]  /*361e0*/  STG.E.128 desc[UR8][R146.64], R148 ;  /* 0x0000009492007986 */ /* 0x0001e2000c101d08 */
[----:B------:R-:W-:Y:S05]  /*361f0*/  BRA.U !UP0, `(.L_x_15309) ;  /* 0xfffffca908b47547 */ /* 0x000fea000b83ffff */
[----:B------:R-:W-:Y:S05]  /*36200*/  EXIT ;  /* 0x000000000000794d */ /* 0x000fea0003800000 */
.L_x_15310:
        /* <DEDUP_REMOVED lines=15> */
.L_x_27883:


//--------------------- .text._ZN10layer_norm31ln_parallel_residual_fwd_kernelINS_13Kernel_traitsIf6__halfS2_S2_fjLj7168ELj1ELj1ELj4ELj16ENS_18Kernel_traits_baseILj7168EfS2_S2_S2_fjLj128EEEEELb0ELb0ELb0EEEvNS_9FwdParamsE --------------------------
	.section	.text._ZN10layer_norm31ln_parallel_residual_fwd_kernelINS_13Kernel_traitsIf6__halfS2_S2_fjLj7168ELj1ELj1ELj4ELj16ENS_18Kernel_traits_baseILj7168EfS2_S2_S2_fjLj128EEEEELb0ELb0ELb0EEEvNS_9FwdParamsE,"ax",@progbits
	.align	128
        .global         _ZN10layer_norm31ln_parallel_residual_fwd_kernelINS_13Kernel_traitsIf6__halfS2_S2_fjLj7168ELj1ELj1ELj4ELj16ENS_18Kernel_traits_baseILj7168EfS2_S2_S2_fjLj128EEEEELb0ELb0ELb0EEEvNS_9FwdParamsE
        .type           _ZN10layer_norm31ln_parallel_residual_fwd_kernelINS_13Kernel_traitsIf6__halfS2_S2_fjLj7168ELj1ELj1ELj4ELj16ENS_18Kernel_traits_baseILj7168EfS2_S2_S2_fjLj128EEEEELb0ELb0ELb0EEEvNS_9FwdParamsE,@function
        .size           _ZN10layer_norm31ln_parallel_residual_fwd_kernelINS_13Kernel_traitsIf6__halfS2_S2_fjLj7168ELj1ELj1ELj4ELj16ENS_18Kernel_traits_baseILj7168EfS2_S2_S2_fjLj128EEEEELb0ELb0ELb0EEEvNS_9FwdParamsE,(.L_x_27884 - _ZN10layer_norm31ln_parallel_residual_fwd_kernelINS_13Kernel_traitsIf6__halfS2_S2_fjLj7168ELj1ELj1ELj4ELj16ENS_18Kernel_traits_baseILj7168EfS2_S2_S2_fjLj128EEEEELb0ELb0ELb0EEEvNS_9FwdParamsE)
        .other          _ZN10layer_norm31ln_parallel_residual_fwd_kernelINS_13Kernel_traitsIf6__halfS2_S2_fjLj7168ELj1ELj1ELj4ELj16ENS_18Kernel_traits_baseILj7168EfS2_S2_S2_fjLj128EEEEELb0ELb0ELb0EEEvNS_9FwdParamsE,@"STO_CUDA_ENTRY STV_DEFAULT"
_ZN10layer_norm31ln_parallel_residual_fwd_kernelINS_13Kernel_traitsIf6__halfS2_S2_fjLj7168ELj1ELj1ELj4ELj16ENS_18Kernel_traits_baseILj7168EfS2_S2_S2_fjLj128EEEEELb0ELb0ELb0EEEvNS_9FwdParamsE:
.text._ZN10layer_norm31ln_parallel_residual_fwd_kernelINS_13Kernel_traitsIf6__halfS2_S2_fjLj7168ELj1ELj1ELj4ELj16ENS_18Kernel_traits_baseILj7168EfS2_S2_S2_fjLj128EEEEELb0ELb0ELb0EEEvNS_9FwdParamsE:
        /* <DEDUP_REMOVED lines=11> */
[----:B------:R-:W-:Y:S02]  /*00b0*/  MOV R0, UR4 ;  /* 0x0000000400007c02 */ /* 0x000fe40008000f00 */
        /* <DEDUP_REMOVED lines=16> */
[----:B------:R-:W-:Y:S01]  /*01c0*/  ISETP.GE.U32.AND P0, PT, R7, 0x80, PT ;  /* 0x000000800700780c */ /* 0x000fe20003f06070 */
[----:B------:R-:W4:Y:S02]  /*01d0*/  LDC.64 R10, c[0x0][0x3d8] ;  /* 0x0000f600ff0a7b82 */ /* 0x000f240000000a00 */
[----:B------:R-:W4:Y:S04]  /*01e0*/  LDL.64 R20, [R1+0xb0] ;  /* 0x0000b00001147983 */ /* 0x000f280000100a00 */
[----:B------:R-:W4:Y:S02]  /*01f0*/  LDL.64 R22, [R1+0xb8] ;  /* 0x0000b80001167983 */ /* 0x000f240000100a00 */
[----:B------:R-:W4:Y:S02]  /*0200*/  LDC.64 R8, c[0x0][0x3d0] ;  /* 0x0000f400ff087b82 */ /* 0x000f240000000a00 */
[----:B------:R-:W4:Y:S02]  /*0210*/  LDL.64 R52, [R1+0x70] ;  /* 0x0000700001347983 */ /* 0x000f240000100a00 */
[----:B0-----:R-:W-:-:S02]  /*0220*/  @P0 IMAD.WIDE.U32 R2, R0, 0x20, R2 ;  /* 0x0000002000020825 */ /* 0x001fc400078e0002 */
[----:B------:R-:W4:Y:S02]  /*0230*/  LDL.64 R54, [R1+0x78] ;  /* 0x0000780001367983 */ /* 0x000f240000100a00 */
[C---:B-1----:R-:W-:Y:S01]  /*0240*/  @P0 IMAD.WIDE.U32 R4, R0.reuse, 0x20, R4 ;  /* 0x0000002000040825 */ /* 0x042fe200078e0004 */
[----:B------:R-:W-:Y:S01]  /*0250*/  ISETP.GE.U32.AND P1, PT, R7, 0x100, PT ;  /* 0x000001000700780c */ /* 0x000fe20003f26070 */
[----:B------:R-:W4:Y:S01]  /*0260*/  LDL.64 R56, [R1+0x80] ;  /* 0x0000800001387983 */ /* 0x000f220000100a00 */
[----:B------:R-:W0:Y:S03]  /*0270*/  LDC.64 R14, c[0x0][0x3d8] ;  /* 0x0000f600ff0e7b82 */ /* 0x000e260000000a00 */
[----:B------:R-:W4:Y:S04]  /*0280*/  LDL.64 R58, [R1+0x88] ;  /* 0x00008800013a7983 */ /* 0x000f280000100a00 */
[----:B------:R-:W4:Y:S01]  /*0290*/  LDL.64 R60, [R1+0x90] ;  /* 0x00009000013c7983 */ /* 0x000f220000100a00 */
[----:B------:R-:W1:Y:S03]  /*02a0*/  LDC.64 R12, c[0x0][0x3d0] ;  /* 0x0000f400ff0c7b82 */ /* 0x000e660000000a00 */
        /* <DEDUP_REMOVED lines=20> */
[----:B------:R-:W-:Y:S01]  /*03f0*/  @P1 IMAD.WIDE.U32 R8, R0, 0x20, R8 ;  /* 0x0000002000081825 */ /* 0x000fe200078e0008 */
[----:B------:R-:W3:Y:S01]  /*0400*/  @P1 LDG.E.128 R52, desc[UR8][R10.64+0x10] ;  /* 0x000010080a341981 */ /* 0x000ee2000c1e1d00 */
[C---:B------:R-:W-:Y:S01]  /*0410*/  ISETP.GE.U32.AND P2, PT, R7.reuse, 0x180, PT ;  /* 0x000001800700780c */ /* 0x040fe20003f46070 */
[----:B0-----:R-:W0:Y:S02]  /*0420*/  LDC.64 R4, c[0x0][0x3d8] ;  /* 0x0000f600ff047b82 */ /* 0x001e240000000a00 */
[----:B------:R-:W3:Y:S04]  /*0430*/  @P1 LDG.E.128 R56, desc[UR8][R10.64] ;  /* 0x000000080a381981 */ /* 0x000ee8000c1e1d00 */
[----:B------:R-:W3:Y:S04]  /*0440*/  @P1 LDG.E.128 R60, desc[UR8][R8.64+0x10] ;  /* 0x00001008083c1981 */ /* 0x000ee8000c1e1d00 */
[----:B------:R-:W3:Y:S04]  /*0450*/  @P1 LDG.E.128 R64, desc[UR8][R8.64] ;  /* 0x0000000808401981 */ /* 0x000ee8000c1e1d00 */
[----:B--2---:R2:W-:Y:S04]  /*0460*/  @P0 STL.64 [R1+0xd0], R16 ;  /* 0x0000d01001000387 */ /* 0x0045e80000100a00 */
[----:B------:R-:W-:Y:S04]  /*0470*/  @P0 STL.64 [R1+0xd8], R18 ;  /* 0x0000d81201000387 */ /* 0x000fe80000100a00 */
[----:B------:R1:W-:Y:S04]  /*0480*/  @P0 STL.64 [R1+0xe0], R28 ;  /* 0x0000e01c01000387 */ /* 0x0003e80000100a00 */
[----:B------:R0:W-:Y:S01]  /*0490*/  @P0 STL.64 [R1+0xe8], R30 ;  /* 0x0000e81e01000387 */ /* 0x0001e20000100a00 */
[----:B--2---:R-:W2:Y:S03]  /*04a0*/  LDC.64 R16, c[0x0][0x3d0] ;  /* 0x0000f400ff107b82 */ /* 0x004ea60000000a00 */
[----:B-1----:R1:W2:Y:S05]  /*04b0*/  LDL.64 R28, [R1+0x10] ;  /* 0x00001000011c7983 */ /* 0x0022aa0000100a00 */
[----:B------:R-:W1:Y:S01]  /*04c0*/  LDC.64 R18, c[0x0][0x3d8] ;  /* 0x0000f600ff127b82 */ /* 0x000e620000000a00 */
[----:B0-----:R0:W2:Y:S04]  /*04d0*/  LDL.64 R30, [R1+0x18] ;  /* 0x00001800011e7983 */ /* 0x0010a80000100a00 */
[----:B----4-:R4:W-:Y:S04]  /*04e0*/  @P0 STL.64 [R1+0xc0], R24 ;  /* 0x0000c01801000387 */ /* 0x0109e80000100a00 */
[----:B------:R0:W-:Y:S04]  /*04f0*/  @P0 STL.64 [R1+0xc8], R26 ;  /* 0x0000c81a01000387 */ /* 0x0001e80000100a00 */
[----:B----4-:R4:W4:Y:S04]  /*0500*/  LDL.64 R24, [R1] ;  /* 0x0000000001187983 */ /* 0x0109280000100a00 */
[----:B0-----:R0:W4:Y:S01]  /*0510*/  LDL.64 R26, [R1+0x8] ;  /* 0x00000800011a7983 */ /* 0x0011220000100a00 */
[----:B------:R-:W-:-:S02]  /*0520*/  ISETP.GE.U32.AND P3, PT, R7, 0x200, PT ;  /* 0x000002000700780c */ /* 0x000fc40003f66070 */
[----:B------:R-:W-:-:S05]  /*0530*/  @P1 IADD3 R0, PT, PT, R0, 0x80, RZ ;  /* 0x0000008000001810 */ /* 0x000fca0007ffe0ff */
[C---:B------:R-:W-:Y:S01]  /*0540*/  @P2 IMAD.WIDE.U32 R14, R0.reuse, 0x20, R14 ;  /* 0x00000020000e2825 */ /* 0x040fe200078e000e */
[----:B---3--:R3:W-:Y:S03]  /*0550*/  @P0 STL.64 [R1+0xb0], R20 ;  /* 0x0000b01401000387 */ /* 0x0087e60000100a00 */
[C---:B------:R-:W-:Y:S01]  /*0560*/  @P2 IMAD.WIDE.U32 R12, R0.reuse, 0x20, R12 ;  /* 0x00000020000c2825 */ /* 0x040fe200078e000c */
[----:B------:R-:W-:Y:S01]  /*0570*/  @P2 IADD3 R0, PT, PT, R0, 0x80, RZ ;  /* 0x0000008000002810 */ /* 0x000fe20007ffe0ff */
[----:B------:R-:W4:Y:S04]  /*0580*/  @P2 LDG.E.128 R36, desc[UR8][R14.64+0x10] ;  /* 0x000010080e242981 */ /* 0x000f28000c1e1d00 */
[----:B------:R0:W-:Y:S01]  /*0590*/  @P0 STL.64 [R1+0xb8], R22 ;  /* 0x0000b81601000387 */ /* 0x0001e20000100a00 */
[C---:B--2---:R-:W-:Y:S01]  /*05a0*/  @P3 IMAD.WIDE.U32 R16, R0.reuse, 0x20, R16 ;  /* 0x0000002000103825 */ /* 0x044fe200078e0010 */
[----:B---3--:R-:W2:Y:S02]  /*05b0*/  LDC.64 R20, c[0x0][0x3d0] ;  /* 0x0000f400ff147b82 */ /* 0x008ea40000000a00 */
[----:B------:R-:W3:Y:S01]  /*05c0*/  @P2 LDG.E.128 R40, desc[UR8][R14.64] ;  /* 0x000000080e282981 */ /* 0x000ee2000c1e1d00 */
[----:B-1----:R-:W-:-:S03]  /*05d0*/  @P3 IMAD.WIDE.U32 R18, R0, 0x20, R18 ;  /* 0x0000002000123825 */ /* 0x002fc600078e0012 */
[----:B------:R-:W3:Y:S02]  /*05e0*/  @P2 LDG.E.128 R44, desc[UR8][R12.64+0x10] ;  /* 0x000010080c2c2981 */ /* 0x000ee4000c1e1d00 */
[----:B0-----:R-:W0:Y:S02]  /*05f0*/  LDC.64 R22, c[0x0][0x3d8] ;  /* 0x0000f600ff167b82 */ /* 0x001e240000000a00 */
[----:B------:R-:W3:Y:S04]  /*0600*/  @P2 LDG.E.128 R48, desc[UR8][R12.64] ;  /* 0x000000080c302981 */ /* 0x000ee8000c1e1d00 */
        /* <DEDUP_REMOVED lines=8> */
[----:B------:R-:W-:Y:S01]  /*0690*/  @P1 STL.64 [R1+0xa0], R64 ;  /* 0x0000a04001001387 */ /* 0x000fe20000100a00 */
[----:B------:R-:W-:-:S03]  /*06a0*/  @P3 IADD3 R0, PT, PT, R0, 0x80, RZ ;  /* 0x0000008000003810 */ /* 0x000fc60007ffe0ff */
[----:B------:R1:W-:Y:S01]  /*06b0*/  @P1 STL.64 [R1+0xa8], R66 ;  /* 0x0000a84201001387 */ /* 0x0003e20000100a00 */
[----:B------:R-:W-:Y:S01]  /*06c0*/  ISETP.GE.U32.AND P1, PT, R7, 0x300, PT ;  /* 0x000003000700780c */ /* 0x000fe20003f26070 */
[C---:B--2---:R-:W-:Y:S02]  /*06d0*/  @P4 IMAD.WIDE.U32 R20, R0.reuse, 0x20, R20 ;  /* 0x0000002000144825 */ /* 0x044fe400078e0014 */
[----:B------:R2:W5:Y:S02]  /*06e0*/  @P3 LDG.E.128 R240, desc[UR8][R18.64+0x10] ;  /* 0x0000100812f03981 */ /* 0x000564000c1e1d00 */
[C---:B0-----:R-:W-:Y:S01]  /*06f0*/  @P4 IMAD.WIDE.U32 R22, R0.reuse, 0x20, R22 ;  /* 0x0000002000164825 */ /* 0x041fe200078e0016 */
[----:B------:R-:W-:Y:S01]  /*0700*/  @P4 IADD3 R0, PT, PT, R0, 0x80, RZ ;  /* 0x0000008000004810 */ /* 0x000fe20007ffe0ff */
[----:B------:R2:W5:Y:S04]  /*0710*/  @P4 LDG.E.128 R236, desc[UR8][R20.64] ;  /* 0x0000000814ec4981 */ /* 0x000568000c1e1d00 */
[----:B------:R2:W5:Y:S02]  /*0720*/  @P4 LDG.E.128 R228, desc[UR8][R20.64+0x10] ;  /* 0x0000100814e44981 */ /* 0x000564000c1e1d00 */
[----:B------:R-:W-:-:S02]  /*0730*/  @P1 IMAD.WIDE.U32 R2, R0, 0x20, R2 ;  /* 0x0000002000021825 */ /* 0x000fc400078e0002 */
[----:B------:R2:W5:Y:S02]  /*0740*/  @P4 LDG.E.128 R224, desc[UR8][R22.64] ;  /* 0x0000000816e04981 */ /* 0x000564000c1e1d00 */
[----:B------:R-:W-:Y:S02]  /*0750*/  @P1 IMAD.WIDE.U32 R4, R0, 0x20, R4 ;  /* 0x0000002000041825 */ /* 0x000fe400078e0004 */
[----:B------:R2:W5:Y:S04]  /*0760*/  @P4 LDG.E.128 R220, desc[UR8][R22.64+0x10] ;  /* 0x0000100816dc4981 */ /* 0x000568000c1e1d00 */
[----:B------:R2:W5:Y:S04]  /*0770*/  @P1 LDG.E.128 R216, desc[UR8][R2.64] ;  /* 0x0000000802d81981 */ /* 0x000568000c1e1d00 */
[----:B------:R2:W5:Y:S04]  /*0780*/  @P1 LDG.E.128 R212, desc[UR8][R2.64+0x10] ;  /* 0x0000100802d41981 */ /* 0x000568000c1e1d00 */
[----:B------:R2:W5:Y:S04]  /*0790*/  @P1 LDG.E.128 R208, desc[UR8][R4.64] ;  /* 0x0000000804d01981 */ /* 0x000568000c1e1d00 */
[----:B------:R2:W5:Y:S04]  /*07a0*/  @P1 LDG.E.128 R204, desc[UR8][R4.64+0x10] ;  /* 0x0000100804cc1981 */ /* 0x000568000c1e1d00 */
[----:B------:R-:W2:Y:S04]  /*07b0*/  @P3 LDG.E.128 R28, desc[UR8][R16.64+0x10] ;  /* 0x00001008101c3981 */ /* 0x000ea8000c1e1d00 */
[----:B----4-:R-:W4:Y:S04]  /*07c0*/  @P3 LDG.E.128 R24, desc[UR8][R18.64] ;  /* 0x0000000812183981 */ /* 0x010f28000c1e1d00 */
[----:B------:R0:W-:Y:S04]  /*07d0*/  @P2 STL.64 [R1+0x30], R36 ;  /* 0x0000302401002387 */ /* 0x0001e80000100a00 */
        /* <DEDUP_REMOVED lines=58> */
[----:B------:R-:W-:Y:S01]  /*0b80*/  @P1 IADD3 R0, PT, PT, R0, 0x80, RZ ;  /* 0x0000008000001810 */ /* 0x000fe20007ffe0ff */
[----:B--2---:R0:W-:Y:S04]  /*0b90*/  @P3 STL.64 [R1+0x10], R28 ;  /* 0x0000101c01003387 */ /* 0x0041e80000100a00 */
[----:B------:R0:W-:Y:S04]  /*0ba0*/  @P3 STL.64 [R1+0x18], R30 ;  /* 0x0000181e01003387 */ /* 0x0001e80000100a00 */
[----:B----4-:R0:W-:Y:S04]  /*0bb0*/  @P3 STL.64 [R1], R24 ;  /* 0x0000001801003387 */ /* 0x0101e80000100a00 */
[----:B------:R0:W-:Y:S01]  /*0bc0*/  @P3 STL.64 [R1+0x8], R26 ;  /* 0x0000081a01003387 */ /* 0x0001e20000100a00 */
[----:B------:R-:W-:Y:S05]  /*0bd0*/  @!P2 BRA `(.L_x_15314) ;  /* 0x0000004400c8a947 */ /* 0x000fea0003800000 */
[----:B------:R-:W1:Y:S08]  /*0be0*/  LDC.64 R4, c[0x0][0x3d8] ;  /* 0x0000f600ff047b82 */ /* 0x000e700000000a00 */
[----:B------:R-:W2:Y:S01]  /*0bf0*/  LDC.64 R2, c[0x0][0x3d0] ;  /* 0x0000f400ff027b82 */ /* 0x000ea20000000a00 */
[----:B-1----:R-:W-:-:S05]  /*0c00*/  IMAD.WIDE.U32 R4, R0, 0x20, R4 ;  /* 0x0000002000047825 */ /* 0x002fca00078e0004 */
        /* <DEDUP_REMOVED lines=61> */
[----:B-1----:R-:W-:Y:S06]  /*0fe0*/  BRA `(.L_x_15314) ;  /* 0x0000004000c47947 */ /* 0x002fec0003800000 */
.L_x_15313:
        /* <DEDUP_REMOVED lines=49> */
[----:B---3--:R-:W-:Y:S02]  /*1300*/  MOV R148, R46 ;  /* 0x0000002e00947202 */ /* 0x008fe40000000f00 */
[----:B----4-:R-:W-:Y:S02]  /*1310*/  MOV R149, R45 ;  /* 0x0000002d00957202 */ /* 0x010fe40000000f00 */
[----:B--2---:R-:W-:-:S02]  /*1320*/  MOV R150, R44 ;  /* 0x0000002c00967202 */ /* 0x004fc40000000f00 */
[----:B------:R-:W-:Y:S02]  /*1330*/  MOV R151, R43 ;  /* 0x0000002b00977202 */ /* 0x000fe40000000f00 */
[----:B------:R-:W-:Y:S02]  /*1340*/  MOV R46, R42 ;  /* 0x0000002a002e7202 */ /* 0x000fe40000000f00 */
[----:B------:R-:W-:Y:S02]  /*1350*/  MOV R45, R41 ;  /* 0x00000029002d7202 */ /* 0x000fe40000000f00 */
[----:B------:R-:W-:Y:S01]  /*1360*/  MOV R44, R40 ;  /* 0x00000028002c7202 */ /* 0x000fe20000000f00 */
[----:B------:R2:W3:Y:S01]  /*1370*/  @P0 LDG.E.128 R148, desc[UR8][R4.64+0x10] ;  /* 0x0000100804940981 */ /* 0x0004e2000c1e1d00 */
[----:B------:R-:W-:Y:S02]  /*1380*/  MOV R43, R39 ;  /* 0x00000027002b7202 */ /* 0x000fe40000000f00 */
[----:B------:R-:W-:-:S02]  /*1390*/  MOV R42, R38 ;  /* 0x00000026002a7202 */ /* 0x000fc40000000f00 */
[----:B------:R-:W-:Y:S02]  /*13a0*/  MOV R41, R37 ;  /* 0x0000002500297202 */ /* 0x000fe40000000f00 */
[----:B------:R-:W-:Y:S02]  /*13b0*/  MOV R38, R34 ;  /* 0x0000002200267202 */ /* 0x000fe40000000f00 */
[----:B------:R-:W-:Y:S01]  /*13c0*/  MOV R37, R33 ;  /* 0x0000002100257202 */ /* 0x000fe20000000f00 */
[----:B0-----:R-:W-:Y:S01]  /*13d0*/  @P0 IMAD.WIDE.U32 R2, R0, 0x20, R2 ;  /* 0x0000002000020825 */ /* 0x001fe200078e0002 */
[----:B------:R-:W-:Y:S01]  /*13e0*/  MOV R152, R46 ;  /* 0x0000002e00987202 */ /* 0x000fe20000000f00 */
[----:B--2---:R-:W0:Y:S01]  /*13f0*/  LDC.64 R4, c[0x0][0x3d0] ;  /* 0x0000f400ff047b82 */ /* 0x004e220000000a00 */
[----:B------:R-:W-:Y:S02]  /*1400*/  MOV R153, R45 ;  /* 0x0000002d00997202 */ /* 0x000fe40000000f00 */
[----:B------:R-:W-:Y:S01]  /*1410*/  MOV R154, R44 ;  /* 0x0000002c009a7202 */ /* 0x000fe20000000f00 */
[----:B------:R-:W5:Y:S01]  /*1420*/  @P0 LD.E.128 R52, desc[UR8][R2.64] ;  /* 0x0000000802340980 */ /* 0x000f62000c101d00 */
[----:B------:R-:W-:-:S02]  /*1430*/  MOV R155, R43 ;  /* 0x0000002b009b7202 */ /* 0x000fc40000000f00 */
[----:B------:R-:W-:Y:S01]  /*1440*/  MOV R34, R30 ;  /* 0x0000001e00227202 */ /* 0x000fe20000000f00 */
[----:B------:R2:W5:Y:S01]  /*1450*/  @P0 LD.E.128 R56, desc[UR8][R2.64+0x10] ;  /* 0x0000100802380980 */ /* 0x000562000c101d00 */
[----:B------:R-:W-:Y:S02]  /*1460*/  MOV R33, R29 ;  /* 0x0000001d00217202 */ /* 0x000fe40000000f00 */
[----:B------:R-:W-:Y:S01]  /*1470*/  MOV R29, R25 ;  /* 0x00000019001d7202 */ /* 0x000fe20000000f00 */
[----:B------:R-:W4:Y:S01]  /*1480*/  @P0 LDG.E.128 R152, desc[UR8][R8.64] ;  /* 0x0000000808980981 */ /* 0x000f22000c1e1d00 */
[----:B------:R-:W-:Y:S02]  /*1490*/  MOV R30, R24 ;  /* 0x00000018001e7202 */ /* 0x000fe40000000f00 */
[----:B------:R-:W-:Y:S02]  /*14a0*/  MOV R24, R21 ;  /* 0x0000001500187202 */ /* 0x000fe40000000f00 */
[----:B------:R-:W-:Y:S01]  /*14b0*/  MOV R25, R20 ;  /* 0x0000001400197202 */ /* 0x000fe20000000f00 */
[----:B------:R-:W4:Y:S01]  /*14c0*/  LDL R21, [R1+0x80] ;  /* 0x0000800001157983 */ /* 0x000f220000100800 */
[----:B------:R-:W-:Y:S01]  /*14d0*/  MOV R39, R35 ;  /* 0x0000002300277202 */ /* 0x000fe20000000f00 */
[----:B--2---:R-:W2:Y:S02]  /*14e0*/  LDC.64 R2, c[0x0][0x3d0] ;  /* 0x0000f400ff027b82 */ /* 0x004ea40000000a00 */
[----:B------:R-:W2:Y:S01]  /*14f0*/  LDL R20, [R1+0x84] ;  /* 0x0000840001147983 */ /* 0x000ea20000100800 */
[----:B------:R-:W-:-:S02]  /*1500*/  MOV R40, R36 ;  /* 0x0000002400287202 */ /* 0x000fc40000000f00 */
[----:B------:R-:W-:Y:S02]  /*1510*/  MOV R35, R31 ;  /* 0x0000001f00237202 */ /* 0x000fe40000000f00 */
[----:B------:R-:W-:Y:S02]  /*1520*/  MOV R36, R32 ;  /* 0x0000002000247202 */ /* 0x000fe40000000f00 */
[----:B------:R-:W-:Y:S02]  /*1530*/  MOV R31, R27 ;  /* 0x0000001b001f7202 */ /* 0x000fe40000000f00 */
[----:B------:R-:W-:Y:S02]  /*1540*/  MOV R32, R28 ;  /* 0x0000001c00207202 */ /* 0x000fe40000000f00 */
[----:B------:R-:W-:Y:S02]  /*1550*/  MOV R27, R23 ;  /* 0x00000017001b7202 */ /* 0x000fe40000000f00 */
[----:B------:R-:W-:-:S02]  /*1560*/  MOV R28, R26 ;  /* 0x0000001a001c7202 */ /* 0x000fc40000000f00 */
[----:B------:R-:W-:Y:S02]  /*1570*/  MOV R23, R18 ;  /* 0x0000001200177202 */ /* 0x000fe40000000f00 */
[----:B------:R-:W-:Y:S01]  /*1580*/  MOV R26, R19 ;  /* 0x00000013001a7202 */ /* 0x000fe20000000f00 */
[----:B------:R-:W2:Y:S01]  /*1590*/  LDL R18, [R1+0x8c] ;  /* 0x00008c0001127983 */ /* 0x000ea20000100800 */
[----:B------:R-:W-:Y:S02]  /*15a0*/  MOV R43, R37 ;  /* 0x00000025002b7202 */ /* 0x000fe40000000f00 */
[----:B------:R-:W-:Y:S01]  /*15b0*/  MOV R44, R38 ;  /* 0x00000026002c7202 */ /* 0x000fe20000000f00 */
[----:B------:R-:W2:Y:S01]  /*15c0*/  LDL R19, [R1+0x88] ;  /* 0x0000880001137983 */ /* 0x000ea20000100800 */
[----:B------:R-:W-:Y:S02]  /*15d0*/  MOV R37, R31 ;  /* 0x0000001f00257202 */ /* 0x000fe40000000f00 */
[----:B------:R-:W-:-:S02]  /*15e0*/  MOV R47, R41 ;  /* 0x00000029002f7202 */ /* 0x000fc40000000f00 */
[----:B------:R-:W-:Y:S02]  /*15f0*/  MOV R38, R32 ;  /* 0x0000002000267202 */ /* 0x000fe40000000f00 */
[----:B------:R-:W-:Y:S02]  /*1600*/  MOV R31, R27 ;  /* 0x0000001b001f7202 */ /* 0x000fe40000000f00 */
[----:B------:R-:W-:Y:S02]  /*1610*/  MOV R41, R35 ;  /* 0x0000002300297202 */ /* 0x000fe40000000f00 */
[----:B------:R-:W-:Y:S02]  /*1620*/  MOV R27, R23 ;  /* 0x00000017001b7202 */ /* 0x000fe40000000f00 */
[----:B------:R-:W-:Y:S02]  /*1630*/  MOV R46, R40 ;  /* 0x00000028002e7202 */ /* 0x000fe40000000f00 */
[----:B------:R-:W-:Y:S01]  /*1640*/  MOV R45, R39 ;  /* 0x00000027002d7202 */ /* 0x000fe20000000f00 */
[----:B---3--:R3:W-:Y:S04]  /*1650*/  @P0 STL.64 [R1+0xd0], R148 ;  /* 0x0000d09401000387 */ /* 0x0087e80000100a00 */
[----:B------:R-:W-:Y:S04]  /*1660*/  @P0 STL.64 [R1+0xd8], R150 ;  /* 0x0000d89601000387 */ /* 0x000fe80000100a00 */
[----:B------:R-:W2:Y:S01]  /*1670*/  LDL R32, [R1+0x30] ;  /* 0x0000300001207983 */ /* 0x000ea20000100800 */
[----:B---3--:R-:W-:-:S03]  /*1680*/  MOV R148, R42 ;  /* 0x0000002a00947202 */ /* 0x008fc60000000f00 */
[----:B------:R-:W3:Y:S01]  /*1690*/  LDL R23, [R1+0x34] ;  /* 0x0000340001177983 */ /* 0x000ee20000100800 */
[----:B------:R-:W-:Y:S02]  /*16a0*/  MOV R42, R36 ;  /* 0x00000024002a7202 */ /* 0x000fe40000000f00 */
[----:B----4-:R-:W-:Y:S02]  /*16b0*/  MOV R36, R21 ;  /* 0x0000001500247202 */ /* 0x010fe40000000f00 */
[----:B------:R-:W4:Y:S01]  /*16c0*/  LDL R21, [R1+0x38] ;  /* 0x0000380001157983 */ /* 0x000f220000100800 */
[----:B--2---:R-:W-:-:S03]  /*16d0*/  MOV R35, R20 ;  /* 0x0000001400237202 */ /* 0x004fc60000000f00 */
[----:B------:R-:W2:Y:S04]  /*16e0*/  LDL R20, [R1+0x3c] ;  /* 0x00003c0001147983 */ /* 0x000ea80000100800 */
[----:B------:R1:W-:Y:S04]  /*16f0*/  @P0 STL.64 [R1+0xc0], R152 ;  /* 0x0000c09801000387 */ /* 0x0003e80000100a00 */
[----:B------:R0:W-:Y:S01]  /*1700*/  @P0 STL.64 [R1+0xc8], R154 ;  /* 0x0000c89a01000387 */ /* 0x0001e20000100a00 */
[----:B-1----:R-:W-:Y:S02]  /*1710*/  MOV R152, R148 ;  /* 0x0000009400987202 */ /* 0x002fe40000000f00 */
[----:B------:R-:W-:-:S02]  /*1720*/  MOV R153, R47 ;  /* 0x0000002f00997202 */ /* 0x000fc40000000f00 */
[----:B0-----:R-:W-:Y:S02]  /*1730*/  MOV R154, R46 ;  /* 0x0000002e009a7202 */ /* 0x001fe40000000f00 */
[----:B------:R-:W-:-:S06]  /*1740*/  MOV R155, R45 ;  /* 0x0000002d009b7202 */ /* 0x000fcc0000000f00 */
[----:B------:R-:W2:Y:S01]  /*1750*/  @P0 LDG.E.128 R152, desc[UR8][R8.64+0x10] ;  /* 0x0000100808980981 */ /* 0x000ea2000c1e1d00 */
[----:B------:R-:W-:Y:S02]  /*1760*/  MOV R40, R34 ;  /* 0x0000002200287202 */ /* 0x000fe40000000f00 */
[----:B------:R-:W-:Y:S02]  /*1770*/  MOV R39, R33 ;  /* 0x0000002100277202 */ /* 0x000fe40000000f00 */
[----:B------:R-:W-:Y:S02]  /*1780*/  MOV R148, R44 ;  /* 0x0000002c00947202 */ /* 0x000fe40000000f00 */
[----:B------:R-:W-:Y:S02]  /*1790*/  MOV R47, R43 ;  /* 0x0000002b002f7202 */ /* 0x000fe40000000f00 */
[----:B------:R-:W-:Y:S02]  /*17a0*/  MOV R44, R40 ;  /* 0x00000028002c7202 */ /* 0x000fe40000000f00 */
[----:B------:R-:W-:-:S02]  /*17b0*/  MOV R43, R39 ;  /* 0x00000027002b7202 */ /* 0x000fc40000000f00 */
[----:B------:R-:W-:Y:S02]  /*17c0*/  MOV R40, R36 ;  /* 0x0000002400287202 */ /* 0x000fe40000000f00 */
[----:B------:R-:W-:Y:S02]  /*17d0*/  MOV R39, R35 ;  /* 0x0000002300277202 */ /* 0x000fe40000000f00 */
[----:B------:R-:W-:Y:S02]  /*17e0*/  MOV R34, R19 ;  /* 0x0000001300227202 */ /* 0x000fe40000000f00 */
[----:B------:R-:W-:Y:S02]  /*17f0*/  MOV R33, R18 ;  /* 0x0000001200217202 */ /* 0x000fe40000000f00 */
[----:B------:R-:W-:Y:S01]  /*1800*/  MOV R46, R42 ;  /* 0x0000002a002e7202 */ /* 0x000fe20000000f00 */
[----:B------:R-:W0:Y:S01]  /*1810*/  LDC.64 R18, c[0x0][0x3d8] ;  /* 0x0000f600ff127b82 */ /* 0x000e220000000a00 */
[----:B------:R-:W-:-:S02]  /*1820*/  MOV R45, R41 ;  /* 0x00000029002d7202 */ /* 0x000fc40000000f00 */
[----:B------:R-:W-:Y:S02]  /*1830*/  MOV R42, R38 ;  /* 0x00000026002a7202 */ /* 0x000fe40000000f00 */
[----:B------:R-:W-:Y:S02]  /*1840*/  MOV R41, R37 ;  /* 0x0000002500297202 */ /* 0x000fe40000000f00 */
[----:B------:R-:W-:Y:S02]  /*1850*/  MOV R38, R34 ;  /* 0x0000002200267202 */ /* 0x000fe40000000f00 */
[----:B------:R-:W-:Y:S02]  /*1860*/  MOV R37, R33 ;  /* 0x0000002100257202 */ /* 0x000fe40000000f00 */
[----:B------:R-:W-:-:S05]  /*1870*/  @P0 LOP3.LUT R0, R0, 0x80, RZ, 0xfc, !PT ;  /* 0x0000008000000812 */ /* 0x000fca00078efcff */
[----:B------:R-:W-:Y:S01]  /*1880*/  @P1 IMAD.WIDE.U32 R10, R0, 0x20, R10 ;  /* 0x00000020000a1825 */ /* 0x000fe200078e000a */
[----:B------:R-:W-:Y:S02]  /*1890*/  MOV R36, R32 ;  /* 0x0000002000247202 */ /* 0x000fe40000000f00 */
[----:B------:R-:W2:Y:S01]  /*18a0*/  LDL R32, [R1+0x60] ;  /* 0x0000600001207983 */ /* 0x000ea20000100800 */
[----:B---3--:R-:W-:-:S03]  /*18b0*/  MOV R35, R23 ;  /* 0x0000001700237202 */ /* 0x008fc60000000f00 */
[----:B------:R-:W3:Y:S01]  /*18c0*/  LDL R23, [R1+0x64] ;  /* 0x0000640001177983 */ /* 0x000ee20000100800 */
[----:B----4-:R-:W-:-:S03]  /*18d0*/  MOV R34, R21 ;  /* 0x0000001500227202 */ /* 0x010fc60000000f00 */
        /* <DEDUP_REMOVED lines=9> */
[----:B------:R-:W4:Y:S01]  /*1970*/  @P1 LDG.E.128 R152, desc[UR8][R10.64] ;  /* 0x000000080a981981 */ /* 0x000f22000c1e1d00 */
[----:B------:R-:W-:Y:S02]  /*1980*/  MOV R150, R44 ;  /* 0x0000002c00967202 */ /* 0x000fe40000000f00 */
[----:B------:R-:W-:Y:S02]  /*1990*/  MOV R149, R43 ;  /* 0x0000002b00957202 */ /* 0x000fe40000000f00 */
[----:B------:R-:W-:Y:S02]  /*19a0*/  MOV R148, R42 ;  /* 0x0000002a00947202 */ /* 0x000fe40000000f00 */
[----:B------:R-:W-:Y:S02]  /*19b0*/  MOV R44, R38 ;  /* 0x00000026002c7202 */ /* 0x000fe40000000f00 */
[----:B------:R-:W-:Y:S02]  /*19c0*/  MOV R43, R37 ;  /* 0x00000025002b7202 */ /* 0x000fe40000000f00 */
[----:B------:R-:W-:-:S02]  /*19d0*/  MOV R42, R34 ;  /* 0x00000022002a7202 */ /* 0x000fc40000000f00 */
[----:B------:R-:W2:Y:S01]  /*19e0*/  LDL R34, [R1+0x50] ;  /* 0x0000500001227983 */ /* 0x000ea20000100800 */
[----:B------:R-:W-:Y:S02]  /*19f0*/  MOV R45, R39 ;  /* 0x00000027002d7202 */ /* 0x000fe40000000f00 */
[----:B------:R-:W-:Y:S02]  /*1a00*/  MOV R47, R41 ;  /* 0x00000029002f7202 */ /* 0x000fe40000000f00 */
[----:B------:R-:W-:Y:S02]  /*1a10*/  MOV R39, R33 ;  /* 0x0000002100277202 */ /* 0x000fe40000000f00 */
[----:B------:R-:W2:Y:S01]  /*1a20*/  LDL R33, [R1+0x54] ;  /* 0x0000540001217983 */ /* 0x000ea20000100800 */
[----:B------:R-:W-:-:S03]  /*1a30*/  MOV R38, R32 ;  /* 0x0000002000267202 */ /* 0x000fc60000000f00 */
[----:B------:R-:W2:Y:S01]  /*1a40*/  LDL R32, [R1+0x58] ;  /* 0x0000580001207983 */ /* 0x000ea20000100800 */
[----:B---3--:R-:W-:-:S03]  /*1a50*/  MOV R37, R23 ;  /* 0x0000001700257202 */ /* 0x008fc60000000f00 */
[----:B------:R-:W3:Y:S04]  /*1a60*/  LDL R23, [R1+0x5c] ;  /* 0x00005c0001177983 */ /* 0x000ee80000100800 */
[----:B----4-:R0:W-:Y:S04]  /*1a70*/  @P1 STL.64 [R1+0xa0], R152 ;  /* 0x0000a09801001387 */ /* 0x0101e80000100a00 */
[----:B------:R1:W-:Y:S01]  /*1a80*/  @P1 STL.64 [R1+0xa8], R154 ;  /* 0x0000a89a01001387 */ /* 0x0003e20000100a00 */
[----:B0-----:R-:W-:Y:S02]  /*1a90*/  MOV R152, R150 ;  /* 0x0000009600987202 */ /* 0x001fe40000000f00 */
[----:B------:R-:W-:-:S02]  /*1aa0*/  MOV R153, R149 ;  /* 0x0000009500997202 */ /* 0x000fc40000000f00 */
[----:B-1----:R-:W-:Y:S02]  /*1ab0*/  MOV R154, R148 ;  /* 0x00000094009a7202 */ /* 0x002fe40000000f00 */
[----:B------:R-:W-:-:S06]  /*1ac0*/  MOV R155, R47 ;  /* 0x0000002f009b7202 */ /* 0x000fcc0000000f00 */
[----:B------:R0:W4:Y:S01]  /*1ad0*/  @P1 LDG.E.128 R152, desc[UR8][R10.64+0x10] ;  /* 0x000010080a981981 */ /* 0x000122000c1e1d00 */
[----:B------:R-:W-:Y:S02]  /*1ae0*/  MOV R46, R40 ;  /* 0x00000028002e7202 */ /* 0x000fe40000000f00 */
[----:B------:R-:W-:Y:S02]  /*1af0*/  MOV R40, R36 ;  /* 0x0000002400287202 */ /* 0x000fe40000000f00 */
[----:B------:R-:W-:Y:S02]  /*1b00*/  MOV R41, R35 ;  /* 0x0000002300297202 */ /* 0x000fe40000000f00 */
[----:B------:R-:W-:Y:S02]  /*1b10*/  MOV R36, R21 ;  /* 0x0000001500247202 */ /* 0x000fe40000000f00 */
[----:B--2---:R-:W-:Y:S01]  /*1b20*/  MOV R35, R20 ;  /* 0x0000001400237202 */ /* 0x004fe20000000f00 */
[----:B------:R-:W-:Y:S01]  /*1b30*/  @P1 IMAD.WIDE.U32 R12, R0, 0x20, R12 ;  /* 0x00000020000c1825 */ /* 0x000fe200078e000c */
[----:B------:R-:W-:Y:S01]  /*1b40*/  MOV R150, R46 ;  /* 0x0000002e00967202 */ /* 0x000fe20000000f00 */
[----:B------:R-:W1:Y:S01]  /*1b50*/  @P2 LDC.64 R20, c[0x0][0x440] ;  /* 0x00011000ff142b82 */ /* 0x000e620000000a00 */
[----:B------:R-:W-:-:S02]  /*1b60*/  MOV R148, R44 ;  /* 0x0000002c00947202 */ /* 0x000fc40000000f00 */
[----:B------:R-:W-:Y:S01]  /*1b70*/  MOV R47, R43 ;  /* 0x0000002b002f7202 */ /* 0x000fe20000000f00 */
[----:B------:R-:W2:Y:S01]  /*1b80*/  @P1 LDG.E.128 R24, desc[UR8][R12.64+0x10] ;  /* 0x000010080c181981 */ /* 0x000ea2000c1e1d00 */
[----:B------:R-:W-:Y:S02]  /*1b90*/  MOV R43, R39 ;  /* 0x00000027002b7202 */ /* 0x000fe40000000f00 */
[----:B------:R-:W-:Y:S02]  /*1ba0*/  MOV R46, R38 ;  /* 0x00000026002e7202 */ /* 0x000fe40000000f00 */
[----:B------:R-:W-:Y:S01]  /*1bb0*/  ISETP.GE.U32.AND P3, PT, R7, 0x200, PT ;  /* 0x000002000700780c */ /* 0x000fe20003f66070 */
[----:B------:R-:W-:Y:S01]  /*1bc0*/  @P1 IMAD.WIDE.U32 R14, R0, 0x20, R14 ;  /* 0x00000020000e1825 */ /* 0x000fe200078e000e */
[----:B------:R-:W-:Y:S01]  /*1bd0*/  MOV R44, R36 ;  /* 0x00000024002c7202 */ /* 0x000fe20000000f00 */
[----:B0-----:R-:W0:Y:S01]  /*1be0*/  LDC.64 R10, c[0x0][0x3d8] ;  /* 0x0000f600ff0a7b82 */ /* 0x001e220000000a00 */
[----:B------:R-:W-:-:S02]  /*1bf0*/  MOV R39, R35 ;  /* 0x0000002300277202 */ /* 0x000fc40000000f00 */
[----:B------:R-:W-:Y:S01]  /*1c00*/  MOV R38, R34 ;  /* 0x0000002200267202 */ /* 0x000fe20000000f00 */
[----:B------:R-:W5:Y:S01]  /*1c10*/  @P1 LD.E.128 R60, desc[UR8][R14.64] ;  /* 0x000000080e3c1980 */ /* 0x000f62000c101d00 */
[----:B------:R-:W-:Y:S02]  /*1c20*/  MOV R34, R22 ;  /* 0x0000001600227202 */ /* 0x000fe40000000f00 */
[----:B------:R-:W-:Y:S01]  /*1c30*/  MOV R149, R45 ;  /* 0x0000002d00957202 */ /* 0x000fe20000000f00 */
[----:B------:R-:W2:Y:S01]  /*1c40*/  LDL R22, [R1+0x10] ;  /* 0x0000100001167983 */ /* 0x000ea20000100800 */
[----:B------:R-:W-:Y:S01]  /*1c50*/  MOV R156, R150 ;  /* 0x00000096009c7202 */ /* 0x000fe20000000f00 */
[----:B------:R-:W0:Y:S01]  /*1c60*/  @P3 LDC.64 R8, c[0x0][0x440] ;  /* 0x00011000ff083b82 */ /* 0x000e220000000a00 */
[----:B------:R-:W-:Y:S01]  /*1c70*/  MOV R157, R149 ;  /* 0x00000095009d7202 */ /* 0x000fe20000000f00 */
[----:B------:R1:W5:Y:S01]  /*1c80*/  @P1 LD.E.128 R64, desc[UR8][R14.64+0x10] ;  /* 0x000010080e401980 */ /* 0x000362000c101d00 */
[----:B------:R-:W-:-:S02]  /*1c90*/  MOV R158, R148 ;  /* 0x00000094009e7202 */ /* 0x000fc40000000f00 */
[----:B------:R-:W-:-:S06]  /*1ca0*/  MOV R159, R47 ;  /* 0x0000002f009f7202 */ /* 0x000fcc0000000f00 */
[----:B------:R1:W2:Y:S01]  /*1cb0*/  @P1 LDG.E.128 R156, desc[UR8][R12.64] ;  /* 0x000000080c9c1981 */ /* 0x0002a2000c1e1d00 */
[----:B------:R-:W-:Y:S01]  /*1cc0*/  MOV R45, R37 ;  /* 0x00000025002d7202 */ /* 0x000fe20000000f00 */
[----:B-1----:R-:W1:Y:S01]  /*1cd0*/  LDC.64 R14, c[0x0][0x3d8] ;  /* 0x0000f600ff0e7b82 */ /* 0x002e620000000a00 */
[----:B------:R-:W-:Y:S02]  /*1ce0*/  MOV R37, R33 ;  /* 0x0000002100257202 */ /* 0x000fe40000000f00 */
[----:B------:R-:W-:Y:S02]  /*1cf0*/  MOV R33, R6 ;  /* 0x0000000600217202 */ /* 0x000fe40000000f00 */
[----:B------:R-:W2:Y:S01]  /*1d00*/  LDL R6, [R1+0x14] ;  /* 0x0000140001067983 */ /* 0x000ea20000100800 */
[----:B------:R-:W-:Y:S02]  /*1d10*/  MOV R148, R38 ;  /* 0x0000002600947202 */ /* 0x000fe40000000f00 */
[----:B------:R-:W-:Y:S01]  /*1d20*/  MOV R149, R37 ;  /* 0x0000002500957202 */ /* 0x000fe20000000f00 */
[----:B------:R-:W1:Y:S01]  /*1d30*/  LDC.64 R12, c[0x0][0x3d0] ;  /* 0x0000f400ff0c7b82 */ /* 0x000e620000000a00 */
[----:B------:R-:W-:-:S02]  /*1d40*/  MOV R36, R32 ;  /* 0x0000002000247202 */ /* 0x000fc40000000f00 */
[----:B------:R-:W2:Y:S01]  /*1d50*/  LDL R32, [R1+0x48] ;  /* 0x0000480001207983 */ /* 0x000ea20000100800 */
[----:B---3--:R-:W-:-:S03]  /*1d60*/  MOV R35, R23 ;  /* 0x0000001700237202 */ /* 0x008fc60000000f00 */
[----:B------:R-:W3:Y:S01]  /*1d70*/  LDL R23, [R1+0x4c] ;  /* 0x00004c0001177983 */ /* 0x000ee20000100800 */
[----:B------:R-:W-:Y:S02]  /*1d80*/  MOV R150, R36 ;  /* 0x0000002400967202 */ /* 0x000fe40000000f00 */
[----:B------:R-:W-:Y:S01]  /*1d90*/  MOV R151, R35 ;  /* 0x0000002300977202 */ /* 0x000fe20000000f00 */
[----:B----4-:R-:W-:Y:S04]  /*1da0*/  @P1 STL.64 [R1+0x90], R152 ;  /* 0x0000909801001387 */ /* 0x010fe80000100a00 */
[----:B------:R4:W-:Y:S04]  /*1db0*/  @P1 STL.64 [R1+0x98], R154 ;  /* 0x0000989a01001387 */ /* 0x0009e80000100a00 */
[----:B------:R0:W3:Y:S04]  /*1dc0*/  LDL R36, [R1+0x20] ;  /* 0x0000200001247983 */ /* 0x0000e80000100800 */
[----:B------:R0:W3:Y:S01]  /*1dd0*/  LDL R37, [R1+0x24] ;  /* 0x0000240001257983 */ /* 0x0000e20000100800 */
[----:B----4-:R-:W-:-:S03]  /*1de0*/  MOV R155, R39 ;  /* 0x00000027009b7202 */ /* 0x010fc60000000f00 */
[----:B------:R4:W4:Y:S01]  /*1df0*/  LDL R38, [R1+0x28] ;  /* 0x0000280001267983 */ /* 0x0009220000100800 */
[----:B------:R-:W-:Y:S02]  /*1e00*/  MOV R154, R44 ;  /* 0x0000002c009a7202 */ /* 0x000fe40000000f00 */
[----:B------:R-:W-:Y:S01]  /*1e10*/  MOV R44, R34 ;  /* 0x00000022002c7202 */ /* 0x000fe20000000f00 */
[----:B------:R0:W4:Y:S04]  /*1e20*/  LDL R39, [R1+0x2c] ;  /* 0x00002c0001277983 */ /* 0x0001280000100800 */
[----:B------:R0:W4:Y:S04]  /*1e30*/  LDL R34, [R1+0x18] ;  /* 0x0000180001227983 */ /* 0x0001280000100800 */
[----:B------:R0:W4:Y:S01]  /*1e40*/  LDL R35, [R1+0x1c] ;  /* 0x00001c0001237983 */ /* 0x0001220000100800 */
[----:B------:R-:W-:-:S02]  /*1e50*/  MOV R152, R46 ;  /* 0x0000002e00987202 */ /* 0x000fc40000000f00 */
[----:B------:R-:W-:Y:S01]  /*1e60*/  ISETP.GE.U32.AND P4, PT, R7, 0x280, PT ;  /* 0x000002800700780c */ /* 0x000fe20003f86070 */
[----:B--2---:R2:W-:Y:S01]  /*1e70*/  @P1 STL.64 [R1+0x70], R24 ;  /* 0x0000701801001387 */ /* 0x0045e20000100a00 */
[----:B------:R-:W-:-:S03]  /*1e80*/  @P1 IADD3 R0, PT, PT, R0, 0x80, RZ ;  /* 0x0000008000001810 */ /* 0x000fc60007ffe0ff */
[----:B------:R1:W-:Y:S01]  /*1e90*/  @P1 STL.64 [R1+0x78], R26 ;  /* 0x0000781a01001387 */ /* 0x0003e20000100a00 */
[----:B------:R-:W-:Y:S01]  /*1ea0*/  MOV R153, R45 ;  /* 0x0000002d00997202 */ /* 0x000fe20000000f00 */
[----:B------:R-:W-:Y:S01]  /*1eb0*/  @P2 IMAD.WIDE.U32 R16, R0, 0x20, R16 ;  /* 0x0000002000102825 */ /* 0x000fe200078e0010 */
[----:B------:R-:W-:-:S03]  /*1ec0*/  MOV R45, R33 ;  /* 0x00000021002d7202 */ /* 0x000fc60000000f00 */
[C---:B------:R-:W-:Y:S01]  /*1ed0*/  @P2 IMAD.WIDE.U32 R18, R0.reuse, 0x20, R18 ;  /* 0x0000002000122825 */ /* 0x040fe200078e0012 */
[----:B------:R-:W4:Y:S01]  /*1ee0*/  @P2 LDG.E.128 R152, desc[UR8][R16.64] ;  /* 0x0000000810982981 */ /* 0x000f22000c1e1d00 */
[----:B--2---:R-:W2:Y:S03]  /*1ef0*/  @P4 LDC.64 R24, c[0x0][0x440] ;  /* 0x00011000ff184b82 */ /* 0x004ea60000000a00 */
[----:B------:R0:W-:Y:S01]  /*1f00*/  @P1 STL.64 [R1+0x80], R156 ;  /* 0x0000809c01001387 */ /* 0x0001e20000100a00 */
[----:B------:R-:W-:-:S03]  /*1f10*/  @P2 IMAD.WIDE.U32 R20, R0, 0x20, R20 ;  /* 0x0000002000142825 */ /* 0x000fc600078e0014 */
[----:B------:R0:W-:Y:S01]  /*1f20*/  @P1 STL.64 [R1+0x88], R158 ;  /* 0x0000889e01001387 */ /* 0x0001e20000100a00 */
[----:B------:R-:W-:Y:S02]  /*1f30*/  ISETP.GE.U32.AND P1, PT, R7, 0x300, PT ;  /* 0x000003000700780c */ /* 0x000fe40003f26070 */
[----:B------:R-:W-:Y:S01]  /*1f40*/  @P2 IADD3 R0, PT, PT, R0, 0x80, RZ ;  /* 0x0000008000002810 */ /* 0x000fe20007ffe0ff */
[----:B------:R-:W4:Y:S01]  /*1f50*/  @P2 LDG.E.128 R148, desc[UR8][R16.64+0x10] ;  /* 0x0000100810942981 */ /* 0x000f22000c1e1d00 */
[----:B------:R-:W-:-:S03]  /*1f60*/  MOV R33, R6 ;  /* 0x0000000600217202 */ /* 0x000fc60000000f00 */
[C---:B------:R-:W-:Y:S01]  /*1f70*/  @P3 IMAD.WIDE.U32 R4, R0.reuse, 0x20, R4 ;  /* 0x0000002000043825 */ /* 0x040fe200078e0004 */
[----:B------:R-:W4:Y:S04]  /*1f80*/  @P2 LDG.E.128 R40, desc[UR8][R18.64+0x10] ;  /* 0x0000100812282981 */ /* 0x000f28000c1e1d00 */
[----:B------:R2:W5:Y:S01]  /*1f90*/  @P2 LD.E.128 R68, desc[UR8][R20.64] ;  /* 0x0000000814442980 */ /* 0x000562000c101d00 */
[----:B-1----:R-:W1:Y:S01]  /*1fa0*/  @P1 LDC.64 R26, c[0x0][0x440] ;  /* 0x00011000ff1a1b82 */ /* 0x002e620000000a00 */
[----:B0-----:R-:W-:Y:S02]  /*1fb0*/  @P3 IMAD.WIDE.U32 R8, R0, 0x20, R8 ;  /* 0x0000002000083825 */ /* 0x001fe400078e0008 */
[----:B------:R0:W5:Y:S04]  /*1fc0*/  @P2 LD.E.128 R72, desc[UR8][R20.64+0x10] ;  /* 0x0000100814482980 */ /* 0x000168000c101d00 */
[----:B------:R0:W5:Y:S04]  /*1fd0*/  @P3 LD.E.128 R76, desc[UR8][R8.64] ;  /* 0x00000008084c3980 */ /* 0x000168000c101d00 */
[----:B------:R0:W5:Y:S01]  /*1fe0*/  @P3 LD.E.128 R80, desc[UR8][R8.64+0x10] ;  /* 0x0000100808503980 */ /* 0x000162000c101d00 */
[----:B------:R-:W-:-:S02]  /*1ff0*/  MOV R46, R32 ;  /* 0x00000020002e7202 */ /* 0x000fc40000000f00 */
[----:B------:R-:W-:Y:S02]  /*2000*/  MOV R32, R22 ;  /* 0x0000001600207202 */ /* 0x000fe40000000f00 */
[----:B---3--:R-:W-:Y:S02]  /*2010*/  MOV R47, R23 ;  /* 0x00000017002f7202 */ /* 0x008fe40000000f00 */
[----:B------:R-:W3:Y:S04]  /*2020*/  LDC.64 R22, c[0x0][0x3d8] ;  /* 0x0000f600ff167b82 */ /* 0x000ee80000000a00 */
[----:B------:R-:W4:Y:S01]  /*2030*/  @P2 LDG.E.128 R44, desc[UR8][R18.64] ;  /* 0x00000008122c2981 */ /* 0x000f22000c1e1d00 */
[----:B---3--:R-:W-:-:S05]  /*2040*/  @P3 IMAD.WIDE.U32 R22, R0, 0x20, R22 ;  /* 0x0000002000163825 */ /* 0x008fca00078e0016 */
[----:B------:R-:W3:Y:S01]  /*2050*/  @P3 LDG.E.128 R28, desc[UR8][R22.64] ;  /* 0x00000008161c3981 */ /* 0x000ee2000c1e1d00 */
[----:B------:R-:W-:-:S03]  /*2060*/  @P3 IADD3 R0, PT, PT, R0, 0x80, RZ ;  /* 0x0000008000003810 */ /* 0x000fc60007ffe0ff */
[----:B------:R0:W5:Y:S02]  /*2070*/  @P3 LDG.E.128 R240, desc[UR8][R22.64+0x10] ;  /* 0x0000100816f03981 */ /* 0x000164000c1e1d00 */
[----:B------:R-:W-:-:S04]  /*2080*/  @P4 IMAD.WIDE.U32 R2, R0, 0x20, R2 ;  /* 0x0000002000024825 */ /* 0x000fc800078e0002 */
[C---:B------:R-:W-:Y:S01]  /*2090*/  @P4 IMAD.WIDE.U32 R10, R0.reuse, 0x20, R10 ;  /* 0x00000020000a4825 */ /* 0x040fe200078e000a */
[----:B------:R0:W5:Y:S03]  /*20a0*/  @P4 LDG.E.128 R236, desc[UR8][R2.64] ;  /* 0x0000000802ec4981 */ /* 0x000166000c1e1d00 */
[C---:B--2---:R-:W-:Y:S01]  /*20b0*/  @P4 IMAD.WIDE.U32 R24, R0.reuse, 0x20, R24 ;  /* 0x0000002000184825 */ /* 0x044fe200078e0018 */
[----:B------:R-:W-:Y:S01]  /*20c0*/  @P4 IADD3 R0, PT, PT, R0, 0x80, RZ ;  /* 0x0000008000004810 */ /* 0x000fe20007ffe0ff */
[----:B------:R0:W5:Y:S04]  /*20d0*/  @P4 LDG.E.128 R228, desc[UR8][R2.64+0x10] ;  /* 0x0000100802e44981 */ /* 0x000168000c1e1d00 */
[C---:B------:R-:W-:Y:S01]  /*20e0*/  @P1 IMAD.WIDE.U32 R12, R0.reuse, 0x20, R12 ;  /* 0x00000020000c1825 */ /* 0x040fe200078e000c */
[----:B------:R0:W5:Y:S03]  /*20f0*/  @P4 LDG.E.128 R224, desc[UR8][R10.64] ;  /* 0x000000080ae04981 */ /* 0x000166000c1e1d00 */
[C---:B------:R-:W-:Y:S01]  /*2100*/  @P1 IMAD.WIDE.U32 R14, R0.reuse, 0x20, R14 ;  /* 0x00000020000e1825 */ /* 0x040fe200078e000e */
[----:B------:R0:W5:Y:S03]  /*2110*/  @P4 LDG.E.128 R220, desc[UR8][R10.64+0x10] ;  /* 0x000010080adc4981 */ /* 0x000166000c1e1d00 */
[----:B-1----:R-:W-:Y:S01]  /*2120*/  @P1 IMAD.WIDE.U32 R26, R0, 0x20, R26 ;  /* 0x00000020001a1825 */ /* 0x002fe200078e001a */
        /* <DEDUP_REMOVED lines=8> */
[----:B----4-:R-:W2:Y:S04]  /*21b0*/  @P3 LDG.E.128 R36, desc[UR8][R4.64] ;  /* 0x0000000804243981 */ /* 0x010ea8000c1e1d00 */
[----:B------:R-:W4:Y:S04]  /*21c0*/  @P3 LDG.E.128 R32, desc[UR8][R4.64+0x10] ;  /* 0x0000100804203981 */ /* 0x000f28000c1e1d00 */
        /* <DEDUP_REMOVED lines=28> */
[----:B------:R-:W-:Y:S01]  /*2390*/  @P1 IADD3 R0, PT, PT, R0, 0x80, RZ ;  /* 0x0000008000001810 */ /* 0x000fe20007ffe0ff */
[----:B------:R0:W-:Y:S04]  /*23a0*/  @P2 STL.64 [R1+0x40], R44 ;  /* 0x0000402c01002387 */ /* 0x0001e80000100a00 */
[----:B------:R0:W-:Y:S04]  /*23b0*/  @P2 STL.64 [R1+0x48], R46 ;  /* 0x0000482e01002387 */ /* 0x0001e80000100a00 */
[----:B------:R0:W-:Y:S04]  /*23c0*/  @P2 STL.64 [R1+0x30], R40 ;  /* 0x0000302801002387 */ /* 0x0001e80000100a00 */
[----:B------:R0:W-:Y:S01]  /*23d0*/  @P2 STL.64 [R1+0x38], R42 ;  /* 0x0000382a01002387 */ /* 0x0001e20000100a00 */
[----:B------:R-:W-:-:S03]  /*23e0*/  ISETP.GE.U32.AND P2, PT, R7, 0x380, PT ;  /* 0x000003800700780c */ /* 0x000fc60003f46070 */
[----:B--2---:R0:W-:Y:S04]  /*23f0*/  @P3 STL.64 [R1+0x20], R36 ;  /* 0x0000202401003387 */ /* 0x0041e80000100a00 */
[----:B------:R0:W-:Y:S04]  /*2400*/  @P3 STL.64 [R1+0x28], R38 ;  /* 0x0000282601003387 */ /* 0x0001e80000100a00 */
[----:B----4-:R0:W-:Y:S04]  /*2410*/  @P3 STL.64 [R1+0x10], R32 ;  /* 0x0000102001003387 */ /* 0x0101e80000100a00 */
[----:B------:R0:W-:Y:S04]  /*2420*/  @P3 STL.64 [R1+0x18], R34 ;  /* 0x0000182201003387 */ /* 0x0001e80000100a00 */
[----:B---3--:R0:W-:Y:S04]  /*2430*/  @P3 STL.64 [R1], R28 ;  /* 0x0000001c01003387 */ /* 0x0081e80000100a00 */
[----:B------:R0:W-:Y:S01]  /*2440*/  @P3 STL.64 [R1+0x8], R30 ;  /* 0x0000081e01003387 */ /* 0x0001e20000100a00 */
[----:B------:R-:W-:Y:S05]  /*2450*/  @!P2 BRA `(.L_x_15314) ;  /* 0x0000002c00a8a947 */ /* 0x000fea0003800000 */
[----:B0-----:R-:W0:Y:S08]  /*2460*/  LDC.64 R8, c[0x0][0x440] ;  /* 0x00011000ff087b82 */ /* 0x001e300000000a00 */
        /* <DEDUP_REMOVED lines=40> */
.L_x_15312:
        /* <DEDUP_REMOVED lines=58> */
[----:B---3--:R-:W-:-:S03]  /*2a90*/  MOV R152, R148 ;  /* 0x0000009400987202 */ /* 0x008fc60000000f00 */
[----:B------:R2:W5:Y:S01]  /*2aa0*/  @P0 LD.E.128 R104, desc[UR8][R2.64+0x10] ;  /* 0x0000100802680980 */ /* 0x000562000c101d00 */
[----:B------:R-:W-:Y:S02]  /*2ab0*/  MOV R153, R47 ;  /* 0x0000002f00997202 */ /* 0x000fe40000000f00 */
[----:B----4-:R-:W-:Y:S01]  /*2ac0*/  MOV R154, R46 ;  /* 0x0000002e009a7202 */ /* 0x010fe20000000f00 */
[----:B------:R-:W5:Y:S01]  /*2ad0*/  @P0 LD.E.128 R52, desc[UR8][R10.64] ;  /* 0x000000080a340980 */ /* 0x000f62000c101d00 */
[----:B------:R-:W-:Y:S02]  /*2ae0*/  MOV R155, R45 ;  /* 0x0000002d009b7202 */ /* 0x000fe40000000f00 */
[----:B------:R-:W-:Y:S01]  /*2af0*/  MOV R148, R44 ;  /* 0x0000002c00947202 */ /* 0x000fe20000000f00 */
[----:B------:R-:W5:Y:S01]  /*2b00*/  @P0 LD.E.128 R56, desc[UR8][R10.64+0x10] ;  /* 0x000010080a380980 */ /* 0x000f62000c101d00 */
[----:B------:R-:W-:Y:S01]  /*2b10*/  MOV R47, R43 ;  /* 0x0000002b002f7202 */ /* 0x000fe20000000f00 */
[----:B------:R-:W-:Y:S01]  /*2b20*/  @P1 IMAD.WIDE.U32 R12, R0, 0x20, R12 ;  /* 0x00000020000c1825 */ /* 0x000fe200078e000c */
[----:B------:R-:W-:Y:S01]  /*2b30*/  MOV R46, R42 ;  /* 0x0000002a002e7202 */ /* 0x000fe20000000f00 */
[----:B------:R3:W4:Y:S01]  /*2b40*/  @P0 LDG.E.128 R152, desc[UR8][R4.64+0x10] ;  /* 0x0000100804980981 */ /* 0x000722000c1e1d00 */
[----:B------:R-:W-:Y:S01]  /*2b50*/  MOV R45, R41 ;  /* 0x00000029002d7202 */ /* 0x000fe20000000f00 */
[----:B--2---:R-:W2:Y:S01]  /*2b60*/  LDC.64 R2, c[0x0][0x3d8] ;  /* 0x0000f600ff027b82 */ /* 0x004ea20000000a00 */
[----:B------:R-:W-:-:S02]  /*2b70*/  MOV R156, R148 ;  /* 0x00000094009c7202 */ /* 0x000fc40000000f00 */
[----:B------:R-:W-:Y:S02]  /*2b80*/  MOV R157, R47 ;  /* 0x0000002f009d7202 */ /* 0x000fe40000000f00 */
[----:B------:R-:W-:Y:S02]  /*2b90*/  MOV R158, R46 ;  /* 0x0000002e009e7202 */ /* 0x000fe40000000f00 */
[----:B------:R-:W-:Y:S01]  /*2ba0*/  MOV R159, R45 ;  /* 0x0000002d009f7202 */ /* 0x000fe20000000f00 */
[----:B---3--:R-:W3:Y:S05]  /*2bb0*/  @P2 LDC.64 R4, c[0x0][0x440] ;  /* 0x00011000ff042b82 */ /* 0x008eea0000000a00 */
[----:B------:R-:W2:Y:S01]  /*2bc0*/  @P0 LDG.E.128 R156, desc[UR8][R8.64] ;  /* 0x00000008089c0981 */ /* 0x000ea2000c1e1d00 */
        /* <DEDUP_REMOVED lines=10> */
[----:B------:R-:W-:Y:S01]  /*2c70*/  MOV R25, R21 ;  /* 0x0000001500197202 */ /* 0x000fe20000000f00 */
[----:B------:R-:W3:Y:S01]  /*2c80*/  LDL R22, [R1+0x4] ;  /* 0x0000040001167983 */ /* 0x000ee20000100800 */
[----:B------:R-:W-:Y:S02]  /*2c90*/  MOV R24, R20 ;  /* 0x0000001400187202 */ /* 0x000fe40000000f00 */
[----:B------:R-:W-:Y:S01]  /*2ca0*/  MOV R23, R6 ;  /* 0x0000000600177202 */ /* 0x000fe20000000f00 */
[----:B------:R-:W3:Y:S01]  /*2cb0*/  LDL R21, [R1+0x8] ;  /* 0x0000080001157983 */ /* 0x000ee20000100800 */
[----:B------:R-:W-:-:S03]  /*2cc0*/  MOV R151, R43 ;  /* 0x0000002b00977202 */ /* 0x000fc60000000f00 */
[----:B------:R-:W3:Y:S01]  /*2cd0*/  LDL R6, [R1+0xc] ;  /* 0x00000c0001067983 */ /* 0x000ee20000100800 */
[----:B------:R-:W-:-:S03]  /*2ce0*/  MOV R150, R42 ;  /* 0x0000002a00967202 */ /* 0x000fc60000000f00 */
[----:B------:R-:W3:Y:S01]  /*2cf0*/  LDL R20, [R1] ;  /* 0x0000000001147983 */ /* 0x000ee20000100800 */
        /* <DEDUP_REMOVED lines=8> */
[----:B----4-:R4:W-:Y:S04]  /*2d80*/  @P0 STL.64 [R1+0xd0], R152 ;  /* 0x0000d09801000387 */ /* 0x0109e80000100a00 */
[----:B------:R-:W-:Y:S04]  /*2d90*/  @P0 STL.64 [R1+0xd8], R154 ;  /* 0x0000d89a01000387 */ /* 0x000fe80000100a00 */
[----:B------:R-:W3:Y:S01]  /*2da0*/  LDL R25, [R1+0x14] ;  /* 0x0000140001197983 */ /* 0x000ee20000100800 */
[----:B----4-:R-:W-:-:S03]  /*2db0*/  MOV R152, R44 ;  /* 0x0000002c00987202 */ /* 0x010fc60000000f00 */
[----:B------:R-:W4:Y:S01]  /*2dc0*/  LDL R27, [R1+0x1c] ;  /* 0x00001c00011b7983 */ /* 0x000f220000100800 */
[----:B------:R-:W-:-:S03]  /*2dd0*/  MOV R44, R26 ;  /* 0x0000001a002c7202 */ /* 0x000fc60000000f00 */
[----:B------:R-:W4:Y:S04]  /*2de0*/  LDL R26, [R1+0x18] ;  /* 0x00001800011a7983 */ /* 0x000f280000100800 */
[----:B------:R-:W4:Y:S04]  /*2df0*/  LDL R24, [R1+0x10] ;  /* 0x0000100001187983 */ /* 0x000f280000100800 */
[----:B--2---:R2:W-:Y:S04]  /*2e00*/  @P0 STL.64 [R1+0xc0], R156 ;  /* 0x0000c09c01000387 */ /* 0x0045e80000100a00 */
[----:B------:R1:W-:Y:S01]  /*2e10*/  @P0 STL.64 [R1+0xc8], R158 ;  /* 0x0000c89e01000387 */ /* 0x0003e20000100a00 */
[----:B--2---:R-:W-:-:S02]  /*2e20*/  MOV R156, R152 ;  /* 0x00000098009c7202 */ /* 0x004fc40000000f00 */
[----:B------:R-:W-:Y:S02]  /*2e30*/  MOV R157, R151 ;  /* 0x00000097009d7202 */ /* 0x000fe40000000f00 */
[----:B-1----:R-:W-:Y:S02]  /*2e40*/  MOV R158, R150 ;  /* 0x00000096009e7202 */ /* 0x002fe40000000f00 */
[----:B------:R-:W-:-:S06]  /*2e50*/  MOV R159, R149 ;  /* 0x00000095009f7202 */ /* 0x000fcc0000000f00 */
[----:B------:R1:W2:Y:S01]  /*2e60*/  @P0 LDG.E.128 R156, desc[UR8][R8.64+0x10] ;  /* 0x00001008089c0981 */ /* 0x0002a2000c1e1d00 */
[----:B------:R-:W-:Y:S02]  /*2e70*/  MOV R152, R148 ;  /* 0x0000009400987202 */ /* 0x000fe40000000f00 */
[----:B------:R-:W-:Y:S02]  /*2e80*/  MOV R151, R47 ;  /* 0x0000002f00977202 */ /* 0x000fe40000000f00 */
[----:B------:R-:W-:Y:S02]  /*2e90*/  MOV R150, R46 ;  /* 0x0000002e00967202 */ /* 0x000fe40000000f00 */
[----:B------:R-:W-:Y:S02]  /*2ea0*/  MOV R149, R45 ;  /* 0x0000002d00957202 */ /* 0x000fe40000000f00 */
[----:B------:R-:W-:Y:S01]  /*2eb0*/  MOV R148, R44 ;  /* 0x0000002c00947202 */ /* 0x000fe20000000f00 */
[----:B-1----:R-:W1:Y:S01]  /*2ec0*/  LDC.64 R8, c[0x0][0x3d0] ;  /* 0x0000f400ff087b82 */ /* 0x002e620000000a00 */
        /* <DEDUP_REMOVED lines=9> */
[----:B------:R-:W3:Y:S01]  /*2f60*/  LDL R36, [R1+0x60] ;  /* 0x0000600001247983 */ /* 0x000ee20000100800 */
[----:B------:R-:W-:Y:S02]  /*2f70*/  MOV R38, R31 ;  /* 0x0000001f00267202 */ /* 0x000fe40000000f00 */
[----:B------:R-:W-:Y:S01]  /*2f80*/  MOV R37, R30 ;  /* 0x0000001e00257202 */ /* 0x000fe20000000f00 */
[----:B------:R-:W4:Y:S04]  /*2f90*/  LDL R35, [R1+0x64] ;  /* 0x0000640001237983 */ /* 0x000f280000100800 */
[----:B------:R-:W4:Y:S04]  /*2fa0*/  LDL R31, [R1+0x68] ;  /* 0x00006800011f7983 */ /* 0x000f280000100800 */
[----:B------:R-:W4:Y:S04]  /*2fb0*/  LDL R30, [R1+0x6c] ;  /* 0x00006c00011e7983 */ /* 0x000f280000100800 */
[----:B--2---:R2:W-:Y:S04]  /*2fc0*/  @P0 STL.64 [R1+0xb0], R156 ;  /* 0x0000b09c01000387 */ /* 0x0045e80000100a00 */
[----:B------:R0:W-:Y:S01]  /*2fd0*/  @P0 STL.64 [R1+0xb8], R158 ;  /* 0x0000b89e01000387 */ /* 0x0001e20000100a00 */
[----:B--2---:R-:W-:-:S02]  /*2fe0*/  MOV R156, R152 ;  /* 0x00000098009c7202 */ /* 0x004fc40000000f00 */
[----:B------:R-:W-:Y:S02]  /*2ff0*/  MOV R157, R151 ;  /* 0x00000097009d7202 */ /* 0x000fe40000000f00 */
        /* <DEDUP_REMOVED lines=13> */
[----:B------:R-:W-:Y:S02]  /*30d0*/  MOV R42, R38 ;  /* 0x00000026002a7202 */ /* 0x000fe40000000f00 */
[----:B------:R-:W-:-:S02]  /*30e0*/  MOV R41, R37 ;  /* 0x0000002500297202 */ /* 0x000fc40000000f00 */
[----:B---3--:R-:W-:Y:S02]  /*30f0*/  MOV R40, R36 ;  /* 0x0000002400287202 */ /* 0x008fe40000000f00 */
[----:B----4-:R-:W-:Y:S01]  /*3100*/  MOV R39, R35 ;  /* 0x0000002300277202 */ /* 0x010fe20000000f00 */
        /* <DEDUP_REMOVED lines=8> */
[----:B0-----:R-:W-:-:S02]  /*3190*/  MOV R156, R152 ;  /* 0x00000098009c7202 */ /* 0x001fc40000000f00 */
[----:B------:R-:W-:Y:S02]  /*31a0*/  MOV R157, R151 ;  /* 0x00000097009d7202 */ /* 0x000fe40000000f00 */
[----:B--2---:R-:W-:Y:S02]  /*31b0*/  MOV R158, R150 ;  /* 0x00000096009e7202 */ /* 0x004fe40000000f00 */
[----:B------:R-:W-:Y:S02]  /*31c0*/  MOV R159, R149 ;  /* 0x00000095009f7202 */ /* 0x000fe40000000f00 */
[----:B------:R-:W-:Y:S02]  /*31d0*/  MOV R152, R148 ;  /* 0x0000009400987202 */ /* 0x000fe40000000f00 */
[----:B------:R-:W-:Y:S02]  /*31e0*/  MOV R151, R47 ;  /* 0x0000002f00977202 */ /* 0x000fe40000000f00 */
[----:B------:R-:W-:Y:S01]  /*31f0*/  MOV R150, R46 ;  /* 0x0000002e00967202 */ /* 0x000fe20000000f00 */
[----:B------:R0:W2:Y:S01]  /*3200*/  @P1 LDG.E.128 R156, desc[UR8][R12.64+0x10] ;  /* 0x000010080c9c1981 */ /* 0x0000a2000c1e1d00 */
[----:B------:R-:W-:-:S02]  /*3210*/  MOV R149, R45 ;  /* 0x0000002d00957202 */ /* 0x000fc40000000f00 */
[----:B------:R-:W-:Y:S02]  /*3220*/  MOV R148, R44 ;  /* 0x0000002c00947202 */ /* 0x000fe40000000f00 */
[----:B------:R-:W-:Y:S02]  /*3230*/  MOV R47, R43 ;  /* 0x0000002b002f7202 */ /* 0x000fe40000000f00 */
[----:B------:R-:W-:Y:S02]  /*3240*/  MOV R46, R42 ;  /* 0x0000002a002e7202 */ /* 0x000fe40000000f00 */
[----:B------:R-:W-:Y:S01]  /*3250*/  MOV R45, R41 ;  /* 0x00000029002d7202 */ /* 0x000fe20000000f00 */
[----:B------:R-:W-:Y:S01]  /*3260*/  @P1 IMAD.WIDE.U32 R16, R0, 0x20, R16 ;  /* 0x0000002000101825 */ /* 0x000fe200078e0010 */
[----:B------:R-:W-:Y:S01]  /*3270*/  MOV R44, R40 ;  /* 0x00000028002c7202 */ /* 0x000fe20000000f00 */
[----:B0-----:R-:W0:Y:S01]  /*3280*/  LDC.64 R12, c[0x0][0x3d8] ;  /* 0x0000f600ff0c7b82 */ /* 0x001e220000000a00 */
[----:B------:R-:W-:-:S02]  /*3290*/  MOV R43, R39 ;  /* 0x00000027002b7202 */ /* 0x000fc40000000f00 */
[----:B------:R-:W-:Y:S02]  /*32a0*/  MOV R42, R38 ;  /* 0x00000026002a7202 */ /* 0x000fe40000000f00 */
[----:B------:R-:W-:Y:S02]  /*32b0*/  MOV R41, R37 ;  /* 0x0000002500297202 */ /* 0x000fe40000000f00 */
[----:B---3--:R-:W-:Y:S02]  /*32c0*/  MOV R40, R36 ;  /* 0x0000002400287202 */ /* 0x008fe40000000f00 */
[----:B----4-:R-:W-:Y:S02]  /*32d0*/  MOV R39, R35 ;  /* 0x0000002300277202 */ /* 0x010fe40000000f00 */
[----:B------:R-:W-:Y:S02]  /*32e0*/  MOV R38, R31 ;  /* 0x0000001f00267202 */ /* 0x000fe40000000f00 */
[----:B------:R-:W-:Y:S01]  /*32f0*/  MOV R37, R30 ;  /* 0x0000001e00257202 */ /* 0x000fe20000000f00 */
[----:B------:R-:W3:Y:S01]  /*3300*/  LDL R31, [R1+0x38] ;  /* 0x00003800011f7983 */ /* 0x000ee20000100800 */
[----:B------:R-:W-:-:S02]  /*3310*/  MOV R36, R29 ;  /* 0x0000001d00247202 */ /* 0x000fc40000000f00 */
        /* <DEDUP_REMOVED lines=8> */
[----:B-1----:R-:W-:Y:S02]  /*33a0*/  MOV R158, R46 ;  /* 0x0000002e009e7202 */ /* 0x002fe40000000f00 */
[----:B------:R-:W-:Y:S02]  /*33b0*/  MOV R159, R45 ;  /* 0x0000002d009f7202 */ /* 0x000fe40000000f00 */
[----:B------:R-:W-:Y:S02]  /*33c0*/  MOV R148, R44 ;  /* 0x0000002c00947202 */ /* 0x000fe40000000f00 */
[----:B------:R-:W-:Y:S02]  /*33d0*/  MOV R47, R41 ;  /* 0x00000029002f7202 */ /* 0x000fe40000000f00 */
[----:B------:R-:W-:Y:S01]  /*33e0*/  MOV R44, R40 ;  /* 0x00000028002c7202 */ /* 0x000fe20000000f00 */
[----:B------:R-:W2:Y:S01]  /*33f0*/  @P1 LDG.E.128 R156, desc[UR8][R16.64] ;  /* 0x00000008109c1981 */ /* 0x000ea2000c1e1d00 */
[----:B------:R-:W-:-:S02]  /*3400*/  MOV R45, R39 ;  /* 0x00000027002d7202 */ /* 0x000fc40000000f00 */
[----:B------:R-:W-:Y:S02]  /*3410*/  MOV R46, R38 ;  /* 0x00000026002e7202 */ /* 0x000fe40000000f00 */
[----:B---3--:R-:W-:Y:S02]  /*3420*/  MOV R38, R31 ;  /* 0x0000001f00267202 */ /* 0x008fe40000000f00 */
[----:B----4-:R-:W-:Y:S01]  /*3430*/  MOV R39, R30 ;  /* 0x0000001e00277202 */ /* 0x010fe20000000f00 */
[----:B------:R-:W3:Y:S01]  /*3440*/  LDL R31, [R1+0x2c] ;  /* 0x00002c00011f7983 */ /* 0x000ee20000100800 */
[----:B------:R-:W-:-:S03]  /*3450*/  MOV R40, R29 ;  /* 0x0000001d00287202 */ /* 0x000fc60000000f00 */
[----:B------:R-:W3:Y:S01]  /*3460*/  LDL R29, [R1+0x24] ;  /* 0x00002400011d7983 */ /* 0x000ee20000100800 */
[----:B------:R-:W-:-:S03]  /*3470*/  MOV R41, R28 ;  /* 0x0000001c00297202 */ /* 0x000fc60000000f00 */
[----:B------:R-:W3:Y:S04]  /*3480*/  LDL R28, [R1+0x20] ;  /* 0x00002000011c7983 */ /* 0x000ee80000100800 */
[----:B------:R-:W3:Y:S01]  /*3490*/  LDL R30, [R1+0x28] ;  /* 0x00002800011e7983 */ /* 0x000ee20000100800 */
[----:B------:R-:W-:Y:S02]  /*34a0*/  MOV R33, R22 ;  /* 0x0000001600217202 */ /* 0x000fe40000000f00 */
[----:B------:R-:W-:Y:S01]  /*34b0*/  MOV R34, R21 ;  /* 0x0000001500227202 */ /* 0x000fe20000000f00 */
[----:B------:R-:W1:Y:S01]  /*34c0*/  @P2 LDC.64 R22, c[0x0][0x438] ;  /* 0x00010e00ff162b82 */ /* 0x000e620000000a00 */
[----:B------:R-:W-:-:S07]  /*34d0*/  MOV R32, R20 ;  /* 0x0000001400207202 */ /* 0x000fce0000000f00 */
[----:B------:R-:W4:Y:S01]  /*34e0*/  LDC.64 R20, c[0x0][0x3d0] ;  /* 0x0000f400ff147b82 */ /* 0x000f220000000a00 */
[----:B------:R-:W-:Y:S02]  /*34f0*/  MOV R153, R151 ;  /* 0x0000009700997202 */ /* 0x000fe40000000f00 */
[----:B------:R-:W-:Y:S02]  /*3500*/  MOV R154, R150 ;  /* 0x00000096009a7202 */ /* 0x000fe40000000f00 */
[----:B------:R-:W-:Y:S01]  /*3510*/  MOV R155, R149 ;  /* 0x00000095009b7202 */ /* 0x000fe20000000f00 */
[----:B------:R-:W-:Y:S01]  /*3520*/  @P1 IMAD.WIDE.U32 R14, R0, 0x20, R14 ;  /* 0x00000020000e1825 */ /* 0x000fe200078e000e */
[----:B------:R-:W-:-:S03]  /*3530*/  ISETP.GE.U32.AND P3, PT, R7, 0x200, PT ;  /* 0x000002000700780c */ /* 0x000fc60003f66070 */
[C---:B------:R-:W-:Y:S01]  /*3540*/  @P1 IMAD.WIDE.U32 R18, R0.reuse, 0x20, R18 ;  /* 0x0000002000121825 */ /* 0x040fe200078e0012 */
[----:B------:R-:W2:Y:S01]  /*3550*/  @P1 LDG.E.128 R152, desc[UR8][R16.64+0x10] ;  /* 0x0000100810981981 */ /* 0x000ea2000c1e1d00 */
[----:B------:R-:W-:Y:S02]  /*3560*/  @P1 IADD3 R0, PT, PT, R0, 0x80, RZ ;  /* 0x0000008000001810 */ /* 0x000fe40007ffe0ff */
[----:B------:R-:W-:Y:S01]  /*3570*/  MOV R149, R43 ;  /* 0x0000002b00957202 */ /* 0x000fe20000000f00 */
[----:B------:R-:W5:Y:S02]  /*3580*/  @P1 LD.E.128 R108, desc[UR8][R14.64] ;  /* 0x000000080e6c1980 */ /* 0x000f64000c101d00 */
[C---:B-1----:R-:W-:Y:S01]  /*3590*/  @P2 IMAD.WIDE.U32 R22, R0.reuse, 0x20, R22 ;  /* 0x0000002000162825 */ /* 0x042fe200078e0016 */
[----:B------:R-:W-:Y:S01]  /*35a0*/  MOV R150, R42 ;  /* 0x0000002a00967202 */ /* 0x000fe20000000f00 */
[----:B------:R1:W5:Y:S01]  /*35b0*/  @P1 LD.E.128 R112, desc[UR8][R14.64+0x10] ;  /* 0x000010080e701980 */ /* 0x000362000c101d00 */
[----:B------:R-:W-:Y:S01]  /*35c0*/  MOV R151, R47 ;  /* 0x0000002f00977202 */ /* 0x000fe20000000f00 */
[C---:B------:R-:W-:Y:S01]  /*35d0*/  @P2 IMAD.WIDE.U32 R2, R0.reuse, 0x20, R2 ;  /* 0x0000002000022825 */ /* 0x040fe200078e0002 */
[----:B------:R-:W-:Y:S01]  /*35e0*/  ISETP.GE.U32.AND P4, PT, R7, 0x300, PT ;  /* 0x000003000700780c */ /* 0x000fe20003f86070 */
[----:B------:R-:W2:Y:S01]  /*35f0*/  LDL R42, [R1+0x48] ;  /* 0x00004800012a7983 */ /* 0x000ea20000100800 */
[----:B------:R-:W0:Y:S01]  /*3600*/  @P3 LDC.64 R10, c[0x0][0x438] ;  /* 0x00010e00ff0a3b82 */ /* 0x000e220000000a00 */
[----:B----4-:R-:W-:-:S02]  /*3610*/  @P2 IMAD.WIDE.U32 R20, R0, 0x20, R20 ;  /* 0x0000002000142825 */ /* 0x010fc400078e0014 */
[----:B------:R-:W5:Y:S02]  /*3620*/  @P1 LD.E.128 R60, desc[UR8][R18.64] ;  /* 0x00000008123c1980 */ /* 0x000f64000c101d00 */
[C---:B------:R-:W-:Y:S01]  /*3630*/  @P2 IMAD.WIDE.U32 R4, R0.reuse, 0x20, R4 ;  /* 0x0000002000042825 */ /* 0x040fe200078e0004 */
[----:B------:R-:W-:Y:S01]  /*3640*/  @P2 IADD3 R0, PT, PT, R0, 0x80, RZ ;  /* 0x0000008000002810 */ /* 0x000fe20007ffe0ff */
[----:B------:R-:W5:Y:S01]  /*3650*/  @P1 LD.E.128 R64, desc[UR8][R18.64+0x10] ;  /* 0x0000100812401980 */ /* 0x000f62000c101d00 */
[----:B------:R-:W-:Y:S01]  /*3660*/  MOV R43, R37 ;  /* 0x00000025002b7202 */ /* 0x000fe20000000f00 */
[----:B-1----:R-:W1:Y:S01]  /*3670*/  @P3 LDC.64 R14, c[0x0][0x440] ;  /* 0x00011000ff0e3b82 */ /* 0x002e620000000a00 */
[----:B------:R-:W-:Y:S01]  /*3680*/  MOV R37, R35 ;  /* 0x0000002300257202 */ /* 0x000fe20000000f00 */
[C---:B------:R-:W-:Y:S01]  /*3690*/  @P3 IMAD.WIDE.U32 R8, R0.reuse, 0x20, R8 ;  /* 0x0000002000083825 */ /* 0x040fe200078e0008 */
[----:B------:R-:W4:Y:S04]  /*36a0*/  LDL R35, [R1+0x4c] ;  /* 0x00004c0001237983 */ /* 0x000f280000100800 */
[----:B------:R-:W4:Y:S01]  /*36b0*/  @P3 LDG.E.128 R24, desc[UR8][R8.64+0x10] ;  /* 0x0000100808183981 */ /* 0x000f22000c1e1d00 */
[----:B------:R-:W-:Y:S01]  /*36c0*/  MOV R47, R43 ;  /* 0x0000002b002f7202 */ /* 0x000fe20000000f00 */
[----:B------:R-:W4:Y:S02]  /*36d0*/  LDC.64 R16, c[0x0][0x3d0] ;  /* 0x0000f400ff107b82 */ /* 0x000f240000000a00 */
[----:B------:R-:W4:Y:S04]  /*36e0*/  @P2 LDG.E.128 R148, desc[UR8][R20.64] ;  /* 0x0000000814942981 */ /* 0x000f28000c1e1d00 */
[----:B------:R0:W4:Y:S04]  /*36f0*/  @P2 LDG.E.128 R44, desc[UR8][R20.64+0x10] ;  /* 0x00001008142c2981 */ /* 0x000128000c1e1d00 */
[----:B------:R-:W5:Y:S04]  /*3700*/  @P2 LD.E.128 R116, desc[UR8][R22.64] ;  /* 0x0000000816742980 */ /* 0x000f68000c101d00 */
[----:B------:R4:W5:Y:S01]  /*3710*/  @P2 LD.E.128 R120, desc[UR8][R22.64+0x10] ;  /* 0x0000100816782980 */ /* 0x000962000c101d00 */
[----:B0-----:R-:W0:Y:S01]  /*3720*/  LDC.64 R20, c[0x0][0x3d8] ;  /* 0x0000f600ff147b82 */ /* 0x001e220000000a00 */
[----:B------:R-:W-:-:S02]  /*3730*/  @P3 IMAD.WIDE.U32 R12, R0, 0x20, R12 ;  /* 0x00000020000c3825 */ /* 0x000fc400078e000c */
[----:B------:R-:W4:Y:S02]  /*3740*/  @P2 LDG.E.128 R36, desc[UR8][R2.64+0x10] ;  /* 0x0000100802242981 */ /* 0x000f24000c1e1d00 */
[C---:B------:R-:W-:Y:S02]  /*3750*/  @P3 IMAD.WIDE.U32 R10, R0.reuse, 0x20, R10 ;  /* 0x00000020000a3825 */ /* 0x040fe400078e000a */
[----:B------:R-:W5:Y:S02]  /*3760*/  @P2 LD.E.128 R68, desc[UR8][R4.64] ;  /* 0x0000000804442980 */ /* 0x000f64000c101d00 */
[C---:B-1----:R-:W-:Y:S02]  /*3770*/  @P3 IMAD.WIDE.U32 R14, R0.reuse, 0x20, R14 ;  /* 0x00000020000e3825 */ /* 0x042fe400078e000e */
[----:B------:R-:W5:Y:S04]  /*3780*/  @P2 LD.E.128 R72, desc[UR8][R4.64+0x10] ;  /* 0x0000100804482980 */ /* 0x000f68000c101d00 */
[----:B---3--:R-:W3:Y:S04]  /*3790*/  @P3 LDG.E.128 R28, desc[UR8][R8.64] ;  /* 0x00000008081c3981 */ /* 0x008ee8000c1e1d00 */
[----:B--2---:R-:W-:Y:S04]  /*37a0*/  @P1 STL.64 [R1+0x80], R156 ;  /* 0x0000809c01001387 */ /* 0x004fe80000100a00 */
[----:B------:R-:W-:Y:S01]  /*37b0*/  @P1 STL.64 [R1+0x88], R158 ;  /* 0x0000889e01001387 */ /* 0x000fe20000100a00 */
[----:B------:R-:W-:-:S03]  /*37c0*/  @P3 IADD3 R0, PT, PT, R0, 0x80, RZ ;  /* 0x0000008000003810 */ /* 0x000fc60007ffe0ff */
[----:B------:R-:W5:Y:S04]  /*37d0*/  @P3 LD.E.128 R124, desc[UR8][R10.64] ;  /* 0x000000080a7c3980 */ /* 0x000f68000c101d00 */
[----:B------:R-:W5:Y:S04]  /*37e0*/  @P3 LD.E.128 R128, desc[UR8][R10.64+0x10] ;  /* 0x000010080a803980 */ /* 0x000f68000c101d00 */
[----:B------:R-:W5:Y:S04]  /*37f0*/  @P3 LDG.E.128 R240, desc[UR8][R12.64+0x10] ;  /* 0x000010080cf03981 */ /* 0x000f68000c1e1d00 */
[----:B------:R-:W-:Y:S04]  /*3800*/  @P1 STL.64 [R1+0x70], R152 ;  /* 0x0000709801001387 */ /* 0x000fe80000100a00 */
[----:B------:R-:W-:Y:S01]  /*3810*/  @P1 STL.64 [R1+0x78], R154 ;  /* 0x0000789a01001387 */ /* 0x000fe20000100a00 */
[----:B------:R-:W-:-:S03]  /*3820*/  ISETP.GE.U32.AND P1, PT, R7, 0x280, PT ;  /* 0x000002800700780c */ /* 0x000fc60003f26070 */
[----:B------:R-:W5:Y:S04]  /*3830*/  @P3 LD.E.128 R76, desc[UR8][R14.64] ;  /* 0x000000080e4c3980 */ /* 0x000f68000c101d00 */
[----:B------:R-:W5:Y:S06]  /*3840*/  @P3 LD.E.128 R80, desc[UR8][R14.64+0x10] ;  /* 0x000010080e503980 */ /* 0x000f6c000c101d00 */
[----:B------:R-:W1:Y:S01]  /*3850*/  @P1 LDC.64 R18, c[0x0][0x438] ;  /* 0x00010e00ff121b82 */ /* 0x000e620000000a00 */
[----:B----4-:R-:W-:-:S07]  /*3860*/  MOV R43, R35 ;  /* 0x00000023002b7202 */ /* 0x010fce0000000f00 */
[----:B------:R-:W2:Y:S01]  /*3870*/  @P1 LDC.64 R22, c[0x0][0x440] ;  /* 0x00011000ff161b82 */ /* 0x000ea20000000a00 */
[----:B------:R-:W-:Y:S01]  /*3880*/  MOV R35, R6 ;  /* 0x0000000600237202 */ /* 0x000fe20000000f00 */
[----:B------:R4:W-:Y:S04]  /*3890*/  @P3 STL.64 [R1+0x10], R24 ;  /* 0x0000101801003387 */ /* 0x0009e80000100a00 */
[----:B------:R0:W-:Y:S04]  /*38a0*/  @P3 STL.64 [R1+0x18], R26 ;  /* 0x0000181a01003387 */ /* 0x0001e80000100a00 */
[----:B------:R1:W3:Y:S01]  /*38b0*/  @P2 LDG.E.128 R40, desc[UR8][R2.64] ;  /* 0x0000000802282981 */ /* 0x0002e2000c1e1d00 */
[----:B----4-:R-:W4:Y:S03]  /*38c0*/  LDC.64 R24, c[0x0][0x3d0] ;  /* 0x0000f400ff187b82 */ /* 0x010f260000000a00 */
[----:B------:R-:W3:Y:S05]  /*38d0*/  @P3 LDG.E.128 R32, desc[UR8][R12.64] ;  /* 0x000000080c203981 */ /* 0x000eea000c1e1d00 */
[----:B0-----:R-:W0:Y:S08]  /*38e0*/  @P4 LDC.64 R26, c[0x0][0x438] ;  /* 0x00010e00ff1a4b82 */ /* 0x001e300000000a00 */
[----:B-1----:R-:W1:Y:S01]  /*38f0*/  @P4 LDC.64 R2, c[0x0][0x440] ;  /* 0x00011000ff024b82 */ /* 0x002e620000000a00 */
[----:B------:R-:W-:-:S04]  /*3900*/  @P1 IMAD.WIDE.U32 R16, R0, 0x20, R16 ;  /* 0x0000002000101825 */ /* 0x000fc800078e0010 */
[C---:B------:R-:W-:Y:S01]  /*3910*/  @P1 IMAD.WIDE.U32 R18, R0.reuse, 0x20, R18 ;  /* 0x0000002000121825 */ /* 0x040fe200078e0012 */
[----:B------:R0:W5:Y:S03]  /*3920*/  @P1 LDG.E.128 R236, desc[UR8][R16.64] ;  /* 0x0000000810ec1981 */ /* 0x000166000c1e1d00 */
[C---:B------:R-:W-:Y:S01]  /*3930*/  @P1 IMAD.WIDE.U32 R20, R0.reuse, 0x20, R20 ;  /* 0x0000002000141825 */ /* 0x040fe200078e0014 */
[----:B------:R0:W5:Y:S03]  /*3940*/  @P1 LDG.E.128 R228, desc[UR8][R16.64+0x10] ;  /* 0x0000100810e41981 */ /* 0x000166000c1e1d00 */
[C---:B--2---:R-:W-:Y:S01]  /*3950*/  @P1 IMAD.WIDE.U32 R22, R0.reuse, 0x20, R22 ;  /* 0x0000002000161825 */ /* 0x044fe200078e0016 */
[----:B------:R-:W-:Y:S01]  /*3960*/  @P1 IADD3 R0, PT, PT, R0, 0x80, RZ ;  /* 0x0000008000001810 */ /* 0x000fe20007ffe0ff */
[----:B------:R2:W5:Y:S04]  /*3970*/  @P1 LD.E.128 R132, desc[UR8][R18.64] ;  /* 0x0000000812841980 */ /* 0x000568000c101d00 */
[C---:B----4-:R-:W-:Y:S01]  /*3980*/  @P4 IMAD.WIDE.U32 R24, R0.reuse, 0x20, R24 ;  /* 0x0000002000184825 */ /* 0x050fe200078e0018 */
[----:B------:R2:W5:Y:S03]  /*3990*/  @P1 LD.E.128 R136, desc[UR8][R18.64+0x10] ;  /* 0x0000100812881980 */ /* 0x000566000c101d00 */
[C---:B0-----:R-:W-:Y:S01]  /*39a0*/  @P4 IMAD.WIDE.U32 R26, R0.reuse, 0x20, R26 ;  /* 0x00000020001a4825 */ /* 0x041fe200078e001a */
[----:B------:R2:W5:Y:S03]  /*39b0*/  @P4 LDG.E.128 R216, desc[UR8][R24.64] ;  /* 0x0000000818d84981 */ /* 0x000566000c1e1d00 */
[C---:B-1----:R-:W-:Y:S01]  /*39c0*/  @P4 IMAD.WIDE.U32 R2, R0.reuse, 0x20, R2 ;  /* 0x0000002000024825 */ /* 0x042fe200078e0002 */
[----:B------:R2:W5:Y:S04]  /*39d0*/  @P4 LDG.E.128 R212, desc[UR8][R24.64+0x10] ;  /* 0x0000100818d44981 */ /* 0x000568000c1e1d00 */
        /* <DEDUP_REMOVED lines=8> */
[----:B---3--:R0:W-:Y:S02]  /*3a60*/  @P3 STL.64 [R1+0x20], R28 ;  /* 0x0000201c01003387 */ /* 0x0081e40000100a00 */
[----:B0-----:R-:W0:Y:S02]  /*3a70*/  LDC.64 R28, c[0x0][0x3d8] ;  /* 0x0000f600ff1c7b82 */ /* 0x001e240000000a00 */
        /* <DEDUP_REMOVED lines=16> */
[----:B--2---:R-:W-:Y:S05]  /*3b80*/  @!P1 BRA `(.L_x_15314) ;  /* 0x0000001400dc9947 */ /* 0x004fea0003800000 */
        /* <DEDUP_REMOVED lines=17> */
.L_x_15315:
        /* <DEDUP_REMOVED lines=52> */
[----:B------:R-:W-:-:S06]  /*3fe0*/  MOV R151, R43 ;  /* 0x0000002b00977202 */ /* 0x000fcc0000000f00 */
[----:B------:R2:W3:Y:S01]  /*3ff0*/  @P0 LDG.E.128 R148, desc[UR8][R2.64+0x10] ;  /* 0x0000100802940981 */ /* 0x0004e2000c1e1d00 */
[----:B------:R-:W-:Y:S02]  /*4000*/  MOV R46, R42 ;  /* 0x0000002a002e7202 */ /* 0x000fe40000000f00 */
[----:B------:R-:W-:Y:S02]  /*4010*/  MOV R45, R41 ;  /* 0x00000029002d7202 */ /* 0x000fe40000000f00 */
[----:B------:R-:W-:Y:S02]  /*4020*/  MOV R44, R40 ;  /* 0x00000028002c7202 */ /* 0x000fe40000000f00 */
[----:B------:R-:W-:Y:S02]  /*4030*/  MOV R43, R39 ;  /* 0x00000027002b7202 */ /* 0x000fe40000000f00 */
[----:B------:R-:W-:Y:S01]  /*4040*/  MOV R152, R46 ;  /* 0x0000002e00987202 */ /* 0x000fe20000000f00 */
[----:B0-----:R-:W-:Y:S01]  /*4050*/  @P0 IMAD.WIDE.U32 R4, R0, 0x20, R4 ;  /* 0x0000002000040825 */ /* 0x001fe200078e0004 */
[----:B------:R-:W-:Y:S01]  /*4060*/  MOV R153, R45 ;  /* 0x0000002d00997202 */ /* 0x000fe20000000f00 */
[----:B--2---:R-:W0:Y:S01]  /*4070*/  LDC.64 R2, c[0x0][0x3d0] ;  /* 0x0000f400ff027b82 */ /* 0x004e220000000a00 */
[----:B------:R-:W-:-:S02]  /*4080*/  MOV R154, R44 ;  /* 0x0000002c009a7202 */ /* 0x000fc40000000f00 */
[----:B------:R-:W-:Y:S01]  /*4090*/  MOV R155, R43 ;  /* 0x0000002b009b7202 */ /* 0x000fe20000000f00 */
[----:B------:R-:W5:Y:S01]  /*40a0*/  @P0 LD.E.128 R100, desc[UR8][R4.64] ;  /* 0x0000000804640980 */ /* 0x000f62000c101d00 */
[----:B------:R-:W-:Y:S02]  /*40b0*/  MOV R42, R38 ;  /* 0x00000026002a7202 */ /* 0x000fe40000000f00 */
[----:B------:R-:W-:Y:S01]  /*40c0*/  MOV R41, R37 ;  /* 0x0000002500297202 */ /* 0x000fe20000000f00 */
[----:B------:R-:W5:Y:S04]  /*40d0*/  @P0 LD.E.128 R104, desc[UR8][R4.64+0x10] ;  /* 0x0000100804680980 */ /* 0x000f68000c101d00 */
        /* <DEDUP_REMOVED lines=13> */
[----:B------:R-:W4:Y:S01]  /*41b0*/  LDL R21, [R1+0x10] ;  /* 0x0000100001157983 */ /* 0x000f220000100800 */
[----:B------:R-:W-:-:S02]  /*41c0*/  MOV R30, R19 ;  /* 0x00000013001e7202 */ /* 0x000fc40000000f00 */
[----:B------:R-:W-:Y:S01]  /*41d0*/  MOV R27, R18 ;  /* 0x00000012001b7202 */ /* 0x000fe20000000f00 */
[----:B------:R-:W4:Y:S01]  /*41e0*/  LDL R20, [R1+0x14] ;  /* 0x0000140001147983 */ /* 0x000f220000100800 */
[----:B------:R-:W-:-:S03]  /*41f0*/  MOV R44, R36 ;  /* 0x00000024002c7202 */ /* 0x000fc60000000f00 */
[----:B------:R-:W4:Y:S04]  /*4200*/  LDL R19, [R1+0x18] ;  /* 0x0000180001137983 */ /* 0x000f280000100800 */
[----:B------:R-:W4:Y:S04]  /*4210*/  LDL R18, [R1+0x1c] ;  /* 0x00001c0001127983 */ /* 0x000f280000100800 */
[----:B---3--:R3:W-:Y:S04]  /*4220*/  @P0 STL.64 [R1+0xd0], R148 ;  /* 0x0000d09401000387 */ /* 0x0087e80000100a00 */
[----:B------:R1:W-:Y:S04]  /*4230*/  @P0 STL.64 [R1+0xd8], R150 ;  /* 0x0000d89601000387 */ /* 0x0003e80000100a00 */
[----:B------:R-:W4:Y:S01]  /*4240*/  LDL R36, [R1+0x88] ;  /* 0x0000880001247983 */ /* 0x000f220000100800 */
[----:B------:R-:W-:-:S02]  /*4250*/  MOV R47, R39 ;  /* 0x00000027002f7202 */ /* 0x000fc40000000f00 */
[----:B------:R-:W-:Y:S02]  /*4260*/  MOV R39, R31 ;  /* 0x0000001f00277202 */ /* 0x000fe40000000f00 */
[----:B---3--:R-:W-:Y:S02]  /*4270*/  MOV R149, R41 ;  /* 0x0000002900957202 */ /* 0x008fe40000000f00 */
[----:B------:R-:W-:Y:S02]  /*4280*/  MOV R148, R40 ;  /* 0x0000002800947202 */ /* 0x000fe40000000f00 */
[----:B-1----:R-:W-:Y:S02]  /*4290*/  MOV R150, R42 ;  /* 0x0000002a00967202 */ /* 0x002fe40000000f00 */
[----:B------:R-:W-:Y:S02]  /*42a0*/  MOV R46, R38 ;  /* 0x00000026002e7202 */ /* 0x000fe40000000f00 */
[----:B------:R-:W-:Y:S01]  /*42b0*/  MOV R45, R37 ;  /* 0x00000025002d7202 */ /* 0x000fe20000000f00 */
[----:B------:R-:W3:Y:S01]  /*42c0*/  LDL R38, [R1+0x80] ;  /* 0x0000800001267983 */ /* 0x000ee20000100800 */
[----:B------:R-:W-:-:S03]  /*42d0*/  MOV R31, R27 ;  /* 0x0000001b001f7202 */ /* 0x000fc60000000f00 */
[----:B------:R-:W3:Y:S04]  /*42e0*/  LDL R37, [R1+0x84] ;  /* 0x0000840001257983 */ /* 0x000ee80000100800 */
[----:B------:R-:W3:Y:S04]  /*42f0*/  LDL R27, [R1+0x8c] ;  /* 0x00008c00011b7983 */ /* 0x000ee80000100800 */
[----:B--2---:R1:W-:Y:S04]  /*4300*/  @P0 STL.64 [R1+0xc0], R152 ;  /* 0x0000c09801000387 */ /* 0x0043e80000100a00 */
[----:B------:R2:W-:Y:S01]  /*4310*/  @P0 STL.64 [R1+0xc8], R154 ;  /* 0x0000c89a01000387 */ /* 0x0005e20000100a00 */
[----:B-1----:R-:W-:-:S02]  /*4320*/  MOV R152, R150 ;  /* 0x0000009600987202 */ /* 0x002fc40000000f00 */
[----:B------:R-:W-:Y:S02]  /*4330*/  MOV R153, R149 ;  /* 0x0000009500997202 */ /* 0x000fe40000000f00 */
[----:B--2---:R-:W-:Y:S02]  /*4340*/  MOV R154, R148 ;  /* 0x00000094009a7202 */ /* 0x004fe40000000f00 */
        /* <DEDUP_REMOVED lines=8> */
[----:B----4-:R-:W-:-:S02]  /*43d0*/  MOV R40, R36 ;  /* 0x0000002400287202 */ /* 0x010fc40000000f00 */
[----:B------:R-:W4:Y:S01]  /*43e0*/  LDL R36, [R1+0x68] ;  /* 0x0000680001247983 */ /* 0x000f220000100800 */
[----:B------:R-:W-:Y:S02]  /*43f0*/  MOV R150, R46 ;  /* 0x0000002e00967202 */ /* 0x000fe40000000f00 */
[----:B------:R-:W-:Y:S02]  /*4400*/  MOV R47, R43 ;  /* 0x0000002b002f7202 */ /* 0x000fe40000000f00 */
[----:B------:R-:W-:Y:S02]  /*4410*/  MOV R46, R42 ;  /* 0x0000002a002e7202 */ /* 0x000fe40000000f00 */
[----:B------:R-:W-:Y:S02]  /*4420*/  MOV R43, R39 ;  /* 0x00000027002b7202 */ /* 0x000fe40000000f00 */
[----:B------:R-:W-:Y:S02]  /*4430*/  MOV R41, R33 ;  /* 0x0000002100297202 */ /* 0x000fe40000000f00 */
[----:B---3--:R-:W-:-:S02]  /*4440*/  MOV R42, R38 ;  /* 0x00000026002a7202 */ /* 0x008fc40000000f00 */
[----:B------:R-:W-:Y:S02]  /*4450*/  MOV R38, R22 ;  /* 0x0000001600267202 */ /* 0x000fe40000000f00 */
[----:B------:R-:W3:Y:S01]  /*4460*/  LDL R22, [R1+0x50] ;  /* 0x0000500001167983 */ /* 0x000ee20000100800 */
[----:B------:R-:W-:Y:S02]  /*4470*/  MOV R39, R27 ;  /* 0x0000001b00277202 */ /* 0x000fe40000000f00 */
[----:B------:R-:W-:Y:S02]  /*4480*/  MOV R27, R23 ;  /* 0x00000017001b7202 */ /* 0x000fe40000000f00 */
[----:B------:R-:W3:Y:S01]  /*4490*/  LDL R23, [R1+0x6c] ;  /* 0x00006c0001177983 */ /* 0x000ee20000100800 */
[----:B------:R-:W-:Y:S02]  /*44a0*/  MOV R149, R45 ;  /* 0x0000002d00957202 */ /* 0x000fe40000000f00 */
[----:B------:R-:W-:-:S02]  /*44b0*/  MOV R45, R41 ;  /* 0x00000029002d7202 */ /* 0x000fc40000000f00 */
[----:B------:R-:W-:Y:S02]  /*44c0*/  MOV R41, R37 ;  /* 0x0000002500297202 */ /* 0x000fe40000000f00 */
[----:B------:R-:W-:Y:S02]  /*44d0*/  @P0 LOP3.LUT R0, R0, 0x80, RZ, 0xfc, !PT ;  /* 0x0000008000000812 */ /* 0x000fe400078efcff */
[----:B------:R-:W-:Y:S02]  /*44e0*/  MOV R37, R6 ;  /* 0x0000000600257202 */ /* 0x000fe40000000f00 */
[----:B------:R-:W3:Y:S01]  /*44f0*/  LDL R6, [R1+0x54] ;  /* 0x0000540001067983 */ /* 0x000ee20000100800 */
[----:B------:R-:W-:-:S03]  /*4500*/  @P1 IMAD.WIDE.U32 R10, R0, 0x20, R10 ;  /* 0x00000020000a1825 */ /* 0x000fc600078e000a */
[----:B--2---:R2:W-:Y:S04]  /*4510*/  @P0 STL.64 [R1+0xb0], R152 ;  /* 0x0000b09801000387 */ /* 0x0045e80000100a00 */
[----:B------:R0:W-:Y:S01]  /*4520*/  @P0 STL.64 [R1+0xb8], R154 ;  /* 0x0000b89a01000387 */ /* 0x0001e20000100a00 */
[----:B--2---:R-:W-:Y:S02]  /*4530*/  MOV R152, R150 ;  /* 0x0000009600987202 */ /* 0x004fe40000000f00 */
[----:B------:R-:W-:Y:S02]  /*4540*/  MOV R153, R149 ;  /* 0x0000009500997202 */ /* 0x000fe40000000f00 */
[----:B0-----:R-:W-:Y:S02]  /*4550*/  MOV R154, R148 ;  /* 0x00000094009a7202 */ /* 0x001fe40000000f00 */
[----:B------:R-:W-:-:S06]  /*4560*/  MOV R155, R47 ;  /* 0x0000002f009b7202 */ /* 0x000fcc0000000f00 */
[----:B------:R-:W2:Y:S01]  /*4570*/  @P1 LDG.E.128 R152, desc[UR8][R10.64] ;  /* 0x000000080a981981 */ /* 0x000ea2000c1e1d00 */
[----:B------:R-:W-:Y:S02]  /*4580*/  MOV R148, R44 ;  /* 0x0000002c00947202 */ /* 0x000fe40000000f00 */
[----:B------:R-:W-:Y:S02]  /*4590*/  MOV R44, R40 ;  /* 0x00000028002c7202 */ /* 0x000fe40000000f00 */
[----:B----4-:R-:W-:Y:S02]  /*45a0*/  MOV R40, R36 ;  /* 0x0000002400287202 */ /* 0x010fe40000000f00 */
[----:B------:R-:W4:Y:S01]  /*45b0*/  LDL R36, [R1+0x58] ;  /* 0x0000580001247983 */ /* 0x000f220000100800 */
[----:B------:R-:W-:Y:S02]  /*45c0*/  MOV R150, R46 ;  /* 0x0000002e00967202 */ /* 0x000fe40000000f00 */
[----:B------:R-:W-:-:S02]  /*45d0*/  MOV R47, R43 ;  /* 0x0000002b002f7202 */ /* 0x000fc40000000f00 */
[----:B------:R-:W-:Y:S02]  /*45e0*/  MOV R46, R42 ;  /* 0x0000002a002e7202 */ /* 0x000fe40000000f00 */
[----:B------:R-:W-:Y:S02]  /*45f0*/  MOV R43, R39 ;  /* 0x00000027002b7202 */ /* 0x000fe40000000f00 */
[----:B------:R-:W-:Y:S02]  /*4600*/  MOV R42, R38 ;  /* 0x00000026002a7202 */ /* 0x000fe40000000f00 */
[----:B---3--:R-:W-:Y:S02]  /*4610*/  MOV R38, R22 ;  /* 0x0000001600267202 */ /* 0x008fe40000000f00 */
        /* <DEDUP_REMOVED lines=16> */
[----:B------:R-:W2:Y:S01]  /*4720*/  @P1 LDG.E.128 R152, desc[UR8][R10.64+0x10] ;  /* 0x000010080a981981 */ /* 0x000ea2000c1e1d00 */
[----:B----4-:R-:W-:-:S03]  /*4730*/  MOV R40, R36 ;  /* 0x0000002400287202 */ /* 0x010fc60000000f00 */
[----:B------:R-:W4:Y:S01]  /*4740*/  LDL R36, [R1+0x38] ;  /* 0x0000380001247983 */ /* 0x000f220000100800 */
[----:B------:R-:W-:Y:S02]  /*4750*/  MOV R150, R46 ;  /* 0x0000002e00967202 */ /* 0x000fe40000000f00 */
[----:B------:R-:W-:Y:S02]  /*4760*/  MOV R47, R43 ;  /* 0x0000002b002f7202 */ /* 0x000fe40000000f00 */
[----:B------:R-:W-:Y:S02]  /*4770*/  MOV R46, R42 ;  /* 0x0000002a002e7202 */ /* 0x000fe40000000f00 */
[----:B------:R-:W-:Y:S02]  /*4780*/  MOV R43, R39 ;  /* 0x00000027002b7202 */ /* 0x000fe40000000f00 */
[----:B------:R-:W-:Y:S02]  /*4790*/  MOV R42, R38 ;  /* 0x00000026002a7202 */ /* 0x000fe40000000f00 */
[----:B------:R-:W-:-:S02]  /*47a0*/  MOV R149, R45 ;  /* 0x0000002d00957202 */ /* 0x000fc40000000f00 */
[----:B---3--:R-:W-:Y:S02]  /*47b0*/  MOV R38, R22 ;  /* 0x0000001600267202 */ /* 0x008fe40000000f00 */
[----:B------:R-:W3:Y:S01]  /*47c0*/  LDL R22, [R1+0x40] ;  /* 0x0000400001167983 */ /* 0x000ee20000100800 */
[----:B------:R-:W-:Y:S01]  /*47d0*/  @P1 IMAD.WIDE.U32 R14, R0, 0x20, R14 ;  /* 0x00000020000e1825 */ /* 0x000fe200078e000e */
[----:B------:R-:W-:-:S04]  /*47e0*/  MOV R39, R23 ;  /* 0x0000001700277202 */ /* 0x000fc80000000f00 */
[----:B------:R-:W3:Y:S04]  /*47f0*/  @P1 LDG.E.128 R24, desc[UR8][R14.64+0x10] ;  /* 0x000010080e181981 */ /* 0x000ee8000c1e1d00 */
[----:B------:R-:W3:Y:S01]  /*4800*/  LDL R23, [R1+0x3c] ;  /* 0x00003c0001177983 */ /* 0x000ee20000100800 */
[----:B------:R-:W-:Y:S02]  /*4810*/  MOV R156, R150 ;  /* 0x00000096009c7202 */ /* 0x000fe40000000f00 */
[----:B------:R-:W-:Y:S02]  /*4820*/  MOV R157, R149 ;  /* 0x00000095009d7202 */ /* 0x000fe40000000f00 */
[----:B------:R-:W-:Y:S02]  /*4830*/  MOV R158, R148 ;  /* 0x00000094009e7202 */ /* 0x000fe40000000f00 */
[----:B------:R-:W-:-:S02]  /*4840*/  MOV R159, R47 ;  /* 0x0000002f009f7202 */ /* 0x000fc40000000f00 */
[----:B------:R-:W-:-:S04]  /*4850*/  MOV R45, R41 ;  /* 0x00000029002d7202 */ /* 0x000fc80000000f00 */
[----:B------:R-:W3:Y:S01]  /*4860*/  @P1 LDG.E.128 R156, desc[UR8][R14.64] ;  /* 0x000000080e9c1981 */ /* 0x000ee2000c1e1d00 */
[----:B------:R-:W-:Y:S02]  /*4870*/  MOV R41, R37 ;  /* 0x0000002500297202 */ /* 0x000fe40000000f00 */
[----:B------:R-:W-:Y:S02]  /*4880*/  MOV R37, R6 ;  /* 0x0000000600257202 */ /* 0x000fe40000000f00 */
[----:B------:R-:W3:Y:S01]  /*4890*/  LDL R6, [R1+0x44] ;  /* 0x0000440001067983 */ /* 0x000ee20000100800 */
[----:B------:R-:W-:Y:S02]  /*48a0*/  MOV R148, R42 ;  /* 0x0000002a00947202 */ /* 0x000fe40000000f00 */
[----:B------:R-:W-:Y:S02]  /*48b0*/  MOV R149, R41 ;  /* 0x0000002900957202 */ /* 0x000fe40000000f00 */
[----:B------:R-:W-:-:S02]  /*48c0*/  MOV R150, R40 ;  /* 0x0000002800967202 */ /* 0x000fc40000000f00 */
[----:B------:R-:W-:Y:S02]  /*48d0*/  MOV R151, R39 ;  /* 0x0000002700977202 */ /* 0x000fe40000000f00 */
[----:B------:R-:W-:Y:S02]  /*48e0*/  MOV R40, R38 ;  /* 0x0000002600287202 */ /* 0x000fe40000000f00 */
[----:B------:R-:W-:Y:S01]  /*48f0*/  MOV R41, R37 ;  /* 0x0000002500297202 */ /* 0x000fe20000000f00 */
[----:B--2---:R0:W-:Y:S04]  /*4900*/  @P1 STL.64 [R1+0x90], R152 ;  /* 0x0000909801001387 */ /* 0x0041e80000100a00 */
[----:B------:R2:W-:Y:S04]  /*4910*/  @P1 STL.64 [R1+0x98], R154 ;  /* 0x0000989a01001387 */ /* 0x0005e80000100a00 */
[----:B------:R-:W3:Y:S01]  /*4920*/  LDL R47, [R1+0x4c] ;  /* 0x00004c00012f7983 */ /* 0x000ee20000100800 */
[----:B0-----:R-:W-:-:S03]  /*4930*/  MOV R152, R46 ;  /* 0x0000002e00987202 */ /* 0x001fc60000000f00 */
[----:B------:R-:W3:Y:S04]  /*4940*/  LDL R37, [R1+0x24] ;  /* 0x0000240001257983 */ /* 0x000ee80000100800 */
[----:B------:R-:W3:Y:S04]  /*4950*/  LDL R46, [R1+0x48] ;  /* 0x00004800012e7983 */ /* 0x000ee80000100800 */
[----:B------:R-:W3:Y:S04]  /*4960*/  LDL R38, [R1+0x28] ;  /* 0x0000280001267983 */ /* 0x000ee80000100800 */
[----:B------:R-:W3:Y:S01]  /*4970*/  LDL R39, [R1+0x2c] ;  /* 0x00002c0001277983 */ /* 0x000ee20000100800 */
[----:B----4-:R-:W-:-:S03]  /*4980*/  MOV R42, R36 ;  /* 0x00000024002a7202 */ /* 0x010fc60000000f00 */
[----:B------:R-:W4:Y:S01]  /*4990*/  LDL R36, [R1+0x20] ;  /* 0x0000200001247983 */ /* 0x000f220000100800 */
[----:B------:R-:W-:Y:S02]  /*49a0*/  MOV R32, R21 ;  /* 0x0000001500207202 */ /* 0x000fe40000000f00 */
[----:B------:R-:W-:Y:S02]  /*49b0*/  MOV R33, R20 ;  /* 0x0000001400217202 */ /* 0x000fe40000000f00 */
[----:B------:R-:W-:Y:S01]  /*49c0*/  MOV R34, R19 ;  /* 0x0000001300227202 */ /* 0x000fe20000000f00 */
[----:B------:R-:W0:Y:S01]  /*49d0*/  LDC.64 R20, c[0x0][0x3d8] ;  /* 0x0000f600ff147b82 */ /* 0x000e220000000a00 */
[----:B------:R-:W-:-:S07]  /*49e0*/  MOV R35, R18 ;  /* 0x0000001200237202 */ /* 0x000fce0000000f00 */
[----:B------:R-:W1:Y:S01]  /*49f0*/  @P2 LDC.64 R18, c[0x0][0x438] ;  /* 0x00010e00ff122b82 */ /* 0x000e620000000a00 */
[----:B--2---:R-:W-:Y:S02]  /*4a00*/  MOV R154, R44 ;  /* 0x0000002c009a7202 */ /* 0x004fe40000000f00 */
[----:B------:R-:W-:Y:S02]  /*4a10*/  MOV R155, R43 ;  /* 0x0000002b009b7202 */ /* 0x000fe40000000f00 */
[----:B---3--:R-:W-:Y:S02]  /*4a20*/  MOV R44, R22 ;  /* 0x00000016002c7202 */ /* 0x008fe40000000f00 */
[C---:B------:R-:W-:Y:S02]  /*4a30*/  ISETP.GE.U32.AND P3, PT, R7.reuse, 0x200, PT ;  /* 0x000002000700780c */ /* 0x040fe40003f66070 */
[----:B------:R-:W-:Y:S02]  /*4a40*/  MOV R43, R23 ;  /* 0x00000017002b7202 */ /* 0x000fe40000000f00 */
[----:B------:R-:W2:Y:S01]  /*4a50*/  LDC.64 R22, c[0x0][0x3d8] ;  /* 0x0000f600ff167b82 */ /* 0x000ea20000000a00 */
[----:B------:R-:W-:Y:S01]  /*4a60*/  ISETP.GE.U32.AND P4, PT, R7, 0x280, PT ;  /* 0x000002800700780c */ /* 0x000fe20003f86070 */
[C---:B------:R-:W-:Y:S01]  /*4a70*/  @P1 IMAD.WIDE.U32 R12, R0.reuse, 0x20, R12 ;  /* 0x00000020000c1825 */ /* 0x040fe200078e000c */
[----:B------:R-:W-:Y:S01]  /*4a80*/  @P1 IADD3 R0, PT, PT, R0, 0x80, RZ ;  /* 0x0000008000001810 */ /* 0x000fe20007ffe0ff */
[----:B------:R3:W-:Y:S01]  /*4a90*/  @P1 STL.64 [R1+0x70], R24 ;  /* 0x0000701801001387 */ /* 0x0007e20000100a00 */
[----:B------:R-:W-:-:S03]  /*4aa0*/  MOV R153, R45 ;  /* 0x0000002d00997202 */ /* 0x000fc60000000f00 */
[----:B------:R2:W-:Y:S01]  /*4ab0*/  @P1 STL.64 [R1+0x78], R26 ;  /* 0x0000781a01001387 */ /* 0x0005e20000100a00 */
[C---:B------:R-:W-:Y:S01]  /*4ac0*/  @P2 IMAD.WIDE.U32 R16, R0.reuse, 0x20, R16 ;  /* 0x0000002000102825 */ /* 0x040fe200078e0010 */
[----:B------:R-:W2:Y:S02]  /*4ad0*/  @P3 LDC.64 R4, c[0x0][0x438] ;  /* 0x00010e00ff043b82 */ /* 0x000ea40000000a00 */
[----:B------:R0:W-:Y:S01]  /*4ae0*/  @P1 STL.64 [R1+0x80], R156 ;  /* 0x0000809c01001387 */ /* 0x0001e20000100a00 */
[----:B-1----:R-:W-:-:S03]  /*4af0*/  @P2 IMAD.WIDE.U32 R18, R0, 0x20, R18 ;  /* 0x0000002000122825 */ /* 0x002fc600078e0012 */
[----:B------:R-:W5:Y:S01]  /*4b00*/  @P1 LD.E.128 R108, desc[UR8][R12.64] ;  /* 0x000000080c6c1980 */ /* 0x000f62000c101d00 */
[C---:B0-----:R-:W-:Y:S01]  /*4b10*/  @P2 IMAD.WIDE.U32 R20, R0.reuse, 0x20, R20 ;  /* 0x0000002000142825 */ /* 0x041fe200078e0014 */
[----:B---3--:R-:W0:Y:S02]  /*4b20*/  LDC.64 R24, c[0x0][0x3d8] ;  /* 0x0000f600ff187b82 */ /* 0x008e240000000a00 */
[----:B------:R1:W5:Y:S04]  /*4b30*/  @P1 LD.E.128 R112, desc[UR8][R12.64+0x10] ;  /* 0x000010080c701980 */ /* 0x000368000c101d00 */
[----:B------:R3:W-:Y:S01]  /*4b40*/  @P1 STL.64 [R1+0x88], R158 ;  /* 0x0000889e01001387 */ /* 0x0007e20000100a00 */
[----:B------:R-:W-:Y:S01]  /*4b50*/  ISETP.GE.U32.AND P1, PT, R7, 0x300, PT ;  /* 0x000003000700780c */ /* 0x000fe20003f26070 */
[----:B------:R-:W0:Y:S01]  /*4b60*/  @P4 LDC.64 R10, c[0x0][0x438] ;  /* 0x00010e00ff0a4b82 */ /* 0x000e220000000a00 */
[----:B------:R-:W-:Y:S01]  /*4b70*/  @P2 IADD3 R0, PT, PT, R0, 0x80, RZ ;  /* 0x0000008000002810 */ /* 0x000fe20007ffe0ff */
[----:B------:R-:W3:Y:S01]  /*4b80*/  @P2 LDG.E.128 R152, desc[UR8][R16.64] ;  /* 0x0000000810982981 */ /* 0x000ee2000c1e1d00 */
[----:B------:R-:W-:-:S03]  /*4b90*/  MOV R45, R6 ;  /* 0x00000006002d7202 */ /* 0x000fc60000000f00 */
[----:B------:R-:W3:Y:S01]  /*4ba0*/  @P2 LDG.E.128 R148, desc[UR8][R16.64+0x10] ;  /* 0x0000100810942981 */ /* 0x000ee2000c1e1d00 */
[C---:B------:R-:W-:Y:S01]  /*4bb0*/  @P3 IMAD.WIDE.U32 R2, R0.reuse, 0x20, R2 ;  /* 0x0000002000023825 */ /* 0x040fe200078e0002 */
[----:B-1----:R-:W1:Y:S02]  /*4bc0*/  LDC.64 R12, c[0x0][0x3d0] ;  /* 0x0000f400ff0c7b82 */ /* 0x002e640000000a00 */
[----:B------:R-:W3:Y:S01]  /*4bd0*/  @P2 LDG.E.128 R40, desc[UR8][R20.64+0x10] ;  /* 0x0000100814282981 */ /* 0x000ee2000c1e1d00 */
[----:B--2---:R-:W-:-:S03]  /*4be0*/  @P3 IMAD.WIDE.U32 R22, R0, 0x20, R22 ;  /* 0x0000002000163825 */ /* 0x004fc600078e0016 */
[----:B------:R-:W2:Y:S02]  /*4bf0*/  @P3 LDG.E.128 R32, desc[UR8][R2.64+0x10] ;  /* 0x0000100802203981 */ /* 0x000ea4000c1e1d00 */
[----:B------:R-:W1:Y:S02]  /*4c00*/  @P1 LDC.64 R14, c[0x0][0x438] ;  /* 0x00010e00ff0e1b82 */ /* 0x000e640000000a00 */
[----:B------:R-:W2:Y:S06]  /*4c10*/  @P3 LDG.E.128 R28, desc[UR8][R22.64] ;  /* 0x00000008161c3981 */ /* 0x000eac000c1e1d00 */
[----:B------:R-:W1:Y:S01]  /*4c20*/  LDC.64 R26, c[0x0][0x3d8] ;  /* 0x0000f600ff1a7b82 */ /* 0x000e620000000a00 */
[C---:B------:R-:W-:Y:S01]  /*4c30*/  @P3 IMAD.WIDE.U32 R4, R0.reuse, 0x20, R4 ;  /* 0x0000002000043825 */ /* 0x040fe200078e0004 */
[----:B------:R-:W-:Y:S01]  /*4c40*/  @P3 IADD3 R0, PT, PT, R0, 0x80, RZ ;  /* 0x0000008000003810 */ /* 0x000fe20007ffe0ff */
[----:B------:R0:W5:Y:S04]  /*4c50*/  @P3 LDG.E.128 R240, desc[UR8][R22.64+0x10] ;  /* 0x0000100816f03981 */ /* 0x000168000c1e1d00 */
[C---:B------:R-:W-:Y:S01]  /*4c60*/  @P4 IMAD.WIDE.U32 R8, R0.reuse, 0x20, R8 ;  /* 0x0000002000084825 */ /* 0x040fe200078e0008 */
[----:B------:R0:W5:Y:S04]  /*4c70*/  @P3 LD.E.128 R124, desc[UR8][R4.64] ;  /* 0x00000008047c3980 */ /* 0x000168000c101d00 */
[----:B------:R0:W5:Y:S04]  /*4c80*/  @P2 LD.E.128 R116, desc[UR8][R18.64] ;  /* 0x0000000812742980 */ /* 0x000168000c101d00 */
[----:B------:R1:W5:Y:S04]  /*4c90*/  @P2 LD.E.128 R120, desc[UR8][R18.64+0x10] ;  /* 0x0000100812782980 */ /* 0x000368000c101d00 */
[----:B------:R-:W2:Y:S01]  /*4ca0*/  @P2 LDG.E.128 R44, desc[UR8][R20.64] ;  /* 0x00000008142c2981 */ /* 0x000ea2000c1e1d00 */
[----:B0-----:R-:W-:-:S03]  /*4cb0*/  @P4 IMAD.WIDE.U32 R10, R0, 0x20, R10 ;  /* 0x00000020000a4825 */ /* 0x001fc600078e000a */
[----:B------:R0:W5:Y:S01]  /*4cc0*/  @P3 LD.E.128 R128, desc[UR8][R4.64+0x10] ;  /* 0x0000100804803980 */ /* 0x000162000c101d00 */
[C---:B------:R-:W-:Y:S01]  /*4cd0*/  @P4 IMAD.WIDE.U32 R24, R0.reuse, 0x20, R24 ;  /* 0x0000002000184825 */ /* 0x040fe200078e0018 */
[----:B------:R-:W-:Y:S02]  /*4ce0*/  @P4 IADD3 R0, PT, PT, R0, 0x80, RZ ;  /* 0x0000008000004810 */ /* 0x000fe40007ffe0ff */
[----:B------:R0:W5:Y:S03]  /*4cf0*/  @P4 LDG.E.128 R236, desc[UR8][R8.64] ;  /* 0x0000000808ec4981 */ /* 0x000166000c1e1d00 */
[C---:B-1----:R-:W-:Y:S01]  /*4d00*/  @P1 IMAD.WIDE.U32 R12, R0.reuse, 0x20, R12 ;  /* 0x00000020000c1825 */ /* 0x042fe200078e000c */
[----:B------:R0:W5:Y:S03]  /*4d10*/  @P4 LDG.E.128 R228, desc[UR8][R8.64+0x10] ;  /* 0x0000100808e44981 */ /* 0x000166000c1e1d00 */
[C---:B------:R-:W-:Y:S01]  /*4d20*/  @P1 IMAD.WIDE.U32 R14, R0.reuse, 0x20, R14 ;  /* 0x00000020000e1825 */ /* 0x040fe200078e000e */
[----:B------:R0:W5:Y:S03]  /*4d30*/  @P4 LD.E.128 R132, desc[UR8][R10.64] ;  /* 0x000000080a844980 */ /* 0x000166000c101d00 */
[----:B------:R-:W-:Y:S01]  /*4d40*/  @P1 IMAD.WIDE.U32 R26, R0, 0x20, R26 ;  /* 0x00000020001a1825 */ /* 0x000fe200078e001a */
[----:B------:R0:W5:Y:S04]  /*4d50*/  @P4 LD.E.128 R136, desc[UR8][R10.64+0x10] ;  /* 0x000010080a884980 */ /* 0x000168000c101d00 */
        /* <DEDUP_REMOVED lines=8> */
[----:B----4-:R-:W4:Y:S01]  /*4de0*/  @P3 LDG.E.128 R36, desc[UR8][R2.64] ;  /* 0x0000000802243981 */ /* 0x010f22000c1e1d00 */
        /* <DEDUP_REMOVED lines=22> */
[----:B---3--:R0:W-:Y:S04]  /*4f50*/  @P2 STL.64 [R1+0x60], R152 ;  /* 0x0000609801002387 */ /* 0x0081e80000100a00 */
[----:B------:R0:W-:Y:S04]  /*4f60*/  @P2 STL.64 [R1+0x68], R154 ;  /* 0x0000689a01002387 */ /* 0x0001e80000100a00 */
[----:B------:R0:W-:Y:S04]  /*4f70*/  @P2 STL.64 [R1+0x50], R148 ;  /* 0x0000509401002387 */ /* 0x0001e80000100a00 */
[----:B------:R0:W-:Y:S04]  /*4f80*/  @P2 STL.64 [R1+0x58], R150 ;  /* 0x0000589601002387 */ /* 0x0001e80000100a00 */
[----:B------:R0:W-:Y:S01]  /*4f90*/  @P2 STL.64 [R1+0x30], R40 ;  /* 0x0000302801002387 */ /* 0x0001e20000100a00 */
[----:B------:R-:W-:-:S02]  /*4fa0*/  CS2R R54, SRZ ;  /* 0x0000000000367805 */ /* 0x000fc4000001ff00 */
[----:B------:R-:W-:Y:S02]  /*4fb0*/  CS2R R52, SRZ ;  /* 0x0000000000347805 */ /* 0x000fe4000001ff00 */
[----:B------:R-:W-:Y:S01]  /*4fc0*/  @P1 IADD3 R0, PT, PT, R0, 0x80, RZ ;  /* 0x0000008000001810 */ /* 0x000fe20007ffe0ff */
[----:B--2---:R0:W-:Y:S04]  /*4fd0*/  @P2 STL.64 [R1+0x40], R44 ;  /* 0x0000402c01002387 */ /* 0x0041e80000100a00 */
[----:B------:R0:W-:Y:S04]  /*4fe0*/  @P2 STL.64 [R1+0x48], R46 ;  /* 0x0000482e01002387 */ /* 0x0001e80000100a00 */
[----:B------:R0:W-:Y:S01]  /*4ff0*/  @P2 STL.64 [R1+0x38], R42 ;  /* 0x0000382a01002387 */ /* 0x0001e20000100a00 */
[----:B------:R-:W-:-:S03]  /*5000*/  ISETP.GE.U32.AND P2, PT, R7, 0x380, PT ;  /* 0x000003800700780c */ /* 0x000fc60003f46070 */
[----:B----4-:R0:W-:Y:S04]  /*5010*/  @P3 STL.64 [R1+0x20], R36 ;  /* 0x0000202401003387 */ /* 0x0101e80000100a00 */
[----:B------:R0:W-:Y:S04]  /*5020*/  @P3 STL.64 [R1+0x28], R38 ;  /* 0x0000282601003387 */ /* 0x0001e80000100a00 */
[----:B------:R0:W-:Y:S04]  /*5030*/  @P3 STL.64 [R1+0x10], R32 ;  /* 0x0000102001003387 */ /* 0x0001e80000100a00 */
[----:B------:R0:W-:Y:S04]  /*5040*/  @P3 STL.64 [R1+0x18], R34 ;  /* 0x0000182201003387 */ /* 0x0001e80000100a00 */
[----:B------:R0:W-:Y:S04]  /*5050*/  @P3 STL.64 [R1], R28 ;  /* 0x0000001c01003387 */ /* 0x0001e80000100a00 */
[----:B------:R0:W-:Y:S01]  /*5060*/  @P3 STL.64 [R1+0x8], R30 ;  /* 0x0000081e01003387 */ /* 0x0001e20000100a00 */
[----:B------:R-:W-:Y:S05]  /*5070*/  @!P2 BRA `(.L_x_15314) ;  /* 0x0000000000a0a947 */ /* 0x000fea0003800000 */
[----:B0-----:R-:W0:Y:S08]  /*5080*/  LDC.64 R8, c[0x0][0x3d8] ;  /* 0x0000f600ff087b82 */ /* 0x001e300000000a00 */
        /* <DEDUP_REMOVED lines=39> */
.L_x_15314:
[----:B------:R-:W-:Y:S05]  /*5300*/  BSYNC.RECONVERGENT B0 ;  /* 0x0000000000007941 */ /* 0x000fea0003800200 */
.L_x_15311:
[----:B------:R-:W1:Y:S08]  /*5310*/  S2UR UR6, SR_CTAID.X ;  /* 0x00000000000679c3 */ /* 0x000e700000002500 */
[----:B------:R-:W1:Y:S02]  /*5320*/  LDC R0, c[0x0][0x384] ;  /* 0x0000e100ff007b82 */ /* 0x000e640000000800 */
[----:B-1----:R-:W-:-:S13]  /*5330*/  ISETP.LE.AND P1, PT, R0, UR6, PT ;  /* 0x0000000600007c0c */ /* 0x002fda000bf23270 */
[----:B------:R-:W-:Y:S05]  /*5340*/  @P1 EXIT ;  /* 0x000000000000194d */ /* 0x000fea0003800000 */
[----:B------:R-:W-:Y:S01]  /*5350*/  USHF.R.S32.HI UR5, URZ, 0x3, UR4 ;  /* 0x00000003ff057899 */ /* 0x000fe20008011404 */
[C---:B------:R-:W-:Y:S01]  /*5360*/  LOP3.LUT R0, R252.reuse, 0x60, RZ, 0xc0, !PT ;  /* 0x00000060fc007812 */ /* 0x040fe200078ec0ff */
[----:B------:R-:W1:Y:S01]  /*5370*/  LDCU.64 UR10, c[0x0][0x3a0] ;  /* 0x00007400ff0a77ac */ /* 0x000e620008000a00 */
[----:B0---4-:R-:W-:Y:S02]  /*5380*/  SHF.L.U32 R2, R252, 0x5, RZ ;  /* 0x00000005fc027819 */ /* 0x011fe400000006ff */
[----:B------:R-:W-:Y:S01]  /*5390*/  IADD3 R0, PT, PT, RZ, -R0, RZ ;  /* 0x80000000ff007210 */ /* 0x000fe20007ffe0ff */
[----:B------:R-:W-:Y:S01]  /*53a0*/  ULOP3.LUT UR7, UR5, 0x7f, URZ, 0xc0, !UPT ;  /* 0x0000007f05077892 */ /* 0x000fe2000f8ec0ff */
[----:B------:R-:W-:Y:S01]  /*53b0*/  LOP3.LUT R2, R2, 0x3e0, RZ, 0xc0, !PT ;  /* 0x000003e002027812 */ /* 0x000fe200078ec0ff */
[----:B------:R-:W-:Y:S01]  /*53c0*/  USHF.L.U32 UR5, UR5, 0x1, URZ ;  /* 0x0000000105057899 */ /* 0x000fe200080006ff */
[----:B------:R-:W1:Y:S02]  /*53d0*/  LDCU.64 UR12, c[0x0][0x398] ;  /* 0x00007300ff0c77ac */ /* 0x000e640008000a00 */
[----:B------:R-:W-:-:S02]  /*53e0*/  IADD3 R2, PT, PT, RZ, -R2, RZ ;  /* 0x80000002ff027210 */ /* 0x000fc40007ffe0ff */
[----:B------:R-:W-:Y:S01]  /*53f0*/  VIADDMNMX R0, R0, UR7, RZ, !PT ;  /* 0x0000000700007c46 */ /* 0x000fe2000f8001ff */
[----:B------:R-:W-:Y:S01]  /*5400*/  ULOP3.LUT UR5, UR5, 0xffffff00, URZ, 0xc0, !UPT ;  /* 0xffffff0005057892 */ /* 0x000fe2000f8ec0ff */
[----:B------:R-:W-:Y:S01]  /*5410*/  VIADDMNMX R2, R2, UR7, RZ, !PT ;  /* 0x0000000702027c46 */ /* 0x000fe2000f8001ff */
[----:B------:R-:W0:Y:S01]  /*5420*/  LDCU UR18, c[0x0][0x388] ;  /* 0x00007100ff1277ac */ /* 0x000e220008000800 */
[----:B------:R-:W-:Y:S02]  /*5430*/  VIMNMX R0, PT, PT, R0, 0x20, PT ;  /* 0x0000002000007848 */ /* 0x000fe40003fe0100 */
[----:B------:R-:W-:Y:S01]  /*5440*/  VIMNMX R2, PT, PT, R2, 0x20, PT ;  /* 0x0000002002027848 */ /* 0x000fe20003fe0100 */
[----:B------:R-:W2:Y:S01]  /*5450*/  LDCU.U8 UR14, c[0x0][0x410] ;  /* 0x00008200ff0e77ac */ /* 0x000ea20008000000 */
[----:B------:R-:W-:Y:S02]  /*5460*/  LEA R0, R0, UR5, 0x3 ;  /* 0x0000000500007c11 */ /* 0x000fe4000f8e18ff */
[----:B------:R-:W-:Y:S01]  /*5470*/  LEA R250, R2, UR5, 0x3 ;  /* 0x0000000502fa7c11 */ /* 0x000fe2000f8e18ff */
[----:B------:R-:W3:Y:S01]  /*5480*/  LDCU UR15, c[0x0][0x400] ;  /* 0x00008000ff0f77ac */ /* 0x000ee20008000800 */
[----:B------:R-:W-:Y:S01]  /*5490*/  I2FP.F32.U32 R0, R0 ;  /* 0x0000000000007245 */ /* 0x000fe20000201000 */
[----:B-1----:R-:W-:-:S03]  /*54a0*/  ULOP3.LUT UP0, URZ, UR10, UR12, URZ, 0xfc, !UPT ;  /* 0x0000000c0aff7292 */ /* 0x002fc6000f80fcff */
[----:B------:R1:W4:Y:S01]  /*54b0*/  MUFU.RCP R251, R0 ;  /* 0x0000000000fb7308 */ /* 0x0003220000001000 */
[----:B------:R-:W0:Y:S01]  /*54c0*/  LDCU.64 UR20, c[0x0][0x398] ;  /* 0x00007300ff1477ac */ /* 0x000e220008000a00 */
[----:B------:R-:W0:Y:S01]  /*54d0*/  LDCU.64 UR22, c[0x0][0x3a0] ;  /* 0x00007400ff1677ac */ /* 0x000e220008000a00 */
[----:B------:R-:W0:Y:S01]  /*54e0*/  LDCU.64 UR16, c[0x0][0x380] ;  /* 0x00007000ff1077ac */ /* 0x000e220008000a00 */
[----:B------:R-:W-:Y:S02]  /*54f0*/  ULOP3.LUT UP0, URZ, UR11, UR13, URZ, 0xfc, UP0 ;  /* 0x0000000d0bff7292 */ /* 0x000fe4000800fcff */
[----:B------:R-:W-:Y:S01]  /*5500*/  UPLOP3.LUT UP2, UPT, UPT, UPT, UPT, 0x40, 0x4 ;  /* 0x000000000004789c */ /* 0x000fe20003f4e870 */
[----:B------:R-:W-:-:S10]  /*5510*/  UMOV UR5, UR6 ;  /* 0x0000000600057c82 */ /* 0x000fd40008000000 */
.L_x_15376:
[----:B0-----:R-:W-:Y:S01]  /*5520*/  UIMAD UR4, UR5, UR18, URZ ;  /* 0x00000012050472a4 */ /* 0x001fe2000f8e02ff */
[----:B------:R-:W-:Y:S03]  /*5530*/  BSSY.RECONVERGENT B0, `(.L_x_15316) ;  /* 0x000008d000007945 */ /* 0x000fe60003800200 */
[----:B------:R-:W-:-:S04]  /*5540*/  USHF.R.S32.HI UR6, URZ, 0x1f, UR4 ;  /* 0x0000001fff067899 */ /* 0x000fc80008011404 */
[----:B------:R-:W-:-:S06]  /*5550*/  ULEA.HI UR6, UR6, UR4, URZ, 0x3 ;  /* 0x0000000406067291 */ /* 0x000fcc000f8f18ff */
[----:B------:R-:W-:-:S04]  /*5560*/  MOV R6, UR6 ;  /* 0x0000000600067c02 */ /* 0x000fc80008000f00 */
[----:B------:R-:W-:-:S04]  /*5570*/  LEA.HI.SX32 R6, R6, R252, 0x1d ;  /* 0x000000fc06067211 */ /* 0x000fc800078feaff */
[----:B--234-:R-:W-:Y:S01]  /*5580*/  MOV R232, R6 ;  /* 0x0000000600e87202 */ /* 0x01cfe20000000f00 */
        /* <DEDUP_REMOVED lines=15> */
[----:B------:R-:W-:Y:S05]  /*5680*/  @!P1 BRA `(.L_x_15319) ;  /* 0x0000000000b49947 */ /* 0x000fea0003800000 */
[----:B-----5:R-:W-:Y:S02]  /*5690*/  HADD2.F32 R5, -RZ, R148.H0_H0 ;  /* 0x20000094ff057230 */ /* 0x020fe40000004100 */
[----:B------:R-:W-:Y:S02]  /*56a0*/  HADD2.F32 R36, -RZ, R44.H0_H0 ;  /* 0x2000002cff247230 */ /* 0x000fe40000004100 */
[----:B------:R-:W-:Y:S02]  /*56b0*/  HADD2.F32 R22, -RZ, R148.H1_H1 ;  /* 0x30000094ff167230 */ /* 0x000fe40000004100 */
[----:B------:R-:W-:Y:S02]  /*56c0*/  HADD2.F32 R21, -RZ, R44.H1_H1 ;  /* 0x3000002cff157230 */ /* 0x000fe40000004100 */
[----:B------:R-:W-:Y:S01]  /*56d0*/  FADD.FTZ R5, R5, R36 ;  /* 0x0000002405057221 */ /* 0x000fe20000010000 */
[----:B------:R-:W-:Y:S02]  /*56e0*/  HADD2.F32 R38, -RZ, R149.H1_H1 ;  /* 0x30000095ff267230 */ /* 0x000fe40000004100 */
[----:B------:R-:W-:-:S02]  /*56f0*/  HADD2.F32 R36, -RZ, R45.H1_H1 ;  /* 0x3000002dff247230 */ /* 0x000fc40000004100 */
[----:B------:R-:W-:Y:S01]  /*5700*/  FADD.FTZ R22, R22, R21 ;  /* 0x0000001516167221 */ /* 0x000fe20000010000 */
[----:B------:R-:W-:Y:S02]  /*5710*/  HADD2.F32 R21, -RZ, R149.H0_H0 ;  /* 0x20000095ff157230 */ /* 0x000fe40000004100 */
[----:B------:R-:W-:Y:S02]  /*5720*/  HADD2.F32 R37, -RZ, R45.H0_H0 ;  /* 0x2000002dff257230 */ /* 0x000fe40000004100 */
[----:B------:R-:W-:Y:S01]  /*5730*/  FADD.FTZ R38, R38, R36 ;  /* 0x0000002426267221 */ /* 0x000fe20000010000 */
[----:B------:R-:W-:Y:S02]  /*5740*/  HADD2.F32 R36, -RZ, R40.H1_H1 ;  /* 0x30000028ff247230 */ /* 0x000fe40000004100 */
[----:B------:R-:W-:Y:S02]  /*5750*/  HADD2.F32 R39, -RZ, R46.H0_H0 ;  /* 0x2000002eff277230 */ /* 0x000fe40000004100 */
[----:B------:R-:W-:Y:S01]  /*5760*/  FADD.FTZ R21, R21, R37 ;  /* 0x0000002515157221 */ /* 0x000fe20000010000 */
[----:B------:R-:W-:-:S02]  /*5770*/  HADD2.F32 R37, -RZ, R40.H0_H0 ;  /* 0x20000028ff257230 */ /* 0x000fc40000004100 */
[----:B------:R-:W-:Y:S01]  /*5780*/  FADD.FTZ R22, R22, R36 ;  /* 0x0000002416167221 */ /* 0x000fe20000010000 */
[----:B------:R-:W-:Y:S02]  /*5790*/  HADD2.F32 R36, -RZ, R150.H0_H0 ;  /* 0x20000096ff247230 */ /* 0x000fe40000004100 */
[----:B------:R-:W-:Y:S02]  /*57a0*/  HADD2.F32 R148, -RZ, R46.H1_H1 ;  /* 0x3000002eff947230 */ /* 0x000fe40000004100 */
[----:B------:R-:W-:Y:S01]  /*57b0*/  FADD.FTZ R5, R5, R37 ;  /* 0x0000002505057221 */ /* 0x000fe20000010000 */
[--C-:B------:R-:W-:Y:S02]  /*57c0*/  HADD2.F32 R37, -RZ, R41.reuse.H0_H0 ;  /* 0x20000029ff257230 */ /* 0x100fe40000004100 */
[----:B------:R-:W-:Y:S01]  /*57d0*/  FADD.FTZ R36, R36, R39 ;  /* 0x0000002724247221 */ /* 0x000fe20000010000 */
[----:B------:R-:W-:Y:S02]  /*57e0*/  HADD2.F32 R39, -RZ, R41.H1_H1 ;  /* 0x30000029ff277230 */ /* 0x000fe40000004100 */
[----:B------:R-:W-:Y:S01]  /*57f0*/  FADD.FTZ R21, R21, R37 ;  /* 0x0000002515157221 */ /* 0x000fe20000010000 */
[----:B------:R-:W-:-:S02]  /*5800*/  HADD2.F32 R37, -RZ, R150.H1_H1 ;  /* 0x30000096ff257230 */ /* 0x000fc40000004100 */
[----:B------:R-:W-:Y:S01]  /*5810*/  FADD.FTZ R154, R38, R39 ;  /* 0x00000027269a7221 */ /* 0x000fe20000010000 */
[--C-:B------:R-:W-:Y:S02]  /*5820*/  HADD2.F32 R39, -RZ, R42.reuse.H0_H0 ;  /* 0x2000002aff277230 */ /* 0x100fe40000004100 */
[----:B------:R-:W-:Y:S02]  /*5830*/  HADD2.F32 R38, -RZ, R42.H1_H1 ;  /* 0x3000002aff267230 */ /* 0x000fe40000004100 */
[----:B------:R-:W-:Y:S01]  /*5840*/  FADD.FTZ R37, R37, R148 ;  /* 0x0000009425257221 */ /* 0x000fe20000010000 */
[----:B------:R-:W-:Y:S01]  /*5850*/  FADD.FTZ R153, R36, R39 ;  /* 0x0000002724997221 */ /* 0x000fe20000010000 */
[----:B------:R-:W-:Y:S02]  /*5860*/  HADD2.F32 R36, -RZ, R151.H0_H0 ;  /* 0x20000097ff247230 */ /* 0x000fe40000004100 */
[----:B------:R-:W-:Y:S01]  /*5870*/  FADD.FTZ R155, R37, R38 ;  /* 0x00000026259b7221 */ /* 0x000fe20000010000 */
[----:B------:R-:W-:-:S04]  /*5880*/  HADD2.F32 R37, -RZ, R47.H0_H0 ;  /* 0x2000002fff257230 */ /* 0x000fc80000004100 */
[----:B------:R-:W-:Y:S01]  /*5890*/  F2FP.F16.F32.PACK_AB R38, R155, R153 ;  /* 0x000000999b26723e */ /* 0x000fe200000000ff */
[----:B------:R-:W-:Y:S01]  /*58a0*/  FADD.FTZ R36, R36, R37 ;  /* 0x0000002524247221 */ /* 0x000fe20000010000 */
[----:B------:R-:W-:-:S05]  /*58b0*/  HADD2.F32 R37, -RZ, R43.H0_H0 ;  /* 0x2000002bff257230 */ /* 0x000fca0000004100 */
[----:B------:R-:W-:Y:S01]  /*58c0*/  FADD.FTZ R156, R36, R37 ;  /* 0x00000025249c7221 */ /* 0x000fe20000010000 */
[----:B------:R-:W-:Y:S02]  /*58d0*/  HADD2.F32 R36, -RZ, R151.H1_H1 ;  /* 0x30000097ff247230 */ /* 0x000fe40000004100 */
[----:B------:R-:W-:-:S05]  /*58e0*/  HADD2.F32 R37, -RZ, R47.H1_H1 ;  /* 0x3000002fff257230 */ /* 0x000fca0000004100 */
[----:B------:R-:W-:Y:S01]  /*58f0*/  FADD.FTZ R36, R36, R37 ;  /* 0x0000002524247221 */ /* 0x000fe20000010000 */
[----:B------:R-:W-:-:S05]  /*5900*/  HADD2.F32 R37, -RZ, R43.H1_H1 ;  /* 0x3000002bff257230 */ /* 0x000fca0000004100 */
[----:B------:R-:W-:Y:S01]  /*5910*/  FADD.FTZ R169, R36, R37 ;  /* 0x0000002524a97221 */ /* 0x000fe20000010000 */
[----:B------:R-:W-:Y:S02]  /*5920*/  F2FP.F16.F32.PACK_AB R37, R154, R21 ;  /* 0x000000159a25723e */ /* 0x000fe400000000ff */
[----:B------:R-:W-:Y:S02]  /*5930*/  F2FP.F16.F32.PACK_AB R36, R22, R5 ;  /* 0x000000051624723e */ /* 0x000fe400000000ff */
[----:B------:R-:W-:Y:S01]  /*5940*/  F2FP.F16.F32.PACK_AB R39, R169, R156 ;  /* 0x0000009ca927723e */ /* 0x000fe200000000ff */
[----:B------:R-:W-:Y:S06]  /*5950*/  BRA `(.L_x_15320) ;  /* 0x00000004000c7947 */ /* 0x000fec0003800000 */
.L_x_15319:
[--C-:B-----5:R-:W-:Y:S02]  /*5960*/  HADD2.F32 R5, -RZ, R148.reuse.H0_H0 ;  /* 0x20000094ff057230 */ /* 0x120fe40000004100 */
[----:B------:R-:W-:Y:S02]  /*5970*/  HADD2.F32 R22, -RZ, R148.H1_H1 ;  /* 0x30000094ff167230 */ /* 0x000fe40000004100 */
[--C-:B------:R-:W-:Y:S02]  /*5980*/  HADD2.F32 R36, -RZ, R44.reuse.H0_H0 ;  /* 0x2000002cff247230 */ /* 0x100fe40000004100 */
[----:B------:R-:W-:Y:S02]  /*5990*/  HADD2.F32 R21, -RZ, R44.H1_H1 ;  /* 0x3000002cff157230 */ /* 0x000fe40000004100 */
[----:B------:R-:W-:Y:S02]  /*59a0*/  HADD2.F32 R38, -RZ, R45.H0_H0 ;  /* 0x2000002dff267230 */ /* 0x000fe40000004100 */
[----:B------:R-:W-:Y:S01]  /*59b0*/  FADD.FTZ R5, R5, R36 ;  /* 0x0000002405057221 */ /* 0x000fe20000010000 */
[----:B------:R-:W-:-:S02]  /*59c0*/  HADD2.F32 R36, -RZ, R149.H1_H1 ;  /* 0x30000095ff247230 */ /* 0x000fc40000004100 */
[----:B------:R-:W-:Y:S01]  /*59d0*/  FADD.FTZ R22, R22, R21 ;  /* 0x0000001516167221 */ /* 0x000fe20000010000 */
[----:B------:R-:W-:Y:S02]  /*59e0*/  HADD2.F32 R21, -RZ, R149.H0_H0 ;  /* 0x20000095ff157230 */ /* 0x000fe40000004100 */
[----:B------:R-:W-:Y:S02]  /*59f0*/  HADD2.F32 R37, -RZ, R45.H1_H1 ;  /* 0x3000002dff257230 */ /* 0x000fe40000004100 */
[--C-:B------:R-:W-:Y:S02]  /*5a00*/  HADD2.F32 R39, -RZ, R46.reuse.H0_H0 ;  /* 0x2000002eff277230 */ /* 0x100fe40000004100 */
[----:B------:R-:W-:Y:S01]  /*5a10*/  FADD.FTZ R21, R21, R38 ;  /* 0x0000002615157221 */ /* 0x000fe20000010000 */
[----:B------:R-:W-:Y:S02]  /*5a20*/  HADD2.F32 R38, -RZ, R46.H1_H1 ;  /* 0x3000002eff267230 */ /* 0x000fe40000004100 */
[----:B------:R-:W-:Y:S01]  /*5a30*/  FADD.FTZ R154, R36, R37 ;  /* 0x00000025249a7221 */ /* 0x000fe20000010000 */
[----:B------:R-:W-:-:S02]  /*5a40*/  HADD2.F32 R37, -RZ, R150.H0_H0 ;  /* 0x20000096ff257230 */ /* 0x000fc40000004100 */
[----:B------:R-:W-:-:S03]  /*5a50*/  HADD2.F32 R36, -RZ, R150.H1_H1 ;  /* 0x30000096ff247230 */ /* 0x000fc60000004100 */
[----:B------:R-:W-:Y:S01]  /*5a60*/  FADD.FTZ R153, R37, R39 ;  /* 0x0000002725997221 */ /* 0x000fe20000010000 */
[----:B------:R-:W-:Y:S02]  /*5a70*/  HADD2.F32 R37, -RZ, R47.H0_H0 ;  /* 0x2000002fff257230 */ /* 0x000fe40000004100 */
[----:B------:R-:W-:Y:S01]  /*5a80*/  FADD.FTZ R155, R36, R38 ;  /* 0x00000026249b7221 */ /* 0x000fe20000010000 */
[----:B------:R-:W-:-:S04]  /*5a90*/  HADD2.F32 R36, -RZ, R151.H0_H0 ;  /* 0x20000097ff247230 */ /* 0x000fc80000004100 */
[----:B------:R-:W-:Y:S01]  /*5aa0*/  F2FP.F16.F32.PACK_AB R38, R155, R153 ;  /* 0x000000999b26723e */ /* 0x000fe200000000ff */
[----:B------:R-:W-:Y:S01]  /*5ab0*/  FADD.FTZ R156, R36, R37 ;  /* 0x00000025249c7221 */ /* 0x000fe20000010000 */
[----:B------:R-:W-:Y:S02]  /*5ac0*/  HADD2.F32 R36, -RZ, R151.H1_H1 ;  /* 0x30000097ff247230 */ /* 0x000fe40000004100 */
[----:B------:R-:W-:-:S05]  /*5ad0*/  HADD2.F32 R37, -RZ, R47.H1_H1 ;  /* 0x3000002fff257230 */ /* 0x000fca0000004100 */
[----:B------:R-:W-:Y:S01]  /*5ae0*/  FADD.FTZ R169, R36, R37 ;  /* 0x0000002524a97221 */ /* 0x000fe20000010000 */
[----:B------:R-:W-:Y:S02]  /*5af0*/  F2FP.F16.F32.PACK_AB R37, R154, R21 ;  /* 0x000000159a25723e */ /* 0x000fe400000000ff */
[----:B------:R-:W-:Y:S02]  /*5b00*/  F2FP.F16.F32.PACK_AB R36, R22, R5 ;  /* 0x000000051624723e */ /* 0x000fe400000000ff */
[----:B------:R-:W-:Y:S01]  /*5b10*/  F2FP.F16.F32.PACK_AB R39, R169, R156 ;  /* 0x0000009ca927723e */ /* 0x000fe200000000ff */
[----:B------:R-:W-:Y:S06]  /*5b20*/  BRA `(.L_x_15320) ;  /* 0x0000000000987947 */ /* 0x000fec0003800000 */
.L_x_15318:
[----:B------:R-:W-:Y:S05]  /*5b30*/  @!P1 BRA `(.L_x_15321) ;  /* 0x0000000000749947 */ /* 0x000fea0003800000 */
        /* <DEDUP_REMOVED lines=29> */
.L_x_15321:
        /* <DEDUP_REMOVED lines=8> */
.L_x_15320:
[----:B------:R-:W0:Y:S01]  /*5d90*/  @UP0 LDCU.64 UR6, c[0x0][0x3a8] ;  /* 0x00007500ff0607ac */ /* 0x000e220008000a00 */
[----:B------:R-:W-:Y:S01]  /*5da0*/  PLOP3.LUT P0, PT, PT, PT, UP0, 0x80, 0x8 ;  /* 0x000000000008781c */ /* 0x000fe20003f0f008 */
[----:B------:R-:W-:Y:S01]  /*5db0*/  HFMA2 R148, -RZ, RZ, 0, 9.5367431640625e-07 ;  /* 0x00000010ff947431 */ /* 0x000fe200000001ff */
[----:B------:R-:W-:Y:S02]  /*5dc0*/  PLOP3.LUT P1, PT, PT, PT, UP0, 0x80, 0x8 ;  /* 0x000000000008781c */ /* 0x000fe40003f2f008 */
[----:B------:R-:W-:-:S09]  /*5dd0*/  IADD3 R232, PT, PT, R6, 0x80, RZ ;  /* 0x0000008006e87810 */ /* 0x000fd20007ffe0ff */
[----:B0-----:R-:W-:-:S05]  /*5de0*/  @P0 IMAD.WIDE.U32 R148, R6, R148, UR6 ;  /* 0x0000000606940e25 */ /* 0x001fca000f8e0094 */
[----:B------:R0:W-:Y:S02]  /*5df0*/  @P1 STG.E.128 desc[UR8][R148.64], R36 ;  /* 0x0000002494001986 */ /* 0x0001e4000c101d08 */
.L_x_15317:
[----:B--23--:R-:W-:Y:S05]  /*5e00*/  BSYNC.RECONVERGENT B0 ;  /* 0x0000000000007941 */ /* 0x00cfea0003800200 */
.L_x_15316:
        /* <DEDUP_REMOVED lines=15> */
[----:B------:R2:W5:Y:S02]  /*5f00*/  @P1 LDG.E.128 R40, desc[UR8][R148.64] ;  /* 0x0000000894281981 */ /* 0x000564000c1e1d00 */
[----:B--2---:R-:W-:-:S06]  /*5f10*/  IMAD.WIDE.U32 R148, R232, 0x10, R150 ;  /* 0x00000010e8947825 */ /* 0x004fcc00078e0096 */
[----:B------:R-:W5:Y:S01]  /*5f20*/  LDG.E.128 R148, desc[UR8][R148.64] ;  /* 0x0000000894947981 */ /* 0x000f62000c1e1d00 */
[----:B------:R-:W-:-:S04]  /*5f30*/  UISETP.NE.U32.AND UP1, UPT, UR20, URZ, UPT ;  /* 0x000000ff1400728c */ /* 0x000fc8000bf25070 */
[----:B------:R-:W-:-:S09]  /*5f40*/  UISETP.NE.AND.EX UP1, UPT, UR21, URZ, UPT, UP1 ;  /* 0x000000ff1500728c */ /* 0x000fd2000bf25310 */
[----:B------:R-:W-:Y:S05]  /*5f50*/  BRA.U UP1, `(.L_x_15324) ;  /* 0x0000000101a47547 */ /* 0x000fea000b800000 */
        /* <DEDUP_REMOVED lines=12> */
.L_x_15325:
        /* <DEDUP_REMOVED lines=14> */
[----:B------:R-:W-:-:S02]  /*6100*/  HADD2.F32 R36, -RZ, R150.H1_H1 ;  /* 0x30000096ff247230 */ /* 0x000fc40000004100 */
[----:B------:R-:W-:-:S03]  /*6110*/  HADD2.F32 R35, -RZ, R150.H0_H0 ;  /* 0x20000096ff237230 */ /* 0x000fc60000004100 */
        /* <DEDUP_REMOVED lines=13> */
.L_x_15324:
[----:B------:R-:W-:-:S04]  /*61f0*/  UISETP.NE.U32.AND UP1, UPT, UR22, URZ, UPT ;  /* 0x000000ff1600728c */ /* 0x000fc8000bf25070 */
[----:B------:R-:W-:-:S09]  /*6200*/  UISETP.NE.AND.EX UP1, UPT, UR23, URZ, UPT, UP1 ;  /* 0x000000ff1700728c */ /* 0x000fd2000bf25310 */
[----:B------:R-:W-:Y:S05]  /*6210*/  BRA.U UP1, `(.L_x_15327) ;  /* 0x0000000101747547 */ /* 0x000fea000b800000 */
        /* <DEDUP_REMOVED lines=29> */
.L_x_15327:
        /* <DEDUP_REMOVED lines=25> */
[--C-:B------:R-:W-:Y:S02]  /*6580*/  HADD2.F32 R37, -RZ, R42.reuse.H1_H1 ;  /* 0x3000002aff257230 */ /* 0x100fe40000004100 */
[----:B------:R-:W-:Y:S02]  /*6590*/  HADD2.F32 R38, -RZ, R42.H0_H0 ;  /* 0x2000002aff267230 */ /* 0x000fe40000004100 */
[----:B------:R-:W-:-:S04]  /*65a0*/  FADD.FTZ R36, R39, R36 ;  /* 0x0000002427247221 */ /* 0x000fc80000010000 */
        /* <DEDUP_REMOVED lines=15> */
[----:B------:R-:W-:-:S07]  /*66a0*/  F2FP.F16.F32.PACK_AB R39, R170, R158 ;  /* 0x0000009eaa27723e */ /* 0x000fce00000000ff */
.L_x_15326:
[----:B------:R-:W0:Y:S01]  /*66b0*/  @UP0 LDCU.64 UR6, c[0x0][0x3a8] ;  /* 0x00007500ff0607ac */ /* 0x000e220008000a00 */
[----:B------:R-:W-:Y:S02]  /*66c0*/  PLOP3.LUT P0, PT, PT, PT, UP0, 0x80, 0x8 ;  /* 0x000000000008781c */ /* 0x000fe40003f0f008 */
[----:B------:R-:W-:Y:S02]  /*66d0*/  PLOP3.LUT P1, PT, PT, PT, UP0, 0x80, 0x8 ;  /* 0x000000000008781c */ /* 0x000fe40003f2f008 */
[----:B------:R-:W-:-:S09]  /*66e0*/  MOV R148, 0x10 ;  /* 0x0000001000947802 */ /* 0x000fd20000000f00 */
[C---:B0-----:R-:W-:Y:S01]  /*66f0*/  @P0 IMAD.WIDE.U32 R148, R232.reuse, R148, UR6 ;  /* 0x00000006e8940e25 */ /* 0x041fe2000f8e0094 */
[----:B------:R-:W-:-:S04]  /*6700*/  IADD3 R232, PT, PT, R232, 0x80, RZ ;  /* 0x00000080e8e87810 */ /* 0x000fc80007ffe0ff */
[----:B------:R2:W-:Y:S03]  /*6710*/  @P1 STG.E.128 desc[UR8][R148.64], R36 ;  /* 0x0000002494001986 */ /* 0x0005e6000c101d08 */
.L_x_15323:
[----:B------:R-:W-:Y:S05]  /*6720*/  BSYNC.RECONVERGENT B0 ;  /* 0x0000000000007941 */ /* 0x000fea0003800200 */
.L_x_15322:
        /* <DEDUP_REMOVED lines=8> */
[----:B0-2---:R-:W0:Y:S02]  /*67b0*/  @P0 LDC.64 R148, c[0x0][0x398] ;  /* 0x0000e600ff940b82 */ /* 0x005e240000000a00 */
[----:B0-----:R-:W-:-:S05]  /*67c0*/  @P0 IMAD.WIDE.U32 R148, R232, 0x10, R148 ;  /* 0x00000010e8940825 */ /* 0x001fca00078e0094 */
[----:B------:R0:W5:Y:S02]  /*67d0*/  @P0 LDG.E.128 R44, desc[UR8][R148.64] ;  /* 0x00000008942c0981 */ /* 0x000164000c1e1d00 */
[----:B0-----:R-:W0:Y:S02]  /*67e0*/  @P2 LDC.64 R148, c[0x0][0x3a0] ;  /* 0x0000e800ff942b82 */ /* 0x001e240000000a00 */
[----:B0-----:R-:W-:-:S05]  /*67f0*/  @P2 IMAD.WIDE.U32 R148, R232, 0x10, R148 ;  /* 0x00000010e8942825 */ /* 0x001fca00078e0094 */
[----:B------:R3:W5:Y:S02]  /*6800*/  @P2 LDG.E.128 R40, desc[UR8][R148.64] ;  /* 0x0000000894282981 */ /* 0x000764000c1e1d00 */
[----:B---3--:R-:W-:-:S06]  /*6810*/  IMAD.WIDE.U32 R148, R232, 0x10, R150 ;  /* 0x00000010e8947825 */ /* 0x008fcc00078e0096 */
        /* <DEDUP_REMOVED lines=16> */
.L_x_15331:
[----:B-----5:R-:W-:Y:S02]  /*6920*/  HADD2.F32 R18, -RZ, R148.H1_H1 ;  /* 0x30000094ff127230 */ /* 0x020fe40000004100 */
[----:B------:R-:W-:Y:S02]  /*6930*/  HADD2.F32 R17, -RZ, R40.H1_H1 ;  /* 0x30000028ff117230 */ /* 0x000fe40000004100 */
[----:B------:R-:W-:Y:S02]  /*6940*/  HADD2.F32 R36, -RZ, R41.H0_H0 ;  /* 0x20000029ff247230 */ /* 0x000fe40000004100 */
[----:B------:R-:W-:Y:S02]  /*6950*/  HADD2.F32 R3, -RZ, R148.H0_H0 ;  /* 0x20000094ff037230 */ /* 0x000fe40000004100 */
[----:B------:R-:W-:Y:S01]  /*6960*/  FADD.FTZ R18, R17, R18 ;  /* 0x0000001211127221 */ /* 0x000fe20000010000 */
[----:B------:R-:W-:Y:S02]  /*6970*/  HADD2.F32 R17, -RZ, R149.H0_H0 ;  /* 0x20000095ff117230 */ /* 0x000fe40000004100 */
[----:B------:R-:W-:-:S02]  /*6980*/  HADD2.F32 R33, -RZ, R40.H0_H0 ;  /* 0x20000028ff217230 */ /* 0x000fc40000004100 */
[----:B------:R-:W-:Y:S02]  /*6990*/  HADD2.F32 R37, -RZ, R42.H1_H1 ;  /* 0x3000002aff257230 */ /* 0x000fe40000004100 */
[----:B------:R-:W-:Y:S01]  /*69a0*/  FADD.FTZ R17, R36, R17 ;  /* 0x0000001124117221 */ /* 0x000fe20000010000 */
[----:B------:R-:W-:Y:S02]  /*69b0*/  HADD2.F32 R36, -RZ, R150.H1_H1 ;  /* 0x30000096ff247230 */ /* 0x000fe40000004100 */
[----:B------:R-:W-:Y:S01]  /*69c0*/  FADD.FTZ R3, R33, R3 ;  /* 0x0000000321037221 */ /* 0x000fe20000010000 */
[----:B------:R-:W-:Y:S02]  /*69d0*/  HADD2.F32 R34, -RZ, R149.H1_H1 ;  /* 0x30000095ff227230 */ /* 0x000fe40000004100 */
[----:B------:R-:W-:Y:S02]  /*69e0*/  HADD2.F32 R33, -RZ, R41.H1_H1 ;  /* 0x30000029ff217230 */ /* 0x000fe40000004100 */
[----:B------:R-:W-:Y:S01]  /*69f0*/  FADD.FTZ R159, R37, R36 ;  /* 0x00000024259f7221 */ /* 0x000fe20000010000 */
[----:B------:R-:W-:-:S02]  /*6a00*/  HADD2.F32 R36, -RZ, R151.H0_H0 ;  /* 0x20000097ff247230 */ /* 0x000fc40000004100 */
[----:B------:R-:W-:Y:S02]  /*6a10*/  HADD2.F32 R37, -RZ, R43.H0_H0 ;  /* 0x2000002bff257230 */ /* 0x000fe40000004100 */
[----:B------:R-:W-:Y:S01]  /*6a20*/  FADD.FTZ R34, R33, R34 ;  /* 0x0000002221227221 */ /* 0x000fe20000010000 */
[----:B------:R-:W-:Y:S02]  /*6a30*/  HADD2.F32 R33, -RZ, R150.H0_H0 ;  /* 0x20000096ff217230 */ /* 0x000fe40000004100 */
[----:B------:R-:W-:Y:S02]  /*6a40*/  HADD2.F32 R38, -RZ, R42.H0_H0 ;  /* 0x2000002aff267230 */ /* 0x000fe40000004100 */
[----:B------:R-:W-:Y:S01]  /*6a50*/  FADD.FTZ R160, R37, R36 ;  /* 0x0000002425a07221 */ /* 0x000fe20000010000 */
[----:B------:R-:W-:Y:S02]  /*6a60*/  HADD2.F32 R36, -RZ, R151.H1_H1 ;  /* 0x30000097ff247230 */ /* 0x000fe40000004100 */
[----:B------:R-:W-:-:S02]  /*6a70*/  HADD2.F32 R37, -RZ, R43.H1_H1 ;  /* 0x3000002bff257230 */ /* 0x000fc40000004100 */
[----:B------:R-:W-:-:S03]  /*6a80*/  FADD.FTZ R33, R38, R33 ;  /* 0x0000002126217221 */ /* 0x000fc60000010000 */
[----:B------:R-:W-:Y:S02]  /*6a90*/  FADD.FTZ R171, R37, R36 ;  /* 0x0000002425ab7221 */ /* 0x000fe40000010000 */
[----:B------:R-:W-:Y:S02]  /*6aa0*/  F2FP.F16.F32.PACK_AB R38, R159, R33 ;  /* 0x000000219f26723e */ /* 0x000fe400000000ff */
[----:B------:R-:W-:Y:S02]  /*6ab0*/  F2FP.F16.F32.PACK_AB R37, R34, R17 ;  /* 0x000000112225723e */ /* 0x000fe400000000ff */
[----:B------:R-:W-:Y:S02]  /*6ac0*/  F2FP.F16.F32.PACK_AB R39, R171, R160 ;  /* 0x000000a0ab27723e */ /* 0x000fe400000000ff */
[----:B------:R-:W-:Y:S01]  /*6ad0*/  F2FP.F16.F32.PACK_AB R36, R18, R3 ;  /* 0x000000031224723e */ /* 0x000fe200000000ff */
[----:B------:R-:W-:Y:S06]  /*6ae0*/  BRA `(.L_x_15332) ;  /* 0x0000000400307947 */ /* 0x000fec0003800000 */
.L_x_15330:
[----:B------:R-:W-:-:S04]  /*6af0*/  UISETP.NE.U32.AND UP1, UPT, UR22, URZ, UPT ;  /* 0x000000ff1600728c */ /* 0x000fc8000bf25070 */
[----:B------:R-:W-:-:S09]  /*6b00*/  UISETP.NE.AND.EX UP1, UPT, UR23, URZ, UPT, UP1 ;  /* 0x000000ff1700728c */ /* 0x000fd2000bf25310 */
[----:B------:R-:W-:Y:S05]  /*6b10*/  BRA.U UP1, `(.L_x_15333) ;  /* 0x0000000101747547 */ /* 0x000fea000b800000 */
        /* <DEDUP_REMOVED lines=29> */
.L_x_15333:
        /* <DEDUP_REMOVED lines=26> */
[----:B------:R-:W-:Y:S01]  /*6e90*/  FADD.FTZ R36, R38, R36 ;  /* 0x0000002426247221 */ /* 0x000fe20000010000 */
[----:B------:R-:W-:-:S03]  /*6ea0*/  HADD2.F32 R38, -RZ, R42.H0_H0 ;  /* 0x2000002aff267230 */ /* 0x000fc60000004100 */
        /* <DEDUP_REMOVED lines=16> */
.L_x_15332:
[----:B------:R-:W0:Y:S01]  /*6fb0*/  @UP0 LDCU.64 UR6, c[0x0][0x3a8] ;  /* 0x00007500ff0607ac */ /* 0x000e220008000a00 */
[----:B------:R-:W-:Y:S01]  /*6fc0*/  PLOP3.LUT P0, PT, PT, PT, UP0, 0x80, 0x8 ;  /* 0x000000000008781c */ /* 0x000fe20003f0f008 */
[----:B------:R-:W-:Y:S01]  /*6fd0*/  HFMA2 R148, -RZ, RZ, 0, 9.5367431640625e-07 ;  /* 0x00000010ff947431 */ /* 0x000fe200000001ff */
[----:B------:R-:W-:-:S11]  /*6fe0*/  PLOP3.LUT P2, PT, PT, PT, UP0, 0x80, 0x8 ;  /* 0x000000000008781c */ /* 0x000fd60003f4f008 */
[C---:B0-----:R-:W-:Y:S01]  /*6ff0*/  @P0 IMAD.WIDE.U32 R148, R232.reuse, R148, UR6 ;  /* 0x00000006e8940e25 */ /* 0x041fe2000f8e0094 */
[----:B------:R-:W-:-:S04]  /*7000*/  IADD3 R232, PT, PT, R232, 0x80, RZ ;  /* 0x00000080e8e87810 */ /* 0x000fc80007ffe0ff */
[----:B------:R3:W-:Y:S03]  /*7010*/  @P2 STG.E.128 desc[UR8][R148.64], R36 ;  /* 0x0000002494002986 */ /* 0x0007e6000c101d08 */
.L_x_15329:
[----:B------:R-:W-:Y:S05]  /*7020*/  BSYNC.RECONVERGENT B0 ;  /* 0x0000000000007941 */ /* 0x000fea0003800200 */
.L_x_15328:
[----:B------:R-:W-:Y:S01]  /*7030*/  ISETP.GE.U32.AND P2, PT, R7, 0x200, PT ;  /* 0x000002000700780c */ /* 0x000fe20003f46070 */
[----:B------:R-:W-:-:S12]  /*7040*/  BSSY.RECONVERGENT B0, `(.L_x_15334) ;  /* 0x000008e000007945 */ /* 0x000fd80003800200 */
[----:B------:R-:W-:Y:S05]  /*7050*/  @!P2 BRA `(.L_x_15335) ;  /* 0x000000080030a947 */ /* 0x000fea0003800000 */
[----:B------:R-:W-:Y:S01]  /*7060*/  ISETP.NE.U32.AND P0, PT, RZ, UR20, PT ;  /* 0x00000014ff007c0c */ /* 0x000fe2000bf05070 */
[----:B------:R-:W1:Y:S01]  /*7070*/  LDC.64 R150, c[0x0][0x390] ;  /* 0x0000e400ff967b82 */ /* 0x000e620000000a00 */
[----:B------:R-:W-:Y:S02]  /*7080*/  ISETP.NE.U32.AND P3, PT, RZ, UR22, PT ;  /* 0x00000016ff007c0c */ /* 0x000fe4000bf65070 */
[----:B------:R-:W-:Y:S02]  /*7090*/  ISETP.NE.AND.EX P0, PT, RZ, UR21, PT, P0 ;  /* 0x00000015ff007c0c */ /* 0x000fe4000bf05300 */
[----:B------:R-:W-:-:S11]  /*70a0*/  ISETP.NE.AND.EX P3, PT, RZ, UR23, PT, P3 ;  /* 0x00000017ff007c0c */ /* 0x000fd6000bf65330 */
[----:B0-23--:R-:W0:Y:S02]  /*70b0*/  @P0 LDC.64 R148, c[0x0][0x398] ;  /* 0x0000e600ff940b82 */ /* 0x00de240000000a00 */
[----:B0-----:R-:W-:-:S05]  /*70c0*/  @P0 IMAD.WIDE.U32 R148, R232, 0x10, R148 ;  /* 0x00000010e8940825 */ /* 0x001fca00078e0094 */
[----:B------:R0:W5:Y:S02]  /*70d0*/  @P0 LDG.E.128 R44, desc[UR8][R148.64] ;  /* 0x00000008942c0981 */ /* 0x000164000c1e1d00 */
[----:B0-----:R-:W0:Y:S02]  /*70e0*/  @P3 LDC.64 R148, c[0x0][0x3a0] ;  /* 0x0000e800ff943b82 */ /* 0x001e240000000a00 */
[----:B0-----:R-:W-:-:S05]  /*70f0*/  @P3 IMAD.WIDE.U32 R148, R232, 0x10, R148 ;  /* 0x00000010e8943825 */ /* 0x001fca00078e0094 */
[----:B------:R1:W5:Y:S02]  /*7100*/  @P3 LDG.E.128 R40, desc[UR8][R148.64] ;  /* 0x0000000894283981 */ /* 0x000364000c1e1d00 */
[----:B-1----:R-:W-:-:S06]  /*7110*/  IMAD.WIDE.U32 R148, R232, 0x10, R150 ;  /* 0x00000010e8947825 */ /* 0x002fcc00078e0096 */
        /* <DEDUP_REMOVED lines=16> */
.L_x_15337:
        /* <DEDUP_REMOVED lines=29> */
.L_x_15336:
        /* <DEDUP_REMOVED lines=32> */
.L_x_15339:
        /* <DEDUP_REMOVED lines=44> */
.L_x_15338:
[----:B------:R-:W0:Y:S01]  /*78b0*/  @UP0 LDCU.64 UR6, c[0x0][0x3a8] ;  /* 0x00007500ff0607ac */ /* 0x000e220008000a00 */
[----:B------:R-:W-:Y:S02]  /*78c0*/  PLOP3.LUT P0, PT, PT, PT, UP0, 0x80, 0x8 ;  /* 0x000000000008781c */ /* 0x000fe40003f0f008 */
[----:B------:R-:W-:Y:S02]  /*78d0*/  PLOP3.LUT P3, PT, PT, PT, UP0, 0x80, 0x8 ;  /* 0x000000000008781c */ /* 0x000fe40003f6f008 */
[----:B------:R-:W-:-:S09]  /*78e0*/  MOV R148, 0x10 ;  /* 0x0000001000947802 */ /* 0x000fd20000000f00 */
[C---:B0-----:R-:W-:Y:S01]  /*78f0*/  @P0 IMAD.WIDE.U32 R148, R232.reuse, R148, UR6 ;  /* 0x00000006e8940e25 */ /* 0x041fe2000f8e0094 */
[----:B------:R-:W-:-:S04]  /*7900*/  IADD3 R232, PT, PT, R232, 0x80, RZ ;  /* 0x00000080e8e87810 */ /* 0x000fc80007ffe0ff */
[----:B------:R0:W-:Y:S03]  /*7910*/  @P3 STG.E.128 desc[UR8][R148.64], R36 ;  /* 0x0000002494003986 */ /* 0x0001e6000c101d08 */
.L_x_15335:
[----:B------:R-:W-:Y:S05]  /*7920*/  BSYNC.RECONVERGENT B0 ;  /* 0x0000000000007941 */ /* 0x000fea0003800200 */
.L_x_15334:
        /* <DEDUP_REMOVED lines=31> */
.L_x_15343:
        /* <DEDUP_REMOVED lines=29> */
.L_x_15342:
        /* <DEDUP_REMOVED lines=32> */
.L_x_15345:
        /* <DEDUP_REMOVED lines=44> */
.L_x_15344:
[----:B------:R-:W0:Y:S01]  /*81b0*/  @UP0 LDCU.64 UR6, c[0x0][0x3a8] ;  /* 0x00007500ff0607ac */ /* 0x000e220008000a00 */
[----:B------:R-:W-:Y:S01]  /*81c0*/  PLOP3.LUT P0, PT, PT, PT, UP0, 0x80, 0x8 ;  /* 0x000000000008781c */ /* 0x000fe20003f0f008 */
[----:B------:R-:W-:Y:S01]  /*81d0*/  HFMA2 R148, -RZ, RZ, 0, 9.5367431640625e-07 ;  /* 0x00000010ff947431 */ /* 0x000fe200000001ff */
[----:B------:R-:W-:-:S11]  /*81e0*/  PLOP3.LUT P4, PT, PT, PT, UP0, 0x80, 0x8 ;  /* 0x000000000008781c */ /* 0x000fd60003f8f008 */
[C---:B0-----:R-:W-:Y:S01]  /*81f0*/  @P0 IMAD.WIDE.U32 R148, R232.reuse, R148, UR6 ;  /* 0x00000006e8940e25 */ /* 0x041fe2000f8e0094 */
[----:B------:R-:W-:-:S04]  /*8200*/  IADD3 R232, PT, PT, R232, 0x80, RZ ;  /* 0x00000080e8e87810 */ /* 0x000fc80007ffe0ff */
[----:B------:R0:W-:Y:S03]  /*8210*/  @P4 STG.E.128 desc[UR8][R148.64], R36 ;  /* 0x0000002494004986 */ /* 0x0001e6000c101d08 */
.L_x_15341:
[----:B------:R-:W-:Y:S05]  /*8220*/  BSYNC.RECONVERGENT B0 ;  /* 0x0000000000007941 */ /* 0x000fea0003800200 */
.L_x_15340:
        /* <DEDUP_REMOVED lines=31> */
.L_x_15349:
        /* <DEDUP_REMOVED lines=29> */
.L_x_15348:
        /* <DEDUP_REMOVED lines=32> */
.L_x_15351:
        /* <DEDUP_REMOVED lines=44> */
.L_x_15350:
[----:B------:R-:W0:Y:S01]  /*8ab0*/  @UP0 LDCU.64 UR6, c[0x0][0x3a8] ;  /* 0x00007500ff0607ac */ /* 0x000e220008000a00 */
[----:B------:R-:W-:Y:S02]  /*8ac0*/  PLOP3.LUT P0, PT, PT, PT, UP0, 0x80, 0x8 ;  /* 0x000000000008781c */ /* 0x000fe40003f0f008 */
[----:B------:R-:W-:Y:S02]  /*8ad0*/  PLOP3.LUT P5, PT, PT, PT, UP0, 0x80, 0x8 ;  /* 0x000000000008781c */ /* 0x000fe40003faf008 */
[----:B------:R-:W-:-:S09]  /*8ae0*/  MOV R148, 0x10 ;  /* 0x0000001000947802 */ /* 0x000fd20000000f00 */
[C---:B0-----:R-:W-:Y:S01]  /*8af0*/  @P0 IMAD.WIDE.U32 R148, R232.reuse, R148, UR6 ;  /* 0x00000006e8940e25 */ /* 0x041fe2000f8e0094 */
[----:B------:R-:W-:-:S04]  /*8b00*/  IADD3 R232, PT, PT, R232, 0x80, RZ ;  /* 0x00000080e8e87810 */ /* 0x000fc80007ffe0ff */
[----:B------:R0:W-:Y:S03]  /*8b10*/  @P5 STG.E.128 desc[UR8][R148.64], R36 ;  /* 0x0000002494005986 */ /* 0x0001e6000c101d08 */
.L_x_15347:
[----:B------:R-:W-:Y:S05]  /*8b20*/  BSYNC.RECONVERGENT B0 ;  /* 0x0000000000007941 */ /* 0x000fea0003800200 */
.L_x_15346:
[----:B------:R-:W-:Y:S01]  /*8b30*/  ISETP.GE.U32.AND P5, PT, R7, 0x380, PT ;  /* 0x000003800700780c */ /* 0x000fe20003fa6070 */
[----:B------:R-:W-:-:S12]  /*8b40*/  BSSY.RECONVERGENT B0, `(.L_x_15352) ;  /* 0x000008d000007945 */ /* 0x000fd80003800200 */
[----:B------:R-:W-:Y:S05]  /*8b50*/  @!P5 BRA `(.L_x_15353) ;  /* 0x00000008002cd947 */ /* 0x000fea0003800000 */
[----:B------:R-:W-:Y:S01]  /*8b60*/  ISETP.NE.U32.AND P0, PT, RZ, UR20, PT ;  /* 0x00000014ff007c0c */ /* 0x000fe2000bf05070 */
[----:B0-23--:R-:W0:Y:S03]  /*8b70*/  LDC.64 R148, c[0x0][0x390] ;  /* 0x0000e400ff947b82 */ /* 0x00de260000000a00 */
[----:B------:R-:W-:-:S13]  /*8b80*/  ISETP.NE.AND.EX P0, PT, RZ, UR21, PT, P0 ;  /* 0x00000015ff007c0c */ /* 0x000fda000bf05300 */
[----:B------:R-:W2:Y:S02]  /*8b90*/  @P0 LDC.64 R24, c[0x0][0x398] ;  /* 0x0000e600ff180b82 */ /* 0x000ea40000000a00 */
[----:B--2---:R-:W-:-:S05]  /*8ba0*/  @P0 IMAD.WIDE.U32 R24, R232, 0x10, R24 ;  /* 0x00000010e8180825 */ /* 0x004fca00078e0018 */
[----:B------:R2:W5:Y:S01]  /*8bb0*/  @P0 LDG.E.128 R44, desc[UR8][R24.64] ;  /* 0x00000008182c0981 */ /* 0x000562000c1e1d00 */
[----:B------:R-:W-:-:S04]  /*8bc0*/  ISETP.NE.U32.AND P0, PT, RZ, UR22, PT ;  /* 0x00000016ff007c0c */ /* 0x000fc8000bf05070 */
[----:B------:R-:W-:-:S13]  /*8bd0*/  ISETP.NE.AND.EX P0, PT, RZ, UR23, PT, P0 ;  /* 0x00000017ff007c0c */ /* 0x000fda000bf05300 */
[----:B--2---:R-:W2:Y:S02]  /*8be0*/  @P0 LDC.64 R24, c[0x0][0x3a0] ;  /* 0x0000e800ff180b82 */ /* 0x004ea40000000a00 */
[----:B--2---:R-:W-:-:S05]  /*8bf0*/  @P0 IMAD.WIDE.U32 R24, R232, 0x10, R24 ;  /* 0x00000010e8180825 */ /* 0x004fca00078e0018 */
        /* <DEDUP_REMOVED lines=18> */
.L_x_15355:
        /* <DEDUP_REMOVED lines=29> */
.L_x_15354:
        /* <DEDUP_REMOVED lines=32> */
.L_x_15357:
        /* <DEDUP_REMOVED lines=44> */
.L_x_15356:
[----:B------:R-:W0:Y:S01]  /*93b0*/  @UP0 LDCU.64 UR6, c[0x0][0x3a8] ;  /* 0x00007500ff0607ac */ /* 0x000e220008000a00 */
[----:B------:R-:W-:Y:S01]  /*93c0*/  PLOP3.LUT P0, PT, PT, PT, UP0, 0x80, 0x8 ;  /* 0x000000000008781c */ /* 0x000fe20003f0f008 */
[----:B------:R-:W-:-:S12]  /*93d0*/  HFMA2 R148, -RZ, RZ, 0, 9.5367431640625e-07 ;  /* 0x00000010ff947431 */ /* 0x000fd800000001ff */
[----:B0-----:R-:W-:Y:S01]  /*93e0*/  @P0 IMAD.WIDE.U32 R148, R232, R148, UR6 ;  /* 0x00000006e8940e25 */ /* 0x001fe2000f8e0094 */
[----:B------:R-:W-:-:S13]  /*93f0*/  PLOP3.LUT P0, PT, PT, PT, UP0, 0x80, 0x8 ;  /* 0x000000000008781c */ /* 0x000fda0003f0f008 */
[----:B------:R0:W-:Y:S02]  /*9400*/  @P0 STG.E.128 desc[UR8][R148.64], R36 ;  /* 0x0000002494000986 */ /* 0x0001e4000c101d08 */
.L_x_15353:
[----:B------:R-:W-:Y:S05]  /*9410*/  BSYNC.RECONVERGENT B0 ;  /* 0x0000000000007941 */ /* 0x000fea0003800200 */
.L_x_15352:
        /* <DEDUP_REMOVED lines=69> */
[----:B------:R-:W2:Y:S02]  /*9870*/  SHFL.BFLY PT, R149, R148, 0x1, 0x1f ;  /* 0x0c201f0094957f89 */ /* 0x000ea400000e0000 */
[----:B--2---:R-:W-:-:S05]  /*9880*/  FADD.FTZ R149, R148, R149 ;  /* 0x0000009594957221 */ /* 0x004fca0000010000 */
[----:B------:R-:W2:Y:S02]  /*9890*/  SHFL.BFLY PT, R148, R149, 0x2, 0x1f ;  /* 0x0c401f0095947f89 */ /* 0x000ea400000e0000 */
[----:B--2---:R-:W-:-:S05]  /*98a0*/  FADD.FTZ R148, R149, R148 ;  /* 0x0000009495947221 */ /* 0x004fca0000010000 */
[----:B------:R-:W2:Y:S02]  /*98b0*/  SHFL.BFLY PT, R149, R148, 0x4, 0x1f ;  /* 0x0c801f0094957f89 */ /* 0x000ea400000e0000 */
[----:B--2---:R-:W-:-:S05]  /*98c0*/  FADD.FTZ R149, R148, R149 ;  /* 0x0000009594957221 */ /* 0x004fca0000010000 */
[----:B------:R-:W2:Y:S02]  /*98d0*/  SHFL.BFLY PT, R148, R149, 0x8, 0x1f ;  /* 0x0d001f0095947f89 */ /* 0x000ea400000e0000 */
[----:B--2---:R-:W-:-:S05]  /*98e0*/  FADD.FTZ R148, R149, R148 ;  /* 0x0000009495947221 */ /* 0x004fca0000010000 */
[----:B------:R-:W2:Y:S02]  /*98f0*/  SHFL.BFLY PT, R149, R148, 0x10, 0x1f ;  /* 0x0e001f0094957f89 */ /* 0x000ea400000e0000 */
[----:B--2---:R-:W-:-:S04]  /*9900*/  FADD.FTZ R148, R148, R149 ;  /* 0x0000009594947221 */ /* 0x004fc80000010000 */
        /* <DEDUP_REMOVED lines=138> */
.L_x_15359:
[----:B------:R-:W-:Y:S05]  /*a1b0*/  BSYNC.RECONVERGENT B0 ;  /* 0x0000000000007941 */ /* 0x000fea0003800200 */
.L_x_15358:
[----:B------:R-:W-:Y:S01]  /*a1c0*/  LOP3.LUT R151, R252, 0x1f, RZ, 0xc0, !PT ;  /* 0x0000001ffc977812 */ /* 0x000fe200078ec0ff */
[----:B------:R-:W-:Y:S01]  /*a1d0*/  BAR.SYNC.DEFER_BLOCKING 0x0 ;  /* 0x0000000000007b1d */ /* 0x000fe20000010000 */
[----:B0-----:R-:W-:Y:S02]  /*a1e0*/  MOV R150, RZ ;  /* 0x000000ff00967202 */ /* 0x001fe40000000f00 */
[----:B------:R-:W-:Y:S02]  /*a1f0*/  CS2R R148, SRZ ;  /* 0x0000000000947805 */ /* 0x000fe4000001ff00 */
[----:B------:R-:W-:Y:S01]  /*a200*/  ISETP.GT.U32.AND P6, PT, R151, 0x3, PT ;  /* 0x000000039700780c */ /* 0x000fe20003fc4070 */
[----:B------:R-:W-:-:S12]  /*a210*/  BSSY.RECONVERGENT B0, `(.L_x_15360) ;  /* 0x000000a000007945 */ /* 0x000fd80003800200 */
        /* <DEDUP_REMOVED lines=9> */
.L_x_15361:
[----:B------:R-:W-:Y:S05]  /*a2b0*/  BSYNC.RECONVERGENT B0 ;  /* 0x0000000000007941 */ /* 0x000fea0003800200 */
.L_x_15360:
[----:B0-----:R-:W0:Y:S01]  /*a2c0*/  SHFL.DOWN PT, R232, R148, 0x2, 0x1f ;  /* 0x08401f0094e87f89 */ /* 0x001e2200000e0000 */
[----:B------:R-:W-:Y:S01]  /*a2d0*/  I2FP.F32.S32 R233, R150 ;  /* 0x0000009600e97245 */ /* 0x000fe20000201400 */
[----:B------:R-:W-:Y:S01]  /*a2e0*/  BSSY.RECONVERGENT B0, `(.L_x_15362) ;  /* 0x0000076000007945 */ /* 0x000fe20003800200 */
[----:B------:R-:W-:Y:S01]  /*a2f0*/  ISETP.NE.AND P6, PT, RZ, UR14, PT ;  /* 0x0000000eff007c0c */ /* 0x000fe2000bfc5270 */
[----:B------:R-:W2:Y:S01]  /*a300*/  SHFL.DOWN PT, R151, R150, 0x2, 0x1f ;  /* 0x08401f0096977f89 */ /* 0x000ea200000e0000 */
[----:B0-----:R-:W-:Y:S01]  /*a310*/  FADD.FTZ R234, -R232, R148 ;  /* 0x00000094e8ea7221 */ /* 0x001fe20000010100 */
[----:B--2---:R-:W-:-:S03]  /*a320*/  I2FP.F32.S32 R235, R151 ;  /* 0x0000009700eb7245 */ /* 0x004fc60000201400 */
        /* <DEDUP_REMOVED lines=13> */
[----:B------:R-:W2:Y:S01]  /*a400*/  SHFL.DOWN PT, R232, R151, 0x1, 0x1f ;  /* 0x08201f0097e87f89 */ /* 0x000ea200000e0000 */
[----:B0-----:R-:W-:-:S02]  /*a410*/  IADD3 R150, PT, PT, R150, R233, RZ ;  /* 0x000000e996967210 */ /* 0x001fc40007ffe0ff */
[----:B------:R-:W-:Y:S01]  /*a420*/  I2FP.F32.S32 R233, R233 ;  /* 0x000000e900e97245 */ /* 0x000fe20000201400 */
[----:B--2---:R-:W-:Y:S01]  /*a430*/  FADD.FTZ R234, R151, -R232 ;  /* 0x800000e897ea7221 */ /* 0x004fe20000010000 */
[----:B------:R-:W-:-:S03]  /*a440*/  I2FP.F32.S32 R150, R150 ;  /* 0x0000009600967245 */ /* 0x000fc60000201400 */
[----:B------:R-:W-:Y:S01]  /*a450*/  FMUL.FTZ R232, R232, R233 ;  /* 0x000000e9e8e87220 */ /* 0x000fe20000410000 */
[----:B------:R-:W-:Y:S02]  /*a460*/  FMUL.FTZ R234, R234, R234 ;  /* 0x000000eaeaea7220 */ /* 0x000fe40000410000 */
[----:B------:R-:W0:Y:S02]  /*a470*/  MUFU.RCP R150, R150 ;  /* 0x0000009600967308 */ /* 0x000e240000001000 */
[C---:B------:R-:W-:Y:S01]  /*a480*/  FMUL.FTZ R234, R148.reuse, R234 ;  /* 0x000000ea94ea7220 */ /* 0x040fe20000410000 */
[----:B------:R-:W-:Y:S02]  /*a490*/  FFMA.FTZ R148, R148, R151, R232 ;  /* 0x0000009794947223 */ /* 0x000fe400000100e8 */
[----:B------:R-:W2:Y:S01]  /*a4a0*/  SHFL.DOWN PT, R151, R149, 0x1, 0x1f ;  /* 0x08201f0095977f89 */ /* 0x000ea200000e0000 */
[----:B------:R-:W-:Y:S01]  /*a4b0*/  FMUL.FTZ R234, R234, R233 ;  /* 0x000000e9eaea7220 */ /* 0x000fe20000410000 */
[----:B--2---:R-:W-:-:S02]  /*a4c0*/  FADD.FTZ R149, R149, R151 ;  /* 0x0000009795957221 */ /* 0x004fc40000010000 */
[----:B------:R-:W2:Y:S02]  /*a4d0*/  LDC R151, c[0x0][0x448] ;  /* 0x00011200ff977b82 */ /* 0x000ea40000000800 */
[C---:B0-----:R-:W-:Y:S01]  /*a4e0*/  FFMA.FTZ R149, R150.reuse, R234, R149 ;  /* 0x000000ea96957223 */ /* 0x041fe20000010095 */
[----:B------:R-:W-:-:S04]  /*a4f0*/  FMUL.FTZ R150, R150, R148 ;  /* 0x0000009496967220 */ /* 0x000fc80000410000 */
[----:B------:R-:W2:Y:S04]  /*a500*/  SHFL.IDX PT, R148, R149, RZ, 0x1f ;  /* 0x00001fff95947589 */ /* 0x000ea800000e0000 */
[----:B------:R-:W0:Y:S01]  /*a510*/  SHFL.IDX PT, R150, R150, RZ, 0x1f ;  /* 0x00001fff96967589 */ /* 0x000e2200000e0000 */
[----:B--2---:R-:W-:Y:S01]  /*a520*/  FFMA.FTZ R148, R148, UR15, R151 ;  /* 0x0000000f94947c23 */ /* 0x004fe20008010097 */
[----:B0-----:R-:W-:-:S05]  /*a530*/  FMUL.FTZ R149, R150, R150 ;  /* 0x0000009696957220 */ /* 0x001fca0000410000 */
[----:B------:R-:W-:Y:S02]  /*a540*/  FSEL R149, R149, RZ, P6 ;  /* 0x000000ff95957208 */ /* 0x000fe40003000000 */
[----:B------:R-:W-:-:S03]  /*a550*/  ISETP.NE.AND P6, PT, R252, RZ, PT ;  /* 0x000000fffc00720c */ /* 0x000fc60003fc5270 */
[----:B------:R-:W-:-:S04]  /*a560*/  FADD.FTZ R148, R148, R149 ;  /* 0x0000009594947221 */ /* 0x000fc80000010000 */
[----:B------:R0:W2:Y:S06]  /*a570*/  MUFU.RSQ R151, R148 ;  /* 0x0000009400977308 */ /* 0x0000ac0000001400 */
[----:B0-----:R-:W0:Y:S01]  /*a580*/  @!P6 LDC.64 R148, c[0x0][0x3c0] ;  /* 0x0000f000ff94eb82 */ /* 0x001e220000000a00 */
[----:B--2---:R-:W-:Y:S02]  /*a590*/  R2UR UR4, R151 ;  /* 0x00000000970472ca */ /* 0x004fe400000e0000 */
        /* <DEDUP_REMOVED lines=11> */
[----:B------:R-:W2:Y:S04]  /*a650*/  LDL R245, [R1+0xe0] ;  /* 0x0000e00001f57983 */ /* 0x000ea80000100800 */
[----:B------:R-:W3:Y:S01]  /*a660*/  LDL R244, [R1+0xe4] ;  /* 0x0000e40001f47983 */ /* 0x000ee20000100800 */
[----:B0-----:R-:W-:Y:S01]  /*a670*/  FADD.FTZ R149, R5, -UR6 ;  /* 0x8000000605957e21 */ /* 0x001fe20008010000 */
[----:B------:R-:W-:Y:S01]  /*a680*/  FADD.FTZ R148, R22, -UR6 ;  /* 0x8000000616947e21 */ /* 0x000fe20008010000 */
[----:B------:R-:W-:Y:S01]  /*a690*/  FADD.FTZ R151, R154, -UR6 ;  /* 0x800000069a977e21 */ /* 0x000fe20008010000 */
[----:B------:R-:W4:Y:S01]  /*a6a0*/  LDL R232, [R1+0xec] ;  /* 0x0000ec0001e87983 */ /* 0x000f220000100800 */
[----:B------:R-:W-:Y:S01]  /*a6b0*/  FMUL.FTZ R234, R149, UR4 ;  /* 0x0000000495ea7c20 */ /* 0x000fe20008410000 */
[----:B------:R-:W-:-:S02]  /*a6c0*/  FMUL.FTZ R235, R148, UR4 ;  /* 0x0000000494eb7c20 */ /* 0x000fc40008410000 */
[----:B------:R-:W4:Y:S04]  /*a6d0*/  LDL R249, [R1+0xd0] ;  /* 0x0000d00001f97983 */ /* 0x000f280000100800 */
[----:B------:R-:W4:Y:S04]  /*a6e0*/  LDL R248, [R1+0xd4] ;  /* 0x0000d40001f87983 */ /* 0x000f280000100800 */
[----:B------:R-:W4:Y:S01]  /*a6f0*/  LDL R233, [R1+0xdc] ;  /* 0x0000dc0001e97983 */ /* 0x000f220000100800 */
[----:B------:R-:W-:Y:S01]  /*a700*/  FADD.FTZ R150, R153, -UR6 ;  /* 0x8000000699967e21 */ /* 0x000fe20008010000 */
[----:B--2--5:R-:W-:Y:S01]  /*a710*/  FFMA.FTZ R148, R234, R245, R100 ;  /* 0x000000f5ea947223 */ /* 0x024fe20000010064 */
[----:B------:R-:W-:-:S02]  /*a720*/  FMUL.FTZ R245, R151, UR4 ;  /* 0x0000000497f57c20 */ /* 0x000fc40008410000 */
[----:B------:R-:W2:Y:S01]  /*a730*/  LDL R151, [R1+0xe8] ;  /* 0x0000e80001977983 */ /* 0x000ea20000100800 */
[----:B---3--:R-:W-:-:S05]  /*a740*/  FFMA.FTZ R149, R235, R244, R101 ;  /* 0x000000f4eb957223 */ /* 0x008fca0000010065 */
[----:B------:R-:W-:Y:S01]  /*a750*/  F2FP.F16.F32.PACK_AB R148, R149, R148 ;  /* 0x000000949594723e */ /* 0x000fe200000000ff */
[----:B------:R-:W-:-:S04]  /*a760*/  FADD.FTZ R149, R21, -UR6 ;  /* 0x8000000615957e21 */ /* 0x000fc80008010000 */
[----:B------:R-:W-:Y:S01]  /*a770*/  FMUL.FTZ R244, R149, UR4 ;  /* 0x0000000495f47c20 */ /* 0x000fe20008410000 */
[----:B------:R-:W-:Y:S01]  /*a780*/  FADD.FTZ R149, R155, -UR6 ;  /* 0x800000069b957e21 */ /* 0x000fe20008010000 */
[----:B------:R-:W-:-:S03]  /*a790*/  FMUL.FTZ R246, R150, UR4 ;  /* 0x0000000496f67c20 */ /* 0x000fc60008410000 */
[----:B------:R-:W-:Y:S01]  /*a7a0*/  FMUL.FTZ R247, R149, UR4 ;  /* 0x0000000495f77c20 */ /* 0x000fe20008410000 */
[----:B----4-:R-:W-:Y:S01]  /*a7b0*/  FFMA.FTZ R150, R245, R232, R103 ;  /* 0x000000e8f5967223 */ /* 0x010fe20000010067 */
[----:B------:R-:W-:Y:S01]  /*a7c0*/  FFMA.FTZ R232, R246, R249, R104 ;  /* 0x000000f9f6e87223 */ /* 0x000fe20000010068 */
[----:B--2---:R-:W-:Y:S01]  /*a7d0*/  FFMA.FTZ R149, R244, R151, R102 ;  /* 0x00000097f4957223 */ /* 0x004fe20000010066 */
[----:B------:R-:W-:-:S04]  /*a7e0*/  FFMA.FTZ R151, R247, R248, R105 ;  /* 0x000000f8f7977223 */ /* 0x000fc80000010069 */
[----:B------:R-:W-:Y:S02]  /*a7f0*/  F2FP.F16.F32.PACK_AB R149, R150, R149 ;  /* 0x000000959695723e */ /* 0x000fe400000000ff */
[----:B------:R-:W-:Y:S01]  /*a800*/  F2FP.F16.F32.PACK_AB R150, R151, R232 ;  /* 0x000000e89796723e */ /* 0x000fe200000000ff */
[----:B------:R-:W-:-:S04]  /*a810*/  FADD.FTZ R151, R156, -UR6 ;  /* 0x800000069c977e21 */ /* 0x000fc80008010000 */
[----:B------:R-:W-:Y:S02]  /*a820*/  FMUL.FTZ R248, R151, UR4 ;  /* 0x0000000497f87c20 */ /* 0x000fe40008410000 */
[----:B------:R-:W2:Y:S01]  /*a830*/  LDL R151, [R1+0xd8] ;  /* 0x0000d80001977983 */ /* 0x000ea20000100800 */
[----:B------:R-:W-:-:S04]  /*a840*/  FADD.FTZ R232, R169, -UR6 ;  /* 0x80000006a9e87e21 */ /* 0x000fc80008010000 */
[----:B------:R-:W-:Y:S01]  /*a850*/  FMUL.FTZ R249, R232, UR4 ;  /* 0x00000004e8f97c20 */ /* 0x000fe20008410000 */
[----:B--2---:R-:W-:-:S03]  /*a860*/  FFMA.FTZ R232, R248, R151, R106 ;  /* 0x00000097f8e87223 */ /* 0x004fc6000001006a */
[----:B------:R-:W-:-:S05]  /*a870*/  FFMA.FTZ R151, R249, R233, R107 ;  /* 0x000000e9f9977223 */ /* 0x000fca000001006b */
[----:B------:R-:W-:Y:S02]  /*a880*/  F2FP.F16.F32.PACK_AB R151, R151, R232 ;  /* 0x000000e89797723e */ /* 0x000fe400000000ff */
        /* <DEDUP_REMOVED lines=13> */
[----:B------:R-:W-:Y:S01]  /*a960*/  F2FP.F16.F32.PACK_AB R151, R148, R151 ;  /* 0x000000979497723e */ /* 0x000fe200000000ff */
[----:B----4-:R-:W-:Y:S01]  /*a970*/  FFMA.FTZ R149, R244, R149, R54 ;  /* 0x00000095f4957223 */ /* 0x010fe20000010036 */
[----:B------:R-:W-:Y:S01]  /*a980*/  FFMA.FTZ R150, R246, R150, R56 ;  /* 0x00000096f6967223 */ /* 0x000fe20000010038 */
[----:B------:R-:W-:Y:S01]  /*a990*/  FFMA.FTZ R232, R247, R232, R57 ;  /* 0x000000e8f7e87223 */ /* 0x000fe20000010039 */
[----:B------:R-:W-:-:S04]  /*a9a0*/  FFMA.FTZ R233, R245, R233, R55 ;  /* 0x000000e9f5e97223 */ /* 0x000fc80000010037 */
[----:B------:R-:W-:Y:S02]  /*a9b0*/  F2FP.F16.F32.PACK_AB R150, R232, R150 ;  /* 0x00000096e896723e */ /* 0x000fe400000000ff */
[----:B------:R-:W-:Y:S01]  /*a9c0*/  F2FP.F16.F32.PACK_AB R149, R233, R149 ;  /* 0x00000095e995723e */ /* 0x000fe200000000ff */
[----:B--2---:R-:W-:Y:S01]  /*a9d0*/  FFMA.FTZ R235, R235, R248, R53 ;  /* 0x000000f8ebeb7223 */ /* 0x004fe20000010035 */
[----:B---3--:R-:W-:Y:S02]  /*a9e0*/  FFMA.FTZ R148, R234, R249, R52 ;  /* 0x000000f9ea947223 */ /* 0x008fe40000010034 */
[----:B------:R-:W0:Y:S03]  /*a9f0*/  LDC.64 R248, c[0x0][0x430] ;  /* 0x00010c00fff87b82 */ /* 0x000e260000000a00 */
[----:B------:R-:W-:Y:S01]  /*aa00*/  F2FP.F16.F32.PACK_AB R148, R235, R148 ;  /* 0x00000094eb94723e */ /* 0x000fe200000000ff */
[----:B0-----:R-:W-:-:S05]  /*aa10*/  IMAD.WIDE.U32 R232, R6, 0x10, R248 ;  /* 0x0000001006e87825 */ /* 0x001fca00078e00f8 */
[----:B------:R2:W-:Y:S01]  /*aa20*/  STG.E.128 desc[UR8][R232.64], R148 ;  /* 0x00000094e8007986 */ /* 0x0005e2000c101d08 */
[----:B------:R-:W-:-:S07]  /*aa30*/  IADD3 R6, PT, PT, R6, 0x80, RZ ;  /* 0x0000008006067810 */ /* 0x000fce0007ffe0ff */
.L_x_15363:
[----:B------:R-:W-:Y:S05]  /*aa40*/  BSYNC.RECONVERGENT B0 ;  /* 0x0000000000007941 */ /* 0x000fea0003800200 */
.L_x_15362:
[----:B------:R-:W-:Y:S01]  /*aa50*/  ISETP.GE.U32.AND P6, PT, R7, 0x100, PT ;  /* 0x000001000700780c */ /* 0x000fe20003fc6070 */
[----:B------:R-:W-:-:S12]  /*aa60*/  BSSY.RECONVERGENT B0, `(.L_x_15364) ;  /* 0x0000041000007945 */ /* 0x000fd80003800200 */
[----:B------:R-:W-:Y:S05]  /*aa70*/  @!P6 BRA `(.L_x_15365) ;  /* 0x0000000000fce947 */ /* 0x000fea0003800000 */
[----:B0-2---:R-:W2:Y:S01]  /*aa80*/  LDL R151, [R1+0xa0] ;  /* 0x0000a00001977983 */ /* 0x005ea20000100800 */
[----:B------:R-:W-:-:S03]  /*aa90*/  FADD.FTZ R149, R4, -UR6 ;  /* 0x8000000604957e21 */ /* 0x000fc60008010000 */
[----:B------:R-:W3:Y:S01]  /*aaa0*/  LDL R150, [R1+0xa4] ;  /* 0x0000a40001967983 */ /* 0x000ee20000100800 */
[----:B------:R-:W-:Y:S01]  /*aab0*/  FADD.FTZ R148, R20, -UR6 ;  /* 0x8000000614947e21 */ /* 0x000fe20008010000 */
[----:B------:R-:W-:Y:S02]  /*aac0*/  FMUL.FTZ R234, R149, UR4 ;  /* 0x0000000495ea7c20 */ /* 0x000fe40008410000 */
[----:B------:R-:W4:Y:S01]  /*aad0*/  LDL R249, [R1+0xac] ;  /* 0x0000ac0001f97983 */ /* 0x000f220000100800 */
[----:B------:R-:W-:-:S03]  /*aae0*/  FMUL.FTZ R235, R148, UR4 ;  /* 0x0000000494eb7c20 */ /* 0x000fc60008410000 */
[----:B------:R-:W4:Y:S04]  /*aaf0*/  LDL R232, [R1+0x90] ;  /* 0x0000900001e87983 */ /* 0x000f280000100800 */
[----:B------:R-:W4:Y:S04]  /*ab00*/  LDL R248, [R1+0x94] ;  /* 0x0000940001f87983 */ /* 0x000f280000100800 */
[----:B------:R-:W4:Y:S01]  /*ab10*/  LDL R233, [R1+0x9c] ;  /* 0x00009c0001e97983 */ /* 0x000f220000100800 */
[----:B--2--5:R-:W-:Y:S01]  /*ab20*/  FFMA.FTZ R148, R234, R151, R108 ;  /* 0x00000097ea947223 */ /* 0x024fe2000001006c */
[----:B------:R-:W-:Y:S01]  /*ab30*/  FADD.FTZ R151, R152, -UR6 ;  /* 0x8000000698977e21 */ /* 0x000fe20008010000 */
[----:B---3--:R-:W-:-:S03]  /*ab40*/  FFMA.FTZ R149, R235, R150, R109 ;  /* 0x00000096eb957223 */ /* 0x008fc6000001006d */
[----:B------:R-:W-:Y:S01]  /*ab50*/  FMUL.FTZ R245, R151, UR4 ;  /* 0x0000000497f57c20 */ /* 0x000fe20008410000 */
[----:B------:R-:W-:Y:S01]  /*ab60*/  FADD.FTZ R150, R35, -UR6 ;  /* 0x8000000623967e21 */ /* 0x000fe20008010000 */
[----:B------:R-:W2:Y:S01]  /*ab70*/  LDL R151, [R1+0xa8] ;  /* 0x0000a80001977983 */ /* 0x000ea20000100800 */
        /* <DEDUP_REMOVED lines=47> */
.L_x_15365:
[----:B------:R-:W-:Y:S05]  /*ae70*/  BSYNC.RECONVERGENT B0 ;  /* 0x0000000000007941 */ /* 0x000fea0003800200 */
.L_x_15364:
[----:B------:R-:W-:Y:S04]  /*ae80*/  BSSY.RECONVERGENT B0, `(.L_x_15366) ;  /* 0x0000041000007945 */ /* 0x000fe80003800200 */
[----:B------:R-:W-:Y:S05]  /*ae90*/  @!P1 BRA `(.L_x_15367) ;  /* 0x0000000000fc9947 */ /* 0x000fea0003800000 */
[----:B0-23--:R-:W2:Y:S01]  /*aea0*/  LDL R151, [R1+0x60] ;  /* 0x0000600001977983 */ /* 0x00dea20000100800 */
        /* <DEDUP_REMOVED lines=62> */
.L_x_15367:
[----:B------:R-:W-:Y:S05]  /*b290*/  BSYNC.RECONVERGENT B0 ;  /* 0x0000000000007941 */ /* 0x000fea0003800200 */
.L_x_15366:
[----:B------:R-:W-:Y:S04]  /*b2a0*/  BSSY.RECONVERGENT B0, `(.L_x_15368) ;  /* 0x000003d000007945 */ /* 0x000fe80003800200 */
[----:B------:R-:W-:Y:S05]  /*b2b0*/  @!P2 BRA `(.L_x_15369) ;  /* 0x0000000000eca947 */ /* 0x000fea0003800000 */
[----:B0-234-:R-:W2:Y:S01]  /*b2c0*/  LDL R151, [R1+0x20] ;  /* 0x0000200001977983 */ /* 0x01dea20000100800 */
        /* <DEDUP_REMOVED lines=44> */
[----:B------:R-:W-:Y:S01]  /*b590*/  F2FP.F16.F32.PACK_AB R151, R148, R151 ;  /* 0x000000979497723e */ /* 0x000fe200000000ff */
[----:B---3--:R-:W-:Y:S02]  /*b5a0*/  FFMA.FTZ R235, R235, R248, R77 ;  /* 0x000000f8ebeb7223 */ /* 0x008fe4000001004d */
[----:B------:R-:W0:Y:S01]  /*b5b0*/  LDC.64 R248, c[0x0][0x430] ;  /* 0x00010c00fff87b82 */ /* 0x000e220000000a00 */
[----:B--2---:R-:W-:Y:S01]  /*b5c0*/  FFMA.FTZ R148, R234, R150, R76 ;  /* 0x00000096ea947223 */ /* 0x004fe2000001004c */
[----:B----4-:R-:W-:Y:S01]  /*b5d0*/  FFMA.FTZ R149, R244, R232, R78 ;  /* 0x000000e8f4957223 */ /* 0x010fe2000001004e */
[----:B------:R-:W-:Y:S01]  /*b5e0*/  FFMA.FTZ R150, R246, R240, R80 ;  /* 0x000000f0f6967223 */ /* 0x000fe20000010050 */
[----:B------:R-:W-:Y:S01]  /*b5f0*/  FFMA.FTZ R232, R247, R241, R81 ;  /* 0x000000f1f7e87223 */ /* 0x000fe20000010051 */
[----:B------:R-:W-:Y:S01]  /*b600*/  FFMA.FTZ R233, R245, R233, R79 ;  /* 0x000000e9f5e97223 */ /* 0x000fe2000001004f */
[----:B------:R-:W-:-:S03]  /*b610*/  F2FP.F16.F32.PACK_AB R148, R235, R148 ;  /* 0x00000094eb94723e */ /* 0x000fc600000000ff */
[----:B------:R-:W-:Y:S02]  /*b620*/  F2FP.F16.F32.PACK_AB R150, R232, R150 ;  /* 0x00000096e896723e */ /* 0x000fe400000000ff */
[----:B------:R-:W-:Y:S01]  /*b630*/  F2FP.F16.F32.PACK_AB R149, R233, R149 ;  /* 0x00000095e995723e */ /* 0x000fe200000000ff */
[----:B0-----:R-:W-:-:S05]  /*b640*/  IMAD.WIDE.U32 R232, R6, 0x10, R248 ;  /* 0x0000001006e87825 */ /* 0x001fca00078e00f8 */
[----:B------:R0:W-:Y:S01]  /*b650*/  STG.E.128 desc[UR8][R232.64], R148 ;  /* 0x00000094e8007986 */ /* 0x0001e2000c101d08 */
[----:B------:R-:W-:-:S07]  /*b660*/  IADD3 R6, PT, PT, R6, 0x80, RZ ;  /* 0x0000008006067810 */ /* 0x000fce0007ffe0ff */
.L_x_15369:
[----:B------:R-:W-:Y:S05]  /*b670*/  BSYNC.RECONVERGENT B0 ;  /* 0x0000000000007941 */ /* 0x000fea0003800200 */
.L_x_15368:
        /* <DEDUP_REMOVED lines=15> */
[----:B------:R-:W-:Y:S01]  /*b770*/  F2FP.F16.F32.PACK_AB R148, R149, R148 ;  /* 0x000000949594723e */ /* 0x000fe200000000ff */
[----:B------:R-:W-:-:S04]  /*b780*/  FADD.FTZ R149, R13, -UR6 ;  /* 0x800000060d957e21 */ /* 0x000fc80008010000 */
[----:B------:R-:W-:Y:S01]  /*b790*/  FMUL.FTZ R244, R149, UR4 ;  /* 0x0000000495f47c20 */ /* 0x000fe20008410000 */
[----:B------:R-:W-:-:S04]  /*b7a0*/  FADD.FTZ R149, R163, -UR6 ;  /* 0x80000006a3957e21 */ /* 0x000fc80008010000 */
[----:B------:R-:W-:Y:S01]  /*b7b0*/  FMUL.FTZ R247, R149, UR4 ;  /* 0x0000000495f77c20 */ /* 0x000fe20008410000 */
[----:B------:R-:W-:-:S03]  /*b7c0*/  FFMA.FTZ R149, R244, R238, R134 ;  /* 0x000000eef4957223 */ /* 0x000fc60000010086 */
[----:B------:R-:W-:Y:S02]  /*b7d0*/  FFMA.FTZ R151, R247, R229, R137 ;  /* 0x000000e5f7977223 */ /* 0x000fe40000010089 */
[----:B------:R-:W-:-:S03]  /*b7e0*/  F2FP.F16.F32.PACK_AB R149, R150, R149 ;  /* 0x000000959695723e */ /* 0x000fc600000000ff */
[----:B------:R-:W-:Y:S01]  /*b7f0*/  F2FP.F16.F32.PACK_AB R150, R151, R232 ;  /* 0x000000e89796723e */ /* 0x000fe200000000ff */
[----:B------:R-:W-:Y:S01]  /*b800*/  FADD.FTZ R151, R164, -UR6 ;  /* 0x80000006a4977e21 */ /* 0x000fe20008010000 */
[----:B------:R-:W-:-:S03]  /*b810*/  FADD.FTZ R232, R173, -UR6 ;  /* 0x80000006ade87e21 */ /* 0x000fc60008010000 */
[----:B------:R-:W-:Y:S01]  /*b820*/  FMUL.FTZ R248, R151, UR4 ;  /* 0x0000000497f87c20 */ /* 0x000fe20008410000 */
[----:B------:R-:W-:-:S03]  /*b830*/  FMUL.FTZ R249, R232, UR4 ;  /* 0x00000004e8f97c20 */ /* 0x000fc60008410000 */
[----:B------:R-:W-:Y:S01]  /*b840*/  FFMA.FTZ R232, R248, R230, R138 ;  /* 0x000000e6f8e87223 */ /* 0x000fe2000001008a */
[----:B------:R-:W-:-:S05]  /*b850*/  FFMA.FTZ R151, R249, R231, R139 ;  /* 0x000000e7f9977223 */ /* 0x000fca000001008b */
[----:B------:R-:W-:Y:S02]  /*b860*/  F2FP.F16.F32.PACK_AB R151, R151, R232 ;  /* 0x000000e89797723e */ /* 0x000fe400000000ff */
        /* <DEDUP_REMOVED lines=9> */
[----:B------:R-:W-:Y:S01]  /*b900*/  F2FP.F16.F32.PACK_AB R151, R148, R151 ;  /* 0x000000979497723e */ /* 0x000fe200000000ff */
[----:B------:R-:W-:Y:S01]  /*b910*/  FFMA.FTZ R233, R245, R227, R87 ;  /* 0x000000e3f5e97223 */ /* 0x000fe20000010057 */
[----:B------:R-:W-:-:S02]  /*b920*/  FFMA.FTZ R148, R234, R224, R84 ;  /* 0x000000e0ea947223 */ /* 0x000fc40000010054 */
[----:B------:R-:W-:Y:S02]  /*b930*/  F2FP.F16.F32.PACK_AB R150, R232, R150 ;  /* 0x00000096e896723e */ /* 0x000fe400000000ff */
[----:B------:R-:W-:Y:S02]  /*b940*/  F2FP.F16.F32.PACK_AB R149, R233, R149 ;  /* 0x00000095e995723e */ /* 0x000fe400000000ff */
[----:B------:R-:W-:Y:S01]  /*b950*/  F2FP.F16.F32.PACK_AB R148, R235, R148 ;  /* 0x00000094eb94723e */ /* 0x000fe200000000ff */
[C---:B0-----:R-:W-:Y:S01]  /*b960*/  IMAD.WIDE.U32 R232, R6.reuse, 0x10, R248 ;  /* 0x0000001006e87825 */ /* 0x041fe200078e00f8 */
[----:B------:R-:W-:-:S04]  /*b970*/  IADD3 R6, PT, PT, R6, 0x80, RZ ;  /* 0x0000008006067810 */ /* 0x000fc80007ffe0ff */
[----:B------:R0:W-:Y:S03]  /*b980*/  STG.E.128 desc[UR8][R232.64], R148 ;  /* 0x00000094e8007986 */ /* 0x0001e6000c101d08 */
.L_x_15371:
[----:B------:R-:W-:Y:S05]  /*b990*/  BSYNC.RECONVERGENT B0 ;  /* 0x0000000000007941 */ /* 0x000fea0003800200 */
.L_x_15370:
        /* <DEDUP_REMOVED lines=49> */
.L_x_15373:
[----:B------:R-:W-:Y:S05]  /*bcb0*/  BSYNC.RECONVERGENT B0 ;  /* 0x0000000000007941 */ /* 0x000fea0003800200 */
.L_x_15372:
        /* <DEDUP_REMOVED lines=46> */
[----:B0-----:R-:W-:-:S05]  /*bfa0*/  IMAD.WIDE.U32 R232, R6, 0x10, R248 ;  /* 0x0000001006e87825 */ /* 0x001fca00078e00f8 */
[----:B------:R0:W-:Y:S02]  /*bfb0*/  STG.E.128 desc[UR8][R232.64], R148 ;  /* 0x00000094e8007986 */ /* 0x0001e4000c101d08 */
.L_x_15375:
[----:B------:R-:W-:Y:S05]  /*bfc0*/  BSYNC.RECONVERGENT B0 ;  /* 0x0000000000007941 */ /* 0x000fea0003800200 */
.L_x_15374:
[----:B------:R-:W-:Y:S02]  /*bfd0*/  UIADD3 UR5, UPT, UPT, UR5, UR16, URZ ;  /* 0x0000001005057290 */ /* 0x000fe4000fffe0ff */
[----:B------:R-:W-:Y:S02]  /*bfe0*/  UPLOP3.LUT UP2, UPT, UPT, UPT, UP2, 0x40, 0x4 ;  /* 0x000000000004789c */ /* 0x000fe40003f4e820 */
[----:B------:R-:W-:-:S09]  /*bff0*/  UISETP.GE.AND UP1, UPT, UR5, UR17, UPT ;  /* 0x000000110500728c */ /* 0x000fd2000bf26270 */
[----:B------:R-:W-:Y:S05]  /*c000*/  BRA.U !UP1, `(.L_x_15376) ;  /* 0xffffff9509447547 */ /* 0x000fea000b83ffff */
[----:B------:R-:W-:Y:S05]  /*c010*/  EXIT ;  /* 0x000000000000794d */ /* 0x000fea0003800000 */
.L_x_15377:
        /* <DEDUP_REMOVED lines=14> */
.L_x_27884:


//--------------------- .text._ZN10layer_norm31ln_parallel_residual_fwd_kernelINS_13Kernel_traitsIf6__halfS2_S2_fjLj7168ELj1ELj1ELj4ELj16ENS_18Kernel_traits_baseILj7168EfS2_S2_S2_fjLj128EEEEELb0ELb0ELb1EEEvNS_9FwdParamsE --------------------------
	.section	.text._ZN10layer_norm31ln_parallel_residual_fwd_kernelINS_13Kernel_traitsIf6__halfS2_S2_fjLj7168ELj1ELj1ELj4ELj16ENS_18Kernel_traits_baseILj7168EfS2_S2_S2_fjLj128EEEEELb0ELb0ELb1EEEvNS_9FwdParamsE,"ax",@progbits
	.align	128
        .global         _ZN10layer_norm31ln_parallel_residual_fwd_kernelINS_13Kernel_traitsIf6__halfS2_S2_fjLj7168ELj1ELj1ELj4ELj16ENS_18Kernel_traits_baseILj7168EfS2_S2_S2_fjLj128EEEEELb0ELb0ELb1EEEvNS_9FwdParamsE
        .type           _ZN10layer_norm31ln_parallel_residual_fwd_kernelINS_13Kernel_traitsIf6__halfS2_S2_fjLj7168ELj1ELj1ELj4ELj16ENS_18Kernel_traits_baseILj7168EfS2_S2_S2_fjLj128EEEEELb0ELb0ELb1EEEvNS_9FwdParamsE,@function
        .size           _ZN10layer_norm31ln_parallel_residual_fwd_kernelINS_13Kernel_traitsIf6__halfS2_S2_fjLj7168ELj1ELj1ELj4ELj16ENS_18Kernel_traits_baseILj7168EfS2_S2_S2_fjLj128EEEEELb0ELb0ELb1EEEvNS_9FwdParamsE,(.L_x_27885 - _ZN10layer_norm31ln_parallel_residual_fwd_kernelINS_13Kernel_traitsIf6__halfS2_S2_fjLj7168ELj1ELj1ELj4ELj16ENS_18Kernel_traits_baseILj7168EfS2_S2_S2_fjLj128EEEEELb0ELb0ELb1EEEvNS_9FwdParamsE)
        .other          _ZN10layer_norm31ln_parallel_residual_fwd_kernelINS_13Kernel_traitsIf6__halfS2_S2_fjLj7168ELj1ELj1ELj4ELj16ENS_18Kernel_traits_baseILj7168EfS2_S2_S2_fjLj128EEEEELb0ELb0ELb1EEEvNS_9FwdParamsE,@"STO_CUDA_ENTRY STV_DEFAULT"
_ZN10layer_norm31ln_parallel_residual_fwd_kernelINS_13Kernel_traitsIf6__halfS2_S2_fjLj7168ELj1ELj1ELj4ELj16ENS_18Kernel_traits_baseILj7168EfS2_S2_S2_fjLj128EEEEELb0ELb0ELb1EEEvNS_9FwdParamsE:
.text._ZN10layer_norm31ln_parallel_residual_fwd_kernelINS_13Kernel_traitsIf6__halfS2_S2_fjLj7168ELj1ELj1ELj4ELj16ENS_18Kernel_traits_baseILj7168EfS2_S2_S2_fjLj128EEEEELb0ELb0ELb1EEEvNS_9FwdParamsE:
        /* <DEDUP_REMOVED lines=135> */
.L_x_15379:
        /* <DEDUP_REMOVED lines=49> */
.L_x_15378:
        /* <DEDUP_REMOVED lines=97> */
.L_x_15381:
        /* <DEDUP_REMOVED lines=104> */
.L_x_15380:
        /* <DEDUP_REMOVED lines=10> */
.L_x_15414:
        /* <DEDUP_REMOVED lines=21> */
[--C-:B-----5:R-:W-:Y:S02]  /*1a00*/  HADD2.F32 R225, -RZ, R228.reuse.H0_H0 ;  /* 0x200000e4ffe17230 */ /* 0x120fe40000004100 */
[----:B------:R-:W-:Y:S02]  /*1a10*/  HADD2.F32 R228, -RZ, R228.H1_H1 ;  /* 0x300000e4ffe47230 */ /* 0x000fe40000004100 */
[--C-:B------:R-:W-:Y:S02]  /*1a20*/  HADD2.F32 R0, -RZ, R32.reuse.H0_H0 ;  /* 0x20000020ff007230 */ /* 0x100fe40000004100 */
[----:B------:R-:W-:Y:S02]  /*1a30*/  HADD2.F32 R5, -RZ, R32.H1_H1 ;  /* 0x30000020ff057230 */ /* 0x000fe40000004100 */
[--C-:B------:R-:W-:Y:S02]  /*1a40*/  HADD2.F32 R226, -RZ, R229.reuse.H0_H0 ;  /* 0x200000e5ffe27230 */ /* 0x100fe40000004100 */
[----:B------:R-:W-:Y:S01]  /*1a50*/  FADD.FTZ R225, R225, R0 ;  /* 0x00000000e1e17221 */ /* 0x000fe20000010000 */
[----:B------:R-:W-:-:S02]  /*1a60*/  HADD2.F32 R227, -RZ, R229.H1_H1 ;  /* 0x300000e5ffe37230 */ /* 0x000fc40000004100 */
[----:B------:R-:W-:Y:S01]  /*1a70*/  FADD.FTZ R228, R228, R5 ;  /* 0x00000005e4e47221 */ /* 0x000fe20000010000 */
[--C-:B------:R-:W-:Y:S02]  /*1a80*/  HADD2.F32 R5, -RZ, R33.reuse.H0_H0 ;  /* 0x20000021ff057230 */ /* 0x100fe40000004100 */
[----:B------:R-:W-:Y:S02]  /*1a90*/  HADD2.F32 R0, -RZ, R33.H1_H1 ;  /* 0x30000021ff007230 */ /* 0x000fe40000004100 */
[--C-:B------:R-:W-:Y:S02]  /*1aa0*/  HADD2.F32 R223, -RZ, R230.reuse.H0_H0 ;  /* 0x200000e6ffdf7230 */ /* 0x100fe40000004100 */
[----:B------:R-:W-:Y:S01]  /*1ab0*/  FADD.FTZ R226, R226, R5 ;  /* 0x00000005e2e27221 */ /* 0x000fe20000010000 */
[----:B------:R-:W-:Y:S02]  /*1ac0*/  HADD2.F32 R224, -RZ, R230.H1_H1 ;  /* 0x300000e6ffe07230 */ /* 0x000fe40000004100 */
[----:B------:R-:W-:Y:S01]  /*1ad0*/  FADD.FTZ R227, R227, R0 ;  /* 0x00000000e3e37221 */ /* 0x000fe20000010000 */
[----:B------:R-:W-:-:S02]  /*1ae0*/  HADD2.F32 R0, -RZ, R34.H0_H0 ;  /* 0x20000022ff007230 */ /* 0x000fc40000004100 */
[----:B------:R-:W-:Y:S02]  /*1af0*/  HADD2.F32 R5, -RZ, R34.H1_H1 ;  /* 0x30000022ff057230 */ /* 0x000fe40000004100 */
[--C-:B------:R-:W-:Y:S02]  /*1b00*/  HADD2.F32 R221, -RZ, R231.reuse.H0_H0 ;  /* 0x200000e7ffdd7230 */ /* 0x100fe40000004100 */
[----:B------:R-:W-:Y:S01]  /*1b10*/  FADD.FTZ R223, R223, R0 ;  /* 0x00000000dfdf7221 */ /* 0x000fe20000010000 */
[----:B------:R-:W-:Y:S02]  /*1b20*/  HADD2.F32 R222, -RZ, R231.H1_H1 ;  /* 0x300000e7ffde7230 */ /* 0x000fe40000004100 */
[----:B------:R-:W-:Y:S01]  /*1b30*/  FADD.FTZ R224, R224, R5 ;  /* 0x00000005e0e07221 */ /* 0x000fe20000010000 */
[--C-:B------:R-:W-:Y:S02]  /*1b40*/  HADD2.F32 R0, -RZ, R35.reuse.H0_H0 ;  /* 0x20000023ff007230 */ /* 0x100fe40000004100 */
[----:B------:R-:W-:-:S03]  /*1b50*/  HADD2.F32 R5, -RZ, R35.H1_H1 ;  /* 0x30000023ff057230 */ /* 0x000fc60000004100 */
        /* <DEDUP_REMOVED lines=9> */
[--C-:B------:R-:W-:Y:S02]  /*1bf0*/  HADD2.F32 R0, -RZ, R31.reuse.H0_H0 ;  /* 0x2000001fff007230 */ /* 0x100fe40000004100 */
[----:B------:R-:W-:Y:S01]  /*1c00*/  FADD.FTZ R224, R224, R5 ;  /* 0x00000005e0e07221 */ /* 0x000fe20000010000 */
[----:B------:R-:W-:Y:S02]  /*1c10*/  HADD2.F32 R5, -RZ, R31.H1_H1 ;  /* 0x3000001fff057230 */ /* 0x000fe40000004100 */
[----:B------:R-:W-:Y:S01]  /*1c20*/  FADD.FTZ R221, R221, R0 ;  /* 0x00000000dddd7221 */ /* 0x000fe20000010000 */
[----:B------:R-:W-:Y:S02]  /*1c30*/  HADD2.F32 R0, -RZ, R29.H1_H1 ;  /* 0x3000001dff007230 */ /* 0x000fe40000004100 */
[----:B------:R-:W-:Y:S01]  /*1c40*/  FADD.FTZ R222, R222, R5 ;  /* 0x00000005dede7221 */ /* 0x000fe20000010000 */
[----:B------:R-:W-:Y:S01]  /*1c50*/  HADD2.F32 R5, -RZ, R28.H1_H1 ;  /* 0x3000001cff057230 */ /* 0x000fe20000004100 */
[----:B------:R-:W-:Y:S01]  /*1c60*/  F2FP.F16.F32.PACK_AB R26, R224, R223 ;  /* 0x000000dfe01a723e */ /* 0x000fe200000000ff */
[----:B------:R-:W-:-:S02]  /*1c70*/  FADD.FTZ R227, R227, R0 ;  /* 0x00000000e3e37221 */ /* 0x000fc40000010000 */
[----:B------:R-:W-:Y:S01]  /*1c80*/  F2FP.F16.F32.PACK_AB R27, R222, R221 ;  /* 0x000000ddde1b723e */ /* 0x000fe200000000ff */
[----:B------:R-:W-:Y:S02]  /*1c90*/  FADD.FTZ R228, R228, R5 ;  /* 0x00000005e4e47221 */ /* 0x000fe40000010000 */
[----:B------:R-:W-:-:S03]  /*1ca0*/  F2FP.F16.F32.PACK_AB R25, R227, R226 ;  /* 0x000000e2e319723e */ /* 0x000fc600000000ff */
[----:B------:R-:W-:Y:S01]  /*1cb0*/  F2FP.F16.F32.PACK_AB R24, R228, R225 ;  /* 0x000000e1e418723e */ /* 0x000fe200000000ff */
[----:B------:R-:W-:Y:S06]  /*1cc0*/  BRA `(.L_x_15384) ;  /* 0x00000004000c7947 */ /* 0x000fec0003800000 */
.L_x_15383:
[----:B-----5:R-:W-:Y:S02]  /*1cd0*/  HADD2.F32 R225, -RZ, R228.H0_H0 ;  /* 0x200000e4ffe17230 */ /* 0x020fe40000004100 */
[----:B------:R-:W-:Y:S02]  /*1ce0*/  HADD2.F32 R0, -RZ, R32.H0_H0 ;  /* 0x20000020ff007230 */ /* 0x000fe40000004100 */
[----:B------:R-:W-:Y:S02]  /*1cf0*/  HADD2.F32 R226, -RZ, R229.H0_H0 ;  /* 0x200000e5ffe27230 */ /* 0x000fe40000004100 */
[----:B------:R-:W-:Y:S02]  /*1d00*/  HADD2.F32 R5, -RZ, R33.H0_H0 ;  /* 0x20000021ff057230 */ /* 0x000fe40000004100 */
[----:B------:R-:W-:Y:S01]  /*1d10*/  FADD.FTZ R225, R225, R0 ;  /* 0x00000000e1e17221 */ /* 0x000fe20000010000 */
[--C-:B------:R-:W-:Y:S02]  /*1d20*/  HADD2.F32 R223, -RZ, R230.reuse.H0_H0 ;  /* 0x200000e6ffdf7230 */ /* 0x100fe40000004100 */
        /* <DEDUP_REMOVED lines=14> */
[----:B------:R-:W-:Y:S01]  /*1e10*/  HADD2.F32 R0, -RZ, R33.H1_H1 ;  /* 0x30000021ff007230 */ /* 0x000fe20000004100 */
[----:B------:R-:W-:Y:S01]  /*1e20*/  F2FP.F16.F32.PACK_AB R26, R224, R223 ;  /* 0x000000dfe01a723e */ /* 0x000fe200000000ff */
[----:B------:R-:W-:-:S02]  /*1e30*/  HADD2.F32 R5, -RZ, R32.H1_H1 ;  /* 0x30000020ff057230 */ /* 0x000fc40000004100 */
[----:B------:R-:W-:Y:S01]  /*1e40*/  F2FP.F16.F32.PACK_AB R27, R222, R221 ;  /* 0x000000ddde1b723e */ /* 0x000fe200000000ff */
[----:B------:R-:W-:Y:S02]  /*1e50*/  FADD.FTZ R227, R227, R0 ;  /* 0x00000000e3e37221 */ /* 0x000fe40000010000 */
[----:B------:R-:W-:-:S03]  /*1e60*/  FADD.FTZ R228, R228, R5 ;  /* 0x00000005e4e47221 */ /* 0x000fc60000010000 */
[----:B------:R-:W-:Y:S02]  /*1e70*/  F2FP.F16.F32.PACK_AB R25, R227, R226 ;  /* 0x000000e2e319723e */ /* 0x000fe400000000ff */
[----:B------:R-:W-:Y:S01]  /*1e80*/  F2FP.F16.F32.PACK_AB R24, R228, R225 ;  /* 0x000000e1e418723e */ /* 0x000fe200000000ff */
[----:B------:R-:W-:Y:S06]  /*1e90*/  BRA `(.L_x_15384) ;  /* 0x0000000000987947 */ /* 0x000fec0003800000 */
.L_x_15382:
[----:B------:R-:W-:Y:S05]  /*1ea0*/  @!P2 BRA `(.L_x_15385) ;  /* 0x000000000074a947 */ /* 0x000fea0003800000 */
        /* <DEDUP_REMOVED lines=29> */
.L_x_15385:
        /* <DEDUP_REMOVED lines=8> */
.L_x_15384:
        /* <DEDUP_REMOVED lines=27> */
.L_x_15387:
        /* <DEDUP_REMOVED lines=9> */
[--C-:B-1----:R-:W-:Y:S02]  /*2340*/  HADD2.F32 R3, -RZ, R28.reuse.H0_H0 ;  /* 0x2000001cff037230 */ /* 0x102fe40000004100 */
[----:B------:R-:W-:Y:S02]  /*2350*/  HADD2.F32 R217, -RZ, R28.H1_H1 ;  /* 0x3000001cffd97230 */ /* 0x000fe40000004100 */
[----:B------:R-:W-:Y:S02]  /*2360*/  HADD2.F32 R9, -RZ, R9.H1_H1 ;  /* 0x30000009ff097230 */ /* 0x000fe40000004100 */
[----:B------:R-:W-:Y:S01]  /*2370*/  FADD.FTZ R216, R3, R216 ;  /* 0x000000d803d87221 */ /* 0x000fe20000010000 */
[----:B------:R-:W-:-:S02]  /*2380*/  HADD2.F32 R219, -RZ, R29.H1_H1 ;  /* 0x3000001dffdb7230 */ /* 0x000fc40000004100 */
[----:B------:R-:W-:Y:S01]  /*2390*/  FADD.FTZ R217, R217, R8 ;  /* 0x00000008d9d97221 */ /* 0x000fe20000010000 */
[----:B------:R-:W-:Y:S02]  /*23a0*/  HADD2.F32 R10, -RZ, R10.H1_H1 ;  /* 0x3000000aff0a7230 */ /* 0x000fe40000004100 */
[----:B------:R-:W-:Y:S02]  /*23b0*/  HADD2.F32 R208, -RZ, R30.H1_H1 ;  /* 0x3000001effd07230 */ /* 0x000fe40000004100 */
[----:B------:R-:W-:Y:S01]  /*23c0*/  FADD.FTZ R219, R219, R9 ;  /* 0x00000009dbdb7221 */ /* 0x000fe20000010000 */
[----:B------:R-:W-:Y:S01]  /*23d0*/  HADD2.F32 R0, -RZ, R31.H0_H0 ;  /* 0x2000001fff007230 */ /* 0x000fe20000004100 */
[----:B------:R-:W-:Y:S01]  /*23e0*/  F2FP.F16.F32.PACK_AB R24, R217, R216 ;  /* 0x000000d8d918723e */ /* 0x000fe200000000ff */
[----:B------:R-:W-:Y:S02]  /*23f0*/  HADD2.F32 R11, -RZ, R11.H1_H1 ;  /* 0x3000000bff0b7230 */ /* 0x000fe40000004100 */
[----:B------:R-:W-:Y:S01]  /*2400*/  FADD.FTZ R208, R208, R10 ;  /* 0x0000000ad0d07221 */ /* 0x000fe20000010000 */
[----:B------:R-:W-:-:S02]  /*2410*/  HADD2.F32 R210, -RZ, R31.H1_H1 ;  /* 0x3000001fffd27230 */ /* 0x000fc40000004100 */
[----:B------:R-:W-:Y:S01]  /*2420*/  FADD.FTZ R209, R0, R209 ;  /* 0x000000d100d17221 */ /* 0x000fe20000010000 */
[----:B------:R-:W-:Y:S02]  /*2430*/  F2FP.F16.F32.PACK_AB R25, R219, R218 ;  /* 0x000000dadb19723e */ /* 0x000fe400000000ff */
[----:B------:R-:W-:Y:S01]  /*2440*/  F2FP.F16.F32.PACK_AB R26, R208, R207 ;  /* 0x000000cfd01a723e */ /* 0x000fe200000000ff */
[----:B------:R-:W-:-:S05]  /*2450*/  FADD.FTZ R210, R210, R11 ;  /* 0x0000000bd2d27221 */ /* 0x000fca0000010000 */
[----:B------:R-:W-:Y:S01]  /*2460*/  F2FP.F16.F32.PACK_AB R27, R210, R209 ;  /* 0x000000d1d21b723e */ /* 0x000fe200000000ff */
[----:B------:R-:W-:Y:S06]  /*2470*/  BRA `(.L_x_15388) ;  /* 0x0000000400307947 */ /* 0x000fec0003800000 */
.L_x_15386:
        /* <DEDUP_REMOVED lines=32> */
.L_x_15389:
[----:B-----5:R-:W-:Y:S02]  /*2680*/  HADD2.F32 R217, -RZ, R8.H1_H1 ;  /* 0x30000008ffd97230 */ /* 0x020fe40000004100 */
[----:B------:R-:W-:Y:S02]  /*2690*/  HADD2.F32 R0, -RZ, R32.H1_H1 ;  /* 0x30000020ff007230 */ /* 0x000fe40000004100 */
[--C-:B------:R-:W-:Y:S02]  /*26a0*/  HADD2.F32 R218, -RZ, R9.reuse.H0_H0 ;  /* 0x20000009ffda7230 */ /* 0x100fe40000004100 */
[----:B------:R-:W-:Y:S02]  /*26b0*/  HADD2.F32 R219, -RZ, R9.H1_H1 ;  /* 0x30000009ffdb7230 */ /* 0x000fe40000004100 */
[----:B------:R-:W-:Y:S01]  /*26c0*/  FADD.FTZ R217, R0, R217 ;  /* 0x000000d900d97221 */ /* 0x000fe20000010000 */
[--C-:B-1----:R-:W-:Y:S02]  /*26d0*/  HADD2.F32 R2, -RZ, R33.reuse.H0_H0 ;  /* 0x20000021ff027230 */ /* 0x102fe40000004100 */
[----:B------:R-:W-:-:S02]  /*26e0*/  HADD2.F32 R0, -RZ, R33.H1_H1 ;  /* 0x30000021ff007230 */ /* 0x000fc40000004100 */
[----:B------:R-:W-:Y:S02]  /*26f0*/  HADD2.F32 R216, -RZ, R8.H0_H0 ;  /* 0x20000008ffd87230 */ /* 0x000fe40000004100 */
[----:B------:R-:W-:Y:S01]  /*2700*/  FADD.FTZ R218, R2, R218 ;  /* 0x000000da02da7221 */ /* 0x000fe20000010000 */
[----:B------:R-:W-:Y:S02]  /*2710*/  HADD2.F32 R3, -RZ, R32.H0_H0 ;  /* 0x20000020ff037230 */ /* 0x000fe40000004100 */
[----:B------:R-:W-:Y:S01]  /*2720*/  FADD.FTZ R219, R0, R219 ;  /* 0x000000db00db7221 */ /* 0x000fe20000010000 */
[--C-:B------:R-:W-:Y:S02]  /*2730*/  HADD2.F32 R2, -RZ, R28.reuse.H0_H0 ;  /* 0x2000001cff027230 */ /* 0x100fe40000004100 */
[----:B------:R-:W-:Y:S02]  /*2740*/  HADD2.F32 R0, -RZ, R28.H1_H1 ;  /* 0x3000001cff007230 */ /* 0x000fe40000004100 */
[----:B------:R-:W-:Y:S01]  /*2750*/  FADD.FTZ R216, R3, R216 ;  /* 0x000000d803d87221 */ /* 0x000fe20000010000 */
[----:B------:R-:W-:-:S02]  /*2760*/  HADD2.F32 R207, -RZ, R10.H0_H0 ;  /* 0x2000000affcf7230 */ /* 0x000fc40000004100 */
[----:B------:R-:W-:Y:S02]  /*2770*/  HADD2.F32 R208, -RZ, R10.H1_H1 ;  /* 0x3000000affd07230 */ /* 0x000fe40000004100 */
[----:B------:R-:W-:Y:S01]  /*2780*/  FADD.FTZ R216, R2, R216 ;  /* 0x000000d802d87221 */ /* 0x000fe20000010000 */
[----:B------:R-:W-:Y:S01]  /*2790*/  FADD.FTZ R217, R0, R217 ;  /* 0x000000d900d97221 */ /* 0x000fe20000010000 */
[--C-:B------:R-:W-:Y:S02]  /*27a0*/  HADD2.F32 R2, -RZ, R34.reuse.H0_H0 ;  /* 0x20000022ff027230 */ /* 0x100fe40000004100 */
[----:B------:R-:W-:Y:S02]  /*27b0*/  HADD2.F32 R0, -RZ, R29.H0_H0 ;  /* 0x2000001dff007230 */ /* 0x000fe40000004100 */
[----:B------:R-:W-:Y:S02]  /*27c0*/  HADD2.F32 R209, -RZ, R31.H0_H0 ;  /* 0x2000001fffd17230 */ /* 0x000fe40000004100 */
[----:B------:R-:W-:Y:S01]  /*27d0*/  FADD.FTZ R207, R2, R207 ;  /* 0x000000cf02cf7221 */ /* 0x000fe20000010000 */
[----:B------:R-:W-:-:S02]  /*27e0*/  HADD2.F32 R2, -RZ, R34.H1_H1 ;  /* 0x30000022ff027230 */ /* 0x000fc40000004100 */
[----:B------:R-:W-:Y:S01]  /*27f0*/  FADD.FTZ R218, R0, R218 ;  /* 0x000000da00da7221 */ /* 0x000fe20000010000 */
[----:B------:R-:W-:Y:S01]  /*2800*/  HADD2.F32 R0, -RZ, R29.H1_H1 ;  /* 0x3000001dff007230 */ /* 0x000fe20000004100 */
[----:B------:R-:W-:Y:S01]  /*2810*/  F2FP.F16.F32.PACK_AB R24, R217, R216 ;  /* 0x000000d8d918723e */ /* 0x000fe200000000ff */
[----:B------:R-:W-:Y:S02]  /*2820*/  HADD2.F32 R210, -RZ, R31.H1_H1 ;  /* 0x3000001fffd27230 */ /* 0x000fe40000004100 */
[----:B------:R-:W-:Y:S01]  /*2830*/  FADD.FTZ R208, R2, R208 ;  /* 0x000000d002d07221 */ /* 0x000fe20000010000 */
[--C-:B------:R-:W-:Y:S02]  /*2840*/  HADD2.F32 R2, -RZ, R30.reuse.H0_H0 ;  /* 0x2000001eff027230 */ /* 0x100fe40000004100 */
[----:B------:R-:W-:Y:S01]  /*2850*/  FADD.FTZ R219, R0, R219 ;  /* 0x000000db00db7221 */ /* 0x000fe20000010000 */
[----:B------:R-:W-:Y:S02]  /*2860*/  HADD2.F32 R0, -RZ, R30.H1_H1 ;  /* 0x3000001eff007230 */ /* 0x000fe40000004100 */
[----:B------:R-:W-:Y:S01]  /*2870*/  FADD.FTZ R207, R2, R207 ;  /* 0x000000cf02cf7221 */ /* 0x000fe20000010000 */
[----:B------:R-:W-:-:S02]  /*2880*/  HADD2.F32 R2, -RZ, R35.H0_H0 ;  /* 0x20000023ff027230 */ /* 0x000fc40000004100 */
[----:B------:R-:W-:Y:S01]  /*2890*/  FADD.FTZ R208, R0, R208 ;  /* 0x000000d000d07221 */ /* 0x000fe20000010000 */
[--C-:B------:R-:W-:Y:S01]  /*28a0*/  HADD2.F32 R0, -RZ, R11.reuse.H0_H0 ;  /* 0x2000000bff007230 */ /* 0x100fe20000004100 */
[----:B------:R-:W-:Y:S01]  /*28b0*/  F2FP.F16.F32.PACK_AB R25, R219, R218 ;  /* 0x000000dadb19723e */ /* 0x000fe200000000ff */
[----:B------:R-:W-:Y:S02]  /*28c0*/  HADD2.F32 R11, -RZ, R11.H1_H1 ;  /* 0x3000000bff0b7230 */ /* 0x000fe40000004100 */
[----:B------:R-:W-:Y:S01]  /*28d0*/  F2FP.F16.F32.PACK_AB R26, R208, R207 ;  /* 0x000000cfd01a723e */ /* 0x000fe200000000ff */
[----:B------:R-:W-:-:S04]  /*28e0*/  FADD.FTZ R0, R2, R0 ;  /* 0x0000000002007221 */ /* 0x000fc80000010000 */
[----:B------:R-:W-:Y:S01]  /*28f0*/  FADD.FTZ R209, R209, R0 ;  /* 0x00000000d1d17221 */ /* 0x000fe20000010000 */
[----:B------:R-:W-:-:S05]  /*2900*/  HADD2.F32 R0, -RZ, R35.H1_H1 ;  /* 0x30000023ff007230 */ /* 0x000fca0000004100 */
[----:B------:R-:W-:-:S04]  /*2910*/  FADD.FTZ R0, R0, R11 ;  /* 0x0000000b00007221 */ /* 0x000fc80000010000 */
[----:B------:R-:W-:-:S05]  /*2920*/  FADD.FTZ R210, R210, R0 ;  /* 0x00000000d2d27221 */ /* 0x000fca0000010000 */
[----:B------:R-:W-:-:S07]  /*2930*/  F2FP.F16.F32.PACK_AB R27, R210, R209 ;  /* 0x000000d1d21b723e */ /* 0x000fce00000000ff */
.L_x_15388:
[----:B-1----:R-:W0:Y:S08]  /*2940*/  @P0 LDC.64 R2, c[0x0][0x3a8] ;  /* 0x0000ea00ff020b82 */ /* 0x002e300000000a00 */
[----:B------:R-:W1:Y:S08]  /*2950*/  @P2 LDC.64 R6, c[0x0][0x3a0] ;  /* 0x0000e800ff062b82 */ /* 0x000e700000000a00 */
[----:B------:R-:W2:Y:S01]  /*2960*/  @P1 LDC.64 R8, c[0x0][0x398] ;  /* 0x0000e600ff081b82 */ /* 0x000ea20000000a00 */
[----:B0-----:R-:W-:-:S05]  /*2970*/  @P0 IMAD.WIDE.U32 R2, R197, 0x10, R2 ;  /* 0x00000010c5020825 */ /* 0x001fca00078e0002 */
[----:B------:R0:W-:Y:S02]  /*2980*/  @P0 STG.E.128 desc[UR6][R2.64], R24 ;  /* 0x0000001802000986 */ /* 0x0001e4000c101d06 */
[----:B0-----:R-:W-:-:S05]  /*2990*/  IADD3 R3, PT, PT, R215, 0x100, RZ ;  /* 0x00000100d7037810 */ /* 0x001fca0007ffe0ff */
[----:B-1----:R-:W-:-:S04]  /*29a0*/  @P2 IMAD.WIDE.U32 R6, R3, 0x10, R6 ;  /* 0x0000001003062825 */ /* 0x002fc800078e0006 */
[C---:B--2---:R-:W-:Y:S01]  /*29b0*/  @P1 IMAD.WIDE.U32 R8, R3.reuse, 0x10, R8 ;  /* 0x0000001003081825 */ /* 0x044fe200078e0008 */
[----:B------:R0:W5:Y:S04]  /*29c0*/  @P2 LDG.E.128 R28, desc[UR6][R6.64] ;  /* 0x00000006061c2981 */ /* 0x000168000c1e1d00 */
[----:B------:R1:W5:Y:S01]  /*29d0*/  @P1 LDG.E.128 R32, desc[UR6][R8.64] ;  /* 0x0000000608201981 */ /* 0x000362000c1e1d00 */
[----:B0-----:R-:W-:-:S05]  /*29e0*/  IMAD.WIDE.U32 R6, R3, 0x10, R204 ;  /* 0x0000001003067825 */ /* 0x001fca00078e00cc */
[----:B------:R1:W5:Y:S01]  /*29f0*/  LDG.E.128 R200, desc[UR6][R6.64] ;  /* 0x0000000606c87981 */ /* 0x000362000c1e1d00 */
        /* <DEDUP_REMOVED lines=11> */
.L_x_15391:
[--C-:B-----5:R-:W-:Y:S02]  /*2ab0*/  HADD2.F32 R0, -RZ, R200.reuse.H0_H0 ;  /* 0x200000c8ff007230 */ /* 0x120fe40000004100 */
[----:B------:R-:W-:Y:S02]  /*2ac0*/  HADD2.F32 R2, -RZ, R200.H1_H1 ;  /* 0x300000c8ff027230 */ /* 0x000fe40000004100 */
[--C-:B-1----:R-:W-:Y:S02]  /*2ad0*/  HADD2.F32 R6, -RZ, R28.reuse.H0_H0 ;  /* 0x2000001cff067230 */ /* 0x102fe40000004100 */
[----:B------:R-:W-:-:S03]  /*2ae0*/  HADD2.F32 R5, -RZ, R28.H1_H1 ;  /* 0x3000001cff057230 */ /* 0x000fc60000004100 */
[----:B------:R-:W-:Y:S01]  /*2af0*/  FADD.FTZ R198, R6, R0 ;  /* 0x0000000006c67221 */ /* 0x000fe20000010000 */
[--C-:B------:R-:W-:Y:S02]  /*2b00*/  HADD2.F32 R0, -RZ, R201.reuse.H1_H1 ;  /* 0x300000c9ff007230 */ /* 0x100fe40000004100 */
[----:B------:R-:W-:Y:S01]  /*2b10*/  FADD.FTZ R199, R5, R2 ;  /* 0x0000000205c77221 */ /* 0x000fe20000010000 */
[----:B------:R-:W-:Y:S02]  /*2b20*/  HADD2.F32 R2, -RZ, R201.H0_H0 ;  /* 0x200000c9ff027230 */ /* 0x000fe40000004100 */
[--C-:B------:R-:W-:Y:S02]  /*2b30*/  HADD2.F32 R6, -RZ, R29.reuse.H0_H0 ;  /* 0x2000001dff067230 */ /* 0x100fe40000004100 */
[----:B------:R-:W-:Y:S01]  /*2b40*/  HADD2.F32 R5, -RZ, R29.H1_H1 ;  /* 0x3000001dff057230 */ /* 0x000fe20000004100 */
[----:B------:R-:W-:Y:S02]  /*2b50*/  F2FP.F16.F32.PACK_AB R24, R199, R198 ;  /* 0x000000c6c718723e */ /* 0x000fe400000000ff */
[----:B------:R-:W-:Y:S01]  /*2b60*/  FADD.FTZ R200, R6, R2 ;  /* 0x0000000206c87221 */ /* 0x000fe20000010000 */
[----:B------:R-:W-:-:S02]  /*2b70*/  HADD2.F32 R2, -RZ, R202.H1_H1 ;  /* 0x300000caff027230 */ /* 0x000fc40000004100 */
[----:B------:R-:W-:Y:S01]  /*2b80*/  FADD.FTZ R201, R5, R0 ;  /* 0x0000000005c97221 */ /* 0x000fe20000010000 */
[----:B------:R-:W-:Y:S02]  /*2b90*/  HADD2.F32 R0, -RZ, R202.H0_H0 ;  /* 0x200000caff007230 */ /* 0x000fe40000004100 */
[--C-:B------:R-:W-:Y:S02]  /*2ba0*/  HADD2.F32 R6, -RZ, R30.reuse.H0_H0 ;  /* 0x2000001eff067230 */ /* 0x100fe40000004100 */
[----:B------:R-:W-:Y:S01]  /*2bb0*/  HADD2.F32 R5, -RZ, R30.H1_H1 ;  /* 0x3000001eff057230 */ /* 0x000fe20000004100 */
[----:B------:R-:W-:Y:S02]  /*2bc0*/  F2FP.F16.F32.PACK_AB R25, R201, R200 ;  /* 0x000000c8c919723e */ /* 0x000fe400000000ff */
        /* <DEDUP_REMOVED lines=8> */
[----:B------:R-:W-:-:S05]  /*2c50*/  FADD.FTZ R192, R2, R0 ;  /* 0x0000000002c07221 */ /* 0x000fca0000010000 */
[----:B------:R-:W-:Y:S01]  /*2c60*/  F2FP.F16.F32.PACK_AB R27, R192, R191 ;  /* 0x000000bfc01b723e */ /* 0x000fe200000000ff */
[----:B------:R-:W-:Y:S06]  /*2c70*/  BRA `(.L_x_15392) ;  /* 0x0000000400287947 */ /* 0x000fec0003800000 */
.L_x_15390:
[----:B------:R-:W-:Y:S05]  /*2c80*/  BRA.U UP0, `(.L_x_15393) ;  /* 0x0000000100747547 */ /* 0x000fea000b800000 */
        /* <DEDUP_REMOVED lines=29> */
.L_x_15393:
[----:B-----5:R-:W-:Y:S02]  /*2e60*/  HADD2.F32 R0, -RZ, R200.H0_H0 ;  /* 0x200000c8ff007230 */ /* 0x020fe40000004100 */
[----:B-1----:R-:W-:Y:S02]  /*2e70*/  HADD2.F32 R6, -RZ, R32.H0_H0 ;  /* 0x20000020ff067230 */ /* 0x002fe40000004100 */
[----:B------:R-:W-:Y:S02]  /*2e80*/  HADD2.F32 R2, -RZ, R200.H1_H1 ;  /* 0x300000c8ff027230 */ /* 0x000fe40000004100 */
[----:B------:R-:W-:Y:S02]  /*2e90*/  HADD2.F32 R5, -RZ, R32.H1_H1 ;  /* 0x30000020ff057230 */ /* 0x000fe40000004100 */
[----:B------:R-:W-:Y:S01]  /*2ea0*/  FADD.FTZ R6, R6, R0 ;  /* 0x0000000006067221 */ /* 0x000fe20000010000 */
[--C-:B------:R-:W-:Y:S02]  /*2eb0*/  HADD2.F32 R8, -RZ, R33.reuse.H0_H0 ;  /* 0x20000021ff087230 */ /* 0x100fe40000004100 */
[----:B------:R-:W-:-:S02]  /*2ec0*/  HADD2.F32 R7, -RZ, R33.H1_H1 ;  /* 0x30000021ff077230 */ /* 0x000fc40000004100 */
[----:B------:R-:W-:Y:S01]  /*2ed0*/  FADD.FTZ R0, R5, R2 ;  /* 0x0000000205007221 */ /* 0x000fe20000010000 */
[--C-:B------:R-:W-:Y:S02]  /*2ee0*/  HADD2.F32 R2, -RZ, R201.reuse.H0_H0 ;  /* 0x200000c9ff027230 */ /* 0x100fe40000004100 */
[----:B------:R-:W-:-:S03]  /*2ef0*/  HADD2.F32 R5, -RZ, R201.H1_H1 ;  /* 0x300000c9ff057230 */ /* 0x000fc60000004100 */
        /* <DEDUP_REMOVED lines=8> */
[----:B------:R-:W-:Y:S02]  /*2f80*/  HADD2.F32 R7, -RZ, R34.H0_H0 ;  /* 0x20000022ff077230 */ /* 0x000fe40000004100 */
[----:B------:R-:W-:Y:S01]  /*2f90*/  FADD.FTZ R200, R6, R2 ;  /* 0x0000000206c87221 */ /* 0x000fe20000010000 */
[----:B------:R-:W-:Y:S01]  /*2fa0*/  HADD2.F32 R6, -RZ, R29.H1_H1 ;  /* 0x3000001dff067230 */ /* 0x000fe20000004100 */
[----:B------:R-:W-:Y:S01]  /*2fb0*/  F2FP.F16.F32.PACK_AB R24, R199, R198 ;  /* 0x000000c6c718723e */ /* 0x000fe200000000ff */
[----:B------:R-:W-:Y:S02]  /*2fc0*/  HADD2.F32 R2, -RZ, R202.H1_H1 ;  /* 0x300000caff027230 */ /* 0x000fe40000004100 */
[----:B------:R-:W-:Y:S01]  /*2fd0*/  FADD.FTZ R0, R7, R0 ;  /* 0x0000000007007221 */ /* 0x000fe20000010000 */
[----:B------:R-:W-:Y:S02]  /*2fe0*/  HADD2.F32 R7, -RZ, R34.H1_H1 ;  /* 0x30000022ff077230 */ /* 0x000fe40000004100 */
[----:B------:R-:W-:Y:S01]  /*2ff0*/  FADD.FTZ R201, R6, R5 ;  /* 0x0000000506c97221 */ /* 0x000fe20000010000 */
[----:B------:R-:W-:-:S02]  /*3000*/  HADD2.F32 R6, -RZ, R30.H0_H0 ;  /* 0x2000001eff067230 */ /* 0x000fc40000004100 */
[----:B------:R-:W-:Y:S02]  /*3010*/  HADD2.F32 R5, -RZ, R30.H1_H1 ;  /* 0x3000001eff057230 */ /* 0x000fe40000004100 */
[----:B------:R-:W-:Y:S01]  /*3020*/  FADD.FTZ R2, R7, R2 ;  /* 0x0000000207027221 */ /* 0x000fe20000010000 */
[----:B------:R-:W-:Y:S01]  /*3030*/  F2FP.F16.F32.PACK_AB R25, R201, R200 ;  /* 0x000000c8c919723e */ /* 0x000fe200000000ff */
        /* <DEDUP_REMOVED lines=12> */
[----:B------:R-:W-:-:S05]  /*3100*/  FADD.FTZ R192, R2, R0 ;  /* 0x0000000002c07221 */ /* 0x000fca0000010000 */
[----:B------:R-:W-:-:S07]  /*3110*/  F2FP.F16.F32.PACK_AB R27, R192, R191 ;  /* 0x000000bfc01b723e */ /* 0x000fce00000000ff */
.L_x_15392:
[----:B-1----:R-:W0:Y:S01]  /*3120*/  @P0 LDC.64 R6, c[0x0][0x3a8] ;  /* 0x0000ea00ff060b82 */ /* 0x002e220000000a00 */
        /* <DEDUP_REMOVED lines=22> */
.L_x_15395:
[--C-:B-----5:R-:W-:Y:S02]  /*3290*/  HADD2.F32 R0, -RZ, R8.reuse.H0_H0 ;  /* 0x20000008ff007230 */ /* 0x120fe40000004100 */
[----:B0-----:R-:W-:Y:S02]  /*32a0*/  HADD2.F32 R6, -RZ, R8.H1_H1 ;  /* 0x30000008ff067230 */ /* 0x001fe40000004100 */
[--C-:B------:R-:W-:Y:S02]  /*32b0*/  HADD2.F32 R7, -RZ, R28.reuse.H0_H0 ;  /* 0x2000001cff077230 */ /* 0x100fe40000004100 */
[----:B------:R-:W-:Y:S02]  /*32c0*/  HADD2.F32 R5, -RZ, R28.H1_H1 ;  /* 0x3000001cff057230 */ /* 0x000fe40000004100 */
[----:B------:R-:W-:Y:S02]  /*32d0*/  HADD2.F32 R8, -RZ, R29.H1_H1 ;  /* 0x3000001dff087230 */ /* 0x000fe40000004100 */
[----:B------:R-:W-:Y:S01]  /*32e0*/  FADD.FTZ R0, R7, R0 ;  /* 0x0000000007007221 */ /* 0x000fe20000010000 */
[----:B------:R-:W-:-:S02]  /*32f0*/  HADD2.F32 R7, -RZ, R9.H1_H1 ;  /* 0x30000009ff077230 */ /* 0x000fc40000004100 */
[----:B------:R-:W-:Y:S01]  /*3300*/  FADD.FTZ R6, R5, R6 ;  /* 0x0000000605067221 */ /* 0x000fe20000010000 */
[----:B------:R-:W-:Y:S02]  /*3310*/  HADD2.F32 R5, -RZ, R9.H0_H0 ;  /* 0x20000009ff057230 */ /* 0x000fe40000004100 */
[----:B------:R-:W-:Y:S02]  /*3320*/  HADD2.F32 R9, -RZ, R29.H0_H0 ;  /* 0x2000001dff097230 */ /* 0x000fe40000004100 */
[----:B------:R-:W-:Y:S01]  /*3330*/  FADD.FTZ R7, R8, R7 ;  /* 0x0000000708077221 */ /* 0x000fe20000010000 */
[----:B------:R-:W-:Y:S01]  /*3340*/  HADD2.F32 R8, -RZ, R10.H0_H0 ;  /* 0x2000000aff087230 */ /* 0x000fe20000004100 */
[----:B------:R-:W-:Y:S01]  /*3350*/  F2FP.F16.F32.PACK_AB R24, R6, R0 ;  /* 0x000000000618723e */ /* 0x000fe200000000ff */
[----:B------:R-:W-:Y:S02]  /*3360*/  HADD2.F32 R12, -RZ, R30.H0_H0 ;  /* 0x2000001eff0c7230 */ /* 0x000fe40000004100 */
[----:B------:R-:W-:Y:S01]  /*3370*/  FADD.FTZ R5, R9, R5 ;  /* 0x0000000509057221 */ /* 0x000fe20000010000 */
[----:B------:R-:W-:-:S02]  /*3380*/  HADD2.F32 R9, -RZ, R10.H1_H1 ;  /* 0x3000000aff097230 */ /* 0x000fc40000004100 */
[----:B------:R-:W-:Y:S02]  /*3390*/  HADD2.F32 R10, -RZ, R30.H1_H1 ;  /* 0x3000001eff0a7230 */ /* 0x000fe40000004100 */
[----:B------:R-:W-:Y:S01]  /*33a0*/  FADD.FTZ R8, R12, R8 ;  /* 0x000000080c087221 */ /* 0x000fe20000010000 */
[----:B------:R-:W-:Y:S01]  /*33b0*/  HADD2.F32 R12, -RZ, R31.H0_H0 ;  /* 0x2000001fff0c7230 */ /* 0x000fe20000004100 */
[----:B------:R-:W-:Y:S01]  /*33c0*/  F2FP.F16.F32.PACK_AB R25, R7, R5 ;  /* 0x000000050719723e */ /* 0x000fe200000000ff */
[----:B------:R-:W-:Y:S01]  /*33d0*/  FADD.FTZ R9, R10, R9 ;  /* 0x000000090a097221 */ /* 0x000fe20000010000 */
[--C-:B------:R-:W-:Y:S02]  /*33e0*/  HADD2.F32 R10, -RZ, R11.reuse.H0_H0 ;  /* 0x2000000bff0a7230 */ /* 0x100fe40000004100 */
[----:B------:R-:W-:Y:S02]  /*33f0*/  HADD2.F32 R11, -RZ, R11.H1_H1 ;  /* 0x3000000bff0b7230 */ /* 0x000fe40000004100 */
[----:B------:R-:W-:Y:S01]  /*3400*/  F2FP.F16.F32.PACK_AB R26, R9, R8 ;  /* 0x00000008091a723e */ /* 0x000fe200000000ff */
[----:B------:R-:W-:Y:S01]  /*3410*/  FADD.FTZ R10, R12, R10 ;  /* 0x0000000a0c0a7221 */ /* 0x000fe20000010000 */
[----:B------:R-:W-:-:S05]  /*3420*/  HADD2.F32 R12, -RZ, R31.H1_H1 ;  /* 0x3000001fff0c7230 */ /* 0x000fca0000004100 */
[----:B------:R-:W-:-:S05]  /*3430*/  FADD.FTZ R11, R12, R11 ;  /* 0x0000000b0c0b7221 */ /* 0x000fca0000010000 */
[----:B------:R-:W-:Y:S01]  /*3440*/  F2FP.F16.F32.PACK_AB R27, R11, R10 ;  /* 0x0000000a0b1b723e */ /* 0x000fe200000000ff */
[----:B------:R-:W-:Y:S06]  /*3450*/  BRA `(.L_x_15396) ;  /* 0x0000000400287947 */ /* 0x000fec0003800000 */
.L_x_15394:
[----:B------:R-:W-:Y:S05]  /*3460*/  BRA.U UP0, `(.L_x_15397) ;  /* 0x0000000100747547 */ /* 0x000fea000b800000 */
        /* <DEDUP_REMOVED lines=29> */
.L_x_15397:
        /* <DEDUP_REMOVED lines=17> */
[----:B------:R-:W-:Y:S01]  /*3750*/  FADD.FTZ R0, R9, R0 ;  /* 0x0000000009007221 */ /* 0x000fe20000010000 */
[----:B------:R-:W-:Y:S02]  /*3760*/  HADD2.F32 R9, -RZ, R29.H0_H0 ;  /* 0x2000001dff097230 */ /* 0x000fe40000004100 */
[----:B------:R-:W-:Y:S01]  /*3770*/  FADD.FTZ R8, R12, R8 ;  /* 0x000000080c087221 */ /* 0x000fe20000010000 */
[----:B------:R-:W-:Y:S01]  /*3780*/  HADD2.F32 R12, -RZ, R34.H1_H1 ;  /* 0x30000022ff0c7230 */ /* 0x000fe20000004100 */
[----:B------:R-:W-:Y:S01]  /*3790*/  F2FP.F16.F32.PACK_AB R24, R6, R0 ;  /* 0x000000000618723e */ /* 0x000fe200000000ff */
[----:B------:R-:W-:Y:S01]  /*37a0*/  FADD.FTZ R5, R9, R5 ;  /* 0x0000000509057221 */ /* 0x000fe20000010000 */
[----:B------:R-:W-:-:S02]  /*37b0*/  HADD2.F32 R9, -RZ, R10.H1_H1 ;  /* 0x3000000aff097230 */ /* 0x000fc40000004100 */
        /* <DEDUP_REMOVED lines=8> */
[--C-:B------:R-:W-:Y:S01]  /*3840*/  HADD2.F32 R10, -RZ, R11.reuse.H0_H0 ;  /* 0x2000000bff0a7230 */ /* 0x100fe20000004100 */
[----:B------:R-:W-:Y:S01]  /*3850*/  F2FP.F16.F32.PACK_AB R25, R7, R5 ;  /* 0x000000050719723e */ /* 0x000fe200000000ff */
[----:B------:R-:W-:-:S02]  /*3860*/  HADD2.F32 R11, -RZ, R11.H1_H1 ;  /* 0x3000000bff0b7230 */ /* 0x000fc40000004100 */
[----:B------:R-:W-:Y:S01]  /*3870*/  F2FP.F16.F32.PACK_AB R26, R9, R8 ;  /* 0x00000008091a723e */ /* 0x000fe200000000ff */
[----:B------:R-:W-:Y:S01]  /*3880*/  FADD.FTZ R10, R12, R10 ;  /* 0x0000000a0c0a7221 */ /* 0x000fe20000010000 */
[----:B------:R-:W-:-:S05]  /*3890*/  HADD2.F32 R12, -RZ, R31.H0_H0 ;  /* 0x2000001fff0c7230 */ /* 0x000fca0000004100 */
[----:B------:R-:W-:Y:S01]  /*38a0*/  FADD.FTZ R10, R12, R10 ;  /* 0x0000000a0c0a7221 */ /* 0x000fe20000010000 */
[----:B------:R-:W-:-:S05]  /*38b0*/  HADD2.F32 R12, -RZ, R35.H1_H1 ;  /* 0x30000023ff0c7230 */ /* 0x000fca0000004100 */
[----:B------:R-:W-:Y:S01]  /*38c0*/  FADD.FTZ R11, R12, R11 ;  /* 0x0000000b0c0b7221 */ /* 0x000fe20000010000 */
[----:B------:R-:W-:-:S05]  /*38d0*/  HADD2.F32 R12, -RZ, R31.H1_H1 ;  /* 0x3000001fff0c7230 */ /* 0x000fca0000004100 */
[----:B------:R-:W-:-:S05]  /*38e0*/  FADD.FTZ R11, R12, R11 ;  /* 0x0000000b0c0b7221 */ /* 0x000fca0000010000 */
[----:B------:R-:W-:-:S07]  /*38f0*/  F2FP.F16.F32.PACK_AB R27, R11, R10 ;  /* 0x0000000a0b1b723e */ /* 0x000fce00000000ff */
.L_x_15396:
        /* <DEDUP_REMOVED lines=23> */
.L_x_15399:
[--C-:B-----5:R-:W-:Y:S02]  /*3a70*/  HADD2.F32 R13, -RZ, R20.reuse.H0_H0 ;  /* 0x20000014ff0d7230 */ /* 0x120fe40000004100 */
[----:B0-----:R-:W-:Y:S02]  /*3a80*/  HADD2.F32 R14, -RZ, R20.H1_H1 ;  /* 0x30000014ff0e7230 */ /* 0x001fe40000004100 */
        /* <DEDUP_REMOVED lines=8> */
[----:B------:R-:W-:Y:S02]  /*3b10*/  HADD2.F32 R19, -RZ, R22.H1_H1 ;  /* 0x30000016ff137230 */ /* 0x000fe40000004100 */
[----:B------:R-:W-:Y:S01]  /*3b20*/  FADD.FTZ R15, R18, R15 ;  /* 0x0000000f120f7221 */ /* 0x000fe20000010000 */
[----:B------:R-:W-:Y:S02]  /*3b30*/  HADD2.F32 R20, -RZ, R30.H0_H0 ;  /* 0x2000001eff147230 */ /* 0x000fe40000004100 */
[----:B------:R-:W-:Y:S01]  /*3b40*/  FADD.FTZ R16, R17, R16 ;  /* 0x0000001011107221 */ /* 0x000fe20000010000 */
[----:B------:R-:W-:Y:S01]  /*3b50*/  HADD2.F32 R17, -RZ, R22.H0_H0 ;  /* 0x20000016ff117230 */ /* 0x000fe20000004100 */
[----:B------:R-:W-:Y:S01]  /*3b60*/  F2FP.F16.F32.PACK_AB R24, R14, R13 ;  /* 0x0000000d0e18723e */ /* 0x000fe200000000ff */
[----:B------:R-:W-:-:S02]  /*3b70*/  HADD2.F32 R18, -RZ, R30.H1_H1 ;  /* 0x3000001eff127230 */ /* 0x000fc40000004100 */
[--C-:B------:R-:W-:Y:S02]  /*3b80*/  HADD2.F32 R21, -RZ, R31.reuse.H1_H1 ;  /* 0x3000001fff157230 */ /* 0x100fe40000004100 */
[----:B------:R-:W-:Y:S01]  /*3b90*/  FADD.FTZ R17, R20, R17 ;  /* 0x0000001114117221 */ /* 0x000fe20000010000 */
[----:B------:R-:W-:Y:S02]  /*3ba0*/  HADD2.F32 R20, -RZ, R31.H0_H0 ;  /* 0x2000001fff147230 */ /* 0x000fe40000004100 */
[----:B------:R-:W-:Y:S01]  /*3bb0*/  FADD.FTZ R19, R18, R19 ;  /* 0x0000001312137221 */ /* 0x000fe20000010000 */
[----:B------:R-:W-:Y:S01]  /*3bc0*/  HADD2.F32 R18, -RZ, R23.H0_H0 ;  /* 0x20000017ff127230 */ /* 0x000fe20000004100 */
[----:B------:R-:W-:-:S03]  /*3bd0*/  F2FP.F16.F32.PACK_AB R25, R16, R15 ;  /* 0x0000000f1019723e */ /* 0x000fc600000000ff */
[----:B------:R-:W-:Y:S01]  /*3be0*/  F2FP.F16.F32.PACK_AB R26, R19, R17 ;  /* 0x00000011131a723e */ /* 0x000fe200000000ff */
[----:B------:R-:W-:Y:S01]  /*3bf0*/  FADD.FTZ R18, R20, R18 ;  /* 0x0000001214127221 */ /* 0x000fe20000010000 */
[----:B------:R-:W-:-:S05]  /*3c00*/  HADD2.F32 R20, -RZ, R23.H1_H1 ;  /* 0x30000017ff147230 */ /* 0x000fca0000004100 */
[----:B------:R-:W-:-:S05]  /*3c10*/  FADD.FTZ R20, R21, R20 ;  /* 0x0000001415147221 */ /* 0x000fca0000010000 */
[----:B------:R-:W-:Y:S01]  /*3c20*/  F2FP.F16.F32.PACK_AB R27, R20, R18 ;  /* 0x00000012141b723e */ /* 0x000fe200000000ff */
[----:B------:R-:W-:Y:S06]  /*3c30*/  BRA `(.L_x_15400) ;  /* 0x0000000400287947 */ /* 0x000fec0003800000 */
.L_x_15398:
[----:B------:R-:W-:Y:S05]  /*3c40*/  BRA.U UP0, `(.L_x_15401) ;  /* 0x0000000100747547 */ /* 0x000fea000b800000 */
        /* <DEDUP_REMOVED lines=29> */
.L_x_15401:
        /* <DEDUP_REMOVED lines=10> */
[----:B------:R-:W-:Y:S02]  /*3ec0*/  HADD2.F32 R19, -RZ, R34.H0_H0 ;  /* 0x20000022ff137230 */ /* 0x000fe40000004100 */
[----:B------:R-:W-:Y:S01]  /*3ed0*/  FADD.FTZ R15, R18, R15 ;  /* 0x0000000f120f7221 */ /* 0x000fe20000010000 */
[--C-:B------:R-:W-:Y:S02]  /*3ee0*/  HADD2.F32 R18, -RZ, R28.reuse.H0_H0 ;  /* 0x2000001cff127230 */ /* 0x100fe40000004100 */
[----:B------:R-:W-:Y:S01]  /*3ef0*/  FADD.FTZ R16, R17, R16 ;  /* 0x0000001011107221 */ /* 0x000fe20000010000 */
[----:B------:R-:W-:-:S02]  /*3f00*/  HADD2.F32 R17, -RZ, R28.H1_H1 ;  /* 0x3000001cff117230 */ /* 0x000fc40000004100 */
[----:B------:R-:W-:Y:S02]  /*3f10*/  HADD2.F32 R20, -RZ, R34.H1_H1 ;  /* 0x30000022ff147230 */ /* 0x000fe40000004100 */
[----:B------:R-:W-:Y:S01]  /*3f20*/  FADD.FTZ R13, R18, R13 ;  /* 0x0000000d120d7221 */ /* 0x000fe20000010000 */
[----:B------:R-:W-:Y:S02]  /*3f30*/  HADD2.F32 R18, -RZ, R29.H0_H0 ;  /* 0x2000001dff127230 */ /* 0x000fe40000004100 */
[----:B------:R-:W-:Y:S01]  /*3f40*/  FADD.FTZ R14, R17, R14 ;  /* 0x0000000e110e7221 */ /* 0x000fe20000010000 */
[----:B------:R-:W-:Y:S02]  /*3f50*/  HADD2.F32 R17, -RZ, R22.H0_H0 ;  /* 0x20000016ff117230 */ /* 0x000fe40000004100 */
[----:B------:R-:W-:Y:S02]  /*3f60*/  HADD2.F32 R21, -RZ, R31.H1_H1 ;  /* 0x3000001fff157230 */ /* 0x000fe40000004100 */
[----:B------:R-:W-:Y:S01]  /*3f70*/  FADD.FTZ R15, R18, R15 ;  /* 0x0000000f120f7221 */ /* 0x000fe20000010000 */
[----:B------:R-:W-:-:S02]  /*3f80*/  HADD2.F32 R18, -RZ, R29.H1_H1 ;  /* 0x3000001dff127230 */ /* 0x000fc40000004100 */
[----:B------:R-:W-:Y:S01]  /*3f90*/  FADD.FTZ R17, R19, R17 ;  /* 0x0000001113117221 */ /* 0x000fe20000010000 */
[----:B------:R-:W-:Y:S01]  /*3fa0*/  HADD2.F32 R19, -RZ, R22.H1_H1 ;  /* 0x30000016ff137230 */ /* 0x000fe20000004100 */
[----:B------:R-:W-:Y:S01]  /*3fb0*/  F2FP.F16.F32.PACK_AB R24, R14, R13 ;  /* 0x0000000d0e18723e */ /* 0x000fe200000000ff */
[----:B------:R-:W-:Y:S01]  /*3fc0*/  FADD.FTZ R16, R18, R16 ;  /* 0x0000001012107221 */ /* 0x000fe20000010000 */
[--C-:B------:R-:W-:Y:S02]  /*3fd0*/  HADD2.F32 R18, -RZ, R30.reuse.H1_H1 ;  /* 0x3000001eff127230 */ /* 0x100fe40000004100 */
[----:B------:R-:W-:Y:S01]  /*3fe0*/  FADD.FTZ R19, R20, R19 ;  /* 0x0000001314137221 */ /* 0x000fe20000010000 */
[----:B------:R-:W-:Y:S01]  /*3ff0*/  HADD2.F32 R20, -RZ, R30.H0_H0 ;  /* 0x2000001eff147230 */ /* 0x000fe20000004100 */
[----:B------:R-:W-:Y:S02]  /*4000*/  F2FP.F16.F32.PACK_AB R25, R16, R15 ;  /* 0x0000000f1019723e */ /* 0x000fe400000000ff */
[----:B------:R-:W-:Y:S01]  /*4010*/  FADD.FTZ R19, R18, R19 ;  /* 0x0000001312137221 */ /* 0x000fe20000010000 */
[----:B------:R-:W-:-:S02]  /*4020*/  HADD2.F32 R18, -RZ, R23.H0_H0 ;  /* 0x20000017ff127230 */ /* 0x000fc40000004100 */
[----:B------:R-:W-:Y:S01]  /*4030*/  FADD.FTZ R17, R20, R17 ;  /* 0x0000001114117221 */ /* 0x000fe20000010000 */
[----:B------:R-:W-:Y:S02]  /*4040*/  HADD2.F32 R20, -RZ, R35.H0_H0 ;  /* 0x20000023ff147230 */ /* 0x000fe40000004100 */
[----:B------:R-:W-:Y:S02]  /*4050*/  HADD2.F32 R23, -RZ, R23.H1_H1 ;  /* 0x30000017ff177230 */ /* 0x000fe40000004100 */
[----:B------:R-:W-:Y:S01]  /*4060*/  F2FP.F16.F32.PACK_AB R26, R19, R17 ;  /* 0x00000011131a723e */ /* 0x000fe200000000ff */
[----:B------:R-:W-:Y:S01]  /*4070*/  FADD.FTZ R18, R20, R18 ;  /* 0x0000001214127221 */ /* 0x000fe20000010000 */
[----:B------:R-:W-:-:S05]  /*4080*/  HADD2.F32 R20, -RZ, R31.H0_H0 ;  /* 0x2000001fff147230 */ /* 0x000fca0000004100 */
[----:B------:R-:W-:Y:S01]  /*4090*/  FADD.FTZ R18, R20, R18 ;  /* 0x0000001214127221 */ /* 0x000fe20000010000 */
[----:B------:R-:W-:-:S05]  /*40a0*/  HADD2.F32 R20, -RZ, R35.H1_H1 ;  /* 0x30000023ff147230 */ /* 0x000fca0000004100 */
[----:B------:R-:W-:-:S04]  /*40b0*/  FADD.FTZ R20, R20, R23 ;  /* 0x0000001714147221 */ /* 0x000fc80000010000 */
[----:B------:R-:W-:-:S05]  /*40c0*/  FADD.FTZ R20, R21, R20 ;  /* 0x0000001415147221 */ /* 0x000fca0000010000 */
[----:B------:R-:W-:-:S07]  /*40d0*/  F2FP.F16.F32.PACK_AB R27, R20, R18 ;  /* 0x00000012141b723e */ /* 0x000fce00000000ff */
.L_x_15400:
        /* <DEDUP_REMOVED lines=23> */
.L_x_15403:
[--C-:B0----5:R-:W-:Y:S02]  /*4250*/  HADD2.F32 R22, -RZ, R184.reuse.H0_H0 ;  /* 0x200000b8ff167230 */ /* 0x121fe40000004100 */
        /* <DEDUP_REMOVED lines=8> */
[----:B------:R-:W-:-:S03]  /*42e0*/  HADD2.F32 R26, -RZ, R29.H1_H1 ;  /* 0x3000001dff1a7230 */ /* 0x000fc60000004100 */
[----:B------:R-:W-:Y:S01]  /*42f0*/  FADD.FTZ R188, R27, R24 ;  /* 0x000000181bbc7221 */ /* 0x000fe20000010000 */
[--C-:B------:R-:W-:Y:S02]  /*4300*/  HADD2.F32 R24, -RZ, R186.reuse.H1_H1 ;  /* 0x300000baff187230 */ /* 0x100fe40000004100 */
[----:B------:R-:W-:Y:S01]  /*4310*/  FADD.FTZ R193, R26, R25 ;  /* 0x000000191ac17221 */ /* 0x000fe20000010000 */
[----:B------:R-:W-:Y:S02]  /*4320*/  HADD2.F32 R25, -RZ, R186.H0_H0 ;  /* 0x200000baff197230 */ /* 0x000fe40000004100 */
[--C-:B------:R-:W-:Y:S02]  /*4330*/  HADD2.F32 R27, -RZ, R30.reuse.H0_H0 ;  /* 0x2000001eff1b7230 */ /* 0x100fe40000004100 */
        /* <DEDUP_REMOVED lines=14> */
.L_x_15402:
[----:B------:R-:W-:Y:S05]  /*4420*/  BRA.U UP0, `(.L_x_15405) ;  /* 0x0000000100747547 */ /* 0x000fea000b800000 */
        /* <DEDUP_REMOVED lines=29> */
.L_x_15405:
[----:B0----5:R-:W-:Y:S02]  /*4600*/  HADD2.F32 R22, -RZ, R184.H0_H0 ;  /* 0x200000b8ff167230 */ /* 0x021fe40000004100 */
[----:B------:R-:W-:Y:S02]  /*4610*/  HADD2.F32 R25, -RZ, R32.H0_H0 ;  /* 0x20000020ff197230 */ /* 0x000fe40000004100 */
[----:B------:R-:W-:Y:S02]  /*4620*/  HADD2.F32 R23, -RZ, R184.H1_H1 ;  /* 0x300000b8ff177230 */ /* 0x000fe40000004100 */
[----:B------:R-:W-:Y:S02]  /*4630*/  HADD2.F32 R24, -RZ, R32.H1_H1 ;  /* 0x30000020ff187230 */ /* 0x000fe40000004100 */
[----:B------:R-:W-:Y:S01]  /*4640*/  FADD.FTZ R22, R25, R22 ;  /* 0x0000001619167221 */ /* 0x000fe20000010000 */
[----:B------:R-:W-:Y:S02]  /*4650*/  HADD2.F32 R25, -RZ, R185.H0_H0 ;  /* 0x200000b9ff197230 */ /* 0x000fe40000004100 */
[----:B------:R-:W-:-:S02]  /*4660*/  HADD2.F32 R27, -RZ, R33.H0_H0 ;  /* 0x20000021ff1b7230 */ /* 0x000fc40000004100 */
[----:B------:R-:W-:Y:S01]  /*4670*/  FADD.FTZ R23, R24, R23 ;  /* 0x0000001718177221 */ /* 0x000fe20000010000 */
[----:B------:R-:W-:Y:S02]  /*4680*/  HADD2.F32 R26, -RZ, R185.H1_H1 ;  /* 0x300000b9ff1a7230 */ /* 0x000fe40000004100 */
[----:B------:R-:W-:Y:S02]  /*4690*/  HADD2.F32 R24, -RZ, R33.H1_H1 ;  /* 0x30000021ff187230 */ /* 0x000fe40000004100 */
[----:B------:R-:W-:Y:S01]  /*46a0*/  FADD.FTZ R25, R27, R25 ;  /* 0x000000191b197221 */ /* 0x000fe20000010000 */
[----:B------:R-:W-:Y:S02]  /*46b0*/  HADD2.F32 R27, -RZ, R28.H0_H0 ;  /* 0x2000001cff1b7230 */ /* 0x000fe40000004100 */
[----:B------:R-:W-:Y:S02]  /*46c0*/  HADD2.F32 R184, -RZ, R34.H0_H0 ;  /* 0x20000022ffb87230 */ /* 0x000fe40000004100 */
[----:B------:R-:W-:Y:S01]  /*46d0*/  FADD.FTZ R26, R24, R26 ;  /* 0x0000001a181a7221 */ /* 0x000fe20000010000 */
[----:B------:R-:W-:-:S02]  /*46e0*/  HADD2.F32 R24, -RZ, R28.H1_H1 ;  /* 0x3000001cff187230 */ /* 0x000fc40000004100 */
[----:B------:R-:W-:Y:S01]  /*46f0*/  FADD.FTZ R22, R27, R22 ;  /* 0x000000161b167221 */ /* 0x000fe20000010000 */
[--C-:B------:R-:W-:Y:S02]  /*4700*/  HADD2.F32 R27, -RZ, R29.reuse.H0_H0 ;  /* 0x2000001dff1b7230 */ /* 0x100fe40000004100 */
[----:B------:R-:W-:Y:S01]  /*4710*/  FADD.FTZ R23, R24, R23 ;  /* 0x0000001718177221 */ /* 0x000fe20000010000 */
[--C-:B------:R-:W-:Y:S02]  /*4720*/  HADD2.F32 R24, -RZ, R186.reuse.H0_H0 ;  /* 0x200000baff187230 */ /* 0x100fe40000004100 */
[----:B------:R-:W-:Y:S01]  /*4730*/  FADD.FTZ R188, R27, R25 ;  /* 0x000000191bbc7221 */ /* 0x000fe20000010000 */
[----:B------:R-:W-:Y:S02]  /*4740*/  HADD2.F32 R27, -RZ, R29.H1_H1 ;  /* 0x3000001dff1b7230 */ /* 0x000fe40000004100 */
        /* <DEDUP_REMOVED lines=23> */
.L_x_15404:
        /* <DEDUP_REMOVED lines=23> */
.L_x_15407:
[--C-:B-----5:R-:W-:Y:S02]  /*4a30*/  HADD2.F32 R24, -RZ, R184.reuse.H0_H0 ;  /* 0x200000b8ff187230 */ /* 0x120fe40000004100 */
[----:B------:R-:W-:Y:S02]  /*4a40*/  HADD2.F32 R25, -RZ, R184.H1_H1 ;  /* 0x300000b8ff197230 */ /* 0x000fe40000004100 */
[--C-:B------:R-:W-:Y:S02]  /*4a50*/  HADD2.F32 R27, -RZ, R28.reuse.H0_H0 ;  /* 0x2000001cff1b7230 */ /* 0x100fe40000004100 */
        /* <DEDUP_REMOVED lines=26> */
.L_x_15406:
[----:B------:R-:W-:Y:S05]  /*4c00*/  BRA.U UP0, `(.L_x_15409) ;  /* 0x0000000100747547 */ /* 0x000fea000b800000 */
        /* <DEDUP_REMOVED lines=29> */
.L_x_15409:
[--C-:B-----5:R-:W-:Y:S02]  /*4de0*/  HADD2.F32 R27, -RZ, R184.reuse.H0_H0 ;  /* 0x200000b8ff1b7230 */ /* 0x120fe40000004100 */
[----:B------:R-:W-:Y:S02]  /*4df0*/  HADD2.F32 R24, -RZ, R184.H1_H1 ;  /* 0x300000b8ff187230 */ /* 0x000fe40000004100 */
        /* <DEDUP_REMOVED lines=9> */
[--C-:B------:R-:W-:Y:S02]  /*4e90*/  HADD2.F32 R184, -RZ, R28.reuse.H1_H1 ;  /* 0x3000001cffb87230 */ /* 0x100fe40000004100 */
[----:B------:R-:W-:Y:S01]  /*4ea0*/  FADD.FTZ R25, R185, R25 ;  /* 0x00000019b9197221 */ /* 0x000fe20000010000 */
[----:B------:R-:W-:Y:S02]  /*4eb0*/  HADD2.F32 R185, -RZ, R28.H0_H0 ;  /* 0x2000001cffb97230 */ /* 0x000fe40000004100 */
[----:B------:R-:W-:Y:S01]  /*4ec0*/  FADD.FTZ R205, R184, R24 ;  /* 0x00000018b8cd7221 */ /* 0x000fe20000010000 */
[----:B------:R-:W-:-:S02]  /*4ed0*/  HADD2.F32 R24, -RZ, R186.H0_H0 ;  /* 0x200000baff187230 */ /* 0x000fc40000004100 */
[--C-:B------:R-:W-:Y:S02]  /*4ee0*/  HADD2.F32 R184, -RZ, R34.reuse.H0_H0 ;  /* 0x20000022ffb87230 */ /* 0x100fe40000004100 */
[----:B------:R-:W-:Y:S01]  /*4ef0*/  FADD.FTZ R204, R185, R27 ;  /* 0x0000001bb9cc7221 */ /* 0x000fe20000010000 */
[--C-:B------:R-:W-:Y:S02]  /*4f00*/  HADD2.F32 R27, -RZ, R29.reuse.H0_H0 ;  /* 0x2000001dff1b7230 */ /* 0x100fe40000004100 */
[----:B------:R-:W-:Y:S01]  /*4f10*/  FADD.FTZ R24, R184, R24 ;  /* 0x00000018b8187221 */ /* 0x000fe20000010000 */
[----:B------:R-:W-:Y:S02]  /*4f20*/  HADD2.F32 R184, -RZ, R34.H1_H1 ;  /* 0x30000022ffb87230 */ /* 0x000fe40000004100 */
[----:B------:R-:W-:Y:S01]  /*4f30*/  FADD.FTZ R206, R27, R25 ;  /* 0x000000191bce7221 */ /* 0x000fe20000010000 */
[----:B------:R-:W-:Y:S02]  /*4f40*/  HADD2.F32 R27, -RZ, R29.H1_H1 ;  /* 0x3000001dff1b7230 */ /* 0x000fe40000004100 */
        /* <DEDUP_REMOVED lines=21> */
.L_x_15408:
        /* <DEDUP_REMOVED lines=203> */
.L_x_15411:
[----:B----4-:R-:W-:Y:S05]  /*5d50*/  BSYNC.RECONVERGENT B0 ;  /* 0x0000000000007941 */ /* 0x010fea0003800200 */
.L_x_15410:
        /* <DEDUP_REMOVED lines=15> */
.L_x_15413:
[----:B------:R-:W-:Y:S05]  /*5e50*/  BSYNC.RECONVERGENT B0 ;  /* 0x0000000000007941 */ /* 0x000fea0003800200 */
.L_x_15412:
        /* <DEDUP_REMOVED lines=55> */
[C---:B------:R-:W-:Y:S01]  /*61d0*/  FMUL.FTZ R231, R229.reuse, R185 ;  /* 0x000000b9e5e77220 */ /* 0x040fe20000410000 */
[----:B------:R-:W-:Y:S01]  /*61e0*/  FADD.FTZ R185, -R230, R226 ;  /* 0x000000e2e6b97221 */ /* 0x000fe20000010100 */
[----:B------:R-:W4:Y:S01]  /*61f0*/  LDL R225, [R1+0x8] ;  /* 0x0000080001e17983 */ /* 0x000f220000100800 */
[----:B------:R-:W-:-:S03]  /*6200*/  FMUL.FTZ R252, R229, R184 ;  /* 0x000000b8e5fc7220 */ /* 0x000fc60000410000 */
[----:B------:R-:W5:Y:S01]  /*6210*/  LDL R226, [R1+0x14] ;  /* 0x0000140001e27983 */ /* 0x000f620000100800 */
[----:B--2---:R-:W-:Y:S01]  /*6220*/  FFMA.FTZ R187, R252, R248, R187 ;  /* 0x000000f8fcbb7223 */ /* 0x004fe200000100bb */
[----:B---3--:R-:W-:Y:S01]  /*6230*/  FFMA.FTZ R184, R231, R249, R228 ;  /* 0x000000f9e7b87223 */ /* 0x008fe200000100e4 */
[----:B------:R-:W-:Y:S02]  /*6240*/  FMUL.FTZ R228, R229, R185 ;  /* 0x000000b9e5e47220 */ /* 0x000fe40000410000 */
[----:B------:R-:W2:Y:S02]  /*6250*/  LDL R185, [R1+0xc] ;  /* 0x00000c0001b97983 */ /* 0x000ea40000100800 */
[----:B------:R-:W-:Y:S01]  /*6260*/  F2FP.F16.F32.PACK_AB R184, R184, R187 ;  /* 0x000000bbb8b8723e */ /* 0x000fe200000000ff */
[C---:B------:R-:W-:Y:S02]  /*6270*/  FADD.FTZ R187, -R230.reuse, R223 ;  /* 0x000000dfe6bb7221 */ /* 0x040fe40000010100 */
[----:B------:R-:W3:Y:S01]  /*6280*/  LDL R223, [R1+0x10] ;  /* 0x0000100001df7983 */ /* 0x000ee20000100800 */
[----:B------:R-:W-:-:S04]  /*6290*/  FADD.FTZ R186, -R230, R227 ;  /* 0x000000e3e6ba7221 */ /* 0x000fc80000010100 */
[----:B------:R-:W-:Y:S01]  /*62a0*/  FMUL.FTZ R227, R229, R186 ;  /* 0x000000bae5e37220 */ /* 0x000fe20000410000 */
[----:B----4-:R-:W-:Y:S01]  /*62b0*/  FFMA.FTZ R225, R228, R250, R225 ;  /* 0x000000fae4e17223 */ /* 0x010fe200000100e1 */
[----:B------:R-:W-:-:S04]  /*62c0*/  FADD.FTZ R186, -R230, R224 ;  /* 0x000000e0e6ba7221 */ /* 0x000fc80000010100 */
[----:B------:R-:W-:Y:S01]  /*62d0*/  FMUL.FTZ R224, R229, R186 ;  /* 0x000000bae5e07220 */ /* 0x000fe20000410000 */
[----:B------:R-:W-:-:S03]  /*62e0*/  FADD.FTZ R186, -R230, R222 ;  /* 0x000000dee6ba7221 */ /* 0x000fc60000010100 */
[----:B-----5:R-:W-:Y:S01]  /*62f0*/  FFMA.FTZ R222, R224, R245, R226 ;  /* 0x000000f5e0de7223 */ /* 0x020fe200000100e2 */
[----:B------:R-:W-:Y:S01]  /*6300*/  FMUL.FTZ R226, R229, R186 ;  /* 0x000000bae5e27220 */ /* 0x000fe20000410000 */
[----:B--2---:R-:W-:-:S05]  /*6310*/  FFMA.FTZ R185, R227, R251, R185 ;  /* 0x000000fbe3b97223 */ /* 0x004fca00000100b9 */
[----:B------:R-:W-:Y:S01]  /*6320*/  F2FP.F16.F32.PACK_AB R185, R185, R225 ;  /* 0x000000e1b9b9723e */ /* 0x000fe200000000ff */
[----:B------:R-:W-:Y:S01]  /*6330*/  FMUL.FTZ R225, R229, R187 ;  /* 0x000000bbe5e17220 */ /* 0x000fe20000410000 */
[----:B------:R-:W-:-:S03]  /*6340*/  FADD.FTZ R187, -R230, R221 ;  /* 0x000000dde6bb7221 */ /* 0x000fc60000010100 */
[----:B---3--:R-:W-:Y:S01]  /*6350*/  FFMA.FTZ R223, R225, R244, R223 ;  /* 0x000000f4e1df7223 */ /* 0x008fe200000100df */
[----:B------:R-:W-:Y:S02]  /*6360*/  FMUL.FTZ R221, R229, R187 ;  /* 0x000000bbe5dd7220 */ /* 0x000fe40000410000 */
[----:B------:R-:W2:Y:S02]  /*6370*/  LDL R187, [R1+0x1c] ;  /* 0x00001c0001bb7983 */ /* 0x000ea40000100800 */
[----:B------:R-:W-:Y:S02]  /*6380*/  F2FP.F16.F32.PACK_AB R186, R222, R223 ;  /* 0x000000dfdeba723e */ /* 0x000fe400000000ff */
[----:B------:R-:W3:Y:S01]  /*6390*/  LDL R222, [R1+0x18] ;  /* 0x0000180001de7983 */ /* 0x000ee20000100800 */
[----:B--2---:R-:W-:Y:S01]  /*63a0*/  FFMA.FTZ R187, R226, R247, R187 ;  /* 0x000000f7e2bb7223 */ /* 0x004fe200000100bb */
[----:B---3--:R-:W-:-:S05]  /*63b0*/  FFMA.FTZ R222, R221, R246, R222 ;  /* 0x000000f6ddde7223 */ /* 0x008fca00000100de */
[----:B------:R-:W-:Y:S02]  /*63c0*/  F2FP.F16.F32.PACK_AB R187, R187, R222 ;  /* 0x000000debbbb723e */ /* 0x000fe400000000ff */
[----:B------:R-:W0:Y:S02]  /*63d0*/  LDC.64 R222, c[0x0][0x428] ;  /* 0x00010a00ffde7b82 */ /* 0x000e240000000a00 */
[----:B0-----:R-:W-:-:S05]  /*63e0*/  IMAD.WIDE.U32 R222, R215, 0x10, R222 ;  /* 0x00000010d7de7825 */ /* 0x001fca00078e00de */
[----:B------:R0:W-:Y:S02]  /*63f0*/  STG.E.128 desc[UR6][R222.64], R184 ;  /* 0x000000b8de007986 */ /* 0x0001e4000c101d06 */
[----:B0-----:R-:W-:Y:S01]  /*6400*/  FFMA.FTZ R187, R221, R238, R42 ;  /* 0x000000eeddbb7223 */ /* 0x001fe2000001002a */
[----:B------:R-:W-:Y:S01]  /*6410*/  FFMA.FTZ R221, R224, R237, R41 ;  /* 0x000000ede0dd7223 */ /* 0x000fe20000010029 */
[----:B------:R-:W-:Y:S01]  /*6420*/  FFMA.FTZ R222, R227, R243, R39 ;  /* 0x000000f3e3de7223 */ /* 0x000fe20000010027 */
[----:B------:R-:W2:Y:S04]  /*6430*/  LDL R224, [R1+0x2c] ;  /* 0x00002c0001e07983 */ /* 0x000ea80000100800 */
[----:B------:R-:W3:Y:S01]  /*6440*/  LDL R227, [R1+0x28] ;  /* 0x0000280001e37983 */ /* 0x000ee20000100800 */
[----:B------:R-:W-:-:S03]  /*6450*/  FFMA.FTZ R186, R225, R236, R40 ;  /* 0x000000ece1ba7223 */ /* 0x000fc60000010028 */
[----:B------:R-:W4:Y:S01]  /*6460*/  LDL R225, [R1+0x30] ;  /* 0x0000300001e17983 */ /* 0x000f220000100800 */
[----:B------:R-:W-:Y:S01]  /*6470*/  FFMA.FTZ R223, R231, R241, R37 ;  /* 0x000000f1e7df7223 */ /* 0x000fe20000010025 */
[----:B------:R-:W-:Y:S02]  /*6480*/  F2FP.F16.F32.PACK_AB R186, R221, R186 ;  /* 0x000000baddba723e */ /* 0x000fe400000000ff */
[----:B------:R-:W5:Y:S04]  /*6490*/  LDL R231, [R1+0x24] ;  /* 0x0000240001e77983 */ /* 0x000f680000100800 */
[----:B------:R-:W5:Y:S01]  /*64a0*/  LDL R221, [R1+0x20] ;  /* 0x0000200001dd7983 */ /* 0x000f620000100800 */
[----:B------:R-:W-:Y:S01]  /*64b0*/  FFMA.FTZ R184, R226, R239, R43 ;  /* 0x000000efe2b87223 */ /* 0x000fe2000001002b */
[----:B------:R-:W-:-:S02]  /*64c0*/  FFMA.FTZ R185, R228, R242, R38 ;  /* 0x000000f2e4b97223 */ /* 0x000fc40000010026 */
[----:B------:R-:W5:Y:S02]  /*64d0*/  LDL R226, [R1+0x3c] ;  /* 0x00003c0001e27983 */ /* 0x000f640000100800 */
[----:B------:R-:W-:Y:S01]  /*64e0*/  F2FP.F16.F32.PACK_AB R187, R184, R187 ;  /* 0x000000bbb8bb723e */ /* 0x000fe200000000ff */
[----:B------:R-:W-:Y:S01]  /*64f0*/  FFMA.FTZ R184, R252, R240, R36 ;  /* 0x000000f0fcb87223 */ /* 0x000fe20000010024 */
[----:B------:R-:W5:Y:S04]  /*6500*/  LDL R228, [R1+0x34] ;  /* 0x0000340001e47983 */ /* 0x000f680000100800 */
[----:B------:R-:W5:Y:S01]  /*6510*/  LDL R252, [R1+0x38] ;  /* 0x0000380001fc7983 */ /* 0x000f620000100800 */
[----:B------:R-:W-:Y:S02]  /*6520*/  F2FP.F16.F32.PACK_AB R185, R222, R185 ;  /* 0x000000b9deb9723e */ /* 0x000fe400000000ff */
[----:B------:R-:W-:-:S02]  /*6530*/  F2FP.F16.F32.PACK_AB R184, R223, R184 ;  /* 0x000000b8dfb8723e */ /* 0x000fc400000000ff */
        /* <DEDUP_REMOVED lines=15> */
[----:B------:R-:W2:Y:S03]  /*6630*/  LDL R227, [R1+0x50] ;  /* 0x0000500001e37983 */ /* 0x000ea60000100800 */
[----:B------:R-:W-:Y:S01]  /*6640*/  F2FP.F16.F32.PACK_AB R185, R186, R185 ;  /* 0x000000b9bab9723e */ /* 0x000fe200000000ff */
[----:B------:R-:W-:-:S04]  /*6650*/  FADD.FTZ R186, -R230, R207 ;  /* 0x000000cfe6ba7221 */ /* 0x000fc80000010100 */
[----:B------:R-:W-:-:S04]  /*6660*/  FMUL.FTZ R207, R229, R186 ;  /* 0x000000bae5cf7220 */ /* 0x000fc80000410000 */
[----:B----4-:R-:W-:Y:S02]  /*6670*/  FFMA.FTZ R186, R207, R180, R225 ;  /* 0x000000b4cfba7223 */ /* 0x010fe400000100e1 */
[----:B------:R-:W1:Y:S01]  /*6680*/  LDC.64 R224, c[0x0][0x428] ;  /* 0x00010a00ffe07b82 */ /* 0x000e620000000a00 */
[----:B-----5:R-:W-:Y:S01]  /*6690*/  FFMA.FTZ R184, R217, R232, R221 ;  /* 0x000000e8d9b87223 */ /* 0x020fe200000100dd */
[----:B------:R-:W-:Y:S01]  /*66a0*/  FFMA.FTZ R187, R216, R233, R231 ;  /* 0x000000e9d8bb7223 */ /* 0x000fe200000100e7 */
[----:B------:R-:W-:Y:S01]  /*66b0*/  FMUL.FTZ R221, R229, R209 ;  /* 0x000000d1e5dd7220 */ /* 0x000fe20000410000 */
[----:B------:R-:W3:Y:S03]  /*66c0*/  LDL R231, [R1+0x48] ;  /* 0x0000480001e77983 */ /* 0x000ee60000100800 */
[----:B------:R-:W-:Y:S01]  /*66d0*/  F2FP.F16.F32.PACK_AB R184, R187, R184 ;  /* 0x000000b8bbb8723e */ /* 0x000fe200000000ff */
[C---:B------:R-:W-:Y:S01]  /*66e0*/  FADD.FTZ R187, -R230.reuse, R208 ;  /* 0x000000d0e6bb7221 */ /* 0x040fe20000010100 */
[----:B------:R-:W-:-:S03]  /*66f0*/  FADD.FTZ R208, -R230, R210 ;  /* 0x000000d2e6d07221 */ /* 0x000fc60000010100 */
[C---:B------:R-:W-:Y:S01]  /*6700*/  FMUL.FTZ R210, R229.reuse, R187 ;  /* 0x000000bbe5d27220 */ /* 0x040fe20000410000 */
[----:B------:R-:W-:Y:S01]  /*6710*/  FMUL.FTZ R219, R229, R208 ;  /* 0x000000d0e5db7220 */ /* 0x000fe20000410000 */
[----:B------:R-:W-:Y:S02]  /*6720*/  FFMA.FTZ R187, R221, R182, R252 ;  /* 0x000000b6ddbb7223 */ /* 0x000fe400000100fc */
[----:B------:R-:W-:Y:S01]  /*6730*/  FFMA.FTZ R209, R210, R181, R228 ;  /* 0x000000b5d2d17223 */ /* 0x000fe200000100e4 */
[----:B------:R-:W-:Y:S01]  /*6740*/  FFMA.FTZ R208, R219, R183, R226 ;  /* 0x000000b7dbd07223 */ /* 0x000fe200000100e2 */
[----:B------:R-:W4:Y:S03]  /*6750*/  LDL R252, [R1+0x44] ;  /* 0x0000440001fc7983 */ /* 0x000f260000100800 */
[----:B------:R-:W-:Y:S01]  /*6760*/  F2FP.F16.F32.PACK_AB R186, R209, R186 ;  /* 0x000000bad1ba723e */ /* 0x000fe200000000ff */
[----:B------:R-:W5:Y:S01]  /*6770*/  LDL R228, [R1+0x4c] ;  /* 0x00004c0001e47983 */ /* 0x000f620000100800 */
[----:B------:R-:W-:Y:S01]  /*6780*/  F2FP.F16.F32.PACK_AB R187, R208, R187 ;  /* 0x000000bbd0bb723e */ /* 0x000fe200000000ff */
[----:B-1----:R-:W-:-:S02]  /*6790*/  IMAD.WIDE.U32 R208, R197, 0x10, R224 ;  /* 0x00000010c5d07825 */ /* 0x002fc400078e00e0 */
[----:B------:R-:W2:Y:S04]  /*67a0*/  LDL R224, [R1+0x5c] ;  /* 0x00005c0001e07983 */ /* 0x000ea80000100800 */
[----:B------:R1:W-:Y:S04]  /*67b0*/  STG.E.128 desc[UR6][R208.64], R184 ;  /* 0x000000b8d0007986 */ /* 0x0003e8000c101d06 */
[----:B------:R-:W3:Y:S04]  /*67c0*/  LDL R226, [R1+0x54] ;  /* 0x0000540001e27983 */ /* 0x000ee80000100800 */
[----:B------:R-:W3:Y:S01]  /*67d0*/  LDL R225, [R1+0x58] ;  /* 0x0000580001e17983 */ /* 0x000ee20000100800 */
[----:B-1----:R-:W-:-:S03]  /*67e0*/  FFMA.FTZ R187, R221, R134, R50 ;  /* 0x00000086ddbb7223 */ /* 0x002fc60000010032 */
[----:B------:R-:W5:Y:S01]  /*67f0*/  LDL R221, [R1+0x40] ;  /* 0x0000400001dd7983 */ /* 0x000f620000100800 */
[----:B------:R-:W-:Y:S01]  /*6800*/  FFMA.FTZ R184, R219, R135, R51 ;  /* 0x00000087dbb87223 */ /* 0x000fe20000010033 */
[----:B------:R-:W-:Y:S01]  /*6810*/  FFMA.FTZ R185, R218, R138, R46 ;  /* 0x0000008adab97223 */ /* 0x000fe2000001002e */
[----:B------:R-:W-:Y:S01]  /*6820*/  FFMA.FTZ R186, R207, R132, R48 ;  /* 0x00000084cfba7223 */ /* 0x000fe20000010030 */
[----:B------:R-:W-:Y:S01]  /*6830*/  FFMA.FTZ R208, R215, R139, R47 ;  /* 0x0000008bd7d07223 */ /* 0x000fe2000001002f */
[----:B------:R-:W-:Y:S01]  /*6840*/  FFMA.FTZ R209, R216, R137, R45 ;  /* 0x00000089d8d17223 */ /* 0x000fe2000001002d */
[----:B------:R-:W-:Y:S01]  /*6850*/  F2FP.F16.F32.PACK_AB R187, R184, R187 ;  /* 0x000000bbb8bb723e */ /* 0x000fe200000000ff */
[----:B------:R-:W-:Y:S01]  /*6860*/  FFMA.FTZ R184, R217, R136, R44 ;  /* 0x00000088d9b87223 */ /* 0x000fe2000001002c */
[----:B------:R-:W-:Y:S01]  /*6870*/  FFMA.FTZ R207, R210, R133, R49 ;  /* 0x00000085d2cf7223 */ /* 0x000fe20000010031 */
[----:B------:R-:W-:Y:S01]  /*6880*/  F2FP.F16.F32.PACK_AB R185, R208, R185 ;  /* 0x000000b9d0b9723e */ /* 0x000fe200000000ff */
[----:B------:R-:W3:Y:S01]  /*6890*/  LDL R217, [R1+0x68] ;  /* 0x0000680001d97983 */ /* 0x000ee20000100800 */
[----:B------:R-:W1:Y:S01]  /*68a0*/  LDC.64 R218, c[0x0][0x428] ;  /* 0x00010a00ffda7b82 */ /* 0x000e620000000a00 */
[----:B------:R-:W-:Y:S01]  /*68b0*/  F2FP.F16.F32.PACK_AB R184, R209, R184 ;  /* 0x000000b8d1b8723e */ /* 0x000fe200000000ff */
[----:B0-----:R-:W-:Y:S01]  /*68c0*/  IMAD.WIDE.U32 R208, R197, 0x10, R222 ;  /* 0x00000010c5d07825 */ /* 0x001fe200078e00de */
[----:B------:R-:W-:Y:S01]  /*68d0*/  F2FP.F16.F32.PACK_AB R186, R207, R186 ;  /* 0x000000bacfba723e */ /* 0x000fe200000000ff */
[----:B------:R-:W3:Y:S04]  /*68e0*/  LDL R216, [R1+0x6c] ;  /* 0x00006c0001d87983 */ /* 0x000ee80000100800 */
[----:B------:R0:W-:Y:S04]  /*68f0*/  STG.E.128 desc[UR6][R208.64], R184 ;  /* 0x000000b8d0007986 */ /* 0x0001e8000c101d06 */
[----:B------:R-:W3:Y:S01]  /*6900*/  LDL R215, [R1+0x70] ;  /* 0x0000700001d77983 */ /* 0x000ee20000100800 */
[----:B------:R-:W-:-:S03]  /*6910*/  FADD.FTZ R191, -R230, R191 ;  /* 0x000000bfe6bf7221 */ /* 0x000fc60000010100 */
[----:B------:R-:W3:Y:S01]  /*6920*/  LDL R210, [R1+0x74] ;  /* 0x0000740001d27983 */ /* 0x000ee20000100800 */
[C---:B0-----:R-:W-:Y:S01]  /*6930*/  FADD.FTZ R184, -R230.reuse, R198 ;  /* 0x000000c6e6b87221 */ /* 0x041fe20000010100 */
[C---:B------:R-:W-:Y:S01]  /*6940*/  FADD.FTZ R185, -R230.reuse, R199 ;  /* 0x000000c7e6b97221 */ /* 0x040fe20000010100 */
[C---:B------:R-:W-:Y:S01]  /*6950*/  FADD.FTZ R186, -R230.reuse, R200 ;  /* 0x000000c8e6ba7221 */ /* 0x040fe20000010100 */
[----:B------:R-:W-:Y:S01]  /*6960*/  FADD.FTZ R187, -R230, R201 ;  /* 0x000000c9e6bb7221 */ /* 0x000fe20000010100 */
[C---:B------:R-:W-:Y:S01]  /*6970*/  FMUL.FTZ R200, R229.reuse, R184 ;  /* 0x000000b8e5c87220 */ /* 0x040fe20000410000 */
[C---:B------:R-:W-:Y:S01]  /*6980*/  FMUL.FTZ R197, R229.reuse, R185 ;  /* 0x000000b9e5c57220 */ /* 0x040fe20000410000 */
[----:B------:R-:W3:Y:S01]  /*6990*/  LDL R209, [R1+0x78] ;  /* 0x0000780001d17983 */ /* 0x000ee20000100800 */
[----:B------:R-:W-:-:S03]  /*69a0*/  FMUL.FTZ R198, R229, R187 ;  /* 0x000000bbe5c67220 */ /* 0x000fc60000410000 */
[----:B------:R-:W3:Y:S01]  /*69b0*/  LDL R208, [R1+0x7c] ;  /* 0x00007c0001d07983 */ /* 0x000ee20000100800 */
[----:B----4-:R-:W-:Y:S01]  /*69c0*/  FFMA.FTZ R187, R197, R177, R252 ;  /* 0x000000b1c5bb7223 */ /* 0x010fe200000100fc */
[----:B-----5:R-:W-:Y:S02]  /*69d0*/  FFMA.FTZ R184, R200, R176, R221 ;  /* 0x000000b0c8b87223 */ /* 0x020fe400000100dd */
[----:B------:R-:W4:Y:S03]  /*69e0*/  LDL R221, [R1+0x64] ;  /* 0x0000640001dd7983 */ /* 0x000f260000100800 */
[----:B------:R-:W-:Y:S01]  /*69f0*/  F2FP.F16.F32.PACK_AB R184, R187, R184 ;  /* 0x000000b8bbb8723e */ /* 0x000fe200000000ff */
[C---:B------:R-:W-:Y:S01]  /*6a00*/  FADD.FTZ R187, -R230.reuse, R190 ;  /* 0x000000bee6bb7221 */ /* 0x040fe20000010100 */
[----:B------:R-:W-:-:S04]  /*6a10*/  FADD.FTZ R190, -R230, R192 ;  /* 0x000000c0e6be7221 */ /* 0x000fc80000010100 */
[----:B------:R-:W-:-:S04]  /*6a20*/  FMUL.FTZ R207, R229, R190 ;  /* 0x000000bee5cf7220 */ /* 0x000fc80000410000 */
[----:B--2---:R-:W-:Y:S02]  /*6a30*/  FFMA.FTZ R190, R207, R175, R224 ;  /* 0x000000afcfbe7223 */ /* 0x004fe400000100e0 */
[----:B------:R-:W2:Y:S01]  /*6a40*/  LDL R224, [R1+0x60] ;  /* 0x0000600001e07983 */ /* 0x000ea20000100800 */
[----:B------:R-:W-:Y:S01]  /*6a50*/  FMUL.FTZ R199, R229, R186 ;  /* 0x000000bae5c77220 */ /* 0x000fe20000410000 */
[----:B------:R-:W-:-:S03]  /*6a60*/  FFMA.FTZ R186, R198, R179, R228 ;  /* 0x000000b3c6ba7223 */ /* 0x000fc600000100e4 */
[----:B---3--:R-:W-:-:S05]  /*6a70*/  FFMA.FTZ R185, R199, R178, R231 ;  /* 0x000000b2c7b97223 */ /* 0x008fca00000100e7 */
[----:B------:R-:W-:Y:S01]  /*6a80*/  F2FP.F16.F32.PACK_AB R185, R186, R185 ;  /* 0x000000b9bab9723e */ /* 0x000fe200000000ff */
[----:B------:R-:W-:Y:S01]  /*6a90*/  FADD.FTZ R186, -R230, R189 ;  /* 0x000000bde6ba7221 */ /* 0x000fe20000010100 */
[C---:B------:R-:W-:Y:S01]  /*6aa0*/  FMUL.FTZ R189, R229.reuse, R187 ;  /* 0x000000bbe5bd7220 */ /* 0x040fe20000410000 */
[C---:B------:R-:W-:Y:S02]  /*6ab0*/  FMUL.FTZ R201, R229.reuse, R191 ;  /* 0x000000bfe5c97220 */ /* 0x040fe40000410000 */
[----:B------:R-:W-:Y:S01]  /*6ac0*/  FMUL.FTZ R192, R229, R186 ;  /* 0x000000bae5c07220 */ /* 0x000fe20000410000 */
[----:B------:R-:W-:Y:S01]  /*6ad0*/  FFMA.FTZ R191, R189, R173, R226 ;  /* 0x000000adbdbf7223 */ /* 0x000fe200000100e2 */
[----:B------:R-:W-:Y:S02]  /*6ae0*/  FFMA.FTZ R187, R201, R174, R225 ;  /* 0x000000aec9bb7223 */ /* 0x000fe400000100e1 */
[----:B------:R-:W-:Y:S01]  /*6af0*/  FFMA.FTZ R186, R192, R172, R227 ;  /* 0x000000acc0ba7223 */ /* 0x000fe200000100e3 */
[----:B------:R-:W-:Y:S01]  /*6b00*/  FFMA.FTZ R189, R189, R125, R57 ;  /* 0x0000007dbdbd7223 */ /* 0x000fe20000010039 */
[----:B------:R-:W-:Y:S01]  /*6b10*/  FADD.FTZ R0, -R230, R0 ;  /* 0x00000000e6007221 */ /* 0x000fe20000010100 */
[----:B------:R-:W-:Y:S01]  /*6b20*/  F2FP.F16.F32.PACK_AB R187, R190, R187 ;  /* 0x000000bbbebb723e */ /* 0x000fe200000000ff */
[----:B------:R-:W3:Y:S01]  /*6b30*/  LDL R226, [R1+0x80] ;  /* 0x0000800001e27983 */ /* 0x000ee20000100800 */
[----:B------:R-:W-:Y:S01]  /*6b40*/  F2FP.F16.F32.PACK_AB R186, R191, R186 ;  /* 0x000000babfba723e */ /* 0x000fe200000000ff */
[----:B-1----:R-:W-:-:S02]  /*6b50*/  IMAD.WIDE.U32 R190, R3, 0x10, R218 ;  /* 0x0000001003be7825 */ /* 0x002fc400078e00da */
[----:B------:R-:W5:Y:S04]  /*6b60*/  LDL R225, [R1+0x84] ;  /* 0x0000840001e17983 */ /* 0x000f680000100800 */
        /* <DEDUP_REMOVED lines=8> */
[----:B------:R-:W-:-:S02]  /*6bf0*/  F2FP.F16.F32.PACK_AB R186, R189, R186 ;  /* 0x000000babdba723e */ /* 0x000fc400000000ff */
[----:B------:R-:W-:Y:S02]  /*6c00*/  F2FP.F16.F32.PACK_AB R187, R190, R187 ;  /* 0x000000bbbebb723e */ /* 0x000fe400000000ff */
[----:B------:R-:W-:Y:S01]  /*6c10*/  F2FP.F16.F32.PACK_AB R185, R191, R185 ;  /* 0x000000b9bfb9723e */ /* 0x000fe200000000ff */
[----:B------:R-:W-:Y:S01]  /*6c20*/  IMAD.WIDE.U32 R190, R3, 0x10, R222 ;  /* 0x0000001003be7825 */ /* 0x000fe200078e00de */
[----:B------:R-:W-:-:S03]  /*6c30*/  F2FP.F16.F32.PACK_AB R184, R192, R184 ;  /* 0x000000b8c0b8723e */ /* 0x000fc600000000ff */
[C---:B------:R-:W-:Y:S01]  /*6c40*/  FADD.FTZ R3, -R230.reuse, R6 ;  /* 0x00000006e6037221 */ /* 0x040fe20000010100 */
[C---:B------:R-:W-:Y:S01]  /*6c50*/  FADD.FTZ R189, -R230.reuse, R8 ;  /* 0x00000008e6bd7221 */ /* 0x040fe20000010100 */
[----:B------:R0:W-:Y:S01]  /*6c60*/  STG.E.128 desc[UR6][R190.64], R184 ;  /* 0x000000b8be007986 */ /* 0x0001e2000c101d06 */
[C---:B------:R-:W-:Y:S01]  /*6c70*/  FADD.FTZ R207, -R230.reuse, R11 ;  /* 0x0000000be6cf7221 */ /* 0x040fe20000010100 */
[C---:B------:R-:W-:Y:S01]  /*6c80*/  FADD.FTZ R8, -R230.reuse, R16 ;  /* 0x00000010e6087221 */ /* 0x040fe20000010100 */
[C---:B------:R-:W-:Y:S01]  /*6c90*/  FADD.FTZ R11, -R230.reuse, R18 ;  /* 0x00000012e60b7221 */ /* 0x040fe20000010100 */
[C---:B------:R-:W-:Y:S02]  /*6ca0*/  FADD.FTZ R200, -R230.reuse, R214 ;  /* 0x000000d6e6c87221 */ /* 0x040fe40000010100 */
[----:B------:R-:W5:Y:S01]  /*6cb0*/  LDL R214, [R1+0x9c] ;  /* 0x00009c0001d67983 */ /* 0x000f620000100800 */
[C---:B0-----:R-:W-:Y:S01]  /*6cc0*/  FADD.FTZ R184, -R230.reuse, R5 ;  /* 0x00000005e6b87221 */ /* 0x041fe20000010100 */
        /* <DEDUP_REMOVED lines=23> */
[----:B----4-:R-:W-:-:S03]  /*6e40*/  FFMA.FTZ R185, R187, R169, R221 ;  /* 0x000000a9bbb97223 */ /* 0x010fc600000100dd */
        /* <DEDUP_REMOVED lines=9> */
[----:B------:R-:W-:Y:S01]  /*6ee0*/  FMUL.FTZ R207, R229, R207 ;  /* 0x000000cfe5cf7220 */ /* 0x000fe20000410000 */
[C---:B------:R-:W-:Y:S01]  /*6ef0*/  FADD.FTZ R10, -R230.reuse, R19 ;  /* 0x00000013e60a7221 */ /* 0x040fe20000010100 */
[----:B------:R-:W-:Y:S01]  /*6f00*/  FADD.FTZ R6, -R230, R14 ;  /* 0x0000000ee6067221 */ /* 0x000fe20000010100 */
[----:B------:R-:W-:Y:S01]  /*6f10*/  FFMA.FTZ R19, R206, R165, R210 ;  /* 0x000000a5ce137223 */ /* 0x000fe200000100d2 */
[----:B------:R-:W-:Y:S01]  /*6f20*/  FADD.FTZ R14, -R230, R22 ;  /* 0x00000016e60e7221 */ /* 0x000fe20000010100 */
[----:B------:R-:W-:Y:S01]  /*6f30*/  FFMA.FTZ R0, R212, R166, R209 ;  /* 0x000000a6d4007223 */ /* 0x000fe200000100d1 */
[----:B------:R-:W-:Y:S01]  /*6f40*/  FFMA.FTZ R3, R207, R167, R208 ;  /* 0x000000a7cf037223 */ /* 0x000fe200000100d0 */
[C---:B------:R-:W-:Y:S01]  /*6f50*/  FADD.FTZ R22, -R230.reuse, R193 ;  /* 0x000000c1e6167221 */ /* 0x040fe20000010100 */
[C---:B------:R-:W-:Y:S01]  /*6f60*/  FADD.FTZ R193, -R230.reuse, R202 ;  /* 0x000000cae6c17221 */ /* 0x040fe20000010100 */
[----:B------:R-:W-:Y:S01]  /*6f70*/  FMUL.FTZ R209, R229, R10 ;  /* 0x0000000ae5d17220 */ /* 0x000fe20000410000 */
[----:B------:R-:W-:Y:S01]  /*6f80*/  FADD.FTZ R197, -R230, R211 ;  /* 0x000000d3e6c57221 */ /* 0x000fe20000010100 */
[----:B------:R-:W-:Y:S01]  /*6f90*/  F2FP.F16.F32.PACK_AB R18, R19, R18 ;  /* 0x000000121312723e */ /* 0x000fe200000000ff */
[----:B------:R-:W-:Y:S01]  /*6fa0*/  FMUL.FTZ R10, R229, R14 ;  /* 0x0000000ee50a7220 */ /* 0x000fe20000410000 */
[----:B------:R-:W-:Y:S01]  /*6fb0*/  F2FP.F16.F32.PACK_AB R16, R185, R16 ;  /* 0x00000010b910723e */ /* 0x000fe200000000ff */
[C---:B------:R-:W-:Y:S01]  /*6fc0*/  FMUL.FTZ R210, R229.reuse, R11 ;  /* 0x0000000be5d27220 */ /* 0x040fe20000410000 */
[----:B------:R-:W-:Y:S01]  /*6fd0*/  F2FP.F16.F32.PACK_AB R17, R184, R17 ;  /* 0x00000011b811723e */ /* 0x000fe200000000ff */
[----:B------:R-:W-:Y:S01]  /*6fe0*/  FMUL.FTZ R14, R229, R22 ;  /* 0x00000016e50e7220 */ /* 0x000fe20000410000 */
[----:B------:R-:W-:Y:S01]  /*6ff0*/  F2FP.F16.F32.PACK_AB R19, R3, R0 ;  /* 0x000000000313723e */ /* 0x000fe200000000ff */
        /* <DEDUP_REMOVED lines=29> */
[----:B------:R-:W2:Y:S03]  /*71d0*/  LDL R220, [R1+0xb4] ;  /* 0x0000b40001dc7983 */ /* 0x000ea60000100800 */
[----:B------:R-:W-:Y:S01]  /*71e0*/  IMAD.WIDE.U32 R198, R21, 0x10, R222 ;  /* 0x0000001015c67825 */ /* 0x000fe200078e00de */
[----:B------:R-:W2:Y:S01]  /*71f0*/  LDL R212, [R1+0xd8] ;  /* 0x0000d80001d47983 */ /* 0x000ea20000100800 */
[----:B0-----:R-:W-:-:S02]  /*7200*/  F2FP.F16.F32.PACK_AB R19, R195, R194 ;  /* 0x000000c2c313723e */ /* 0x001fc400000000ff */
[----:B---3--:R-:W-:Y:S01]  /*7210*/  FFMA.FTZ R184, R189, R160, R226 ;  /* 0x000000a0bdb87223 */ /* 0x008fe200000100e2 */
[----:B------:R-:W-:Y:S01]  /*7220*/  F2FP.F16.F32.PACK_AB R18, R196, R193 ;  /* 0x000000c1c412723e */ /* 0x000fe200000000ff */
[----:B-----5:R-:W-:Y:S01]  /*7230*/  FFMA.FTZ R195, R190, R161, R225 ;  /* 0x000000a1bec37223 */ /* 0x020fe200000100e1 */
[----:B------:R-:W-:Y:S01]  /*7240*/  F2FP.F16.F32.PACK_AB R17, R197, R192 ;  /* 0x000000c0c511723e */ /* 0x000fe200000000ff */
[----:B------:R-:W-:Y:S01]  /*7250*/  FFMA.FTZ R16, R186, R120, R60 ;  /* 0x00000078ba107223 */ /* 0x000fe2000001003c */
[----:B------:R-:W-:Y:S01]  /*7260*/  FFMA.FTZ R196, R187, R121, R61 ;  /* 0x00000079bbc47223 */ /* 0x000fe2000001003d */
[----:B------:R-:W3:Y:S01]  /*7270*/  LDL R226, [R1+0xa0] ;  /* 0x0000a00001e27983 */ /* 0x000ee20000100800 */
[----:B------:R-:W-:-:S03]  /*7280*/  FFMA.FTZ R192, R211, R159, R214 ;  /* 0x0000009fd3c07223 */ /* 0x000fc600000100d6 */
[----:B------:R-:W5:Y:S01]  /*7290*/  LDL R225, [R1+0xa4] ;  /* 0x0000a40001e17983 */ /* 0x000f620000100800 */
[----:B------:R-:W-:Y:S01]  /*72a0*/  F2FP.F16.F32.PACK_AB R16, R196, R16 ;  /* 0x00000010c410723e */ /* 0x000fe200000000ff */
[----:B------:R-:W-:Y:S01]  /*72b0*/  IMAD.WIDE.U32 R196, R12, 0x10, R222 ;  /* 0x000000100cc47825 */ /* 0x000fe200078e00de */
[----:B------:R-:W-:-:S03]  /*72c0*/  F2FP.F16.F32.PACK_AB R184, R195, R184 ;  /* 0x000000b8c3b8723e */ /* 0x000fc600000000ff */
[----:B------:R-:W-:-:S04]  /*72d0*/  IMAD.WIDE.U32 R204, R12, 0x10, R218 ;  /* 0x000000100ccc7825 */ /* 0x000fc800078e00da */
[----:B------:R-:W-:Y:S01]  /*72e0*/  FMUL.FTZ R13, R229, R20 ;  /* 0x00000014e50d7220 */ /* 0x000fe20000410000 */
[----:B------:R-:W-:Y:S01]  /*72f0*/  IMAD.WIDE.U32 R200, R203, 0x10, R222 ;  /* 0x00000010cbc87825 */ /* 0x000fe200078e00de */
[----:B------:R-:W5:Y:S04]  /*7300*/  LDL R214, [R1+0xd0] ;  /* 0x0000d00001d67983 */ /* 0x000f680000100800 */
[----:B------:R-:W5:Y:S04]  /*7310*/  LDL R223, [R1+0xb8] ;  /* 0x0000b80001df7983 */ /* 0x000f680000100800 */
[----:B------:R-:W5:Y:S01]  /*7320*/  LDL R222, [R1+0xa8] ;  /* 0x0000a80001de7983 */ /* 0x000f620000100800 */
[----:B------:R-:W-:Y:S01]  /*7330*/  FFMA.FTZ R186, R208, R156, R217 ;  /* 0x0000009cd0ba7223 */ /* 0x000fe200000100d9 */
[----:B------:R-:W-:Y:S01]  /*7340*/  FFMA.FTZ R193, R209, R157, R216 ;  /* 0x0000009dd1c17223 */ /* 0x000fe200000100d8 */
[----:B------:R-:W-:-:S04]  /*7350*/  FFMA.FTZ R187, R210, R158, R215 ;  /* 0x0000009ed2bb7223 */ /* 0x000fc800000100d7 */
[----:B------:R-:W-:Y:S01]  /*7360*/  F2FP.F16.F32.PACK_AB R186, R193, R186 ;  /* 0x000000bac1ba723e */ /* 0x000fe200000000ff */
[----:B------:R-:W-:Y:S01]  /*7370*/  FMUL.FTZ R20, R229, R213 ;  /* 0x000000d5e5147220 */ /* 0x000fe20000410000 */
[----:B------:R-:W5:Y:S01]  /*7380*/  LDL R216, [R1+0xc8] ;  /* 0x0000c80001d87983 */ /* 0x000f620000100800 */
[----:B------:R-:W-:Y:S01]  /*7390*/  F2FP.F16.F32.PACK_AB R187, R192, R187 ;  /* 0x000000bbc0bb723e */ /* 0x000fe200000000ff */
[----:B------:R-:W-:Y:S02]  /*73a0*/  IMAD.WIDE.U32 R192, R21, 0x10, R218 ;  /* 0x0000001015c07825 */ /* 0x000fe400078e00da */
[----:B------:R-:W5:Y:S04]  /*73b0*/  LDL R215, [R1+0xcc] ;  /* 0x0000cc0001d77983 */ /* 0x000f680000100800 */
[----:B------:R-:W5:Y:S04]  /*73c0*/  LDL R213, [R1+0xd4] ;  /* 0x0000d40001d57983 */ /* 0x000f680000100800 */
[----:B------:R-:W5:Y:S04]  /*73d0*/  LDL R217, [R1+0xc4] ;  /* 0x0000c40001d97983 */ /* 0x000f680000100800 */
[----:B------:R-:W-:Y:S01]  /*73e0*/  STG.E.128 desc[UR6][R206.64], R16 ;  /* 0x00000010ce007986 */ /* 0x000fe2000c101d06 */
[----:B----4-:R-:W-:-:S03]  /*73f0*/  FFMA.FTZ R194, R202, R163, R221 ;  /* 0x000000a3cac27223 */ /* 0x010fc600000100dd */
[----:B------:R-:W4:Y:S01]  /*7400*/  LDL R221, [R1+0xac] ;  /* 0x0000ac0001dd7983 */ /* 0x000f220000100800 */
[----:B--2---:R-:W-:-:S03]  /*7410*/  FFMA.FTZ R185, R191, R162, R224 ;  /* 0x000000a2bfb97223 */ /* 0x004fc600000100e0 */
[----:B------:R-:W2:Y:S02]  /*7420*/  LDL R224, [R1+0xb0] ;  /* 0x0000b00001e07983 */ /* 0x000ea40000100800 */
[----:B------:R-:W-:Y:S01]  /*7430*/  F2FP.F16.F32.PACK_AB R185, R194, R185 ;  /* 0x000000b9c2b9723e */ /* 0x000fe200000000ff */
        /* <DEDUP_REMOVED lines=13> */
[----:B------:R-:W-:Y:S02]  /*7510*/  F2FP.F16.F32.PACK_AB R19, R16, R19 ;  /* 0x000000131013723e */ /* 0x000fe400000000ff */
[----:B------:R-:W-:Y:S01]  /*7520*/  F2FP.F16.F32.PACK_AB R16, R12, R2 ;  /* 0x000000020c10723e */ /* 0x000fe200000000ff */
[----:B------:R-:W-:Y:S01]  /*7530*/  FFMA.FTZ R2, R15, R100, R80 ;  /* 0x000000640f027223 */ /* 0x000fe20000010050 */
[----:B------:R-:W-:Y:S01]  /*7540*/  F2FP.F16.F32.PACK_AB R18, R185, R18 ;  /* 0x00000012b912723e */ /* 0x000fe200000000ff */
[----:B------:R-:W-:Y:S01]  /*7550*/  FFMA.FTZ R12, R23, R102, R82 ;  /* 0x00000066170c7223 */ /* 0x000fe20000010052 */
[----:B------:R-:W-:Y:S01]  /*7560*/  F2FP.F16.F32.PACK_AB R17, R186, R17 ;  /* 0x00000011ba11723e */ /* 0x000fe200000000ff */
[----:B------:R-:W-:Y:S01]  /*7570*/  FFMA.FTZ R191, R188, R103, R83 ;  /* 0x00000067bcbf7223 */ /* 0x000fe20000010053 */
[C---:B------:R-:W-:Y:S01]  /*7580*/  FFMA.FTZ R186, R22.reuse, R149, R220 ;  /* 0x0000009516ba7223 */ /* 0x040fe200000100dc */
[----:B------:R-:W-:-:S03]  /*7590*/  FFMA.FTZ R22, R22, R101, R81 ;  /* 0x0000006516167223 */ /* 0x000fc60000010051 */
[----:B------:R-:W-:Y:S01]  /*75a0*/  F2FP.F16.F32.PACK_AB R191, R191, R12 ;  /* 0x0000000cbfbf723e */ /* 0x000fe200000000ff */
[C---:B------:R-:W-:Y:S01]  /*75b0*/  FFMA.FTZ R12, R11.reuse, R105, R77 ;  /* 0x000000690b0c7223 */ /* 0x040fe2000001004d */
[----:B---3--:R-:W-:Y:S01]  /*75c0*/  FFMA.FTZ R21, R10, R152, R226 ;  /* 0x000000980a157223 */ /* 0x008fe200000100e2 */
[----:B-----5:R-:W-:-:S05]  /*75d0*/  FFMA.FTZ R184, R11, R153, R225 ;  /* 0x000000990bb87223 */ /* 0x020fca00000100e1 */
[----:B------:R-:W-:Y:S02]  /*75e0*/  F2FP.F16.F32.PACK_AB R184, R184, R21 ;  /* 0x00000015b8b8723e */ /* 0x000fe400000000ff */
[----:B------:R-:W-:Y:S01]  /*75f0*/  F2FP.F16.F32.PACK_AB R190, R22, R2 ;  /* 0x0000000216be723e */ /* 0x000fe200000000ff */
[C---:B------:R-:W-:Y:S01]  /*7600*/  FFMA.FTZ R22, R13.reuse, R106, R78 ;  /* 0x0000006a0d167223 */ /* 0x040fe2000001004e */
        /* <DEDUP_REMOVED lines=9> */
[----:B----4-:R-:W-:-:S05]  /*76a0*/  FFMA.FTZ R187, R14, R155, R221 ;  /* 0x0000009b0ebb7223 */ /* 0x010fca00000100dd */
[----:B------:R-:W-:Y:S01]  /*76b0*/  F2FP.F16.F32.PACK_AB R185, R187, R185 ;  /* 0x000000b9bbb9723e */ /* 0x000fe200000000ff */
[----:B--2---:R-:W-:Y:S01]  /*76c0*/  FFMA.FTZ R21, R15, R148, R224 ;  /* 0x000000940f157223 */ /* 0x004fe200000100e0 */
[----:B------:R-:W-:Y:S01]  /*76d0*/  FFMA.FTZ R15, R23, R150, R223 ;  /* 0x00000096170f7223 */ /* 0x000fe200000100df */
[----:B------:R-:W-:-:S05]  /*76e0*/  FFMA.FTZ R23, R188, R151, R219 ;  /* 0x00000097bc177223 */ /* 0x000fca00000100db */
[----:B------:R-:W-:Y:S01]  /*76f0*/  F2FP.F16.F32.PACK_AB R187, R23, R15 ;  /* 0x0000000f17bb723e */ /* 0x000fe200000000ff */
[----:B------:R-:W-:Y:S01]  /*7700*/  FFMA.FTZ R23, R14, R107, R79 ;  /* 0x0000006b0e177223 */ /* 0x000fe2000001004f */
[----:B------:R-:W-:-:S05]  /*7710*/  FFMA.FTZ R14, R6, R147, R215 ;  /* 0x00000093060e7223 */ /* 0x000fca00000100d7 */
[----:B------:R-:W-:Y:S02]  /*7720*/  F2FP.F16.F32.PACK_AB R13, R14, R13 ;  /* 0x0000000d0e0d723e */ /* 0x000fe400000000ff */
[----:B------:R-:W-:Y:S02]  /*7730*/  F2FP.F16.F32.PACK_AB R14, R11, R10 ;  /* 0x0000000a0b0e723e */ /* 0x000fe400000000ff */
[----:B------:R-:W1:Y:S01]  /*7740*/  LDC.64 R10, c[0x0][0x380] ;  /* 0x0000e000ff0a7b82 */ /* 0x000e620000000a00 */
[----:B------:R-:W-:Y:S01]  /*7750*/  F2FP.F16.F32.PACK_AB R186, R186, R21 ;  /* 0x00000015baba723e */ /* 0x000fe200000000ff */
[----:B------:R-:W-:Y:S01]  /*7760*/  FFMA.FTZ R15, R0, R144, R218 ;  /* 0x00000090000f7223 */ /* 0x000fe200000100da */
[----:B------:R-:W-:Y:S01]  /*7770*/  FFMA.FTZ R21, R3, R145, R217 ;  /* 0x0000009103157223 */ /* 0x000fe200000100d9 */
[----:B------:R-:W-:Y:S01]  /*7780*/  F2FP.F16.F32.PACK_AB R188, R12, R2 ;  /* 0x000000020cbc723e */ /* 0x000fe200000000ff */
[----:B------:R-:W-:Y:S01]  /*7790*/  FFMA.FTZ R2, R5, R98, R86 ;  /* 0x0000006205027223 */ /* 0x000fe20000010056 */
[----:B------:R-:W-:Y:S01]  /*77a0*/  F2FP.F16.F32.PACK_AB R189, R23, R22 ;  /* 0x0000001617bd723e */ /* 0x000fe200000000ff */
[----:B------:R-:W-:Y:S01]  /*77b0*/  FFMA.FTZ R5, R9, R142, R212 ;  /* 0x0000008e09057223 */ /* 0x000fe200000100d4 */
[----:B------:R-:W-:Y:S01]  /*77c0*/  F2FP.F16.F32.PACK_AB R12, R21, R15 ;  /* 0x0000000f150c723e */ /* 0x000fe200000000ff */
[----:B------:R-:W-:Y:S01]  /*77d0*/  FFMA.FTZ R0, R0, R96, R84 ;  /* 0x0000006000007223 */ /* 0x000fe20000010054 */
[----:B------:R-:W-:Y:S01]  /*77e0*/  FFMA.FTZ R9, R9, R94, R90 ;  /* 0x0000005e09097223 */ /* 0x000fe2000001005a */
[C---:B------:R-:W-:Y:S01]  /*77f0*/  FFMA.FTZ R23, R20.reuse, R95, R91 ;  /* 0x0000005f14177223 */ /* 0x040fe2000001005b */
[----:B------:R-:W-:Y:S01]  /*7800*/  FFMA.FTZ R15, R20, R143, R202 ;  /* 0x0000008f140f7223 */ /* 0x000fe200000100ca */
[----:B------:R-:W-:Y:S01]  /*7810*/  FFMA.FTZ R6, R6, R99, R87 ;  /* 0x0000006306067223 */ /* 0x000fe20000010057 */
[----:B------:R-:W-:Y:S01]  /*7820*/  FFMA.FTZ R3, R3, R97, R85 ;  /* 0x0000006103037223 */ /* 0x000fe20000010055 */
[----:B------:R-:W-:-:S02]  /*7830*/  F2FP.F16.F32.PACK_AB R22, R8, R7 ;  /* 0x000000070816723e */ /* 0x000fc400000000ff */
[----:B------:R-:W-:Y:S02]  /*7840*/  F2FP.F16.F32.PACK_AB R15, R15, R5 ;  /* 0x000000050f0f723e */ /* 0x000fe400000000ff */
[----:B------:R-:W-:Y:S02]  /*7850*/  F2FP.F16.F32.PACK_AB R23, R23, R9 ;  /* 0x000000091717723e */ /* 0x000fe400000000ff */
[----:B------:R-:W-:Y:S02]  /*7860*/  F2FP.F16.F32.PACK_AB R21, R6, R2 ;  /* 0x000000020615723e */ /* 0x000fe400000000ff */
[----:B------:R-:W-:Y:S01]  /*7870*/  F2FP.F16.F32.PACK_AB R20, R3, R0 ;  /* 0x000000000314723e */ /* 0x000fe200000000ff */
        /* <DEDUP_REMOVED lines=8> */
.L_x_15415:
        /* <DEDUP_REMOVED lines=16> */
.L_x_27885:


//--------------------- .text._ZN10layer_norm31ln_parallel_residual_fwd_kernelINS_13Kernel_traitsIf6__halfS2_S2_fjLj7168ELj1ELj1ELj4ELj16ENS_18Kernel_traits_baseILj7168EfS2_S2_S2_fjLj128EEEEELb0ELb1ELb0EEEvNS_9FwdParamsE --------------------------
	.section	.text._ZN10layer_norm31ln_parallel_residual_fwd_kernelINS_13Kernel_traitsIf6__halfS2_S2_fjLj7168ELj1ELj1ELj4ELj16ENS_18Kernel_traits_baseILj7168EfS2_S2_S2_fjLj128EEEEELb0ELb1ELb0EEEvNS_9FwdParamsE,"ax",@progbits
	.align	128
        .global         _ZN10layer_norm31ln_parallel_residual_fwd_kernelINS_13Kernel_traitsIf6__halfS2_S2_fjLj7168ELj1ELj1ELj4ELj16ENS_18Kernel_traits_baseILj7168EfS2_S2_S2_fjLj128EEEEELb0ELb1ELb0EEEvNS_9FwdParamsE
        .type           _ZN10layer_norm31ln_parallel_residual_fwd_kernelINS_13Kernel_traitsIf6__halfS2_S2_fjLj7168ELj1ELj1ELj4ELj16ENS_18Kernel_traits_baseILj7168EfS2_S2_S2_fjLj128EEEEELb0ELb1ELb0EEEvNS_9FwdParamsE,@function
        .size           _ZN10layer_norm31ln_parallel_residual_fwd_kernelINS_13Kernel_traitsIf6__halfS2_S2_fjLj7168ELj1ELj1ELj4ELj16ENS_18Kernel_traits_baseILj7168EfS2_S2_S2_fjLj128EEEEELb0ELb1ELb0EEEvNS_9FwdParamsE,(.L_x_27886 - _ZN10layer_norm31ln_parallel_residual_fwd_kernelINS_13Kernel_traitsIf6__halfS2_S2_fjLj7168ELj1ELj1ELj4ELj16ENS_18Kernel_traits_baseILj7168EfS2_S2_S2_fjLj128EEEEELb0ELb1ELb0EEEvNS_9FwdParamsE)
        .other          _ZN10layer_norm31ln_parallel_residual_fwd_kernelINS_13Kernel_traitsIf6__halfS2_S2_fjLj7168ELj1ELj1ELj4ELj16ENS_18Kernel_traits_baseILj7168EfS2_S2_S2_fjLj128EEEEELb0ELb1ELb0EEEvNS_9FwdParamsE,@"STO_CUDA_ENTRY STV_DEFAULT"
_ZN10layer_norm31ln_parallel_residual_fwd_kernelINS_13Kernel_traitsIf6__halfS2_S2_fjLj7168ELj1ELj1ELj4ELj16ENS_18Kernel_traits_baseILj7168EfS2_S2_S2_fjLj128EEEEELb0ELb1ELb0EEEvNS_9FwdParamsE:
.text._ZN10layer_norm31ln_parallel_residual_fwd_kernelINS_13Kernel_traitsIf6__halfS2_S2_fjLj7168ELj1ELj1ELj4ELj16ENS_18Kernel_traits_baseILj7168EfS2_S2_S2_fjLj128EEEEELb0ELb1ELb0EEEvNS_9FwdParamsE:
        /* <DEDUP_REMOVED lines=89> */
.L_x_15417:
        /* <DEDUP_REMOVED lines=69> */
.L_x_15418:
[----:B------:R-:W-:Y:S05]  /*09e0*/  BSYNC.RECONVERGENT B0 ;  /* 0x0000000000007941 */ /* 0x000fea0003800200 */
.L_x_15416:
[----:B------:R-:W1:Y:S02]  /*09f0*/  LDCU UR4, c[0x0][0x384] ;  /* 0x00007080ff0477ac */ /* 0x000e640008000800 */
[----:B-1----:R-:W-:-:S13]  /*0a00*/  ISETP.GE.AND P1, PT, R0, UR4, PT ;  /* 0x0000000400007c0c */ /* 0x002fda000bf26270 */
[----:B------:R-:W-:Y:S05]  /*0a10*/  @P1 EXIT ;  /* 0x000000000000194d */ /* 0x000fea0003800000 */
[----:B------:R-:W-:Y:S01]  /*0a20*/  SHF.R.S32.HI R29, RZ, 0x3, R29 ;  /* 0x00000003ff1d7819 */ /* 0x000fe2000001141d */
[----:B0-----:R-:W0:Y:S01]  /*0a30*/  LDC.64 R6, c[0x0][0x398] ;  /* 0x0000e600ff067b82 */ /* 0x001e220000000a00 */
        /* <DEDUP_REMOVED lines=21> */
.L_x_15479:
        /* <DEDUP_REMOVED lines=23> */
[----:B0-----:R-:W-:Y:S02]  /*0d00*/  HADD2.F32 R6, -RZ, R44.H0_H0 ;  /* 0x2000002cff067230 */ /* 0x001fe40000004100 */
        /* <DEDUP_REMOVED lines=25> */
[----:B------:R-:W-:Y:S02]  /*0ea0*/  HADD2.F32 R6, -RZ, R40.H0_H0 ;  /* 0x20000028ff067230 */ /* 0x000fe40000004100 */
        /* <DEDUP_REMOVED lines=17> */
.L_x_15422:
[----:B-----5:R-:W-:Y:S02]  /*0fc0*/  HADD2.F32 R5, -RZ, R160.H0_H0 ;  /* 0x200000a0ff057230 */ /* 0x020fe40000004100 */
[----:B0-----:R-:W-:Y:S02]  /*0fd0*/  HADD2.F32 R6, -RZ, R44.H0_H0 ;  /* 0x2000002cff067230 */ /* 0x001fe40000004100 */
[----:B------:R-:W-:Y:S02]  /*0fe0*/  HADD2.F32 R7, -RZ, R161.H0_H0 ;  /* 0x200000a1ff077230 */ /* 0x000fe40000004100 */
[----:B------:R-:W-:Y:S02]  /*0ff0*/  HADD2.F32 R20, -RZ, R45.H0_H0 ;  /* 0x2000002dff147230 */ /* 0x000fe40000004100 */
[----:B------:R-:W-:Y:S01]  /*1000*/  FADD.FTZ R5, R5, R6 ;  /* 0x0000000605057221 */ /* 0x000fe20000010000 */
[----:B------:R-:W-:Y:S02]  /*1010*/  HADD2.F32 R33, -RZ, R162.H0_H0 ;  /* 0x200000a2ff217230 */ /* 0x000fe40000004100 */
[----:B------:R-:W-:-:S02]  /*1020*/  HADD2.F32 R34, -RZ, R46.H0_H0 ;  /* 0x2000002eff227230 */ /* 0x000fc40000004100 */
[----:B------:R-:W-:Y:S01]  /*1030*/  FADD.FTZ R7, R7, R20 ;  /* 0x0000001407077221 */ /* 0x000fe20000010000 */
[----:B------:R-:W-:Y:S02]  /*1040*/  HADD2.F32 R175, -RZ, R163.H0_H0 ;  /* 0x200000a3ffaf7230 */ /* 0x000fe40000004100 */
[----:B------:R-:W-:Y:S02]  /*1050*/  HADD2.F32 R6, -RZ, R47.H0_H0 ;  /* 0x2000002fff067230 */ /* 0x000fe40000004100 */
[----:B------:R-:W-:Y:S01]  /*1060*/  FADD.FTZ R33, R33, R34 ;  /* 0x0000002221217221 */ /* 0x000fe20000010000 */
[----:B------:R-:W-:Y:S02]  /*1070*/  HADD2.F32 R160, -RZ, R160.H1_H1 ;  /* 0x300000a0ffa07230 */ /* 0x000fe40000004100 */
[----:B------:R-:W-:Y:S02]  /*1080*/  HADD2.F32 R161, -RZ, R161.H1_H1 ;  /* 0x300000a1ffa17230 */ /* 0x000fe40000004100 */
[----:B------:R-:W-:Y:S01]  /*1090*/  FADD.FTZ R175, R175, R6 ;  /* 0x00000006afaf7221 */ /* 0x000fe20000010000 */
[----:B------:R-:W-:-:S02]  /*10a0*/  HADD2.F32 R162, -RZ, R162.H1_H1 ;  /* 0x300000a2ffa27230 */ /* 0x000fc40000004100 */
[----:B------:R-:W-:Y:S02]  /*10b0*/  HADD2.F32 R163, -RZ, R163.H1_H1 ;  /* 0x300000a3ffa37230 */ /* 0x000fe40000004100 */
[----:B------:R-:W-:Y:S02]  /*10c0*/  HADD2.F32 R176, -RZ, R47.H1_H1 ;  /* 0x3000002fffb07230 */ /* 0x000fe40000004100 */
        /* <DEDUP_REMOVED lines=12> */
.L_x_15421:
[----:B------:R-:W-:Y:S05]  /*1190*/  @!P2 BRA `(.L_x_15424) ;  /* 0x000000000074a947 */ /* 0x000fea0003800000 */
        /* <DEDUP_REMOVED lines=29> */
.L_x_15424:
[--C-:B-----5:R-:W-:Y:S02]  /*1370*/  HADD2.F32 R5, -RZ, R160.reuse.H0_H0 ;  /* 0x200000a0ff057230 */ /* 0x120fe40000004100 */
[----:B0-----:R-:W-:Y:S02]  /*1380*/  HADD2.F32 R6, -RZ, R160.H1_H1 ;  /* 0x300000a0ff067230 */ /* 0x001fe40000004100 */
[--C-:B------:R-:W-:Y:S02]  /*1390*/  HADD2.F32 R7, -RZ, R161.reuse.H0_H0 ;  /* 0x200000a1ff077230 */ /* 0x100fe40000004100 */
[----:B------:R-:W-:Y:S02]  /*13a0*/  HADD2.F32 R20, -RZ, R161.H1_H1 ;  /* 0x300000a1ff147230 */ /* 0x000fe40000004100 */
[--C-:B------:R-:W-:Y:S02]  /*13b0*/  HADD2.F32 R33, -RZ, R162.reuse.H0_H0 ;  /* 0x200000a2ff217230 */ /* 0x100fe40000004100 */
[----:B------:R-:W-:-:S02]  /*13c0*/  HADD2.F32 R34, -RZ, R162.H1_H1 ;  /* 0x300000a2ff227230 */ /* 0x000fc40000004100 */
[--C-:B------:R-:W-:Y:S02]  /*13d0*/  HADD2.F32 R175, -RZ, R163.reuse.H0_H0 ;  /* 0x200000a3ffaf7230 */ /* 0x100fe40000004100 */
[----:B------:R-:W-:-:S07]  /*13e0*/  HADD2.F32 R176, -RZ, R163.H1_H1 ;  /* 0x300000a3ffb07230 */ /* 0x000fce0000004100 */
.L_x_15423:
[----:B------:R-:W0:Y:S01]  /*13f0*/  @P1 LDC.64 R160, c[0x0][0x3a8] ;  /* 0x0000ea00ffa01b82 */ /* 0x000e220000000a00 */
[C---:B------:R-:W-:Y:S01]  /*1400*/  IADD3 R190, PT, PT, R189.reuse, 0x80, RZ ;  /* 0x00000080bdbe7810 */ /* 0x040fe20007ffe0ff */
[----:B0-----:R-:W-:-:S05]  /*1410*/  @P1 IMAD.WIDE.U32 R160, R189, 0x10, R160 ;  /* 0x00000010bda01825 */ /* 0x001fca00078e00a0 */
[----:B------:R0:W-:Y:S02]  /*1420*/  @P1 STG.E.128 desc[UR6][R160.64], R36 ;  /* 0x00000024a0001986 */ /* 0x0001e4000c101d06 */
.L_x_15420:
[----:B------:R-:W-:Y:S05]  /*1430*/  BSYNC.RECONVERGENT B0 ;  /* 0x0000000000007941 */ /* 0x000fea0003800200 */
.L_x_15419:
[----:B------:R-:W-:Y:S01]  /*1440*/  ISETP.GE.U32.AND P0, PT, R2, 0x100, PT ;  /* 0x000001000200780c */ /* 0x000fe20003f06070 */
[----:B------:R-:W-:Y:S03]  /*1450*/  BSSY.RECONVERGENT B0, `(.L_x_15425) ;  /* 0x000008c000007945 */ /* 0x000fe60003800200 */
[----:B0-----:R-:W-:-:S09]  /*1460*/  P2R R160, PR, RZ, 0x1 ;  /* 0x00000001ffa07803 */ /* 0x001fd20000000000 */
        /* <DEDUP_REMOVED lines=29> */
.L_x_15428:
        /* <DEDUP_REMOVED lines=29> */
.L_x_15427:
        /* <DEDUP_REMOVED lines=32> */
.L_x_15430:
        /* <DEDUP_REMOVED lines=44> */
.L_x_15429:
[----:B------:R-:W0:Y:S02]  /*1cd0*/  @P1 LDC.64 R160, c[0x0][0x3a8] ;  /* 0x0000ea00ffa01b82 */ /* 0x000e240000000a00 */
[C---:B0-----:R-:W-:Y:S01]  /*1ce0*/  @P1 IMAD.WIDE.U32 R160, R190.reuse, 0x10, R160 ;  /* 0x00000010bea01825 */ /* 0x041fe200078e00a0 */
[----:B------:R-:W-:-:S04]  /*1cf0*/  IADD3 R190, PT, PT, R190, 0x80, RZ ;  /* 0x00000080bebe7810 */ /* 0x000fc80007ffe0ff */
[----:B------:R0:W-:Y:S03]  /*1d00*/  @P1 STG.E.128 desc[UR6][R160.64], R36 ;  /* 0x00000024a0001986 */ /* 0x0001e6000c101d06 */
.L_x_15426:
[----:B------:R-:W-:Y:S05]  /*1d10*/  BSYNC.RECONVERGENT B0 ;  /* 0x0000000000007941 */ /* 0x000fea0003800200 */
.L_x_15425:
        /* <DEDUP_REMOVED lines=32> */
.L_x_15434:
        /* <DEDUP_REMOVED lines=29> */
.L_x_15433:
        /* <DEDUP_REMOVED lines=32> */
.L_x_15436:
        /* <DEDUP_REMOVED lines=44> */
.L_x_15435:
[----:B------:R-:W0:Y:S02]  /*25b0*/  @P1 LDC.64 R160, c[0x0][0x3a8] ;  /* 0x0000ea00ffa01b82 */ /* 0x000e240000000a00 */
[C---:B0-----:R-:W-:Y:S01]  /*25c0*/  @P1 IMAD.WIDE.U32 R160, R190.reuse, 0x10, R160 ;  /* 0x00000010bea01825 */ /* 0x041fe200078e00a0 */
[----:B------:R-:W-:-:S04]  /*25d0*/  IADD3 R190, PT, PT, R190, 0x80, RZ ;  /* 0x00000080bebe7810 */ /* 0x000fc80007ffe0ff */
[----:B------:R0:W-:Y:S03]  /*25e0*/  @P1 STG.E.128 desc[UR6][R160.64], R36 ;  /* 0x00000024a0001986 */ /* 0x0001e6000c101d06 */
.L_x_15432:
[----:B------:R-:W-:Y:S05]  /*25f0*/  BSYNC.RECONVERGENT B0 ;  /* 0x0000000000007941 */ /* 0x000fea0003800200 */
.L_x_15431:
[----:B------:R-:W-:Y:S01]  /*2600*/  ISETP.GE.U32.AND P2, PT, R2, 0x200, PT ;  /* 0x000002000200780c */ /* 0x000fe20003f46070 */
[----:B------:R-:W-:-:S12]  /*2610*/  BSSY.RECONVERGENT B0, `(.L_x_15437) ;  /* 0x000008b000007945 */ /* 0x000fd80003800200 */
[----:B------:R-:W-:Y:S05]  /*2620*/  @!P2 BRA `(.L_x_15438) ;  /* 0x000000080024a947 */ /* 0x000fea0003800000 */
[----:B------:R-:W-:Y:S01]  /*2630*/  ISETP.NE.U32.AND P0, PT, RZ, UR12, PT ;  /* 0x0000000cff007c0c */ /* 0x000fe2000bf05070 */
[----:B0-----:R-:W0:Y:S01]  /*2640*/  LDC.64 R160, c[0x0][0x390] ;  /* 0x0000e400ffa07b82 */ /* 0x001e220000000a00 */
        /* <DEDUP_REMOVED lines=26> */
.L_x_15440:
        /* <DEDUP_REMOVED lines=29> */
.L_x_15439:
        /* <DEDUP_REMOVED lines=32> */
.L_x_15442:
        /* <DEDUP_REMOVED lines=44> */
.L_x_15441:
[----:B------:R-:W0:Y:S02]  /*2e80*/  @P1 LDC.64 R160, c[0x0][0x3a8] ;  /* 0x0000ea00ffa01b82 */ /* 0x000e240000000a00 */
[C---:B0-----:R-:W-:Y:S01]  /*2e90*/  @P1 IMAD.WIDE.U32 R160, R190.reuse, 0x10, R160 ;  /* 0x00000010bea01825 */ /* 0x041fe200078e00a0 */
[----:B------:R-:W-:-:S04]  /*2ea0*/  IADD3 R190, PT, PT, R190, 0x80, RZ ;  /* 0x00000080bebe7810 */ /* 0x000fc80007ffe0ff */
[----:B------:R1:W-:Y:S03]  /*2eb0*/  @P1 STG.E.128 desc[UR6][R160.64], R36 ;  /* 0x00000024a0001986 */ /* 0x0003e6000c101d06 */
.L_x_15438:
[----:B------:R-:W-:Y:S05]  /*2ec0*/  BSYNC.RECONVERGENT B0 ;  /* 0x0000000000007941 */ /* 0x000fea0003800200 */
.L_x_15437:
        /* <DEDUP_REMOVED lines=31> */
.L_x_15446:
        /* <DEDUP_REMOVED lines=29> */
.L_x_15445:
        /* <DEDUP_REMOVED lines=32> */
.L_x_15448:
        /* <DEDUP_REMOVED lines=44> */
.L_x_15447:
[----:B------:R-:W0:Y:S02]  /*3750*/  @P1 LDC.64 R160, c[0x0][0x3a8] ;  /* 0x0000ea00ffa01b82 */ /* 0x000e240000000a00 */
[C---:B0-----:R-:W-:Y:S01]  /*3760*/  @P1 IMAD.WIDE.U32 R160, R190.reuse, 0x10, R160 ;  /* 0x00000010bea01825 */ /* 0x041fe200078e00a0 */
[----:B------:R-:W-:-:S04]  /*3770*/  IADD3 R190, PT, PT, R190, 0x80, RZ ;  /* 0x00000080bebe7810 */ /* 0x000fc80007ffe0ff */
[----:B------:R2:W-:Y:S03]  /*3780*/  @P1 STG.E.128 desc[UR6][R160.64], R36 ;  /* 0x00000024a0001986 */ /* 0x0005e6000c101d06 */
.L_x_15444:
[----:B------:R-:W-:Y:S05]  /*3790*/  BSYNC.RECONVERGENT B0 ;  /* 0x0000000000007941 */ /* 0x000fea0003800200 */
.L_x_15443:
[----:B------:R-:W-:Y:S01]  /*37a0*/  ISETP.GE.U32.AND P4, PT, R2, 0x300, PT ;  /* 0x000003000200780c */ /* 0x000fe20003f86070 */
[----:B------:R-:W-:-:S12]  /*37b0*/  BSSY.RECONVERGENT B0, `(.L_x_15449) ;  /* 0x000008b000007945 */ /* 0x000fd80003800200 */
[----:B------:R-:W-:Y:S05]  /*37c0*/  @!P4 BRA `(.L_x_15450) ;  /* 0x000000080024c947 */ /* 0x000fea0003800000 */
[----:B------:R-:W-:-:S04]  /*37d0*/  ISETP.NE.U32.AND P0, PT, RZ, UR12, PT ;  /* 0x0000000cff007c0c */ /* 0x000fc8000bf05070 */
[----:B------:R-:W-:-:S13]  /*37e0*/  ISETP.NE.AND.EX P0, PT, RZ, UR13, PT, P0 ;  /* 0x0000000dff007c0c */ /* 0x000fda000bf05300 */
[----:B012---:R-:W0:Y:S02]  /*37f0*/  @P0 LDC.64 R160, c[0x0][0x398] ;  /* 0x0000e600ffa00b82 */ /* 0x007e240000000a00 */
        /* <DEDUP_REMOVED lines=25> */
.L_x_15452:
        /* <DEDUP_REMOVED lines=29> */
.L_x_15451:
        /* <DEDUP_REMOVED lines=32> */
.L_x_15454:
        /* <DEDUP_REMOVED lines=44> */
.L_x_15453:
[----:B------:R-:W0:Y:S02]  /*4020*/  @P1 LDC.64 R160, c[0x0][0x3a8] ;  /* 0x0000ea00ffa01b82 */ /* 0x000e240000000a00 */
[C---:B0-----:R-:W-:Y:S01]  /*4030*/  @P1 IMAD.WIDE.U32 R160, R190.reuse, 0x10, R160 ;  /* 0x00000010bea01825 */ /* 0x041fe200078e00a0 */
[----:B------:R-:W-:-:S04]  /*4040*/  IADD3 R190, PT, PT, R190, 0x80, RZ ;  /* 0x00000080bebe7810 */ /* 0x000fc80007ffe0ff */
[----:B------:R3:W-:Y:S03]  /*4050*/  @P1 STG.E.128 desc[UR6][R160.64], R36 ;  /* 0x00000024a0001986 */ /* 0x0007e6000c101d06 */
.L_x_15450:
[----:B------:R-:W-:Y:S05]  /*4060*/  BSYNC.RECONVERGENT B0 ;  /* 0x0000000000007941 */ /* 0x000fea0003800200 */
.L_x_15449:
[----:B------:R-:W-:Y:S01]  /*4070*/  ISETP.GE.U32.AND P5, PT, R2, 0x380, PT ;  /* 0x000003800200780c */ /* 0x000fe20003fa6070 */
[----:B------:R-:W-:-:S12]  /*4080*/  BSSY.RECONVERGENT B0, `(.L_x_15455) ;  /* 0x000008a000007945 */ /* 0x000fd80003800200 */
[----:B------:R-:W-:Y:S05]  /*4090*/  @!P5 BRA `(.L_x_15456) ;  /* 0x000000080020d947 */ /* 0x000fea0003800000 */
[----:B------:R-:W-:Y:S01]  /*40a0*/  ISETP.NE.U32.AND P0, PT, RZ, UR12, PT ;  /* 0x0000000cff007c0c */ /* 0x000fe2000bf05070 */
[----:B0123--:R-:W0:Y:S03]  /*40b0*/  LDC.64 R160, c[0x0][0x390] ;  /* 0x0000e400ffa07b82 */ /* 0x00fe260000000a00 */
        /* <DEDUP_REMOVED lines=26> */
.L_x_15458:
        /* <DEDUP_REMOVED lines=29> */
.L_x_15457:
        /* <DEDUP_REMOVED lines=32> */
.L_x_15460:
        /* <DEDUP_REMOVED lines=44> */
.L_x_15459:
[----:B------:R-:W0:Y:S02]  /*48f0*/  @P1 LDC.64 R160, c[0x0][0x3a8] ;  /* 0x0000ea00ffa01b82 */ /* 0x000e240000000a00 */
[----:B0-----:R-:W-:-:S05]  /*4900*/  @P1 IMAD.WIDE.U32 R160, R190, 0x10, R160 ;  /* 0x00000010bea01825 */ /* 0x001fca00078e00a0 */
[----:B------:R4:W-:Y:S02]  /*4910*/  @P1 STG.E.128 desc[UR6][R160.64], R36 ;  /* 0x00000024a0001986 */ /* 0x0009e4000c101d06 */
.L_x_15456:
[----:B------:R-:W-:Y:S05]  /*4920*/  BSYNC.RECONVERGENT B0 ;  /* 0x0000000000007941 */ /* 0x000fea0003800200 */
.L_x_15455:
        /* <DEDUP_REMOVED lines=84> */
[----:B------:R-:W-:Y:S02]  /*4e70*/  FADD.FTZ R192, R11, -R162 ;  /* 0x800000a20bc07221 */ /* 0x000fe40000010000 */
        /* <DEDUP_REMOVED lines=133> */
.L_x_15462:
[----:B------:R-:W-:Y:S05]  /*56d0*/  BSYNC.RECONVERGENT B0 ;  /* 0x0000000000007941 */ /* 0x000fea0003800200 */
.L_x_15461:
        /* <DEDUP_REMOVED lines=13> */
.L_x_15464:
[----:B------:R-:W-:Y:S05]  /*57b0*/  BSYNC.RECONVERGENT B0 ;  /* 0x0000000000007941 */ /* 0x000fea0003800200 */
.L_x_15463:
        /* <DEDUP_REMOVED lines=77> */
[----:B------:R-:W-:Y:S01]  /*5c90*/  F2FP.F16.F32.PACK_AB R160, R161, R160 ;  /* 0x000000a0a1a0723e */ /* 0x000fe200000000ff */
[----:B-1----:R-:W-:Y:S01]  /*5ca0*/  IMAD.WIDE.U32 R190, R189, 0x10, R190 ;  /* 0x00000010bdbe7825 */ /* 0x002fe200078e00be */
[----:B------:R-:W-:-:S02]  /*5cb0*/  F2FP.F16.F32.PACK_AB R161, R196, R163 ;  /* 0x000000a3c4a1723e */ /* 0x000fc400000000ff */
[----:B------:R-:W-:Y:S02]  /*5cc0*/  F2FP.F16.F32.PACK_AB R162, R197, R162 ;  /* 0x000000a2c5a2723e */ /* 0x000fe400000000ff */
[----:B------:R-:W-:Y:S02]  /*5cd0*/  F2FP.F16.F32.PACK_AB R163, R204, R199 ;  /* 0x000000c7cca3723e */ /* 0x000fe400000000ff */
[----:B------:R-:W-:-:S03]  /*5ce0*/  IADD3 R189, PT, PT, R189, 0x80, RZ ;  /* 0x00000080bdbd7810 */ /* 0x000fc60007ffe0ff */
[----:B------:R1:W-:Y:S04]  /*5cf0*/  STG.E.128 desc[UR6][R190.64], R160 ;  /* 0x000000a0be007986 */ /* 0x0003e8000c101d06 */
.L_x_15466:
[----:B------:R-:W-:Y:S05]  /*5d00*/  BSYNC.RECONVERGENT B0 ;  /* 0x0000000000007941 */ /* 0x000fea0003800200 */
.L_x_15465:
[----:B------:R-:W-:Y:S01]  /*5d10*/  ISETP.GE.U32.AND P6, PT, R2, 0x100, PT ;  /* 0x000001000200780c */ /* 0x000fe20003fc6070 */
        /* <DEDUP_REMOVED lines=34> */
.L_x_15468:
[----:B------:R-:W-:Y:S05]  /*5f40*/  BSYNC.RECONVERGENT B0 ;  /* 0x0000000000007941 */ /* 0x000fea0003800200 */
.L_x_15467:
[----:B------:R-:W-:Y:S01]  /*5f50*/  ISETP.GE.U32.AND P6, PT, R2, 0x180, PT ;  /* 0x000001800200780c */ /* 0x000fe20003fc6070 */
        /* <DEDUP_REMOVED lines=34> */
.L_x_15470:
[----:B------:R-:W-:Y:S05]  /*6180*/  BSYNC.RECONVERGENT B0 ;  /* 0x0000000000007941 */ /* 0x000fea0003800200 */
.L_x_15469:
[----:B------:R-:W-:Y:S04]  /*6190*/  BSSY.RECONVERGENT B0, `(.L_x_15471) ;  /* 0x0000022000007945 */ /* 0x000fe80003800200 */
        /* <DEDUP_REMOVED lines=33> */
.L_x_15472:
[----:B------:R-:W-:Y:S05]  /*63b0*/  BSYNC.RECONVERGENT B0 ;  /* 0x0000000000007941 */ /* 0x000fea0003800200 */
.L_x_15471:
[----:B------:R-:W-:Y:S04]  /*63c0*/  BSSY.RECONVERGENT B0, `(.L_x_15473) ;  /* 0x0000022000007945 */ /* 0x000fe80003800200 */
        /* <DEDUP_REMOVED lines=33> */
.L_x_15474:
[----:B------:R-:W-:Y:S05]  /*65e0*/  BSYNC.RECONVERGENT B0 ;  /* 0x0000000000007941 */ /* 0x000fea0003800200 */
.L_x_15473:
        /* <DEDUP_REMOVED lines=28> */
[----:B0-----:R-:W-:Y:S01]  /*67b0*/  IMAD.WIDE.U32 R190, R189, 0x10, R190 ;  /* 0x00000010bdbe7825 */ /* 0x001fe200078e00be */
[----:B------:R-:W-:-:S02]  /*67c0*/  F2FP.F16.F32.PACK_AB R161, R196, R163 ;  /* 0x000000a3c4a1723e */ /* 0x000fc400000000ff */
[----:B------:R-:W-:Y:S02]  /*67d0*/  F2FP.F16.F32.PACK_AB R162, R197, R162 ;  /* 0x000000a2c5a2723e */ /* 0x000fe400000000ff */
[----:B------:R-:W-:Y:S02]  /*67e0*/  F2FP.F16.F32.PACK_AB R163, R204, R199 ;  /* 0x000000c7cca3723e */ /* 0x000fe400000000ff */
[----:B------:R-:W-:-:S03]  /*67f0*/  IADD3 R189, PT, PT, R189, 0x80, RZ ;  /* 0x00000080bdbd7810 */ /* 0x000fc60007ffe0ff */
[----:B------:R0:W-:Y:S04]  /*6800*/  STG.E.128 desc[UR6][R190.64], R160 ;  /* 0x000000a0be007986 */ /* 0x0001e8000c101d06 */
.L_x_15476:
[----:B------:R-:W-:Y:S05]  /*6810*/  BSYNC.RECONVERGENT B0 ;  /* 0x0000000000007941 */ /* 0x000fea0003800200 */
.L_x_15475:
        /* <DEDUP_REMOVED lines=28> */
[----:B------:R-:W-:-:S02]  /*69e0*/  F2FP.F16.F32.PACK_AB R163, R204, R163 ;  /* 0x000000a3cca3723e */ /* 0x000fc400000000ff */
[----:B------:R-:W-:Y:S02]  /*69f0*/  F2FP.F16.F32.PACK_AB R162, R195, R194 ;  /* 0x000000c2c3a2723e */ /* 0x000fe400000000ff */
[----:B------:R-:W-:Y:S02]  /*6a00*/  F2FP.F16.F32.PACK_AB R161, R196, R161 ;  /* 0x000000a1c4a1723e */ /* 0x000fe400000000ff */
[----:B------:R-:W-:-:S05]  /*6a10*/  F2FP.F16.F32.PACK_AB R160, R193, R160 ;  /* 0x000000a0c1a0723e */ /* 0x000fca00000000ff */
[----:B------:R0:W-:Y:S02]  /*6a20*/  STG.E.128 desc[UR6][R190.64], R160 ;  /* 0x000000a0be007986 */ /* 0x0001e4000c101d06 */
.L_x_15478:
[----:B------:R-:W-:Y:S05]  /*6a30*/  BSYNC.RECONVERGENT B0 ;  /* 0x0000000000007941 */ /* 0x000fea0003800200 */
.L_x_15477:
[----:B01234-:R-:W0:Y:S01]  /*6a40*/  LDC.64 R160, c[0x0][0x380] ;  /* 0x0000e000ffa07b82 */ /* 0x01fe220000000a00 */
[----:B------:R-:W-:Y:S01]  /*6a50*/  UPLOP3.LUT UP1, UPT, UPT, UPT, UP1, 0x40, 0x4 ;  /* 0x000000000004789c */ /* 0x000fe20003f2e810 */
[----:B0-----:R-:W-:-:S04]  /*6a60*/  IADD3 R0, PT, PT, R0, R160, RZ ;  /* 0x000000a000007210 */ /* 0x001fc80007ffe0ff */
[----:B------:R-:W-:-:S13]  /*6a70*/  ISETP.GE.AND P2, PT, R0, R161, PT ;  /* 0x000000a10000720c */ /* 0x000fda0003f46270 */
[----:B------:R-:W-:Y:S05]  /*6a80*/  @!P2 BRA `(.L_x_15479) ;  /* 0xffffffa00040a947 */ /* 0x000fea000383ffff */
[----:B------:R-:W-:Y:S05]  /*6a90*/  EXIT ;  /* 0x000000000000794d */ /* 0x000fea0003800000 */
.L_x_15480:
        /* <DEDUP_REMOVED lines=14> */
.L_x_27886:


//--------------------- .text._ZN10layer_norm31ln_parallel_residual_fwd_kernelINS_13Kernel_traitsIf6__halfS2_S2_fjLj7168ELj1ELj1ELj4ELj16ENS_18Kernel_traits_baseILj7168EfS2_S2_S2_fjLj128EEEEELb0ELb1ELb1EEEvNS_9FwdParamsE --------------------------
	.section	.text._ZN10layer_norm31ln_parallel_residual_fwd_kernelINS_13Kernel_traitsIf6__halfS2_S2_fjLj7168ELj1ELj1ELj4ELj16ENS_18Kernel_traits_baseILj7168EfS2_S2_S2_fjLj128EEEEELb0ELb1ELb1EEEvNS_9FwdParamsE,"ax",@progbits
	.align	128
        .global         _ZN10layer_norm31ln_parallel_residual_fwd_kernelINS_13Kernel_traitsIf6__halfS2_S2_fjLj7168ELj1ELj1ELj4ELj16ENS_18Kernel_traits_baseILj7168EfS2_S2_S2_fjLj128EEEEELb0ELb1ELb1EEEvNS_9FwdParamsE
        .type           _ZN10layer_norm31ln_parallel_residual_fwd_kernelINS_13Kernel_traitsIf6__halfS2_S2_fjLj7168ELj1ELj1ELj4ELj16ENS_18Kernel_traits_baseILj7168EfS2_S2_S2_fjLj128EEEEELb0ELb1ELb1EEEvNS_9FwdParamsE,@function
        .size           _ZN10layer_norm31ln_parallel_residual_fwd_kernelINS_13Kernel_traitsIf6__halfS2_S2_fjLj7168ELj1ELj1ELj4ELj16ENS_18Kernel_traits_baseILj7168EfS2_S2_S2_fjLj128EEEEELb0ELb1ELb1EEEvNS_9FwdParamsE,(.L_x_27887 - _ZN10layer_norm31ln_parallel_residual_fwd_kernelINS_13Kernel_traitsIf6__halfS2_S2_fjLj7168ELj1ELj1ELj4ELj16ENS_18Kernel_traits_baseILj7168EfS2_S2_S2_fjLj128EEEEELb0ELb1ELb1EEEvNS_9FwdParamsE)
        .other          _ZN10layer_norm31ln_parallel_residual_fwd_kernelINS_13Kernel_traitsIf6__halfS2_S2_fjLj7168ELj1ELj1ELj4ELj16ENS_18Kernel_traits_baseILj7168EfS2_S2_S2_fjLj128EEEEELb0ELb1ELb1EEEvNS_9FwdParamsE,@"STO_CUDA_ENTRY STV_DEFAULT"
_ZN10layer_norm31ln_parallel_residual_fwd_kernelINS_13Kernel_traitsIf6__halfS2_S2_fjLj7168ELj1ELj1ELj4ELj16ENS_18Kernel_traits_baseILj7168EfS2_S2_S2_fjLj128EEEEELb0ELb1ELb1EEEvNS_9FwdParamsE:
.text._ZN10layer_norm31ln_parallel_residual_fwd_kernelINS_13Kernel_traitsIf6__halfS2_S2_fjLj7168ELj1ELj1ELj4ELj16ENS_18Kernel_traits_baseILj7168EfS2_S2_S2_fjLj128EEEEELb0ELb1ELb1EEEvNS_9FwdParamsE:
        /* <DEDUP_REMOVED lines=46> */
.L_x_15481:
        /* <DEDUP_REMOVED lines=44> */
.L_x_15482:
        /* <DEDUP_REMOVED lines=10> */
.L_x_15515:
        /* <DEDUP_REMOVED lines=14> */
[----:B------:R0:W5:Y:S01]  /*0720*/  @P2 LDG.E.128 R8, desc[UR6][R136.64] ;  /* 0x0000000688082981 */ /* 0x000162000c1e1d00 */
[----:B------:R-:W-:Y:S05]  /*0730*/  @!P1 BRA `(.L_x_15483) ;  /* 0x00000004002c9947 */ /* 0x000fea0003800000 */
[----:B------:R-:W-:Y:S05]  /*0740*/  @!P2 BRA `(.L_x_15484) ;  /* 0x0000000000b4a947 */ /* 0x000fea0003800000 */
[----:B-----5:R-:W-:Y:S02]  /*0750*/  HADD2.F32 R0, -RZ, R128.H0_H0 ;  /* 0x20000080ff007230 */ /* 0x020fe40000004100 */
[----:B------:R-:W-:Y:S02]  /*0760*/  HADD2.F32 R5, -RZ, R12.H0_H0 ;  /* 0x2000000cff057230 */ /* 0x000fe40000004100 */
[--C-:B------:R-:W-:Y:S02]  /*0770*/  HADD2.F32 R4, -RZ, R129.reuse.H0_H0 ;  /* 0x20000081ff047230 */ /* 0x100fe40000004100 */
[----:B------:R-:W-:Y:S02]  /*0780*/  HADD2.F32 R128, -RZ, R128.H1_H1 ;  /* 0x30000080ff807230 */ /* 0x000fe40000004100 */
[----:B------:R-:W-:Y:S01]  /*0790*/  FADD.FTZ R0, R0, R5 ;  /* 0x0000000500007221 */ /* 0x000fe20000010000 */
[----:B------:R-:W-:Y:S02]  /*07a0*/  HADD2.F32 R129, -RZ, R129.H1_H1 ;  /* 0x30000081ff817230 */ /* 0x000fe40000004100 */
[----:B------:R-:W-:-:S02]  /*07b0*/  HADD2.F32 R5, -RZ, R12.H1_H1 ;  /* 0x3000000cff057230 */ /* 0x000fc40000004100 */
[--C-:B------:R-:W-:Y:S02]  /*07c0*/  HADD2.F32 R7, -RZ, R13.reuse.H0_H0 ;  /* 0x2000000dff077230 */ /* 0x100fe40000004100 */
[----:B------:R-:W-:Y:S02]  /*07d0*/  HADD2.F32 R6, -RZ, R13.H1_H1 ;  /* 0x3000000dff067230 */ /* 0x000fe40000004100 */
[----:B------:R-:W-:Y:S01]  /*07e0*/  FADD.FTZ R5, R128, R5 ;  /* 0x0000000580057221 */ /* 0x000fe20000010000 */
[--C-:B0-----:R-:W-:Y:S02]  /*07f0*/  HADD2.F32 R134, -RZ, R131.reuse.H0_H0 ;  /* 0x20000083ff867230 */ /* 0x101fe40000004100 */
[----:B------:R-:W-:Y:S01]  /*0800*/  FADD.FTZ R4, R4, R7 ;  /* 0x0000000704047221 */ /* 0x000fe20000010000 */
[----:B------:R-:W-:Y:S02]  /*0810*/  HADD2.F32 R136, -RZ, R131.H1_H1 ;  /* 0x30000083ff887230 */ /* 0x000fe40000004100 */
[----:B------:R-:W-:Y:S01]  /*0820*/  FADD.FTZ R6, R129, R6 ;  /* 0x0000000681067221 */ /* 0x000fe20000010000 */
[----:B------:R-:W-:-:S02]  /*0830*/  HADD2.F32 R132, -RZ, R130.H0_H0 ;  /* 0x20000082ff847230 */ /* 0x000fc40000004100 */
[----:B------:R-:W-:Y:S02]  /*0840*/  HADD2.F32 R131, -RZ, R14.H0_H0 ;  /* 0x2000000eff837230 */ /* 0x000fe40000004100 */
        /* <DEDUP_REMOVED lines=29> */
.L_x_15484:
        /* <DEDUP_REMOVED lines=29> */
.L_x_15483:
        /* <DEDUP_REMOVED lines=30> */
.L_x_15486:
        /* <DEDUP_REMOVED lines=8> */
.L_x_15485:
[----:B------:R-:W1:Y:S01]  /*0e50*/  LDC.64 R138, c[0x0][0x398] ;  /* 0x0000e600ff8a7b82 */ /* 0x000e620000000a00 */
[----:B0-----:R-:W-:-:S05]  /*0e60*/  IADD3 R137, PT, PT, R141, 0x80, RZ ;  /* 0x000000808d897810 */ /* 0x001fca0007ffe0ff */
[----:B------:R-:W-:Y:S02]  /*0e70*/  IMAD.WIDE.U32 R168, R137, 0x10, R2 ;  /* 0x0000001089a87825 */ /* 0x000fe400078e0002 */
[----:B------:R-:W0:Y:S08]  /*0e80*/  @P0 LDC.64 R128, c[0x0][0x3a8] ;  /* 0x0000ea00ff800b82 */ /* 0x000e300000000a00 */
[----:B------:R-:W4:Y:S01]  /*0e90*/  @P2 LDC.64 R134, c[0x0][0x3a0] ;  /* 0x0000e800ff862b82 */ /* 0x000f220000000a00 */
[----:B-1----:R-:W-:-:S04]  /*0ea0*/  ISETP.NE.U32.AND P1, PT, R138, RZ, PT ;  /* 0x000000ff8a00720c */ /* 0x002fc80003f25070 */
[----:B------:R-:W-:Y:S01]  /*0eb0*/  ISETP.NE.AND.EX P1, PT, R139, RZ, PT, P1 ;  /* 0x000000ff8b00720c */ /* 0x000fe20003f25310 */
[----:B0-----:R-:W-:-:S05]  /*0ec0*/  @P0 IMAD.WIDE.U32 R128, R141, 0x10, R128 ;  /* 0x000000108d800825 */ /* 0x001fca00078e0080 */
        /* <DEDUP_REMOVED lines=16> */
[--C-:B------:R-:W-:Y:S02]  /*0fd0*/  HADD2.F32 R183, -RZ, R169.reuse.H0_H0 ;  /* 0x200000a9ffb77230 */ /* 0x100fe40000004100 */
[----:B------:R-:W-:Y:S02]  /*0fe0*/  HADD2.F32 R168, -RZ, R169.H1_H1 ;  /* 0x300000a9ffa87230 */ /* 0x000fe40000004100 */
[----:B------:R-:W-:-:S02]  /*0ff0*/  HADD2.F32 R170, -RZ, R170.H1_H1 ;  /* 0x300000aaffaa7230 */ /* 0x000fc40000004100 */
[--C-:B------:R-:W-:Y:S02]  /*1000*/  HADD2.F32 R181, -RZ, R171.reuse.H0_H0 ;  /* 0x200000abffb57230 */ /* 0x100fe40000004100 */
[----:B------:R-:W-:Y:S01]  /*1010*/  HADD2.F32 R166, -RZ, R171.H1_H1 ;  /* 0x300000abffa67230 */ /* 0x000fe20000004100 */
[----:B------:R-:W-:Y:S06]  /*1020*/  BRA `(.L_x_15489) ;  /* 0x0000000400a47947 */ /* 0x000fec0003800000 */
.L_x_15488:
[----:B-----5:R-:W-:Y:S02]  /*1030*/  HADD2.F32 R187, -RZ, R168.H0_H0 ;  /* 0x200000a8ffbb7230 */ /* 0x020fe40000004100 */
[----:B------:R-:W-:Y:S02]  /*1040*/  HADD2.F32 R0, -RZ, R8.H0_H0 ;  /* 0x20000008ff007230 */ /* 0x000fe40000004100 */
[----:B------:R-:W-:Y:S02]  /*1050*/  HADD2.F32 R172, -RZ, R168.H1_H1 ;  /* 0x300000a8ffac7230 */ /* 0x000fe40000004100 */
[----:B------:R-:W-:Y:S02]  /*1060*/  HADD2.F32 R185, -RZ, R170.H0_H0 ;  /* 0x200000aaffb97230 */ /* 0x000fe40000004100 */
[----:B------:R-:W-:Y:S01]  /*1070*/  FADD.FTZ R187, R0, R187 ;  /* 0x000000bb00bb7221 */ /* 0x000fe20000010000 */
[--C-:B------:R-:W-:Y:S02]  /*1080*/  HADD2.F32 R183, -RZ, R169.reuse.H0_H0 ;  /* 0x200000a9ffb77230 */ /* 0x100fe40000004100 */
[----:B------:R-:W-:-:S02]  /*1090*/  HADD2.F32 R168, -RZ, R169.H1_H1 ;  /* 0x300000a9ffa87230 */ /* 0x000fc40000004100 */
        /* <DEDUP_REMOVED lines=22> */
.L_x_15487:
[----:B------:R-:W-:-:S04]  /*1200*/  UISETP.NE.U32.AND UP0, UPT, UR10, URZ, UPT ;  /* 0x000000ff0a00728c */ /* 0x000fc8000bf05070 */
[----:B------:R-:W-:-:S09]  /*1210*/  UISETP.NE.AND.EX UP0, UPT, UR11, URZ, UPT, UP0 ;  /* 0x000000ff0b00728c */ /* 0x000fd2000bf05300 */
[----:B------:R-:W-:Y:S05]  /*1220*/  BRA.U UP0, `(.L_x_15490) ;  /* 0x0000000100747547 */ /* 0x000fea000b800000 */
        /* <DEDUP_REMOVED lines=29> */
.L_x_15490:
        /* <DEDUP_REMOVED lines=8> */
[----:B------:R-:W-:Y:S02]  /*1480*/  HADD2.F32 R130, -RZ, R171.H0_H0 ;  /* 0x200000abff827230 */ /* 0x000fe40000004100 */
[--C-:B------:R-:W-:Y:S02]  /*1490*/  HADD2.F32 R129, -RZ, R14.reuse.H0_H0 ;  /* 0x2000000eff817230 */ /* 0x100fe40000004100 */
[----:B------:R-:W-:Y:S02]  /*14a0*/  HADD2.F32 R131, -RZ, R14.H1_H1 ;  /* 0x3000000eff837230 */ /* 0x000fe40000004100 */
[----:B------:R-:W-:Y:S02]  /*14b0*/  HADD2.F32 R7, -RZ, R15.H0_H0 ;  /* 0x2000000fff077230 */ /* 0x000fe40000004100 */
[----:B------:R-:W-:Y:S01]  /*14c0*/  FADD.FTZ R128, R129, R128 ;  /* 0x0000008081807221 */ /* 0x000fe20000010000 */
[----:B------:R-:W-:-:S02]  /*14d0*/  HADD2.F32 R168, -RZ, R168.H1_H1 ;  /* 0x300000a8ffa87230 */ /* 0x000fc40000004100 */
[----:B------:R-:W-:Y:S01]  /*14e0*/  FADD.FTZ R170, R131, R170 ;  /* 0x000000aa83aa7221 */ /* 0x000fe20000010000 */
[----:B------:R-:W-:Y:S02]  /*14f0*/  HADD2.F32 R169, -RZ, R169.H1_H1 ;  /* 0x300000a9ffa97230 */ /* 0x000fe40000004100 */
[----:B------:R-:W-:Y:S01]  /*1500*/  FADD.FTZ R130, R7, R130 ;  /* 0x0000008207827221 */ /* 0x000fe20000010000 */
[----:B------:R-:W-:Y:S02]  /*1510*/  HADD2.F32 R171, -RZ, R171.H1_H1 ;  /* 0x300000abffab7230 */ /* 0x000fe40000004100 */
[----:B------:R-:W-:Y:S02]  /*1520*/  HADD2.F32 R5, -RZ, R12.H1_H1 ;  /* 0x3000000cff057230 */ /* 0x000fe40000004100 */
[----:B------:R-:W-:Y:S02]  /*1530*/  HADD2.F32 R6, -RZ, R13.H1_H1 ;  /* 0x3000000dff067230 */ /* 0x000fe40000004100 */
[----:B------:R-:W-:-:S02]  /*1540*/  HADD2.F32 R132, -RZ, R15.H1_H1 ;  /* 0x3000000fff847230 */ /* 0x000fc40000004100 */
        /* <DEDUP_REMOVED lines=23> */
.L_x_15489:
        /* <DEDUP_REMOVED lines=23> */
.L_x_15492:
        /* <DEDUP_REMOVED lines=9> */
[----:B0-----:R-:W-:Y:S02]  /*18c0*/  HADD2.F32 R4, -RZ, R9.H0_H0 ;  /* 0x20000009ff047230 */ /* 0x001fe40000004100 */
        /* <DEDUP_REMOVED lines=19> */
.L_x_15491:
        /* <DEDUP_REMOVED lines=30> */
.L_x_15494:
[----:B-----5:R-:W-:Y:S02]  /*1be0*/  HADD2.F32 R0, -RZ, R128.H0_H0 ;  /* 0x20000080ff007230 */ /* 0x020fe40000004100 */
[----:B0-----:R-:W-:Y:S02]  /*1bf0*/  HADD2.F32 R5, -RZ, R12.H0_H0 ;  /* 0x2000000cff057230 */ /* 0x001fe40000004100 */
        /* <DEDUP_REMOVED lines=8> */
[--C-:B------:R-:W-:Y:S02]  /*1c80*/  HADD2.F32 R134, -RZ, R131.reuse.H0_H0 ;  /* 0x20000083ff867230 */ /* 0x100fe40000004100 */
        /* <DEDUP_REMOVED lines=33> */
.L_x_15493:
        /* <DEDUP_REMOVED lines=23> */
.L_x_15496:
        /* <DEDUP_REMOVED lines=29> */
.L_x_15495:
        /* <DEDUP_REMOVED lines=30> */
.L_x_15498:
        /* <DEDUP_REMOVED lines=44> */
.L_x_15497:
        /* <DEDUP_REMOVED lines=17> */
[----:B0-----:R-:W-:Y:S02]  /*2790*/  HADD2.F32 R146, -RZ, R129.H1_H1 ;  /* 0x30000081ff927230 */ /* 0x001fe40000004100 */
[--C-:B------:R-:W-:Y:S02]  /*27a0*/  HADD2.F32 R159, -RZ, R130.reuse.H0_H0 ;  /* 0x20000082ff9f7230 */ /* 0x100fe40000004100 */
[----:B------:R-:W-:-:S02]  /*27b0*/  HADD2.F32 R142, -RZ, R130.H1_H1 ;  /* 0x30000082ff8e7230 */ /* 0x000fc40000004100 */
[--C-:B------:R-:W-:Y:S02]  /*27c0*/  HADD2.F32 R157, -RZ, R131.reuse.H0_H0 ;  /* 0x20000083ff9d7230 */ /* 0x100fe40000004100 */
[----:B------:R-:W-:Y:S01]  /*27d0*/  HADD2.F32 R140, -RZ, R131.H1_H1 ;  /* 0x30000083ff8c7230 */ /* 0x000fe20000004100 */
[----:B------:R-:W-:Y:S06]  /*27e0*/  BRA `(.L_x_15501) ;  /* 0x00000004009c7947 */ /* 0x000fec0003800000 */
.L_x_15500:
        /* <DEDUP_REMOVED lines=29> */
.L_x_15499:
        /* <DEDUP_REMOVED lines=30> */
.L_x_15502:
        /* <DEDUP_REMOVED lines=44> */
.L_x_15501:
        /* <DEDUP_REMOVED lines=23> */
.L_x_15504:
[----:B-----5:R-:W-:Y:S02]  /*2fd0*/  HADD2.F32 R155, -RZ, R128.H0_H0 ;  /* 0x20000080ff9b7230 */ /* 0x020fe40000004100 */
[----:B------:R-:W-:Y:S02]  /*2fe0*/  HADD2.F32 R132, -RZ, R129.H0_H0 ;  /* 0x20000081ff847230 */ /* 0x000fe40000004100 */
[----:B0-----:R-:W-:Y:S02]  /*2ff0*/  HADD2.F32 R149, -RZ, R130.H0_H0 ;  /* 0x20000082ff957230 */ /* 0x001fe40000004100 */
[----:B------:R-:W-:Y:S02]  /*3000*/  HADD2.F32 R0, -RZ, R8.H0_H0 ;  /* 0x20000008ff007230 */ /* 0x000fe40000004100 */
        /* <DEDUP_REMOVED lines=25> */
.L_x_15503:
[----:B------:R-:W-:Y:S05]  /*31a0*/  BRA.U UP0, `(.L_x_15506) ;  /* 0x0000000100747547 */ /* 0x000fea000b800000 */
        /* <DEDUP_REMOVED lines=29> */
.L_x_15506:
[----:B-----5:R-:W-:Y:S02]  /*3380*/  HADD2.F32 R0, -RZ, R128.H0_H0 ;  /* 0x20000080ff007230 */ /* 0x020fe40000004100 */
[----:B0-----:R-:W-:Y:S02]  /*3390*/  HADD2.F32 R5, -RZ, R12.H0_H0 ;  /* 0x2000000cff057230 */ /* 0x001fe40000004100 */
[----:B------:R-:W-:Y:S02]  /*33a0*/  HADD2.F32 R128, -RZ, R128.H1_H1 ;  /* 0x30000080ff807230 */ /* 0x000fe40000004100 */
[----:B------:R-:W-:Y:S02]  /*33b0*/  HADD2.F32 R4, -RZ, R129.H0_H0 ;  /* 0x20000081ff047230 */ /* 0x000fe40000004100 */
[----:B------:R-:W-:Y:S01]  /*33c0*/  FADD.FTZ R0, R5, R0 ;  /* 0x0000000005007221 */ /* 0x000fe20000010000 */
[----:B------:R-:W-:Y:S02]  /*33d0*/  HADD2.F32 R5, -RZ, R12.H1_H1 ;  /* 0x3000000cff057230 */ /* 0x000fe40000004100 */
[----:B------:R-:W-:-:S02]  /*33e0*/  HADD2.F32 R7, -RZ, R13.H0_H0 ;  /* 0x2000000dff077230 */ /* 0x000fc40000004100 */
[--C-:B------:R-:W-:Y:S02]  /*33f0*/  HADD2.F32 R132, -RZ, R130.reuse.H0_H0 ;  /* 0x20000082ff847230 */ /* 0x100fe40000004100 */
[----:B------:R-:W-:Y:S01]  /*3400*/  FADD.FTZ R5, R5, R128 ;  /* 0x0000008005057221 */ /* 0x000fe20000010000 */
[--C-:B------:R-:W-:Y:S02]  /*3410*/  HADD2.F32 R134, -RZ, R131.reuse.H0_H0 ;  /* 0x20000083ff867230 */ /* 0x100fe40000004100 */
[----:B------:R-:W-:Y:S01]  /*3420*/  FADD.FTZ R4, R7, R4 ;  /* 0x0000000407047221 */ /* 0x000fe20000010000 */
[----:B------:R-:W-:Y:S02]  /*3430*/  HADD2.F32 R136, -RZ, R131.H1_H1 ;  /* 0x30000083ff887230 */ /* 0x000fe40000004100 */
[----:B------:R-:W-:Y:S02]  /*3440*/  HADD2.F32 R129, -RZ, R129.H1_H1 ;  /* 0x30000081ff817230 */ /* 0x000fe40000004100 */
[----:B------:R-:W-:-:S02]  /*3450*/  HADD2.F32 R130, -RZ, R130.H1_H1 ;  /* 0x30000082ff827230 */ /* 0x000fc40000004100 */
[----:B------:R-:W-:Y:S02]  /*3460*/  HADD2.F32 R6, -RZ, R13.H1_H1 ;  /* 0x3000000dff067230 */ /* 0x000fe40000004100 */
[--C-:B------:R-:W-:Y:S02]  /*3470*/  HADD2.F32 R131, -RZ, R14.reuse.H0_H0 ;  /* 0x2000000eff837230 */ /* 0x100fe40000004100 */
[----:B------:R-:W-:Y:S02]  /*3480*/  HADD2.F32 R147, -RZ, R14.H1_H1 ;  /* 0x3000000eff937230 */ /* 0x000fe40000004100 */
[----:B------:R-:W-:Y:S01]  /*3490*/  FADD.FTZ R6, R6, R129 ;  /* 0x0000008106067221 */ /* 0x000fe20000010000 */
[----:B------:R-:W-:Y:S02]  /*34a0*/  HADD2.F32 R155, -RZ, R8.H0_H0 ;  /* 0x20000008ff9b7230 */ /* 0x000fe40000004100 */
[----:B------:R-:W-:Y:S01]  /*34b0*/  FADD.FTZ R131, R131, R132 ;  /* 0x0000008483837221 */ /* 0x000fe20000010000 */
[----:B------:R-:W-:-:S02]  /*34c0*/  HADD2.F32 R7, -RZ, R9.H0_H0 ;  /* 0x20000009ff077230 */ /* 0x000fc40000004100 */
[----:B------:R-:W-:Y:S01]  /*34d0*/  FADD.FTZ R130, R147, R130 ;  /* 0x0000008293827221 */ /* 0x000fe20000010000 */
[----:B------:R-:W-:Y:S02]  /*34e0*/  HADD2.F32 R128, -RZ, R10.H0_H0 ;  /* 0x2000000aff807230 */ /* 0x000fe40000004100 */
[----:B------:R-:W-:Y:S01]  /*34f0*/  FADD.FTZ R155, R155, R0 ;  /* 0x000000009b9b7221 */ /* 0x000fe20000010000 */
[--C-:B------:R-:W-:Y:S02]  /*3500*/  HADD2.F32 R129, -RZ, R15.reuse.H0_H0 ;  /* 0x2000000fff817230 */ /* 0x100fe40000004100 */
[----:B------:R-:W-:Y:S01]  /*3510*/  FADD.FTZ R132, R7, R4 ;  /* 0x0000000407847221 */ /* 0x000fe20000010000 */
        /* <DEDUP_REMOVED lines=18> */
.L_x_15505:
        /* <DEDUP_REMOVED lines=14> */
[----:B-----5:R-:W-:Y:S02]  /*3720*/  HADD2.F32 R167, -RZ, R130.H0_H0 ;  /* 0x20000082ffa77230 */ /* 0x020fe40000004100 */
[--C-:B0-----:R-:W-:Y:S02]  /*3730*/  HADD2.F32 R161, -RZ, R128.reuse.H0_H0 ;  /* 0x20000080ffa17230 */ /* 0x101fe40000004100 */
[----:B------:R-:W-:Y:S02]  /*3740*/  HADD2.F32 R144, -RZ, R128.H1_H1 ;  /* 0x30000080ff907230 */ /* 0x000fe40000004100 */
[--C-:B------:R-:W-:Y:S02]  /*3750*/  HADD2.F32 R163, -RZ, R129.reuse.H0_H0 ;  /* 0x20000081ffa37230 */ /* 0x100fe40000004100 */
[----:B------:R-:W-:Y:S02]  /*3760*/  HADD2.F32 R148, -RZ, R129.H1_H1 ;  /* 0x30000081ff947230 */ /* 0x000fe40000004100 */
[----:B------:R-:W-:-:S02]  /*3770*/  HADD2.F32 R130, -RZ, R130.H1_H1 ;  /* 0x30000082ff827230 */ /* 0x000fc40000004100 */
[--C-:B------:R-:W-:Y:S02]  /*3780*/  HADD2.F32 R169, -RZ, R131.reuse.H0_H0 ;  /* 0x20000083ffa97230 */ /* 0x100fe40000004100 */
[----:B------:R-:W-:Y:S01]  /*3790*/  HADD2.F32 R150, -RZ, R131.H1_H1 ;  /* 0x30000083ff967230 */ /* 0x000fe20000004100 */
[----:B------:R-:W-:Y:S06]  /*37a0*/  BRA `(.L_x_15509) ;  /* 0x00000004009c7947 */ /* 0x000fec0003800000 */
.L_x_15508:
[----:B0----5:R-:W-:Y:S02]  /*37b0*/  HADD2.F32 R161, -RZ, R128.H0_H0 ;  /* 0x20000080ffa17230 */ /* 0x021fe40000004100 */
        /* <DEDUP_REMOVED lines=28> */
.L_x_15507:
[----:B------:R-:W-:Y:S05]  /*3980*/  BRA.U UP0, `(.L_x_15510) ;  /* 0x0000000100747547 */ /* 0x000fea000b800000 */
        /* <DEDUP_REMOVED lines=29> */
.L_x_15510:
[----:B-----5:R-:W-:Y:S02]  /*3b60*/  HADD2.F32 R2, -RZ, R129.H0_H0 ;  /* 0x20000081ff027230 */ /* 0x020fe40000004100 */
[----:B0-----:R-:W-:Y:S02]  /*3b70*/  HADD2.F32 R6, -RZ, R130.H0_H0 ;  /* 0x20000082ff067230 */ /* 0x001fe40000004100 */
[----:B------:R-:W-:Y:S02]  /*3b80*/  HADD2.F32 R5, -RZ, R13.H0_H0 ;  /* 0x2000000dff057230 */ /* 0x000fe40000004100 */
[----:B------:R-:W-:Y:S02]  /*3b90*/  HADD2.F32 R7, -RZ, R14.H0_H0 ;  /* 0x2000000eff077230 */ /* 0x000fe40000004100 */
[----:B------:R-:W-:Y:S02]  /*3ba0*/  HADD2.F32 R0, -RZ, R128.H0_H0 ;  /* 0x20000080ff007230 */ /* 0x000fe40000004100 */
[----:B------:R-:W-:Y:S01]  /*3bb0*/  FADD.FTZ R2, R5, R2 ;  /* 0x0000000205027221 */ /* 0x000fe20000010000 */
[----:B------:R-:W-:-:S02]  /*3bc0*/  HADD2.F32 R3, -RZ, R12.H0_H0 ;  /* 0x2000000cff037230 */ /* 0x000fc40000004100 */
[----:B------:R-:W-:Y:S01]  /*3bd0*/  FADD.FTZ R6, R7, R6 ;  /* 0x0000000607067221 */ /* 0x000fe20000010000 */
[----:B------:R-:W-:Y:S02]  /*3be0*/  HADD2.F32 R129, -RZ, R129.H1_H1 ;  /* 0x30000081ff817230 */ /* 0x000fe40000004100 */
[----:B------:R-:W-:Y:S02]  /*3bf0*/  HADD2.F32 R4, -RZ, R13.H1_H1 ;  /* 0x3000000dff047230 */ /* 0x000fe40000004100 */
[----:B------:R-:W-:Y:S01]  /*3c00*/  FADD.FTZ R0, R3, R0 ;  /* 0x0000000003007221 */ /* 0x000fe20000010000 */
[--C-:B------:R-:W-:Y:S02]  /*3c10*/  HADD2.F32 R144, -RZ, R131.reuse.H0_H0 ;  /* 0x20000083ff907230 */ /* 0x100fe40000004100 */
[----:B------:R-:W-:Y:S02]  /*3c20*/  HADD2.F32 R148, -RZ, R131.H1_H1 ;  /* 0x30000083ff947230 */ /* 0x000fe40000004100 */
[----:B------:R-:W-:Y:S01]  /*3c30*/  FADD.FTZ R4, R4, R129 ;  /* 0x0000008104047221 */ /* 0x000fe20000010000 */
[----:B------:R-:W-:-:S02]  /*3c40*/  HADD2.F32 R5, -RZ, R15.H0_H0 ;  /* 0x2000000fff057230 */ /* 0x000fc40000004100 */
[----:B------:R-:W-:Y:S02]  /*3c50*/  HADD2.F32 R7, -RZ, R15.H1_H1 ;  /* 0x3000000fff077230 */ /* 0x000fe40000004100 */
[----:B------:R-:W-:Y:S02]  /*3c60*/  HADD2.F32 R161, -RZ, R8.H0_H0 ;  /* 0x20000008ffa17230 */ /* 0x000fe40000004100 */
[----:B------:R-:W-:Y:S01]  /*3c70*/  FADD.FTZ R169, R5, R144 ;  /* 0x0000009005a97221 */ /* 0x000fe20000010000 */
[----:B------:R-:W-:Y:S02]  /*3c80*/  HADD2.F32 R128, -RZ, R128.H1_H1 ;  /* 0x30000080ff807230 */ /* 0x000fe40000004100 */
[----:B------:R-:W-:Y:S01]  /*3c90*/  FADD.FTZ R148, R7, R148 ;  /* 0x0000009407947221 */ /* 0x000fe20000010000 */
[----:B------:R-:W-:Y:S02]  /*3ca0*/  HADD2.F32 R130, -RZ, R130.H1_H1 ;  /* 0x30000082ff827230 */ /* 0x000fe40000004100 */
[----:B------:R-:W-:Y:S01]  /*3cb0*/  FADD.FTZ R161, R161, R0 ;  /* 0x00000000a1a17221 */ /* 0x000fe20000010000 */
[----:B------:R-:W-:-:S02]  /*3cc0*/  HADD2.F32 R3, -RZ, R12.H1_H1 ;  /* 0x3000000cff037230 */ /* 0x000fc40000004100 */
[----:B------:R-:W-:Y:S02]  /*3cd0*/  HADD2.F32 R131, -RZ, R14.H1_H1 ;  /* 0x3000000eff837230 */ /* 0x000fe40000004100 */
[----:B------:R-:W-:Y:S02]  /*3ce0*/  HADD2.F32 R129, -RZ, R11.H1_H1 ;  /* 0x3000000bff817230 */ /* 0x000fe40000004100 */
        /* <DEDUP_REMOVED lines=19> */
.L_x_15509:
        /* <DEDUP_REMOVED lines=186> */
[----:B-1----:R-:W-:Y:S02]  /*49c0*/  FADD.FTZ R156, R152, R129 ;  /* 0x00000081989c7221 */ /* 0x002fe40000010000 */
[----:B------:R-:W1:Y:S01]  /*49d0*/  @P0 LDC.64 R128, c[0x0][0x3a8] ;  /* 0x0000ea00ff800b82 */ /* 0x000e620000000a00 */
[----:B0-----:R-:W-:-:S02]  /*49e0*/  LOP3.LUT P2, RZ, R0, 0x1f, RZ, 0xc0, !PT ;  /* 0x0000001f00ff7812 */ /* 0x001fc4000784c0ff */
[----:B------:R-:W0:Y:S01]  /*49f0*/  SHFL.BFLY PT, R171, R156, 0x8, 0x1f ;  /* 0x0d001f009cab7f89 */ /* 0x000e2200000e0000 */
[----:B-1----:R-:W-:-:S04]  /*4a00*/  @P0 IMAD.WIDE.U32 R128, R147, 0x10, R128 ;  /* 0x0000001093800825 */ /* 0x002fc800078e0080 */
[----:B0-----:R-:W-:Y:S01]  /*4a10*/  FADD.FTZ R171, R156, R171 ;  /* 0x000000ab9cab7221 */ /* 0x001fe20000010000 */
        /* <DEDUP_REMOVED lines=11> */
.L_x_15512:
[----:B--23--:R-:W-:Y:S05]  /*4ad0*/  BSYNC.RECONVERGENT B0 ;  /* 0x0000000000007941 */ /* 0x00cfea0003800200 */
.L_x_15511:
        /* <DEDUP_REMOVED lines=15> */
.L_x_15514:
[----:B------:R-:W-:Y:S05]  /*4bd0*/  BSYNC.RECONVERGENT B0 ;  /* 0x0000000000007941 */ /* 0x000fea0003800200 */
.L_x_15513:
        /* <DEDUP_REMOVED lines=15> */
[----:B------:R-:W-:Y:S02]  /*4cd0*/  FFMA.FTZ R194, R129, R2, R194 ;  /* 0x0000000281c27223 */ /* 0x000fe400000100c2 */
        /* <DEDUP_REMOVED lines=14> */
[----:B------:R-:W-:-:S03]  /*4dc0*/  FFMA.FTZ R129, R160, R207, R129 ;  /* 0x000000cfa0817223 */ /* 0x000fc60000010081 */
[----:B------:R-:W-:Y:S01]  /*4dd0*/  FMUL.FTZ R160, R160, R3 ;  /* 0x00000003a0a07220 */ /* 0x000fe20000410000 */
[----:B--2---:R-:W-:Y:S01]  /*4de0*/  FMUL.FTZ R171, R156, R129 ;  /* 0x000000819cab7220 */ /* 0x004fe20000410000 */
[----:B-1----:R-:W-:Y:S02]  /*4df0*/  FADD.FTZ R3, R131, R128 ;  /* 0x0000008083037221 */ /* 0x002fe40000010000 */
[----:B------:R-:W-:Y:S01]  /*4e00*/  FMUL.FTZ R160, R160, R209 ;  /* 0x000000d1a0a07220 */ /* 0x000fe20000410000 */
[----:B------:R-:W0:Y:S02]  /*4e10*/  LDC R131, c[0x0][0x448] ;  /* 0x00011200ff837b82 */ /* 0x000e240000000800 */
[----:B------:R-:W1:Y:S01]  /*4e20*/  SHFL.IDX PT, R171, R171, RZ, 0x1f ;  /* 0x00001fffabab7589 */ /* 0x000e6200000e0000 */
[----:B------:R-:W-:-:S05]  /*4e30*/  FFMA.FTZ R160, R156, R160, R3 ;  /* 0x000000a09ca07223 */ /* 0x000fca0000010003 */
[----:B------:R-:W2:Y:S01]  /*4e40*/  @!P2 LDC.64 R128, c[0x0][0x3c0] ;  /* 0x0000f000ff80ab82 */ /* 0x000ea20000000a00 */
[----:B------:R-:W0:Y:S01]  /*4e50*/  SHFL.IDX PT, R160, R160, RZ, 0x1f ;  /* 0x00001fffa0a07589 */ /* 0x000e2200000e0000 */
[C---:B-1----:R-:W-:Y:S01]  /*4e60*/  FMUL.FTZ R2, R171.reuse, R171 ;  /* 0x000000abab027220 */ /* 0x042fe20000410000 */
[----:B------:R-:W-:-:S04]  /*4e70*/  FSEL R152, R171, RZ, !P3 ;  /* 0x000000ffab987208 */ /* 0x000fc80005800000 */
[----:B------:R-:W-:Y:S01]  /*4e80*/  FSEL R3, R2, RZ, P3 ;  /* 0x000000ff02037208 */ /* 0x000fe20001800000 */
[----:B------:R-:W-:Y:S01]  /*4e90*/  FADD.FTZ R214, -R152, R155 ;  /* 0x0000009b98d67221 */ /* 0x000fe20000010100 */
[----:B0-----:R-:W-:Y:S01]  /*4ea0*/  FFMA.FTZ R2, R160, UR9, R131 ;  /* 0x00000009a0027c23 */ /* 0x001fe20008010083 */
        /* <DEDUP_REMOVED lines=58> */
[----:B--2---:R-:W-:Y:S01]  /*5250*/  @!P2 IMAD.WIDE R128, R133, 0x4, R128 ;  /* 0x000000048580a825 */ /* 0x004fe200078e0280 */
[----:B------:R-:W2:Y:S03]  /*5260*/  LDC.64 R152, c[0x0][0x428] ;  /* 0x00010a00ff987b82 */ /* 0x000ea60000000a00 */
[C---:B-1----:R-:W-:Y:S01]  /*5270*/  FMUL.FTZ R149, R155.reuse, R131 ;  /* 0x000000839b957220 */ /* 0x042fe20000410000 */
[C---:B------:R-:W-:Y:S01]  /*5280*/  FMUL.FTZ R131, R155.reuse, R156 ;  /* 0x0000009c9b837220 */ /* 0x040fe20000410000 */
[C---:B------:R-:W-:Y:S01]  /*5290*/  FMUL.FTZ R151, R155.reuse, R158 ;  /* 0x0000009e9b977220 */ /* 0x040fe20000410000 */
[----:B------:R1:W-:Y:S01]  /*52a0*/  @!P2 STG.E desc[UR6][R128.64], R171 ;  /* 0x000000ab8000a986 */ /* 0x0003e2000c101906 */
[C---:B------:R-:W-:Y:S01]  /*52b0*/  FMUL.FTZ R201, R155.reuse, R192 ;  /* 0x000000c09bc97220 */ /* 0x040fe20000410000 */
[C---:B------:R-:W-:Y:S01]  /*52c0*/  FMUL.FTZ R154, R155.reuse, R154 ;  /* 0x0000009a9b9a7220 */ /* 0x040fe20000410000 */
[C---:B------:R-:W-:Y:S01]  /*52d0*/  FMUL.FTZ R197, R155.reuse, R160 ;  /* 0x000000a09bc57220 */ /* 0x040fe20000410000 */
[C---:B------:R-:W-:Y:S01]  /*52e0*/  FMUL.FTZ R199, R155.reuse, R164 ;  /* 0x000000a49bc77220 */ /* 0x040fe20000410000 */
[----:B------:R-:W-:Y:S01]  /*52f0*/  FMUL.FTZ R192, R155, R162 ;  /* 0x000000a29bc07220 */ /* 0x000fe20000410000 */
[----:B0-----:R-:W-:-:S04]  /*5300*/  @!P2 IMAD.WIDE R2, R133, 0x4, R2 ;  /* 0x000000048502a825 */ /* 0x001fc800078e0202 */
[----:B------:R-:W-:Y:S01]  /*5310*/  FMUL.FTZ R195, R155, R130 ;  /* 0x000000829bc37220 */ /* 0x000fe20000410000 */
[----:B------:R-:W-:Y:S01]  /*5320*/  FFMA.FTZ R130, R197, R120, R64 ;  /* 0x00000078c5827223 */ /* 0x000fe20000010040 */
[----:B------:R-:W-:Y:S01]  /*5330*/  FFMA.FTZ R192, R192, R123, R67 ;  /* 0x0000007bc0c07223 */ /* 0x000fe20000010043 */
[----:B------:R-:W-:Y:S01]  /*5340*/  FFMA.FTZ R199, R199, R121, R65 ;  /* 0x00000079c7c77223 */ /* 0x000fe20000010041 */
[----:B------:R-:W-:Y:S01]  /*5350*/  FMUL.FTZ R203, R155, R194 ;  /* 0x000000c29bcb7220 */ /* 0x000fe20000410000 */
[----:B-1----:R-:W-:Y:S01]  /*5360*/  FFMA.FTZ R129, R131, R126, R70 ;  /* 0x0000007e83817223 */ /* 0x002fe20000010046 */
[----:B------:R-:W-:Y:S01]  /*5370*/  FFMA.FTZ R128, R151, R127, R71 ;  /* 0x0000007f97807223 */ /* 0x000fe20000010047 */
[----:B------:R-:W-:Y:S01]  /*5380*/  FFMA.FTZ R131, R201, R122, R66 ;  /* 0x0000007ac9837223 */ /* 0x000fe20000010042 */
[C---:B------:R-:W-:Y:S01]  /*5390*/  FMUL.FTZ R172, R155.reuse, R172 ;  /* 0x000000ac9bac7220 */ /* 0x040fe20000410000 */
[C---:B------:R-:W-:Y:S01]  /*53a0*/  FMUL.FTZ R159, R155.reuse, R224 ;  /* 0x000000e09b9f7220 */ /* 0x040fe20000410000 */
[----:B------:R-:W-:Y:S01]  /*53b0*/  FMUL.FTZ R136, R155, R204 ;  /* 0x000000cc9b887220 */ /* 0x000fe20000410000 */
[----:B------:R-:W-:Y:S01]  /*53c0*/  F2FP.F16.F32.PACK_AB R129, R128, R129 ;  /* 0x000000818081723e */ /* 0x000fe200000000ff */
[----:B------:R-:W-:Y:S01]  /*53d0*/  FFMA.FTZ R128, R149, R124, R68 ;  /* 0x0000007c95807223 */ /* 0x000fe20000010044 */
[----:B------:R-:W-:Y:S01]  /*53e0*/  FFMA.FTZ R149, R154, R125, R69 ;  /* 0x0000007d9a957223 */ /* 0x000fe20000010045 */
[C---:B------:R-:W-:Y:S01]  /*53f0*/  FMUL.FTZ R205, R155.reuse, R196 ;  /* 0x000000c49bcd7220 */ /* 0x040fe20000410000 */
[----:B------:R-:W-:Y:S01]  /*5400*/  FMUL.FTZ R193, R155, R148 ;  /* 0x000000949bc17220 */ /* 0x000fe20000410000 */
[----:B------:R0:W-:Y:S01]  /*5410*/  @!P2 STG.E desc[UR6][R2.64], R155 ;  /* 0x0000009b0200a986 */ /* 0x0001e2000c101906 */
[----:B------:R-:W-:Y:S01]  /*5420*/  F2FP.F16.F32.PACK_AB R131, R192, R131 ;  /* 0x00000083c083723e */ /* 0x000fe200000000ff */
[----:B------:R-:W-:Y:S01]  /*5430*/  FFMA.FTZ R148, R203, R116, R60 ;  /* 0x00000074cb947223 */ /* 0x000fe2000001003c */
[----:B------:R-:W-:Y:S01]  /*5440*/  F2FP.F16.F32.PACK_AB R130, R199, R130 ;  /* 0x00000082c782723e */ /* 0x000fe200000000ff */
[----:B--2---:R-:W-:Y:S01]  /*5450*/  IMAD.WIDE.U32 R196, R141, 0x10, R152 ;  /* 0x000000108dc47825 */ /* 0x004fe200078e0098 */
[----:B------:R-:W-:-:S03]  /*5460*/  F2FP.F16.F32.PACK_AB R128, R149, R128 ;  /* 0x000000809580723e */ /* 0x000fc600000000ff */
        /* <DEDUP_REMOVED lines=11> */
[----:B------:R-:W-:Y:S01]  /*5520*/  F2FP.F16.F32.PACK_AB R148, R3, R148 ;  /* 0x000000940394723e */ /* 0x000fe200000000ff */
        /* <DEDUP_REMOVED lines=13> */
[----:B0-----:R-:W-:Y:S01]  /*5600*/  F2FP.F16.F32.PACK_AB R129, R136, R159 ;  /* 0x0000009f8881723e */ /* 0x001fe200000000ff */
[----:B------:R-:W-:Y:S01]  /*5610*/  FFMA.FTZ R136, R161, R100, R44 ;  /* 0x00000064a1887223 */ /* 0x000fe2000001002c */
[----:B------:R-:W-:Y:S01]  /*5620*/  F2FP.F16.F32.PACK_AB R128, R132, R157 ;  /* 0x0000009d8480723e */ /* 0x000fe200000000ff */
[C---:B------:R-:W-:Y:S01]  /*5630*/  FMUL.FTZ R165, R155.reuse, R216 ;  /* 0x000000d89ba57220 */ /* 0x040fe20000410000 */
[C---:B------:R-:W-:Y:S01]  /*5640*/  FMUL.FTZ R144, R155.reuse, R184 ;  /* 0x000000b89b907220 */ /* 0x040fe20000410000 */
[----:B------:R-:W-:Y:S01]  /*5650*/  FMUL.FTZ R171, R155, R218 ;  /* 0x000000da9bab7220 */ /* 0x000fe20000410000 */
[----:B------:R-:W-:Y:S01]  /*5660*/  F2FP.F16.F32.PACK_AB R136, R143, R136 ;  /* 0x000000888f88723e */ /* 0x000fe200000000ff */
        /* <DEDUP_REMOVED lines=34> */
[----:B------:R-:W-:Y:S01]  /*5890*/  IMAD.WIDE.U32 R198, R137, 0x10, R152 ;  /* 0x0000001089c67825 */ /* 0x000fe200078e0098 */
[----:B------:R-:W-:-:S03]  /*58a0*/  F2FP.F16.F32.PACK_AB R131, R156, R169 ;  /* 0x000000a99c83723e */ /* 0x000fc600000000ff */
[----:B------:R-:W-:Y:S01]  /*58b0*/  FFMA.FTZ R137, R165, R102, R46 ;  /* 0x00000066a5897223 */ /* 0x000fe2000001002e */
[----:B------:R-:W-:Y:S01]  /*58c0*/  F2FP.F16.F32.PACK_AB R146, R157, R146 ;  /* 0x000000929d92723e */ /* 0x000fe200000000ff */
[--C-:B------:R-:W-:Y:S01]  /*58d0*/  IMAD.WIDE.U32 R134, R135, 0x10, R152.reuse ;  /* 0x0000001087867825 */ /* 0x100fe200078e0098 */
[----:B------:R-:W-:Y:S01]  /*58e0*/  F2FP.F16.F32.PACK_AB R151, R168, R151 ;  /* 0x00000097a897723e */ /* 0x000fe200000000ff */
[----:B------:R-:W0:Y:S01]  /*58f0*/  LDC.64 R156, c[0x0][0x380] ;  /* 0x0000e000ff9c7b82 */ /* 0x000e220000000a00 */
[----:B------:R-:W-:Y:S01]  /*5900*/  F2FP.F16.F32.PACK_AB R150, R155, R150 ;  /* 0x000000969b96723e */ /* 0x000fe200000000ff */
[----:B------:R-:W-:-:S04]  /*5910*/  IMAD.WIDE.U32 R140, R139, 0x10, R152 ;  /* 0x000000108b8c7825 */ /* 0x000fc800078e0098 */
[----:B------:R-:W-:Y:S01]  /*5920*/  FFMA.FTZ R144, R144, R103, R47 ;  /* 0x0000006790907223 */ /* 0x000fe2000001002f */
[----:B------:R-:W-:Y:S01]  /*5930*/  FFMA.FTZ R138, R171, R96, R40 ;  /* 0x00000060ab8a7223 */ /* 0x000fe20000010028 */
[----:B------:R-:W-:Y:S01]  /*5940*/  FFMA.FTZ R163, R163, R104, R48 ;  /* 0x00000068a3a37223 */ /* 0x000fe20000010030 */
[----:B------:R-:W-:Y:S01]  /*5950*/  IMAD.WIDE.U32 R154, R145, 0x10, R152 ;  /* 0x00000010919a7825 */ /* 0x000fe200078e0098 */
[----:B------:R1:W-:Y:S03]  /*5960*/  STG.E.128 desc[UR6][R198.64], R148 ;  /* 0x00000094c6007986 */ /* 0x0003e6000c101d06 */
[----:B------:R-:W-:Y:S01]  /*5970*/  FFMA.FTZ R145, R158, R97, R41 ;  /* 0x000000619e917223 */ /* 0x000fe20000010029 */
[----:B------:R-:W-:Y:S01]  /*5980*/  FFMA.FTZ R142, R142, R105, R49 ;  /* 0x000000698e8e7223 */ /* 0x000fe20000010031 */
[----:B------:R-:W-:-:S04]  /*5990*/  IMAD.WIDE.U32 R152, R147, 0x10, R152 ;  /* 0x0000001093987825 */ /* 0x000fc800078e0098 */
[----:B------:R-:W-:Y:S01]  /*59a0*/  FFMA.FTZ R147, R178, R89, R33 ;  /* 0x00000059b2937223 */ /* 0x000fe20000010021 */
[----:B------:R-:W-:Y:S01]  /*59b0*/  FFMA.FTZ R139, R177, R98, R42 ;  /* 0x00000062b18b7223 */ /* 0x000fe2000001002a */
[----:B------:R-:W-:Y:S01]  /*59c0*/  FFMA.FTZ R182, R182, R99, R43 ;  /* 0x00000063b6b67223 */ /* 0x000fe2000001002b */
[----:B------:R-:W-:Y:S01]  /*59d0*/  FFMA.FTZ R212, R212, R91, R35 ;  /* 0x0000005bd4d47223 */ /* 0x000fe20000010023 */
[----:B------:R-:W-:Y:S01]  /*59e0*/  F2FP.F16.F32.PACK_AB R138, R145, R138 ;  /* 0x0000008a918a723e */ /* 0x000fe200000000ff */
[----:B------:R-:W-:Y:S01]  /*59f0*/  FFMA.FTZ R160, R160, R95, R39 ;  /* 0x0000005fa0a07223 */ /* 0x000fe20000010027 */
[----:B------:R-:W-:Y:S01]  /*5a00*/  F2FP.F16.F32.PACK_AB R137, R144, R137 ;  /* 0x000000899089723e */ /* 0x000fe200000000ff */
[----:B------:R-:W-:Y:S01]  /*5a10*/  FFMA.FTZ R145, R181, R86, R30 ;  /* 0x00000056b5917223 */ /* 0x000fe2000001001e */
[----:B------:R-:W-:Y:S01]  /*5a20*/  FFMA.FTZ R250, R250, R83, R27 ;  /* 0x00000053fafa7223 */ /* 0x000fe2000001001b */
[----:B------:R-:W-:Y:S01]  /*5a30*/  FFMA.FTZ R238, R238, R87, R31 ;  /* 0x00000057eeee7223 */ /* 0x000fe2000001001f */
[----:B------:R-:W-:Y:S01]  /*5a40*/  FFMA.FTZ R144, R175, R84, R28 ;  /* 0x00000054af907223 */ /* 0x000fe2000001001c */
        /* <DEDUP_REMOVED lines=19> */
[----:B------:R1:W-:Y:S01]  /*5b80*/  STG.E.128 desc[UR6][R2.64], R128 ;  /* 0x0000008002007986 */ /* 0x0003e2000c101d06 */
[----:B------:R-:W-:Y:S02]  /*5b90*/  F2FP.F16.F32.PACK_AB R149, R160, R149 ;  /* 0x00000095a095723e */ /* 0x000fe400000000ff */
[----:B------:R-:W-:Y:S01]  /*5ba0*/  F2FP.F16.F32.PACK_AB R147, R250, R147 ;  /* 0x00000093fa93723e */ /* 0x000fe200000000ff */
[----:B------:R1:W-:Y:S01]  /*5bb0*/  STG.E.128 desc[UR6][R134.64], R136 ;  /* 0x0000008886007986 */ /* 0x0003e2000c101d06 */
[----:B------:R-:W-:Y:S02]  /*5bc0*/  F2FP.F16.F32.PACK_AB R145, R238, R145 ;  /* 0x00000091ee91723e */ /* 0x000fe400000000ff */
[----:B------:R-:W-:Y:S01]  /*5bd0*/  F2FP.F16.F32.PACK_AB R144, R143, R144 ;  /* 0x000000908f90723e */ /* 0x000fe200000000ff */
[----:B------:R1:W-:Y:S01]  /*5be0*/  STG.E.128 desc[UR6][R140.64], R148 ;  /* 0x000000948c007986 */ /* 0x0003e2000c101d06 */
[----:B------:R-:W-:-:S02]  /*5bf0*/  F2FP.F16.F32.PACK_AB R167, R166, R195 ;  /* 0x000000c3a6a7723e */ /* 0x000fc400000000ff */
[----:B------:R-:W-:Y:S01]  /*5c00*/  F2FP.F16.F32.PACK_AB R166, R246, R193 ;  /* 0x000000c1f6a6723e */ /* 0x000fe200000000ff */
[----:B------:R1:W-:Y:S01]  /*5c10*/  STG.E.128 desc[UR6][R154.64], R144 ;  /* 0x000000909a007986 */ /* 0x0003e2000c101d06 */
[----:B------:R-:W-:Y:S02]  /*5c20*/  F2FP.F16.F32.PACK_AB R165, R244, R189 ;  /* 0x000000bdf4a5723e */ /* 0x000fe400000000ff */
[----:B------:R-:W-:Y:S02]  /*5c30*/  F2FP.F16.F32.PACK_AB R164, R164, R185 ;  /* 0x000000b9a4a4723e */ /* 0x000fe400000000ff */
[----:B0-----:R-:W-:-:S03]  /*5c40*/  IADD3 R133, PT, PT, R133, R156, RZ ;  /* 0x0000009c85857210 */ /* 0x001fc60007ffe0ff */
[----:B------:R1:W-:Y:S01]  /*5c50*/  STG.E.128 desc[UR6][R152.64], R164 ;  /* 0x000000a498007986 */ /* 0x0003e2000c101d06 */
[----:B------:R-:W-:-:S13]  /*5c60*/  ISETP.GE.AND P2, PT, R133, R157, PT ;  /* 0x0000009d8500720c */ /* 0x000fda0003f46270 */
[----:B------:R-:W-:Y:S05]  /*5c70*/  @!P2 BRA `(.L_x_15515) ;  /* 0xffffffa80070a947 */ /* 0x000fea000383ffff */
[----:B------:R-:W-:Y:S05]  /*5c80*/  EXIT ;  /* 0x000000000000794d */ /* 0x000fea0003800000 */
.L_x_15516:
        /* <DEDUP_REMOVED lines=15> */
.L_x_27887:


//--------------------- .text._ZN10layer_norm31ln_parallel_residual_fwd_kernelINS_13Kernel_traitsIf6__halfS2_S2_fjLj7168ELj1ELj1ELj4ELj16ENS_18Kernel_traits_baseILj7168EfS2_S2_S2_fjLj128EEEEELb1ELb0ELb0EEEvNS_9FwdParamsE --------------------------
	.section	.text._ZN10layer_norm31ln_parallel_residual_fwd_kernelINS_13Kernel_traitsIf6__halfS2_S2_fjLj7168ELj1ELj1ELj4ELj16ENS_18Kernel_traits_baseILj7168EfS2_S2_S2_fjLj128EEEEELb1ELb0ELb0EEEvNS_9FwdParamsE,"ax",@progbits
	.align	128
        .global         _ZN10layer_norm31ln_parallel_residual_fwd_kernelINS_13Kernel_traitsIf6__halfS2_S2_fjLj7168ELj1ELj1ELj4ELj16ENS_18Kernel_traits_baseILj7168EfS2_S2_S2_fjLj128EEEEELb1ELb0ELb0EEEvNS_9FwdParamsE
        .type           _ZN10layer_norm31ln_parallel_residual_fwd_kernelINS_13Kernel_traitsIf6__halfS2_S2_fjLj7168ELj1ELj1ELj4ELj16ENS_18Kernel_traits_baseILj7168EfS2_S2_S2_fjLj128EEEEELb1ELb0ELb0EEEvNS_9FwdParamsE,@function
        .size           _ZN10layer_norm31ln_parallel_residual_fwd_kernelINS_13Kernel_traitsIf6__halfS2_S2_fjLj7168ELj1ELj1ELj4ELj16ENS_18Kernel_traits_baseILj7168EfS2_S2_S2_fjLj128EEEEELb1ELb0ELb0EEEvNS_9FwdParamsE,(.L_x_27888 - _ZN10layer_norm31ln_parallel_residual_fwd_kernelINS_13Kernel_traitsIf6__halfS2_S2_fjLj7168ELj1ELj1ELj4ELj16ENS_18Kernel_traits_baseILj7168EfS2_S2_S2_fjLj128EEEEELb1ELb0ELb0EEEvNS_9FwdParamsE)
        .other          _ZN10layer_norm31ln_parallel_residual_fwd_kernelINS_13Kernel_traitsIf6__halfS2_S2_fjLj7168ELj1ELj1ELj4ELj16ENS_18Kernel_traits_baseILj7168EfS2_S2_S2_fjLj128EEEEELb1ELb0ELb0EEEvNS_9FwdParamsE,@"STO_CUDA_ENTRY STV_DEFAULT"
_ZN10layer_norm31ln_parallel_residual_fwd_kernelINS_13Kernel_traitsIf6__halfS2_S2_fjLj7168ELj1ELj1ELj4ELj16ENS_18Kernel_traits_baseILj7168EfS2_S2_S2_fjLj128EEEEELb1ELb0ELb0EEEvNS_9FwdParamsE:
.text._ZN10layer_norm31ln_parallel_residual_fwd_kernelINS_13Kernel_traitsIf6__halfS2_S2_fjLj7168ELj1ELj1ELj4ELj16ENS_18Kernel_traits_baseILj7168EfS2_S2_S2_fjLj128EEEEELb1ELb0ELb0EEEvNS_9FwdParamsE:
        /* <DEDUP_REMOVED lines=287> */
.L_x_15519:
        /* <DEDUP_REMOVED lines=438> */
.L_x_15518:
        /* <DEDUP_REMOVED lines=224> */
[----:B------:R-:W2:Y:S04]  /*3b50*/  LDL R42, [R1+0x70] ;  /* 0x00007000012a7983 */ /* 0x000ea80000100800 */
[----:B------:R-:W4:Y:S04]  /*3b60*/  LDL R41, [R1+0x74] ;  /* 0x0000740001297983 */ /* 0x000f280000100800 */
[----:B---3--:R1:W-:Y:S04]  /*3b70*/  @P0 STL.64 [R1+0xb8], R120 ;  /* 0x0000b87801000387 */ /* 0x0083e80000100a00 */
[----:B------:R3:W-:Y:S01]  /*3b80*/  @P0 STL.64 [R1+0xc0], R122 ;  /* 0x0000c07a01000387 */ /* 0x0007e20000100a00 */
[----:B-1----:R-:W-:-:S02]  /*3b90*/  IMAD.MOV.U32 R120, RZ, RZ, R116 ;  /* 0x000000ffff787224 */ /* 0x002fc400078e0074 */
[----:B------:R-:W-:Y:S01]  /*3ba0*/  IMAD.MOV.U32 R121, RZ, RZ, R55 ;  /* 0x000000ffff797224 */ /* 0x000fe200078e0037 */
[----:B---3--:R-:W-:Y:S01]  /*3bb0*/  MOV R122, R54 ;  /* 0x00000036007a7202 */ /* 0x008fe20000000f00 */
[----:B------:R-:W-:-:S06]  /*3bc0*/  IMAD.MOV.U32 R123, RZ, RZ, R53 ;  /* 0x000000ffff7b7224 */ /* 0x000fcc00078e0035 */
[----:B------:R1:W3:Y:S01]  /*3bd0*/  @P0 LDG.E.128 R120, desc[UR10][R14.64+0x10] ;  /* 0x0000100a0e780981 */ /* 0x0002e2000c1e1d00 */
        /* <DEDUP_REMOVED lines=8> */
[----:B--2---:R-:W-:Y:S01]  /*3c60*/  MOV R46, R42 ;  /* 0x0000002a002e7202 */ /* 0x004fe20000000f00 */
[----:B------:R-:W-:Y:S01]  /*3c70*/  IMAD.MOV.U32 R48, RZ, RZ, R44 ;  /* 0x000000ffff307224 */ /* 0x000fe200078e002c */
[----:B------:R-:W-:Y:S01]  /*3c80*/  ISETP.GE.U32.AND P2, PT, R24, 0x200, PT ;  /* 0x000002001800780c */ /* 0x000fe20003f46070 */
[----:B----4-:R-:W-:Y:S01]  /*3c90*/  IMAD.MOV.U32 R47, RZ, RZ, R43 ;  /* 0x000000ffff2f7224 */ /* 0x010fe200078e002b */
[----:B------:R-:W-:Y:S01]  /*3ca0*/  MOV R43, R38 ;  /* 0x00000026002b7202 */ /* 0x000fe20000000f00 */
[----:B------:R-:W-:Y:S01]  /*3cb0*/  IMAD.MOV.U32 R45, RZ, RZ, R41 ;  /* 0x000000ffff2d7224 */ /* 0x000fe200078e0029 */
[----:B------:R-:W2:Y:S01]  /*3cc0*/  LDL R38, [R1+0x5c] ;  /* 0x00005c0001267983 */ /* 0x000ea20000100800 */
[----:B------:R-:W-:Y:S01]  /*3cd0*/  IMAD.MOV.U32 R44, RZ, RZ, R39 ;  /* 0x000000ffff2c7224 */ /* 0x000fe200078e0027 */
[----:B-1----:R-:W1:Y:S01]  /*3ce0*/  LDC.64 R14, c[0x0][0x3d0] ;  /* 0x0000f400ff0e7b82 */ /* 0x002e620000000a00 */
[----:B------:R-:W-:Y:S01]  /*3cf0*/  IMAD.MOV.U32 R42, RZ, RZ, R37 ;  /* 0x000000ffff2a7224 */ /* 0x000fe200078e0025 */
[----:B------:R-:W4:Y:S01]  /*3d00*/  LDL R39, [R1+0x58] ;  /* 0x0000580001277983 */ /* 0x000f220000100800 */
[----:B------:R-:W-:-:S03]  /*3d10*/  IMAD.MOV.U32 R41, RZ, RZ, R36 ;  /* 0x000000ffff297224 */ /* 0x000fc600078e0024 */
[----:B------:R-:W2:Y:S01]  /*3d20*/  LDL R37, [R1+0x60] ;  /* 0x0000600001257983 */ /* 0x000ea20000100800 */
[C---:B------:R-:W-:Y:S01]  /*3d30*/  @P1 IMAD.WIDE.U32 R26, R0.reuse, 0x20, R26 ;  /* 0x00000020001a1825 */ /* 0x040fe200078e001a */
[----:B------:R-:W1:Y:S02]  /*3d40*/  @P2 LDC.64 R8, c[0x0][0x438] ;  /* 0x00010e00ff082b82 */ /* 0x000e640000000a00 */
[----:B------:R-:W4:Y:S01]  /*3d50*/  LDL R36, [R1+0x64] ;  /* 0x0000640001247983 */ /* 0x000f220000100800 */
[----:B0-----:R-:W-:-:S04]  /*3d60*/  @P1 IMAD.WIDE.U32 R28, R0, 0x20, R28 ;  /* 0x00000020001c1825 */ /* 0x001fc800078e001c */
[----:B------:R-:W-:Y:S01]  /*3d70*/  @P1 IMAD.WIDE.U32 R2, R0, 0x20, R2 ;  /* 0x0000002000021825 */ /* 0x000fe200078e0002 */
[----:B------:R-:W0:Y:S01]  /*3d80*/  @P2 LDC.64 R12, c[0x0][0x440] ;  /* 0x00011000ff0c2b82 */ /* 0x000e220000000a00 */
[----:B------:R-:W-:Y:S01]  /*3d90*/  ISETP.GE.U32.AND P3, PT, R24, 0x300, PT ;  /* 0x000003001800780c */ /* 0x000fe20003f66070 */
[----:B------:R-:W5:Y:S01]  /*3da0*/  @P1 LD.E.128 R152, desc[UR10][R28.64] ;  /* 0x0000000a1c981980 */ /* 0x000f62000c101d00 */
[----:B------:R-:W-:-:S03]  /*3db0*/  @P1 IMAD.WIDE.U32 R4, R0, 0x20, R4 ;  /* 0x0000002000041825 */ /* 0x000fc600078e0004 */
[----:B------:R-:W5:Y:S04]  /*3dc0*/  @P1 LD.E.128 R156, desc[UR10][R28.64+0x10] ;  /* 0x0000100a1c9c1980 */ /* 0x000f68000c101d00 */
[----:B---3--:R3:W-:Y:S04]  /*3dd0*/  @P0 STL.64 [R1+0xa8], R120 ;  /* 0x0000a87801000387 */ /* 0x0087e80000100a00 */
[----:B------:R1:W-:Y:S01]  /*3de0*/  @P0 STL.64 [R1+0xb0], R122 ;  /* 0x0000b07a01000387 */ /* 0x0003e20000100a00 */
[----:B------:R-:W-:-:S03]  /*3df0*/  @P1 VIADD R0, R0, 0x80 ;  /* 0x0000008000001836 */ /* 0x000fc60000000000 */
[----:B------:R-:W5:Y:S01]  /*3e00*/  @P1 LD.E.128 R72, desc[UR10][R4.64] ;  /* 0x0000000a04481980 */ /* 0x000f62000c101d00 */
[----:B---3--:R-:W-:Y:S01]  /*3e10*/  MOV R120, R116 ;  /* 0x0000007400787202 */ /* 0x008fe20000000f00 */
[----:B------:R-:W-:Y:S02]  /*3e20*/  IMAD.MOV.U32 R121, RZ, RZ, R55 ;  /* 0x000000ffff797224 */ /* 0x000fe400078e0037 */
[----:B------:R-:W5:Y:S01]  /*3e30*/  @P1 LD.E.128 R76, desc[UR10][R4.64+0x10] ;  /* 0x0000100a044c1980 */ /* 0x000f62000c101d00 */
[----:B-1----:R-:W-:Y:S01]  /*3e40*/  IMAD.MOV.U32 R122, RZ, RZ, R54 ;  /* 0x000000ffff7a7224 */ /* 0x002fe200078e0036 */
[----:B------:R-:W-:-:S06]  /*3e50*/  MOV R123, R53 ;  /* 0x00000035007b7202 */ /* 0x000fcc0000000f00 */
[----:B------:R-:W3:Y:S01]  /*3e60*/  @P1 LDG.E.128 R120, desc[UR10][R26.64] ;  /* 0x0000000a1a781981 */ /* 0x000ee2000c1e1d00 */
        /* <DEDUP_REMOVED lines=9> */
[----:B------:R-:W-:Y:S01]  /*3f00*/  MOV R45, R41 ;  /* 0x00000029002d7202 */ /* 0x000fe20000000f00 */
[----:B------:R-:W-:-:S02]  /*3f10*/  IMAD.MOV.U32 R47, RZ, RZ, R43 ;  /* 0x000000ffff2f7224 */ /* 0x000fc400078e002b */
[----:B------:R-:W-:Y:S01]  /*3f20*/  IMAD.MOV.U32 R46, RZ, RZ, R42 ;  /* 0x000000ffff2e7224 */ /* 0x000fe200078e002a */
[----:B--2---:R-:W-:Y:S01]  /*3f30*/  MOV R42, R37 ;  /* 0x00000025002a7202 */ /* 0x004fe20000000f00 */
[----:B----4-:R-:W-:Y:S01]  /*3f40*/  IMAD.MOV.U32 R44, RZ, RZ, R39 ;  /* 0x000000ffff2c7224 */ /* 0x010fe200078e0027 */
[----:B------:R-:W2:Y:S01]  /*3f50*/  LDL R37, [R1+0x4] ;  /* 0x0000040001257983 */ /* 0x000ea20000100800 */
[----:B------:R-:W-:Y:S02]  /*3f60*/  IMAD.MOV.U32 R43, RZ, RZ, R38 ;  /* 0x000000ffff2b7224 */ /* 0x000fe400078e0026 */
[----:B------:R-:W-:Y:S01]  /*3f70*/  IMAD.MOV.U32 R41, RZ, RZ, R36 ;  /* 0x000000ffff297224 */ /* 0x000fe200078e0024 */
[----:B------:R-:W2:Y:S04]  /*3f80*/  LDL R38, [R1+0x8] ;  /* 0x0000080001267983 */ /* 0x000ea80000100800 */
[----:B------:R-:W2:Y:S04]  /*3f90*/  LDL R36, [R1] ;  /* 0x0000000001247983 */ /* 0x000ea80000100800 */
[----:B------:R-:W2:Y:S04]  /*3fa0*/  LDL R39, [R1+0xc] ;  /* 0x00000c0001277983 */ /* 0x000ea80000100800 */
[----:B---3--:R1:W-:Y:S04]  /*3fb0*/  @P1 STL.64 [R1+0x98], R120 ;  /* 0x0000987801001387 */ /* 0x0083e80000100a00 */
[----:B------:R3:W-:Y:S01]  /*3fc0*/  @P1 STL.64 [R1+0xa0], R122 ;  /* 0x0000a07a01001387 */ /* 0x0007e20000100a00 */
[----:B-1----:R-:W-:Y:S01]  /*3fd0*/  IMAD.MOV.U32 R120, RZ, RZ, R116 ;  /* 0x000000ffff787224 */ /* 0x002fe200078e0074 */
[----:B------:R-:W-:Y:S01]  /*3fe0*/  MOV R121, R55 ;  /* 0x0000003700797202 */ /* 0x000fe20000000f00 */
[----:B---3--:R-:W-:-:S02]  /*3ff0*/  IMAD.MOV.U32 R122, RZ, RZ, R54 ;  /* 0x000000ffff7a7224 */ /* 0x008fc400078e0036 */
        /* <DEDUP_REMOVED lines=8> */
[----:B------:R-:W-:Y:S01]  /*4080*/  IMAD.MOV.U32 R54, RZ, RZ, R50 ;  /* 0x000000ffff367224 */ /* 0x000fe200078e0032 */
[----:B------:R-:W-:Y:S01]  /*4090*/  MOV R50, R46 ;  /* 0x0000002e00327202 */ /* 0x000fe20000000f00 */
[----:B------:R-:W-:Y:S01]  /*40a0*/  IMAD.MOV.U32 R48, RZ, RZ, R44 ;  /* 0x000000ffff307224 */ /* 0x000fe200078e002c */
[----:B------:R-:W-:Y:S01]  /*40b0*/  MOV R44, R40 ;  /* 0x00000028002c7202 */ /* 0x000fe20000000f00 */
[----:B------:R-:W-:Y:S01]  /*40c0*/  IMAD.MOV.U32 R49, RZ, RZ, R45 ;  /* 0x000000ffff317224 */ /* 0x000fe200078e002d */
[----:B------:R-:W-:Y:S01]  /*40d0*/  ISETP.GE.U32.AND P0, PT, R24, 0x280, PT ;  /* 0x000002801800780c */ /* 0x000fe20003f06070 */
[----:B------:R-:W-:Y:S01]  /*40e0*/  IMAD.MOV.U32 R43, RZ, RZ, R31 ;  /* 0x000000ffff2b7224 */ /* 0x000fe200078e001f */
[----:B-1----:R-:W1:Y:S01]  /*40f0*/  LDC.64 R26, c[0x0][0x3d8] ;  /* 0x0000f600ff1a7b82 */ /* 0x002e620000000a00 */
[----:B------:R-:W-:-:S02]  /*4100*/  IMAD.MOV.U32 R46, RZ, RZ, R42 ;  /* 0x000000ffff2e7224 */ /* 0x000fc400078e002a */
[----:B------:R-:W-:Y:S01]  /*4110*/  IMAD.MOV.U32 R45, RZ, RZ, R41 ;  /* 0x000000ffff2d7224 */ /* 0x000fe200078e0029 */
[----:B------:R-:W-:Y:S01]  /*4120*/  MOV R41, R25 ;  /* 0x0000001900297202 */ /* 0x000fe20000000f00 */
[----:B------:R-:W-:Y:S01]  /*4130*/  IMAD.MOV.U32 R40, RZ, RZ, R19 ;  /* 0x000000ffff287224 */ /* 0x000fe200078e0013 */
[----:B------:R-:W4:Y:S01]  /*4140*/  LDL R25, [R1+0x44] ;  /* 0x0000440001197983 */ /* 0x000f220000100800 */
[----:B------:R-:W-:Y:S02]  /*4150*/  IMAD.MOV.U32 R31, RZ, RZ, R16 ;  /* 0x000000ffff1f7224 */ /* 0x000fe400078e0010 */
[----:B------:R-:W-:Y:S01]  /*4160*/  @P2 IMAD.WIDE.U32 R6, R0, 0x20, R6 ;  /* 0x0000002000062825 */ /* 0x000fe200078e0006 */
[----:B------:R-:W2:Y:S01]  /*4170*/  LDL R19, [R1+0x10] ;  /* 0x0000100001137983 */ /* 0x000ea20000100800 */
[----:B------:R-:W-:Y:S01]  /*4180*/  MOV R117, R55 ;  /* 0x0000003700757202 */ /* 0x000fe20000000f00 */
[----:B------:R-:W1:Y:S01]  /*4190*/  @P0 LDC.64 R20, c[0x0][0x438] ;  /* 0x00010e00ff140b82 */ /* 0x000e620000000a00 */
[----:B------:R-:W-:Y:S01]  /*41a0*/  IMAD.MOV.U32 R42, RZ, RZ, R30 ;  /* 0x000000ffff2a7224 */ /* 0x000fe200078e001e */
[----:B------:R-:W4:Y:S01]  /*41b0*/  LDL R16, [R1+0x14] ;  /* 0x0000140001107983 */ /* 0x000f220000100800 */
[----:B------:R-:W-:-:S03]  /*41c0*/  IMAD.MOV.U32 R118, RZ, RZ, R54 ;  /* 0x000000ffff767224 */ /* 0x000fc600078e0036 */
[----:B------:R-:W4:Y:S01]  /*41d0*/  LDL R30, [R1+0x40] ;  /* 0x00004000011e7983 */ /* 0x000f220000100800 */
[----:B------:R-:W-:Y:S01]  /*41e0*/  MOV R54, R46 ;  /* 0x0000002e00367202 */ /* 0x000fe20000000f00 */
[----:B------:R-:W-:Y:S01]  /*41f0*/  IMAD.MOV.U32 R55, RZ, RZ, R45 ;  /* 0x000000ffff377224 */ /* 0x000fe200078e002d */
[----:B------:R-:W-:Y:S01]  /*4200*/  MOV R46, R42 ;  /* 0x0000002a002e7202 */ /* 0x000fe20000000f00 */
[----:B------:R-:W4:Y:S01]  /*4210*/  @P2 LDG.E.128 R32, desc[UR10][R6.64+0x10] ;  /* 0x0000100a06202981 */ /* 0x000f22000c1e1d00 */
[----:B------:R-:W-:Y:S01]  /*4220*/  IMAD.MOV.U32 R45, RZ, RZ, R43 ;  /* 0x000000ffff2d7224 */ /* 0x000fe200078e002b */
[----:B------:R-:W1:Y:S02]  /*4230*/  @P0 LDC.64 R28, c[0x0][0x440] ;  /* 0x00011000ff1c0b82 */ /* 0x000e640000000a00 */
[----:B---3--:R3:W-:Y:S04]  /*4240*/  @P1 STL.64 [R1+0x88], R120 ;  /* 0x0000887801001387 */ /* 0x0087e80000100a00 */
[----:B------:R0:W-:Y:S04]  /*4250*/  @P1 STL.64 [R1+0x90], R122 ;  /* 0x0000907a01001387 */ /* 0x0001e80000100a00 */
[----:B------:R-:W4:Y:S04]  /*4260*/  LDL R42, [R1+0x18] ;  /* 0x00001800012a7983 */ /* 0x000f280000100800 */
[----:B------:R-:W4:Y:S01]  /*4270*/  LDL R43, [R1+0x1c] ;  /* 0x00001c00012b7983 */ /* 0x000f220000100800 */
[----:B---3--:R-:W-:Y:S01]  /*4280*/  MOV R120, R52 ;  /* 0x0000003400787202 */ /* 0x008fe20000000f00 */
[----:B------:R-:W-:-:S02]  /*4290*/  IMAD.MOV.U32 R121, RZ, RZ, R51 ;  /* 0x000000ffff797224 */ /* 0x000fc400078e0033 */
[----:B0-----:R-:W-:Y:S01]  /*42a0*/  IMAD.MOV.U32 R122, RZ, RZ, R50 ;  /* 0x000000ffff7a7224 */ /* 0x001fe200078e0032 */
[----:B------:R-:W-:Y:S01]  /*42b0*/  MOV R123, R49 ;  /* 0x00000031007b7202 */ /* 0x000fe20000000f00 */
        /* <DEDUP_REMOVED lines=8> */
[----:B------:R-:W-:Y:S01]  /*4340*/  MOV R49, R31 ;  /* 0x0000001f00317202 */ /* 0x000fe20000000f00 */
[----:B------:R-:W-:Y:S01]  /*4350*/  IMAD.MOV.U32 R53, RZ, RZ, R47 ;  /* 0x000000ffff357224 */ /* 0x000fe200078e002f */
[----:B------:R-:W5:Y:S01]  /*4360*/  @P2 LD.E.128 R164, desc[UR10][R8.64+0x10] ;  /* 0x0000100a08a42980 */ /* 0x000f62000c101d00 */
[----:B------:R-:W-:-:S02]  /*4370*/  IMAD.MOV.U32 R47, RZ, RZ, R41 ;  /* 0x000000ffff2f7224 */ /* 0x000fc400078e0029 */
[----:B------:R-:W-:Y:S01]  /*4380*/  IMAD.MOV.U32 R48, RZ, RZ, R40 ;  /* 0x000000ffff307224 */ /* 0x000fe200078e0028 */
[----:B--2---:R-:W-:Y:S01]  /*4390*/  MOV R40, R19 ;  /* 0x0000001300287202 */ /* 0x004fe20000000f00 */
[C---:B------:R-:W-:Y:S01]  /*43a0*/  @P0 IMAD.WIDE.U32 R14, R0.reuse, 0x20, R14 ;  /* 0x00000020000e0825 */ /* 0x040fe200078e000e */
[----:B------:R0:W2:Y:S03]  /*43b0*/  @P1 LDG.E.128 R116, desc[UR10][R2.64+0x10] ;  /* 0x0000100a02741981 */ /* 0x0000a6000c1e1d00 */
[----:B----4-:R-:W-:Y:S01]  /*43c0*/  IMAD.MOV.U32 R41, RZ, RZ, R16 ;  /* 0x000000ffff297224 */ /* 0x010fe200078e0010 */
[----:B------:R-:W4:Y:S01]  /*43d0*/  @P2 LDG.E.128 R52, desc[UR10][R6.64] ;  /* 0x0000000a06342981 */ /* 0x000f22000c1e1d00 */
[----:B------:R-:W-:Y:S02]  /*43e0*/  IMAD.MOV.U32 R50, RZ, RZ, R30 ;  /* 0x000000ffff327224 */ /* 0x000fe400078e001e */
[----:B------:R-:W-:Y:S01]  /*43f0*/  IMAD.MOV.U32 R51, RZ, RZ, R25 ;  /* 0x000000ffff337224 */ /* 0x000fe200078e0019 */
[----:B------:R1:W-:Y:S01]  /*4400*/  @P2 STL.64 [R1+0x48], R32 ;  /* 0x0000482001002387 */ /* 0x0003e20000100a00 */
[----:B------:R-:W1:Y:S03]  /*4410*/  LDC.64 R30, c[0x0][0x3d0] ;  /* 0x0000f400ff1e7b82 */ /* 0x000e660000000a00 */
[----:B------:R-:W4:Y:S04]  /*4420*/  @P0 LDG.E.128 R36, desc[UR10][R14.64+0x10] ;  /* 0x0000100a0e240981 */ /* 0x000f28000c1e1d00 */
[----:B------:R1:W-:Y:S01]  /*4430*/  @P2 STL.64 [R1+0x50], R34 ;  /* 0x0000502201002387 */ /* 0x0003e20000100a00 */
[----:B0-----:R-:W0:Y:S03]  /*4440*/  @P3 LDC.64 R2, c[0x0][0x440] ;  /* 0x00011000ff023b82 */ /* 0x001e260000000a00 */
[----:B------:R-:W4:Y:S04]  /*4450*/  @P2 LDG.E.128 R48, desc[UR10][R10.64] ;  /* 0x0000000a0a302981 */ /* 0x000f28000c1e1d00 */
[----:B------:R-:W4:Y:S01]  /*4460*/  @P2 LDG.E.128 R44, desc[UR10][R10.64+0x10] ;  /* 0x0000100a0a2c2981 */ /* 0x000f22000c1e1d00 */
[----:B-1----:R-:W1:Y:S03]  /*4470*/  @P3 LDC.64 R32, c[0x0][0x438] ;  /* 0x00010e00ff203b82 */ /* 0x002e660000000a00 */
[----:B------:R0:W5:Y:S04]  /*4480*/  @P2 LD.E.128 R80, desc[UR10][R12.64] ;  /* 0x0000000a0c502980 */ /* 0x000168000c101d00 */
[----:B------:R0:W5:Y:S01]  /*4490*/  @P2 LD.E.128 R84, desc[UR10][R12.64+0x10] ;  /* 0x0000100a0c542980 */ /* 0x000162000c101d00 */
        /* <DEDUP_REMOVED lines=8> */
[C---:B------:R-:W-:Y:S01]  /*4520*/  @P3 IMAD.WIDE.U32 R30, R0.reuse, 0x20, R30 ;  /* 0x00000020001e3825 */ /* 0x040fe200078e001e */
[----:B------:R0:W5:Y:S03]  /*4530*/  @P0 LDG.E.128 R244, desc[UR10][R26.64+0x10] ;  /* 0x0000100a1af40981 */ /* 0x000166000c1e1d00 */
[C---:B-1----:R-:W-:Y:S01]  /*4540*/  @P3 IMAD.WIDE.U32 R32, R0.reuse, 0x20, R32 ;  /* 0x0000002000203825 */ /* 0x042fe200078e0020 */
[----:B------:R1:W5:Y:S03]  /*4550*/  @P3 LDG.E.128 R240, desc[UR10][R30.64] ;  /* 0x0000000a1ef03981 */ /* 0x000366000c1e1d00 */
[C---:B0-----:R-:W-:Y:S01]  /*4560*/  @P3 IMAD.WIDE.U32 R34, R0.reuse, 0x20, R34 ;  /* 0x0000002000223825 */ /* 0x041fe200078e0022 */
        /* <DEDUP_REMOVED lines=13> */
[----:B--2---:R1:W-:Y:S04]  /*4640*/  @P1 STL.64 [R1+0x68], R116 ;  /* 0x0000687401001387 */ /* 0x0043e80000100a00 */
[----:B------:R1:W-:Y:S04]  /*4650*/  @P1 STL.64 [R1+0x70], R118 ;  /* 0x0000707601001387 */ /* 0x0003e80000100a00 */
[----:B----4-:R1:W-:Y:S04]  /*4660*/  @P2 STL.64 [R1+0x58], R52 ;  /* 0x0000583401002387 */ /* 0x0103e80000100a00 */
[----:B------:R1:W-:Y:S04]  /*4670*/  @P2 STL.64 [R1+0x60], R54 ;  /* 0x0000603601002387 */ /* 0x0003e80000100a00 */
[----:B------:R1:W-:Y:S04]  /*4680*/  @P0 STL.64 [R1], R36 ;  /* 0x0000002401000387 */ /* 0x0003e80000100a00 */
        /* <DEDUP_REMOVED lines=27> */
.L_x_15521:
        /* <DEDUP_REMOVED lines=48> */
[----:B---3--:R-:W-:Y:S01]  /*4b40*/  MOV R52, R50 ;  /* 0x0000003200347202 */ /* 0x008fe20000000f00 */
[----:B----4-:R-:W-:Y:S02]  /*4b50*/  IMAD.MOV.U32 R53, RZ, RZ, R49 ;  /* 0x000000ffff357224 */ /* 0x010fe400078e0031 */
[----:B------:R-:W-:Y:S01]  /*4b60*/  IMAD.MOV.U32 R50, RZ, RZ, R46 ;  /* 0x000000ffff327224 */ /* 0x000fe200078e002e */
[----:B--2---:R-:W-:Y:S01]  /*4b70*/  MOV R55, R47 ;  /* 0x0000002f00377202 */ /* 0x004fe20000000f00 */
[----:B------:R-:W-:Y:S01]  /*4b80*/  IMAD.MOV.U32 R54, RZ, RZ, R48 ;  /* 0x000000ffff367224 */ /* 0x000fe200078e0030 */
[----:B------:R-:W-:Y:S01]  /*4b90*/  MOV R48, R44 ;  /* 0x0000002c00307202 */ /* 0x000fe20000000f00 */
[----:B------:R-:W-:-:S02]  /*4ba0*/  IMAD.MOV.U32 R47, RZ, RZ, R43 ;  /* 0x000000ffff2f7224 */ /* 0x000fc400078e002b */
[----:B------:R-:W-:Y:S01]  /*4bb0*/  IMAD.MOV.U32 R49, RZ, RZ, R45 ;  /* 0x000000ffff317224 */ /* 0x000fe200078e002d */
[----:B------:R-:W-:Y:S01]  /*4bc0*/  MOV R116, R50 ;  /* 0x0000003200747202 */ /* 0x000fe20000000f00 */
[----:B------:R-:W-:Y:S01]  /*4bd0*/  IMAD.MOV.U32 R118, RZ, RZ, R48 ;  /* 0x000000ffff767224 */ /* 0x000fe200078e0030 */
[----:B------:R-:W-:Y:S01]  /*4be0*/  MOV R119, R47 ;  /* 0x0000002f00777202 */ /* 0x000fe20000000f00 */
[----:B------:R-:W-:Y:S01]  /*4bf0*/  IMAD.MOV.U32 R117, RZ, RZ, R49 ;  /* 0x000000ffff757224 */ /* 0x000fe200078e0031 */
[----:B------:R2:W3:Y:S05]  /*4c00*/  @P3 LDG.E.128 R52, desc[UR10][R2.64+0x10] ;  /* 0x0000100a02343981 */ /* 0x0004ea000c1e1d00 */
        /* <DEDUP_REMOVED lines=16> */
[----:B--2---:R-:W2:Y:S01]  /*4d10*/  LDC.64 R2, c[0x0][0x3d0] ;  /* 0x0000f400ff027b82 */ /* 0x004ea20000000a00 */
[----:B------:R-:W-:Y:S01]  /*4d20*/  IMAD.MOV.U32 R31, RZ, RZ, R26 ;  /* 0x000000ffff1f7224 */ /* 0x000fe200078e001a */
[----:B------:R-:W2:Y:S01]  /*4d30*/  LDL R27, [R1+0xb8] ;  /* 0x0000b800011b7983 */ /* 0x000ea20000100800 */
[----:B------:R-:W-:-:S02]  /*4d40*/  IMAD.MOV.U32 R25, RZ, RZ, R21 ;  /* 0x000000ffff197224 */ /* 0x000fc400078e0015 */
[----:B------:R-:W-:Y:S01]  /*4d50*/  IMAD.MOV.U32 R34, RZ, RZ, R20 ;  /* 0x000000ffff227224 */ /* 0x000fe200078e0014 */
[----:B------:R-:W2:Y:S01]  /*4d60*/  LDL R26, [R1+0xbc] ;  /* 0x0000bc00011a7983 */ /* 0x000ea20000100800 */
[----:B------:R-:W-:-:S03]  /*4d70*/  IMAD.MOV.U32 R51, RZ, RZ, R43 ;  /* 0x000000ffff337224 */ /* 0x000fc600078e002b */
[----:B------:R-:W2:Y:S01]  /*4d80*/  LDL R21, [R1+0xc0] ;  /* 0x0000c00001157983 */ /* 0x000ea20000100800 */
[----:B------:R-:W-:-:S03]  /*4d90*/  IMAD.MOV.U32 R48, RZ, RZ, R40 ;  /* 0x000000ffff307224 */ /* 0x000fc600078e0028 */
[----:B------:R-:W2:Y:S01]  /*4da0*/  LDL R20, [R1+0xc4] ;  /* 0x0000c40001147983 */ /* 0x000ea20000100800 */
[----:B------:R-:W-:Y:S01]  /*4db0*/  MOV R43, R35 ;  /* 0x00000023002b7202 */ /* 0x000fe20000000f00 */
[----:B------:R-:W-:Y:S02]  /*4dc0*/  IMAD.MOV.U32 R40, RZ, RZ, R34 ;  /* 0x000000ffff287224 */ /* 0x000fe400078e0022 */
[----:B---3--:R3:W-:Y:S04]  /*4dd0*/  @P3 STL.64 [R1+0x108], R52 ;  /* 0x0001083401003387 */ /* 0x0087e80000100a00 */
[----:B------:R0:W-:Y:S04]  /*4de0*/  @P3 STL.64 [R1+0x110], R54 ;  /* 0x0001103601003387 */ /* 0x0001e80000100a00 */
[----:B------:R-:W2:Y:S01]  /*4df0*/  LDL R35, [R1+0xb4] ;  /* 0x0000b40001237983 */ /* 0x000ea20000100800 */
[----:B---3--:R-:W-:Y:S01]  /*4e00*/  IMAD.MOV.U32 R53, RZ, RZ, R45 ;  /* 0x000000ffff357224 */ /* 0x008fe200078e002d */
[----:B------:R-:W-:Y:S01]  /*4e10*/  MOV R52, R44 ;  /* 0x0000002c00347202 */ /* 0x000fe20000000f00 */
[----:B------:R-:W-:Y:S01]  /*4e20*/  IMAD.MOV.U32 R45, RZ, RZ, R37 ;  /* 0x000000ffff2d7224 */ /* 0x000fe200078e0025 */
[----:B------:R-:W3:Y:S01]  /*4e30*/  LDL R34, [R1+0xa8] ;  /* 0x0000a80001227983 */ /* 0x000ee20000100800 */
[----:B0-----:R-:W-:-:S02]  /*4e40*/  IMAD.MOV.U32 R54, RZ, RZ, R46 ;  /* 0x000000ffff367224 */ /* 0x001fc400078e002e */
[----:B------:R-:W-:Y:S01]  /*4e50*/  IMAD.MOV.U32 R44, RZ, RZ, R36 ;  /* 0x000000ffff2c7224 */ /* 0x000fe200078e0024 */
[----:B------:R-:W3:Y:S04]  /*4e60*/  LDL R37, [R1+0xac] ;  /* 0x0000ac0001257983 */ /* 0x000ee80000100800 */
[----:B------:R-:W3:Y:S04]  /*4e70*/  LDL R36, [R1+0xb0] ;  /* 0x0000b00001247983 */ /* 0x000ee80000100800 */
[----:B----4-:R0:W-:Y:S04]  /*4e80*/  @P3 STL.64 [R1+0xf8], R116 ;  /* 0x0000f87401003387 */ /* 0x0101e80000100a00 */
[----:B------:R4:W-:Y:S01]  /*4e90*/  @P3 STL.64 [R1+0x100], R118 ;  /* 0x0001007601003387 */ /* 0x0009e20000100a00 */
[----:B0-----:R-:W-:Y:S01]  /*4ea0*/  MOV R116, R54 ;  /* 0x0000003600747202 */ /* 0x001fe20000000f00 */
[----:B------:R-:W-:-:S02]  /*4eb0*/  IMAD.MOV.U32 R117, RZ, RZ, R53 ;  /* 0x000000ffff757224 */ /* 0x000fc400078e0035 */
[----:B----4-:R-:W-:Y:S01]  /*4ec0*/  IMAD.MOV.U32 R118, RZ, RZ, R52 ;  /* 0x000000ffff767224 */ /* 0x010fe200078e0034 */
[----:B------:R-:W-:-:S06]  /*4ed0*/  MOV R119, R51 ;  /* 0x0000003300777202 */ /* 0x000fcc0000000f00 */
[----:B------:R0:W4:Y:S01]  /*4ee0*/  @P3 LDG.E.128 R116, desc[UR10][R6.64+0x10] ;  /* 0x0000100a06743981 */ /* 0x000122000c1e1d00 */
[----:B------:R-:W-:Y:S01]  /*4ef0*/  MOV R49, R41 ;  /* 0x0000002900317202 */ /* 0x000fe20000000f00 */
[----:B------:R-:W-:Y:S01]  /*4f00*/  IMAD.MOV.U32 R50, RZ, RZ, R42 ;  /* 0x000000ffff327224 */ /* 0x000fe200078e002a */
[----:B------:R-:W-:Y:S01]  /*4f10*/  MOV R46, R38 ;  /* 0x00000026002e7202 */ /* 0x000fe20000000f00 */
[----:B------:R-:W-:Y:S01]  /*4f20*/  IMAD.MOV.U32 R47, RZ, RZ, R39 ;  /* 0x000000ffff2f7224 */ /* 0x000fe200078e0027 */
[----:B--2---:R-:W-:Y:S01]  /*4f30*/  MOV R41, R26 ;  /* 0x0000001a00297202 */ /* 0x004fe20000000f00 */
[----:B------:R-:W-:Y:S02]  /*4f40*/  IMAD.MOV.U32 R42, RZ, RZ, R27 ;  /* 0x000000ffff2a7224 */ /* 0x000fe400078e001b */
[----:B------:R-:W-:Y:S01]  /*4f50*/  IMAD.MOV.U32 R38, RZ, RZ, R20 ;  /* 0x000000ffff267224 */ /* 0x000fe200078e0014 */
[----:B------:R-:W-:Y:S01]  /*4f60*/  MOV R52, R48 ;  /* 0x0000003000347202 */ /* 0x000fe20000000f00 */
[----:B------:R-:W-:Y:S01]  /*4f70*/  IMAD.MOV.U32 R39, RZ, RZ, R21 ;  /* 0x000000ffff277224 */ /* 0x000fe200078e0015 */
[----:B------:R-:W2:Y:S01]  /*4f80*/  LDC.64 R26, c[0x0][0x3d8] ;  /* 0x0000f600ff1a7b82 */ /* 0x000ea20000000a00 */
[----:B------:R-:W-:-:S02]  /*4f90*/  IMAD.MOV.U32 R54, RZ, RZ, R50 ;  /* 0x000000ffff367224 */ /* 0x000fc400078e0032 */
[----:B------:R-:W-:Y:S01]  /*4fa0*/  IMAD.MOV.U32 R53, RZ, RZ, R49 ;  /* 0x000000ffff357224 */ /* 0x000fe200078e0031 */
[----:B------:R-:W-:Y:S01]  /*4fb0*/  MOV R49, R45 ;  /* 0x0000002d00317202 */ /* 0x000fe20000000f00 */
[----:B------:R-:W-:Y:S02]  /*4fc0*/  IMAD.MOV.U32 R51, RZ, RZ, R47 ;  /* 0x000000ffff337224 */ /* 0x000fe400078e002f */
[----:B------:R-:W-:Y:S01]  /*4fd0*/  IMAD.MOV.U32 R50, RZ, RZ, R46 ;  /* 0x000000ffff327224 */ /* 0x000fe200078e002e */
[----:B------:R-:W-:Y:S01]  /*4fe0*/  MOV R46, R42 ;  /* 0x0000002a002e7202 */ /* 0x000fe20000000f00 */
[----:B------:R-:W-:Y:S01]  /*4ff0*/  IMAD.MOV.U32 R48, RZ, RZ, R44 ;  /* 0x000000ffff307224 */ /* 0x000fe200078e002c */
[----:B------:R-:W2:Y:S01]  /*5000*/  @P1 LDC.64 R20, c[0x0][0x438] ;  /* 0x00010e00ff141b82 */ /* 0x000ea20000000a00 */
[----:B------:R-:W-:Y:S01]  /*5010*/  IMAD.MOV.U32 R47, RZ, RZ, R43 ;  /* 0x000000ffff2f7224 */ /* 0x000fe200078e002b */
[----:B------:R-:W-:Y:S01]  /*5020*/  MOV R43, R38 ;  /* 0x00000026002b7202 */ /* 0x000fe20000000f00 */
[----:B------:R-:W-:-:S02]  /*5030*/  IMAD.MOV.U32 R45, RZ, RZ, R41 ;  /* 0x000000ffff2d7224 */ /* 0x000fc400078e0029 */
[----:B------:R-:W-:Y:S02]  /*5040*/  IMAD.MOV.U32 R44, RZ, RZ, R39 ;  /* 0x000000ffff2c7224 */ /* 0x000fe400078e0027 */
[C---:B------:R-:W-:Y:S01]  /*5050*/  @P3 IMAD.WIDE.U32 R4, R0.reuse, 0x20, R4 ;  /* 0x0000002000043825 */ /* 0x040fe200078e0004 */
[----:B------:R-:W-:Y:S01]  /*5060*/  @P3 LOP3.LUT R0, R0, 0x80, RZ, 0xfc, !PT ;  /* 0x0000008000003812 */ /* 0x000fe200078efcff */
[----:B0-----:R-:W0:Y:S03]  /*5070*/  LDC.64 R6, c[0x0][0x3d0] ;  /* 0x0000f400ff067b82 */ /* 0x001e260000000a00 */
[----:B------:R-:W5:Y:S01]  /*5080*/  @P3 LD.E.128 R104, desc[UR10][R4.64] ;  /* 0x0000000a04683980 */ /* 0x000f62000c101d00 */
[----:B------:R-:W-:-:S03]  /*5090*/  @P0 IMAD.WIDE.U32 R8, R0, 0x20, R8 ;  /* 0x0000002000080825 */ /* 0x000fc600078e0008 */
[----:B------:R1:W5:Y:S01]  /*50a0*/  @P3 LD.E.128 R108, desc[UR10][R4.64+0x10] ;  /* 0x0000100a046c3980 */ /* 0x000362000c101d00 */
[----:B------:R-:W-:Y:S01]  /*50b0*/  MOV R39, R35 ;  /* 0x0000002300277202 */ /* 0x000fe20000000f00 */
[----:B------:R-:W-:Y:S01]  /*50c0*/  IMAD.MOV.U32 R35, RZ, RZ, R29 ;  /* 0x000000ffff237224 */ /* 0x000fe200078e001d */
[----:B-1----:R-:W1:Y:S01]  /*50d0*/  @P2 LDC.64 R4, c[0x0][0x438] ;  /* 0x00010e00ff042b82 */ /* 0x002e620000000a00 */
[----:B------:R-:W2:Y:S01]  /*50e0*/  LDL R29, [R1+0x44] ;  /* 0x00004400011d7983 */ /* 0x000ea20000100800 */
[----:B---3--:R-:W-:Y:S02]  /*50f0*/  IMAD.MOV.U32 R38, RZ, RZ, R34 ;  /* 0x000000ffff267224 */ /* 0x008fe400078e0022 */
[----:B------:R-:W-:Y:S02]  /*5100*/  IMAD.MOV.U32 R34, RZ, RZ, R28 ;  /* 0x000000ffff227224 */ /* 0x000fe400078e001c */
[----:B------:R-:W-:Y:S01]  /*5110*/  IMAD.MOV.U32 R42, RZ, RZ, R37 ;  /* 0x000000ffff2a7224 */ /* 0x000fe200078e0025 */
[----:B------:R-:W3:Y:S01]  /*5120*/  LDL R28, [R1+0x38] ;  /* 0x00003800011c7983 */ /* 0x000ee20000100800 */
[----:B------:R-:W-:-:S02]  /*5130*/  IMAD.MOV.U32 R37, RZ, RZ, R33 ;  /* 0x000000ffff257224 */ /* 0x000fc400078e0021 */
[----:B------:R-:W-:Y:S01]  /*5140*/  IMAD.MOV.U32 R41, RZ, RZ, R36 ;  /* 0x000000ffff297224 */ /* 0x000fe200078e0024 */
[----:B------:R-:W-:Y:S01]  /*5150*/  MOV R36, R32 ;  /* 0x0000002000247202 */ /* 0x000fe20000000f00 */
[----:B------:R-:W3:Y:S04]  /*5160*/  LDL R33, [R1+0x3c] ;  /* 0x00003c0001217983 */ /* 0x000ee80000100800 */
[----:B------:R-:W3:Y:S04]  /*5170*/  LDL R32, [R1+0x40] ;  /* 0x0000400001207983 */ /* 0x000ee80000100800 */
[----:B----4-:R4:W-:Y:S04]  /*5180*/  @P3 STL.64 [R1+0xe8], R116 ;  /* 0x0000e87401003387 */ /* 0x0109e80000100a00 */
[----:B------:R0:W-:Y:S01]  /*5190*/  @P3 STL.64 [R1+0xf0], R118 ;  /* 0x0000f07601003387 */ /* 0x0001e20000100a00 */
[----:B----4-:R-:W-:Y:S01]  /*51a0*/  MOV R116, R54 ;  /* 0x0000003600747202 */ /* 0x010fe20000000f00 */
[----:B------:R-:W-:-:S02]  /*51b0*/  IMAD.MOV.U32 R117, RZ, RZ, R53 ;  /* 0x000000ffff757224 */ /* 0x000fc400078e0035 */
[----:B0-----:R-:W-:Y:S01]  /*51c0*/  IMAD.MOV.U32 R118, RZ, RZ, R52 ;  /* 0x000000ffff767224 */ /* 0x001fe200078e0034 */
[----:B------:R-:W-:-:S06]  /*51d0*/  MOV R119, R51 ;  /* 0x0000003300777202 */ /* 0x000fcc0000000f00 */
[----:B------:R-:W4:Y:S01]  /*51e0*/  @P0 LDG.E.128 R116, desc[UR10][R8.64] ;  /* 0x0000000a08740981 */ /* 0x000f22000c1e1d00 */
        /* <DEDUP_REMOVED lines=12> */
[----:B------:R-:W-:Y:S01]  /*52b0*/  MOV R36, R34 ;  /* 0x0000002200247202 */ /* 0x000fe20000000f00 */
[----:B------:R-:W-:Y:S02]  /*52c0*/  IMAD.MOV.U32 R45, RZ, RZ, R41 ;  /* 0x000000ffff2d7224 */ /* 0x000fe400078e0029 */
[----:B------:R-:W-:Y:S02]  /*52d0*/  IMAD.MOV.U32 R39, RZ, RZ, R35 ;  /* 0x000000ffff277224 */ /* 0x000fe400078e0023 */
[----:B------:R-:W-:Y:S01]  /*52e0*/  @P0 IMAD.WIDE.U32 R12, R0, 0x20, R12 ;  /* 0x00000020000c0825 */ /* 0x000fe200078e000c */
[----:B--2---:R-:W-:Y:S02]  /*52f0*/  MOV R35, R29 ;  /* 0x0000001d00237202 */ /* 0x004fe40000000f00 */
[----:B------:R-:W2:Y:S01]  /*5300*/  LDL R29, [R1+0x94] ;  /* 0x00009400011d7983 */ /* 0x000ea20000100800 */
[----:B---3--:R-:W-:-:S03]  /*5310*/  IMAD.MOV.U32 R34, RZ, RZ, R28 ;  /* 0x000000ffff227224 */ /* 0x008fc600078e001c */
[----:B------:R-:W3:Y:S01]  /*5320*/  LDL R28, [R1+0x88] ;  /* 0x00008800011c7983 */ /* 0x000ee20000100800 */
[----:B------:R-:W-:-:S03]  /*5330*/  IMAD.MOV.U32 R42, RZ, RZ, R33 ;  /* 0x000000ffff2a7224 */ /* 0x000fc600078e0021 */
[----:B------:R-:W3:Y:S01]  /*5340*/  LDL R33, [R1+0x8c] ;  /* 0x00008c0001217983 */ /* 0x000ee20000100800 */
[----:B------:R-:W-:-:S03]  /*5350*/  IMAD.MOV.U32 R41, RZ, RZ, R32 ;  /* 0x000000ffff297224 */ /* 0x000fc600078e0020 */
[----:B------:R-:W3:Y:S04]  /*5360*/  LDL R32, [R1+0x90] ;  /* 0x0000900001207983 */ /* 0x000ee80000100800 */
[----:B----4-:R0:W-:Y:S04]  /*5370*/  @P0 STL.64 [R1+0xd8], R116 ;  /* 0x0000d87401000387 */ /* 0x0101e80000100a00 */
[----:B------:R4:W-:Y:S01]  /*5380*/  @P0 STL.64 [R1+0xe0], R118 ;  /* 0x0000e07601000387 */ /* 0x0009e20000100a00 */
[----:B0-----:R-:W-:Y:S01]  /*5390*/  IMAD.MOV.U32 R116, RZ, RZ, R54 ;  /* 0x000000ffff747224 */ /* 0x001fe200078e0036 */
[----:B------:R-:W-:Y:S01]  /*53a0*/  MOV R117, R53 ;  /* 0x0000003500757202 */ /* 0x000fe20000000f00 */
[----:B------:R-:W-:Y:S01]  /*53b0*/  IMAD.MOV.U32 R53, RZ, RZ, R49 ;  /* 0x000000ffff357224 */ /* 0x000fe200078e0031 */
[----:B------:R-:W-:Y:S01]  /*53c0*/  MOV R54, R50 ;  /* 0x0000003200367202 */ /* 0x000fe20000000f00 */
[----:B----4-:R-:W-:-:S02]  /*53d0*/  IMAD.MOV.U32 R118, RZ, RZ, R52 ;  /* 0x000000ffff767224 */ /* 0x010fc400078e0034 */
[----:B------:R-:W-:Y:S01]  /*53e0*/  IMAD.MOV.U32 R119, RZ, RZ, R51 ;  /* 0x000000ffff777224 */ /* 0x000fe200078e0033 */
[----:B------:R-:W-:Y:S01]  /*53f0*/  MOV R51, R47 ;  /* 0x0000002f00337202 */ /* 0x000fe20000000f00 */
[----:B------:R-:W-:Y:S01]  /*5400*/  IMAD.MOV.U32 R52, RZ, RZ, R48 ;  /* 0x000000ffff347224 */ /* 0x000fe200078e0030 */
[----:B------:R-:W-:Y:S01]  /*5410*/  MOV R120, R54 ;  /* 0x0000003600787202 */ /* 0x000fe20000000f00 */
[----:B------:R-:W-:Y:S01]  /*5420*/  IMAD.MOV.U32 R121, RZ, RZ, R53 ;  /* 0x000000ffff797224 */ /* 0x000fe200078e0035 */
[----:B------:R-:W-:Y:S01]  /*5430*/  MOV R123, R51 ;  /* 0x00000033007b7202 */ /* 0x000fe20000000f00 */
[----:B------:R-:W-:Y:S01]  /*5440*/  IMAD.MOV.U32 R122, RZ, RZ, R52 ;  /* 0x000000ffff7a7224 */ /* 0x000fe200078e0034 */
[----:B------:R-:W4:Y:S01]  /*5450*/  @P0 LDG.E.128 R116, desc[UR10][R8.64+0x10] ;  /* 0x0000100a08740981 */ /* 0x000f22000c1e1d00 */
[----:B------:R-:W-:Y:S02]  /*5460*/  IMAD.MOV.U32 R50, RZ, RZ, R46 ;  /* 0x000000ffff327224 */ /* 0x000fe400078e002e */
[----:B------:R-:W-:Y:S01]  /*5470*/  IMAD.MOV.U32 R49, RZ, RZ, R45 ;  /* 0x000000ffff317224 */ /* 0x000fe200078e002d */
[----:B------:R-:W-:Y:S01]  /*5480*/  MOV R45, R41 ;  /* 0x00000029002d7202 */ /* 0x000fe20000000f00 */
[----:B------:R-:W-:Y:S01]  /*5490*/  IMAD.MOV.U32 R46, RZ, RZ, R42 ;  /* 0x000000ffff2e7224 */ /* 0x000fe200078e002a */
[----:B------:R-:W4:Y:S04]  /*54a0*/  LDL R41, [R1+0xa0] ;  /* 0x0000a00001297983 */ /* 0x000f280000100800 */
[----:B------:R-:W4:Y:S04]  /*54b0*/  LDL R42, [R1+0x9c] ;  /* 0x00009c00012a7983 */ /* 0x000f280000100800 */
[----:B------:R-:W4:Y:S01]  /*54c0*/  @P0 LDG.E.128 R120, desc[UR10][R12.64] ;  /* 0x0000000a0c780981 */ /* 0x000f22000c1e1d00 */
[----:B------:R-:W-:Y:S01]  /*54d0*/  MOV R48, R44 ;  /* 0x0000002c00307202 */ /* 0x000fe20000000f00 */
[----:B------:R-:W-:-:S02]  /*54e0*/  IMAD.MOV.U32 R47, RZ, RZ, R43 ;  /* 0x000000ffff2f7224 */ /* 0x000fc400078e002b */
[----:B------:R-:W-:Y:S02]  /*54f0*/  IMAD.MOV.U32 R44, RZ, RZ, R35 ;  /* 0x000000ffff2c7224 */ /* 0x000fe400078e0023 */
[----:B------:R-:W-:Y:S01]  /*5500*/  IMAD.MOV.U32 R43, RZ, RZ, R34 ;  /* 0x000000ffff2b7224 */ /* 0x000fe200078e0022 */
[----:B------:R-:W-:Y:S01]  /*5510*/  MOV R53, R48 ;  /* 0x0000003000357202 */ /* 0x000fe20000000f00 */
[----:B------:R-:W-:Y:S02]  /*5520*/  IMAD.MOV.U32 R54, RZ, RZ, R49 ;  /* 0x000000ffff367224 */ /* 0x000fe400078e0031 */
[----:B------:R-:W-:Y:S02]  /*5530*/  IMAD.MOV.U32 R55, RZ, RZ, R50 ;  /* 0x000000ffff377224 */ /* 0x000fe400078e0032 */
[----:B------:R-:W-:Y:S02]  /*5540*/  IMAD.MOV.U32 R49, RZ, RZ, R46 ;  /* 0x000000ffff317224 */ /* 0x000fe400078e002e */
[----:B------:R-:W-:-:S02]  /*5550*/  IMAD.MOV.U32 R51, RZ, RZ, R44 ;  /* 0x000000ffff337224 */ /* 0x000fc400078e002c */
[----:B------:R-:W-:Y:S02]  /*5560*/  IMAD.MOV.U32 R48, RZ, RZ, R43 ;  /* 0x000000ffff307224 */ /* 0x000fe400078e002b */
[----:B--2---:R-:W-:Y:S02]  /*5570*/  IMAD.MOV.U32 R35, RZ, RZ, R29 ;  /* 0x000000ffff237224 */ /* 0x004fe400078e001d */
[----:B------:R-:W2:Y:S01]  /*5580*/  LDL R29, [R1+0xa4] ;  /* 0x0000a400011d7983 */ /* 0x000ea20000100800 */
[----:B---3--:R-:W-:Y:S01]  /*5590*/  MOV R34, R32 ;  /* 0x0000002000227202 */ /* 0x008fe20000000f00 */
[----:B------:R-:W-:Y:S02]  /*55a0*/  IMAD.MOV.U32 R32, RZ, RZ, R28 ;  /* 0x000000ffff207224 */ /* 0x000fe400078e001c */
[----:B------:R-:W3:Y:S04]  /*55b0*/  LDL R28, [R1+0x98] ;  /* 0x00009800011c7983 */ /* 0x000ee80000100800 */
[----:B----4-:R0:W-:Y:S04]  /*55c0*/  @P0 STL.64 [R1+0xc8], R116 ;  /* 0x0000c87401000387 */ /* 0x0101e80000100a00 */
[----:B------:R-:W-:Y:S01]  /*55d0*/  @P0 STL.64 [R1+0xd0], R118 ;  /* 0x0000d07601000387 */ /* 0x000fe20000100a00 */
[----:B------:R-:W-:-:S03]  /*55e0*/  IMAD.MOV.U32 R46, RZ, RZ, R41 ;  /* 0x000000ffff2e7224 */ /* 0x000fc600078e0029 */
[----:B------:R-:W4:Y:S01]  /*55f0*/  LDL R43, [R1+0x6c] ;  /* 0x00006c00012b7983 */ /* 0x000f220000100800 */
[----:B0-----:R-:W-:Y:S01]  /*5600*/  IMAD.MOV.U32 R116, RZ, RZ, R47 ;  /* 0x000000ffff747224 */ /* 0x001fe200078e002f */
[----:B------:R-:W-:Y:S02]  /*5610*/  MOV R47, R42 ;  /* 0x0000002a002f7202 */ /* 0x000fe40000000f00 */
[----:B------:R-:W4:Y:S04]  /*5620*/  LDL R41, [R1+0x74] ;  /* 0x0000740001297983 */ /* 0x000f280000100800 */
        /* <DEDUP_REMOVED lines=9> */
[----:B------:R-:W-:Y:S01]  /*56c0*/  MOV R50, R45 ;  /* 0x0000002d00327202 */ /* 0x000fe20000000f00 */
[----:B------:R-:W-:Y:S02]  /*56d0*/  IMAD.MOV.U32 R54, RZ, RZ, R46 ;  /* 0x000000ffff367224 */ /* 0x000fe400078e002e */
[----:B------:R-:W-:Y:S02]  /*56e0*/  IMAD.MOV.U32 R55, RZ, RZ, R47 ;  /* 0x000000ffff377224 */ /* 0x000fe400078e002f */
[----:B------:R-:W-:-:S04]  /*56f0*/  @P0 IMAD.WIDE.U32 R10, R0, 0x20, R10 ;  /* 0x00000020000a0825 */ /* 0x000fc800078e000a */
[----:B------:R-:W-:Y:S01]  /*5700*/  @P0 VIADD R0, R0, 0x80 ;  /* 0x0000008000000836 */ /* 0x000fe20000000000 */
[----:B------:R-:W-:Y:S01]  /*5710*/  MOV R129, R55 ;  /* 0x0000003700817202 */ /* 0x000fe20000000f00 */
[----:B------:R-:W-:Y:S01]  /*5720*/  IMAD.MOV.U32 R130, RZ, RZ, R54 ;  /* 0x000000ffff827224 */ /* 0x000fe200078e0036 */
[----:B------:R-:W-:Y:S01]  /*5730*/  LOP3.LUT R22, R22, 0xfffffdff, RZ, 0xc0, !PT ;  /* 0xfffffdff16167812 */ /* 0x000fe200078ec0ff */
[----:B------:R-:W-:Y:S01]  /*5740*/  @P1 IMAD.WIDE.U32 R14, R0, 0x20, R14 ;  /* 0x00000020000e1825 */ /* 0x000fe200078e000e */
[----:B------:R-:W5:Y:S04]  /*5750*/  @P0 LD.E.128 R112, desc[UR10][R10.64] ;  /* 0x0000000a0a700980 */ /* 0x000f68000c101d00 */
[----:B------:R-:W4:Y:S01]  /*5760*/  @P1 LDG.E.128 R32, desc[UR10][R14.64+0x10] ;  /* 0x0000100a0e201981 */ /* 0x000f22000c1e1d00 */
[----:B--2---:R-:W-:-:S03]  /*5770*/  IMAD.MOV.U32 R45, RZ, RZ, R29 ;  /* 0x000000ffff2d7224 */ /* 0x004fc600078e001d */
[----:B------:R0:W5:Y:S02]  /*5780*/  @P0 LD.E.128 R148, desc[UR10][R10.64+0x10] ;  /* 0x0000100a0a940980 */ /* 0x000164000c101d00 */
[----:B------:R-:W-:Y:S02]  /*5790*/  MOV R53, R45 ;  /* 0x0000002d00357202 */ /* 0x000fe40000000f00 */
[----:B---3--:R-:W-:Y:S01]  /*57a0*/  MOV R52, R28 ;  /* 0x0000001c00347202 */ /* 0x008fe20000000f00 */
[----:B----4-:R-:W-:-:S03]  /*57b0*/  IMAD.MOV.U32 R47, RZ, RZ, R43 ;  /* 0x000000ffff2f7224 */ /* 0x010fc600078e002b */
[----:B------:R-:W-:Y:S01]  /*57c0*/  MOV R116, R52 ;  /* 0x0000003400747202 */ /* 0x000fe20000000f00 */
[----:B------:R-:W1:Y:S01]  /*57d0*/  LDC.64 R28, c[0x0][0x3d8] ;  /* 0x0000f600ff1c7b82 */ /* 0x000e620000000a00 */
[----:B------:R-:W-:Y:S01]  /*57e0*/  MOV R43, R31 ;  /* 0x0000001f002b7202 */ /* 0x000fe20000000f00 */
[----:B------:R-:W-:Y:S02]  /*57f0*/  IMAD.MOV.U32 R45, RZ, RZ, R41 ;  /* 0x000000ffff2d7224 */ /* 0x000fe400078e0029 */
[----:B------:R-:W-:Y:S01]  /*5800*/  IMAD.MOV.U32 R41, RZ, RZ, R25 ;  /* 0x000000ffff297224 */ /* 0x000fe200078e0019 */
[----:B------:R-:W-:Y:S01]  /*5810*/  MOV R46, R42 ;  /* 0x0000002a002e7202 */ /* 0x000fe20000000f00 */
[----:B------:R-:W-:Y:S01]  /*5820*/  IMAD.MOV.U32 R42, RZ, RZ, R30 ;  /* 0x000000ffff2a7224 */ /* 0x000fe200078e001e */
[----:B------:R-:W2:Y:S01]  /*5830*/  LDL R25, [R1+0x64] ;  /* 0x0000640001197983 */ /* 0x000ea20000100800 */
[----:B------:R-:W-:Y:S01]  /*5840*/  @P3 LOP3.LUT R22, R22, 0x200, RZ, 0xfc, !PT ;  /* 0x0000020016163812 */ /* 0x000fe200078efcff */
[----:B------:R-:W-:Y:S01]  /*5850*/  IMAD.MOV.U32 R52, RZ, RZ, R44 ;  /* 0x000000ffff347224 */ /* 0x000fe200078e002c */
[----:B0-----:R-:W0:Y:S01]  /*5860*/  LDC.64 R10, c[0x0][0x3d0] ;  /* 0x0000f400ff0a7b82 */ /* 0x001e220000000a00 */
[----:B------:R-:W-:Y:S01]  /*5870*/  IMAD.MOV.U32 R44, RZ, RZ, R40 ;  /* 0x000000ffff2c7224 */ /* 0x000fe200078e0028 */
[----:B------:R-:W3:Y:S01]  /*5880*/  LDL R30, [R1+0x60] ;  /* 0x00006000011e7983 */ /* 0x000ee20000100800 */
[----:B------:R-:W-:Y:S01]  /*5890*/  MOV R40, R19 ;  /* 0x0000001300287202 */ /* 0x000fe20000000f00 */
[----:B------:R-:W-:-:S02]  /*58a0*/  IMAD.MOV.U32 R31, RZ, RZ, R16 ;  /* 0x000000ffff1f7224 */ /* 0x000fc400078e0010 */
[----:B------:R-:W4:Y:S04]  /*58b0*/  LDL R19, [R1+0x48] ;  /* 0x0000480001137983 */ /* 0x000f280000100800 */
[----:B------:R-:W4:Y:S01]  /*58c0*/  LDL R16, [R1+0x4c] ;  /* 0x00004c0001107983 */ /* 0x000f220000100800 */
[----:B------:R-:W-:Y:S01]  /*58d0*/  IMAD.MOV.U32 R124, RZ, RZ, R44 ;  /* 0x000000ffff7c7224 */ /* 0x000fe200078e002c */
[----:B------:R-:W-:Y:S01]  /*58e0*/  MOV R126, R42 ;  /* 0x0000002a007e7202 */ /* 0x000fe20000000f00 */
[----:B------:R-:W-:Y:S02]  /*58f0*/  IMAD.MOV.U32 R128, RZ, RZ, R116 ;  /* 0x000000ffff807224 */ /* 0x000fe400078e0074 */
[----:B------:R-:W-:Y:S02]  /*5900*/  IMAD.MOV.U32 R125, RZ, RZ, R43 ;  /* 0x000000ffff7d7224 */ /* 0x000fe400078e002b */
[----:B------:R-:W-:-:S02]  /*5910*/  IMAD.MOV.U32 R127, RZ, RZ, R41 ;  /* 0x000000ffff7f7224 */ /* 0x000fc400078e0029 */
[----:B------:R-:W-:Y:S01]  /*5920*/  IMAD.MOV.U32 R116, RZ, RZ, R40 ;  /* 0x000000ffff747224 */ /* 0x000fe200078e0028 */
[----:B------:R1:W-:Y:S04]  /*5930*/  @P0 STL.64 [R1+0xa8], R120 ;  /* 0x0000a87801000387 */ /* 0x0003e80000100a00 */
        /* <DEDUP_REMOVED lines=14> */
[----:B------:R-:W-:Y:S01]  /*5a20*/  ISETP.GE.U32.AND P3, PT, R24, 0x280, PT ;  /* 0x000002801800780c */ /* 0x000fe20003f66070 */
[----:B------:R-:W-:Y:S01]  /*5a30*/  IMAD.MOV.U32 R131, RZ, RZ, R53 ;  /* 0x000000ffff837224 */ /* 0x000fe200078e0035 */
[----:B------:R-:W-:Y:S01]  /*5a40*/  MOV R120, R52 ;  /* 0x0000003400787202 */ /* 0x000fe20000000f00 */
[----:B------:R-:W-:Y:S01]  /*5a50*/  @P1 IMAD.WIDE.U32 R20, R0, 0x20, R20 ;  /* 0x0000002000141825 */ /* 0x000fe200078e0014 */
[----:B------:R-:W-:-:S03]  /*5a60*/  ISETP.GE.U32.AND P0, PT, R24, 0x300, PT ;  /* 0x000003001800780c */ /* 0x000fc60003f06070 */
[C---:B------:R-:W-:Y:S01]  /*5a70*/  @P1 IMAD.WIDE.U32 R26, R0.reuse, 0x20, R26 ;  /* 0x00000020001a1825 */ /* 0x040fe200078e001a */
[----:B------:R-:W-:Y:S01]  /*5a80*/  MOV R117, R31 ;  /* 0x0000001f00757202 */ /* 0x000fe20000000f00 */
[----:B------:R-:W4:Y:S02]  /*5a90*/  @P1 LDG.E.128 R128, desc[UR10][R14.64] ;  /* 0x0000000a0e801981 */ /* 0x000f24000c1e1d00 */
[----:B------:R-:W-:Y:S02]  /*5aa0*/  @P1 VIADD R0, R0, 0x80 ;  /* 0x0000008000001836 */ /* 0x000fe40000000000 */
[----:B------:R-:W4:Y:S01]  /*5ab0*/  @P1 LDG.E.128 R120, desc[UR10][R26.64+0x10] ;  /* 0x0000100a1a781981 */ /* 0x000f22000c1e1d00 */
[----:B------:R-:W0:Y:S01]  /*5ac0*/  @P3 LDC.64 R8, c[0x0][0x438] ;  /* 0x00010e00ff083b82 */ /* 0x000e220000000a00 */
[C---:B------:R-:W-:Y:S02]  /*5ad0*/  @P2 IMAD.WIDE.U32 R2, R0.reuse, 0x20, R2 ;  /* 0x0000002000022825 */ /* 0x040fe400078e0002 */
[----:B------:R-:W4:Y:S02]  /*5ae0*/  @P1 LDG.E.128 R124, desc[UR10][R26.64] ;  /* 0x0000000a1a7c1981 */ /* 0x000f24000c1e1d00 */
[----:B------:R-:W-:-:S02]  /*5af0*/  @P2 IMAD.WIDE.U32 R4, R0, 0x20, R4 ;  /* 0x0000002000042825 */ /* 0x000fc400078e0004 */
[----:B------:R1:W-:Y:S01]  /*5b00*/  @P1 STL.64 [R1+0x88], R32 ;  /* 0x0000882001001387 */ /* 0x0003e20000100a00 */
[----:B------:R-:W4:Y:S01]  /*5b10*/  @P0 LDC.64 R12, c[0x0][0x438] ;  /* 0x00010e00ff0c0b82 */ /* 0x000f220000000a00 */
[C---:B------:R-:W-:Y:S01]  /*5b20*/  @P2 IMAD.WIDE.U32 R28, R0.reuse, 0x20, R28 ;  /* 0x00000020001c2825 */ /* 0x040fe200078e001c */
[----:B------:R-:W-:Y:S01]  /*5b30*/  @P2 IADD3 R0, PT, PT, R0, 0x80, RZ ;  /* 0x0000008000002810 */ /* 0x000fe20007ffe0ff */
[----:B------:R0:W5:Y:S04]  /*5b40*/  @P2 LD.E.128 R160, desc[UR10][R4.64] ;  /* 0x0000000a04a02980 */ /* 0x000168000c101d00 */
[C---:B------:R-:W-:Y:S01]  /*5b50*/  @P3 IMAD.WIDE.U32 R6, R0.reuse, 0x20, R6 ;  /* 0x0000002000063825 */ /* 0x040fe200078e0006 */
[----:B------:R-:W4:Y:S01]  /*5b60*/  @P2 LDG.E.128 R48, desc[UR10][R28.64] ;  /* 0x0000000a1c302981 */ /* 0x000f22000c1e1d00 */
[----:B-1----:R-:W1:Y:S03]  /*5b70*/  LDC.64 R32, c[0x0][0x3d8] ;  /* 0x0000f600ff207b82 */ /* 0x002e660000000a00 */
[----:B------:R-:W4:Y:S01]  /*5b80*/  @P3 LDG.E.128 R36, desc[UR10][R6.64+0x10] ;  /* 0x0000100a06243981 */ /* 0x000f22000c1e1d00 */
[----:B0-----:R-:W-:-:S03]  /*5b90*/  @P3 IMAD.WIDE.U32 R8, R0, 0x20, R8 ;  /* 0x0000002000083825 */ /* 0x001fc600078e0008 */
[----:B------:R0:W5:Y:S04]  /*5ba0*/  @P2 LD.E.128 R164, desc[UR10][R4.64+0x10] ;  /* 0x0000100a04a42980 */ /* 0x000168000c101d00 */
[----:B------:R0:W5:Y:S04]  /*5bb0*/  @P3 LD.E.128 R180, desc[UR10][R8.64] ;  /* 0x0000000a08b43980 */ /* 0x000168000c101d00 */
[----:B------:R0:W5:Y:S04]  /*5bc0*/  @P3 LD.E.128 R184, desc[UR10][R8.64+0x10] ;  /* 0x0000100a08b83980 */ /* 0x000168000c101d00 */
[----:B------:R0:W5:Y:S04]  /*5bd0*/  @P1 LD.E.128 R152, desc[UR10][R20.64] ;  /* 0x0000000a14981980 */ /* 0x000168000c101d00 */
[----:B------:R0:W5:Y:S01]  /*5be0*/  @P1 LD.E.128 R156, desc[UR10][R20.64+0x10] ;  /* 0x0000100a149c1980 */ /* 0x000162000c101d00 */
[----:B--2---:R-:W-:-:S02]  /*5bf0*/  IMAD.MOV.U32 R119, RZ, RZ, R25 ;  /* 0x000000ffff777224 */ /* 0x004fc400078e0019 */
[----:B---3--:R-:W-:Y:S02]  /*5c00*/  IMAD.MOV.U32 R118, RZ, RZ, R30 ;  /* 0x000000ffff767224 */ /* 0x008fe400078e001e */
[----:B------:R-:W2:Y:S01]  /*5c10*/  LDC.64 R30, c[0x0][0x3d8] ;  /* 0x0000f600ff1e7b82 */ /* 0x000ea20000000a00 */
[----:B----4-:R-:W-:-:S03]  /*5c20*/  MOV R52, R19 ;  /* 0x0000001300347202 */ /* 0x010fc60000000f00 */
        /* <DEDUP_REMOVED lines=10> */
[C---:B------:R-:W-:Y:S01]  /*5cd0*/  @P0 IMAD.WIDE.U32 R12, R0.reuse, 0x20, R12 ;  /* 0x00000020000c0825 */ /* 0x040fe200078e000c */
[----:B------:R0:W5:Y:S03]  /*5ce0*/  @P0 LDG.E.128 R240, desc[UR10][R10.64] ;  /* 0x0000000a0af00981 */ /* 0x000166000c1e1d00 */
[----:B-1----:R-:W-:Y:S01]  /*5cf0*/  @P0 IMAD.WIDE.U32 R32, R0, 0x20, R32 ;  /* 0x0000002000200825 */ /* 0x002fe200078e0020 */
        /* <DEDUP_REMOVED lines=51> */
[----:B------:R-:W1:Y:S08]  /*6030*/  LDC.64 R6, c[0x0][0x3d8] ;  /* 0x0000f600ff067b82 */ /* 0x000e700000000a00 */
[----:B------:R-:W2:Y:S08]  /*6040*/  LDC.64 R2, c[0x0][0x3d0] ;  /* 0x0000f400ff027b82 */ /* 0x000eb00000000a00 */
[----:B0-----:R-:W0:Y:S01]  /*6050*/  LDC.64 R4, c[0x0][0x438] ;  /* 0x00010e00ff047b82 */ /* 0x001e220000000a00 */
[----:B-1----:R-:W-:-:S05]  /*6060*/  IMAD.WIDE.U32 R6, R0, 0x20, R6 ;  /* 0x0000002000067825 */ /* 0x002fca00078e0006 */
[----:B------:R3:W5:Y:S01]  /*6070*/  LDG.E.128 R216, desc[UR10][R6.64] ;  /* 0x0000000a06d87981 */ /* 0x000762000c1e1d00 */
[----:B--2---:R-:W-:-:S03]  /*6080*/  IMAD.WIDE.U32 R2, R0, 0x20, R2 ;  /* 0x0000002000027825 */ /* 0x004fc600078e0002 */
[----:B------:R3:W5:Y:S04]  /*6090*/  LDG.E.128 R212, desc[UR10][R6.64+0x10] ;  /* 0x0000100a06d47981 */ /* 0x000768000c1e1d00 */
[----:B------:R3:W5:Y:S01]  /*60a0*/  LDG.E.128 R224, desc[UR10][R2.64] ;  /* 0x0000000a02e07981 */ /* 0x000762000c1e1d00 */
[----:B0-----:R-:W-:-:S03]  /*60b0*/  IMAD.WIDE.U32 R4, R0, 0x20, R4 ;  /* 0x0000002000047825 */ /* 0x001fc600078e0004 */
        /* <DEDUP_REMOVED lines=31> */
.L_x_15520:
[----:B------:R-:W-:Y:S05]  /*62b0*/  BSYNC.RECONVERGENT B0 ;  /* 0x0000000000007941 */ /* 0x000fea0003800200 */
.L_x_15517:
        /* <DEDUP_REMOVED lines=9> */
[----:B-1----:R-:W-:Y:S01]  /*6350*/  IMAD R6, R23, -0x2daee0ad, RZ ;  /* 0xd2511f5317067824 */ /* 0x002fe200078e02ff */
[----:B------:R-:W-:Y:S01]  /*6360*/  LOP3.LUT R2, R2, UR9, RZ, 0x3c, !PT ;  /* 0x0000000902027c12 */ /* 0x000fe2000f8e3cff */
[----:B------:R-:W-:Y:S01]  /*6370*/  UIADD3 UR12, UPT, UPT, UR9, -0x24c28bd8, URZ ;  /* 0xdb3d7428090c7890 */ /* 0x000fe2000fffe0ff */
[----:B------:R-:W-:Y:S01]  /*6380*/  LOP3.LUT R18, R18, 0x3, RZ, 0xc0, !PT ;  /* 0x0000000312127812 */ /* 0x000fe200078ec0ff */
[----:B------:R-:W-:Y:S02]  /*6390*/  UIADD3 UR13, UPT, UPT, UR8, -0x700cb87f, URZ ;  /* 0x8ff34781080d7890 */ /* 0x000fe4000fffe0ff */
[C---:B------:R-:W-:Y:S01]  /*63a0*/  IMAD.HI.U32 R3, R2.reuse, -0x326172a9, RZ ;  /* 0xcd9e8d5702037827 */ /* 0x040fe200078e00ff */
[----:B------:R-:W-:Y:S01]  /*63b0*/  UIADD3 UR21, UPT, UPT, UR9, -0x695add53, URZ ;  /* 0x96a522ad09157890 */ /* 0x000fe2000fffe0ff */
[----:B------:R-:W0:Y:S02]  /*63c0*/  LDCU.U8 UR18, c[0x0][0x410] ;  /* 0x00008200ff1277ac */ /* 0x000e240008000000 */
[----:B------:R-:W-:Y:S01]  /*63d0*/  IMAD R7, R2, -0x326172a9, RZ ;  /* 0xcd9e8d5702077824 */ /* 0x000fe200078e02ff */
[----:B------:R-:W1:Y:S01]  /*63e0*/  LDCU UR19, c[0x0][0x400] ;  /* 0x00008000ff1377ac */ /* 0x000e620008000800 */
[----:B------:R-:W3:Y:S01]  /*63f0*/  LDCU.64 UR14, c[0x0][0x3a0] ;  /* 0x00007400ff0e77ac */ /* 0x000ee20008000a00 */
[----:B--2---:R-:W-:Y:S01]  /*6400*/  IMAD R21, R0, UR4, R179 ;  /* 0x0000000400157c24 */ /* 0x004fe2000f8e02b3 */
[----:B------:R-:W2:Y:S03]  /*6410*/  LDCU.64 UR16, c[0x0][0x380] ;  /* 0x00007000ff1077ac */ /* 0x000ea60008000a00 */
        /* <DEDUP_REMOVED lines=65> */
[----:B------:R-:W-:Y:S01]  /*6830*/  IADD3 R4, PT, PT, RZ, -R2, RZ ;  /* 0x80000002ff047210 */ /* 0x000fe20007ffe0ff */
[----:B------:R-:W-:Y:S01]  /*6840*/  IMAD.HI.U32 R20, R16, -0x326172a9, RZ ;  /* 0xcd9e8d5710147827 */ /* 0x000fe200078e00ff */
[----:B------:R-:W-:-:S03]  /*6850*/  UIADD3 UR7, UPT, UPT, UR8, -0xe443238, URZ ;  /* 0xf1bbcdc808077890 */ /* 0x000fc6000fffe0ff */
[----:B------:R-:W-:Y:S01]  /*6860*/  IMAD.SHL.U32 R2, R179, 0x20, RZ ;  /* 0x00000020b3027824 */ /* 0x000fe200078e00ff */
[----:B------:R-:W-:Y:S01]  /*6870*/  LOP3.LUT R20, R3, UR13, R20, 0x96, !PT ;  /* 0x0000000d03147c12 */ /* 0x000fe2000f8e9614 */
[----:B------:R-:W-:Y:S01]  /*6880*/  IMAD R16, R16, -0x326172a9, RZ ;  /* 0xcd9e8d5710107824 */ /* 0x000fe200078e02ff */
[----:B------:R-:W-:Y:S01]  /*6890*/  LOP3.LUT R168, R5, UR7, R168, 0x96, !PT ;  /* 0x0000000705a87c12 */ /* 0x000fe2000f8e96a8 */
[----:B------:R-:W4:Y:S01]  /*68a0*/  LDCU.64 UR12, c[0x0][0x398] ;  /* 0x00007300ff0c77ac */ /* 0x000f220008000a00 */
[----:B------:R-:W-:Y:S02]  /*68b0*/  LOP3.LUT R3, R2, 0x3e0, RZ, 0xc0, !PT ;  /* 0x000003e002037812 */ /* 0x000fe400078ec0ff */
[----:B------:R-:W-:Y:S01]  /*68c0*/  VIADDMNMX R2, R4, UR20, RZ, !PT ;  /* 0x0000001404027c46 */ /* 0x000fe2000f8001ff */
[----:B------:R-:W-:Y:S01]  /*68d0*/  IMAD R4, R0, -0x2daee0ad, RZ ;  /* 0xd2511f5300047824 */ /* 0x000fe200078e02ff */
[----:B------:R-:W0:Y:S01]  /*68e0*/  LDCU UR7, c[0x0][0x388] ;  /* 0x00007100ff0777ac */ /* 0x000e220008000800 */
[----:B------:R-:W-:Y:S01]  /*68f0*/  IMAD.MOV R3, RZ, RZ, -R3 ;  /* 0x000000ffff037224 */ /* 0x000fe200078e0a03 */
[----:B------:R-:W-:Y:S01]  /*6900*/  VIMNMX R2, PT, PT, R2, 0x20, PT ;  /* 0x0000002002027848 */ /* 0x000fe20003fe0100 */
[----:B------:R-:W-:-:S03]  /*6910*/  IMAD.HI.U32 R19, R168, -0x2daee0ad, RZ ;  /* 0xd2511f53a8137827 */ /* 0x000fc600078e00ff */
[----:B------:R-:W-:Y:S01]  /*6920*/  LEA R2, R2, UR6, 0x3 ;  /* 0x0000000602027c11 */ /* 0x000fe2000f8e18ff */
[----:B------:R-:W-:Y:S01]  /*6930*/  IMAD R168, R168, -0x2daee0ad, RZ ;  /* 0xd2511f53a8a87824 */ /* 0x000fe200078e02ff */
[----:B------:R-:W-:Y:S02]  /*6940*/  VIADDMNMX R0, R3, UR20, RZ, !PT ;  /* 0x0000001403007c46 */ /* 0x000fe4000f8001ff */
[----:B------:R-:W-:Y:S02]  /*6950*/  I2FP.F32.U32 R2, R2 ;  /* 0x0000000200027245 */ /* 0x000fe40000201000 */
[----:B------:R-:W-:Y:S02]  /*6960*/  VIMNMX R0, PT, PT, R0, 0x20, PT ;  /* 0x0000002000007848 */ /* 0x000fe40003fe0100 */
[----:B------:R-:W-:Y:S02]  /*6970*/  LOP3.LUT R19, R4, UR21, R19, 0x96, !PT ;  /* 0x0000001504137c12 */ /* 0x000fe4000f8e9613 */
[----:B------:R-:W1:Y:S01]  /*6980*/  MUFU.RCP R2, R2 ;  /* 0x0000000200027308 */ /* 0x000e620000001000 */
[----:B------:R-:W-:Y:S01]  /*6990*/  LEA R0, R0, UR6, 0x3 ;  /* 0x0000000600007c11 */ /* 0x000fe2000f8e18ff */
[----:B-1----:R1:W-:Y:S04]  /*69a0*/  STL [R1+0x24], R2 ;  /* 0x0000240201007387 */ /* 0x0023e80000100800 */
[----:B0-234-:R1:W-:Y:S02]  /*69b0*/  STL [R1+0x20], R0 ;  /* 0x0000200001007387 */ /* 0x01d3e40000100800 */
.L_x_16414:
        /* <DEDUP_REMOVED lines=41> */
.L_x_15527:
        /* <DEDUP_REMOVED lines=12> */
.L_x_15529:
[----:B------:R-:W-:Y:S05]  /*6d10*/  BSYNC.RECONVERGENT B2 ;  /* 0x0000000000027941 */ /* 0x000fea0003800200 */
.L_x_15528:
        /* <DEDUP_REMOVED lines=62> */
.L_x_15526:
[----:B------:R-:W-:Y:S05]  /*7100*/  BSYNC.RECONVERGENT B1 ;  /* 0x0000000000017941 */ /* 0x000fea0003800200 */
.L_x_15525:
[----:B------:R-:W0:Y:S01]  /*7110*/  LDC R179, c[0x0][0x404] ;  /* 0x00010100ffb37b82 */ /* 0x000e220000000800 */
[----:B------:R-:W-:Y:S01]  /*7120*/  I2FP.F32.U32 R13, R13 ;  /* 0x0000000d000d7245 */ /* 0x000fe20000201000 */
[----:B------:R-:W-:Y:S01]  /*7130*/  IMAD.MOV.U32 R177, RZ, RZ, 0x2f800000 ;  /* 0x2f800000ffb17424 */ /* 0x000fe200078e00ff */
[----:B------:R-:W-:Y:S01]  /*7140*/  ISETP.NE.AND P3, PT, R38, 0x1, PT ;  /* 0x000000012600780c */ /* 0x000fe20003f65270 */
[----:B-----5:R-:W-:Y:S01]  /*7150*/  @P1 HADD2.F32 R18, -RZ, R48.H0_H0 ;  /* 0x20000030ff121230 */ /* 0x020fe20000004100 */
[----:B------:R-:W-:Y:S01]  /*7160*/  LOP3.LUT R22, R22, 0xffffffef, RZ, 0xc0, !PT ;  /* 0xffffffef16167812 */ /* 0x000fe200078ec0ff */
[----:B------:R-:W-:Y:S01]  /*7170*/  FFMA.FTZ R13, R13, R177, 1.1641532182693481445e-10 ;  /* 0x2f0000000d0d7423 */ /* 0x000fe200000100b1 */
[----:B------:R-:W-:Y:S01]  /*7180*/  BSSY.RECONVERGENT B1, `(.L_x_15530) ;  /* 0x0000060000017945 */ /* 0x000fe20003800200 */
[----:B------:R-:W2:Y:S01]  /*7190*/  LDC R178, c[0x0][0x408] ;  /* 0x00010200ffb27b82 */ /* 0x000ea20000000800 */
[----:B------:R-:W-:Y:S02]  /*71a0*/  IMAD.MOV.U32 R37, RZ, RZ, R16 ;  /* 0x000000ffff257224 */ /* 0x000fe400078e0010 */
[----:B0-----:R-:W-:Y:S01]  /*71b0*/  FSETP.GTU.FTZ.AND P2, PT, R13, R179, PT ;  /* 0x000000b30d00720b */ /* 0x001fe20003f5c000 */
[----:B------:R-:W-:-:S05]  /*71c0*/  HADD2.F32 R13, -RZ, R116.H0_H0 ;  /* 0x20000074ff0d7230 */ /* 0x000fca0000004100 */
[----:B--2---:R-:W-:-:S05]  /*71d0*/  FMUL.FTZ R13, R13, R178 ;  /* 0x000000b20d0d7220 */ /* 0x004fca0000410000 */
        /* <DEDUP_REMOVED lines=15> */
.L_x_15532:
        /* <DEDUP_REMOVED lines=12> */
.L_x_15534:
[----:B------:R-:W-:Y:S05]  /*7390*/  BSYNC.RECONVERGENT B2 ;  /* 0x0000000000027941 */ /* 0x000fea0003800200 */
.L_x_15533:
        /* <DEDUP_REMOVED lines=62> */
.L_x_15531:
[----:B------:R-:W-:Y:S05]  /*7780*/  BSYNC.RECONVERGENT B1 ;  /* 0x0000000000017941 */ /* 0x000fea0003800200 */
.L_x_15530:
[----:B------:R-:W-:Y:S01]  /*7790*/  I2FP.F32.U32 R37, R37 ;  /* 0x0000002500257245 */ /* 0x000fe20000201000 */
[----:B------:R-:W-:Y:S01]  /*77a0*/  BSSY.RECONVERGENT B1, `(.L_x_15535) ;  /* 0x0000063000017945 */ /* 0x000fe20003800200 */
[----:B------:R-:W-:Y:S01]  /*77b0*/  ISETP.NE.AND P3, PT, R18, 0x1, PT ;  /* 0x000000011200780c */ /* 0x000fe20003f65270 */
[----:B------:R-:W-:Y:S01]  /*77c0*/  IMAD.MOV.U32 R128, RZ, RZ, 0x2 ;  /* 0x00000002ff807424 */ /* 0x000fe200078e00ff */
[----:B------:R-:W-:Y:S01]  /*77d0*/  LOP3.LUT R22, R22, 0xfffffff7, RZ, 0xc0, !PT ;  /* 0xfffffff716167812 */ /* 0x000fe200078ec0ff */
[----:B------:R-:W-:-:S05]  /*77e0*/  FFMA.FTZ R37, R37, R177, 1.1641532182693481445e-10 ;  /* 0x2f00000025257423 */ /* 0x000fca00000100b1 */
[----:B------:R-:W-:Y:S01]  /*77f0*/  FSETP.GTU.FTZ.AND P2, PT, R37, R179, PT ;  /* 0x000000b32500720b */ /* 0x000fe20003f5c000 */
[----:B------:R-:W-:-:S05]  /*7800*/  HADD2.F32 R37, -RZ, R116.H1_H1 ;  /* 0x30000074ff257230 */ /* 0x000fca0000004100 */
[----:B------:R-:W-:-:S05]  /*7810*/  FMUL.FTZ R37, R37, R178 ;  /* 0x000000b225257220 */ /* 0x000fca0000410000 */
[----:B------:R-:W-:Y:S01]  /*7820*/  FSEL R38, R37, RZ, !P2 ;  /* 0x000000ff25267208 */ /* 0x000fe20005000000 */
[----:B------:R-:W-:Y:S01]  /*7830*/  @P1 HADD2.F32 R37, -RZ, R48.H1_H1 ;  /* 0x30000030ff251230 */ /* 0x000fe20000004100 */
        /* <DEDUP_REMOVED lines=14> */
.L_x_15537:
        /* <DEDUP_REMOVED lines=12> */
.L_x_15539:
[----:B------:R-:W-:Y:S05]  /*79e0*/  BSYNC.RECONVERGENT B2 ;  /* 0x0000000000027941 */ /* 0x000fea0003800200 */
.L_x_15538:
        /* <DEDUP_REMOVED lines=62> */
.L_x_15536:
[----:B------:R-:W-:Y:S05]  /*7dd0*/  BSYNC.RECONVERGENT B1 ;  /* 0x0000000000017941 */ /* 0x000fea0003800200 */
.L_x_15535:
[----:B------:R-:W-:Y:S01]  /*7de0*/  I2FP.F32.U32 R18, R37 ;  /* 0x0000002500127245 */ /* 0x000fe20000201000 */
[----:B------:R-:W-:Y:S01]  /*7df0*/  BSSY.RECONVERGENT B1, `(.L_x_15540) ;  /* 0x0000063000017945 */ /* 0x000fe20003800200 */
[----:B------:R-:W-:Y:S01]  /*7e00*/  ISETP.NE.AND P2, PT, R128, 0x1, PT ;  /* 0x000000018000780c */ /* 0x000fe20003f45270 */
[----:B------:R-:W-:Y:S01]  /*7e10*/  IMAD.MOV.U32 R130, RZ, RZ, R16 ;  /* 0x000000ffff827224 */ /* 0x000fe200078e0010 */
[----:B------:R-:W-:Y:S01]  /*7e20*/  LOP3.LUT R22, R22, 0xfffffffb, RZ, 0xc0, !PT ;  /* 0xfffffffb16167812 */ /* 0x000fe200078ec0ff */
[----:B------:R-:W-:-:S05]  /*7e30*/  FFMA.FTZ R18, R18, R177, 1.1641532182693481445e-10 ;  /* 0x2f00000012127423 */ /* 0x000fca00000100b1 */
[----:B------:R-:W-:Y:S01]  /*7e40*/  FSETP.GTU.FTZ.AND P3, PT, R18, R179, PT ;  /* 0x000000b31200720b */ /* 0x000fe20003f7c000 */
[----:B------:R-:W-:-:S05]  /*7e50*/  HADD2.F32 R18, -RZ, R117.H0_H0 ;  /* 0x20000075ff127230 */ /* 0x000fca0000004100 */
[----:B------:R-:W-:-:S05]  /*7e60*/  FMUL.FTZ R18, R18, R178 ;  /* 0x000000b212127220 */ /* 0x000fca0000410000 */
[----:B------:R-:W-:Y:S01]  /*7e70*/  FSEL R37, R18, RZ, !P3 ;  /* 0x000000ff12257208 */ /* 0x000fe20005800000 */
[----:B------:R-:W-:Y:S01]  /*7e80*/  @P1 HADD2.F32 R18, -RZ, R49.H0_H0 ;  /* 0x20000031ff121230 */ /* 0x000fe20000004100 */
[----:B------:R-:W-:-:S04]  /*7e90*/  PLOP3.LUT P3, PT, P3, PT, PT, 0x8, 0x80 ;  /* 0x000000000080781c */ /* 0x000fc80001f6e170 */
[----:B------:R-:W-:Y:S01]  /*7ea0*/  @P1 FADD.FTZ R37, R18, R37 ;  /* 0x0000002512251221 */ /* 0x000fe20000010000 */
[----:B------:R-:W-:-:S04]  /*7eb0*/  IMAD.MOV.U32 R18, RZ, RZ, 0x2 ;  /* 0x00000002ff127424 */ /* 0x000fc800078e00ff */
[----:B------:R-:W-:-:S04]  /*7ec0*/  F2FP.F16.F32.PACK_AB R170, RZ, R37 ;  /* 0x00000025ffaa723e */ /* 0x000fc800000000ff */
        /* <DEDUP_REMOVED lines=10> */
.L_x_15542:
        /* <DEDUP_REMOVED lines=12> */
.L_x_15544:
[----:B------:R-:W-:Y:S05]  /*8030*/  BSYNC.RECONVERGENT B2 ;  /* 0x0000000000027941 */ /* 0x000fea0003800200 */
.L_x_15543:
        /* <DEDUP_REMOVED lines=62> */
.L_x_15541:
[----:B------:R-:W-:Y:S05]  /*8420*/  BSYNC.RECONVERGENT B1 ;  /* 0x0000000000017941 */ /* 0x000fea0003800200 */
.L_x_15540:
[----:B------:R-:W-:Y:S01]  /*8430*/  I2FP.F32.U32 R128, R130 ;  /* 0x0000008200807245 */ /* 0x000fe20000201000 */
[----:B------:R-:W-:Y:S01]  /*8440*/  HADD2.F32 R117, -RZ, R117.H1_H1 ;  /* 0x30000075ff757230 */ /* 0x000fe20000004100 */
[----:B------:R-:W-:Y:S01]  /*8450*/  LOP3.LUT R22, R22, 0xfffffffd, RZ, 0xc0, !PT ;  /* 0xfffffffd16167812 */ /* 0x000fe200078ec0ff */
[----:B------:R-:W-:Y:S01]  /*8460*/  BSSY.RECONVERGENT B1, `(.L_x_15545) ;  /* 0x0000061000017945 */ /* 0x000fe20003800200 */
[----:B------:R-:W-:Y:S02]  /*8470*/  HFMA2 R130, -RZ, RZ, 0, 1.1920928955078125e-07 ;  /* 0x00000002ff827431 */ /* 0x000fe400000001ff */
[----:B------:R-:W-:Y:S01]  /*8480*/  FFMA.FTZ R128, R128, R177, 1.1641532182693481445e-10 ;  /* 0x2f00000080807423 */ /* 0x000fe200000100b1 */
[----:B------:R-:W-:-:S04]  /*8490*/  FMUL.FTZ R117, R117, R178 ;  /* 0x000000b275757220 */ /* 0x000fc80000410000 */
[----:B------:R-:W-:Y:S01]  /*84a0*/  FSETP.GTU.FTZ.AND P2, PT, R128, R179, PT ;  /* 0x000000b38000720b */ /* 0x000fe20003f5c000 */
[----:B------:R-:W-:-:S03]  /*84b0*/  IMAD.MOV.U32 R128, RZ, RZ, R16 ;  /* 0x000000ffff807224 */ /* 0x000fc600078e0010 */
[----:B------:R-:W-:Y:S01]  /*84c0*/  FSEL R129, R117, RZ, !P2 ;  /* 0x000000ff75817208 */ /* 0x000fe20005000000 */
[----:B------:R-:W-:Y:S01]  /*84d0*/  @P1 HADD2.F32 R117, -RZ, R49.H1_H1 ;  /* 0x30000031ff751230 */ /* 0x000fe20000004100 */
[----:B------:R-:W-:-:S04]  /*84e0*/  PLOP3.LUT P2, PT, P2, PT, PT, 0x8, 0x80 ;  /* 0x000000000080781c */ /* 0x000fc8000174e170 */
[----:B------:R-:W-:-:S05]  /*84f0*/  @P1 FADD.FTZ R129, R117, R129 ;  /* 0x0000008175811221 */ /* 0x000fca0000010000 */
[----:B------:R-:W-:-:S04]  /*8500*/  F2FP.F16.F32.PACK_AB R117, RZ, R129 ;  /* 0x00000081ff75723e */ /* 0x000fc800000000ff */
        /* <DEDUP_REMOVED lines=11> */
.L_x_15547:
        /* <DEDUP_REMOVED lines=12> */
.L_x_15549:
[----:B------:R-:W-:Y:S05]  /*8680*/  BSYNC.RECONVERGENT B2 ;  /* 0x0000000000027941 */ /* 0x000fea0003800200 */
.L_x_15548:
        /* <DEDUP_REMOVED lines=62> */
.L_x_15546:
[----:B------:R-:W-:Y:S05]  /*8a70*/  BSYNC.RECONVERGENT B1 ;  /* 0x0000000000017941 */ /* 0x000fea0003800200 */
.L_x_15545:
        /* <DEDUP_REMOVED lines=8> */
[----:B------:R-:W-:-:S03]  /*8b00*/  @P1 HADD2.F32 R18, -RZ, R50.H0_H0 ;  /* 0x20000032ff121230 */ /* 0x000fc60000004100 */
        /* <DEDUP_REMOVED lines=14> */
.L_x_15552:
        /* <DEDUP_REMOVED lines=12> */
.L_x_15554:
[----:B------:R-:W-:Y:S05]  /*8cb0*/  BSYNC.RECONVERGENT B2 ;  /* 0x0000000000027941 */ /* 0x000fea0003800200 */
.L_x_15553:
        /* <DEDUP_REMOVED lines=62> */
.L_x_15551:
[----:B------:R-:W-:Y:S05]  /*90a0*/  BSYNC.RECONVERGENT B1 ;  /* 0x0000000000017941 */ /* 0x000fea0003800200 */
.L_x_15550:
        /* <DEDUP_REMOVED lines=9> */
[----:B------:R-:W-:Y:S01]  /*9140*/  FSEL R130, R118, RZ, !P3 ;  /* 0x000000ff76827208 */ /* 0x000fe20005800000 */
[----:B------:R-:W-:Y:S01]  /*9150*/  @P1 HADD2.F32 R118, -RZ, R50.H1_H1 ;  /* 0x30000032ff761230 */ /* 0x000fe20000004100 */
[----:B------:R-:W-:-:S04]  /*9160*/  PLOP3.LUT P3, PT, P3, PT, PT, 0x8, 0x80 ;  /* 0x000000000080781c */ /* 0x000fc80001f6e170 */
        /* <DEDUP_REMOVED lines=11> */
.L_x_15557:
        /* <DEDUP_REMOVED lines=12> */
.L_x_15559:
[----:B------:R-:W-:Y:S05]  /*92e0*/  BSYNC.RECONVERGENT B2 ;  /* 0x0000000000027941 */ /* 0x000fea0003800200 */
.L_x_15558:
        /* <DEDUP_REMOVED lines=62> */
.L_x_15556:
[----:B------:R-:W-:Y:S05]  /*96d0*/  BSYNC.RECONVERGENT B1 ;  /* 0x0000000000017941 */ /* 0x000fea0003800200 */
.L_x_15555:
        /* <DEDUP_REMOVED lines=8> */
[----:B------:R-:W-:-:S03]  /*9760*/  @P1 HADD2.F32 R18, -RZ, R51.H0_H0 ;  /* 0x20000033ff121230 */ /* 0x000fc60000004100 */
        /* <DEDUP_REMOVED lines=14> */
.L_x_15562:
        /* <DEDUP_REMOVED lines=12> */
.L_x_15564:
[----:B------:R-:W-:Y:S05]  /*9910*/  BSYNC.RECONVERGENT B2 ;  /* 0x0000000000027941 */ /* 0x000fea0003800200 */
.L_x_15563:
        /* <DEDUP_REMOVED lines=62> */
.L_x_15561:
[----:B------:R-:W-:Y:S05]  /*9d00*/  BSYNC.RECONVERGENT B1 ;  /* 0x0000000000017941 */ /* 0x000fea0003800200 */
.L_x_15560:
[----:B------:R-:W-:Y:S01]  /*9d10*/  I2FP.F32.U32 R142, R142 ;  /* 0x0000008e008e7245 */ /* 0x000fe20000201000 */
[----:B------:R-:W-:Y:S01]  /*9d20*/  HADD2.F32 R119, -RZ, R119.H1_H1 ;  /* 0x30000077ff777230 */ /* 0x000fe20000004100 */
[----:B------:R-:W-:Y:S02]  /*9d30*/  PRMT R118, R171, 0x5410, R118 ;  /* 0x00005410ab767816 */ /* 0x000fe40000000076 */
[----:B------:R-:W-:Y:S01]  /*9d40*/  PRMT R117, R170, 0x5410, R117 ;  /* 0x00005410aa757816 */ /* 0x000fe20000000075 */
[----:B------:R-:W-:Y:S01]  /*9d50*/  FFMA.FTZ R142, R142, R177, 1.1641532182693481445e-10 ;  /* 0x2f0000008e8e7423 */ /* 0x000fe200000100b1 */
[----:B------:R-:W-:Y:S01]  /*9d60*/  FMUL.FTZ R119, R119, R178 ;  /* 0x000000b277777220 */ /* 0x000fe20000410000 */
[----:B------:R-:W-:-:S03]  /*9d70*/  PRMT R116, R168, 0x5410, R116 ;  /* 0x00005410a8747816 */ /* 0x000fc60000000074 */
[----:B------:R-:W-:-:S04]  /*9d80*/  FSETP.GTU.FTZ.AND P5, PT, R142, R179, PT ;  /* 0x000000b38e00720b */ /* 0x000fc80003fbc000 */
[----:B------:R-:W-:Y:S01]  /*9d90*/  FSEL R142, R119, RZ, !P5 ;  /* 0x000000ff778e7208 */ /* 0x000fe20006800000 */
[----:B------:R-:W-:Y:S01]  /*9da0*/  @P1 HADD2.F32 R119, -RZ, R51.H1_H1 ;  /* 0x30000033ff771230 */ /* 0x000fe20000004100 */
[----:B------:R-:W-:-:S04]  /*9db0*/  PLOP3.LUT P5, PT, P5, PT, PT, 0x8, 0x80 ;  /* 0x000000000080781c */ /* 0x000fc80002fae170 */
[----:B------:R-:W-:-:S05]  /*9dc0*/  @P1 FADD.FTZ R142, R119, R142 ;  /* 0x0000008e778e1221 */ /* 0x000fca0000010000 */
[----:B------:R-:W-:-:S04]  /*9dd0*/  F2FP.F16.F32.PACK_AB R119, RZ, R142 ;  /* 0x0000008eff77723e */ /* 0x000fc800000000ff */
[----:B------:R-:W-:Y:S01]  /*9de0*/  PRMT R119, R176, 0x5410, R119 ;  /* 0x00005410b0777816 */ /* 0x000fe20000000077 */
[----:B------:R-:W-:Y:S06]  /*9df0*/  BRA `(.L_x_15565) ;  /* 0x0000006400087947 */ /* 0x000fec0003800000 */
.L_x_15524:
        /* <DEDUP_REMOVED lines=16> */
.L_x_15568:
        /* <DEDUP_REMOVED lines=12> */
.L_x_15570:
[----:B------:R-:W-:Y:S05]  /*9fc0*/  BSYNC.RECONVERGENT B2 ;  /* 0x0000000000027941 */ /* 0x000fea0003800200 */
.L_x_15569:
        /* <DEDUP_REMOVED lines=62> */
.L_x_15567:
[----:B------:R-:W-:Y:S05]  /*a3b0*/  BSYNC.RECONVERGENT B1 ;  /* 0x0000000000017941 */ /* 0x000fea0003800200 */
.L_x_15566:
        /* <DEDUP_REMOVED lines=8> */
[----:B------:R-:W2:Y:S01]  /*a440*/  LDC R142, c[0x0][0x408] ;  /* 0x00010200ff8e7b82 */ /* 0x000ea20000000800 */
[----:B------:R-:W-:Y:S02]  /*a450*/  MOV R9, R16 ;  /* 0x0000001000097202 */ /* 0x000fe40000000f00 */
[----:B0-----:R-:W-:Y:S01]  /*a460*/  FSETP.GTU.FTZ.AND P2, PT, R5, R173, PT ;  /* 0x000000ad0500720b */ /* 0x001fe20003f5c000 */
[----:B-----5:R-:W-:-:S03]  /*a470*/  HADD2.F32 R5, -RZ, R116.H0_H0 ;  /* 0x20000074ff057230 */ /* 0x020fc60000004100 */
[----:B------:R-:W-:Y:S02]  /*a480*/  PLOP3.LUT P4, PT, P2, PT, PT, 0x8, 0x80 ;  /* 0x000000000080781c */ /* 0x000fe4000178e170 */
[----:B--2---:R-:W-:-:S05]  /*a490*/  FMUL.FTZ R5, R5, R142 ;  /* 0x0000008e05057220 */ /* 0x004fca0000410000 */
[----:B------:R-:W-:-:S06]  /*a4a0*/  FSEL R5, R5, RZ, !P2 ;  /* 0x000000ff05057208 */ /* 0x000fcc0005000000 */
        /* <DEDUP_REMOVED lines=10> */
.L_x_15573:
        /* <DEDUP_REMOVED lines=12> */
.L_x_15575:
[----:B------:R-:W-:Y:S05]  /*a610*/  BSYNC.RECONVERGENT B2 ;  /* 0x0000000000027941 */ /* 0x000fea0003800200 */
.L_x_15574:
        /* <DEDUP_REMOVED lines=62> */
.L_x_15572:
[----:B------:R-:W-:Y:S05]  /*aa00*/  BSYNC.RECONVERGENT B1 ;  /* 0x0000000000017941 */ /* 0x000fea0003800200 */
.L_x_15571:
[----:B------:R-:W-:Y:S01]  /*aa10*/  I2FP.F32.U32 R7, R9 ;  /* 0x0000000900077245 */ /* 0x000fe20000201000 */
[----:B------:R-:W-:Y:S01]  /*aa20*/  BSSY.RECONVERGENT B1, `(.L_x_15576) ;  /* 0x0000064000017945 */ /* 0x000fe20003800200 */
[----:B------:R-:W-:-:S03]  /*aa30*/  ISETP.NE.AND P3, PT, R6, 0x1, PT ;  /* 0x000000010600780c */ /* 0x000fc60003f65270 */
[----:B------:R-:W-:-:S05]  /*aa40*/  FFMA.FTZ R7, R7, R178, 1.1641532182693481445e-10 ;  /* 0x2f00000007077423 */ /* 0x000fca00000100b2 */
[----:B------:R-:W-:Y:S01]  /*aa50*/  FSETP.GTU.FTZ.AND P2, PT, R7, R173, PT ;  /* 0x000000ad0700720b */ /* 0x000fe20003f5c000 */
[----:B------:R-:W-:-:S05]  /*aa60*/  HADD2.F32 R7, -RZ, R52.H0_H0 ;  /* 0x20000034ff077230 */ /* 0x000fca0000004100 */
[----:B------:R-:W-:-:S05]  /*aa70*/  FMUL.FTZ R7, R7, R142 ;  /* 0x0000008e07077220 */ /* 0x000fca0000410000 */
[----:B------:R-:W-:-:S05]  /*aa80*/  FSEL R7, R7, RZ, !P2 ;  /* 0x000000ff07077208 */ /* 0x000fca0005000000 */
[----:B------:R-:W-:Y:S01]  /*aa90*/  FADD.FTZ R5, R5, R7 ;  /* 0x0000000705057221 */ /* 0x000fe20000010000 */
[----:B------:R-:W-:-:S05]  /*aaa0*/  @P1 HADD2.F32 R7, -RZ, R48.H0_H0 ;  /* 0x20000030ff071230 */ /* 0x000fca0000004100 */
[--C-:B------:R-:W-:Y:S01]  /*aab0*/  @P1 FADD.FTZ R13, R7, R5.reuse ;  /* 0x00000005070d1221 */ /* 0x100fe20000010000 */
[----:B------:R-:W-:Y:S01]  /*aac0*/  @!P1 IMAD.MOV.U32 R13, RZ, RZ, R5 ;  /* 0x000000ffff0d9224 */ /* 0x000fe200078e0005 */
[----:B------:R-:W-:Y:S01]  /*aad0*/  SEL R5, RZ, 0x1, P2 ;  /* 0x00000001ff057807 */ /* 0x000fe20001000000 */
[----:B------:R-:W-:-:S03]  /*aae0*/  IMAD.MOV.U32 R7, RZ, RZ, 0x2 ;  /* 0x00000002ff077424 */ /* 0x000fc600078e00ff */
        /* <DEDUP_REMOVED lines=12> */
.L_x_15578:
        /* <DEDUP_REMOVED lines=12> */
.L_x_15580:
[----:B------:R-:W-:Y:S05]  /*ac70*/  BSYNC.RECONVERGENT B2 ;  /* 0x0000000000027941 */ /* 0x000fea0003800200 */
.L_x_15579:
        /* <DEDUP_REMOVED lines=62> */
.L_x_15577:
[----:B------:R-:W-:Y:S05]  /*b060*/  BSYNC.RECONVERGENT B1 ;  /* 0x0000000000017941 */ /* 0x000fea0003800200 */
.L_x_15576:
[----:B------:R-:W-:Y:S01]  /*b070*/  I2FP.F32.U32 R5, R5 ;  /* 0x0000000500057245 */ /* 0x000fe20000201000 */
[----:B------:R-:W-:Y:S01]  /*b080*/  BSSY.RECONVERGENT B1, `(.L_x_15581) ;  /* 0x0000060000017945 */ /* 0x000fe20003800200 */
[----:B------:R-:W-:Y:S01]  /*b090*/  ISETP.NE.AND P3, PT, R7, 0x1, PT ;  /* 0x000000010700780c */ /* 0x000fe20003f65270 */
[----:B------:R-:W-:Y:S01]  /*b0a0*/  IMAD.MOV.U32 R6, RZ, RZ, 0x2 ;  /* 0x00000002ff067424 */ /* 0x000fe200078e00ff */
[----:B------:R-:W-:Y:S01]  /*b0b0*/  LOP3.LUT R22, R22, 0xfffffff7, RZ, 0xc0, !PT ;  /* 0xfffffff716167812 */ /* 0x000fe200078ec0ff */
[----:B------:R-:W-:Y:S01]  /*b0c0*/  FFMA.FTZ R5, R5, R178, 1.1641532182693481445e-10 ;  /* 0x2f00000005057423 */ /* 0x000fe200000100b2 */
[----:B------:R-:W-:-:S04]  /*b0d0*/  IMAD.MOV.U32 R9, RZ, RZ, R16 ;  /* 0x000000ffff097224 */ /* 0x000fc800078e0010 */
[----:B------:R-:W-:Y:S01]  /*b0e0*/  FSETP.GTU.FTZ.AND P2, PT, R5, R173, PT ;  /* 0x000000ad0500720b */ /* 0x000fe20003f5c000 */
[----:B------:R-:W-:-:S03]  /*b0f0*/  HADD2.F32 R5, -RZ, R116.H1_H1 ;  /* 0x30000074ff057230 */ /* 0x000fc60000004100 */
[----:B------:R-:W-:Y:S02]  /*b100*/  PLOP3.LUT P4, PT, P2, PT, PT, 0x8, 0x80 ;  /* 0x000000000080781c */ /* 0x000fe4000178e170 */
[----:B------:R-:W-:-:S05]  /*b110*/  FMUL.FTZ R5, R5, R142 ;  /* 0x0000008e05057220 */ /* 0x000fca0000410000 */
[----:B------:R-:W-:-:S06]  /*b120*/  FSEL R5, R5, RZ, !P2 ;  /* 0x000000ff05057208 */ /* 0x000fcc0005000000 */
        /* <DEDUP_REMOVED lines=10> */
.L_x_15583:
        /* <DEDUP_REMOVED lines=12> */
.L_x_15585:
[----:B------:R-:W-:Y:S05]  /*b290*/  BSYNC.RECONVERGENT B2 ;  /* 0x0000000000027941 */ /* 0x000fea0003800200 */
.L_x_15584:
        /* <DEDUP_REMOVED lines=62> */
.L_x_15582:
[----:B------:R-:W-:Y:S05]  /*b680*/  BSYNC.RECONVERGENT B1 ;  /* 0x0000000000017941 */ /* 0x000fea0003800200 */
.L_x_15581:
[----:B------:R-:W-:Y:S01]  /*b690*/  I2FP.F32.U32 R7, R9 ;  /* 0x0000000900077245 */ /* 0x000fe20000201000 */
[----:B------:R-:W-:Y:S01]  /*b6a0*/  BSSY.RECONVERGENT B1, `(.L_x_15586) ;  /* 0x0000064000017945 */ /* 0x000fe20003800200 */
[----:B------:R-:W-:Y:S01]  /*b6b0*/  ISETP.NE.AND P3, PT, R6, 0x1, PT ;  /* 0x000000010600780c */ /* 0x000fe20003f65270 */
[----:B------:R-:W-:Y:S02]  /*b6c0*/  IMAD.MOV.U32 R9, RZ, RZ, R16 ;  /* 0x000000ffff097224 */ /* 0x000fe400078e0010 */
[----:B------:R-:W-:-:S05]  /*b6d0*/  FFMA.FTZ R7, R7, R178, 1.1641532182693481445e-10 ;  /* 0x2f00000007077423 */ /* 0x000fca00000100b2 */
[----:B------:R-:W-:Y:S01]  /*b6e0*/  FSETP.GTU.FTZ.AND P2, PT, R7, R173, PT ;  /* 0x000000ad0700720b */ /* 0x000fe20003f5c000 */
[----:B------:R-:W-:-:S05]  /*b6f0*/  HADD2.F32 R7, -RZ, R52.H1_H1 ;  /* 0x30000034ff077230 */ /* 0x000fca0000004100 */
[----:B------:R-:W-:-:S05]  /*b700*/  FMUL.FTZ R7, R7, R142 ;  /* 0x0000008e07077220 */ /* 0x000fca0000410000 */
[----:B------:R-:W-:-:S05]  /*b710*/  FSEL R7, R7, RZ, !P2 ;  /* 0x000000ff07077208 */ /* 0x000fca0005000000 */
[----:B------:R-:W-:Y:S01]  /*b720*/  FADD.FTZ R5, R5, R7 ;  /* 0x0000000705057221 */ /* 0x000fe20000010000 */
[----:B------:R-:W-:-:S05]  /*b730*/  @P1 HADD2.F32 R7, -RZ, R48.H1_H1 ;  /* 0x30000030ff071230 */ /* 0x000fca0000004100 */
[----:B------:R-:W-:Y:S01]  /*b740*/  @P1 FADD.FTZ R38, R7, R5 ;  /* 0x0000000507261221 */ /* 0x000fe20000010000 */
[----:B------:R-:W-:Y:S01]  /*b750*/  @!P1 MOV R38, R5 ;  /* 0x0000000500269202 */ /* 0x000fe20000000f00 */
[----:B------:R-:W-:Y:S01]  /*b760*/  IMAD.MOV.U32 R7, RZ, RZ, 0x2 ;  /* 0x00000002ff077424 */ /* 0x000fe200078e00ff */
[----:B------:R-:W-:Y:S02]  /*b770*/  SEL R5, RZ, 0x1, P2 ;  /* 0x00000001ff057807 */ /* 0x000fe40001000000 */
[----:B------:R-:W-:Y:S02]  /*b780*/  F2FP.F16.F32.PACK_AB R116, RZ, R38 ;  /* 0x00000026ff74723e */ /* 0x000fe400000000ff */
[----:B------:R-:W-:Y:S01]  /*b790*/  PRMT R11, R5, 0x7610, R11 ;  /* 0x00007610050b7816 */ /* 0x000fe2000000000b */
        /* <DEDUP_REMOVED lines=9> */
.L_x_15588:
        /* <DEDUP_REMOVED lines=12> */
.L_x_15590:
[----:B------:R-:W-:Y:S05]  /*b8f0*/  BSYNC.RECONVERGENT B2 ;  /* 0x0000000000027941 */ /* 0x000fea0003800200 */
.L_x_15589:
        /* <DEDUP_REMOVED lines=62> */
.L_x_15587:
[----:B------:R-:W-:Y:S05]  /*bce0*/  BSYNC.RECONVERGENT B1 ;  /* 0x0000000000017941 */ /* 0x000fea0003800200 */
.L_x_15586:
        /* <DEDUP_REMOVED lines=8> */
[----:B------:R-:W-:-:S05]  /*bd70*/  HADD2.F32 R5, -RZ, R117.H0_H0 ;  /* 0x20000075ff057230 */ /* 0x000fca0000004100 */
[----:B------:R-:W-:-:S05]  /*bd80*/  FMUL.FTZ R5, R5, R142 ;  /* 0x0000008e05057220 */ /* 0x000fca0000410000 */
        /* <DEDUP_REMOVED lines=12> */
.L_x_15593:
        /* <DEDUP_REMOVED lines=12> */
.L_x_15595:
[----:B------:R-:W-:Y:S05]  /*bf10*/  BSYNC.RECONVERGENT B2 ;  /* 0x0000000000027941 */ /* 0x000fea0003800200 */
.L_x_15594:
        /* <DEDUP_REMOVED lines=62> */
.L_x_15592:
[----:B------:R-:W-:Y:S05]  /*c300*/  BSYNC.RECONVERGENT B1 ;  /* 0x0000000000017941 */ /* 0x000fea0003800200 */
.L_x_15591:
[----:B------:R-:W-:Y:S01]  /*c310*/  I2FP.F32.U32 R7, R9 ;  /* 0x0000000900077245 */ /* 0x000fe20000201000 */
[----:B------:R-:W-:Y:S01]  /*c320*/  BSSY.RECONVERGENT B1, `(.L_x_15596) ;  /* 0x0000064000017945 */ /* 0x000fe20003800200 */
[----:B------:R-:W-:-:S03]  /*c330*/  IMAD.MOV.U32 R9, RZ, RZ, R16 ;  /* 0x000000ffff097224 */ /* 0x000fc600078e0010 */
        /* <DEDUP_REMOVED lines=10> */
[----:B------:R-:W-:Y:S01]  /*c3e0*/  HFMA2 R7, -RZ, RZ, 0, 1.1920928955078125e-07 ;  /* 0x00000002ff077431 */ /* 0x000fe200000001ff */
[----:B------:R-:W-:Y:S02]  /*c3f0*/  ISETP.NE.AND P2, PT, R6, 0x1, PT ;  /* 0x000000010600780c */ /* 0x000fe40003f45270 */
[----:B------:R-:W-:Y:S02]  /*c400*/  F2FP.F16.F32.PACK_AB R170, RZ, R37 ;  /* 0x00000025ffaa723e */ /* 0x000fe400000000ff */
        /* <DEDUP_REMOVED lines=10> */
.L_x_15598:
        /* <DEDUP_REMOVED lines=12> */
.L_x_15600:
[----:B------:R-:W-:Y:S05]  /*c570*/  BSYNC.RECONVERGENT B2 ;  /* 0x0000000000027941 */ /* 0x000fea0003800200 */
.L_x_15599:
        /* <DEDUP_REMOVED lines=62> */
.L_x_15597:
[----:B------:R-:W-:Y:S05]  /*c960*/  BSYNC.RECONVERGENT B1 ;  /* 0x0000000000017941 */ /* 0x000fea0003800200 */
.L_x_15596:
[----:B------:R-:W-:Y:S01]  /*c970*/  I2FP.F32.U32 R5, R9 ;  /* 0x0000000900057245 */ /* 0x000fe20000201000 */
[----:B------:R-:W-:Y:S01]  /*c980*/  BSSY.RECONVERGENT B1, `(.L_x_15601) ;  /* 0x0000060000017945 */ /* 0x000fe20003800200 */
[----:B------:R-:W-:Y:S01]  /*c990*/  LOP3.LUT R22, R22, 0xfffffffd, RZ, 0xc0, !PT ;  /* 0xfffffffd16167812 */ /* 0x000fe200078ec0ff */
[----:B------:R-:W-:Y:S01]  /*c9a0*/  IMAD.MOV.U32 R6, RZ, RZ, 0x2 ;  /* 0x00000002ff067424 */ /* 0x000fe200078e00ff */
[----:B------:R-:W-:Y:S01]  /*c9b0*/  MOV R9, R16 ;  /* 0x0000001000097202 */ /* 0x000fe20000000f00 */
[----:B------:R-:W-:-:S05]  /*c9c0*/  FFMA.FTZ R5, R5, R178, 1.1641532182693481445e-10 ;  /* 0x2f00000005057423 */ /* 0x000fca00000100b2 */
[----:B------:R-:W-:Y:S01]  /*c9d0*/  FSETP.GTU.FTZ.AND P2, PT, R5, R173, PT ;  /* 0x000000ad0500720b */ /* 0x000fe20003f5c000 */
[----:B------:R-:W-:-:S05]  /*c9e0*/  HADD2.F32 R5, -RZ, R117.H1_H1 ;  /* 0x30000075ff057230 */ /* 0x000fca0000004100 */
        /* <DEDUP_REMOVED lines=14> */
.L_x_15603:
        /* <DEDUP_REMOVED lines=12> */
.L_x_15605:
[----:B------:R-:W-:Y:S05]  /*cb90*/  BSYNC.RECONVERGENT B2 ;  /* 0x0000000000027941 */ /* 0x000fea0003800200 */
.L_x_15604:
        /* <DEDUP_REMOVED lines=62> */
.L_x_15602:
[----:B------:R-:W-:Y:S05]  /*cf80*/  BSYNC.RECONVERGENT B1 ;  /* 0x0000000000017941 */ /* 0x000fea0003800200 */
.L_x_15601:
[----:B------:R-:W-:Y:S01]  /*cf90*/  I2FP.F32.U32 R7, R9 ;  /* 0x0000000900077245 */ /* 0x000fe20000201000 */
[----:B------:R-:W-:Y:S01]  /*cfa0*/  BSSY.RECONVERGENT B1, `(.L_x_15606) ;  /* 0x0000064000017945 */ /* 0x000fe20003800200 */
[----:B------:R-:W-:-:S03]  /*cfb0*/  MOV R8, R16 ;  /* 0x0000001000087202 */ /* 0x000fc60000000f00 */
[----:B------:R-:W-:-:S05]  /*cfc0*/  FFMA.FTZ R7, R7, R178, 1.1641532182693481445e-10 ;  /* 0x2f00000007077423 */ /* 0x000fca00000100b2 */
[----:B------:R-:W-:Y:S01]  /*cfd0*/  FSETP.GTU.FTZ.AND P2, PT, R7, R173, PT ;  /* 0x000000ad0700720b */ /* 0x000fe20003f5c000 */
[----:B------:R-:W-:-:S05]  /*cfe0*/  HADD2.F32 R7, -RZ, R53.H1_H1 ;  /* 0x30000035ff077230 */ /* 0x000fca0000004100 */
[----:B------:R-:W-:-:S05]  /*cff0*/  FMUL.FTZ R7, R7, R142 ;  /* 0x0000008e07077220 */ /* 0x000fca0000410000 */
[----:B------:R-:W-:-:S05]  /*d000*/  FSEL R7, R7, RZ, !P2 ;  /* 0x000000ff07077208 */ /* 0x000fca0005000000 */
[----:B------:R-:W-:Y:S01]  /*d010*/  FADD.FTZ R5, R5, R7 ;  /* 0x0000000705057221 */ /* 0x000fe20000010000 */
[----:B------:R-:W-:-:S05]  /*d020*/  @P1 HADD2.F32 R7, -RZ, R49.H1_H1 ;  /* 0x30000031ff071230 */ /* 0x000fca0000004100 */
[--C-:B------:R-:W-:Y:S01]  /*d030*/  @P1 FADD.FTZ R129, R7, R5.reuse ;  /* 0x0000000507811221 */ /* 0x100fe20000010000 */
[----:B------:R-:W-:Y:S01]  /*d040*/  @!P1 IMAD.MOV.U32 R129, RZ, RZ, R5 ;  /* 0x000000ffff819224 */ /* 0x000fe200078e0005 */
[----:B------:R-:W-:Y:S01]  /*d050*/  SEL R5, RZ, 0x1, P2 ;  /* 0x00000001ff057807 */ /* 0x000fe20001000000 */
[----:B------:R-:W-:Y:S01]  /*d060*/  IMAD.MOV.U32 R7, RZ, RZ, 0x2 ;  /* 0x00000002ff077424 */ /* 0x000fe200078e00ff */
        /* <DEDUP_REMOVED lines=12> */
.L_x_15608:
        /* <DEDUP_REMOVED lines=12> */
.L_x_15610:
[----:B------:R-:W-:Y:S05]  /*d1f0*/  BSYNC.RECONVERGENT B2 ;  /* 0x0000000000027941 */ /* 0x000fea0003800200 */
.L_x_15609:
        /* <DEDUP_REMOVED lines=62> */
.L_x_15607:
[----:B------:R-:W-:Y:S05]  /*d5e0*/  BSYNC.RECONVERGENT B1 ;  /* 0x0000000000017941 */ /* 0x000fea0003800200 */
.L_x_15606:
[----:B------:R-:W-:Y:S01]  /*d5f0*/  I2FP.F32.U32 R5, R8 ;  /* 0x0000000800057245 */ /* 0x000fe20000201000 */
[----:B------:R-:W-:Y:S01]  /*d600*/  BSSY.RECONVERGENT B1, `(.L_x_15611) ;  /* 0x000005e000017945 */ /* 0x000fe20003800200 */
[----:B------:R-:W-:Y:S01]  /*d610*/  ISETP.NE.AND P3, PT, R7, 0x1, PT ;  /* 0x000000010700780c */ /* 0x000fe20003f65270 */
[----:B------:R-:W-:Y:S02]  /*d620*/  IMAD.MOV.U32 R6, RZ, RZ, 0x2 ;  /* 0x00000002ff067424 */ /* 0x000fe400078e00ff */
[----:B------:R-:W-:Y:S01]  /*d630*/  FFMA.FTZ R5, R5, R178, 1.1641532182693481445e-10 ;  /* 0x2f00000005057423 */ /* 0x000fe200000100b2 */
[----:B------:R-:W-:-:S04]  /*d640*/  IMAD.MOV.U32 R8, RZ, RZ, R16 ;  /* 0x000000ffff087224 */ /* 0x000fc800078e0010 */
[----:B------:R-:W-:Y:S01]  /*d650*/  FSETP.GTU.FTZ.AND P2, PT, R5, R173, PT ;  /* 0x000000ad0500720b */ /* 0x000fe20003f5c000 */
[----:B------:R-:W-:-:S05]  /*d660*/  HADD2.F32 R5, -RZ, R118.H0_H0 ;  /* 0x20000076ff057230 */ /* 0x000fca0000004100 */
        /* <DEDUP_REMOVED lines=12> */
.L_x_15613:
        /* <DEDUP_REMOVED lines=12> */
.L_x_15615:
[----:B------:R-:W-:Y:S05]  /*d7f0*/  BSYNC.RECONVERGENT B2 ;  /* 0x0000000000027941 */ /* 0x000fea0003800200 */
.L_x_15614:
        /* <DEDUP_REMOVED lines=62> */
.L_x_15612:
[----:B------:R-:W-:Y:S05]  /*dbe0*/  BSYNC.RECONVERGENT B1 ;  /* 0x0000000000017941 */ /* 0x000fea0003800200 */
.L_x_15611:
        /* <DEDUP_REMOVED lines=10> */
[----:B------:R-:W-:Y:S01]  /*dc90*/  @P1 FADD.FTZ R128, R7, R5 ;  /* 0x0000000507801221 */ /* 0x000fe20000010000 */
[----:B------:R-:W-:Y:S01]  /*dca0*/  @!P1 MOV R128, R5 ;  /* 0x0000000500809202 */ /* 0x000fe20000000f00 */
[----:B------:R-:W-:Y:S01]  /*dcb0*/  IMAD.MOV.U32 R7, RZ, RZ, 0x2 ;  /* 0x00000002ff077424 */ /* 0x000fe200078e00ff */
[----:B------:R-:W-:Y:S02]  /*dcc0*/  SEL R5, RZ, 0x1, P3 ;  /* 0x00000001ff057807 */ /* 0x000fe40001800000 */
[----:B------:R-:W-:Y:S02]  /*dcd0*/  ISETP.NE.AND P3, PT, R6, 0x1, PT ;  /* 0x000000010600780c */ /* 0x000fe40003f65270 */
[----:B------:R-:W-:Y:S02]  /*dce0*/  F2FP.F16.F32.PACK_AB R172, RZ, R128 ;  /* 0x00000080ffac723e */ /* 0x000fe400000000ff */
[----:B------:R-:W-:-:S09]  /*dcf0*/  PRMT R8, R5, 0x7610, R8 ;  /* 0x0000761005087816 */ /* 0x000fd20000000008 */
        /* <DEDUP_REMOVED lines=9> */
.L_x_15618:
        /* <DEDUP_REMOVED lines=12> */
.L_x_15620:
[----:B------:R-:W-:Y:S05]  /*de50*/  BSYNC.RECONVERGENT B2 ;  /* 0x0000000000027941 */ /* 0x000fea0003800200 */
.L_x_15619:
        /* <DEDUP_REMOVED lines=62> */
.L_x_15617:
[----:B------:R-:W-:Y:S05]  /*e240*/  BSYNC.RECONVERGENT B1 ;  /* 0x0000000000017941 */ /* 0x000fea0003800200 */
.L_x_15616:
[----:B------:R-:W-:Y:S01]  /*e250*/  I2FP.F32.U32 R5, R130 ;  /* 0x0000008200057245 */ /* 0x000fe20000201000 */
[----:B------:R-:W-:Y:S01]  /*e260*/  BSSY.RECONVERGENT B1, `(.L_x_15621) ;  /* 0x000005e000017945 */ /* 0x000fe20003800200 */
[----:B------:R-:W-:Y:S01]  /*e270*/  ISETP.NE.AND P4, PT, R7, 0x1, PT ;  /* 0x000000010700780c */ /* 0x000fe20003f85270 */
[----:B------:R-:W-:Y:S02]  /*e280*/  HFMA2 R6, -RZ, RZ, 0, 1.1920928955078125e-07 ;  /* 0x00000002ff067431 */ /* 0x000fe400000001ff */
[----:B------:R-:W-:-:S05]  /*e290*/  FFMA.FTZ R5, R5, R178, 1.1641532182693481445e-10 ;  /* 0x2f00000005057423 */ /* 0x000fca00000100b2 */
[----:B------:R-:W-:Y:S01]  /*e2a0*/  FSETP.GTU.FTZ.AND P3, PT, R5, R173, PT ;  /* 0x000000ad0500720b */ /* 0x000fe20003f7c000 */
[----:B------:R-:W-:Y:S02]  /*e2b0*/  HADD2.F32 R5, -RZ, R118.H1_H1 ;  /* 0x30000076ff057230 */ /* 0x000fe40000004100 */
[----:B------:R-:W-:-:S03]  /*e2c0*/  IMAD.MOV.U32 R118, RZ, RZ, R16 ;  /* 0x000000ffff767224 */ /* 0x000fc600078e0010 */
        /* <DEDUP_REMOVED lines=12> */
.L_x_15623:
        /* <DEDUP_REMOVED lines=12> */
.L_x_15625:
[----:B------:R-:W-:Y:S05]  /*e450*/  BSYNC.RECONVERGENT B2 ;  /* 0x0000000000027941 */ /* 0x000fea0003800200 */
.L_x_15624:
        /* <DEDUP_REMOVED lines=62> */
.L_x_15622:
[----:B------:R-:W-:Y:S05]  /*e840*/  BSYNC.RECONVERGENT B1 ;  /* 0x0000000000017941 */ /* 0x000fea0003800200 */
.L_x_15621:
[----:B------:R-:W-:Y:S01]  /*e850*/  I2FP.F32.U32 R7, R118 ;  /* 0x0000007600077245 */ /* 0x000fe20000201000 */
[----:B------:R-:W-:Y:S01]  /*e860*/  BSSY.RECONVERGENT B1, `(.L_x_15626) ;  /* 0x0000063000017945 */ /* 0x000fe20003800200 */
[----:B------:R-:W-:-:S03]  /*e870*/  HFMA2 R131, -RZ, RZ, 0, 1.1920928955078125e-07 ;  /* 0x00000002ff837431 */ /* 0x000fc600000001ff */
        /* <DEDUP_REMOVED lines=8> */
[----:B------:R-:W-:Y:S01]  /*e900*/  SEL R7, RZ, 0x1, P4 ;  /* 0x00000001ff077807 */ /* 0x000fe20002000000 */
[----:B------:R-:W-:Y:S01]  /*e910*/  @!P1 IMAD.MOV.U32 R130, RZ, RZ, R5 ;  /* 0x000000ffff829224 */ /* 0x000fe200078e0005 */
[----:B------:R-:W-:Y:S01]  /*e920*/  ISETP.NE.AND P4, PT, R6, 0x1, PT ;  /* 0x000000010600780c */ /* 0x000fe20003f85270 */
[----:B------:R-:W-:-:S03]  /*e930*/  IMAD.MOV.U32 R5, RZ, RZ, R16 ;  /* 0x000000ffff057224 */ /* 0x000fc600078e0010 */
[----:B------:R-:W-:-:S09]  /*e940*/  F2FP.F16.F32.PACK_AB R118, RZ, R130 ;  /* 0x00000082ff76723e */ /* 0x000fd200000000ff */
        /* <DEDUP_REMOVED lines=9> */
.L_x_15628:
        /* <DEDUP_REMOVED lines=12> */
.L_x_15630:
[----:B------:R-:W-:Y:S05]  /*eaa0*/  BSYNC.RECONVERGENT B2 ;  /* 0x0000000000027941 */ /* 0x000fea0003800200 */
.L_x_15629:
        /* <DEDUP_REMOVED lines=62> */
.L_x_15627:
[----:B------:R-:W-:Y:S05]  /*ee90*/  BSYNC.RECONVERGENT B1 ;  /* 0x0000000000017941 */ /* 0x000fea0003800200 */
.L_x_15626:
[----:B------:R-:W-:Y:S01]  /*eea0*/  I2FP.F32.U32 R5, R5 ;  /* 0x0000000500057245 */ /* 0x000fe20000201000 */
[----:B------:R-:W-:Y:S01]  /*eeb0*/  BSSY.RECONVERGENT B1, `(.L_x_15631) ;  /* 0x000005e000017945 */ /* 0x000fe20003800200 */
[----:B------:R-:W-:Y:S01]  /*eec0*/  ISETP.NE.AND P5, PT, R131, 0x1, PT ;  /* 0x000000018300780c */ /* 0x000fe20003fa5270 */
[----:B------:R-:W-:Y:S01]  /*eed0*/  IMAD.MOV.U32 R18, RZ, RZ, 0x2 ;  /* 0x00000002ff127424 */ /* 0x000fe200078e00ff */
[----:B------:R-:W-:Y:S01]  /*eee0*/  MOV R6, R16 ;  /* 0x0000001000067202 */ /* 0x000fe20000000f00 */
[----:B------:R-:W-:-:S05]  /*eef0*/  FFMA.FTZ R5, R5, R178, 1.1641532182693481445e-10 ;  /* 0x2f00000005057423 */ /* 0x000fca00000100b2 */
        /* <DEDUP_REMOVED lines=14> */
.L_x_15633:
        /* <DEDUP_REMOVED lines=12> */
.L_x_15635:
[----:B------:R-:W-:Y:S05]  /*f0a0*/  BSYNC.RECONVERGENT B2 ;  /* 0x0000000000027941 */ /* 0x000fea0003800200 */
.L_x_15634:
        /* <DEDUP_REMOVED lines=60> */
[----:B------:R-:W-:Y:S01]  /*f470*/  LOP3.LUT R20, R18, UR5, R175, 0x96, !PT ;  /* 0x0000000512147c12 */ /* 0x000fe2000f8e96af */
[----:B------:R-:W-:-:S07]  /*f480*/  HFMA2 R18, -RZ, RZ, 0, 0 ;  /* 0x00000000ff127431 */ /* 0x000fce00000001ff */
.L_x_15632:
[----:B------:R-:W-:Y:S05]  /*f490*/  BSYNC.RECONVERGENT B1 ;  /* 0x0000000000017941 */ /* 0x000fea0003800200 */
.L_x_15631:
[----:B------:R-:W-:Y:S01]  /*f4a0*/  I2FP.F32.U32 R6, R6 ;  /* 0x0000000600067245 */ /* 0x000fe20000201000 */
[----:B------:R-:W-:Y:S01]  /*f4b0*/  HADD2.F32 R131, -RZ, R55.H0_H0 ;  /* 0x20000037ff837230 */ /* 0x000fe20000004100 */
        /* <DEDUP_REMOVED lines=10> */
[----:B------:R-:W-:-:S05]  /*f560*/  @P1 HADD2.F32 R131, -RZ, R51.H0_H0 ;  /* 0x20000033ff831230 */ /* 0x000fca0000004100 */
        /* <DEDUP_REMOVED lines=12> */
.L_x_15638:
        /* <DEDUP_REMOVED lines=12> */
.L_x_15640:
[----:B------:R-:W-:Y:S05]  /*f6f0*/  BSYNC.RECONVERGENT B2 ;  /* 0x0000000000027941 */ /* 0x000fea0003800200 */
.L_x_15639:
        /* <DEDUP_REMOVED lines=62> */
.L_x_15637:
[----:B------:R-:W-:Y:S05]  /*fae0*/  BSYNC.RECONVERGENT B1 ;  /* 0x0000000000017941 */ /* 0x000fea0003800200 */
.L_x_15636:
[----:B------:R-:W-:Y:S01]  /*faf0*/  I2FP.F32.U32 R5, R176 ;  /* 0x000000b000057245 */ /* 0x000fe20000201000 */
[----:B------:R-:W-:Y:S01]  /*fb00*/  BSSY.RECONVERGENT B1, `(.L_x_15641) ;  /* 0x0000061000017945 */ /* 0x000fe20003800200 */
[----:B------:R-:W-:Y:S01]  /*fb10*/  ISETP.NE.AND P6, PT, R174, 0x1, PT ;  /* 0x00000001ae00780c */ /* 0x000fe20003fc5270 */
[----:B------:R-:W-:Y:S02]  /*fb20*/  IMAD.MOV.U32 R18, RZ, RZ, 0x2 ;  /* 0x00000002ff127424 */ /* 0x000fe400078e00ff */
        /* <DEDUP_REMOVED lines=16> */
.L_x_15643:
        /* <DEDUP_REMOVED lines=15> */
.L_x_15645:
[----:B------:R-:W-:Y:S05]  /*fd20*/  BSYNC.RECONVERGENT B2 ;  /* 0x0000000000027941 */ /* 0x000fea0003800200 */
.L_x_15644:
        /* <DEDUP_REMOVED lines=62> */
.L_x_15642:
[----:B------:R-:W-:Y:S05]  /*10110*/  BSYNC.RECONVERGENT B1 ;  /* 0x0000000000017941 */ /* 0x000fea0003800200 */
.L_x_15641:
[----:B------:R-:W-:Y:S02]  /*10120*/  I2FP.F32.U32 R119, R119 ;  /* 0x0000007700777245 */ /* 0x000fe40000201000 */
[----:B------:R-:W-:Y:S02]  /*10130*/  PRMT R118, R172, 0x5410, R118 ;  /* 0x00005410ac767816 */ /* 0x000fe40000000076 */
[----:B------:R-:W-:Y:S01]  /*10140*/  PRMT R117, R170, 0x5410, R117 ;  /* 0x00005410aa757816 */ /* 0x000fe20000000075 */
[----:B------:R-:W-:Y:S01]  /*10150*/  FFMA.FTZ R119, R119, R178, 1.1641532182693481445e-10 ;  /* 0x2f00000077777423 */ /* 0x000fe200000100b2 */
[----:B------:R-:W-:-:S04]  /*10160*/  PRMT R116, R168, 0x5410, R116 ;  /* 0x00005410a8747816 */ /* 0x000fc80000000074 */
[----:B------:R-:W-:Y:S01]  /*10170*/  FSETP.GTU.FTZ.AND P6, PT, R119, R173, PT ;  /* 0x000000ad7700720b */ /* 0x000fe20003fdc000 */
[----:B------:R-:W-:-:S05]  /*10180*/  HADD2.F32 R119, -RZ, R55.H1_H1 ;  /* 0x30000037ff777230 */ /* 0x000fca0000004100 */
[----:B------:R-:W-:-:S05]  /*10190*/  FMUL.FTZ R119, R119, R142 ;  /* 0x0000008e77777220 */ /* 0x000fca0000410000 */
[----:B------:R-:W-:-:S05]  /*101a0*/  FSEL R119, R119, RZ, !P6 ;  /* 0x000000ff77777208 */ /* 0x000fca0007000000 */
[----:B------:R-:W-:Y:S01]  /*101b0*/  FADD.FTZ R5, R5, R119 ;  /* 0x0000007705057221 */ /* 0x000fe20000010000 */
[----:B------:R-:W-:-:S05]  /*101c0*/  @P1 HADD2.F32 R119, -RZ, R51.H1_H1 ;  /* 0x30000033ff771230 */ /* 0x000fca0000004100 */
[----:B------:R-:W-:Y:S01]  /*101d0*/  @P1 FADD.FTZ R142, R119, R5 ;  /* 0x00000005778e1221 */ /* 0x000fe20000010000 */
[----:B------:R-:W-:Y:S02]  /*101e0*/  @!P1 MOV R142, R5 ;  /* 0x00000005008e9202 */ /* 0x000fe40000000f00 */
[----:B------:R-:W-:Y:S02]  /*101f0*/  SEL R5, RZ, 0x1, P6 ;  /* 0x00000001ff057807 */ /* 0x000fe40003000000 */
[----:B------:R-:W-:-:S04]  /*10200*/  F2FP.F16.F32.PACK_AB R119, RZ, R142 ;  /* 0x0000008eff77723e */ /* 0x000fc800000000ff */
[----:B------:R-:W-:-:S07]  /*10210*/  PRMT R119, R171, 0x5410, R119 ;  /* 0x00005410ab777816 */ /* 0x000fce0000000077 */
.L_x_15565:
        /* <DEDUP_REMOVED lines=43> */
.L_x_15646:
[----:B------:R-:W-:Y:S01]  /*104d0*/  IMAD.MOV.U32 R168, RZ, RZ, R169 ;  /* 0x000000ffffa87224 */ /* 0x000fe200078e00a9 */
[----:B------:R-:W-:-:S07]  /*104e0*/  IADD3 R169, PT, PT, R14, 0x80, RZ ;  /* 0x000000800ea97810 */ /* 0x000fce0007ffe0ff */
.L_x_15523:
[----:B------:R-:W-:Y:S05]  /*104f0*/  BSYNC.RECONVERGENT B0 ;  /* 0x0000000000007941 */ /* 0x000fea0003800200 */
.L_x_15522:
[----:B------:R-:W-:Y:S01]  /*10500*/  ISETP.GE.U32.AND P0, PT, R24, 0x100, PT ;  /* 0x000001001800780c */ /* 0x000fe20003f06070 */
[----:B------:R-:W-:Y:S01]  /*10510*/  BSSY.RECONVERGENT B0, `(.L_x_15647) ;  /* 0x00009ae000007945 */ /* 0x000fe20003800200 */
[----:B------:R-:W-:-:S11]  /*10520*/  LOP3.LUT R22, R22, 0xfffff7ff, RZ, 0xc0, !PT ;  /* 0xfffff7ff16167812 */ /* 0x000fd600078ec0ff */
[----:B------:R-:W-:Y:S01]  /*10530*/  @P0 LOP3.LUT R22, R22, 0x800, RZ, 0xfc, !PT ;  /* 0x0000080016160812 */ /* 0x000fe200078efcff */
[----:B------:R-:W-:Y:S06]  /*10540*/  @!P0 BRA `(.L_x_15648) ;  /* 0x0000009800a88947 */ /* 0x000fec0003800000 */
[----:B------:R-:W-:Y:S01]  /*10550*/  ISETP.NE.U32.AND P0, PT, RZ, UR12, PT ;  /* 0x0000000cff007c0c */ /* 0x000fe2000bf05070 */
[----:B0-2---:R-:W0:Y:S01]  /*10560*/  LDC.64 R118, c[0x0][0x390] ;  /* 0x0000e400ff767b82 */ /* 0x005e220000000a00 */
        /* <DEDUP_REMOVED lines=28> */
.L_x_15652:
        /* <DEDUP_REMOVED lines=12> */
.L_x_15654:
[----:B------:R-:W-:Y:S05]  /*107f0*/  BSYNC.RECONVERGENT B2 ;  /* 0x0000000000027941 */ /* 0x000fea0003800200 */
.L_x_15653:
        /* <DEDUP_REMOVED lines=62> */
.L_x_15651:
[----:B------:R-:W-:Y:S05]  /*10be0*/  BSYNC.RECONVERGENT B1 ;  /* 0x0000000000017941 */ /* 0x000fea0003800200 */
.L_x_15650:
[----:B------:R-:W0:Y:S01]  /*10bf0*/  LDC R173, c[0x0][0x404] ;  /* 0x00010100ffad7b82 */ /* 0x000e220000000800 */
[----:B------:R-:W-:Y:S01]  /*10c00*/  HFMA2 R178, -RZ, RZ, 0.1171875, 0 ;  /* 0x2f800000ffb27431 */ /* 0x000fe200000001ff */
[----:B------:R-:W-:Y:S01]  /*10c10*/  I2FP.F32.U32 R5, R5 ;  /* 0x0000000500057245 */ /* 0x000fe20000201000 */
[----:B------:R-:W-:Y:S01]  /*10c20*/  BSSY.RECONVERGENT B1, `(.L_x_15655) ;  /* 0x0000061000017945 */ /* 0x000fe20003800200 */
[----:B------:R-:W-:Y:S01]  /*10c30*/  ISETP.NE.AND P3, PT, R4, 0x1, PT ;  /* 0x000000010400780c */ /* 0x000fe20003f65270 */
[----:B------:R-:W-:Y:S01]  /*10c40*/  IMAD.MOV.U32 R7, RZ, RZ, R16 ;  /* 0x000000ffff077224 */ /* 0x000fe200078e0010 */
[----:B------:R-:W-:Y:S02]  /*10c50*/  LOP3.LUT R22, R22, 0xffffffef, RZ, 0xc0, !PT ;  /* 0xffffffef16167812 */ /* 0x000fe400078ec0ff */
[----:B------:R-:W2:Y:S01]  /*10c60*/  LDC R143, c[0x0][0x408] ;  /* 0x00010200ff8f7b82 */ /* 0x000ea20000000800 */
[----:B------:R-:W-:-:S05]  /*10c70*/  FFMA.FTZ R5, R5, R178, 1.1641532182693481445e-10 ;  /* 0x2f00000005057423 */ /* 0x000fca00000100b2 */
[----:B0-----:R-:W-:Y:S01]  /*10c80*/  FSETP.GTU.FTZ.AND P2, PT, R5, R173, PT ;  /* 0x000000ad0500720b */ /* 0x001fe20003f5c000 */
[----:B-----5:R-:W-:-:S03]  /*10c90*/  HADD2.F32 R5, -RZ, R116.H0_H0 ;  /* 0x20000074ff057230 */ /* 0x020fc60000004100 */
[----:B------:R-:W-:Y:S02]  /*10ca0*/  PLOP3.LUT P4, PT, P2, PT, PT, 0x8, 0x80 ;  /* 0x000000000080781c */ /* 0x000fe4000178e170 */
[----:B--2---:R-:W-:-:S05]  /*10cb0*/  FMUL.FTZ R5, R5, R143 ;  /* 0x0000008f05057220 */ /* 0x004fca0000410000 */
[----:B------:R-:W-:Y:S01]  /*10cc0*/  FSEL R10, R5, RZ, !P2 ;  /* 0x000000ff050a7208 */ /* 0x000fe20005000000 */
[----:B------:R-:W-:-:S05]  /*10cd0*/  IMAD.MOV.U32 R5, RZ, RZ, 0x2 ;  /* 0x00000002ff057424 */ /* 0x000fca00078e00ff */
        /* <DEDUP_REMOVED lines=10> */
.L_x_15657:
        /* <DEDUP_REMOVED lines=12> */
.L_x_15659:
[----:B------:R-:W-:Y:S05]  /*10e40*/  BSYNC.RECONVERGENT B2 ;  /* 0x0000000000027941 */ /* 0x000fea0003800200 */
.L_x_15658:
        /* <DEDUP_REMOVED lines=62> */
.L_x_15656:
[----:B------:R-:W-:Y:S05]  /*11230*/  BSYNC.RECONVERGENT B1 ;  /* 0x0000000000017941 */ /* 0x000fea0003800200 */
.L_x_15655:
        /* <DEDUP_REMOVED lines=9> */
[----:B------:R-:W-:-:S05]  /*112d0*/  FSEL R4, R4, RZ, !P2 ;  /* 0x000000ff04047208 */ /* 0x000fca0005000000 */
[----:B------:R-:W-:Y:S01]  /*112e0*/  FADD.FTZ R6, R10, R4 ;  /* 0x000000040a067221 */ /* 0x000fe20000010000 */
[----:B------:R-:W-:-:S05]  /*112f0*/  @P1 HADD2.F32 R4, -RZ, R48.H0_H0 ;  /* 0x20000030ff041230 */ /* 0x000fca0000004100 */
[----:B------:R-:W-:Y:S01]  /*11300*/  @P1 FADD.FTZ R4, R4, R6 ;  /* 0x0000000604041221 */ /* 0x000fe20000010000 */
[----:B------:R-:W-:Y:S02]  /*11310*/  @!P1 MOV R4, R6 ;  /* 0x0000000600049202 */ /* 0x000fe40000000f00 */
        /* <DEDUP_REMOVED lines=12> */
.L_x_15662:
        /* <DEDUP_REMOVED lines=12> */
.L_x_15664:
[----:B------:R-:W-:Y:S05]  /*114a0*/  BSYNC.RECONVERGENT B2 ;  /* 0x0000000000027941 */ /* 0x000fea0003800200 */
.L_x_15663:
        /* <DEDUP_REMOVED lines=62> */
.L_x_15661:
[----:B------:R-:W-:Y:S05]  /*11890*/  BSYNC.RECONVERGENT B1 ;  /* 0x0000000000017941 */ /* 0x000fea0003800200 */
.L_x_15660:
        /* <DEDUP_REMOVED lines=8> */
[----:B------:R-:W-:-:S05]  /*11920*/  HADD2.F32 R5, -RZ, R116.H1_H1 ;  /* 0x30000074ff057230 */ /* 0x000fca0000004100 */
        /* <DEDUP_REMOVED lines=13> */
.L_x_15667:
        /* <DEDUP_REMOVED lines=12> */
.L_x_15669:
[----:B------:R-:W-:Y:S05]  /*11ac0*/  BSYNC.RECONVERGENT B2 ;  /* 0x0000000000027941 */ /* 0x000fea0003800200 */
.L_x_15668:
        /* <DEDUP_REMOVED lines=62> */
.L_x_15666:
[----:B------:R-:W-:Y:S05]  /*11eb0*/  BSYNC.RECONVERGENT B1 ;  /* 0x0000000000017941 */ /* 0x000fea0003800200 */
.L_x_15665:
[----:B------:R-:W-:Y:S01]  /*11ec0*/  I2FP.F32.U32 R7, R9 ;  /* 0x0000000900077245 */ /* 0x000fe20000201000 */
[----:B------:R-:W-:Y:S01]  /*11ed0*/  BSSY.RECONVERGENT B1, `(.L_x_15670) ;  /* 0x0000064000017945 */ /* 0x000fe20003800200 */
[----:B------:R-:W-:-:S03]  /*11ee0*/  IMAD.MOV.U32 R9, RZ, RZ, R16 ;  /* 0x000000ffff097224 */ /* 0x000fc600078e0010 */
        /* <DEDUP_REMOVED lines=23> */
.L_x_15672:
        /* <DEDUP_REMOVED lines=12> */
.L_x_15674:
[----:B------:R-:W-:Y:S05]  /*12120*/  BSYNC.RECONVERGENT B2 ;  /* 0x0000000000027941 */ /* 0x000fea0003800200 */
.L_x_15673:
        /* <DEDUP_REMOVED lines=62> */
.L_x_15671:
[----:B------:R-:W-:Y:S05]  /*12510*/  BSYNC.RECONVERGENT B1 ;  /* 0x0000000000017941 */ /* 0x000fea0003800200 */
.L_x_15670:
[----:B------:R-:W-:Y:S01]  /*12520*/  I2FP.F32.U32 R5, R9 ;  /* 0x0000000900057245 */ /* 0x000fe20000201000 */
[----:B------:R-:W-:Y:S01]  /*12530*/  BSSY.RECONVERGENT B1, `(.L_x_15675) ;  /* 0x0000060000017945 */ /* 0x000fe20003800200 */
[----:B------:R-:W-:Y:S01]  /*12540*/  LOP3.LUT R22, R22, 0xfffffffb, RZ, 0xc0, !PT ;  /* 0xfffffffb16167812 */ /* 0x000fe200078ec0ff */
[----:B------:R-:W-:Y:S01]  /*12550*/  IMAD.MOV.U32 R6, RZ, RZ, 0x2 ;  /* 0x00000002ff067424 */ /* 0x000fe200078e00ff */
[----:B------:R-:W-:Y:S01]  /*12560*/  MOV R9, R16 ;  /* 0x0000001000097202 */ /* 0x000fe20000000f00 */
[----:B------:R-:W-:-:S05]  /*12570*/  FFMA.FTZ R5, R5, R178, 1.1641532182693481445e-10 ;  /* 0x2f00000005057423 */ /* 0x000fca00000100b2 */
[----:B------:R-:W-:Y:S01]  /*12580*/  FSETP.GTU.FTZ.AND P2, PT, R5, R173, PT ;  /* 0x000000ad0500720b */ /* 0x000fe20003f5c000 */
[----:B------:R-:W-:-:S05]  /*12590*/  HADD2.F32 R5, -RZ, R117.H0_H0 ;  /* 0x20000075ff057230 */ /* 0x000fca0000004100 */
        /* <DEDUP_REMOVED lines=14> */
.L_x_15677:
        /* <DEDUP_REMOVED lines=12> */
.L_x_15679:
[----:B------:R-:W-:Y:S05]  /*12740*/  BSYNC.RECONVERGENT B2 ;  /* 0x0000000000027941 */ /* 0x000fea0003800200 */
.L_x_15678:
        /* <DEDUP_REMOVED lines=62> */
.L_x_15676:
[----:B------:R-:W-:Y:S05]  /*12b30*/  BSYNC.RECONVERGENT B1 ;  /* 0x0000000000017941 */ /* 0x000fea0003800200 */
.L_x_15675:
[----:B------:R-:W-:Y:S01]  /*12b40*/  I2FP.F32.U32 R7, R9 ;  /* 0x0000000900077245 */ /* 0x000fe20000201000 */
[----:B------:R-:W-:Y:S01]  /*12b50*/  BSSY.RECONVERGENT B1, `(.L_x_15680) ;  /* 0x0000064000017945 */ /* 0x000fe20003800200 */
[----:B------:R-:W-:-:S03]  /*12b60*/  MOV R9, R16 ;  /* 0x0000001000097202 */ /* 0x000fc60000000f00 */
        /* <DEDUP_REMOVED lines=8> */
[----:B------:R-:W-:Y:S01]  /*12bf0*/  SEL R7, RZ, 0x1, P2 ;  /* 0x00000001ff077807 */ /* 0x000fe20001000000 */
[----:B------:R-:W-:Y:S01]  /*12c00*/  @!P1 IMAD.MOV.U32 R35, RZ, RZ, R5 ;  /* 0x000000ffff239224 */ /* 0x000fe200078e0005 */
[----:B------:R-:W-:Y:S02]  /*12c10*/  ISETP.NE.AND P2, PT, R6, 0x1, PT ;  /* 0x000000010600780c */ /* 0x000fe40003f45270 */
[----:B------:R-:W-:Y:S01]  /*12c20*/  PRMT R10, R7, 0x7610, R10 ;  /* 0x00007610070a7816 */ /* 0x000fe2000000000a */
[----:B------:R-:W-:Y:S01]  /*12c30*/  IMAD.MOV.U32 R7, RZ, RZ, 0x2 ;  /* 0x00000002ff077424 */ /* 0x000fe200078e00ff */
[----:B------:R-:W-:-:S09]  /*12c40*/  F2FP.F16.F32.PACK_AB R5, RZ, R35 ;  /* 0x00000023ff05723e */ /* 0x000fd200000000ff */
        /* <DEDUP_REMOVED lines=9> */
.L_x_15682:
        /* <DEDUP_REMOVED lines=12> */
.L_x_15684:
[----:B------:R-:W-:Y:S05]  /*12da0*/  BSYNC.RECONVERGENT B2 ;  /* 0x0000000000027941 */ /* 0x000fea0003800200 */
.L_x_15683:
        /* <DEDUP_REMOVED lines=62> */
.L_x_15681:
[----:B------:R-:W-:Y:S05]  /*13190*/  BSYNC.RECONVERGENT B1 ;  /* 0x0000000000017941 */ /* 0x000fea0003800200 */
.L_x_15680:
[----:B------:R-:W-:Y:S01]  /*131a0*/  I2FP.F32.U32 R6, R9 ;  /* 0x0000000900067245 */ /* 0x000fe20000201000 */
[----:B------:R-:W-:Y:S01]  /*131b0*/  BSSY.RECONVERGENT B1, `(.L_x_15685) ;  /* 0x0000060000017945 */ /* 0x000fe20003800200 */
[----:B------:R-:W-:Y:S01]  /*131c0*/  LOP3.LUT R22, R22, 0xfffffffd, RZ, 0xc0, !PT ;  /* 0xfffffffd16167812 */ /* 0x000fe200078ec0ff */
[----:B------:R-:W-:Y:S02]  /*131d0*/  IMAD.MOV.U32 R9, RZ, RZ, R16 ;  /* 0x000000ffff097224 */ /* 0x000fe400078e0010 */
[----:B------:R-:W-:-:S05]  /*131e0*/  FFMA.FTZ R6, R6, R178, 1.1641532182693481445e-10 ;  /* 0x2f00000006067423 */ /* 0x000fca00000100b2 */
[----:B------:R-:W-:Y:S01]  /*131f0*/  FSETP.GTU.FTZ.AND P2, PT, R6, R173, PT ;  /* 0x000000ad0600720b */ /* 0x000fe20003f5c000 */
[----:B------:R-:W-:-:S05]  /*13200*/  HADD2.F32 R6, -RZ, R117.H1_H1 ;  /* 0x30000075ff067230 */ /* 0x000fca0000004100 */
        /* <DEDUP_REMOVED lines=15> */
.L_x_15687:
        /* <DEDUP_REMOVED lines=12> */
.L_x_15689:
[----:B------:R-:W-:Y:S05]  /*133c0*/  BSYNC.RECONVERGENT B2 ;  /* 0x0000000000027941 */ /* 0x000fea0003800200 */
.L_x_15688:
        /* <DEDUP_REMOVED lines=62> */
.L_x_15686:
[----:B------:R-:W-:Y:S05]  /*137b0*/  BSYNC.RECONVERGENT B1 ;  /* 0x0000000000017941 */ /* 0x000fea0003800200 */
.L_x_15685:
[----:B------:R-:W-:Y:S01]  /*137c0*/  I2FP.F32.U32 R7, R9 ;  /* 0x0000000900077245 */ /* 0x000fe20000201000 */
[----:B------:R-:W-:Y:S01]  /*137d0*/  @P1 HADD2.F32 R8, -RZ, R49.H1_H1 ;  /* 0x30000031ff081230 */ /* 0x000fe20000004100 */
[----:B------:R-:W-:Y:S03]  /*137e0*/  BSSY.RECONVERGENT B1, `(.L_x_15690) ;  /* 0x0000063000017945 */ /* 0x000fe60003800200 */
[----:B------:R-:W-:-:S05]  /*137f0*/  FFMA.FTZ R7, R7, R178, 1.1641532182693481445e-10 ;  /* 0x2f00000007077423 */ /* 0x000fca00000100b2 */
[----:B------:R-:W-:Y:S01]  /*13800*/  FSETP.GTU.FTZ.AND P2, PT, R7, R173, PT ;  /* 0x000000ad0700720b */ /* 0x000fe20003f5c000 */
[----:B------:R-:W-:-:S05]  /*13810*/  HADD2.F32 R7, -RZ, R53.H1_H1 ;  /* 0x30000035ff077230 */ /* 0x000fca0000004100 */
        /* <DEDUP_REMOVED lines=20> */
.L_x_15692:
        /* <DEDUP_REMOVED lines=12> */
.L_x_15694:
[----:B------:R-:W-:Y:S05]  /*13a20*/  BSYNC.RECONVERGENT B2 ;  /* 0x0000000000027941 */ /* 0x000fea0003800200 */
.L_x_15693:
        /* <DEDUP_REMOVED lines=62> */
.L_x_15691:
[----:B------:R-:W-:Y:S05]  /*13e10*/  BSYNC.RECONVERGENT B1 ;  /* 0x0000000000017941 */ /* 0x000fea0003800200 */
.L_x_15690:
[----:B------:R-:W-:Y:S01]  /*13e20*/  I2FP.F32.U32 R6, R8 ;  /* 0x0000000800067245 */ /* 0x000fe20000201000 */
[----:B------:R-:W-:Y:S01]  /*13e30*/  BSSY.RECONVERGENT B1, `(.L_x_15695) ;  /* 0x000005e000017945 */ /* 0x000fe20003800200 */
[----:B------:R-:W-:Y:S01]  /*13e40*/  ISETP.NE.AND P3, PT, R7, 0x1, PT ;  /* 0x000000010700780c */ /* 0x000fe20003f65270 */
[----:B------:R-:W-:Y:S02]  /*13e50*/  IMAD.MOV.U32 R126, RZ, RZ, R16 ;  /* 0x000000ffff7e7224 */ /* 0x000fe400078e0010 */
[----:B------:R-:W-:-:S05]  /*13e60*/  FFMA.FTZ R6, R6, R178, 1.1641532182693481445e-10 ;  /* 0x2f00000006067423 */ /* 0x000fca00000100b2 */
[----:B------:R-:W-:Y:S01]  /*13e70*/  FSETP.GTU.FTZ.AND P2, PT, R6, R173, PT ;  /* 0x000000ad0600720b */ /* 0x000fe20003f5c000 */
[----:B------:R-:W-:-:S05]  /*13e80*/  HADD2.F32 R6, -RZ, R118.H0_H0 ;  /* 0x20000076ff067230 */ /* 0x000fca0000004100 */
        /* <DEDUP_REMOVED lines=13> */
.L_x_15697:
        /* <DEDUP_REMOVED lines=12> */
.L_x_15699:
[----:B------:R-:W-:Y:S05]  /*14020*/  BSYNC.RECONVERGENT B2 ;  /* 0x0000000000027941 */ /* 0x000fea0003800200 */
.L_x_15698:
        /* <DEDUP_REMOVED lines=62> */
.L_x_15696:
[----:B------:R-:W-:Y:S05]  /*14410*/  BSYNC.RECONVERGENT B1 ;  /* 0x0000000000017941 */ /* 0x000fea0003800200 */
.L_x_15695:
        /* <DEDUP_REMOVED lines=12> */
[----:B------:R-:W-:Y:S02]  /*144e0*/  SEL R7, RZ, 0x1, P3 ;  /* 0x00000001ff077807 */ /* 0x000fe40001800000 */
[----:B------:R-:W-:Y:S02]  /*144f0*/  ISETP.NE.AND P3, PT, R6, 0x1, PT ;  /* 0x000000010600780c */ /* 0x000fe40003f65270 */
[----:B------:R-:W-:Y:S01]  /*14500*/  PRMT R8, R7, 0x7610, R8 ;  /* 0x0000761007087816 */ /* 0x000fe20000000008 */
[----:B------:R-:W-:Y:S01]  /*14510*/  HFMA2 R7, -RZ, RZ, 0, 1.1920928955078125e-07 ;  /* 0x00000002ff077431 */ /* 0x000fe200000001ff */
        /* <DEDUP_REMOVED lines=10> */
.L_x_15702:
        /* <DEDUP_REMOVED lines=12> */
.L_x_15704:
[----:B------:R-:W-:Y:S05]  /*14680*/  BSYNC.RECONVERGENT B2 ;  /* 0x0000000000027941 */ /* 0x000fea0003800200 */
.L_x_15703:
        /* <DEDUP_REMOVED lines=62> */
.L_x_15701:
[----:B------:R-:W-:Y:S05]  /*14a70*/  BSYNC.RECONVERGENT B1 ;  /* 0x0000000000017941 */ /* 0x000fea0003800200 */
.L_x_15700:
[----:B------:R-:W-:Y:S01]  /*14a80*/  I2FP.F32.U32 R6, R132 ;  /* 0x0000008400067245 */ /* 0x000fe20000201000 */
[----:B------:R-:W-:Y:S01]  /*14a90*/  BSSY.RECONVERGENT B1, `(.L_x_15705) ;  /* 0x000005e000017945 */ /* 0x000fe20003800200 */
[----:B------:R-:W-:Y:S02]  /*14aa0*/  ISETP.NE.AND P4, PT, R7, 0x1, PT ;  /* 0x000000010700780c */ /* 0x000fe40003f85270 */
[----:B------:R-:W-:Y:S01]  /*14ab0*/  MOV R132, R16 ;  /* 0x0000001000847202 */ /* 0x000fe20000000f00 */
[----:B------:R-:W-:-:S05]  /*14ac0*/  FFMA.FTZ R6, R6, R178, 1.1641532182693481445e-10 ;  /* 0x2f00000006067423 */ /* 0x000fca00000100b2 */
[----:B------:R-:W-:Y:S01]  /*14ad0*/  FSETP.GTU.FTZ.AND P3, PT, R6, R173, PT ;  /* 0x000000ad0600720b */ /* 0x000fe20003f7c000 */
[----:B------:R-:W-:-:S05]  /*14ae0*/  HADD2.F32 R6, -RZ, R118.H1_H1 ;  /* 0x30000076ff067230 */ /* 0x000fca0000004100 */
        /* <DEDUP_REMOVED lines=13> */
.L_x_15707:
        /* <DEDUP_REMOVED lines=12> */
.L_x_15709:
[----:B------:R-:W-:Y:S05]  /*14c80*/  BSYNC.RECONVERGENT B2 ;  /* 0x0000000000027941 */ /* 0x000fea0003800200 */
.L_x_15708:
        /* <DEDUP_REMOVED lines=62> */
.L_x_15706:
[----:B------:R-:W-:Y:S05]  /*15070*/  BSYNC.RECONVERGENT B1 ;  /* 0x0000000000017941 */ /* 0x000fea0003800200 */
.L_x_15705:
[----:B------:R-:W-:Y:S01]  /*15080*/  I2FP.F32.U32 R7, R132 ;  /* 0x0000008400077245 */ /* 0x000fe20000201000 */
[----:B------:R-:W-:Y:S01]  /*15090*/  @P1 HADD2.F32 R18, -RZ, R50.H1_H1 ;  /* 0x30000032ff121230 */ /* 0x000fe20000004100 */
[----:B------:R-:W-:Y:S01]  /*150a0*/  BSSY.RECONVERGENT B1, `(.L_x_15710) ;  /* 0x0000062000017945 */ /* 0x000fe20003800200 */
[----:B------:R-:W-:Y:S01]  /*150b0*/  IMAD.MOV.U32 R171, RZ, RZ, 0x2 ;  /* 0x00000002ffab7424 */ /* 0x000fe200078e00ff */
[----:B------:R-:W-:Y:S01]  /*150c0*/  MOV R133, R16 ;  /* 0x0000001000857202 */ /* 0x000fe20000000f00 */
[----:B------:R-:W-:-:S05]  /*150d0*/  FFMA.FTZ R7, R7, R178, 1.1641532182693481445e-10 ;  /* 0x2f00000007077423 */ /* 0x000fca00000100b2 */
[----:B------:R-:W-:Y:S01]  /*150e0*/  FSETP.GTU.FTZ.AND P4, PT, R7, R173, PT ;  /* 0x000000ad0700720b */ /* 0x000fe20003f9c000 */
[----:B------:R-:W-:-:S05]  /*150f0*/  HADD2.F32 R7, -RZ, R54.H1_H1 ;  /* 0x30000036ff077230 */ /* 0x000fca0000004100 */
[----:B------:R-:W-:-:S05]  /*15100*/  FMUL.FTZ R7, R7, R143 ;  /* 0x0000008f07077220 */ /* 0x000fca0000410000 */
[----:B------:R-:W-:-:S05]  /*15110*/  FSEL R7, R7, RZ, !P4 ;  /* 0x000000ff07077208 */ /* 0x000fca0006000000 */
[----:B------:R-:W-:-:S04]  /*15120*/  FADD.FTZ R7, R118, R7 ;  /* 0x0000000776077221 */ /* 0x000fc80000010000 */
[--C-:B------:R-:W-:Y:S01]  /*15130*/  @P1 FADD.FTZ R132, R18, R7.reuse ;  /* 0x0000000712841221 */ /* 0x100fe20000010000 */
[----:B------:R-:W-:Y:S01]  /*15140*/  @!P1 IMAD.MOV.U32 R132, RZ, RZ, R7 ;  /* 0x000000ffff849224 */ /* 0x000fe200078e0007 */
[----:B------:R-:W-:Y:S02]  /*15150*/  SEL R7, RZ, 0x1, P4 ;  /* 0x00000001ff077807 */ /* 0x000fe40002000000 */
[----:B------:R-:W-:Y:S02]  /*15160*/  ISETP.NE.AND P4, PT, R6, 0x1, PT ;  /* 0x000000010600780c */ /* 0x000fe40003f85270 */
[----:B------:R-:W-:-:S11]  /*15170*/  F2FP.F16.F32.PACK_AB R118, RZ, R132 ;  /* 0x00000084ff76723e */ /* 0x000fd600000000ff */
        /* <DEDUP_REMOVED lines=9> */
.L_x_15712:
        /* <DEDUP_REMOVED lines=12> */
.L_x_15714:
[----:B------:R-:W-:Y:S05]  /*152d0*/  BSYNC.RECONVERGENT B2 ;  /* 0x0000000000027941 */ /* 0x000fea0003800200 */
.L_x_15713:
        /* <DEDUP_REMOVED lines=62> */
.L_x_15711:
[----:B------:R-:W-:Y:S05]  /*156c0*/  BSYNC.RECONVERGENT B1 ;  /* 0x0000000000017941 */ /* 0x000fea0003800200 */
.L_x_15710:
        /* <DEDUP_REMOVED lines=20> */
.L_x_15717:
        /* <DEDUP_REMOVED lines=12> */
.L_x_15719:
[----:B------:R-:W-:Y:S05]  /*158d0*/  BSYNC.RECONVERGENT B2 ;  /* 0x0000000000027941 */ /* 0x000fea0003800200 */
.L_x_15718:
        /* <DEDUP_REMOVED lines=62> */
.L_x_15716:
[----:B------:R-:W-:Y:S05]  /*15cc0*/  BSYNC.RECONVERGENT B1 ;  /* 0x0000000000017941 */ /* 0x000fea0003800200 */
.L_x_15715:
[----:B------:R-:W-:Y:S01]  /*15cd0*/  I2FP.F32.U32 R133, R133 ;  /* 0x0000008500857245 */ /* 0x000fe20000201000 */
[----:B------:R-:W-:Y:S01]  /*15ce0*/  HADD2.F32 R171, -RZ, R55.H0_H0 ;  /* 0x20000037ffab7230 */ /* 0x000fe20000004100 */
        /* <DEDUP_REMOVED lines=10> */
[----:B------:R-:W-:-:S05]  /*15d90*/  @P1 HADD2.F32 R133, -RZ, R51.H0_H0 ;  /* 0x20000033ff851230 */ /* 0x000fca0000004100 */
[--C-:B------:R-:W-:Y:S01]  /*15da0*/  @P1 FADD.FTZ R133, R133, R6.reuse ;  /* 0x0000000685851221 */ /* 0x100fe20000010000 */
[----:B------:R-:W-:Y:S02]  /*15db0*/  @!P1 MOV R133, R6 ;  /* 0x0000000600859202 */ /* 0x000fe40000000f00 */
[----:B------:R-:W-:Y:S02]  /*15dc0*/  PRMT R6, R171, 0x7610, R6 ;  /* 0x00007610ab067816 */ /* 0x000fe40000000006 */
        /* <DEDUP_REMOVED lines=10> */
.L_x_15722:
        /* <DEDUP_REMOVED lines=12> */
.L_x_15724:
[----:B------:R-:W-:Y:S05]  /*15f30*/  BSYNC.RECONVERGENT B2 ;  /* 0x0000000000027941 */ /* 0x000fea0003800200 */
.L_x_15723:
        /* <DEDUP_REMOVED lines=62> */
.L_x_15721:
[----:B------:R-:W-:Y:S05]  /*16320*/  BSYNC.RECONVERGENT B1 ;  /* 0x0000000000017941 */ /* 0x000fea0003800200 */
.L_x_15720:
        /* <DEDUP_REMOVED lines=20> */
.L_x_15727:
        /* <DEDUP_REMOVED lines=15> */
.L_x_15729:
[----:B------:R-:W-:Y:S05]  /*16560*/  BSYNC.RECONVERGENT B2 ;  /* 0x0000000000027941 */ /* 0x000fea0003800200 */
.L_x_15728:
        /* <DEDUP_REMOVED lines=62> */
.L_x_15726:
[----:B------:R-:W-:Y:S05]  /*16950*/  BSYNC.RECONVERGENT B1 ;  /* 0x0000000000017941 */ /* 0x000fea0003800200 */
.L_x_15725:
[----:B------:R-:W-:Y:S02]  /*16960*/  I2FP.F32.U32 R174, R176 ;  /* 0x000000b000ae7245 */ /* 0x000fe40000201000 */
[----:B------:R-:W-:Y:S02]  /*16970*/  PRMT R117, R5, 0x5410, R117 ;  /* 0x0000541005757816 */ /* 0x000fe40000000075 */
[----:B------:R-:W-:Y:S01]  /*16980*/  PRMT R118, R172, 0x5410, R118 ;  /* 0x00005410ac767816 */ /* 0x000fe20000000076 */
[----:B------:R-:W-:Y:S01]  /*16990*/  FFMA.FTZ R174, R174, R178, 1.1641532182693481445e-10 ;  /* 0x2f000000aeae7423 */ /* 0x000fe200000100b2 */
[----:B------:R-:W-:-:S04]  /*169a0*/  PRMT R116, R168, 0x5410, R116 ;  /* 0x00005410a8747816 */ /* 0x000fc80000000074 */
[----:B------:R-:W-:Y:S01]  /*169b0*/  FSETP.GTU.FTZ.AND P6, PT, R174, R173, PT ;  /* 0x000000adae00720b */ /* 0x000fe20003fdc000 */
[----:B------:R-:W-:-:S05]  /*169c0*/  HADD2.F32 R173, -RZ, R55.H1_H1 ;  /* 0x30000037ffad7230 */ /* 0x000fca0000004100 */
[----:B------:R-:W-:Y:S01]  /*169d0*/  FMUL.FTZ R143, R173, R143 ;  /* 0x0000008fad8f7220 */ /* 0x000fe20000410000 */
[----:B------:R-:W-:-:S04]  /*169e0*/  SEL R173, RZ, 0x1, P6 ;  /* 0x00000001ffad7807 */ /* 0x000fc80003000000 */
[----:B------:R-:W-:Y:S02]  /*169f0*/  FSEL R143, R143, RZ, !P6 ;  /* 0x000000ff8f8f7208 */ /* 0x000fe40007000000 */
[----:B------:R-:W-:-:S03]  /*16a00*/  PRMT R5, R173, 0x7610, R5 ;  /* 0x00007610ad057816 */ /* 0x000fc60000000005 */
[----:B------:R-:W-:Y:S01]  /*16a10*/  FADD.FTZ R119, R119, R143 ;  /* 0x0000008f77777221 */ /* 0x000fe20000010000 */
[----:B------:R-:W-:-:S05]  /*16a20*/  @P1 HADD2.F32 R143, -RZ, R51.H1_H1 ;  /* 0x30000033ff8f1230 */ /* 0x000fca0000004100 */
[--C-:B------:R-:W-:Y:S01]  /*16a30*/  @P1 FADD.FTZ R143, R143, R119.reuse ;  /* 0x000000778f8f1221 */ /* 0x100fe20000010000 */
[----:B------:R-:W-:-:S05]  /*16a40*/  @!P1 IMAD.MOV.U32 R143, RZ, RZ, R119 ;  /* 0x000000ffff8f9224 */ /* 0x000fca00078e0077 */
[----:B------:R-:W-:-:S04]  /*16a50*/  F2FP.F16.F32.PACK_AB R119, RZ, R143 ;  /* 0x0000008fff77723e */ /* 0x000fc800000000ff */
[----:B------:R-:W-:Y:S01]  /*16a60*/  PRMT R119, R171, 0x5410, R119 ;  /* 0x00005410ab777816 */ /* 0x000fe20000000077 */
[----:B------:R-:W-:Y:S06]  /*16a70*/  BRA `(.L_x_15730) ;  /* 0x0000003000a87947 */ /* 0x000fec0003800000 */
.L_x_15649:
        /* <DEDUP_REMOVED lines=16> */
.L_x_15733:
        /* <DEDUP_REMOVED lines=12> */
.L_x_15735:
[----:B------:R-:W-:Y:S05]  /*16c40*/  BSYNC.RECONVERGENT B2 ;  /* 0x0000000000027941 */ /* 0x000fea0003800200 */
.L_x_15734:
        /* <DEDUP_REMOVED lines=62> */
.L_x_15732:
[----:B------:R-:W-:Y:S05]  /*17030*/  BSYNC.RECONVERGENT B1 ;  /* 0x0000000000017941 */ /* 0x000fea0003800200 */
.L_x_15731:
        /* <DEDUP_REMOVED lines=28> */
.L_x_15738:
        /* <DEDUP_REMOVED lines=12> */
.L_x_15740:
[----:B------:R-:W-:Y:S05]  /*172c0*/  BSYNC.RECONVERGENT B2 ;  /* 0x0000000000027941 */ /* 0x000fea0003800200 */
.L_x_15739:
        /* <DEDUP_REMOVED lines=62> */
.L_x_15737:
[----:B------:R-:W-:Y:S05]  /*176b0*/  BSYNC.RECONVERGENT B1 ;  /* 0x0000000000017941 */ /* 0x000fea0003800200 */
.L_x_15736:
        /* <DEDUP_REMOVED lines=25> */
.L_x_15743:
        /* <DEDUP_REMOVED lines=12> */
.L_x_15745:
[----:B------:R-:W-:Y:S05]  /*17910*/  BSYNC.RECONVERGENT B2 ;  /* 0x0000000000027941 */ /* 0x000fea0003800200 */
.L_x_15744:
        /* <DEDUP_REMOVED lines=62> */
.L_x_15742:
[----:B------:R-:W-:Y:S05]  /*17d00*/  BSYNC.RECONVERGENT B1 ;  /* 0x0000000000017941 */ /* 0x000fea0003800200 */
.L_x_15741:
[----:B------:R-:W-:Y:S01]  /*17d10*/  I2FP.F32.U32 R18, R35 ;  /* 0x0000002300127245 */ /* 0x000fe20000201000 */
[----:B------:R-:W-:Y:S01]  /*17d20*/  BSSY.RECONVERGENT B1, `(.L_x_15746) ;  /* 0x0000063000017945 */ /* 0x000fe20003800200 */
[----:B------:R-:W-:Y:S01]  /*17d30*/  LOP3.LUT R22, R22, 0xfffffffb, RZ, 0xc0, !PT ;  /* 0xfffffffb16167812 */ /* 0x000fe200078ec0ff */
[----:B------:R-:W-:Y:S02]  /*17d40*/  IMAD.MOV.U32 R132, RZ, RZ, R16 ;  /* 0x000000ffff847224 */ /* 0x000fe400078e0010 */
        /* <DEDUP_REMOVED lines=21> */
.L_x_15748:
        /* <DEDUP_REMOVED lines=12> */
.L_x_15750:
[----:B------:R-:W-:Y:S05]  /*17f60*/  BSYNC.RECONVERGENT B2 ;  /* 0x0000000000027941 */ /* 0x000fea0003800200 */
.L_x_15749:
        /* <DEDUP_REMOVED lines=62> */
.L_x_15747:
[----:B------:R-:W-:Y:S05]  /*18350*/  BSYNC.RECONVERGENT B1 ;  /* 0x0000000000017941 */ /* 0x000fea0003800200 */
.L_x_15746:
        /* <DEDUP_REMOVED lines=25> */
.L_x_15753:
        /* <DEDUP_REMOVED lines=12> */
.L_x_15755:
[----:B------:R-:W-:Y:S05]  /*185b0*/  BSYNC.RECONVERGENT B2 ;  /* 0x0000000000027941 */ /* 0x000fea0003800200 */
.L_x_15754:
        /* <DEDUP_REMOVED lines=62> */
.L_x_15752:
[----:B------:R-:W-:Y:S05]  /*189a0*/  BSYNC.RECONVERGENT B1 ;  /* 0x0000000000017941 */ /* 0x000fea0003800200 */
.L_x_15751:
        /* <DEDUP_REMOVED lines=23> */
.L_x_15758:
        /* <DEDUP_REMOVED lines=12> */
.L_x_15760:
[----:B------:R-:W-:Y:S05]  /*18be0*/  BSYNC.RECONVERGENT B2 ;  /* 0x0000000000027941 */ /* 0x000fea0003800200 */
.L_x_15759:
        /* <DEDUP_REMOVED lines=62> */
.L_x_15757:
[----:B------:R-:W-:Y:S05]  /*18fd0*/  BSYNC.RECONVERGENT B1 ;  /* 0x0000000000017941 */ /* 0x000fea0003800200 */
.L_x_15756:
        /* <DEDUP_REMOVED lines=23> */
.L_x_15763:
        /* <DEDUP_REMOVED lines=12> */
.L_x_15765:
[----:B------:R-:W-:Y:S05]  /*19210*/  BSYNC.RECONVERGENT B2 ;  /* 0x0000000000027941 */ /* 0x000fea0003800200 */
.L_x_15764:
        /* <DEDUP_REMOVED lines=62> */
.L_x_15762:
[----:B------:R-:W-:Y:S05]  /*19600*/  BSYNC.RECONVERGENT B1 ;  /* 0x0000000000017941 */ /* 0x000fea0003800200 */
.L_x_15761:
        /* <DEDUP_REMOVED lines=23> */
.L_x_15768:
        /* <DEDUP_REMOVED lines=12> */
.L_x_15770:
[----:B------:R-:W-:Y:S05]  /*19840*/  BSYNC.RECONVERGENT B2 ;  /* 0x0000000000027941 */ /* 0x000fea0003800200 */
.L_x_15769:
        /* <DEDUP_REMOVED lines=62> */
.L_x_15767:
[----:B------:R-:W-:Y:S05]  /*19c30*/  BSYNC.RECONVERGENT B1 ;  /* 0x0000000000017941 */ /* 0x000fea0003800200 */
.L_x_15766:
        /* <DEDUP_REMOVED lines=13> */
[----:B------:R-:W-:-:S07]  /*19d10*/  PRMT R119, R173, 0x5410, R119 ;  /* 0x00005410ad777816 */ /* 0x000fce0000000077 */
.L_x_15730:
        /* <DEDUP_REMOVED lines=43> */
.L_x_15771:
[----:B------:R-:W-:Y:S01]  /*19fd0*/  MOV R168, R170 ;  /* 0x000000aa00a87202 */ /* 0x000fe20000000f00 */
[----:B------:R-:W-:-:S07]  /*19fe0*/  VIADD R169, R169, 0x80 ;  /* 0x00000080a9a97836 */ /* 0x000fce0000000000 */
.L_x_15648:
[----:B------:R-:W-:Y:S05]  /*19ff0*/  BSYNC.RECONVERGENT B0 ;  /* 0x0000000000007941 */ /* 0x000fea0003800200 */
.L_x_15647:
        /* <DEDUP_REMOVED lines=35> */
.L_x_15777:
        /* <DEDUP_REMOVED lines=12> */
.L_x_15779:
[----:B------:R-:W-:Y:S05]  /*1a2f0*/  BSYNC.RECONVERGENT B2 ;  /* 0x0000000000027941 */ /* 0x000fea0003800200 */
.L_x_15778:
        /* <DEDUP_REMOVED lines=62> */
.L_x_15776:
[----:B------:R-:W-:Y:S05]  /*1a6e0*/  BSYNC.RECONVERGENT B1 ;  /* 0x0000000000017941 */ /* 0x000fea0003800200 */
.L_x_15775:
        /* <DEDUP_REMOVED lines=11> */
[----:B-----5:R-:W-:-:S05]  /*1a7a0*/  HADD2.F32 R3, -RZ, R116.H0_H0 ;  /* 0x20000074ff037230 */ /* 0x020fca0000004100 */
[----:B--2---:R-:W-:-:S05]  /*1a7b0*/  FMUL.FTZ R3, R3, R144 ;  /* 0x0000009003037220 */ /* 0x004fca0000410000 */
        /* <DEDUP_REMOVED lines=12> */
.L_x_15782:
        /* <DEDUP_REMOVED lines=12> */
.L_x_15784:
[----:B------:R-:W-:Y:S05]  /*1a940*/  BSYNC.RECONVERGENT B2 ;  /* 0x0000000000027941 */ /* 0x000fea0003800200 */
.L_x_15783:
        /* <DEDUP_REMOVED lines=62> */
.L_x_15781:
[----:B------:R-:W-:Y:S05]  /*1ad30*/  BSYNC.RECONVERGENT B1 ;  /* 0x0000000000017941 */ /* 0x000fea0003800200 */
.L_x_15780:
[----:B------:R-:W-:Y:S01]  /*1ad40*/  I2FP.F32.U32 R5, R5 ;  /* 0x0000000500057245 */ /* 0x000fe20000201000 */
[----:B------:R-:W-:Y:S01]  /*1ad50*/  BSSY.RECONVERGENT B1, `(.L_x_15785) ;  /* 0x0000064000017945 */ /* 0x000fe20003800200 */
[----:B------:R-:W-:Y:S01]  /*1ad60*/  IMAD.MOV.U32 R7, RZ, RZ, 0x2 ;  /* 0x00000002ff077424 */ /* 0x000fe200078e00ff */
[----:B------:R-:W-:Y:S02]  /*1ad70*/  MOV R9, R16 ;  /* 0x0000001000097202 */ /* 0x000fe40000000f00 */
        /* <DEDUP_REMOVED lines=22> */
.L_x_15787:
        /* <DEDUP_REMOVED lines=12> */
.L_x_15789:
[----:B------:R-:W-:Y:S05]  /*1afa0*/  BSYNC.RECONVERGENT B2 ;  /* 0x0000000000027941 */ /* 0x000fea0003800200 */
.L_x_15788:
        /* <DEDUP_REMOVED lines=62> */
.L_x_15786:
[----:B------:R-:W-:Y:S05]  /*1b390*/  BSYNC.RECONVERGENT B1 ;  /* 0x0000000000017941 */ /* 0x000fea0003800200 */
.L_x_15785:
[----:B------:R-:W-:Y:S01]  /*1b3a0*/  I2FP.F32.U32 R5, R9 ;  /* 0x0000000900057245 */ /* 0x000fe20000201000 */
[----:B------:R-:W-:Y:S01]  /*1b3b0*/  BSSY.RECONVERGENT B1, `(.L_x_15790) ;  /* 0x0000060000017945 */ /* 0x000fe20003800200 */
[----:B------:R-:W-:Y:S01]  /*1b3c0*/  LOP3.LUT R22, R22, 0xfffffff7, RZ, 0xc0, !PT ;  /* 0xfffffff716167812 */ /* 0x000fe200078ec0ff */
[----:B------:R-:W-:Y:S02]  /*1b3d0*/  IMAD.MOV.U32 R6, RZ, RZ, 0x2 ;  /* 0x00000002ff067424 */ /* 0x000fe400078e00ff */
[----:B------:R-:W-:Y:S01]  /*1b3e0*/  FFMA.FTZ R5, R5, R178, 1.1641532182693481445e-10 ;  /* 0x2f00000005057423 */ /* 0x000fe200000100b2 */
[----:B------:R-:W-:-:S04]  /*1b3f0*/  IMAD.MOV.U32 R9, RZ, RZ, R16 ;  /* 0x000000ffff097224 */ /* 0x000fc800078e0010 */
        /* <DEDUP_REMOVED lines=16> */
.L_x_15792:
        /* <DEDUP_REMOVED lines=12> */
.L_x_15794:
[----:B------:R-:W-:Y:S05]  /*1b5c0*/  BSYNC.RECONVERGENT B2 ;  /* 0x0000000000027941 */ /* 0x000fea0003800200 */
.L_x_15793:
        /* <DEDUP_REMOVED lines=62> */
.L_x_15791:
[----:B------:R-:W-:Y:S05]  /*1b9b0*/  BSYNC.RECONVERGENT B1 ;  /* 0x0000000000017941 */ /* 0x000fea0003800200 */
.L_x_15790:
        /* <DEDUP_REMOVED lines=26> */
.L_x_15797:
        /* <DEDUP_REMOVED lines=12> */
.L_x_15799:
[----:B------:R-:W-:Y:S05]  /*1bc20*/  BSYNC.RECONVERGENT B2 ;  /* 0x0000000000027941 */ /* 0x000fea0003800200 */
.L_x_15798:
        /* <DEDUP_REMOVED lines=62> */
.L_x_15796:
[----:B------:R-:W-:Y:S05]  /*1c010*/  BSYNC.RECONVERGENT B1 ;  /* 0x0000000000017941 */ /* 0x000fea0003800200 */
.L_x_15795:
[----:B------:R-:W-:Y:S01]  /*1c020*/  I2FP.F32.U32 R5, R9 ;  /* 0x0000000900057245 */ /* 0x000fe20000201000 */
[----:B------:R-:W-:Y:S01]  /*1c030*/  BSSY.RECONVERGENT B1, `(.L_x_15800) ;  /* 0x0000060000017945 */ /* 0x000fe20003800200 */
[----:B------:R-:W-:Y:S01]  /*1c040*/  LOP3.LUT R22, R22, 0xfffffffb, RZ, 0xc0, !PT ;  /* 0xfffffffb16167812 */ /* 0x000fe200078ec0ff */
[----:B------:R-:W-:Y:S02]  /*1c050*/  HFMA2 R6, -RZ, RZ, 0, 1.1920928955078125e-07 ;  /* 0x00000002ff067431 */ /* 0x000fe400000001ff */
[----:B------:R-:W-:Y:S02]  /*1c060*/  IMAD.MOV.U32 R9, RZ, RZ, R16 ;  /* 0x000000ffff097224 */ /* 0x000fe400078e0010 */
        /* <DEDUP_REMOVED lines=17> */
.L_x_15802:
        /* <DEDUP_REMOVED lines=12> */
.L_x_15804:
[----:B------:R-:W-:Y:S05]  /*1c240*/  BSYNC.RECONVERGENT B2 ;  /* 0x0000000000027941 */ /* 0x000fea0003800200 */
.L_x_15803:
        /* <DEDUP_REMOVED lines=62> */
.L_x_15801:
[----:B------:R-:W-:Y:S05]  /*1c630*/  BSYNC.RECONVERGENT B1 ;  /* 0x0000000000017941 */ /* 0x000fea0003800200 */
.L_x_15800:
        /* <DEDUP_REMOVED lines=26> */
.L_x_15807:
        /* <DEDUP_REMOVED lines=12> */
.L_x_15809:
[----:B------:R-:W-:Y:S05]  /*1c8a0*/  BSYNC.RECONVERGENT B2 ;  /* 0x0000000000027941 */ /* 0x000fea0003800200 */
.L_x_15808:
        /* <DEDUP_REMOVED lines=62> */
.L_x_15806:
[----:B------:R-:W-:Y:S05]  /*1cc90*/  BSYNC.RECONVERGENT B1 ;  /* 0x0000000000017941 */ /* 0x000fea0003800200 */
.L_x_15805:
[----:B------:R-:W-:Y:S01]  /*1cca0*/  I2FP.F32.U32 R6, R9 ;  /* 0x0000000900067245 */ /* 0x000fe20000201000 */
[----:B------:R-:W-:Y:S01]  /*1ccb0*/  BSSY.RECONVERGENT B1, `(.L_x_15810) ;  /* 0x0000060000017945 */ /* 0x000fe20003800200 */
[----:B------:R-:W-:Y:S02]  /*1ccc0*/  LOP3.LUT R22, R22, 0xfffffffd, RZ, 0xc0, !PT ;  /* 0xfffffffd16167812 */ /* 0x000fe400078ec0ff */
[----:B------:R-:W-:Y:S01]  /*1ccd0*/  MOV R9, R16 ;  /* 0x0000001000097202 */ /* 0x000fe20000000f00 */
        /* <DEDUP_REMOVED lines=18> */
.L_x_15812:
        /* <DEDUP_REMOVED lines=12> */
.L_x_15814:
[----:B------:R-:W-:Y:S05]  /*1cec0*/  BSYNC.RECONVERGENT B2 ;  /* 0x0000000000027941 */ /* 0x000fea0003800200 */
.L_x_15813:
        /* <DEDUP_REMOVED lines=62> */
.L_x_15811:
[----:B------:R-:W-:Y:S05]  /*1d2b0*/  BSYNC.RECONVERGENT B1 ;  /* 0x0000000000017941 */ /* 0x000fea0003800200 */
.L_x_15810:
        /* <DEDUP_REMOVED lines=15> */
[----:B------:R-:W-:Y:S02]  /*1d3b0*/  F2FP.F16.F32.PACK_AB R117, RZ, R125 ;  /* 0x0000007dff75723e */ /* 0x000fe400000000ff */
        /* <DEDUP_REMOVED lines=10> */
.L_x_15817:
        /* <DEDUP_REMOVED lines=12> */
.L_x_15819:
[----:B------:R-:W-:Y:S05]  /*1d520*/  BSYNC.RECONVERGENT B2 ;  /* 0x0000000000027941 */ /* 0x000fea0003800200 */
.L_x_15818:
        /* <DEDUP_REMOVED lines=62> */
.L_x_15816:
[----:B------:R-:W-:Y:S05]  /*1d910*/  BSYNC.RECONVERGENT B1 ;  /* 0x0000000000017941 */ /* 0x000fea0003800200 */
.L_x_15815:
        /* <DEDUP_REMOVED lines=20> */
.L_x_15822:
        /* <DEDUP_REMOVED lines=12> */
.L_x_15824:
[----:B------:R-:W-:Y:S05]  /*1db20*/  BSYNC.RECONVERGENT B2 ;  /* 0x0000000000027941 */ /* 0x000fea0003800200 */
.L_x_15823:
        /* <DEDUP_REMOVED lines=62> */
.L_x_15821:
[----:B------:R-:W-:Y:S05]  /*1df10*/  BSYNC.RECONVERGENT B1 ;  /* 0x0000000000017941 */ /* 0x000fea0003800200 */
.L_x_15820:
        /* <DEDUP_REMOVED lines=26> */
.L_x_15827:
        /* <DEDUP_REMOVED lines=12> */
.L_x_15829:
[----:B------:R-:W-:Y:S05]  /*1e180*/  BSYNC.RECONVERGENT B2 ;  /* 0x0000000000027941 */ /* 0x000fea0003800200 */
.L_x_15828:
        /* <DEDUP_REMOVED lines=62> */
.L_x_15826:
[----:B------:R-:W-:Y:S05]  /*1e570*/  BSYNC.RECONVERGENT B1 ;  /* 0x0000000000017941 */ /* 0x000fea0003800200 */
.L_x_15825:
        /* <DEDUP_REMOVED lines=20> */
.L_x_15832:
        /* <DEDUP_REMOVED lines=12> */
.L_x_15834:
[----:B------:R-:W-:Y:S05]  /*1e780*/  BSYNC.RECONVERGENT B2 ;  /* 0x0000000000027941 */ /* 0x000fea0003800200 */
.L_x_15833:
        /* <DEDUP_REMOVED lines=62> */
.L_x_15831:
[----:B------:R-:W-:Y:S05]  /*1eb70*/  BSYNC.RECONVERGENT B1 ;  /* 0x0000000000017941 */ /* 0x000fea0003800200 */
.L_x_15830:
[----:B------:R-:W-:Y:S01]  /*1eb80*/  I2FP.F32.U32 R7, R134 ;  /* 0x0000008600077245 */ /* 0x000fe20000201000 */
[----:B------:R-:W-:Y:S01]  /*1eb90*/  @P1 HADD2.F32 R18, -RZ, R50.H1_H1 ;  /* 0x30000032ff121230 */ /* 0x000fe20000004100 */
[----:B------:R-:W-:Y:S01]  /*1eba0*/  BSSY.RECONVERGENT B1, `(.L_x_15835) ;  /* 0x0000062000017945 */ /* 0x000fe20003800200 */
[----:B------:R-:W-:Y:S02]  /*1ebb0*/  HFMA2 R171, -RZ, RZ, 0, 1.1920928955078125e-07 ;  /* 0x00000002ffab7431 */ /* 0x000fe400000001ff */
[----:B------:R-:W-:Y:S02]  /*1ebc0*/  IMAD.MOV.U32 R135, RZ, RZ, R16 ;  /* 0x000000ffff877224 */ /* 0x000fe400078e0010 */
        /* <DEDUP_REMOVED lines=20> */
.L_x_15837:
        /* <DEDUP_REMOVED lines=12> */
.L_x_15839:
[----:B------:R-:W-:Y:S05]  /*1edd0*/  BSYNC.RECONVERGENT B2 ;  /* 0x0000000000027941 */ /* 0x000fea0003800200 */
.L_x_15838:
        /* <DEDUP_REMOVED lines=62> */
.L_x_15836:
[----:B------:R-:W-:Y:S05]  /*1f1c0*/  BSYNC.RECONVERGENT B1 ;  /* 0x0000000000017941 */ /* 0x000fea0003800200 */
.L_x_15835:
        /* <DEDUP_REMOVED lines=20> */
.L_x_15842:
        /* <DEDUP_REMOVED lines=12> */
.L_x_15844:
[----:B------:R-:W-:Y:S05]  /*1f3d0*/  BSYNC.RECONVERGENT B2 ;  /* 0x0000000000027941 */ /* 0x000fea0003800200 */
.L_x_15843:
        /* <DEDUP_REMOVED lines=62> */
.L_x_15841:
[----:B------:R-:W-:Y:S05]  /*1f7c0*/  BSYNC.RECONVERGENT B1 ;  /* 0x0000000000017941 */ /* 0x000fea0003800200 */
.L_x_15840:
        /* <DEDUP_REMOVED lines=14> */
[--C-:B------:R-:W-:Y:S01]  /*1f8b0*/  @!P1 IMAD.MOV.U32 R135, RZ, RZ, R6.reuse ;  /* 0x000000ffff879224 */ /* 0x100fe200078e0006 */
[----:B------:R-:W-:-:S04]  /*1f8c0*/  PRMT R6, R171, 0x7610, R6 ;  /* 0x00007610ab067816 */ /* 0x000fc80000000006 */
        /* <DEDUP_REMOVED lines=10> */
.L_x_15847:
        /* <DEDUP_REMOVED lines=12> */
.L_x_15849:
[----:B------:R-:W-:Y:S05]  /*1fa30*/  BSYNC.RECONVERGENT B2 ;  /* 0x0000000000027941 */ /* 0x000fea0003800200 */
.L_x_15848:
        /* <DEDUP_REMOVED lines=62> */
.L_x_15846:
[----:B------:R-:W-:Y:S05]  /*1fe20*/  BSYNC.RECONVERGENT B1 ;  /* 0x0000000000017941 */ /* 0x000fea0003800200 */
.L_x_15845:
        /* <DEDUP_REMOVED lines=20> */
.L_x_15852:
        /* <DEDUP_REMOVED lines=15> */
.L_x_15854:
[----:B------:R-:W-:Y:S05]  /*20060*/  BSYNC.RECONVERGENT B2 ;  /* 0x0000000000027941 */ /* 0x000fea0003800200 */
.L_x_15853:
        /* <DEDUP_REMOVED lines=62> */
.L_x_15851:
[----:B------:R-:W-:Y:S05]  /*20450*/  BSYNC.RECONVERGENT B1 ;  /* 0x0000000000017941 */ /* 0x000fea0003800200 */
.L_x_15850:
        /* <DEDUP_REMOVED lines=13> */
[----:B------:R-:W-:Y:S01]  /*20530*/  @P1 FADD.FTZ R144, R144, R119 ;  /* 0x0000007790901221 */ /* 0x000fe20000010000 */
[----:B------:R-:W-:-:S04]  /*20540*/  @!P1 MOV R144, R119 ;  /* 0x0000007700909202 */ /* 0x000fc80000000f00 */
[----:B------:R-:W-:-:S04]  /*20550*/  F2FP.F16.F32.PACK_AB R119, RZ, R144 ;  /* 0x00000090ff77723e */ /* 0x000fc800000000ff */
[----:B------:R-:W-:Y:S01]  /*20560*/  PRMT R119, R171, 0x5410, R119 ;  /* 0x00005410ab777816 */ /* 0x000fe20000000077 */
[----:B------:R-:W-:Y:S06]  /*20570*/  BRA `(.L_x_15855) ;  /* 0x0000003000a87947 */ /* 0x000fec0003800000 */
.L_x_15774:
        /* <DEDUP_REMOVED lines=16> */
.L_x_15858:
        /* <DEDUP_REMOVED lines=12> */
.L_x_15860:
[----:B------:R-:W-:Y:S05]  /*20740*/  BSYNC.RECONVERGENT B2 ;  /* 0x0000000000027941 */ /* 0x000fea0003800200 */
.L_x_15859:
        /* <DEDUP_REMOVED lines=62> */
.L_x_15857:
[----:B------:R-:W-:Y:S05]  /*20b30*/  BSYNC.RECONVERGENT B1 ;  /* 0x0000000000017941 */ /* 0x000fea0003800200 */
.L_x_15856:
[----:B------:R-:W0:Y:S01]  /*20b40*/  LDC R252, c[0x0][0x404] ;  /* 0x00010100fffc7b82 */ /* 0x000e220000000800 */
[----:B------:R-:W-:Y:S01]  /*20b50*/  HFMA2 R178, -RZ, RZ, 0.1171875, 0 ;  /* 0x2f800000ffb27431 */ /* 0x000fe200000001ff */
[----:B------:R-:W-:Y:S01]  /*20b60*/  I2FP.F32.U32 R3, R3 ;  /* 0x0000000300037245 */ /* 0x000fe20000201000 */
[----:B-----5:R-:W-:Y:S01]  /*20b70*/  @P1 HADD2.F32 R18, -RZ, R48.H0_H0 ;  /* 0x20000030ff121230 */ /* 0x020fe20000004100 */
[----:B------:R-:W-:Y:S01]  /*20b80*/  ISETP.NE.AND P2, PT, R34, 0x1, PT ;  /* 0x000000012200780c */ /* 0x000fe20003f45270 */
[----:B------:R-:W-:Y:S01]  /*20b90*/  BSSY.RECONVERGENT B1, `(.L_x_15861) ;  /* 0x0000062000017945 */ /* 0x000fe20003800200 */
[----:B------:R-:W-:Y:S01]  /*20ba0*/  LOP3.LUT R22, R22, 0xffffffef, RZ, 0xc0, !PT ;  /* 0xffffffef16167812 */ /* 0x000fe200078ec0ff */
[----:B------:R-:W-:Y:S01]  /*20bb0*/  IMAD.MOV.U32 R33, RZ, RZ, R16 ;  /* 0x000000ffff217224 */ /* 0x000fe200078e0010 */
[----:B------:R-:W2:Y:S01]  /*20bc0*/  LDC R179, c[0x0][0x408] ;  /* 0x00010200ffb37b82 */ /* 0x000ea20000000800 */
[----:B------:R-:W-:-:S05]  /*20bd0*/  FFMA.FTZ R3, R3, R178, 1.1641532182693481445e-10 ;  /* 0x2f00000003037423 */ /* 0x000fca00000100b2 */
[----:B0-----:R-:W-:Y:S01]  /*20be0*/  FSETP.GTU.FTZ.AND P3, PT, R3, R252, PT ;  /* 0x000000fc0300720b */ /* 0x001fe20003f7c000 */
[----:B------:R-:W-:-:S05]  /*20bf0*/  HADD2.F32 R3, -RZ, R116.H0_H0 ;  /* 0x20000074ff037230 */ /* 0x000fca0000004100 */
[----:B--2---:R-:W-:-:S05]  /*20c00*/  FMUL.FTZ R3, R3, R179 ;  /* 0x000000b303037220 */ /* 0x004fca0000410000 */
        /* <DEDUP_REMOVED lines=15> */
.L_x_15863:
        /* <DEDUP_REMOVED lines=12> */
.L_x_15865:
[----:B------:R-:W-:Y:S05]  /*20dc0*/  BSYNC.RECONVERGENT B2 ;  /* 0x0000000000027941 */ /* 0x000fea0003800200 */
.L_x_15864:
        /* <DEDUP_REMOVED lines=62> */
.L_x_15862:
[----:B------:R-:W-:Y:S05]  /*211b0*/  BSYNC.RECONVERGENT B1 ;  /* 0x0000000000017941 */ /* 0x000fea0003800200 */
.L_x_15861:
[----:B------:R-:W-:Y:S01]  /*211c0*/  I2FP.F32.U32 R33, R33 ;  /* 0x0000002100217245 */ /* 0x000fe20000201000 */
[----:B------:R-:W-:Y:S01]  /*211d0*/  BSSY.RECONVERGENT B1, `(.L_x_15866) ;  /* 0x0000063000017945 */ /* 0x000fe20003800200 */
[----:B------:R-:W-:Y:S01]  /*211e0*/  LOP3.LUT R22, R22, 0xfffffff7, RZ, 0xc0, !PT ;  /* 0xfffffff716167812 */ /* 0x000fe200078ec0ff */
[----:B------:R-:W-:Y:S02]  /*211f0*/  HFMA2 R124, -RZ, RZ, 0, 1.1920928955078125e-07 ;  /* 0x00000002ff7c7431 */ /* 0x000fe400000001ff */
        /* <DEDUP_REMOVED lines=8> */
[----:B------:R-:W-:-:S04]  /*21280*/  IMAD.MOV.U32 R33, RZ, RZ, R16 ;  /* 0x000000ffff217224 */ /* 0x000fc800078e0010 */
        /* <DEDUP_REMOVED lines=12> */
.L_x_15868:
        /* <DEDUP_REMOVED lines=12> */
.L_x_15870:
[----:B------:R-:W-:Y:S05]  /*21410*/  BSYNC.RECONVERGENT B2 ;  /* 0x0000000000027941 */ /* 0x000fea0003800200 */
.L_x_15869:
        /* <DEDUP_REMOVED lines=62> */
.L_x_15867:
[----:B------:R-:W-:Y:S05]  /*21800*/  BSYNC.RECONVERGENT B1 ;  /* 0x0000000000017941 */ /* 0x000fea0003800200 */
.L_x_15866:
[----:B------:R-:W-:Y:S01]  /*21810*/  I2FP.F32.U32 R18, R33 ;  /* 0x0000002100127245 */ /* 0x000fe20000201000 */
[----:B------:R-:W-:Y:S01]  /*21820*/  BSSY.RECONVERGENT B1, `(.L_x_15871) ;  /* 0x0000063000017945 */ /* 0x000fe20003800200 */
[----:B------:R-:W-:Y:S02]  /*21830*/  LOP3.LUT R22, R22, 0xfffffffb, RZ, 0xc0, !PT ;  /* 0xfffffffb16167812 */ /* 0x000fe400078ec0ff */
[----:B------:R-:W-:Y:S01]  /*21840*/  MOV R134, R16 ;  /* 0x0000001000867202 */ /* 0x000fe20000000f00 */
        /* <DEDUP_REMOVED lines=21> */
.L_x_15873:
        /* <DEDUP_REMOVED lines=12> */
.L_x_15875:
[----:B------:R-:W-:Y:S05]  /*21a60*/  BSYNC.RECONVERGENT B2 ;  /* 0x0000000000027941 */ /* 0x000fea0003800200 */
.L_x_15874:
        /* <DEDUP_REMOVED lines=62> */
.L_x_15872:
[----:B------:R-:W-:Y:S05]  /*21e50*/  BSYNC.RECONVERGENT B1 ;  /* 0x0000000000017941 */ /* 0x000fea0003800200 */
.L_x_15871:
[----:B------:R-:W-:Y:S01]  /*21e60*/  I2FP.F32.U32 R124, R134 ;  /* 0x00000086007c7245 */ /* 0x000fe20000201000 */
[----:B------:R-:W-:Y:S01]  /*21e70*/  HADD2.F32 R117, -RZ, R117.H1_H1 ;  /* 0x30000075ff757230 */ /* 0x000fe20000004100 */
[----:B------:R-:W-:Y:S01]  /*21e80*/  LOP3.LUT R22, R22, 0xfffffffd, RZ, 0xc0, !PT ;  /* 0xfffffffd16167812 */ /* 0x000fe200078ec0ff */
[----:B------:R-:W-:Y:S01]  /*21e90*/  BSSY.RECONVERGENT B1, `(.L_x_15876) ;  /* 0x0000061000017945 */ /* 0x000fe20003800200 */
[----:B------:R-:W-:Y:S02]  /*21ea0*/  IMAD.MOV.U32 R134, RZ, RZ, 0x2 ;  /* 0x00000002ff867424 */ /* 0x000fe400078e00ff */
        /* <DEDUP_REMOVED lines=20> */
.L_x_15878:
        /* <DEDUP_REMOVED lines=12> */
.L_x_15880:
[----:B------:R-:W-:Y:S05]  /*220b0*/  BSYNC.RECONVERGENT B2 ;  /* 0x0000000000027941 */ /* 0x000fea0003800200 */
.L_x_15879:
        /* <DEDUP_REMOVED lines=62> */
.L_x_15877:
[----:B------:R-:W-:Y:S05]  /*224a0*/  BSYNC.RECONVERGENT B1 ;  /* 0x0000000000017941 */ /* 0x000fea0003800200 */
.L_x_15876:
        /* <DEDUP_REMOVED lines=23> */
.L_x_15883:
        /* <DEDUP_REMOVED lines=12> */
.L_x_15885:
[----:B------:R-:W-:Y:S05]  /*226e0*/  BSYNC.RECONVERGENT B2 ;  /* 0x0000000000027941 */ /* 0x000fea0003800200 */
.L_x_15884:
        /* <DEDUP_REMOVED lines=62> */
.L_x_15882:
[----:B------:R-:W-:Y:S05]  /*22ad0*/  BSYNC.RECONVERGENT B1 ;  /* 0x0000000000017941 */ /* 0x000fea0003800200 */
.L_x_15881:
        /* <DEDUP_REMOVED lines=23> */
.L_x_15888:
        /* <DEDUP_REMOVED lines=12> */
.L_x_15890:
[----:B------:R-:W-:Y:S05]  /*22d10*/  BSYNC.RECONVERGENT B2 ;  /* 0x0000000000027941 */ /* 0x000fea0003800200 */
.L_x_15889:
        /* <DEDUP_REMOVED lines=62> */
.L_x_15887:
[----:B------:R-:W-:Y:S05]  /*23100*/  BSYNC.RECONVERGENT B1 ;  /* 0x0000000000017941 */ /* 0x000fea0003800200 */
.L_x_15886:
        /* <DEDUP_REMOVED lines=23> */
.L_x_15893:
        /* <DEDUP_REMOVED lines=12> */
.L_x_15895:
[----:B------:R-:W-:Y:S05]  /*23340*/  BSYNC.RECONVERGENT B2 ;  /* 0x0000000000027941 */ /* 0x000fea0003800200 */
.L_x_15894:
        /* <DEDUP_REMOVED lines=62> */
.L_x_15892:
[----:B------:R-:W-:Y:S05]  /*23730*/  BSYNC.RECONVERGENT B1 ;  /* 0x0000000000017941 */ /* 0x000fea0003800200 */
.L_x_15891:
        /* <DEDUP_REMOVED lines=14> */
.L_x_15855:
        /* <DEDUP_REMOVED lines=43> */
.L_x_15896:
[----:B------:R-:W-:Y:S02]  /*23ad0*/  IMAD.MOV.U32 R168, RZ, RZ, R170 ;  /* 0x000000ffffa87224 */ /* 0x000fe400078e00aa */
[----:B------:R-:W-:-:S07]  /*23ae0*/  VIADD R169, R169, 0x80 ;  /* 0x00000080a9a97836 */ /* 0x000fce0000000000 */
.L_x_15773:
[----:B------:R-:W-:Y:S05]  /*23af0*/  BSYNC.RECONVERGENT B0 ;  /* 0x0000000000007941 */ /* 0x000fea0003800200 */
.L_x_15772:
        /* <DEDUP_REMOVED lines=35> */
.L_x_15902:
        /* <DEDUP_REMOVED lines=12> */
.L_x_15904:
[----:B------:R-:W-:Y:S05]  /*23df0*/  BSYNC.RECONVERGENT B2 ;  /* 0x0000000000027941 */ /* 0x000fea0003800200 */
.L_x_15903:
        /* <DEDUP_REMOVED lines=62> */
.L_x_15901:
[----:B------:R-:W-:Y:S05]  /*241e0*/  BSYNC.RECONVERGENT B1 ;  /* 0x0000000000017941 */ /* 0x000fea0003800200 */
.L_x_15900:
[----:B------:R-:W0:Y:S01]  /*241f0*/  LDC R173, c[0x0][0x404] ;  /* 0x00010100ffad7b82 */ /* 0x000e220000000800 */
[----:B------:R-:W-:Y:S01]  /*24200*/  I2FP.F32.U32 R2, R2 ;  /* 0x0000000200027245 */ /* 0x000fe20000201000 */
[----:B------:R-:W-:Y:S01]  /*24210*/  IMAD.MOV.U32 R178, RZ, RZ, 0x2f800000 ;  /* 0x2f800000ffb27424 */ /* 0x000fe200078e00ff */
[----:B------:R-:W-:Y:S01]  /*24220*/  LOP3.LUT R22, R22, 0xffffffef, RZ, 0xc0, !PT ;  /* 0xffffffef16167812 */ /* 0x000fe200078ec0ff */
[----:B------:R-:W-:Y:S01]  /*24230*/  BSSY.RECONVERGENT B1, `(.L_x_15905) ;  /* 0x0000060000017945 */ /* 0x000fe20003800200 */
[----:B------:R-:W-:Y:S02]  /*24240*/  HFMA2 R6, -RZ, RZ, 0, 1.1920928955078125e-07 ;  /* 0x00000002ff067431 */ /* 0x000fe400000001ff */
[----:B------:R-:W-:Y:S01]  /*24250*/  FFMA.FTZ R2, R2, R178, 1.1641532182693481445e-10 ;  /* 0x2f00000002027423 */ /* 0x000fe200000100b2 */
[----:B------:R-:W-:Y:S01]  /*24260*/  IMAD.MOV.U32 R5, RZ, RZ, R16 ;  /* 0x000000ffff057224 */ /* 0x000fe200078e0010 */
[----:B------:R-:W1:Y:S03]  /*24270*/  LDC R145, c[0x0][0x408] ;  /* 0x00010200ff917b82 */ /* 0x000e660000000800 */
[----:B0-----:R-:W-:Y:S01]  /*24280*/  FSETP.GTU.FTZ.AND P2, PT, R2, R173, PT ;  /* 0x000000ad0200720b */ /* 0x001fe20003f5c000 */
[----:B-----5:R-:W-:-:S05]  /*24290*/  HADD2.F32 R2, -RZ, R116.H0_H0 ;  /* 0x20000074ff027230 */ /* 0x020fca0000004100 */
        /* <DEDUP_REMOVED lines=14> */
.L_x_15907:
        /* <DEDUP_REMOVED lines=12> */
.L_x_15909:
[----:B------:R-:W-:Y:S05]  /*24440*/  BSYNC.RECONVERGENT B2 ;  /* 0x0000000000027941 */ /* 0x000fea0003800200 */
.L_x_15908:
        /* <DEDUP_REMOVED lines=62> */
.L_x_15906:
[----:B------:R-:W-:Y:S05]  /*24830*/  BSYNC.RECONVERGENT B1 ;  /* 0x0000000000017941 */ /* 0x000fea0003800200 */
.L_x_15905:
[----:B------:R-:W-:Y:S01]  /*24840*/  I2FP.F32.U32 R5, R5 ;  /* 0x0000000500057245 */ /* 0x000fe20000201000 */
[----:B------:R-:W-:Y:S01]  /*24850*/  BSSY.RECONVERGENT B1, `(.L_x_15910) ;  /* 0x0000064000017945 */ /* 0x000fe20003800200 */
[----:B------:R-:W-:Y:S02]  /*24860*/  HFMA2 R7, -RZ, RZ, 0, 1.1920928955078125e-07 ;  /* 0x00000002ff077431 */ /* 0x000fe400000001ff */
[----:B------:R-:W-:Y:S02]  /*24870*/  IMAD.MOV.U32 R9, RZ, RZ, R16 ;  /* 0x000000ffff097224 */ /* 0x000fe400078e0010 */
        /* <DEDUP_REMOVED lines=22> */
.L_x_15912:
        /* <DEDUP_REMOVED lines=12> */
.L_x_15914:
[----:B------:R-:W-:Y:S05]  /*24aa0*/  BSYNC.RECONVERGENT B2 ;  /* 0x0000000000027941 */ /* 0x000fea0003800200 */
.L_x_15913:
        /* <DEDUP_REMOVED lines=62> */
.L_x_15911:
[----:B------:R-:W-:Y:S05]  /*24e90*/  BSYNC.RECONVERGENT B1 ;  /* 0x0000000000017941 */ /* 0x000fea0003800200 */
.L_x_15910:
        /* <DEDUP_REMOVED lines=22> */
.L_x_15917:
        /* <DEDUP_REMOVED lines=12> */
.L_x_15919:
[----:B------:R-:W-:Y:S05]  /*250c0*/  BSYNC.RECONVERGENT B2 ;  /* 0x0000000000027941 */ /* 0x000fea0003800200 */
.L_x_15918:
        /* <DEDUP_REMOVED lines=62> */
.L_x_15916:
[----:B------:R-:W-:Y:S05]  /*254b0*/  BSYNC.RECONVERGENT B1 ;  /* 0x0000000000017941 */ /* 0x000fea0003800200 */
.L_x_15915:
        /* <DEDUP_REMOVED lines=26> */
.L_x_15922:
        /* <DEDUP_REMOVED lines=12> */
.L_x_15924:
[----:B------:R-:W-:Y:S05]  /*25720*/  BSYNC.RECONVERGENT B2 ;  /* 0x0000000000027941 */ /* 0x000fea0003800200 */
.L_x_15923:
        /* <DEDUP_REMOVED lines=62> */
.L_x_15921:
[----:B------:R-:W-:Y:S05]  /*25b10*/  BSYNC.RECONVERGENT B1 ;  /* 0x0000000000017941 */ /* 0x000fea0003800200 */
.L_x_15920:
[----:B------:R-:W-:Y:S01]  /*25b20*/  I2FP.F32.U32 R5, R9 ;  /* 0x0000000900057245 */ /* 0x000fe20000201000 */
[----:B------:R-:W-:Y:S01]  /*25b30*/  BSSY.RECONVERGENT B1, `(.L_x_15925) ;  /* 0x0000060000017945 */ /* 0x000fe20003800200 */
[----:B------:R-:W-:Y:S01]  /*25b40*/  LOP3.LUT R22, R22, 0xfffffffb, RZ, 0xc0, !PT ;  /* 0xfffffffb16167812 */ /* 0x000fe200078ec0ff */
[----:B------:R-:W-:Y:S02]  /*25b50*/  IMAD.MOV.U32 R6, RZ, RZ, 0x2 ;  /* 0x00000002ff067424 */ /* 0x000fe400078e00ff */
[----:B------:R-:W-:Y:S01]  /*25b60*/  FFMA.FTZ R5, R5, R178, 1.1641532182693481445e-10 ;  /* 0x2f00000005057423 */ /* 0x000fe200000100b2 */
[----:B------:R-:W-:-:S04]  /*25b70*/  IMAD.MOV.U32 R9, RZ, RZ, R16 ;  /* 0x000000ffff097224 */ /* 0x000fc800078e0010 */
        /* <DEDUP_REMOVED lines=16> */
.L_x_15927:
        /* <DEDUP_REMOVED lines=12> */
.L_x_15929:
[----:B------:R-:W-:Y:S05]  /*25d40*/  BSYNC.RECONVERGENT B2 ;  /* 0x0000000000027941 */ /* 0x000fea0003800200 */
.L_x_15928:
        /* <DEDUP_REMOVED lines=62> */
.L_x_15926:
[----:B------:R-:W-:Y:S05]  /*26130*/  BSYNC.RECONVERGENT B1 ;  /* 0x0000000000017941 */ /* 0x000fea0003800200 */
.L_x_15925:
        /* <DEDUP_REMOVED lines=11> */
[----:B------:R-:W-:Y:S02]  /*261f0*/  SEL R7, RZ, 0x1, P2 ;  /* 0x00000001ff077807 */ /* 0x000fe40001000000 */
[----:B------:R-:W-:Y:S02]  /*26200*/  ISETP.NE.AND P2, PT, R6, 0x1, PT ;  /* 0x000000010600780c */ /* 0x000fe40003f45270 */
[----:B------:R-:W-:Y:S02]  /*26210*/  @!P1 MOV R31, R5 ;  /* 0x00000005001f9202 */ /* 0x000fe40000000f00 */
[----:B------:R-:W-:Y:S01]  /*26220*/  PRMT R10, R7, 0x7610, R10 ;  /* 0x00007610070a7816 */ /* 0x000fe2000000000a */
[----:B------:R-:W-:Y:S01]  /*26230*/  IMAD.MOV.U32 R7, RZ, RZ, 0x2 ;  /* 0x00000002ff077424 */ /* 0x000fe200078e00ff */
        /* <DEDUP_REMOVED lines=10> */
.L_x_15932:
        /* <DEDUP_REMOVED lines=12> */
.L_x_15934:
[----:B------:R-:W-:Y:S05]  /*263a0*/  BSYNC.RECONVERGENT B2 ;  /* 0x0000000000027941 */ /* 0x000fea0003800200 */
.L_x_15933:
        /* <DEDUP_REMOVED lines=62> */
.L_x_15931:
[----:B------:R-:W-:Y:S05]  /*26790*/  BSYNC.RECONVERGENT B1 ;  /* 0x0000000000017941 */ /* 0x000fea0003800200 */
.L_x_15930:
        /* <DEDUP_REMOVED lines=22> */
.L_x_15937:
        /* <DEDUP_REMOVED lines=12> */
.L_x_15939:
[----:B------:R-:W-:Y:S05]  /*269c0*/  BSYNC.RECONVERGENT B2 ;  /* 0x0000000000027941 */ /* 0x000fea0003800200 */
.L_x_15938:
        /* <DEDUP_REMOVED lines=62> */
.L_x_15936:
[----:B------:R-:W-:Y:S05]  /*26db0*/  BSYNC.RECONVERGENT B1 ;  /* 0x0000000000017941 */ /* 0x000fea0003800200 */
.L_x_15935:
        /* <DEDUP_REMOVED lines=11> */
[----:B------:R-:W-:Y:S01]  /*26e70*/  SEL R7, RZ, 0x1, P2 ;  /* 0x00000001ff077807 */ /* 0x000fe20001000000 */
[----:B------:R-:W-:Y:S01]  /*26e80*/  IMAD.MOV.U32 R8, RZ, RZ, R16 ;  /* 0x000000ffff087224 */ /* 0x000fe200078e0010 */
        /* <DEDUP_REMOVED lines=13> */
.L_x_15942:
        /* <DEDUP_REMOVED lines=12> */
.L_x_15944:
[----:B------:R-:W-:Y:S05]  /*27020*/  BSYNC.RECONVERGENT B2 ;  /* 0x0000000000027941 */ /* 0x000fea0003800200 */
.L_x_15943:
        /* <DEDUP_REMOVED lines=62> */
.L_x_15941:
[----:B------:R-:W-:Y:S05]  /*27410*/  BSYNC.RECONVERGENT B1 ;  /* 0x0000000000017941 */ /* 0x000fea0003800200 */
.L_x_15940:
[----:B------:R-:W-:Y:S01]  /*27420*/  I2FP.F32.U32 R6, R8 ;  /* 0x0000000800067245 */ /* 0x000fe20000201000 */
[----:B------:R-:W-:Y:S01]  /*27430*/  BSSY.RECONVERGENT B1, `(.L_x_15945) ;  /* 0x000005e000017945 */ /* 0x000fe20003800200 */
[----:B------:R-:W-:Y:S02]  /*27440*/  ISETP.NE.AND P3, PT, R7, 0x1, PT ;  /* 0x000000010700780c */ /* 0x000fe40003f65270 */
[----:B------:R-:W-:Y:S01]  /*27450*/  MOV R122, R16 ;  /* 0x00000010007a7202 */ /* 0x000fe20000000f00 */
        /* <DEDUP_REMOVED lines=16> */
.L_x_15947:
        /* <DEDUP_REMOVED lines=12> */
.L_x_15949:
[----:B------:R-:W-:Y:S05]  /*27620*/  BSYNC.RECONVERGENT B2 ;  /* 0x0000000000027941 */ /* 0x000fea0003800200 */
.L_x_15948:
        /* <DEDUP_REMOVED lines=62> */
.L_x_15946:
[----:B------:R-:W-:Y:S05]  /*27a10*/  BSYNC.RECONVERGENT B1 ;  /* 0x0000000000017941 */ /* 0x000fea0003800200 */
.L_x_15945:
        /* <DEDUP_REMOVED lines=26> */
.L_x_15952:
        /* <DEDUP_REMOVED lines=12> */
.L_x_15954:
[----:B------:R-:W-:Y:S05]  /*27c80*/  BSYNC.RECONVERGENT B2 ;  /* 0x0000000000027941 */ /* 0x000fea0003800200 */
.L_x_15953:
        /* <DEDUP_REMOVED lines=62> */
.L_x_15951:
[----:B------:R-:W-:Y:S05]  /*28070*/  BSYNC.RECONVERGENT B1 ;  /* 0x0000000000017941 */ /* 0x000fea0003800200 */
.L_x_15950:
        /* <DEDUP_REMOVED lines=20> */
.L_x_15957:
        /* <DEDUP_REMOVED lines=12> */
.L_x_15959:
[----:B------:R-:W-:Y:S05]  /*28280*/  BSYNC.RECONVERGENT B2 ;  /* 0x0000000000027941 */ /* 0x000fea0003800200 */
.L_x_15958:
        /* <DEDUP_REMOVED lines=62> */
.L_x_15956:
[----:B------:R-:W-:Y:S05]  /*28670*/  BSYNC.RECONVERGENT B1 ;  /* 0x0000000000017941 */ /* 0x000fea0003800200 */
.L_x_15955:
[----:B------:R-:W-:Y:S01]  /*28680*/  I2FP.F32.U32 R7, R136 ;  /* 0x0000008800077245 */ /* 0x000fe20000201000 */
[----:B------:R-:W-:Y:S01]  /*28690*/  @P1 HADD2.F32 R18, -RZ, R50.H1_H1 ;  /* 0x30000032ff121230 */ /* 0x000fe20000004100 */
[----:B------:R-:W-:Y:S01]  /*286a0*/  BSSY.RECONVERGENT B1, `(.L_x_15960) ;  /* 0x0000062000017945 */ /* 0x000fe20003800200 */
[----:B------:R-:W-:Y:S02]  /*286b0*/  IMAD.MOV.U32 R171, RZ, RZ, 0x2 ;  /* 0x00000002ffab7424 */ /* 0x000fe400078e00ff */
[----:B------:R-:W-:Y:S01]  /*286c0*/  FFMA.FTZ R7, R7, R178, 1.1641532182693481445e-10 ;  /* 0x2f00000007077423 */ /* 0x000fe200000100b2 */
[----:B------:R-:W-:-:S04]  /*286d0*/  IMAD.MOV.U32 R137, RZ, RZ, R16 ;  /* 0x000000ffff897224 */ /* 0x000fc800078e0010 */
[----:B------:R-:W-:Y:S01]  /*286e0*/  FSETP.GTU.FTZ.AND P4, PT, R7, R173, PT ;  /* 0x000000ad0700720b */ /* 0x000fe20003f9c000 */
[----:B------:R-:W-:-:S05]  /*286f0*/  HADD2.F32 R7, -RZ, R54.H1_H1 ;  /* 0x30000036ff077230 */ /* 0x000fca0000004100 */
[----:B------:R-:W-:-:S05]  /*28700*/  FMUL.FTZ R7, R7, R145 ;  /* 0x0000009107077220 */ /* 0x000fca0000410000 */
[----:B------:R-:W-:-:S05]  /*28710*/  FSEL R7, R7, RZ, !P4 ;  /* 0x000000ff07077208 */ /* 0x000fca0006000000 */
[----:B------:R-:W-:-:S04]  /*28720*/  FADD.FTZ R7, R118, R7 ;  /* 0x0000000776077221 */ /* 0x000fc80000010000 */
[----:B------:R-:W-:Y:S01]  /*28730*/  @P1 FADD.FTZ R136, R18, R7 ;  /* 0x0000000712881221 */ /* 0x000fe20000010000 */
[----:B------:R-:W-:Y:S02]  /*28740*/  @!P1 MOV R136, R7 ;  /* 0x0000000700889202 */ /* 0x000fe40000000f00 */
[----:B------:R-:W-:Y:S02]  /*28750*/  SEL R7, RZ, 0x1, P4 ;  /* 0x00000001ff077807 */ /* 0x000fe40002000000 */
[----:B------:R-:W-:Y:S02]  /*28760*/  ISETP.NE.AND P4, PT, R6, 0x1, PT ;  /* 0x000000010600780c */ /* 0x000fe40003f85270 */
[----:B------:R-:W-:-:S11]  /*28770*/  F2FP.F16.F32.PACK_AB R118, RZ, R136 ;  /* 0x00000088ff76723e */ /* 0x000fd600000000ff */
        /* <DEDUP_REMOVED lines=9> */
.L_x_15962:
        /* <DEDUP_REMOVED lines=12> */
.L_x_15964:
[----:B------:R-:W-:Y:S05]  /*288d0*/  BSYNC.RECONVERGENT B2 ;  /* 0x0000000000027941 */ /* 0x000fea0003800200 */
.L_x_15963:
        /* <DEDUP_REMOVED lines=62> */
.L_x_15961:
[----:B------:R-:W-:Y:S05]  /*28cc0*/  BSYNC.RECONVERGENT B1 ;  /* 0x0000000000017941 */ /* 0x000fea0003800200 */
.L_x_15960:
[----:B------:R-:W-:Y:S01]  /*28cd0*/  I2FP.F32.U32 R6, R137 ;  /* 0x0000008900067245 */ /* 0x000fe20000201000 */
[----:B------:R-:W-:Y:S01]  /*28ce0*/  BSSY.RECONVERGENT B1, `(.L_x_15965) ;  /* 0x000005e000017945 */ /* 0x000fe20003800200 */
[----:B------:R-:W-:Y:S01]  /*28cf0*/  ISETP.NE.AND P5, PT, R171, 0x1, PT ;  /* 0x00000001ab00780c */ /* 0x000fe20003fa5270 */
[----:B------:R-:W-:Y:S02]  /*28d00*/  HFMA2 R18, -RZ, RZ, 0, 1.1920928955078125e-07 ;  /* 0x00000002ff127431 */ /* 0x000fe400000001ff */
[----:B------:R-:W-:Y:S02]  /*28d10*/  IMAD.MOV.U32 R137, RZ, RZ, R16 ;  /* 0x000000ffff897224 */ /* 0x000fe400078e0010 */
        /* <DEDUP_REMOVED lines=15> */
.L_x_15967:
        /* <DEDUP_REMOVED lines=12> */
.L_x_15969:
[----:B------:R-:W-:Y:S05]  /*28ed0*/  BSYNC.RECONVERGENT B2 ;  /* 0x0000000000027941 */ /* 0x000fea0003800200 */
.L_x_15968:
        /* <DEDUP_REMOVED lines=62> */
.L_x_15966:
[----:B------:R-:W-:Y:S05]  /*292c0*/  BSYNC.RECONVERGENT B1 ;  /* 0x0000000000017941 */ /* 0x000fea0003800200 */
.L_x_15965:
[----:B------:R-:W-:Y:S01]  /*292d0*/  I2FP.F32.U32 R137, R137 ;  /* 0x0000008900897245 */ /* 0x000fe20000201000 */
[----:B------:R-:W-:Y:S01]  /*292e0*/  HADD2.F32 R171, -RZ, R55.H0_H0 ;  /* 0x20000037ffab7230 */ /* 0x000fe20000004100 */
[----:B------:R-:W-:Y:S01]  /*292f0*/  BSSY.RECONVERGENT B1, `(.L_x_15970) ;  /* 0x0000063000017945 */ /* 0x000fe20003800200 */
        /* <DEDUP_REMOVED lines=23> */
.L_x_15972:
        /* <DEDUP_REMOVED lines=12> */
.L_x_15974:
[----:B------:R-:W-:Y:S05]  /*29530*/  BSYNC.RECONVERGENT B2 ;  /* 0x0000000000027941 */ /* 0x000fea0003800200 */
.L_x_15973:
        /* <DEDUP_REMOVED lines=62> */
.L_x_15971:
[----:B------:R-:W-:Y:S05]  /*29920*/  BSYNC.RECONVERGENT B1 ;  /* 0x0000000000017941 */ /* 0x000fea0003800200 */
.L_x_15970:
        /* <DEDUP_REMOVED lines=20> */
.L_x_15977:
        /* <DEDUP_REMOVED lines=15> */
.L_x_15979:
[----:B------:R-:W-:Y:S05]  /*29b60*/  BSYNC.RECONVERGENT B2 ;  /* 0x0000000000027941 */ /* 0x000fea0003800200 */
.L_x_15978:
        /* <DEDUP_REMOVED lines=62> */
.L_x_15976:
[----:B------:R-:W-:Y:S05]  /*29f50*/  BSYNC.RECONVERGENT B1 ;  /* 0x0000000000017941 */ /* 0x000fea0003800200 */
.L_x_15975:
        /* <DEDUP_REMOVED lines=18> */
.L_x_15899:
[----:B------:R-:W-:Y:S01]  /*2a080*/  ISETP.NE.AND P2, PT, R18, 0x1, PT ;  /* 0x000000011200780c */ /* 0x000fe20003f45270 */
[----:B------:R-:W-:Y:S01]  /*2a090*/  BSSY.RECONVERGENT B1, `(.L_x_15981) ;  /* 0x000005a000017945 */ /* 0x000fe20003800200 */
[----:B------:R-:W-:Y:S01]  /*2a0a0*/  IMAD.MOV.U32 R32, RZ, RZ, 0x2 ;  /* 0x00000002ff207424 */ /* 0x000fe200078e00ff */
[----:B-1----:R-:W-:Y:S01]  /*2a0b0*/  MOV R2, R16 ;  /* 0x0000001000027202 */ /* 0x002fe20000000f00 */
        /* <DEDUP_REMOVED lines=12> */
.L_x_15983:
        /* <DEDUP_REMOVED lines=12> */
.L_x_15985:
[----:B------:R-:W-:Y:S05]  /*2a240*/  BSYNC.RECONVERGENT B2 ;  /* 0x0000000000027941 */ /* 0x000fea0003800200 */
.L_x_15984:
        /* <DEDUP_REMOVED lines=62> */
.L_x_15982:
[----:B------:R-:W-:Y:S05]  /*2a630*/  BSYNC.RECONVERGENT B1 ;  /* 0x0000000000017941 */ /* 0x000fea0003800200 */
.L_x_15981:
[----:B------:R-:W0:Y:S01]  /*2a640*/  LDC R252, c[0x0][0x404] ;  /* 0x00010100fffc7b82 */ /* 0x000e220000000800 */
[----:B------:R-:W-:Y:S01]  /*2a650*/  I2FP.F32.U32 R2, R2 ;  /* 0x0000000200027245 */ /* 0x000fe20000201000 */
[----:B------:R-:W-:Y:S01]  /*2a660*/  IMAD.MOV.U32 R178, RZ, RZ, 0x2f800000 ;  /* 0x2f800000ffb27424 */ /* 0x000fe200078e00ff */
[----:B------:R-:W-:Y:S01]  /*2a670*/  LOP3.LUT R22, R22, 0xffffffef, RZ, 0xc0, !PT ;  /* 0xffffffef16167812 */ /* 0x000fe200078ec0ff */
[----:B-----5:R-:W-:Y:S01]  /*2a680*/  @P1 HADD2.F32 R18, -RZ, R48.H0_H0 ;  /* 0x20000030ff121230 */ /* 0x020fe20000004100 */
[----:B------:R-:W-:Y:S01]  /*2a690*/  BSSY.RECONVERGENT B1, `(.L_x_15986) ;  /* 0x0000062000017945 */ /* 0x000fe20003800200 */
[----:B------:R-:W-:Y:S01]  /*2a6a0*/  FFMA.FTZ R2, R2, R178, 1.1641532182693481445e-10 ;  /* 0x2f00000002027423 */ /* 0x000fe200000100b2 */
[----:B------:R-:W-:Y:S01]  /*2a6b0*/  MOV R31, R16 ;  /* 0x00000010001f7202 */ /* 0x000fe20000000f00 */
[----:B------:R-:W1:Y:S03]  /*2a6c0*/  LDC R179, c[0x0][0x408] ;  /* 0x00010200ffb37b82 */ /* 0x000e660000000800 */
[----:B0-----:R-:W-:Y:S01]  /*2a6d0*/  FSETP.GTU.FTZ.AND P2, PT, R2, R252, PT ;  /* 0x000000fc0200720b */ /* 0x001fe20003f5c000 */
[----:B------:R-:W-:-:S05]  /*2a6e0*/  HADD2.F32 R2, -RZ, R116.H0_H0 ;  /* 0x20000074ff027230 */ /* 0x000fca0000004100 */
[----:B-1----:R-:W-:-:S05]  /*2a6f0*/  FMUL.FTZ R2, R2, R179 ;  /* 0x000000b302027220 */ /* 0x002fca0000410000 */
[----:B------:R-:W-:Y:S02]  /*2a700*/  FSEL R2, R2, RZ, !P2 ;  /* 0x000000ff02027208 */ /* 0x000fe40005000000 */
[----:B------:R-:W-:-:S03]  /*2a710*/  PLOP3.LUT P2, PT, P2, PT, PT, 0x8, 0x80 ;  /* 0x000000000080781c */ /* 0x000fc6000174e170 */
[----:B------:R-:W-:Y:S01]  /*2a720*/  @P1 FADD.FTZ R2, R18, R2 ;  /* 0x0000000212021221 */ /* 0x000fe20000010000 */
[----:B------:R-:W-:-:S04]  /*2a730*/  IMAD.MOV.U32 R18, RZ, RZ, 0x2 ;  /* 0x00000002ff127424 */ /* 0x000fc800078e00ff */
[----:B------:R-:W-:-:S05]  /*2a740*/  F2FP.F16.F32.PACK_AB R168, RZ, R2 ;  /* 0x00000002ffa8723e */ /* 0x000fca00000000ff */
        /* <DEDUP_REMOVED lines=11> */
.L_x_15988:
        /* <DEDUP_REMOVED lines=12> */
.L_x_15990:
[----:B------:R-:W-:Y:S05]  /*2a8c0*/  BSYNC.RECONVERGENT B2 ;  /* 0x0000000000027941 */ /* 0x000fea0003800200 */
.L_x_15989:
        /* <DEDUP_REMOVED lines=62> */
.L_x_15987:
[----:B------:R-:W-:Y:S05]  /*2acb0*/  BSYNC.RECONVERGENT B1 ;  /* 0x0000000000017941 */ /* 0x000fea0003800200 */
.L_x_15986:
[----:B------:R-:W-:Y:S01]  /*2acc0*/  I2FP.F32.U32 R31, R31 ;  /* 0x0000001f001f7245 */ /* 0x000fe20000201000 */
[----:B------:R-:W-:Y:S01]  /*2acd0*/  BSSY.RECONVERGENT B1, `(.L_x_15991) ;  /* 0x0000063000017945 */ /* 0x000fe20003800200 */
[----:B------:R-:W-:Y:S01]  /*2ace0*/  LOP3.LUT R22, R22, 0xfffffff7, RZ, 0xc0, !PT ;  /* 0xfffffff716167812 */ /* 0x000fe200078ec0ff */
[----:B------:R-:W-:Y:S02]  /*2acf0*/  IMAD.MOV.U32 R122, RZ, RZ, 0x2 ;  /* 0x00000002ff7a7424 */ /* 0x000fe400078e00ff */
        /* <DEDUP_REMOVED lines=21> */
.L_x_15993:
        /* <DEDUP_REMOVED lines=12> */
.L_x_15995:
[----:B------:R-:W-:Y:S05]  /*2af10*/  BSYNC.RECONVERGENT B2 ;  /* 0x0000000000027941 */ /* 0x000fea0003800200 */
.L_x_15994:
        /* <DEDUP_REMOVED lines=62> */
.L_x_15992:
[----:B------:R-:W-:Y:S05]  /*2b300*/  BSYNC.RECONVERGENT B1 ;  /* 0x0000000000017941 */ /* 0x000fea0003800200 */
.L_x_15991:
        /* <DEDUP_REMOVED lines=12> */
[----:B------:R-:W-:-:S04]  /*2b3d0*/  HFMA2 R18, -RZ, RZ, 0, 1.1920928955078125e-07 ;  /* 0x00000002ff127431 */ /* 0x000fc800000001ff */
        /* <DEDUP_REMOVED lines=12> */
.L_x_15998:
        /* <DEDUP_REMOVED lines=12> */
.L_x_16000:
[----:B------:R-:W-:Y:S05]  /*2b560*/  BSYNC.RECONVERGENT B2 ;  /* 0x0000000000027941 */ /* 0x000fea0003800200 */
.L_x_15999:
        /* <DEDUP_REMOVED lines=62> */
.L_x_15997:
[----:B------:R-:W-:Y:S05]  /*2b950*/  BSYNC.RECONVERGENT B1 ;  /* 0x0000000000017941 */ /* 0x000fea0003800200 */
.L_x_15996:
[----:B------:R-:W-:Y:S01]  /*2b960*/  I2FP.F32.U32 R122, R136 ;  /* 0x00000088007a7245 */ /* 0x000fe20000201000 */
[----:B------:R-:W-:Y:S01]  /*2b970*/  HADD2.F32 R117, -RZ, R117.H1_H1 ;  /* 0x30000075ff757230 */ /* 0x000fe20000004100 */
[----:B------:R-:W-:Y:S01]  /*2b980*/  LOP3.LUT R22, R22, 0xfffffffd, RZ, 0xc0, !PT ;  /* 0xfffffffd16167812 */ /* 0x000fe200078ec0ff */
[----:B------:R-:W-:Y:S01]  /*2b990*/  BSSY.RECONVERGENT B1, `(.L_x_16001) ;  /* 0x0000061000017945 */ /* 0x000fe20003800200 */
[----:B------:R-:W-:Y:S02]  /*2b9a0*/  IMAD.MOV.U32 R136, RZ, RZ, 0x2 ;  /* 0x00000002ff887424 */ /* 0x000fe400078e00ff */
[----:B------:R-:W-:Y:S01]  /*2b9b0*/  FFMA.FTZ R122, R122, R178, 1.1641532182693481445e-10 ;  /* 0x2f0000007a7a7423 */ /* 0x000fe200000100b2 */
[----:B------:R-:W-:-:S04]  /*2b9c0*/  FMUL.FTZ R117, R117, R179 ;  /* 0x000000b375757220 */ /* 0x000fc80000410000 */
[----:B------:R-:W-:Y:S02]  /*2b9d0*/  FSETP.GTU.FTZ.AND P2, PT, R122, R252, PT ;  /* 0x000000fc7a00720b */ /* 0x000fe40003f5c000 */
[----:B------:R-:W-:Y:S02]  /*2b9e0*/  MOV R122, R16 ;  /* 0x00000010007a7202 */ /* 0x000fe40000000f00 */
        /* <DEDUP_REMOVED lines=16> */
.L_x_16003:
        /* <DEDUP_REMOVED lines=12> */
.L_x_16005:
[----:B------:R-:W-:Y:S05]  /*2bbb0*/  BSYNC.RECONVERGENT B2 ;  /* 0x0000000000027941 */ /* 0x000fea0003800200 */
.L_x_16004:
        /* <DEDUP_REMOVED lines=62> */
.L_x_16002:
[----:B------:R-:W-:Y:S05]  /*2bfa0*/  BSYNC.RECONVERGENT B1 ;  /* 0x0000000000017941 */ /* 0x000fea0003800200 */
.L_x_16001:
        /* <DEDUP_REMOVED lines=23> */
.L_x_16008:
        /* <DEDUP_REMOVED lines=12> */
.L_x_16010:
[----:B------:R-:W-:Y:S05]  /*2c1e0*/  BSYNC.RECONVERGENT B2 ;  /* 0x0000000000027941 */ /* 0x000fea0003800200 */
.L_x_16009:
        /* <DEDUP_REMOVED lines=62> */
.L_x_16007:
[----:B------:R-:W-:Y:S05]  /*2c5d0*/  BSYNC.RECONVERGENT B1 ;  /* 0x0000000000017941 */ /* 0x000fea0003800200 */
.L_x_16006:
        /* <DEDUP_REMOVED lines=23> */
.L_x_16013:
        /* <DEDUP_REMOVED lines=12> */
.L_x_16015:
[----:B------:R-:W-:Y:S05]  /*2c810*/  BSYNC.RECONVERGENT B2 ;  /* 0x0000000000027941 */ /* 0x000fea0003800200 */
.L_x_16014:
        /* <DEDUP_REMOVED lines=62> */
.L_x_16012:
[----:B------:R-:W-:Y:S05]  /*2cc00*/  BSYNC.RECONVERGENT B1 ;  /* 0x0000000000017941 */ /* 0x000fea0003800200 */
.L_x_16011:
        /* <DEDUP_REMOVED lines=23> */
.L_x_16018:
        /* <DEDUP_REMOVED lines=12> */
.L_x_16020:
[----:B------:R-:W-:Y:S05]  /*2ce40*/  BSYNC.RECONVERGENT B2 ;  /* 0x0000000000027941 */ /* 0x000fea0003800200 */
.L_x_16019:
        /* <DEDUP_REMOVED lines=62> */
.L_x_16017:
[----:B------:R-:W-:Y:S05]  /*2d230*/  BSYNC.RECONVERGENT B1 ;  /* 0x0000000000017941 */ /* 0x000fea0003800200 */
.L_x_16016:
        /* <DEDUP_REMOVED lines=14> */
.L_x_15980:
        /* <DEDUP_REMOVED lines=43> */
.L_x_16021:
[----:B------:R-:W-:Y:S01]  /*2d5d0*/  IMAD.MOV.U32 R168, RZ, RZ, R170 ;  /* 0x000000ffffa87224 */ /* 0x000fe200078e00aa */
[----:B------:R-:W-:-:S07]  /*2d5e0*/  IADD3 R169, PT, PT, R169, 0x80, RZ ;  /* 0x00000080a9a97810 */ /* 0x000fce0007ffe0ff */
.L_x_15898:
[----:B------:R-:W-:Y:S05]  /*2d5f0*/  BSYNC.RECONVERGENT B0 ;  /* 0x0000000000007941 */ /* 0x000fea0003800200 */
.L_x_15897:
[----:B------:R-:W-:Y:S01]  /*2d600*/  ISETP.GE.U32.AND P0, PT, R24, 0x280, PT ;  /* 0x000002801800780c */ /* 0x000fe20003f06070 */
[----:B------:R-:W-:Y:S01]  /*2d610*/  BSSY.RECONVERGENT B0, `(.L_x_16022) ;  /* 0x00009ae000007945 */ /* 0x000fe20003800200 */
[----:B------:R-:W-:-:S11]  /*2d620*/  LOP3.LUT R22, R22, 0xffffff7f, RZ, 0xc0, !PT ;  /* 0xffffff7f16167812 */ /* 0x000fd600078ec0ff */
[----:B------:R-:W-:Y:S01]  /*2d630*/  @P0 LOP3.LUT R22, R22, 0x80, RZ, 0xfc, !PT ;  /* 0x0000008016160812 */ /* 0x000fe200078efcff */
[----:B------:R-:W-:Y:S06]  /*2d640*/  @!P0 BRA `(.L_x_16023) ;  /* 0x0000009800a88947 */ /* 0x000fec0003800000 */
        /* <DEDUP_REMOVED lines=30> */
.L_x_16027:
        /* <DEDUP_REMOVED lines=12> */
.L_x_16029:
[----:B------:R-:W-:Y:S05]  /*2d8f0*/  BSYNC.RECONVERGENT B2 ;  /* 0x0000000000027941 */ /* 0x000fea0003800200 */
.L_x_16028:
        /* <DEDUP_REMOVED lines=62> */
.L_x_16026:
[----:B------:R-:W-:Y:S05]  /*2dce0*/  BSYNC.RECONVERGENT B1 ;  /* 0x0000000000017941 */ /* 0x000fea0003800200 */
.L_x_16025:
[----:B------:R-:W0:Y:S01]  /*2dcf0*/  LDC R173, c[0x0][0x404] ;  /* 0x00010100ffad7b82 */ /* 0x000e220000000800 */
[----:B------:R-:W-:Y:S01]  /*2dd00*/  HFMA2 R178, -RZ, RZ, 0.1171875, 0 ;  /* 0x2f800000ffb27431 */ /* 0x000fe200000001ff */
[----:B------:R-:W-:Y:S01]  /*2dd10*/  I2FP.F32.U32 R0, R0 ;  /* 0x0000000000007245 */ /* 0x000fe20000201000 */
[----:B-----5:R-:W-:Y:S01]  /*2dd20*/  HADD2.F32 R5, -RZ, R116.H0_H0 ;  /* 0x20000074ff057230 */ /* 0x020fe20000004100 */
[----:B------:R-:W-:Y:S01]  /*2dd30*/  LOP3.LUT R22, R22, 0xffffffef, RZ, 0xc0, !PT ;  /* 0xffffffef16167812 */ /* 0x000fe200078ec0ff */
[----:B------:R-:W-:Y:S01]  /*2dd40*/  BSSY.RECONVERGENT B1, `(.L_x_16030) ;  /* 0x000005f000017945 */ /* 0x000fe20003800200 */
[----:B------:R-:W-:Y:S02]  /*2dd50*/  IMAD.MOV.U32 R6, RZ, RZ, 0x2 ;  /* 0x00000002ff067424 */ /* 0x000fe400078e00ff */
[----:B------:R-:W1:Y:S01]  /*2dd60*/  LDC R146, c[0x0][0x408] ;  /* 0x00010200ff927b82 */ /* 0x000e620000000800 */
[----:B------:R-:W-:-:S05]  /*2dd70*/  FFMA.FTZ R0, R0, R178, 1.1641532182693481445e-10 ;  /* 0x2f00000000007423 */ /* 0x000fca00000100b2 */
[----:B0-----:R-:W-:Y:S01]  /*2dd80*/  FSETP.GTU.FTZ.AND P2, PT, R0, R173, PT ;  /* 0x000000ad0000720b */ /* 0x001fe20003f5c000 */
[----:B-1----:R-:W-:Y:S01]  /*2dd90*/  FMUL.FTZ R0, R5, R146 ;  /* 0x0000009205007220 */ /* 0x002fe20000410000 */
[----:B------:R-:W-:-:S04]  /*2dda0*/  IMAD.MOV.U32 R5, RZ, RZ, R16 ;  /* 0x000000ffff057224 */ /* 0x000fc800078e0010 */
        /* <DEDUP_REMOVED lines=13> */
.L_x_16032:
        /* <DEDUP_REMOVED lines=12> */
.L_x_16034:
[----:B------:R-:W-:Y:S05]  /*2df40*/  BSYNC.RECONVERGENT B2 ;  /* 0x0000000000027941 */ /* 0x000fea0003800200 */
.L_x_16033:
        /* <DEDUP_REMOVED lines=62> */
.L_x_16031:
[----:B------:R-:W-:Y:S05]  /*2e330*/  BSYNC.RECONVERGENT B1 ;  /* 0x0000000000017941 */ /* 0x000fea0003800200 */
.L_x_16030:
[----:B------:R-:W-:Y:S01]  /*2e340*/  I2FP.F32.U32 R5, R5 ;  /* 0x0000000500057245 */ /* 0x000fe20000201000 */
[----:B------:R-:W-:Y:S01]  /*2e350*/  BSSY.RECONVERGENT B1, `(.L_x_16035) ;  /* 0x0000064000017945 */ /* 0x000fe20003800200 */
[----:B------:R-:W-:Y:S02]  /*2e360*/  IMAD.MOV.U32 R7, RZ, RZ, 0x2 ;  /* 0x00000002ff077424 */ /* 0x000fe400078e00ff */
        /* <DEDUP_REMOVED lines=23> */
.L_x_16037:
        /* <DEDUP_REMOVED lines=12> */
.L_x_16039:
[----:B------:R-:W-:Y:S05]  /*2e5a0*/  BSYNC.RECONVERGENT B2 ;  /* 0x0000000000027941 */ /* 0x000fea0003800200 */
.L_x_16038:
        /* <DEDUP_REMOVED lines=62> */
.L_x_16036:
[----:B------:R-:W-:Y:S05]  /*2e990*/  BSYNC.RECONVERGENT B1 ;  /* 0x0000000000017941 */ /* 0x000fea0003800200 */
.L_x_16035:
[----:B------:R-:W-:Y:S01]  /*2e9a0*/  I2FP.F32.U32 R5, R9 ;  /* 0x0000000900057245 */ /* 0x000fe20000201000 */
[----:B------:R-:W-:Y:S01]  /*2e9b0*/  BSSY.RECONVERGENT B1, `(.L_x_16040) ;  /* 0x0000060000017945 */ /* 0x000fe20003800200 */
[----:B------:R-:W-:Y:S01]  /*2e9c0*/  LOP3.LUT R22, R22, 0xfffffff7, RZ, 0xc0, !PT ;  /* 0xfffffff716167812 */ /* 0x000fe200078ec0ff */
[----:B------:R-:W-:Y:S02]  /*2e9d0*/  HFMA2 R6, -RZ, RZ, 0, 1.1920928955078125e-07 ;  /* 0x00000002ff067431 */ /* 0x000fe400000001ff */
[----:B------:R-:W-:Y:S02]  /*2e9e0*/  IMAD.MOV.U32 R9, RZ, RZ, R16 ;  /* 0x000000ffff097224 */ /* 0x000fe400078e0010 */
        /* <DEDUP_REMOVED lines=17> */
.L_x_16042:
        /* <DEDUP_REMOVED lines=12> */
.L_x_16044:
[----:B------:R-:W-:Y:S05]  /*2ebc0*/  BSYNC.RECONVERGENT B2 ;  /* 0x0000000000027941 */ /* 0x000fea0003800200 */
.L_x_16043:
        /* <DEDUP_REMOVED lines=62> */
.L_x_16041:
[----:B------:R-:W-:Y:S05]  /*2efb0*/  BSYNC.RECONVERGENT B1 ;  /* 0x0000000000017941 */ /* 0x000fea0003800200 */
.L_x_16040:
        /* <DEDUP_REMOVED lines=26> */
.L_x_16047:
        /* <DEDUP_REMOVED lines=12> */
.L_x_16049:
[----:B------:R-:W-:Y:S05]  /*2f220*/  BSYNC.RECONVERGENT B2 ;  /* 0x0000000000027941 */ /* 0x000fea0003800200 */
.L_x_16048:
        /* <DEDUP_REMOVED lines=62> */
.L_x_16046:
[----:B------:R-:W-:Y:S05]  /*2f610*/  BSYNC.RECONVERGENT B1 ;  /* 0x0000000000017941 */ /* 0x000fea0003800200 */
.L_x_16045:
        /* <DEDUP_REMOVED lines=22> */
.L_x_16052:
        /* <DEDUP_REMOVED lines=12> */
.L_x_16054:
[----:B------:R-:W-:Y:S05]  /*2f840*/  BSYNC.RECONVERGENT B2 ;  /* 0x0000000000027941 */ /* 0x000fea0003800200 */
.L_x_16053:
        /* <DEDUP_REMOVED lines=62> */
.L_x_16051:
[----:B------:R-:W-:Y:S05]  /*2fc30*/  BSYNC.RECONVERGENT B1 ;  /* 0x0000000000017941 */ /* 0x000fea0003800200 */
.L_x_16050:
        /* <DEDUP_REMOVED lines=26> */
.L_x_16057:
        /* <DEDUP_REMOVED lines=12> */
.L_x_16059:
[----:B------:R-:W-:Y:S05]  /*2fea0*/  BSYNC.RECONVERGENT B2 ;  /* 0x0000000000027941 */ /* 0x000fea0003800200 */
.L_x_16058:
        /* <DEDUP_REMOVED lines=62> */
.L_x_16056:
[----:B------:R-:W-:Y:S05]  /*30290*/  BSYNC.RECONVERGENT B1 ;  /* 0x0000000000017941 */ /* 0x000fea0003800200 */
.L_x_16055:
        /* <DEDUP_REMOVED lines=22> */
.L_x_16062:
        /* <DEDUP_REMOVED lines=12> */
.L_x_16064:
[----:B------:R-:W-:Y:S05]  /*304c0*/  BSYNC.RECONVERGENT B2 ;  /* 0x0000000000027941 */ /* 0x000fea0003800200 */
.L_x_16063:
        /* <DEDUP_REMOVED lines=62> */
.L_x_16061:
[----:B------:R-:W-:Y:S05]  /*308b0*/  BSYNC.RECONVERGENT B1 ;  /* 0x0000000000017941 */ /* 0x000fea0003800200 */
.L_x_16060:
        /* <DEDUP_REMOVED lines=26> */
.L_x_16067:
        /* <DEDUP_REMOVED lines=12> */
.L_x_16069:
[----:B------:R-:W-:Y:S05]  /*30b20*/  BSYNC.RECONVERGENT B2 ;  /* 0x0000000000027941 */ /* 0x000fea0003800200 */
.L_x_16068:
        /* <DEDUP_REMOVED lines=62> */
.L_x_16066:
[----:B------:R-:W-:Y:S05]  /*30f10*/  BSYNC.RECONVERGENT B1 ;  /* 0x0000000000017941 */ /* 0x000fea0003800200 */
.L_x_16065:
        /* <DEDUP_REMOVED lines=20> */
.L_x_16072:
        /* <DEDUP_REMOVED lines=12> */
.L_x_16074:
[----:B------:R-:W-:Y:S05]  /*31120*/  BSYNC.RECONVERGENT B2 ;  /* 0x0000000000027941 */ /* 0x000fea0003800200 */
.L_x_16073:
        /* <DEDUP_REMOVED lines=62> */
.L_x_16071:
[----:B------:R-:W-:Y:S05]  /*31510*/  BSYNC.RECONVERGENT B1 ;  /* 0x0000000000017941 */ /* 0x000fea0003800200 */
.L_x_16070:
        /* <DEDUP_REMOVED lines=26> */
.L_x_16077:
        /* <DEDUP_REMOVED lines=12> */
.L_x_16079:
[----:B------:R-:W-:Y:S05]  /*31780*/  BSYNC.RECONVERGENT B2 ;  /* 0x0000000000027941 */ /* 0x000fea0003800200 */
.L_x_16078:
        /* <DEDUP_REMOVED lines=62> */
.L_x_16076:
[----:B------:R-:W-:Y:S05]  /*31b70*/  BSYNC.RECONVERGENT B1 ;  /* 0x0000000000017941 */ /* 0x000fea0003800200 */
.L_x_16075:
        /* <DEDUP_REMOVED lines=20> */
.L_x_16082:
        /* <DEDUP_REMOVED lines=12> */
.L_x_16084:
[----:B------:R-:W-:Y:S05]  /*31d80*/  BSYNC.RECONVERGENT B2 ;  /* 0x0000000000027941 */ /* 0x000fea0003800200 */
.L_x_16083:
        /* <DEDUP_REMOVED lines=62> */
.L_x_16081:
[----:B------:R-:W-:Y:S05]  /*32170*/  BSYNC.RECONVERGENT B1 ;  /* 0x0000000000017941 */ /* 0x000fea0003800200 */
.L_x_16080:
        /* <DEDUP_REMOVED lines=25> */
.L_x_16087:
        /* <DEDUP_REMOVED lines=12> */
.L_x_16089:
[----:B------:R-:W-:Y:S05]  /*323d0*/  BSYNC.RECONVERGENT B2 ;  /* 0x0000000000027941 */ /* 0x000fea0003800200 */
.L_x_16088:
        /* <DEDUP_REMOVED lines=62> */
.L_x_16086:
[----:B------:R-:W-:Y:S05]  /*327c0*/  BSYNC.RECONVERGENT B1 ;  /* 0x0000000000017941 */ /* 0x000fea0003800200 */
.L_x_16085:
        /* <DEDUP_REMOVED lines=20> */
.L_x_16092:
        /* <DEDUP_REMOVED lines=12> */
.L_x_16094:
[----:B------:R-:W-:Y:S05]  /*329d0*/  BSYNC.RECONVERGENT B2 ;  /* 0x0000000000027941 */ /* 0x000fea0003800200 */
.L_x_16093:
        /* <DEDUP_REMOVED lines=62> */
.L_x_16091:
[----:B------:R-:W-:Y:S05]  /*32dc0*/  BSYNC.RECONVERGENT B1 ;  /* 0x0000000000017941 */ /* 0x000fea0003800200 */
.L_x_16090:
        /* <DEDUP_REMOVED lines=26> */
.L_x_16097:
        /* <DEDUP_REMOVED lines=12> */
.L_x_16099:
[----:B------:R-:W-:Y:S05]  /*33030*/  BSYNC.RECONVERGENT B2 ;  /* 0x0000000000027941 */ /* 0x000fea0003800200 */
.L_x_16098:
        /* <DEDUP_REMOVED lines=62> */
.L_x_16096:
[----:B------:R-:W-:Y:S05]  /*33420*/  BSYNC.RECONVERGENT B1 ;  /* 0x0000000000017941 */ /* 0x000fea0003800200 */
.L_x_16095:
        /* <DEDUP_REMOVED lines=20> */
.L_x_16102:
        /* <DEDUP_REMOVED lines=15> */
.L_x_16104:
[----:B------:R-:W-:Y:S05]  /*33660*/  BSYNC.RECONVERGENT B2 ;  /* 0x0000000000027941 */ /* 0x000fea0003800200 */
.L_x_16103:
        /* <DEDUP_REMOVED lines=62> */
.L_x_16101:
[----:B------:R-:W-:Y:S05]  /*33a50*/  BSYNC.RECONVERGENT B1 ;  /* 0x0000000000017941 */ /* 0x000fea0003800200 */
.L_x_16100:
        /* <DEDUP_REMOVED lines=18> */
.L_x_16024:
        /* <DEDUP_REMOVED lines=16> */
.L_x_16108:
        /* <DEDUP_REMOVED lines=12> */
.L_x_16110:
[----:B------:R-:W-:Y:S05]  /*33d40*/  BSYNC.RECONVERGENT B2 ;  /* 0x0000000000027941 */ /* 0x000fea0003800200 */
.L_x_16109:
        /* <DEDUP_REMOVED lines=62> */
.L_x_16107:
[----:B------:R-:W-:Y:S05]  /*34130*/  BSYNC.RECONVERGENT B1 ;  /* 0x0000000000017941 */ /* 0x000fea0003800200 */
.L_x_16106:
[----:B------:R-:W0:Y:S01]  /*34140*/  LDC R252, c[0x0][0x404] ;  /* 0x00010100fffc7b82 */ /* 0x000e220000000800 */
[----:B------:R-:W-:Y:S01]  /*34150*/  I2FP.F32.U32 R0, R0 ;  /* 0x0000000000007245 */ /* 0x000fe20000201000 */
[----:B------:R-:W-:Y:S01]  /*34160*/  IMAD.MOV.U32 R178, RZ, RZ, 0x2f800000 ;  /* 0x2f800000ffb27424 */ /* 0x000fe200078e00ff */
[----:B------:R-:W-:Y:S01]  /*34170*/  LOP3.LUT R22, R22, 0xffffffef, RZ, 0xc0, !PT ;  /* 0xffffffef16167812 */ /* 0x000fe200078ec0ff */
[----:B-----5:R-:W-:Y:S01]  /*34180*/  HADD2.F32 R18, -RZ, R116.H0_H0 ;  /* 0x20000074ff127230 */ /* 0x020fe20000004100 */
[----:B------:R-:W-:Y:S01]  /*34190*/  BSSY.RECONVERGENT B1, `(.L_x_16111) ;  /* 0x0000062000017945 */ /* 0x000fe20003800200 */
[----:B------:R-:W-:Y:S01]  /*341a0*/  FFMA.FTZ R0, R0, R178, 1.1641532182693481445e-10 ;  /* 0x2f00000000007423 */ /* 0x000fe200000100b2 */
[----:B------:R-:W-:Y:S01]  /*341b0*/  IMAD.MOV.U32 R29, RZ, RZ, R16 ;  /* 0x000000ffff1d7224 */ /* 0x000fe200078e0010 */
[----:B------:R-:W1:Y:S03]  /*341c0*/  LDC R179, c[0x0][0x408] ;  /* 0x00010200ffb37b82 */ /* 0x000e660000000800 */
[----:B0-----:R-:W-:Y:S01]  /*341d0*/  FSETP.GTU.FTZ.AND P2, PT, R0, R252, PT ;  /* 0x000000fc0000720b */ /* 0x001fe20003f5c000 */
[----:B-1----:R-:W-:Y:S01]  /*341e0*/  FMUL.FTZ R0, R18, R179 ;  /* 0x000000b312007220 */ /* 0x002fe20000410000 */
[----:B------:R-:W-:-:S04]  /*341f0*/  @P1 HADD2.F32 R18, -RZ, R48.H0_H0 ;  /* 0x20000030ff121230 */ /* 0x000fc80000004100 */
[----:B------:R-:W-:Y:S02]  /*34200*/  FSEL R0, R0, RZ, !P2 ;  /* 0x000000ff00007208 */ /* 0x000fe40005000000 */
[----:B------:R-:W-:-:S03]  /*34210*/  PLOP3.LUT P2, PT, P2, PT, PT, 0x8, 0x80 ;  /* 0x000000000080781c */ /* 0x000fc6000174e170 */
[----:B------:R-:W-:Y:S01]  /*34220*/  @P1 FADD.FTZ R0, R18, R0 ;  /* 0x0000000012001221 */ /* 0x000fe20000010000 */
[----:B------:R-:W-:-:S04]  /*34230*/  HFMA2 R18, -RZ, RZ, 0, 1.1920928955078125e-07 ;  /* 0x00000002ff127431 */ /* 0x000fc800000001ff */
        /* <DEDUP_REMOVED lines=12> */
.L_x_16113:
        /* <DEDUP_REMOVED lines=12> */
.L_x_16115:
[----:B------:R-:W-:Y:S05]  /*343c0*/  BSYNC.RECONVERGENT B2 ;  /* 0x0000000000027941 */ /* 0x000fea0003800200 */
.L_x_16114:
        /* <DEDUP_REMOVED lines=62> */
.L_x_16112:
[----:B------:R-:W-:Y:S05]  /*347b0*/  BSYNC.RECONVERGENT B1 ;  /* 0x0000000000017941 */ /* 0x000fea0003800200 */
.L_x_16111:
        /* <DEDUP_REMOVED lines=25> */
.L_x_16118:
        /* <DEDUP_REMOVED lines=12> */
.L_x_16120:
[----:B------:R-:W-:Y:S05]  /*34a10*/  BSYNC.RECONVERGENT B2 ;  /* 0x0000000000027941 */ /* 0x000fea0003800200 */
.L_x_16119:
        /* <DEDUP_REMOVED lines=62> */
.L_x_16117:
[----:B------:R-:W-:Y:S05]  /*34e00*/  BSYNC.RECONVERGENT B1 ;  /* 0x0000000000017941 */ /* 0x000fea0003800200 */
.L_x_16116:
        /* <DEDUP_REMOVED lines=25> */
.L_x_16123:
        /* <DEDUP_REMOVED lines=12> */
.L_x_16125:
[----:B------:R-:W-:Y:S05]  /*35060*/  BSYNC.RECONVERGENT B2 ;  /* 0x0000000000027941 */ /* 0x000fea0003800200 */
.L_x_16124:
        /* <DEDUP_REMOVED lines=62> */
.L_x_16122:
[----:B------:R-:W-:Y:S05]  /*35450*/  BSYNC.RECONVERGENT B1 ;  /* 0x0000000000017941 */ /* 0x000fea0003800200 */
.L_x_16121:
        /* <DEDUP_REMOVED lines=25> */
.L_x_16128:
        /* <DEDUP_REMOVED lines=12> */
.L_x_16130:
[----:B------:R-:W-:Y:S05]  /*356b0*/  BSYNC.RECONVERGENT B2 ;  /* 0x0000000000027941 */ /* 0x000fea0003800200 */
.L_x_16129:
        /* <DEDUP_REMOVED lines=62> */
.L_x_16127:
[----:B------:R-:W-:Y:S05]  /*35aa0*/  BSYNC.RECONVERGENT B1 ;  /* 0x0000000000017941 */ /* 0x000fea0003800200 */
.L_x_16126:
        /* <DEDUP_REMOVED lines=23> */
.L_x_16133:
        /* <DEDUP_REMOVED lines=12> */
.L_x_16135:
[----:B------:R-:W-:Y:S05]  /*35ce0*/  BSYNC.RECONVERGENT B2 ;  /* 0x0000000000027941 */ /* 0x000fea0003800200 */
.L_x_16134:
        /* <DEDUP_REMOVED lines=62> */
.L_x_16132:
[----:B------:R-:W-:Y:S05]  /*360d0*/  BSYNC.RECONVERGENT B1 ;  /* 0x0000000000017941 */ /* 0x000fea0003800200 */
.L_x_16131:
        /* <DEDUP_REMOVED lines=23> */
.L_x_16138:
        /* <DEDUP_REMOVED lines=12> */
.L_x_16140:
[----:B------:R-:W-:Y:S05]  /*36310*/  BSYNC.RECONVERGENT B2 ;  /* 0x0000000000027941 */ /* 0x000fea0003800200 */
.L_x_16139:
        /* <DEDUP_REMOVED lines=62> */
.L_x_16137:
[----:B------:R-:W-:Y:S05]  /*36700*/  BSYNC.RECONVERGENT B1 ;  /* 0x0000000000017941 */ /* 0x000fea0003800200 */
.L_x_16136:
        /* <DEDUP_REMOVED lines=23> */
.L_x_16143:
        /* <DEDUP_REMOVED lines=12> */
.L_x_16145:
[----:B------:R-:W-:Y:S05]  /*36940*/  BSYNC.RECONVERGENT B2 ;  /* 0x0000000000027941 */ /* 0x000fea0003800200 */
.L_x_16144:
        /* <DEDUP_REMOVED lines=62> */
.L_x_16142:
[----:B------:R-:W-:Y:S05]  /*36d30*/  BSYNC.RECONVERGENT B1 ;  /* 0x0000000000017941 */ /* 0x000fea0003800200 */
.L_x_16141:
        /* <DEDUP_REMOVED lines=14> */
.L_x_16105:
        /* <DEDUP_REMOVED lines=43> */
.L_x_16146:
[----:B------:R-:W-:Y:S01]  /*370d0*/  MOV R168, R170 ;  /* 0x000000aa00a87202 */ /* 0x000fe20000000f00 */
[----:B------:R-:W-:-:S07]  /*370e0*/  VIADD R169, R169, 0x80 ;  /* 0x00000080a9a97836 */ /* 0x000fce0000000000 */
.L_x_16023:
[----:B------:R-:W-:Y:S05]  /*370f0*/  BSYNC.RECONVERGENT B0 ;  /* 0x0000000000007941 */ /* 0x000fea0003800200 */
.L_x_16022:
        /* <DEDUP_REMOVED lines=35> */
.L_x_16152:
        /* <DEDUP_REMOVED lines=12> */
.L_x_16154:
[----:B------:R-:W-:Y:S05]  /*373f0*/  BSYNC.RECONVERGENT B2 ;  /* 0x0000000000027941 */ /* 0x000fea0003800200 */
.L_x_16153:
        /* <DEDUP_REMOVED lines=62> */
.L_x_16151:
[----:B------:R-:W-:Y:S05]  /*377e0*/  BSYNC.RECONVERGENT B1 ;  /* 0x0000000000017941 */ /* 0x000fea0003800200 */
.L_x_16150:
[----:B------:R-:W3:Y:S01]  /*377f0*/  LDC R177, c[0x0][0x404] ;  /* 0x00010100ffb17b82 */ /* 0x000ee20000000800 */
[----:B------:R-:W-:Y:S01]  /*37800*/  I2FP.F32.U32 R5, R5 ;  /* 0x0000000500057245 */ /* 0x000fe20000201000 */
[----:B------:R-:W-:Y:S01]  /*37810*/  IMAD.MOV.U32 R178, RZ, RZ, 0x2f800000 ;  /* 0x2f800000ffb27424 */ /* 0x000fe200078e00ff */
[----:B------:R-:W-:Y:S01]  /*37820*/  LOP3.LUT R22, R22, 0xffffffef, RZ, 0xc0, !PT ;  /* 0xffffffef16167812 */ /* 0x000fe200078ec0ff */
[----:B-----5:R-:W-:Y:S01]  /*37830*/  HADD2.F32 R6, -RZ, R44.H0_H0 ;  /* 0x2000002cff067230 */ /* 0x020fe20000004100 */
[----:B------:R-:W-:Y:S01]  /*37840*/  BSSY.RECONVERGENT B1, `(.L_x_16155) ;  /* 0x000005f000017945 */ /* 0x000fe20003800200 */
[----:B------:R-:W-:Y:S01]  /*37850*/  FFMA.FTZ R5, R5, R178, 1.1641532182693481445e-10 ;  /* 0x2f00000005057423 */ /* 0x000fe200000100b2 */
[----:B------:R-:W-:Y:S01]  /*37860*/  MOV R9, R16 ;  /* 0x0000001000097202 */ /* 0x000fe20000000f00 */
[----:B------:R-:W4:Y:S03]  /*37870*/  LDC R176, c[0x0][0x408] ;  /* 0x00010200ffb07b82 */ /* 0x000f260000000800 */
[----:B---3--:R-:W-:Y:S01]  /*37880*/  FSETP.GTU.FTZ.AND P2, PT, R5, R177, PT ;  /* 0x000000b10500720b */ /* 0x008fe20003f5c000 */
[----:B----4-:R-:W-:Y:S01]  /*37890*/  FMUL.FTZ R5, R6, R176 ;  /* 0x000000b006057220 */ /* 0x010fe20000410000 */
        /* <DEDUP_REMOVED lines=14> */
.L_x_16157:
        /* <DEDUP_REMOVED lines=12> */
.L_x_16159:
[----:B------:R-:W-:Y:S05]  /*37a40*/  BSYNC.RECONVERGENT B2 ;  /* 0x0000000000027941 */ /* 0x000fea0003800200 */
.L_x_16158:
        /* <DEDUP_REMOVED lines=62> */
.L_x_16156:
[----:B------:R-:W-:Y:S05]  /*37e30*/  BSYNC.RECONVERGENT B1 ;  /* 0x0000000000017941 */ /* 0x000fea0003800200 */
.L_x_16155:
        /* <DEDUP_REMOVED lines=13> */
[----:B------:R-:W-:Y:S01]  /*37f10*/  IMAD.MOV.U32 R7, RZ, RZ, 0x2 ;  /* 0x00000002ff077424 */ /* 0x000fe200078e00ff */
[----:B------:R-:W-:Y:S02]  /*37f20*/  ISETP.NE.AND P2, PT, R6, 0x1, PT ;  /* 0x000000010600780c */ /* 0x000fe40003f45270 */
[----:B012---:R-:W-:Y:S02]  /*37f30*/  F2FP.F16.F32.PACK_AB R116, RZ, R25 ;  /* 0x00000019ff74723e */ /* 0x007fe400000000ff */
        /* <DEDUP_REMOVED lines=10> */
.L_x_16162:
        /* <DEDUP_REMOVED lines=12> */
.L_x_16164:
[----:B------:R-:W-:Y:S05]  /*380a0*/  BSYNC.RECONVERGENT B2 ;  /* 0x0000000000027941 */ /* 0x000fea0003800200 */
.L_x_16163:
        /* <DEDUP_REMOVED lines=62> */
.L_x_16161:
[----:B------:R-:W-:Y:S05]  /*38490*/  BSYNC.RECONVERGENT B1 ;  /* 0x0000000000017941 */ /* 0x000fea0003800200 */
.L_x_16160:
        /* <DEDUP_REMOVED lines=22> */
.L_x_16167:
        /* <DEDUP_REMOVED lines=12> */
.L_x_16169:
[----:B------:R-:W-:Y:S05]  /*386c0*/  BSYNC.RECONVERGENT B2 ;  /* 0x0000000000027941 */ /* 0x000fea0003800200 */
.L_x_16168:
        /* <DEDUP_REMOVED lines=62> */
.L_x_16166:
[----:B------:R-:W-:Y:S05]  /*38ab0*/  BSYNC.RECONVERGENT B1 ;  /* 0x0000000000017941 */ /* 0x000fea0003800200 */
.L_x_16165:
        /* <DEDUP_REMOVED lines=26> */
.L_x_16172:
        /* <DEDUP_REMOVED lines=12> */
.L_x_16174:
[----:B------:R-:W-:Y:S05]  /*38d20*/  BSYNC.RECONVERGENT B2 ;  /* 0x0000000000027941 */ /* 0x000fea0003800200 */
.L_x_16173:
        /* <DEDUP_REMOVED lines=62> */
.L_x_16171:
[----:B------:R-:W-:Y:S05]  /*39110*/  BSYNC.RECONVERGENT B1 ;  /* 0x0000000000017941 */ /* 0x000fea0003800200 */
.L_x_16170:
        /* <DEDUP_REMOVED lines=22> */
.L_x_16177:
        /* <DEDUP_REMOVED lines=12> */
.L_x_16179:
[----:B------:R-:W-:Y:S05]  /*39340*/  BSYNC.RECONVERGENT B2 ;  /* 0x0000000000027941 */ /* 0x000fea0003800200 */
.L_x_16178:
        /* <DEDUP_REMOVED lines=62> */
.L_x_16176:
[----:B------:R-:W-:Y:S05]  /*39730*/  BSYNC.RECONVERGENT B1 ;  /* 0x0000000000017941 */ /* 0x000fea0003800200 */
.L_x_16175:
        /* <DEDUP_REMOVED lines=26> */
.L_x_16182:
        /* <DEDUP_REMOVED lines=12> */
.L_x_16184:
[----:B------:R-:W-:Y:S05]  /*399a0*/  BSYNC.RECONVERGENT B2 ;  /* 0x0000000000027941 */ /* 0x000fea0003800200 */
.L_x_16183:
        /* <DEDUP_REMOVED lines=62> */
.L_x_16181:
[----:B------:R-:W-:Y:S05]  /*39d90*/  BSYNC.RECONVERGENT B1 ;  /* 0x0000000000017941 */ /* 0x000fea0003800200 */
.L_x_16180:
        /* <DEDUP_REMOVED lines=22> */
.L_x_16187:
        /* <DEDUP_REMOVED lines=12> */
.L_x_16189:
[----:B------:R-:W-:Y:S05]  /*39fc0*/  BSYNC.RECONVERGENT B2 ;  /* 0x0000000000027941 */ /* 0x000fea0003800200 */
.L_x_16188:
        /* <DEDUP_REMOVED lines=62> */
.L_x_16186:
[----:B------:R-:W-:Y:S05]  /*3a3b0*/  BSYNC.RECONVERGENT B1 ;  /* 0x0000000000017941 */ /* 0x000fea0003800200 */
.L_x_16185:
        /* <DEDUP_REMOVED lines=26> */
.L_x_16192:
        /* <DEDUP_REMOVED lines=12> */
.L_x_16194:
[----:B------:R-:W-:Y:S05]  /*3a620*/  BSYNC.RECONVERGENT B2 ;  /* 0x0000000000027941 */ /* 0x000fea0003800200 */
.L_x_16193:
        /* <DEDUP_REMOVED lines=62> */
.L_x_16191:
[----:B------:R-:W-:Y:S05]  /*3aa10*/  BSYNC.RECONVERGENT B1 ;  /* 0x0000000000017941 */ /* 0x000fea0003800200 */
.L_x_16190:
        /* <DEDUP_REMOVED lines=20> */
.L_x_16197:
        /* <DEDUP_REMOVED lines=12> */
.L_x_16199:
[----:B------:R-:W-:Y:S05]  /*3ac20*/  BSYNC.RECONVERGENT B2 ;  /* 0x0000000000027941 */ /* 0x000fea0003800200 */
.L_x_16198:
        /* <DEDUP_REMOVED lines=62> */
.L_x_16196:
[----:B------:R-:W-:Y:S05]  /*3b010*/  BSYNC.RECONVERGENT B1 ;  /* 0x0000000000017941 */ /* 0x000fea0003800200 */
.L_x_16195:
        /* <DEDUP_REMOVED lines=26> */
.L_x_16202:
        /* <DEDUP_REMOVED lines=12> */
.L_x_16204:
[----:B------:R-:W-:Y:S05]  /*3b280*/  BSYNC.RECONVERGENT B2 ;  /* 0x0000000000027941 */ /* 0x000fea0003800200 */
.L_x_16203:
        /* <DEDUP_REMOVED lines=62> */
.L_x_16201:
[----:B------:R-:W-:Y:S05]  /*3b670*/  BSYNC.RECONVERGENT B1 ;  /* 0x0000000000017941 */ /* 0x000fea0003800200 */
.L_x_16200:
[----:B------:R-:W-:Y:S01]  /*3b680*/  I2FP.F32.U32 R6, R45 ;  /* 0x0000002d00067245 */ /* 0x000fe20000201000 */
[----:B------:R-:W-:Y:S01]  /*3b690*/  BSSY.RECONVERGENT B1, `(.L_x_16205) ;  /* 0x000005e000017945 */ /* 0x000fe20003800200 */
[----:B------:R-:W-:-:S03]  /*3b6a0*/  ISETP.NE.AND P4, PT, R7, 0x1, PT ;  /* 0x000000010700780c */ /* 0x000fc60003f85270 */
[----:B------:R-:W-:-:S05]  /*3b6b0*/  FFMA.FTZ R6, R6, R178, 1.1641532182693481445e-10 ;  /* 0x2f00000006067423 */ /* 0x000fca00000100b2 */
[----:B------:R-:W-:Y:S01]  /*3b6c0*/  FSETP.GTU.FTZ.AND P3, PT, R6, R177, PT ;  /* 0x000000b10600720b */ /* 0x000fe20003f7c000 */
[----:B------:R-:W-:Y:S02]  /*3b6d0*/  HADD2.F32 R6, -RZ, R46.H1_H1 ;  /* 0x3000002eff067230 */ /* 0x000fe40000004100 */
[----:B------:R-:W-:-:S03]  /*3b6e0*/  IMAD.MOV.U32 R46, RZ, RZ, R16 ;  /* 0x000000ffff2e7224 */ /* 0x000fc600078e0010 */
        /* <DEDUP_REMOVED lines=13> */
.L_x_16207:
        /* <DEDUP_REMOVED lines=12> */
.L_x_16209:
[----:B------:R-:W-:Y:S05]  /*3b880*/  BSYNC.RECONVERGENT B2 ;  /* 0x0000000000027941 */ /* 0x000fea0003800200 */
.L_x_16208:
        /* <DEDUP_REMOVED lines=62> */
.L_x_16206:
[----:B------:R-:W-:Y:S05]  /*3bc70*/  BSYNC.RECONVERGENT B1 ;  /* 0x0000000000017941 */ /* 0x000fea0003800200 */
.L_x_16205:
        /* <DEDUP_REMOVED lines=25> */
.L_x_16212:
        /* <DEDUP_REMOVED lines=12> */
.L_x_16214:
[----:B------:R-:W-:Y:S05]  /*3bed0*/  BSYNC.RECONVERGENT B2 ;  /* 0x0000000000027941 */ /* 0x000fea0003800200 */
.L_x_16213:
        /* <DEDUP_REMOVED lines=62> */
.L_x_16211:
[----:B------:R-:W-:Y:S05]  /*3c2c0*/  BSYNC.RECONVERGENT B1 ;  /* 0x0000000000017941 */ /* 0x000fea0003800200 */
.L_x_16210:
        /* <DEDUP_REMOVED lines=20> */
.L_x_16217:
        /* <DEDUP_REMOVED lines=12> */
.L_x_16219:
[----:B------:R-:W-:Y:S05]  /*3c4d0*/  BSYNC.RECONVERGENT B2 ;  /* 0x0000000000027941 */ /* 0x000fea0003800200 */
.L_x_16218:
        /* <DEDUP_REMOVED lines=62> */
.L_x_16216:
[----:B------:R-:W-:Y:S05]  /*3c8c0*/  BSYNC.RECONVERGENT B1 ;  /* 0x0000000000017941 */ /* 0x000fea0003800200 */
.L_x_16215:
        /* <DEDUP_REMOVED lines=26> */
.L_x_16222:
        /* <DEDUP_REMOVED lines=12> */
.L_x_16224:
[----:B------:R-:W-:Y:S05]  /*3cb30*/  BSYNC.RECONVERGENT B2 ;  /* 0x0000000000027941 */ /* 0x000fea0003800200 */
.L_x_16223:
        /* <DEDUP_REMOVED lines=62> */
.L_x_16221:
[----:B------:R-:W-:Y:S05]  /*3cf20*/  BSYNC.RECONVERGENT B1 ;  /* 0x0000000000017941 */ /* 0x000fea0003800200 */
.L_x_16220:
        /* <DEDUP_REMOVED lines=20> */
.L_x_16227:
        /* <DEDUP_REMOVED lines=15> */
.L_x_16229:
[----:B------:R-:W-:Y:S05]  /*3d160*/  BSYNC.RECONVERGENT B2 ;  /* 0x0000000000027941 */ /* 0x000fea0003800200 */
.L_x_16228:
        /* <DEDUP_REMOVED lines=62> */
.L_x_16226:
[----:B------:R-:W-:Y:S05]  /*3d550*/  BSYNC.RECONVERGENT B1 ;  /* 0x0000000000017941 */ /* 0x000fea0003800200 */
.L_x_16225:
[----:B------:R-:W-:Y:S02]  /*3d560*/  I2FP.F32.U32 R172, R174 ;  /* 0x000000ae00ac7245 */ /* 0x000fe40000201000 */
[----:B------:R-:W-:Y:S02]  /*3d570*/  PRMT R117, R5, 0x5410, R117 ;  /* 0x0000541005757816 */ /* 0x000fe40000000075 */
[----:B------:R-:W-:Y:S01]  /*3d580*/  PRMT R116, R116, 0x5410, R119 ;  /* 0x0000541074747816 */ /* 0x000fe20000000077 */
[----:B------:R-:W-:Y:S01]  /*3d590*/  FFMA.FTZ R172, R172, R178, 1.1641532182693481445e-10 ;  /* 0x2f000000acac7423 */ /* 0x000fe200000100b2 */
[----:B------:R-:W-:-:S04]  /*3d5a0*/  PRMT R118, R118, 0x5410, R171 ;  /* 0x0000541076767816 */ /* 0x000fc800000000ab */
[----:B------:R-:W-:Y:S01]  /*3d5b0*/  FSETP.GTU.FTZ.AND P6, PT, R172, R177, PT ;  /* 0x000000b1ac00720b */ /* 0x000fe20003fdc000 */
[----:B------:R-:W-:-:S03]  /*3d5c0*/  HADD2.F32 R172, -RZ, R55.H1_H1 ;  /* 0x30000037ffac7230 */ /* 0x000fc60000004100 */
[----:B------:R-:W-:Y:S02]  /*3d5d0*/  SEL R173, RZ, 0x1, P6 ;  /* 0x00000001ffad7807 */ /* 0x000fe40003000000 */
[----:B------:R-:W-:Y:S02]  /*3d5e0*/  FMUL.FTZ R172, R172, R176 ;  /* 0x000000b0acac7220 */ /* 0x000fe40000410000 */
[----:B------:R-:W-:-:S03]  /*3d5f0*/  PRMT R5, R173, 0x7610, R5 ;  /* 0x00007610ad057816 */ /* 0x000fc60000000005 */
[----:B------:R-:W-:-:S05]  /*3d600*/  FSEL R172, R172, RZ, !P6 ;  /* 0x000000ffacac7208 */ /* 0x000fca0007000000 */
[----:B------:R-:W-:Y:S01]  /*3d610*/  FADD.FTZ R172, R47, R172 ;  /* 0x000000ac2fac7221 */ /* 0x000fe20000010000 */
[----:B------:R-:W-:-:S05]  /*3d620*/  @P1 HADD2.F32 R47, -RZ, R51.H1_H1 ;  /* 0x30000033ff2f1230 */ /* 0x000fca0000004100 */
[----:B------:R-:W-:Y:S01]  /*3d630*/  @P1 FADD.FTZ R47, R47, R172 ;  /* 0x000000ac2f2f1221 */ /* 0x000fe20000010000 */
[----:B------:R-:W-:-:S04]  /*3d640*/  @!P1 MOV R47, R172 ;  /* 0x000000ac002f9202 */ /* 0x000fc80000000f00 */
[----:B------:R-:W-:-:S04]  /*3d650*/  F2FP.F16.F32.PACK_AB R172, RZ, R47 ;  /* 0x0000002fffac723e */ /* 0x000fc800000000ff */
[----:B------:R-:W-:Y:S01]  /*3d660*/  PRMT R119, R168, 0x5410, R172 ;  /* 0x00005410a8777816 */ /* 0x000fe200000000ac */
[----:B------:R-:W-:Y:S06]  /*3d670*/  BRA `(.L_x_16230) ;  /* 0x0000003000a87947 */ /* 0x000fec0003800000 */
.L_x_16149:
        /* <DEDUP_REMOVED lines=16> */
.L_x_16233:
        /* <DEDUP_REMOVED lines=12> */
.L_x_16235:
[----:B------:R-:W-:Y:S05]  /*3d840*/  BSYNC.RECONVERGENT B2 ;  /* 0x0000000000027941 */ /* 0x000fea0003800200 */
.L_x_16234:
[----:B012---:R-:W-:Y:S01]  /*3d850*/  IMAD.WIDE.U32 R118, R23, -0x2daee0ad, RZ ;  /* 0xd2511f5317767825 */ /* 0x007fe200078e00ff */
        /* <DEDUP_REMOVED lines=61> */
.L_x_16232:
[----:B------:R-:W-:Y:S05]  /*3dc30*/  BSYNC.RECONVERGENT B1 ;  /* 0x0000000000017941 */ /* 0x000fea0003800200 */
.L_x_16231:
[----:B------:R-:W3:Y:S01]  /*3dc40*/  LDC R179, c[0x0][0x404] ;  /* 0x00010100ffb37b82 */ /* 0x000ee20000000800 */
[----:B------:R-:W-:Y:S01]  /*3dc50*/  HFMA2 R177, -RZ, RZ, 0.1171875, 0 ;  /* 0x2f800000ffb17431 */ /* 0x000fe200000001ff */
[----:B------:R-:W-:Y:S01]  /*3dc60*/  I2FP.F32.U32 R18, R25 ;  /* 0x0000001900127245 */ /* 0x000fe20000201000 */
[----:B-----5:R-:W-:Y:S01]  /*3dc70*/  HADD2.F32 R25, -RZ, R44.H0_H0 ;  /* 0x2000002cff197230 */ /* 0x020fe20000004100 */
[----:B------:R-:W-:Y:S01]  /*3dc80*/  LOP3.LUT R22, R22, 0xffffffef, RZ, 0xc0, !PT ;  /* 0xffffffef16167812 */ /* 0x000fe200078ec0ff */
[----:B------:R-:W-:Y:S01]  /*3dc90*/  BSSY.RECONVERGENT B1, `(.L_x_16236) ;  /* 0x0000062000017945 */ /* 0x000fe20003800200 */
[----:B------:R-:W-:Y:S02]  /*3dca0*/  IMAD.MOV.U32 R27, RZ, RZ, R16 ;  /* 0x000000ffff1b7224 */ /* 0x000fe400078e0010 */
[----:B------:R-:W4:Y:S01]  /*3dcb0*/  LDC R178, c[0x0][0x408] ;  /* 0x00010200ffb27b82 */ /* 0x000f220000000800 */
[----:B------:R-:W-:-:S05]  /*3dcc0*/  FFMA.FTZ R18, R18, R177, 1.1641532182693481445e-10 ;  /* 0x2f00000012127423 */ /* 0x000fca00000100b1 */
[----:B---3--:R-:W-:Y:S01]  /*3dcd0*/  FSETP.GTU.FTZ.AND P2, PT, R18, R179, PT ;  /* 0x000000b31200720b */ /* 0x008fe20003f5c000 */
[----:B----4-:R-:W-:-:S05]  /*3dce0*/  FMUL.FTZ R18, R25, R178 ;  /* 0x000000b219127220 */ /* 0x010fca0000410000 */
[----:B------:R-:W-:Y:S01]  /*3dcf0*/  FSEL R25, R18, RZ, !P2 ;  /* 0x000000ff12197208 */ /* 0x000fe20005000000 */
[----:B------:R-:W-:Y:S01]  /*3dd00*/  @P1 HADD2.F32 R18, -RZ, R48.H0_H0 ;  /* 0x20000030ff121230 */ /* 0x000fe20000004100 */
[----:B------:R-:W-:-:S04]  /*3dd10*/  PLOP3.LUT P2, PT, P2, PT, PT, 0x8, 0x80 ;  /* 0x000000000080781c */ /* 0x000fc8000174e170 */
[----:B------:R-:W-:Y:S01]  /*3dd20*/  @P1 FADD.FTZ R25, R18, R25 ;  /* 0x0000001912191221 */ /* 0x000fe20000010000 */
[----:B------:R-:W-:-:S04]  /*3dd30*/  IMAD.MOV.U32 R18, RZ, RZ, 0x2 ;  /* 0x00000002ff127424 */ /* 0x000fc800078e00ff */
[----:B012---:R-:W-:-:S04]  /*3dd40*/  F2FP.F16.F32.PACK_AB R116, RZ, R25 ;  /* 0x00000019ff74723e */ /* 0x007fc800000000ff */
        /* <DEDUP_REMOVED lines=11> */
.L_x_16238:
        /* <DEDUP_REMOVED lines=12> */
.L_x_16240:
[----:B------:R-:W-:Y:S05]  /*3dec0*/  BSYNC.RECONVERGENT B2 ;  /* 0x0000000000027941 */ /* 0x000fea0003800200 */
.L_x_16239:
        /* <DEDUP_REMOVED lines=62> */
.L_x_16237:
[----:B------:R-:W-:Y:S05]  /*3e2b0*/  BSYNC.RECONVERGENT B1 ;  /* 0x0000000000017941 */ /* 0x000fea0003800200 */
.L_x_16236:
[----:B------:R-:W-:Y:S01]  /*3e2c0*/  I2FP.F32.U32 R27, R27 ;  /* 0x0000001b001b7245 */ /* 0x000fe20000201000 */
[----:B------:R-:W-:Y:S01]  /*3e2d0*/  BSSY.RECONVERGENT B1, `(.L_x_16241) ;  /* 0x0000063000017945 */ /* 0x000fe20003800200 */
[----:B------:R-:W-:-:S03]  /*3e2e0*/  LOP3.LUT R22, R22, 0xfffffff7, RZ, 0xc0, !PT ;  /* 0xfffffff716167812 */ /* 0x000fc600078ec0ff */
[----:B------:R-:W-:-:S05]  /*3e2f0*/  FFMA.FTZ R27, R27, R177, 1.1641532182693481445e-10 ;  /* 0x2f0000001b1b7423 */ /* 0x000fca00000100b1 */
[----:B------:R-:W-:Y:S01]  /*3e300*/  FSETP.GTU.FTZ.AND P2, PT, R27, R179, PT ;  /* 0x000000b31b00720b */ /* 0x000fe20003f5c000 */
[----:B------:R-:W-:Y:S02]  /*3e310*/  HADD2.F32 R27, -RZ, R44.H1_H1 ;  /* 0x3000002cff1b7230 */ /* 0x000fe40000004100 */
[----:B------:R-:W-:-:S03]  /*3e320*/  HFMA2 R44, -RZ, RZ, 0, 1.1920928955078125e-07 ;  /* 0x00000002ff2c7431 */ /* 0x000fc600000001ff */
        /* <DEDUP_REMOVED lines=18> */
.L_x_16243:
        /* <DEDUP_REMOVED lines=12> */
.L_x_16245:
[----:B------:R-:W-:Y:S05]  /*3e510*/  BSYNC.RECONVERGENT B2 ;  /* 0x0000000000027941 */ /* 0x000fea0003800200 */
.L_x_16244:
        /* <DEDUP_REMOVED lines=62> */
.L_x_16242:
[----:B------:R-:W-:Y:S05]  /*3e900*/  BSYNC.RECONVERGENT B1 ;  /* 0x0000000000017941 */ /* 0x000fea0003800200 */
.L_x_16241:
        /* <DEDUP_REMOVED lines=25> */
.L_x_16248:
        /* <DEDUP_REMOVED lines=12> */
.L_x_16250:
[----:B------:R-:W-:Y:S05]  /*3eb60*/  BSYNC.RECONVERGENT B2 ;  /* 0x0000000000027941 */ /* 0x000fea0003800200 */
.L_x_16249:
        /* <DEDUP_REMOVED lines=62> */
.L_x_16247:
[----:B------:R-:W-:Y:S05]  /*3ef50*/  BSYNC.RECONVERGENT B1 ;  /* 0x0000000000017941 */ /* 0x000fea0003800200 */
.L_x_16246:
        /* <DEDUP_REMOVED lines=25> */
.L_x_16253:
        /* <DEDUP_REMOVED lines=12> */
.L_x_16255:
[----:B------:R-:W-:Y:S05]  /*3f1b0*/  BSYNC.RECONVERGENT B2 ;  /* 0x0000000000027941 */ /* 0x000fea0003800200 */
.L_x_16254:
        /* <DEDUP_REMOVED lines=62> */
.L_x_16252:
[----:B------:R-:W-:Y:S05]  /*3f5a0*/  BSYNC.RECONVERGENT B1 ;  /* 0x0000000000017941 */ /* 0x000fea0003800200 */
.L_x_16251:
        /* <DEDUP_REMOVED lines=23> */
.L_x_16258:
        /* <DEDUP_REMOVED lines=12> */
.L_x_16260:
[----:B------:R-:W-:Y:S05]  /*3f7e0*/  BSYNC.RECONVERGENT B2 ;  /* 0x0000000000027941 */ /* 0x000fea0003800200 */
.L_x_16259:
        /* <DEDUP_REMOVED lines=62> */
.L_x_16257:
[----:B------:R-:W-:Y:S05]  /*3fbd0*/  BSYNC.RECONVERGENT B1 ;  /* 0x0000000000017941 */ /* 0x000fea0003800200 */
.L_x_16256:
[----:B------:R-:W-:Y:S01]  /*3fbe0*/  I2FP.F32.U32 R45, R45 ;  /* 0x0000002d002d7245 */ /* 0x000fe20000201000 */
[----:B------:R-:W-:Y:S01]  /*3fbf0*/  HADD2.F32 R46, -RZ, R46.H1_H1 ;  /* 0x3000002eff2e7230 */ /* 0x000fe20000004100 */
[----:B------:R-:W-:Y:S01]  /*3fc00*/  ISETP.NE.AND P4, PT, R18, 0x1, PT ;  /* 0x000000011200780c */ /* 0x000fe20003f85270 */
[----:B------:R-:W-:Y:S01]  /*3fc10*/  BSSY.RECONVERGENT B1, `(.L_x_16261) ;  /* 0x000005f000017945 */ /* 0x000fe20003800200 */
[----:B------:R-:W-:Y:S02]  /*3fc20*/  IMAD.MOV.U32 R172, RZ, RZ, 0x2 ;  /* 0x00000002ffac7424 */ /* 0x000fe400078e00ff */
[----:B------:R-:W-:Y:S01]  /*3fc30*/  FFMA.FTZ R45, R45, R177, 1.1641532182693481445e-10 ;  /* 0x2f0000002d2d7423 */ /* 0x000fe200000100b1 */
[----:B------:R-:W-:-:S04]  /*3fc40*/  FMUL.FTZ R46, R46, R178 ;  /* 0x000000b22e2e7220 */ /* 0x000fc80000410000 */
[----:B------:R-:W-:-:S04]  /*3fc50*/  FSETP.GTU.FTZ.AND P3, PT, R45, R179, PT ;  /* 0x000000b32d00720b */ /* 0x000fc80003f7c000 */
[----:B------:R-:W-:Y:S01]  /*3fc60*/  FSEL R45, R46, RZ, !P3 ;  /* 0x000000ff2e2d7208 */ /* 0x000fe20005800000 */
[----:B------:R-:W-:Y:S01]  /*3fc70*/  @P1 HADD2.F32 R46, -RZ, R50.H1_H1 ;  /* 0x30000032ff2e1230 */ /* 0x000fe20000004100 */
[----:B------:R-:W-:-:S04]  /*3fc80*/  PLOP3.LUT P3, PT, P3, PT, PT, 0x8, 0x80 ;  /* 0x000000000080781c */ /* 0x000fc80001f6e170 */
        /* <DEDUP_REMOVED lines=12> */
.L_x_16263:
        /* <DEDUP_REMOVED lines=12> */
.L_x_16265:
[----:B------:R-:W-:Y:S05]  /*3fe10*/  BSYNC.RECONVERGENT B2 ;  /* 0x0000000000027941 */ /* 0x000fea0003800200 */
.L_x_16264:
        /* <DEDUP_REMOVED lines=62> */
.L_x_16262:
[----:B------:R-:W-:Y:S05]  /*40200*/  BSYNC.RECONVERGENT B1 ;  /* 0x0000000000017941 */ /* 0x000fea0003800200 */
.L_x_16261:
        /* <DEDUP_REMOVED lines=23> */
.L_x_16268:
        /* <DEDUP_REMOVED lines=12> */
.L_x_16270:
[----:B------:R-:W-:Y:S05]  /*40440*/  BSYNC.RECONVERGENT B2 ;  /* 0x0000000000027941 */ /* 0x000fea0003800200 */
.L_x_16269:
        /* <DEDUP_REMOVED lines=62> */
.L_x_16267:
[----:B------:R-:W-:Y:S05]  /*40830*/  BSYNC.RECONVERGENT B1 ;  /* 0x0000000000017941 */ /* 0x000fea0003800200 */
.L_x_16266:
[----:B------:R-:W-:Y:S01]  /*40840*/  I2FP.F32.U32 R172, R174 ;  /* 0x000000ae00ac7245 */ /* 0x000fe20000201000 */
[----:B------:R-:W-:Y:S01]  /*40850*/  HADD2.F32 R47, -RZ, R47.H1_H1 ;  /* 0x3000002fff2f7230 */ /* 0x000fe20000004100 */
[----:B------:R-:W-:Y:S02]  /*40860*/  PRMT R116, R116, 0x5410, R119 ;  /* 0x0000541074747816 */ /* 0x000fe40000000077 */
[----:B------:R-:W-:Y:S01]  /*40870*/  PRMT R118, R118, 0x5410, R171 ;  /* 0x0000541076767816 */ /* 0x000fe200000000ab */
[----:B------:R-:W-:Y:S01]  /*40880*/  FFMA.FTZ R172, R172, R177, 1.1641532182693481445e-10 ;  /* 0x2f000000acac7423 */ /* 0x000fe200000100b1 */
[----:B------:R-:W-:Y:S01]  /*40890*/  FMUL.FTZ R47, R47, R178 ;  /* 0x000000b22f2f7220 */ /* 0x000fe20000410000 */
[----:B------:R-:W-:-:S03]  /*408a0*/  PRMT R117, R117, 0x5410, R168 ;  /* 0x0000541075757816 */ /* 0x000fc600000000a8 */
[----:B------:R-:W-:Y:S01]  /*408b0*/  FSETP.GTU.FTZ.AND P5, PT, R172, R179, PT ;  /* 0x000000b3ac00720b */ /* 0x000fe20003fbc000 */
[----:B------:R-:W-:-:S03]  /*408c0*/  @P1 HADD2.F32 R172, -RZ, R51.H1_H1 ;  /* 0x30000033ffac1230 */ /* 0x000fc60000004100 */
[----:B------:R-:W-:Y:S02]  /*408d0*/  FSEL R47, R47, RZ, !P5 ;  /* 0x000000ff2f2f7208 */ /* 0x000fe40006800000 */
[----:B------:R-:W-:-:S03]  /*408e0*/  PLOP3.LUT P5, PT, P5, PT, PT, 0x8, 0x80 ;  /* 0x000000000080781c */ /* 0x000fc60002fae170 */
[----:B------:R-:W-:-:S05]  /*408f0*/  @P1 FADD.FTZ R47, R172, R47 ;  /* 0x0000002fac2f1221 */ /* 0x000fca0000010000 */
[----:B------:R-:W-:-:S04]  /*40900*/  F2FP.F16.F32.PACK_AB R172, RZ, R47 ;  /* 0x0000002fffac723e */ /* 0x000fc800000000ff */
[----:B------:R-:W-:-:S07]  /*40910*/  PRMT R119, R176, 0x5410, R172 ;  /* 0x00005410b0777816 */ /* 0x000fce00000000ac */
.L_x_16230:
        /* <DEDUP_REMOVED lines=43> */
.L_x_16271:
[----:B------:R-:W-:Y:S02]  /*40bd0*/  IMAD.MOV.U32 R168, RZ, RZ, R170 ;  /* 0x000000ffffa87224 */ /* 0x000fe400078e00aa */
[----:B------:R-:W-:-:S07]  /*40be0*/  VIADD R169, R169, 0x80 ;  /* 0x00000080a9a97836 */ /* 0x000fce0000000000 */
.L_x_16148:
[----:B------:R-:W-:Y:S05]  /*40bf0*/  BSYNC.RECONVERGENT B0 ;  /* 0x0000000000007941 */ /* 0x000fea0003800200 */
.L_x_16147:
        /* <DEDUP_REMOVED lines=35> */
.L_x_16277:
        /* <DEDUP_REMOVED lines=12> */
.L_x_16279:
[----:B------:R-:W-:Y:S05]  /*40ef0*/  BSYNC.RECONVERGENT B2 ;  /* 0x0000000000027941 */ /* 0x000fea0003800200 */
.L_x_16278:
        /* <DEDUP_REMOVED lines=62> */
.L_x_16276:
[----:B------:R-:W-:Y:S05]  /*412e0*/  BSYNC.RECONVERGENT B1 ;  /* 0x0000000000017941 */ /* 0x000fea0003800200 */
.L_x_16275:
[----:B------:R-:W1:Y:S01]  /*412f0*/  LDC R173, c[0x0][0x404] ;  /* 0x00010100ffad7b82 */ /* 0x000e620000000800 */
[----:B------:R-:W-:Y:S01]  /*41300*/  I2FP.F32.U32 R6, R6 ;  /* 0x0000000600067245 */ /* 0x000fe20000201000 */
[----:B------:R-:W-:Y:S01]  /*41310*/  IMAD.MOV.U32 R178, RZ, RZ, 0x2f800000 ;  /* 0x2f800000ffb27424 */ /* 0x000fe200078e00ff */
[----:B------:R-:W-:Y:S01]  /*41320*/  LOP3.LUT R22, R22, 0xffffffef, RZ, 0xc0, !PT ;  /* 0xffffffef16167812 */ /* 0x000fe200078ec0ff */
[----:B-----5:R-:W-:Y:S01]  /*41330*/  HADD2.F32 R8, -RZ, R116.H0_H0 ;  /* 0x20000074ff087230 */ /* 0x020fe20000004100 */
[----:B------:R-:W-:Y:S01]  /*41340*/  BSSY.RECONVERGENT B1, `(.L_x_16280) ;  /* 0x000005f000017945 */ /* 0x000fe20003800200 */
[----:B------:R-:W-:Y:S01]  /*41350*/  FFMA.FTZ R6, R6, R178, 1.1641532182693481445e-10 ;  /* 0x2f00000006067423 */ /* 0x000fe200000100b2 */
[----:B------:R-:W-:Y:S01]  /*41360*/  IMAD.MOV.U32 R9, RZ, RZ, R16 ;  /* 0x000000ffff097224 */ /* 0x000fe200078e0010 */
[----:B------:R-:W2:Y:S03]  /*41370*/  LDC R147, c[0x0][0x408] ;  /* 0x00010200ff937b82 */ /* 0x000ea60000000800 */
[----:B-1----:R-:W-:Y:S01]  /*41380*/  FSETP.GTU.FTZ.AND P2, PT, R6, R173, PT ;  /* 0x000000ad0600720b */ /* 0x002fe20003f5c000 */
[----:B--2---:R-:W-:-:S05]  /*41390*/  FMUL.FTZ R6, R8, R147 ;  /* 0x0000009308067220 */ /* 0x004fca0000410000 */
        /* <DEDUP_REMOVED lines=14> */
.L_x_16282:
        /* <DEDUP_REMOVED lines=12> */
.L_x_16284:
[----:B------:R-:W-:Y:S05]  /*41540*/  BSYNC.RECONVERGENT B2 ;  /* 0x0000000000027941 */ /* 0x000fea0003800200 */
.L_x_16283:
        /* <DEDUP_REMOVED lines=62> */
.L_x_16281:
[----:B------:R-:W-:Y:S05]  /*41930*/  BSYNC.RECONVERGENT B1 ;  /* 0x0000000000017941 */ /* 0x000fea0003800200 */
.L_x_16280:
[----:B------:R-:W-:Y:S01]  /*41940*/  I2FP.F32.U32 R7, R9 ;  /* 0x0000000900077245 */ /* 0x000fe20000201000 */
[----:B------:R-:W-:Y:S01]  /*41950*/  @P1 HADD2.F32 R8, -RZ, R48.H0_H0 ;  /* 0x20000030ff081230 */ /* 0x000fe20000004100 */
[----:B------:R-:W-:Y:S01]  /*41960*/  BSSY.RECONVERGENT B1, `(.L_x_16285) ;  /* 0x0000063000017945 */ /* 0x000fe20003800200 */
[----:B------:R-:W-:Y:S02]  /*41970*/  IMAD.MOV.U32 R9, RZ, RZ, R16 ;  /* 0x000000ffff097224 */ /* 0x000fe400078e0010 */
[----:B------:R-:W-:-:S05]  /*41980*/  FFMA.FTZ R7, R7, R178, 1.1641532182693481445e-10 ;  /* 0x2f00000007077423 */ /* 0x000fca00000100b2 */
[----:B------:R-:W-:Y:S01]  /*41990*/  FSETP.GTU.FTZ.AND P2, PT, R7, R173, PT ;  /* 0x000000ad0700720b */ /* 0x000fe20003f5c000 */
[----:B------:R-:W-:-:S05]  /*419a0*/  HADD2.F32 R7, -RZ, R52.H0_H0 ;  /* 0x20000034ff077230 */ /* 0x000fca0000004100 */
        /* <DEDUP_REMOVED lines=19> */
.L_x_16287:
        /* <DEDUP_REMOVED lines=12> */
.L_x_16289:
[----:B------:R-:W-:Y:S05]  /*41ba0*/  BSYNC.RECONVERGENT B2 ;  /* 0x0000000000027941 */ /* 0x000fea0003800200 */
.L_x_16288:
        /* <DEDUP_REMOVED lines=62> */
.L_x_16286:
[----:B------:R-:W-:Y:S05]  /*41f90*/  BSYNC.RECONVERGENT B1 ;  /* 0x0000000000017941 */ /* 0x000fea0003800200 */
.L_x_16285:
        /* <DEDUP_REMOVED lines=22> */
.L_x_16292:
        /* <DEDUP_REMOVED lines=12> */
.L_x_16294:
[----:B------:R-:W-:Y:S05]  /*421c0*/  BSYNC.RECONVERGENT B2 ;  /* 0x0000000000027941 */ /* 0x000fea0003800200 */
.L_x_16293:
        /* <DEDUP_REMOVED lines=62> */
.L_x_16291:
[----:B------:R-:W-:Y:S05]  /*425b0*/  BSYNC.RECONVERGENT B1 ;  /* 0x0000000000017941 */ /* 0x000fea0003800200 */
.L_x_16290:
[----:B------:R-:W-:Y:S01]  /*425c0*/  I2FP.F32.U32 R7, R9 ;  /* 0x0000000900077245 */ /* 0x000fe20000201000 */
[----:B------:R-:W-:Y:S01]  /*425d0*/  @P1 HADD2.F32 R8, -RZ, R48.H1_H1 ;  /* 0x30000030ff081230 */ /* 0x000fe20000004100 */
[----:B------:R-:W-:Y:S01]  /*425e0*/  BSSY.RECONVERGENT B1, `(.L_x_16295) ;  /* 0x0000063000017945 */ /* 0x000fe20003800200 */
[----:B------:R-:W-:Y:S02]  /*425f0*/  MOV R9, R16 ;  /* 0x0000001000097202 */ /* 0x000fe40000000f00 */
        /* <DEDUP_REMOVED lines=22> */
.L_x_16297:
        /* <DEDUP_REMOVED lines=12> */
.L_x_16299:
[----:B------:R-:W-:Y:S05]  /*42820*/  BSYNC.RECONVERGENT B2 ;  /* 0x0000000000027941 */ /* 0x000fea0003800200 */
.L_x_16298:
        /* <DEDUP_REMOVED lines=62> */
.L_x_16296:
[----:B------:R-:W-:Y:S05]  /*42c10*/  BSYNC.RECONVERGENT B1 ;  /* 0x0000000000017941 */ /* 0x000fea0003800200 */
.L_x_16295:
        /* <DEDUP_REMOVED lines=22> */
.L_x_16302:
        /* <DEDUP_REMOVED lines=12> */
.L_x_16304:
[----:B------:R-:W-:Y:S05]  /*42e40*/  BSYNC.RECONVERGENT B2 ;  /* 0x0000000000027941 */ /* 0x000fea0003800200 */
.L_x_16303:
        /* <DEDUP_REMOVED lines=62> */
.L_x_16301:
[----:B------:R-:W-:Y:S05]  /*43230*/  BSYNC.RECONVERGENT B1 ;  /* 0x0000000000017941 */ /* 0x000fea0003800200 */
.L_x_16300:
        /* <DEDUP_REMOVED lines=10> */
[----:B0-----:R-:W-:Y:S01]  /*432e0*/  @P1 FADD.FTZ R40, R8, R7 ;  /* 0x0000000708281221 */ /* 0x001fe20000010000 */
        /* <DEDUP_REMOVED lines=15> */
.L_x_16307:
        /* <DEDUP_REMOVED lines=12> */
.L_x_16309:
[----:B------:R-:W-:Y:S05]  /*434a0*/  BSYNC.RECONVERGENT B2 ;  /* 0x0000000000027941 */ /* 0x000fea0003800200 */
.L_x_16308:
        /* <DEDUP_REMOVED lines=62> */
.L_x_16306:
[----:B------:R-:W-:Y:S05]  /*43890*/  BSYNC.RECONVERGENT B1 ;  /* 0x0000000000017941 */ /* 0x000fea0003800200 */
.L_x_16305:
        /* <DEDUP_REMOVED lines=22> */
.L_x_16312:
        /* <DEDUP_REMOVED lines=12> */
.L_x_16314:
[----:B------:R-:W-:Y:S05]  /*43ac0*/  BSYNC.RECONVERGENT B2 ;  /* 0x0000000000027941 */ /* 0x000fea0003800200 */
.L_x_16313:
        /* <DEDUP_REMOVED lines=62> */
.L_x_16311:
[----:B------:R-:W-:Y:S05]  /*43eb0*/  BSYNC.RECONVERGENT B1 ;  /* 0x0000000000017941 */ /* 0x000fea0003800200 */
.L_x_16310:
        /* <DEDUP_REMOVED lines=26> */
.L_x_16317:
        /* <DEDUP_REMOVED lines=12> */
.L_x_16319:
[----:B------:R-:W-:Y:S05]  /*44120*/  BSYNC.RECONVERGENT B2 ;  /* 0x0000000000027941 */ /* 0x000fea0003800200 */
.L_x_16318:
        /* <DEDUP_REMOVED lines=62> */
.L_x_16316:
[----:B------:R-:W-:Y:S05]  /*44510*/  BSYNC.RECONVERGENT B1 ;  /* 0x0000000000017941 */ /* 0x000fea0003800200 */
.L_x_16315:
        /* <DEDUP_REMOVED lines=20> */
.L_x_16322:
        /* <DEDUP_REMOVED lines=12> */
.L_x_16324:
[----:B------:R-:W-:Y:S05]  /*44720*/  BSYNC.RECONVERGENT B2 ;  /* 0x0000000000027941 */ /* 0x000fea0003800200 */
.L_x_16323:
        /* <DEDUP_REMOVED lines=62> */
.L_x_16321:
[----:B------:R-:W-:Y:S05]  /*44b10*/  BSYNC.RECONVERGENT B1 ;  /* 0x0000000000017941 */ /* 0x000fea0003800200 */
.L_x_16320:
        /* <DEDUP_REMOVED lines=26> */
.L_x_16327:
        /* <DEDUP_REMOVED lines=12> */
.L_x_16329:
[----:B------:R-:W-:Y:S05]  /*44d80*/  BSYNC.RECONVERGENT B2 ;  /* 0x0000000000027941 */ /* 0x000fea0003800200 */
.L_x_16328:
        /* <DEDUP_REMOVED lines=62> */
.L_x_16326:
[----:B------:R-:W-:Y:S05]  /*45170*/  BSYNC.RECONVERGENT B1 ;  /* 0x0000000000017941 */ /* 0x000fea0003800200 */
.L_x_16325:
        /* <DEDUP_REMOVED lines=20> */
.L_x_16332:
        /* <DEDUP_REMOVED lines=12> */
.L_x_16334:
[----:B------:R-:W-:Y:S05]  /*45380*/  BSYNC.RECONVERGENT B2 ;  /* 0x0000000000027941 */ /* 0x000fea0003800200 */
.L_x_16333:
        /* <DEDUP_REMOVED lines=62> */
.L_x_16331:
[----:B------:R-:W-:Y:S05]  /*45770*/  BSYNC.RECONVERGENT B1 ;  /* 0x0000000000017941 */ /* 0x000fea0003800200 */
.L_x_16330:
        /* <DEDUP_REMOVED lines=25> */
.L_x_16337:
        /* <DEDUP_REMOVED lines=12> */
.L_x_16339:
[----:B------:R-:W-:Y:S05]  /*459d0*/  BSYNC.RECONVERGENT B2 ;  /* 0x0000000000027941 */ /* 0x000fea0003800200 */
.L_x_16338:
        /* <DEDUP_REMOVED lines=62> */
.L_x_16336:
[----:B------:R-:W-:Y:S05]  /*45dc0*/  BSYNC.RECONVERGENT B1 ;  /* 0x0000000000017941 */ /* 0x000fea0003800200 */
.L_x_16335:
        /* <DEDUP_REMOVED lines=20> */
.L_x_16342:
        /* <DEDUP_REMOVED lines=12> */
.L_x_16344:
[----:B------:R-:W-:Y:S05]  /*45fd0*/  BSYNC.RECONVERGENT B2 ;  /* 0x0000000000027941 */ /* 0x000fea0003800200 */
.L_x_16343:
        /* <DEDUP_REMOVED lines=62> */
.L_x_16341:
[----:B------:R-:W-:Y:S05]  /*463c0*/  BSYNC.RECONVERGENT B1 ;  /* 0x0000000000017941 */ /* 0x000fea0003800200 */
.L_x_16340:
        /* <DEDUP_REMOVED lines=26> */
.L_x_16347:
        /* <DEDUP_REMOVED lines=12> */
.L_x_16349:
[----:B------:R-:W-:Y:S05]  /*46630*/  BSYNC.RECONVERGENT B2 ;  /* 0x0000000000027941 */ /* 0x000fea0003800200 */
.L_x_16348:
        /* <DEDUP_REMOVED lines=62> */
.L_x_16346:
[----:B------:R-:W-:Y:S05]  /*46a20*/  BSYNC.RECONVERGENT B1 ;  /* 0x0000000000017941 */ /* 0x000fea0003800200 */
.L_x_16345:
        /* <DEDUP_REMOVED lines=20> */
.L_x_16352:
        /* <DEDUP_REMOVED lines=15> */
.L_x_16354:
[----:B------:R-:W-:Y:S05]  /*46c60*/  BSYNC.RECONVERGENT B2 ;  /* 0x0000000000027941 */ /* 0x000fea0003800200 */
.L_x_16353:
        /* <DEDUP_REMOVED lines=62> */
.L_x_16351:
[----:B------:R-:W-:Y:S05]  /*47050*/  BSYNC.RECONVERGENT B1 ;  /* 0x0000000000017941 */ /* 0x000fea0003800200 */
.L_x_16350:
[----:B------:R-:W-:Y:S02]  /*47060*/  I2FP.F32.U32 R174, R176 ;  /* 0x000000b000ae7245 */ /* 0x000fe40000201000 */
[----:B------:R-:W-:Y:S01]  /*47070*/  PRMT R117, R168, 0x5410, R117 ;  /* 0x00005410a8757816 */ /* 0x000fe20000000075 */
[----:B------:R-:W-:Y:S01]  /*47080*/  IMAD.MOV.U32 R168, RZ, RZ, R5 ;  /* 0x000000ffffa87224 */ /* 0x000fe200078e0005 */
        /* <DEDUP_REMOVED lines=16> */
.L_x_16274:
[----:B------:R-:W-:Y:S01]  /*47190*/  ISETP.NE.AND P2, PT, R18, 0x1, PT ;  /* 0x000000011200780c */ /* 0x000fe20003f45270 */
[----:B------:R-:W-:Y:S01]  /*471a0*/  BSSY.RECONVERGENT B1, `(.L_x_16356) ;  /* 0x000005a000017945 */ /* 0x000fe20003800200 */
[----:B0-----:R-:W-:Y:S01]  /*471b0*/  MOV R40, 0x2 ;  /* 0x0000000200287802 */ /* 0x001fe20000000f00 */
        /* <DEDUP_REMOVED lines=13> */
.L_x_16358:
        /* <DEDUP_REMOVED lines=12> */
.L_x_16360:
[----:B------:R-:W-:Y:S05]  /*47350*/  BSYNC.RECONVERGENT B2 ;  /* 0x0000000000027941 */ /* 0x000fea0003800200 */
.L_x_16359:
        /* <DEDUP_REMOVED lines=62> */
.L_x_16357:
[----:B------:R-:W-:Y:S05]  /*47740*/  BSYNC.RECONVERGENT B1 ;  /* 0x0000000000017941 */ /* 0x000fea0003800200 */
.L_x_16356:
        /* <DEDUP_REMOVED lines=10> */
[----:B-1----:R-:W-:-:S05]  /*477f0*/  FMUL.FTZ R18, R26, R252 ;  /* 0x000000fc1a127220 */ /* 0x002fca0000410000 */
        /* <DEDUP_REMOVED lines=17> */
.L_x_16363:
        /* <DEDUP_REMOVED lines=12> */
.L_x_16365:
[----:B------:R-:W-:Y:S05]  /*479d0*/  BSYNC.RECONVERGENT B2 ;  /* 0x0000000000027941 */ /* 0x000fea0003800200 */
.L_x_16364:
        /* <DEDUP_REMOVED lines=62> */
.L_x_16362:
[----:B------:R-:W-:Y:S05]  /*47dc0*/  BSYNC.RECONVERGENT B1 ;  /* 0x0000000000017941 */ /* 0x000fea0003800200 */
.L_x_16361:
[----:B------:R-:W-:Y:S01]  /*47dd0*/  I2FP.F32.U32 R39, R39 ;  /* 0x0000002700277245 */ /* 0x000fe20000201000 */
[----:B------:R-:W-:Y:S01]  /*47de0*/  @P1 HADD2.F32 R40, -RZ, R48.H1_H1 ;  /* 0x30000030ff281230 */ /* 0x000fe20000004100 */
[----:B------:R-:W-:Y:S01]  /*47df0*/  LOP3.LUT R22, R22, 0xfffffff7, RZ, 0xc0, !PT ;  /* 0xfffffff716167812 */ /* 0x000fe200078ec0ff */
[----:B------:R-:W-:Y:S01]  /*47e00*/  BSSY.RECONVERGENT B1, `(.L_x_16366) ;  /* 0x0000061000017945 */ /* 0x000fe20003800200 */
[----:B------:R-:W-:Y:S02]  /*47e10*/  IMAD.MOV.U32 R140, RZ, RZ, 0x2 ;  /* 0x00000002ff8c7424 */ /* 0x000fe400078e00ff */
[----:B------:R-:W-:Y:S01]  /*47e20*/  FFMA.FTZ R39, R39, R179, 1.1641532182693481445e-10 ;  /* 0x2f00000027277423 */ /* 0x000fe200000100b3 */
[----:B------:R-:W-:-:S04]  /*47e30*/  MOV R42, R16 ;  /* 0x00000010002a7202 */ /* 0x000fc80000000f00 */
[----:B------:R-:W-:Y:S01]  /*47e40*/  FSETP.GTU.FTZ.AND P2, PT, R39, R147, PT ;  /* 0x000000932700720b */ /* 0x000fe20003f5c000 */
[----:B------:R-:W-:-:S05]  /*47e50*/  HADD2.F32 R39, -RZ, R116.H1_H1 ;  /* 0x30000074ff277230 */ /* 0x000fca0000004100 */
[----:B------:R-:W-:-:S05]  /*47e60*/  FMUL.FTZ R39, R39, R252 ;  /* 0x000000fc27277220 */ /* 0x000fca0000410000 */
[----:B------:R-:W-:Y:S02]  /*47e70*/  FSEL R39, R39, RZ, !P2 ;  /* 0x000000ff27277208 */ /* 0x000fe40005000000 */
[----:B------:R-:W-:-:S03]  /*47e80*/  PLOP3.LUT P2, PT, P2, PT, PT, 0x8, 0x80 ;  /* 0x000000000080781c */ /* 0x000fc6000174e170 */
[----:B------:R-:W-:-:S05]  /*47e90*/  @P1 FADD.FTZ R39, R40, R39 ;  /* 0x0000002728271221 */ /* 0x000fca0000010000 */
        /* <DEDUP_REMOVED lines=12> */
.L_x_16368:
        /* <DEDUP_REMOVED lines=12> */
.L_x_16370:
[----:B------:R-:W-:Y:S05]  /*48020*/  BSYNC.RECONVERGENT B2 ;  /* 0x0000000000027941 */ /* 0x000fea0003800200 */
.L_x_16369:
        /* <DEDUP_REMOVED lines=62> */
.L_x_16367:
[----:B------:R-:W-:Y:S05]  /*48410*/  BSYNC.RECONVERGENT B1 ;  /* 0x0000000000017941 */ /* 0x000fea0003800200 */
.L_x_16366:
        /* <DEDUP_REMOVED lines=25> */
.L_x_16373:
        /* <DEDUP_REMOVED lines=12> */
.L_x_16375:
[----:B------:R-:W-:Y:S05]  /*48670*/  BSYNC.RECONVERGENT B2 ;  /* 0x0000000000027941 */ /* 0x000fea0003800200 */
.L_x_16374:
        /* <DEDUP_REMOVED lines=62> */
.L_x_16372:
[----:B------:R-:W-:Y:S05]  /*48a60*/  BSYNC.RECONVERGENT B1 ;  /* 0x0000000000017941 */ /* 0x000fea0003800200 */
.L_x_16371:
        /* <DEDUP_REMOVED lines=25> */
.L_x_16378:
        /* <DEDUP_REMOVED lines=12> */
.L_x_16380:
[----:B------:R-:W-:Y:S05]  /*48cc0*/  BSYNC.RECONVERGENT B2 ;  /* 0x0000000000027941 */ /* 0x000fea0003800200 */
.L_x_16379:
        /* <DEDUP_REMOVED lines=62> */
.L_x_16377:
[----:B------:R-:W-:Y:S05]  /*490b0*/  BSYNC.RECONVERGENT B1 ;  /* 0x0000000000017941 */ /* 0x000fea0003800200 */
.L_x_16376:
[----:B------:R-:W-:Y:S01]  /*490c0*/  I2FP.F32.U32 R18, R41 ;  /* 0x0000002900127245 */ /* 0x000fe20000201000 */
[----:B------:R-:W-:Y:S01]  /*490d0*/  HADD2.F32 R41, -RZ, R118.H0_H0 ;  /* 0x20000076ff297230 */ /* 0x000fe20000004100 */
[----:B------:R-:W-:Y:S01]  /*490e0*/  ISETP.NE.AND P3, PT, R140, 0x1, PT ;  /* 0x000000018c00780c */ /* 0x000fe20003f65270 */
[----:B------:R-:W-:Y:S02]  /*490f0*/  BSSY.RECONVERGENT B1, `(.L_x_16381) ;  /* 0x000005f000017945 */ /* 0x000fe40003800200 */
[----:B------:R-:W-:Y:S01]  /*49100*/  FFMA.FTZ R18, R18, R179, 1.1641532182693481445e-10 ;  /* 0x2f00000012127423 */ /* 0x000fe200000100b3 */
[----:B------:R-:W-:-:S04]  /*49110*/  FMUL.FTZ R41, R41, R252 ;  /* 0x000000fc29297220 */ /* 0x000fc80000410000 */
[----:B------:R-:W-:Y:S01]  /*49120*/  FSETP.GTU.FTZ.AND P2, PT, R18, R147, PT ;  /* 0x000000931200720b */ /* 0x000fe20003f5c000 */
[----:B------:R-:W-:Y:S01]  /*49130*/  @P1 HADD2.F32 R18, -RZ, R50.H0_H0 ;  /* 0x20000032ff121230 */ /* 0x000fe20000004100 */
        /* <DEDUP_REMOVED lines=15> */
.L_x_16383:
        /* <DEDUP_REMOVED lines=12> */
.L_x_16385:
[----:B------:R-:W-:Y:S05]  /*492f0*/  BSYNC.RECONVERGENT B2 ;  /* 0x0000000000027941 */ /* 0x000fea0003800200 */
.L_x_16384:
        /* <DEDUP_REMOVED lines=62> */
.L_x_16382:
[----:B------:R-:W-:Y:S05]  /*496e0*/  BSYNC.RECONVERGENT B1 ;  /* 0x0000000000017941 */ /* 0x000fea0003800200 */
.L_x_16381:
[----:B------:R-:W-:Y:S01]  /*496f0*/  I2FP.F32.U32 R140, R147 ;  /* 0x00000093008c7245 */ /* 0x000fe20000201000 */
[----:B------:R-:W-:Y:S01]  /*49700*/  HADD2.F32 R118, -RZ, R118.H1_H1 ;  /* 0x30000076ff767230 */ /* 0x000fe20000004100 */
[----:B------:R-:W0:Y:S01]  /*49710*/  LDC R147, c[0x0][0x404] ;  /* 0x00010100ff937b82 */ /* 0x000e220000000800 */
[----:B------:R-:W-:Y:S01]  /*49720*/  ISETP.NE.AND P4, PT, R18, 0x1, PT ;  /* 0x000000011200780c */ /* 0x000fe20003f85270 */
[----:B------:R-:W-:Y:S01]  /*49730*/  BSSY.RECONVERGENT B1, `(.L_x_16386) ;  /* 0x000005f000017945 */ /* 0x000fe20003800200 */
[----:B------:R-:W-:Y:S01]  /*49740*/  FFMA.FTZ R140, R140, R179, 1.1641532182693481445e-10 ;  /* 0x2f0000008c8c7423 */ /* 0x000fe200000100b3 */
[----:B------:R-:W-:Y:S01]  /*49750*/  FMUL.FTZ R118, R118, R252 ;  /* 0x000000fc76767220 */ /* 0x000fe20000410000 */
[----:B------:R-:W-:Y:S02]  /*49760*/  IMAD.MOV.U32 R168, RZ, RZ, 0x2 ;  /* 0x00000002ffa87424 */ /* 0x000fe400078e00ff */
[----:B------:R-:W-:Y:S01]  /*49770*/  IMAD.MOV.U32 R141, RZ, RZ, R16 ;  /* 0x000000ffff8d7224 */ /* 0x000fe200078e0010 */
[----:B0-----:R-:W-:-:S04]  /*49780*/  FSETP.GTU.FTZ.AND P3, PT, R140, R147, PT ;  /* 0x000000938c00720b */ /* 0x001fc80003f7c000 */
        /* <DEDUP_REMOVED lines=14> */
.L_x_16388:
        /* <DEDUP_REMOVED lines=12> */
.L_x_16390:
[----:B------:R-:W-:Y:S05]  /*49930*/  BSYNC.RECONVERGENT B2 ;  /* 0x0000000000027941 */ /* 0x000fea0003800200 */
.L_x_16389:
        /* <DEDUP_REMOVED lines=62> */
.L_x_16387:
[----:B------:R-:W-:Y:S05]  /*49d20*/  BSYNC.RECONVERGENT B1 ;  /* 0x0000000000017941 */ /* 0x000fea0003800200 */
.L_x_16386:
[----:B------:R-:W-:Y:S01]  /*49d30*/  I2FP.F32.U32 R18, R141 ;  /* 0x0000008d00127245 */ /* 0x000fe20000201000 */
[----:B------:R-:W-:Y:S01]  /*49d40*/  HADD2.F32 R141, -RZ, R119.H0_H0 ;  /* 0x20000077ff8d7230 */ /* 0x000fe20000004100 */
[----:B------:R-:W-:Y:S01]  /*49d50*/  ISETP.NE.AND P5, PT, R168, 0x1, PT ;  /* 0x00000001a800780c */ /* 0x000fe20003fa5270 */
[----:B------:R-:W-:Y:S02]  /*49d60*/  BSSY.RECONVERGENT B1, `(.L_x_16391) ;  /* 0x000005f000017945 */ /* 0x000fe40003800200 */
[----:B------:R-:W-:Y:S01]  /*49d70*/  FFMA.FTZ R18, R18, R179, 1.1641532182693481445e-10 ;  /* 0x2f00000012127423 */ /* 0x000fe200000100b3 */
[----:B------:R-:W-:-:S04]  /*49d80*/  FMUL.FTZ R141, R141, R252 ;  /* 0x000000fc8d8d7220 */ /* 0x000fc80000410000 */
[----:B------:R-:W-:Y:S01]  /*49d90*/  FSETP.GTU.FTZ.AND P4, PT, R18, R147, PT ;  /* 0x000000931200720b */ /* 0x000fe20003f9c000 */
[----:B------:R-:W-:Y:S02]  /*49da0*/  @P1 HADD2.F32 R18, -RZ, R51.H0_H0 ;  /* 0x20000033ff121230 */ /* 0x000fe40000004100 */
[----:B------:R-:W-:Y:S01]  /*49db0*/  IMAD.MOV.U32 R147, RZ, RZ, R16 ;  /* 0x000000ffff937224 */ /* 0x000fe200078e0010 */
        /* <DEDUP_REMOVED lines=14> */
.L_x_16393:
        /* <DEDUP_REMOVED lines=12> */
.L_x_16395:
[----:B------:R-:W-:Y:S05]  /*49f60*/  BSYNC.RECONVERGENT B2 ;  /* 0x0000000000027941 */ /* 0x000fea0003800200 */
.L_x_16394:
        /* <DEDUP_REMOVED lines=62> */
.L_x_16392:
[----:B------:R-:W-:Y:S05]  /*4a350*/  BSYNC.RECONVERGENT B1 ;  /* 0x0000000000017941 */ /* 0x000fea0003800200 */
.L_x_16391:
[----:B------:R-:W0:Y:S01]  /*4a360*/  LDC R168, c[0x0][0x404] ;  /* 0x00010100ffa87b82 */ /* 0x000e220000000800 */
[----:B------:R-:W-:Y:S01]  /*4a370*/  I2FP.F32.U32 R147, R147 ;  /* 0x0000009300937245 */ /* 0x000fe20000201000 */
[----:B------:R-:W-:Y:S01]  /*4a380*/  HADD2.F32 R119, -RZ, R119.H1_H1 ;  /* 0x30000077ff777230 */ /* 0x000fe20000004100 */
[----:B------:R-:W-:Y:S02]  /*4a390*/  PRMT R118, R173, 0x5410, R118 ;  /* 0x00005410ad767816 */ /* 0x000fe40000000076 */
[----:B------:R-:W-:Y:S01]  /*4a3a0*/  PRMT R117, R171, 0x5410, R117 ;  /* 0x00005410ab757816 */ /* 0x000fe20000000075 */
[----:B------:R-:W-:Y:S01]  /*4a3b0*/  FFMA.FTZ R147, R147, R179, 1.1641532182693481445e-10 ;  /* 0x2f00000093937423 */ /* 0x000fe200000100b3 */
[----:B------:R-:W-:Y:S01]  /*4a3c0*/  FMUL.FTZ R119, R119, R252 ;  /* 0x000000fc77777220 */ /* 0x000fe20000410000 */
[----:B------:R-:W-:-:S03]  /*4a3d0*/  PRMT R116, R170, 0x5410, R116 ;  /* 0x00005410aa747816 */ /* 0x000fc60000000074 */
[----:B0-----:R-:W-:Y:S01]  /*4a3e0*/  FSETP.GTU.FTZ.AND P5, PT, R147, R168, PT ;  /* 0x000000a89300720b */ /* 0x001fe20003fbc000 */
[----:B------:R-:W-:-:S03]  /*4a3f0*/  IMAD.MOV.U32 R168, RZ, RZ, R172 ;  /* 0x000000ffffa87224 */ /* 0x000fc600078e00ac */
[----:B------:R-:W-:Y:S01]  /*4a400*/  FSEL R147, R119, RZ, !P5 ;  /* 0x000000ff77937208 */ /* 0x000fe20006800000 */
[----:B------:R-:W-:Y:S01]  /*4a410*/  @P1 HADD2.F32 R119, -RZ, R51.H1_H1 ;  /* 0x30000033ff771230 */ /* 0x000fe20000004100 */
[----:B------:R-:W-:-:S04]  /*4a420*/  PLOP3.LUT P5, PT, P5, PT, PT, 0x8, 0x80 ;  /* 0x000000000080781c */ /* 0x000fc80002fae170 */
[----:B------:R-:W-:-:S05]  /*4a430*/  @P1 FADD.FTZ R147, R119, R147 ;  /* 0x0000009377931221 */ /* 0x000fca0000010000 */
[----:B------:R-:W-:-:S04]  /*4a440*/  F2FP.F16.F32.PACK_AB R119, RZ, R147 ;  /* 0x00000093ff77723e */ /* 0x000fc800000000ff */
[----:B------:R-:W-:-:S07]  /*4a450*/  PRMT R119, R178, 0x5410, R119 ;  /* 0x00005410b2777816 */ /* 0x000fce0000000077 */
.L_x_16355:
        /* <DEDUP_REMOVED lines=43> */
.L_x_16273:
[----:B------:R-:W-:Y:S05]  /*4a710*/  BSYNC.RECONVERGENT B0 ;  /* 0x0000000000007941 */ /* 0x000fea0003800200 */
.L_x_16272:
[----:B01234-:R-:W-:Y:S01]  /*4a720*/  FADD.FTZ R116, RZ, R13 ;  /* 0x0000000dff747221 */ /* 0x01ffe20000010000 */
[----:B------:R-:W2:Y:S01]  /*4a730*/  LDL R118, [R1+0x24] ;  /* 0x0000240001767983 */ /* 0x000ea20000100800 */
        /* <DEDUP_REMOVED lines=208> */
.L_x_16397:
[----:B------:R-:W-:Y:S05]  /*4b440*/  BSYNC.RECONVERGENT B0 ;  /* 0x0000000000007941 */ /* 0x000fea0003800200 */
.L_x_16396:
        /* <DEDUP_REMOVED lines=15> */
.L_x_16399:
[----:B------:R-:W-:Y:S05]  /*4b540*/  BSYNC.RECONVERGENT B0 ;  /* 0x0000000000007941 */ /* 0x000fea0003800200 */
.L_x_16398:
        /* <DEDUP_REMOVED lines=60> */
[----:B------:R-:W5:Y:S04]  /*4b910*/  LDL R175, [R1+0x124] ;  /* 0x0001240001af7983 */ /* 0x000f680000100800 */
[----:B------:R-:W5:Y:S04]  /*4b920*/  LDL R178, [R1+0x108] ;  /* 0x0001080001b27983 */ /* 0x000f680000100800 */
[----:B------:R-:W5:Y:S01]  /*4b930*/  LDL R177, [R1+0x10c] ;  /* 0x00010c0001b17983 */ /* 0x000f620000100800 */
        /* <DEDUP_REMOVED lines=9> */
[----:B--2---:R-:W-:Y:S01]  /*4b9d0*/  FFMA.FTZ R116, R173, R171, R104 ;  /* 0x000000abad747223 */ /* 0x004fe20000010068 */
[----:B---3--:R-:W-:Y:S01]  /*4b9e0*/  FFMA.FTZ R119, R172, R252, R105 ;  /* 0x000000fcac777223 */ /* 0x008fe20000010069 */
[----:B----4-:R-:W-:Y:S01]  /*4b9f0*/  FFMA.FTZ R117, R174, R176, R106 ;  /* 0x000000b0ae757223 */ /* 0x010fe2000001006a */
[----:B-----5:R-:W-:-:S03]  /*4ba00*/  FFMA.FTZ R118, R169, R175, R107 ;  /* 0x000000afa9767223 */ /* 0x020fc6000001006b */
[----:B------:R-:W-:Y:S01]  /*4ba10*/  F2FP.F16.F32.PACK_AB R116, R119, R116 ;  /* 0x000000747774723e */ /* 0x000fe200000000ff */
[----:B------:R-:W-:Y:S01]  /*4ba20*/  FADD.FTZ R119, R128, -UR6 ;  /* 0x8000000680777e21 */ /* 0x000fe20008010000 */
[----:B------:R-:W-:Y:S01]  /*4ba30*/  FADD.FTZ R171, R131, -UR6 ;  /* 0x8000000683ab7e21 */ /* 0x000fe20008010000 */
[----:B------:R-:W2:Y:S01]  /*4ba40*/  LDL R252, [R1+0xfc] ;  /* 0x0000fc0001fc7983 */ /* 0x000ea20000100800 */
[----:B------:R-:W-:Y:S01]  /*4ba50*/  F2FP.F16.F32.PACK_AB R117, R118, R117 ;  /* 0x000000757675723e */ /* 0x000fe200000000ff */
        /* <DEDUP_REMOVED lines=9> */
[----:B------:R-:W-:Y:S01]  /*4baf0*/  F2FP.F16.F32.PACK_AB R118, R119, R118 ;  /* 0x000000767776723e */ /* 0x000fe200000000ff */
[----:B---3--:R-:W-:Y:S01]  /*4bb00*/  FFMA.FTZ R119, R177, R170, R110 ;  /* 0x000000aab1777223 */ /* 0x008fe2000001006e */
[----:B----4-:R-:W-:-:S05]  /*4bb10*/  FFMA.FTZ R170, R178, R171, R111 ;  /* 0x000000abb2aa7223 */ /* 0x010fca000001006f */
[----:B------:R-:W-:Y:S02]  /*4bb20*/  F2FP.F16.F32.PACK_AB R119, R170, R119 ;  /* 0x00000077aa77723e */ /* 0x000fe400000000ff */
        /* <DEDUP_REMOVED lines=16> */
[----:B------:R-:W-:Y:S01]  /*4bc30*/  F2FP.F16.F32.PACK_AB R119, R116, R119 ;  /* 0x000000777477723e */ /* 0x000fe200000000ff */
[----:B------:R-:W-:Y:S01]  /*4bc40*/  FFMA.FTZ R171, R172, R252, R57 ;  /* 0x000000fcacab7223 */ /* 0x000fe20000010039 */
[----:B------:R-:W-:Y:S01]  /*4bc50*/  FFMA.FTZ R170, R176, R170, R61 ;  /* 0x000000aab0aa7223 */ /* 0x000fe2000001003d */
[----:B------:R-:W-:-:S04]  /*4bc60*/  F2FP.F16.F32.PACK_AB R117, R169, R117 ;  /* 0x00000075a975723e */ /* 0x000fc800000000ff */
[----:B------:R-:W-:Y:S01]  /*4bc70*/  F2FP.F16.F32.PACK_AB R118, R170, R118 ;  /* 0x00000076aa76723e */ /* 0x000fe200000000ff */
[----:B---3--:R-:W-:-:S05]  /*4bc80*/  FFMA.FTZ R116, R173, R177, R56 ;  /* 0x000000b1ad747223 */ /* 0x008fca0000010038 */
[----:B------:R-:W-:Y:S01]  /*4bc90*/  F2FP.F16.F32.PACK_AB R116, R171, R116 ;  /* 0x00000074ab74723e */ /* 0x000fe200000000ff */
[----:B0-----:R-:W-:-:S05]  /*4bca0*/  IMAD.WIDE.U32 R170, R14, 0x10, R174 ;  /* 0x000000100eaa7825 */ /* 0x001fca00078e00ae */
[----:B------:R0:W-:Y:S01]  /*4bcb0*/  STG.E.128 desc[UR10][R170.64], R116 ;  /* 0x00000074aa007986 */ /* 0x0001e2000c101d0a */
[----:B------:R-:W-:-:S07]  /*4bcc0*/  VIADD R14, R14, 0x80 ;  /* 0x000000800e0e7836 */ /* 0x000fce0000000000 */
.L_x_16401:
[----:B------:R-:W-:Y:S05]  /*4bcd0*/  BSYNC.RECONVERGENT B0 ;  /* 0x0000000000007941 */ /* 0x000fea0003800200 */
.L_x_16400:
[----:B------:R-:W-:Y:S01]  /*4bce0*/  LOP3.LUT P0, RZ, R22, 0x800, RZ, 0xc0, !PT ;  /* 0x0000080016ff7812 */ /* 0x000fe2000780c0ff */
[----:B------:R-:W-:-:S12]  /*4bcf0*/  BSSY.RECONVERGENT B0, `(.L_x_16402) ;  /* 0x0000041000007945 */ /* 0x000fd80003800200 */
[----:B------:R-:W-:Y:S05]  /*4bd00*/  @!P0 BRA `(.L_x_16403) ;  /* 0x0000000000fc8947 */ /* 0x000fea0003800000 */
[----:B------:R-:W2:Y:S04]  /*4bd10*/  LDL R175, [R1+0xd8] ;  /* 0x0000d80001af7983 */ /* 0x000ea80000100800 */
[----:B0-----:R-:W3:Y:S04]  /*4bd20*/  LDL R119, [R1+0xdc] ;  /* 0x0000dc0001777983 */ /* 0x001ee80000100800 */
[----:B------:R-:W4:Y:S04]  /*4bd30*/  LDL R171, [R1+0xe0] ;  /* 0x0000e00001ab7983 */ /* 0x000f280000100800 */
[----:B------:R-:W5:Y:S04]  /*4bd40*/  LDL R170, [R1+0xe4] ;  /* 0x0000e40001aa7983 */ /* 0x000f680000100800 */
[----:B------:R-:W5:Y:S04]  /*4bd50*/  LDL R178, [R1+0xc8] ;  /* 0x0000c80001b27983 */ /* 0x000f680000100800 */
[----:B------:R-:W5:Y:S01]  /*4bd60*/  LDL R177, [R1+0xcc] ;  /* 0x0000cc0001b17983 */ /* 0x000f620000100800 */
[----:B------:R-:W-:Y:S01]  /*4bd70*/  FADD.FTZ R116, R4, -UR6 ;  /* 0x8000000604747e21 */ /* 0x000fe20008010000 */
[----:B------:R-:W-:Y:S01]  /*4bd80*/  FADD.FTZ R118, R36, -UR6 ;  /* 0x8000000624767e21 */ /* 0x000fe20008010000 */
[----:B------:R-:W-:Y:S01]  /*4bd90*/  FADD.FTZ R117, R35, -UR6 ;  /* 0x8000000623757e21 */ /* 0x000fe20008010000 */
[----:B------:R-:W5:Y:S01]  /*4bda0*/  LDL R252, [R1+0xbc] ;  /* 0x0000bc0001fc7983 */ /* 0x000f620000100800 */
[----:B------:R-:W-:Y:S01]  /*4bdb0*/  FMUL.FTZ R173, R116, UR5 ;  /* 0x0000000574ad7c20 */ /* 0x000fe20008410000 */
[----:B------:R-:W-:Y:S01]  /*4bdc0*/  FADD.FTZ R116, R127, -UR6 ;  /* 0x800000067f747e21 */ /* 0x000fe20008010000 */
[----:B------:R-:W-:Y:S01]  /*4bdd0*/  FMUL.FTZ R172, R118, UR5 ;  /* 0x0000000576ac7c20 */ /* 0x000fe20008410000 */
[----:B------:R-:W-:-:S02]  /*4bde0*/  FMUL.FTZ R174, R117, UR5 ;  /* 0x0000000575ae7c20 */ /* 0x000fc40008410000 */
[----:B------:R-:W-:Y:S01]  /*4bdf0*/  FMUL.FTZ R169, R116, UR5 ;  /* 0x0000000574a97c20 */ /* 0x000fe20008410000 */
[----:B--2---:R-:W-:Y:S01]  /*4be00*/  FFMA.FTZ R116, R173, R175, R112 ;  /* 0x000000afad747223 */ /* 0x004fe20000010070 */
[----:B---3--:R-:W-:Y:S01]  /*4be10*/  FFMA.FTZ R119, R172, R119, R113 ;  /* 0x00000077ac777223 */ /* 0x008fe20000010071 */
[----:B----4-:R-:W-:Y:S01]  /*4be20*/  FFMA.FTZ R117, R174, R171, R114 ;  /* 0x000000abae757223 */ /* 0x010fe20000010072 */
[----:B-----5:R-:W-:-:S03]  /*4be30*/  FFMA.FTZ R118, R169, R170, R115 ;  /* 0x000000aaa9767223 */ /* 0x020fc60000010073 */
[----:B------:R-:W-:Y:S01]  /*4be40*/  F2FP.F16.F32.PACK_AB R116, R119, R116 ;  /* 0x000000747774723e */ /* 0x000fe200000000ff */
[----:B------:R-:W-:Y:S01]  /*4be50*/  FADD.FTZ R119, R126, -UR6 ;  /* 0x800000067e777e21 */ /* 0x000fe20008010000 */
[----:B------:R-:W-:Y:S01]  /*4be60*/  F2FP.F16.F32.PACK_AB R117, R118, R117 ;  /* 0x000000757675723e */ /* 0x000fe200000000ff */
        /* <DEDUP_REMOVED lines=11> */
[----:B------:R-:W-:Y:S01]  /*4bf20*/  F2FP.F16.F32.PACK_AB R118, R119, R118 ;  /* 0x000000767776723e */ /* 0x000fe200000000ff */
[----:B--2---:R-:W-:Y:S01]  /*4bf30*/  FFMA.FTZ R119, R177, R170, R150 ;  /* 0x000000aab1777223 */ /* 0x004fe20000010096 */
[----:B---3--:R-:W-:-:S05]  /*4bf40*/  FFMA.FTZ R170, R178, R171, R151 ;  /* 0x000000abb2aa7223 */ /* 0x008fca0000010097 */
[----:B------:R-:W-:Y:S02]  /*4bf50*/  F2FP.F16.F32.PACK_AB R119, R170, R119 ;  /* 0x00000077aa77723e */ /* 0x000fe400000000ff */
        /* <DEDUP_REMOVED lines=16> */
[----:B------:R-:W-:Y:S01]  /*4c060*/  F2FP.F16.F32.PACK_AB R119, R116, R119 ;  /* 0x000000777477723e */ /* 0x000fe200000000ff */
[----:B------:R-:W-:Y:S01]  /*4c070*/  FFMA.FTZ R171, R172, R252, R65 ;  /* 0x000000fcacab7223 */ /* 0x000fe20000010041 */
[----:B------:R-:W-:Y:S01]  /*4c080*/  FFMA.FTZ R170, R176, R170, R69 ;  /* 0x000000aab0aa7223 */ /* 0x000fe20000010045 */
[----:B------:R-:W-:-:S04]  /*4c090*/  F2FP.F16.F32.PACK_AB R117, R169, R117 ;  /* 0x00000075a975723e */ /* 0x000fc800000000ff */
[----:B------:R-:W-:Y:S01]  /*4c0a0*/  F2FP.F16.F32.PACK_AB R118, R170, R118 ;  /* 0x00000076aa76723e */ /* 0x000fe200000000ff */
[----:B--2---:R-:W-:-:S05]  /*4c0b0*/  FFMA.FTZ R116, R173, R177, R64 ;  /* 0x000000b1ad747223 */ /* 0x004fca0000010040 */
[----:B------:R-:W-:Y:S01]  /*4c0c0*/  F2FP.F16.F32.PACK_AB R116, R171, R116 ;  /* 0x00000074ab74723e */ /* 0x000fe200000000ff */
[----:B0-----:R-:W-:-:S05]  /*4c0d0*/  IMAD.WIDE.U32 R170, R14, 0x10, R174 ;  /* 0x000000100eaa7825 */ /* 0x001fca00078e00ae */
[----:B------:R1:W-:Y:S01]  /*4c0e0*/  STG.E.128 desc[UR10][R170.64], R116 ;  /* 0x00000074aa007986 */ /* 0x0003e2000c101d0a */
[----:B------:R-:W-:-:S07]  /*4c0f0*/  IADD3 R14, PT, PT, R14, 0x80, RZ ;  /* 0x000000800e0e7810 */ /* 0x000fce0007ffe0ff */
.L_x_16403:
[----:B------:R-:W-:Y:S05]  /*4c100*/  BSYNC.RECONVERGENT B0 ;  /* 0x0000000000007941 */ /* 0x000fea0003800200 */
.L_x_16402:
[----:B------:R-:W-:Y:S01]  /*4c110*/  LOP3.LUT P0, RZ, R22, 0x400, RZ, 0xc0, !PT ;  /* 0x0000040016ff7812 */ /* 0x000fe2000780c0ff */
[----:B------:R-:W-:-:S12]  /*4c120*/  BSSY.RECONVERGENT B0, `(.L_x_16404) ;  /* 0x0000041000007945 */ /* 0x000fd80003800200 */
[----:B------:R-:W-:Y:S05]  /*4c130*/  @!P0 BRA `(.L_x_16405) ;  /* 0x0000000000fc8947 */ /* 0x000fea0003800000 */
[----:B------:R-:W2:Y:S04]  /*4c140*/  LDL R175, [R1+0x98] ;  /* 0x0000980001af7983 */ /* 0x000ea80000100800 */
[----:B01----:R-:W3:Y:S04]  /*4c150*/  LDL R119, [R1+0x9c] ;  /* 0x00009c0001777983 */ /* 0x003ee80000100800 */
        /* <DEDUP_REMOVED lines=60> */
[----:B------:R-:W-:-:S07]  /*4c520*/  VIADD R14, R14, 0x80 ;  /* 0x000000800e0e7836 */ /* 0x000fce0000000000 */
.L_x_16405:
[----:B------:R-:W-:Y:S05]  /*4c530*/  BSYNC.RECONVERGENT B0 ;  /* 0x0000000000007941 */ /* 0x000fea0003800200 */
.L_x_16404:
[----:B------:R-:W-:Y:S01]  /*4c540*/  LOP3.LUT P0, RZ, R22, 0x100, RZ, 0xc0, !PT ;  /* 0x0000010016ff7812 */ /* 0x000fe2000780c0ff */
[----:B------:R-:W-:-:S12]  /*4c550*/  BSSY.RECONVERGENT B0, `(.L_x_16406) ;  /* 0x0000041000007945 */ /* 0x000fd80003800200 */
[----:B------:R-:W-:Y:S05]  /*4c560*/  @!P0 BRA `(.L_x_16407) ;  /* 0x0000000000fc8947 */ /* 0x000fea0003800000 */
[----:B------:R-:W3:Y:S04]  /*4c570*/  LDL R175, [R1+0x58] ;  /* 0x0000580001af7983 */ /* 0x000ee80000100800 */
[----:B012---:R-:W2:Y:S04]  /*4c580*/  LDL R119, [R1+0x5c] ;  /* 0x00005c0001777983 */ /* 0x007ea80000100800 */
        /* <DEDUP_REMOVED lines=13> */
[----:B---3--:R-:W-:Y:S01]  /*4c660*/  FFMA.FTZ R116, R173, R175, R160 ;  /* 0x000000afad747223 */ /* 0x008fe200000100a0 */
[----:B--2---:R-:W-:Y:S01]  /*4c670*/  FFMA.FTZ R119, R172, R119, R161 ;  /* 0x00000077ac777223 */ /* 0x004fe200000100a1 */
        /* <DEDUP_REMOVED lines=46> */
.L_x_16407:
[----:B------:R-:W-:Y:S05]  /*4c960*/  BSYNC.RECONVERGENT B0 ;  /* 0x0000000000007941 */ /* 0x000fea0003800200 */
.L_x_16406:
[----:B------:R-:W-:Y:S01]  /*4c970*/  LOP3.LUT P0, RZ, R22, 0x80, RZ, 0xc0, !PT ;  /* 0x0000008016ff7812 */ /* 0x000fe2000780c0ff */
[----:B------:R-:W-:-:S12]  /*4c980*/  BSSY.RECONVERGENT B0, `(.L_x_16408) ;  /* 0x0000039000007945 */ /* 0x000fd80003800200 */
[----:B------:R-:W-:Y:S05]  /*4c990*/  @!P0 BRA `(.L_x_16409) ;  /* 0x0000000000dc8947 */ /* 0x000fea0003800000 */
[----:B0123--:R-:W2:Y:S04]  /*4c9a0*/  LDL R171, [R1+0x18] ;  /* 0x0000180001ab7983 */ /* 0x00fea80000100800 */
[----:B------:R-:W3:Y:S04]  /*4c9b0*/  LDL R170, [R1+0x1c] ;  /* 0x00001c0001aa7983 */ /* 0x000ee80000100800 */
[----:B------:R-:W4:Y:S04]  /*4c9c0*/  LDL R175, [R1+0x10] ;  /* 0x0000100001af7983 */ /* 0x000f280000100800 */
[----:B------:R-:W5:Y:S04]  /*4c9d0*/  LDL R119, [R1+0x14] ;  /* 0x0000140001777983 */ /* 0x000f680000100800 */
[----:B------:R-:W5:Y:S01]  /*4c9e0*/  LDL R177, [R1+0x4] ;  /* 0x0000040001b17983 */ /* 0x000f620000100800 */
[----:B------:R-:W-:Y:S01]  /*4c9f0*/  FADD.FTZ R116, R0, -UR6 ;  /* 0x8000000600747e21 */ /* 0x000fe20008010000 */
[----:B------:R-:W-:-:S02]  /*4ca00*/  FADD.FTZ R117, R29, -UR6 ;  /* 0x800000061d757e21 */ /* 0x000fc40008010000 */
[----:B------:R-:W5:Y:S01]  /*4ca10*/  LDL R178, [R1] ;  /* 0x0000000001b27983 */ /* 0x000f620000100800 */
[----:B------:R-:W-:Y:S01]  /*4ca20*/  FMUL.FTZ R173, R116, UR5 ;  /* 0x0000000574ad7c20 */ /* 0x000fe20008410000 */
[----:B------:R-:W-:Y:S01]  /*4ca30*/  FADD.FTZ R116, R121, -UR6 ;  /* 0x8000000679747e21 */ /* 0x000fe20008010000 */
[----:B------:R-:W-:Y:S01]  /*4ca40*/  FADD.FTZ R118, R30, -UR6 ;  /* 0x800000061e767e21 */ /* 0x000fe20008010000 */
[----:B------:R-:W-:Y:S01]  /*4ca50*/  FMUL.FTZ R174, R117, UR5 ;  /* 0x0000000575ae7c20 */ /* 0x000fe20008410000 */
[----:B------:R-:W5:Y:S01]  /*4ca60*/  LDL R252, [R1+0xc] ;  /* 0x00000c0001fc7983 */ /* 0x000f620000100800 */
[----:B------:R-:W-:Y:S01]  /*4ca70*/  FMUL.FTZ R169, R116, UR5 ;  /* 0x0000000574a97c20 */ /* 0x000fe20008410000 */
[----:B------:R-:W-:Y:S01]  /*4ca80*/  FMUL.FTZ R172, R118, UR5 ;  /* 0x0000000576ac7c20 */ /* 0x000fe20008410000 */
[----:B--2---:R-:W-:Y:S02]  /*4ca90*/  FFMA.FTZ R117, R174, R171, R182 ;  /* 0x000000abae757223 */ /* 0x004fe400000100b6 */
[----:B---3--:R-:W-:Y:S01]  /*4caa0*/  FFMA.FTZ R118, R169, R170, R183 ;  /* 0x000000aaa9767223 */ /* 0x008fe200000100b7 */
[----:B----4-:R-:W-:-:S04]  /*4cab0*/  FFMA.FTZ R116, R173, R175, R180 ;  /* 0x000000afad747223 */ /* 0x010fc800000100b4 */
[----:B------:R-:W-:Y:S01]  /*4cac0*/  F2FP.F16.F32.PACK_AB R117, R118, R117 ;  /* 0x000000757675723e */ /* 0x000fe200000000ff */
[----:B-----5:R-:W-:Y:S01]  /*4cad0*/  FFMA.FTZ R119, R172, R119, R181 ;  /* 0x00000077ac777223 */ /* 0x020fe200000100b5 */
[----:B------:R-:W-:Y:S01]  /*4cae0*/  FADD.FTZ R118, R138, -UR6 ;  /* 0x800000068a767e21 */ /* 0x000fe20008010000 */
[----:B------:R-:W-:-:S03]  /*4caf0*/  FADD.FTZ R171, R139, -UR6 ;  /* 0x800000068bab7e21 */ /* 0x000fc60008010000 */
[----:B------:R-:W-:Y:S01]  /*4cb00*/  F2FP.F16.F32.PACK_AB R116, R119, R116 ;  /* 0x000000747774723e */ /* 0x000fe200000000ff */
        /* <DEDUP_REMOVED lines=9> */
[----:B------:R-:W-:Y:S02]  /*4cba0*/  F2FP.F16.F32.PACK_AB R118, R119, R118 ;  /* 0x000000767776723e */ /* 0x000fe400000000ff */
[----:B------:R-:W-:Y:S01]  /*4cbb0*/  FFMA.FTZ R170, R178, R252, R187 ;  /* 0x000000fcb2aa7223 */ /* 0x000fe200000100bb */
[----:B------:R-:W-:Y:S01]  /*4cbc0*/  FFMA.FTZ R169, R169, R251, R91 ;  /* 0x000000fba9a97223 */ /* 0x000fe2000001005b */
[----:B--2---:R-:W-:-:S05]  /*4cbd0*/  FFMA.FTZ R119, R177, R171, R186 ;  /* 0x000000abb1777223 */ /* 0x004fca00000100ba */
[----:B------:R-:W-:Y:S02]  /*4cbe0*/  F2FP.F16.F32.PACK_AB R119, R170, R119 ;  /* 0x00000077aa77723e */ /* 0x000fe400000000ff */
        /* <DEDUP_REMOVED lines=10> */
[----:B------:R-:W-:Y:S01]  /*4cc90*/  F2FP.F16.F32.PACK_AB R119, R116, R119 ;  /* 0x000000777477723e */ /* 0x000fe200000000ff */
[----:B------:R-:W-:Y:S01]  /*4cca0*/  FFMA.FTZ R116, R173, R248, R88 ;  /* 0x000000f8ad747223 */ /* 0x000fe20000010058 */
[----:B------:R-:W-:Y:S02]  /*4ccb0*/  F2FP.F16.F32.PACK_AB R118, R170, R118 ;  /* 0x00000076aa76723e */ /* 0x000fe400000000ff */
[----:B------:R-:W-:Y:S02]  /*4ccc0*/  F2FP.F16.F32.PACK_AB R117, R169, R117 ;  /* 0x00000075a975723e */ /* 0x000fe400000000ff */
[----:B------:R-:W-:Y:S01]  /*4ccd0*/  F2FP.F16.F32.PACK_AB R116, R171, R116 ;  /* 0x00000074ab74723e */ /* 0x000fe200000000ff */
[----:B0-----:R-:W-:-:S05]  /*4cce0*/  IMAD.WIDE.U32 R170, R14, 0x10, R174 ;  /* 0x000000100eaa7825 */ /* 0x001fca00078e00ae */
[----:B------:R4:W-:Y:S01]  /*4ccf0*/  STG.E.128 desc[UR10][R170.64], R116 ;  /* 0x00000074aa007986 */ /* 0x0009e2000c101d0a */
[----:B------:R-:W-:-:S07]  /*4cd00*/  IADD3 R14, PT, PT, R14, 0x80, RZ ;  /* 0x000000800e0e7810 */ /* 0x000fce0007ffe0ff */
.L_x_16409:
[----:B------:R-:W-:Y:S05]  /*4cd10*/  BSYNC.RECONVERGENT B0 ;  /* 0x0000000000007941 */ /* 0x000fea0003800200 */
.L_x_16408:
[----:B------:R-:W-:Y:S01]  /*4cd20*/  LOP3.LUT P0, RZ, R22, 0x40, RZ, 0xc0, !PT ;  /* 0x0000004016ff7812 */ /* 0x000fe2000780c0ff */
[----:B------:R-:W-:-:S12]  /*4cd30*/  BSSY.RECONVERGENT B0, `(.L_x_16410) ;  /* 0x0000031000007945 */ /* 0x000fd80003800200 */
[----:B------:R-:W-:Y:S05]  /*4cd40*/  @!P0 BRA `(.L_x_16411) ;  /* 0x0000000000bc8947 */ /* 0x000fea0003800000 */
[----:B01234-:R-:W-:Y:S01]  /*4cd50*/  FADD.FTZ R116, R25, -UR6 ;  /* 0x8000000619747e21 */ /* 0x01ffe20008010000 */
        /* <DEDUP_REMOVED lines=15> */
[----:B------:R-:W-:Y:S01]  /*4ce50*/  F2FP.F16.F32.PACK_AB R116, R119, R116 ;  /* 0x000000747774723e */ /* 0x000fe200000000ff */
[----:B------:R-:W-:Y:S01]  /*4ce60*/  FADD.FTZ R119, R43, -UR6 ;  /* 0x800000062b777e21 */ /* 0x000fe20008010000 */
[----:B------:R-:W-:Y:S01]  /*4ce70*/  F2FP.F16.F32.PACK_AB R117, R118, R117 ;  /* 0x000000757675723e */ /* 0x000fe200000000ff */
[----:B------:R-:W-:Y:S01]  /*4ce80*/  FADD.FTZ R118, R45, -UR6 ;  /* 0x800000062d767e21 */ /* 0x000fe20008010000 */
[----:B------:R-:W-:Y:S01]  /*4ce90*/  FFMA.FTZ R170, R178, R239, R195 ;  /* 0x000000efb2aa7223 */ /* 0x000fe200000100c3 */
[----:B------:R-:W-:Y:S01]  /*4cea0*/  FMUL.FTZ R175, R119, UR5 ;  /* 0x0000000577af7c20 */ /* 0x000fe20008410000 */
[----:B------:R-:W-:Y:S01]  /*4ceb0*/  FFMA.FTZ R169, R169, R235, R99 ;  /* 0x000000eba9a97223 */ /* 0x000fe20000010063 */
[----:B------:R-:W-:-:S02]  /*4cec0*/  FMUL.FTZ R176, R118, UR5 ;  /* 0x0000000576b07c20 */ /* 0x000fc40008410000 */
[----:B------:R-:W-:Y:S02]  /*4ced0*/  FFMA.FTZ R118, R175, R236, R192 ;  /* 0x000000ecaf767223 */ /* 0x000fe400000100c0 */
[----:B------:R-:W-:-:S05]  /*4cee0*/  FFMA.FTZ R119, R176, R237, R193 ;  /* 0x000000edb0777223 */ /* 0x000fca00000100c1 */
[----:B------:R-:W-:Y:S01]  /*4cef0*/  F2FP.F16.F32.PACK_AB R118, R119, R118 ;  /* 0x000000767776723e */ /* 0x000fe200000000ff */
        /* <DEDUP_REMOVED lines=12> */
[----:B------:R-:W-:Y:S02]  /*4cfc0*/  F2FP.F16.F32.PACK_AB R117, R169, R117 ;  /* 0x00000075a975723e */ /* 0x000fe400000000ff */
[----:B------:R-:W-:Y:S01]  /*4cfd0*/  F2FP.F16.F32.PACK_AB R119, R116, R119 ;  /* 0x000000777477723e */ /* 0x000fe200000000ff */
[----:B------:R-:W-:Y:S01]  /*4cfe0*/  FFMA.FTZ R116, R173, R232, R96 ;  /* 0x000000e8ad747223 */ /* 0x000fe20000010060 */
[----:B------:R-:W-:-:S04]  /*4cff0*/  F2FP.F16.F32.PACK_AB R118, R170, R118 ;  /* 0x00000076aa76723e */ /* 0x000fc800000000ff */
[----:B------:R-:W-:Y:S01]  /*4d000*/  F2FP.F16.F32.PACK_AB R116, R171, R116 ;  /* 0x00000074ab74723e */ /* 0x000fe200000000ff */
[----:B0-----:R-:W-:-:S04]  /*4d010*/  IMAD.WIDE.U32 R170, R14, 0x10, R174 ;  /* 0x000000100eaa7825 */ /* 0x001fc800078e00ae */
[----:B------:R-:W-:Y:S01]  /*4d020*/  VIADD R14, R14, 0x80 ;  /* 0x000000800e0e7836 */ /* 0x000fe20000000000 */
[----:B------:R0:W-:Y:S06]  /*4d030*/  STG.E.128 desc[UR10][R170.64], R116 ;  /* 0x00000074aa007986 */ /* 0x0001ec000c101d0a */
.L_x_16411:
[----:B------:R-:W-:Y:S05]  /*4d040*/  BSYNC.RECONVERGENT B0 ;  /* 0x0000000000007941 */ /* 0x000fea0003800200 */
.L_x_16410:
        /* <DEDUP_REMOVED lines=47> */
[----:B0-----:R-:W-:-:S05]  /*4d340*/  IMAD.WIDE.U32 R170, R14, 0x10, R174 ;  /* 0x000000100eaa7825 */ /* 0x001fca00078e00ae */
[----:B------:R0:W-:Y:S02]  /*4d350*/  STG.E.128 desc[UR10][R170.64], R116 ;  /* 0x00000074aa007986 */ /* 0x0001e4000c101d0a */
.L_x_16413:
[----:B------:R-:W-:Y:S05]  /*4d360*/  BSYNC.RECONVERGENT B0 ;  /* 0x0000000000007941 */ /* 0x000fea0003800200 */
.L_x_16412:
[----:B------:R-:W-:Y:S02]  /*4d370*/  UIADD3 UR4, UPT, UPT, UR4, UR16, URZ ;  /* 0x0000001004047290 */ /* 0x000fe4000fffe0ff */
[----:B------:R-:W-:Y:S02]  /*4d380*/  UPLOP3.LUT UP1, UPT, UPT, UPT, UP1, 0x40, 0x4 ;  /* 0x000000000004789c */ /* 0x000fe40003f2e810 */
[----:B------:R-:W-:-:S09]  /*4d390*/  UISETP.GE.AND UP0, UPT, UR4, UR17, UPT ;  /* 0x000000110400728c */ /* 0x000fd2000bf06270 */
[----:B------:R-:W-:Y:S05]  /*4d3a0*/  BRA.U !UP0, `(.L_x_16414) ;  /* 0xfffffb9508847547 */ /* 0x000fea000b83ffff */
[----:B------:R-:W-:Y:S05]  /*4d3b0*/  EXIT ;  /* 0x000000000000794d */ /* 0x000fea0003800000 */
.L_x_16415:
        /* <DEDUP_REMOVED lines=12> */
.L_x_27888:


//--------------------- .text._ZN10layer_norm31ln_parallel_residual_fwd_kernelINS_13Kernel_traitsIf6__halfS2_S2_fjLj7168ELj1ELj1ELj4ELj16ENS_18Kernel_traits_baseILj7168EfS2_S2_S2_fjLj128EEEEELb1ELb0ELb1EEEvNS_9FwdParamsE --------------------------
	.section	.text._ZN10layer_norm31ln_parallel_residual_fwd_kernelINS_13Kernel_traitsIf6__halfS2_S2_fjLj7168ELj1ELj1ELj4ELj16ENS_18Kernel_traits_baseILj7168EfS2_S2_S2_fjLj128EEEEELb1ELb0ELb1EEEvNS_9FwdParamsE,"ax",@progbits
	.align	128
        .global         _ZN10layer_norm31ln_parallel_residual_fwd_kernelINS_13Kernel_traitsIf6__halfS2_S2_fjLj7168ELj1ELj1ELj4ELj16ENS_18Kernel_traits_baseILj7168EfS2_S2_S2_fjLj128EEEEELb1ELb0ELb1EEEvNS_9FwdParamsE
        .type           _ZN10layer_norm31ln_parallel_residual_fwd_kernelINS_13Kernel_traitsIf6__halfS2_S2_fjLj7168ELj1ELj1ELj4ELj16ENS_18Kernel_traits_baseILj7168EfS2_S2_S2_fjLj128EEEEELb1ELb0ELb1EEEvNS_9FwdParamsE,@function
        .size           _ZN10layer_norm31ln_parallel_residual_fwd_kernelINS_13Kernel_traitsIf6__halfS2_S2_fjLj7168ELj1ELj1ELj4ELj16ENS_18Kernel_traits_baseILj7168EfS2_S2_S2_fjLj128EEEEELb1ELb0ELb1EEEvNS_9FwdParamsE,(.L_x_27889 - _ZN10layer_norm31ln_parallel_residual_fwd_kernelINS_13Kernel_traitsIf6__halfS2_S2_fjLj7168ELj1ELj1ELj4ELj16ENS_18Kernel_traits_baseILj7168EfS2_S2_S2_fjLj128EEEEELb1ELb0ELb1EEEvNS_9FwdParamsE)
        .other          _ZN10layer_norm31ln_parallel_residual_fwd_kernelINS_13Kernel_traitsIf6__halfS2_S2_fjLj7168ELj1ELj1ELj4ELj16ENS_18Kernel_traits_baseILj7168EfS2_S2_S2_fjLj128EEEEELb1ELb0ELb1EEEvNS_9FwdParamsE,@"STO_CUDA_ENTRY STV_DEFAULT"
_ZN10layer_norm31ln_parallel_residual_fwd_kernelINS_13Kernel_traitsIf6__halfS2_S2_fjLj7168ELj1ELj1ELj4ELj16ENS_18Kernel_traits_baseILj7168EfS2_S2_S2_fjLj128EEEEELb1ELb0ELb1EEEvNS_9FwdParamsE:
.text._ZN10layer_norm31ln_parallel_residual_fwd_kernelINS_13Kernel_traitsIf6__halfS2_S2_fjLj7168ELj1ELj1ELj4ELj16ENS_18Kernel_traits_baseILj7168EfS2_S2_S2_fjLj128EEEEELb1ELb0ELb1EEEvNS_9FwdParamsE:
        /* <DEDUP_REMOVED lines=161> */
.L_x_16417:
        /* <DEDUP_REMOVED lines=59> */
.L_x_16416:
        /* <DEDUP_REMOVED lines=107> */
.L_x_16419:
        /* <DEDUP_REMOVED lines=114> */
.L_x_16418:
        /* <DEDUP_REMOVED lines=9> */
[----:B------:R-:W-:Y:S02]  /*1c20*/  UIADD3 UR8, UPT, UPT, UR18, -0x61c88647, URZ ;  /* 0x9e3779b912087890 */ /* 0x000fe4000fffe0ff */
[----:B------:R-:W-:Y:S01]  /*1c30*/  UIMAD.WIDE.U32 UR6, UR5, -0x326172a9, URZ ;  /* 0xcd9e8d57050678a5 */ /* 0x000fe2000f8e00ff */
[----:B------:R-:W-:Y:S01]  /*1c40*/  IMAD.U32 R5, RZ, RZ, UR10 ;  /* 0x0000000aff057e24 */ /* 0x000fe2000f8e00ff */
[----:B------:R-:W-:-:S02]  /*1c50*/  UIMAD UR9, UR26, -0x2daee0ad, URZ ;  /* 0xd2511f531a0978a4 */ /* 0x000fc4000f8e02ff */
[----:B------:R-:W-:Y:S02]  /*1c60*/  UIADD3 UR11, UPT, UPT, UR18, 0x3c6ef372, URZ ;  /* 0x3c6ef372120b7890 */ /* 0x000fe4000fffe0ff */
[----:B------:R-:W-:Y:S01]  /*1c70*/  MOV R6, UR7 ;  /* 0x0000000700067c02 */ /* 0x000fe20008000f00 */
[----:B------:R-:W-:Y:S02]  /*1c80*/  UIADD3 UR12, UPT, UPT, UR19, 0x76cf5d0a, URZ ;  /* 0x76cf5d0a130c7890 */ /* 0x000fe4000fffe0ff */
[----:B------:R-:W-:Y:S02]  /*1c90*/  UIMAD UR5, UR5, -0x326172a9, URZ ;  /* 0xcd9e8d57050578a4 */ /* 0x000fe4000f8e02ff */
[----:B------:R-:W-:Y:S01]  /*1ca0*/  UIADD3 UR13, UPT, UPT, UR18, -0x255992d5, URZ ;  /* 0xdaa66d2b120d7890 */ /* 0x000fe2000fffe0ff */
[----:B-1----:R-:W-:Y:S01]  /*1cb0*/  IMAD R0, R3, UR22, R174 ;  /* 0x0000001603007c24 */ /* 0x002fe2000f8e02ae */
[----:B------:R-:W-:Y:S01]  /*1cc0*/  UIADD3 UR14, UPT, UPT, UR19, 0x32370b8f, URZ ;  /* 0x32370b8f130e7890 */ /* 0x000fe2000fffe0ff */
[----:B------:R-:W-:Y:S01]  /*1cd0*/  IMAD.U32 R3, RZ, RZ, UR18 ;  /* 0x00000012ff037e24 */ /* 0x000fe2000f8e00ff */
[----:B------:R-:W-:Y:S01]  /*1ce0*/  UIADD3 UR28, UPT, UPT, UR19, -0x126145ec, URZ ;  /* 0xed9eba14131c7890 */ /* 0x000fe2000fffe0ff */
[----:B------:R-:W-:Y:S01]  /*1cf0*/  IMAD.HI.U32 R2, R0, -0x326172a9, RZ ;  /* 0xcd9e8d5700027827 */ /* 0x000fe200078e00ff */
[----:B------:R-:W-:-:S02]  /*1d00*/  UIADD3 UR15, UPT, UPT, UR18, 0x78dde6e4, URZ ;  /* 0x78dde6e4120f7890 */ /* 0x000fc4000fffe0ff */
[----:B------:R-:W-:Y:S02]  /*1d10*/  UIADD3 UR29, UPT, UPT, UR18, 0x1715609d, URZ ;  /* 0x1715609d121d7890 */ /* 0x000fe4000fffe0ff */
[----:B------:R-:W-:Y:S01]  /*1d20*/  LOP3.LUT R2, R2, UR23, R3, 0x96, !PT ;  /* 0x0000001702027c12 */ /* 0x000fe2000f8e9603 */
[----:B------:R-:W-:Y:S01]  /*1d30*/  IMAD R3, R0, -0x326172a9, RZ ;  /* 0xcd9e8d5700037824 */ /* 0x000fe200078e02ff */
[----:B------:R-:W-:Y:S02]  /*1d40*/  UIADD3 UR30, UPT, UPT, UR19, -0x56f99767, URZ ;  /* 0xa9066899131e7890 */ /* 0x000fe4000fffe0ff */
[----:B------:R-:W-:Y:S01]  /*1d50*/  UIADD3 UR32, UPT, UPT, UR19, 0x646e171e, URZ ;  /* 0x646e171e13207890 */ /* 0x000fe2000fffe0ff */
[C---:B------:R-:W-:Y:S01]  /*1d60*/  IMAD.HI.U32 R4, R2.reuse, -0x2daee0ad, RZ ;  /* 0xd2511f5302047827 */ /* 0x040fe200078e00ff */
[----:B------:R-:W-:Y:S01]  /*1d70*/  LOP3.LUT R3, R3, UR8, R6, 0x96, !PT ;  /* 0x0000000803037c12 */ /* 0x000fe2000f8e9606 */
[----:B------:R-:W-:Y:S02]  /*1d80*/  UIADD3 UR31, UPT, UPT, UR18, -0x4ab325aa, URZ ;  /* 0xb54cda56121f7890 */ /* 0x000fe4000fffe0ff */
[----:B------:R-:W-:Y:S01]  /*1d90*/  IMAD R7, R2, -0x2daee0ad, RZ ;  /* 0xd2511f5302077824 */ /* 0x000fe200078e02ff */
[----:B------:R-:W-:Y:S01]  /*1da0*/  LOP3.LUT R4, R5, UR9, R4, 0x96, !PT ;  /* 0x0000000905047c12 */ /* 0x000fe2000f8e9604 */
[----:B------:R-:W-:Y:S01]  /*1db0*/  IMAD.HI.U32 R2, R3, -0x2daee0ad, RZ ;  /* 0xd2511f5303027827 */ /* 0x000fe200078e00ff */
[----:B------:R-:W-:-:S02]  /*1dc0*/  UIADD3 UR33, UPT, UPT, UR18, 0x5384540f, URZ ;  /* 0x5384540f12217890 */ /* 0x000fc4000fffe0ff */
[----:B------:R-:W-:Y:S01]  /*1dd0*/  UIADD3 UR34, UPT, UPT, UR19, 0x1fd5c5a3, URZ ;  /* 0x1fd5c5a313227890 */ /* 0x000fe2000fffe0ff */
[----:B------:R-:W-:Y:S01]  /*1de0*/  IMAD.U32 R6, RZ, RZ, UR11 ;  /* 0x0000000bff067e24 */ /* 0x000fe2000f8e00ff */
[----:B------:R-:W-:Y:S01]  /*1df0*/  LOP3.LUT R2, R7, UR12, R2, 0x96, !PT ;  /* 0x0000000c07027c12 */ /* 0x000fe2000f8e9602 */
[----:B------:R-:W-:Y:S01]  /*1e00*/  IMAD.HI.U32 R5, R4, -0x326172a9, RZ ;  /* 0xcd9e8d5704057827 */ /* 0x000fe200078e00ff */
[----:B------:R-:W-:Y:S02]  /*1e10*/  UIADD3 UR35, UPT, UPT, UR19, -0x24c28bd8, URZ ;  /* 0xdb3d742813237890 */ /* 0x000fe4000fffe0ff */
[----:B------:R-:W-:Y:S01]  /*1e20*/  UIADD3 UR6, UPT, UPT, UR18, -0xe443238, URZ ;  /* 0xf1bbcdc812067890 */ /* 0x000fe2000fffe0ff */
        /* <DEDUP_REMOVED lines=57> */
[----:B------:R-:W-:Y:S01]  /*21c0*/  IMAD.HI.U32 R28, R5, -0x2daee0ad, RZ ;  /* 0xd2511f53051c7827 */ /* 0x000fe200078e00ff */
[----:B------:R-:W-:-:S03]  /*21d0*/  LOP3.LUT R37, R2, UR37, R37, 0x96, !PT ;  /* 0x0000002502257c12 */ /* 0x000fc6000f8e9625 */
[----:B------:R-:W-:Y:S01]  /*21e0*/  IMAD.MOV.U32 R2, RZ, RZ, RZ ;  /* 0x000000ffff027224 */ /* 0x000fe200078e00ff */
[----:B------:R-:W-:Y:S01]  /*21f0*/  LOP3.LUT R28, R3, UR36, R28, 0x96, !PT ;  /* 0x00000024031c7c12 */ /* 0x000fe2000f8e961c */
[----:B------:R-:W-:Y:S02]  /*2200*/  IMAD R165, R5, -0x2daee0ad, RZ ;  /* 0xd2511f5305a57824 */ /* 0x000fe400078e02ff */
[----:B0-234-:R-:W-:-:S07]  /*2210*/  IMAD R38, R4, -0x326172a9, RZ ;  /* 0xcd9e8d5704267824 */ /* 0x01dfce00078e02ff */
.L_x_16949:
        /* <DEDUP_REMOVED lines=11> */
[----:B------:R-:W-:Y:S01]  /*22d0*/  LEA.HI.SX32 R23, R23, R174, 0x1d ;  /* 0x000000ae17177211 */ /* 0x000fe200078feaff */
[----:B------:R-:W-:-:S04]  /*22e0*/  IMAD.MOV.U32 R16, RZ, RZ, 0x10 ;  /* 0x00000010ff107424 */ /* 0x000fc800078e00ff */
[----:B0-----:R-:W-:-:S05]  /*22f0*/  @P1 IMAD.WIDE.U32 R14, R23, R14, UR32 ;  /* 0x00000020170e1e25 */ /* 0x001fca000f8e000e */
[----:B-----5:R-:W5:Y:S01]  /*2300*/  @P2 LDG.E.128 R44, desc[UR20][R14.64] ;  /* 0x000000140e2c2981 */ /* 0x020f62000c1e1d00 */
[----:B--2---:R-:W-:-:S05]  /*2310*/  @P0 IMAD.WIDE.U32 R12, R23, 0x10, R12 ;  /* 0x00000010170c0825 */ /* 0x004fca00078e000c */
[----:B------:R0:W5:Y:S02]  /*2320*/  @P0 LDG.E.128 R40, desc[UR20][R12.64] ;  /* 0x000000140c280981 */ /* 0x000164000c1e1d00 */
[----:B0-----:R-:W-:-:S06]  /*2330*/  IMAD.WIDE.U32 R12, R23, R16, UR16 ;  /* 0x00000010170c7e25 */ /* 0x001fcc000f8e0010 */
        /* <DEDUP_REMOVED lines=21> */
.L_x_16422:
        /* <DEDUP_REMOVED lines=16> */
.L_x_16423:
        /* <DEDUP_REMOVED lines=60> */
.L_x_16421:
[----:B------:R-:W-:Y:S01]  /*2950*/  I2FP.F32.U32 R17, R17 ;  /* 0x0000001100117245 */ /* 0x000fe20000201000 */
[----:B------:R-:W-:Y:S01]  /*2960*/  UISETP.NE.AND UP0, UPT, UR5, 0x1, UPT ;  /* 0x000000010500788c */ /* 0x000fe2000bf05270 */
[----:B------:R-:W-:Y:S01]  /*2970*/  LOP3.LUT R3, R3, 0xfffffffb, RZ, 0xc0, !PT ;  /* 0xfffffffb03037812 */ /* 0x000fe200078ec0ff */
[----:B------:R-:W-:Y:S01]  /*2980*/  IMAD.MOV.U32 R21, RZ, RZ, R38 ;  /* 0x000000ffff157224 */ /* 0x000fe200078e0026 */
[----:B------:R-:W-:Y:S01]  /*2990*/  UMOV UR4, 0x2 ;  /* 0x0000000200047882 */ /* 0x000fe20000000000 */
[----:B------:R-:W-:-:S05]  /*29a0*/  FFMA.FTZ R17, R17, R174, 1.1641532182693481445e-10 ;  /* 0x2f00000011117423 */ /* 0x000fca00000100ae */
[----:B------:R-:W-:Y:S01]  /*29b0*/  FSETP.GTU.FTZ.AND P1, PT, R17, UR25, PT ;  /* 0x0000001911007c0b */ /* 0x000fe2000bf3c000 */
[----:B-----5:R-:W-:-:S05]  /*29c0*/  HADD2.F32 R17, -RZ, R12.H0_H0 ;  /* 0x2000000cff117230 */ /* 0x020fca0000004100 */
[----:B------:R-:W-:-:S05]  /*29d0*/  FMUL.FTZ R17, R17, UR24 ;  /* 0x0000001811117c20 */ /* 0x000fca0008410000 */
[----:B------:R-:W-:Y:S01]  /*29e0*/  FSEL R33, R17, RZ, !P1 ;  /* 0x000000ff11217208 */ /* 0x000fe20004800000 */
[----:B------:R-:W-:Y:S01]  /*29f0*/  @P0 HADD2.F32 R17, -RZ, R40.H0_H0 ;  /* 0x20000028ff110230 */ /* 0x000fe20000004100 */
[----:B------:R-:W-:-:S04]  /*2a00*/  PLOP3.LUT P1, PT, P1, PT, PT, 0x8, 0x80 ;  /* 0x000000000080781c */ /* 0x000fc80000f2e170 */
[----:B------:R-:W-:-:S05]  /*2a10*/  @P0 FADD.FTZ R33, R33, R17 ;  /* 0x0000001121210221 */ /* 0x000fca0000010000 */
[----:B------:R-:W-:-:S04]  /*2a20*/  F2FP.F16.F32.PACK_AB R17, RZ, R33 ;  /* 0x00000021ff11723e */ /* 0x000fc800000000ff */
        /* <DEDUP_REMOVED lines=11> */
.L_x_16425:
        /* <DEDUP_REMOVED lines=16> */
.L_x_16426:
        /* <DEDUP_REMOVED lines=61> */
.L_x_16424:
[----:B------:R-:W-:Y:S01]  /*2fb0*/  I2FP.F32.U32 R18, R21 ;  /* 0x0000001500127245 */ /* 0x000fe20000201000 */
[----:B------:R-:W-:Y:S01]  /*2fc0*/  HADD2.F32 R12, -RZ, R12.H1_H1 ;  /* 0x3000000cff0c7230 */ /* 0x000fe20000004100 */
[----:B------:R-:W-:Y:S01]  /*2fd0*/  UISETP.NE.AND UP0, UPT, UR4, 0x1, UPT ;  /* 0x000000010400788c */ /* 0x000fe2000bf05270 */
[----:B------:R-:W-:Y:S01]  /*2fe0*/  LOP3.LUT R3, R3, 0xfffffffd, RZ, 0xc0, !PT ;  /* 0xfffffffd03037812 */ /* 0x000fe200078ec0ff */
[----:B------:R-:W-:Y:S02]  /*2ff0*/  IMAD.MOV.U32 R21, RZ, RZ, R38 ;  /* 0x000000ffff157224 */ /* 0x000fe400078e0026 */
[----:B------:R-:W-:Y:S01]  /*3000*/  FFMA.FTZ R18, R18, R174, 1.1641532182693481445e-10 ;  /* 0x2f00000012127423 */ /* 0x000fe200000100ae */
[----:B------:R-:W-:Y:S01]  /*3010*/  FMUL.FTZ R12, R12, UR24 ;  /* 0x000000180c0c7c20 */ /* 0x000fe20008410000 */
[----:B------:R-:W-:-:S03]  /*3020*/  UMOV UR5, 0x2 ;  /* 0x0000000200057882 */ /* 0x000fc60000000000 */
[----:B------:R-:W-:-:S04]  /*3030*/  FSETP.GTU.FTZ.AND P1, PT, R18, UR25, PT ;  /* 0x0000001912007c0b */ /* 0x000fc8000bf3c000 */
[----:B------:R-:W-:Y:S01]  /*3040*/  FSEL R34, R12, RZ, !P1 ;  /* 0x000000ff0c227208 */ /* 0x000fe20004800000 */
[----:B------:R-:W-:Y:S01]  /*3050*/  @P0 HADD2.F32 R12, -RZ, R40.H1_H1 ;  /* 0x30000028ff0c0230 */ /* 0x000fe20000004100 */
        /* <DEDUP_REMOVED lines=14> */
.L_x_16428:
        /* <DEDUP_REMOVED lines=16> */
.L_x_16429:
        /* <DEDUP_REMOVED lines=61> */
.L_x_16427:
[----:B------:R-:W-:Y:S01]  /*3610*/  I2FP.F32.U32 R18, R21 ;  /* 0x0000001500127245 */ /* 0x000fe20000201000 */
[----:B------:R-:W-:Y:S01]  /*3620*/  UISETP.NE.AND UP0, UPT, UR5, 0x1, UPT ;  /* 0x000000010500788c */ /* 0x000fe2000bf05270 */
[----:B------:R-:W-:Y:S01]  /*3630*/  LOP3.LUT R3, R3, 0xfffffffe, RZ, 0xc0, !PT ;  /* 0xfffffffe03037812 */ /* 0x000fe200078ec0ff */
[----:B------:R-:W-:Y:S01]  /*3640*/  UMOV UR4, 0x2 ;  /* 0x0000000200047882 */ /* 0x000fe20000000000 */
[----:B------:R-:W-:Y:S01]  /*3650*/  MOV R22, R38 ;  /* 0x0000002600167202 */ /* 0x000fe20000000f00 */
[----:B------:R-:W-:-:S05]  /*3660*/  FFMA.FTZ R18, R18, R174, 1.1641532182693481445e-10 ;  /* 0x2f00000012127423 */ /* 0x000fca00000100ae */
[----:B------:R-:W-:Y:S01]  /*3670*/  FSETP.GTU.FTZ.AND P1, PT, R18, UR25, PT ;  /* 0x0000001912007c0b */ /* 0x000fe2000bf3c000 */
[----:B------:R-:W-:-:S05]  /*3680*/  HADD2.F32 R18, -RZ, R13.H0_H0 ;  /* 0x2000000dff127230 */ /* 0x000fca0000004100 */
        /* <DEDUP_REMOVED lines=17> */
.L_x_16431:
        /* <DEDUP_REMOVED lines=16> */
.L_x_16432:
        /* <DEDUP_REMOVED lines=61> */
.L_x_16430:
[----:B------:R-:W-:Y:S01]  /*3c70*/  I2FP.F32.U32 R19, R22 ;  /* 0x0000001600137245 */ /* 0x000fe20000201000 */
[----:B------:R-:W-:Y:S01]  /*3c80*/  HADD2.F32 R13, -RZ, R13.H1_H1 ;  /* 0x3000000dff0d7230 */ /* 0x000fe20000004100 */
[----:B------:R-:W-:Y:S01]  /*3c90*/  UISETP.NE.AND UP0, UPT, UR4, 0x1, UPT ;  /* 0x000000010400788c */ /* 0x000fe2000bf05270 */
[----:B------:R-:W-:Y:S01]  /*3ca0*/  IMAD.MOV.U32 R22, RZ, RZ, R38 ;  /* 0x000000ffff167224 */ /* 0x000fe200078e0026 */
[----:B------:R-:W-:Y:S01]  /*3cb0*/  UMOV UR5, 0x2 ;  /* 0x0000000200057882 */ /* 0x000fe20000000000 */
[----:B------:R-:W-:Y:S01]  /*3cc0*/  FFMA.FTZ R19, R19, R174, 1.1641532182693481445e-10 ;  /* 0x2f00000013137423 */ /* 0x000fe200000100ae */
[----:B------:R-:W-:-:S04]  /*3cd0*/  FMUL.FTZ R13, R13, UR24 ;  /* 0x000000180d0d7c20 */ /* 0x000fc80008410000 */
[----:B------:R-:W-:-:S04]  /*3ce0*/  FSETP.GTU.FTZ.AND P1, PT, R19, UR25, PT ;  /* 0x0000001913007c0b */ /* 0x000fc8000bf3c000 */
[----:B------:R-:W-:Y:S01]  /*3cf0*/  FSEL R36, R13, RZ, !P1 ;  /* 0x000000ff0d247208 */ /* 0x000fe20004800000 */
[----:B------:R-:W-:Y:S01]  /*3d00*/  @P0 HADD2.F32 R13, -RZ, R41.H1_H1 ;  /* 0x30000029ff0d0230 */ /* 0x000fe20000004100 */
[----:B------:R-:W-:-:S04]  /*3d10*/  PLOP3.LUT P1, PT, P1, PT, PT, 0x8, 0x80 ;  /* 0x000000000080781c */ /* 0x000fc80000f2e170 */
[----:B------:R-:W-:-:S05]  /*3d20*/  @P0 FADD.FTZ R36, R36, R13 ;  /* 0x0000000d24240221 */ /* 0x000fca0000010000 */
[----:B------:R-:W-:Y:S01]  /*3d30*/  F2FP.F16.F32.PACK_AB R13, RZ, R36 ;  /* 0x00000024ff0d723e */ /* 0x000fe200000000ff */
        /* <DEDUP_REMOVED lines=10> */
.L_x_16434:
        /* <DEDUP_REMOVED lines=16> */
.L_x_16435:
        /* <DEDUP_REMOVED lines=61> */
.L_x_16433:
[----:B------:R-:W-:Y:S01]  /*42b0*/  I2FP.F32.U32 R19, R22 ;  /* 0x0000001600137245 */ /* 0x000fe20000201000 */
[----:B------:R-:W-:Y:S01]  /*42c0*/  UISETP.NE.AND UP0, UPT, UR5, 0x1, UPT ;  /* 0x000000010500788c */ /* 0x000fe2000bf05270 */
[----:B------:R-:W-:-:S03]  /*42d0*/  UMOV UR4, 0x2 ;  /* 0x0000000200047882 */ /* 0x000fc60000000000 */
[----:B------:R-:W-:-:S05]  /*42e0*/  FFMA.FTZ R19, R19, R174, 1.1641532182693481445e-10 ;  /* 0x2f00000013137423 */ /* 0x000fca00000100ae */
[----:B------:R-:W-:Y:S01]  /*42f0*/  FSETP.GTU.FTZ.AND P2, PT, R19, UR25, PT ;  /* 0x0000001913007c0b */ /* 0x000fe2000bf5c000 */
[----:B------:R-:W-:-:S05]  /*4300*/  HADD2.F32 R19, -RZ, R14.H0_H0 ;  /* 0x2000000eff137230 */ /* 0x000fca0000004100 */
[----:B------:R-:W-:-:S05]  /*4310*/  FMUL.FTZ R19, R19, UR24 ;  /* 0x0000001813137c20 */ /* 0x000fca0008410000 */
[----:B------:R-:W-:Y:S01]  /*4320*/  FSEL R29, R19, RZ, !P2 ;  /* 0x000000ff131d7208 */ /* 0x000fe20005000000 */
[----:B------:R-:W-:Y:S01]  /*4330*/  @P0 HADD2.F32 R19, -RZ, R42.H0_H0 ;  /* 0x2000002aff130230 */ /* 0x000fe20000004100 */
[----:B------:R-:W-:-:S04]  /*4340*/  PLOP3.LUT P2, PT, P2, PT, PT, 0x8, 0x80 ;  /* 0x000000000080781c */ /* 0x000fc8000174e170 */
[----:B------:R-:W-:Y:S01]  /*4350*/  @P0 FADD.FTZ R29, R29, R19 ;  /* 0x000000131d1d0221 */ /* 0x000fe20000010000 */
[----:B------:R-:W-:-:S04]  /*4360*/  IMAD.MOV.U32 R19, RZ, RZ, R38 ;  /* 0x000000ffff137224 */ /* 0x000fc800078e0026 */
        /* <DEDUP_REMOVED lines=11> */
.L_x_16437:
        /* <DEDUP_REMOVED lines=19> */
.L_x_16438:
        /* <DEDUP_REMOVED lines=60> */
[----:B------:R-:W-:-:S06]  /*4910*/  UMOV UR4, URZ ;  /* 0x000000ff00047c82 */ /* 0x000fcc0008000000 */
.L_x_16436:
        /* <DEDUP_REMOVED lines=24> */
.L_x_16440:
        /* <DEDUP_REMOVED lines=19> */
.L_x_16441:
        /* <DEDUP_REMOVED lines=59> */
[----:B------:R-:W-:Y:S01]  /*4f80*/  IMAD.MOV.U32 R38, RZ, RZ, R24 ;  /* 0x000000ffff267224 */ /* 0x000fe200078e0018 */
[----:B------:R-:W-:-:S07]  /*4f90*/  LOP3.LUT R37, R26, UR4, R25, 0x96, !PT ;  /* 0x000000041a257c12 */ /* 0x000fce000f8e9619 */
.L_x_16439:
[----:B------:R-:W-:Y:S01]  /*4fa0*/  I2FP.F32.U32 R19, R21 ;  /* 0x0000001500137245 */ /* 0x000fe20000201000 */
[----:B------:R-:W-:Y:S01]  /*4fb0*/  UISETP.NE.AND UP0, UPT, UR5, 0x1, UPT ;  /* 0x000000010500788c */ /* 0x000fe2000bf05270 */
[----:B------:R-:W-:Y:S01]  /*4fc0*/  MOV R22, R38 ;  /* 0x0000002600167202 */ /* 0x000fe20000000f00 */
[----:B------:R-:W-:Y:S02]  /*4fd0*/  UMOV UR4, 0x2 ;  /* 0x0000000200047882 */ /* 0x000fe40000000000 */
        /* <DEDUP_REMOVED lines=20> */
.L_x_16443:
        /* <DEDUP_REMOVED lines=19> */
.L_x_16444:
        /* <DEDUP_REMOVED lines=58> */
[----:B------:R-:W-:Y:S02]  /*55f0*/  MOV R38, R24 ;  /* 0x0000001800267202 */ /* 0x000fe40000000f00 */
[----:B------:R-:W-:Y:S01]  /*5600*/  LOP3.LUT R37, R26, UR4, R25, 0x96, !PT ;  /* 0x000000041a257c12 */ /* 0x000fe2000f8e9619 */
[----:B------:R-:W-:-:S06]  /*5610*/  UMOV UR4, URZ ;  /* 0x000000ff00047c82 */ /* 0x000fcc0008000000 */
.L_x_16442:
[----:B------:R-:W-:Y:S01]  /*5620*/  I2FP.F32.U32 R21, R22 ;  /* 0x0000001600157245 */ /* 0x000fe20000201000 */
[----:B------:R-:W-:Y:S01]  /*5630*/  HADD2.F32 R15, -RZ, R15.H1_H1 ;  /* 0x3000000fff0f7230 */ /* 0x000fe20000004100 */
[----:B------:R-:W-:Y:S02]  /*5640*/  PRMT R14, R20, 0x5410, R14 ;  /* 0x00005410140e7816 */ /* 0x000fe4000000000e */
[----:B------:R-:W-:Y:S01]  /*5650*/  PRMT R13, R18, 0x5410, R13 ;  /* 0x00005410120d7816 */ /* 0x000fe2000000000d */
[----:B------:R-:W-:Y:S01]  /*5660*/  FFMA.FTZ R21, R21, R174, 1.1641532182693481445e-10 ;  /* 0x2f00000015157423 */ /* 0x000fe200000100ae */
[----:B------:R-:W-:Y:S01]  /*5670*/  FMUL.FTZ R15, R15, UR24 ;  /* 0x000000180f0f7c20 */ /* 0x000fe20008410000 */
[----:B------:R-:W-:-:S03]  /*5680*/  PRMT R12, R17, 0x5410, R12 ;  /* 0x00005410110c7816 */ /* 0x000fc6000000000c */
[----:B------:R-:W-:-:S04]  /*5690*/  FSETP.GTU.FTZ.AND P5, PT, R21, UR25, PT ;  /* 0x0000001915007c0b */ /* 0x000fc8000bfbc000 */
[----:B------:R-:W-:Y:S01]  /*56a0*/  FSEL R32, R15, RZ, !P5 ;  /* 0x000000ff0f207208 */ /* 0x000fe20006800000 */
[----:B------:R-:W-:Y:S01]  /*56b0*/  @P0 HADD2.F32 R15, -RZ, R43.H1_H1 ;  /* 0x3000002bff0f0230 */ /* 0x000fe20000004100 */
[----:B------:R-:W-:-:S04]  /*56c0*/  PLOP3.LUT P5, PT, P5, PT, PT, 0x8, 0x80 ;  /* 0x000000000080781c */ /* 0x000fc80002fae170 */
[----:B------:R-:W-:-:S05]  /*56d0*/  @P0 FADD.FTZ R32, R32, R15 ;  /* 0x0000000f20200221 */ /* 0x000fca0000010000 */
[----:B------:R-:W-:-:S04]  /*56e0*/  F2FP.F16.F32.PACK_AB R15, RZ, R32 ;  /* 0x00000020ff0f723e */ /* 0x000fc800000000ff */
[----:B------:R-:W-:Y:S01]  /*56f0*/  PRMT R15, R19, 0x5410, R15 ;  /* 0x00005410130f7816 */ /* 0x000fe2000000000f */
[----:B------:R-:W-:Y:S06]  /*5700*/  BRA `(.L_x_16445) ;  /* 0x00000064007c7947 */ /* 0x000fec0003800000 */
.L_x_16420:
        /* <DEDUP_REMOVED lines=16> */
.L_x_16447:
        /* <DEDUP_REMOVED lines=16> */
.L_x_16448:
        /* <DEDUP_REMOVED lines=61> */
.L_x_16446:
[----:B------:R-:W-:Y:S01]  /*5ce0*/  I2FP.F32.U32 R5, R4 ;  /* 0x0000000400057245 */ /* 0x000fe20000201000 */
[----:B------:R-:W-:Y:S01]  /*5cf0*/  UISETP.NE.AND UP0, UPT, UR5, 0x1, UPT ;  /* 0x000000010500788c */ /* 0x000fe2000bf05270 */
[----:B-----5:R-:W-:Y:S01]  /*5d00*/  HADD2.F32 R4, -RZ, R12.H0_H0 ;  /* 0x2000000cff047230 */ /* 0x020fe20000004100 */
[----:B------:R-:W-:Y:S01]  /*5d10*/  LOP3.LUT R3, R3, 0xfffffffb, RZ, 0xc0, !PT ;  /* 0xfffffffb03037812 */ /* 0x000fe200078ec0ff */
[----:B------:R-:W-:Y:S01]  /*5d20*/  UMOV UR4, 0x2 ;  /* 0x0000000200047882 */ /* 0x000fe20000000000 */
[----:B------:R-:W-:Y:S02]  /*5d30*/  FFMA.FTZ R5, R5, R174, 1.1641532182693481445e-10 ;  /* 0x2f00000005057423 */ /* 0x000fe400000100ae */
[----:B------:R-:W-:-:S03]  /*5d40*/  FMUL.FTZ R4, R4, UR24 ;  /* 0x0000001804047c20 */ /* 0x000fc60008410000 */
[----:B------:R-:W-:Y:S01]  /*5d50*/  FSETP.GTU.FTZ.AND P1, PT, R5, UR25, PT ;  /* 0x0000001905007c0b */ /* 0x000fe2000bf3c000 */
[----:B------:R-:W-:-:S03]  /*5d60*/  IMAD.MOV.U32 R5, RZ, RZ, R38 ;  /* 0x000000ffff057224 */ /* 0x000fc600078e0026 */
        /* <DEDUP_REMOVED lines=13> */
.L_x_16450:
        /* <DEDUP_REMOVED lines=16> */
.L_x_16451:
        /* <DEDUP_REMOVED lines=61> */
.L_x_16449:
[----:B------:R-:W-:Y:S01]  /*6310*/  I2FP.F32.U32 R5, R5 ;  /* 0x0000000500057245 */ /* 0x000fe20000201000 */
[----:B------:R-:W-:Y:S01]  /*6320*/  @P0 HADD2.F32 R33, -RZ, R40.H0_H0 ;  /* 0x20000028ff210230 */ /* 0x000fe20000004100 */
[----:B------:R-:W-:Y:S01]  /*6330*/  UISETP.NE.AND UP0, UPT, UR4, 0x1, UPT ;  /* 0x000000010400788c */ /* 0x000fe2000bf05270 */
[----:B------:R-:W-:Y:S01]  /*6340*/  IMAD.MOV.U32 R9, RZ, RZ, R38 ;  /* 0x000000ffff097224 */ /* 0x000fe200078e0026 */
[----:B------:R-:W-:Y:S01]  /*6350*/  UMOV UR5, 0x2 ;  /* 0x0000000200057882 */ /* 0x000fe20000000000 */
[----:B------:R-:W-:-:S05]  /*6360*/  FFMA.FTZ R5, R5, R174, 1.1641532182693481445e-10 ;  /* 0x2f00000005057423 */ /* 0x000fca00000100ae */
[----:B------:R-:W-:Y:S01]  /*6370*/  FSETP.GTU.FTZ.AND P1, PT, R5, UR25, PT ;  /* 0x0000001905007c0b */ /* 0x000fe2000bf3c000 */
[----:B------:R-:W-:-:S05]  /*6380*/  HADD2.F32 R5, -RZ, R44.H0_H0 ;  /* 0x2000002cff057230 */ /* 0x000fca0000004100 */
[----:B------:R-:W-:-:S05]  /*6390*/  FMUL.FTZ R5, R5, UR24 ;  /* 0x0000001805057c20 */ /* 0x000fca0008410000 */
[----:B------:R-:W-:-:S05]  /*63a0*/  FSEL R5, R5, RZ, !P1 ;  /* 0x000000ff05057208 */ /* 0x000fca0004800000 */
[----:B------:R-:W-:-:S04]  /*63b0*/  FADD.FTZ R4, R4, R5 ;  /* 0x0000000504047221 */ /* 0x000fc80000010000 */
[--C-:B------:R-:W-:Y:S01]  /*63c0*/  @P0 FADD.FTZ R33, R33, R4.reuse ;  /* 0x0000000421210221 */ /* 0x100fe20000010000 */
[----:B------:R-:W-:Y:S01]  /*63d0*/  @!P0 IMAD.MOV.U32 R33, RZ, RZ, R4 ;  /* 0x000000ffff218224 */ /* 0x000fe200078e0004 */
[----:B------:R-:W-:-:S04]  /*63e0*/  SEL R4, RZ, 0x1, P1 ;  /* 0x00000001ff047807 */ /* 0x000fc80000800000 */
        /* <DEDUP_REMOVED lines=11> */
.L_x_16453:
        /* <DEDUP_REMOVED lines=16> */
.L_x_16454:
        /* <DEDUP_REMOVED lines=61> */
.L_x_16452:
[----:B------:R-:W-:Y:S01]  /*6970*/  I2FP.F32.U32 R5, R9 ;  /* 0x0000000900057245 */ /* 0x000fe20000201000 */
[----:B------:R-:W-:Y:S01]  /*6980*/  UISETP.NE.AND UP0, UPT, UR5, 0x1, UPT ;  /* 0x000000010500788c */ /* 0x000fe2000bf05270 */
[----:B------:R-:W-:Y:S01]  /*6990*/  HADD2.F32 R12, -RZ, R12.H1_H1 ;  /* 0x3000000cff0c7230 */ /* 0x000fe20000004100 */
        /* <DEDUP_REMOVED lines=19> */
.L_x_16456:
        /* <DEDUP_REMOVED lines=16> */
.L_x_16457:
        /* <DEDUP_REMOVED lines=61> */
.L_x_16455:
[----:B------:R-:W-:Y:S01]  /*6fa0*/  I2FP.F32.U32 R7, R9 ;  /* 0x0000000900077245 */ /* 0x000fe20000201000 */
[----:B------:R-:W-:Y:S01]  /*6fb0*/  HADD2.F32 R6, -RZ, R44.H1_H1 ;  /* 0x3000002cff067230 */ /* 0x000fe20000004100 */
[----:B------:R-:W-:Y:S01]  /*6fc0*/  UISETP.NE.AND UP0, UPT, UR4, 0x1, UPT ;  /* 0x000000010400788c */ /* 0x000fe2000bf05270 */
[----:B------:R-:W-:Y:S01]  /*6fd0*/  @P0 HADD2.F32 R34, -RZ, R40.H1_H1 ;  /* 0x30000028ff220230 */ /* 0x000fe20000004100 */
[----:B------:R-:W-:Y:S01]  /*6fe0*/  UMOV UR5, 0x2 ;  /* 0x0000000200057882 */ /* 0x000fe20000000000 */
[----:B------:R-:W-:Y:S01]  /*6ff0*/  FFMA.FTZ R7, R7, R174, 1.1641532182693481445e-10 ;  /* 0x2f00000007077423 */ /* 0x000fe200000100ae */
[----:B------:R-:W-:Y:S01]  /*7000*/  FMUL.FTZ R6, R6, UR24 ;  /* 0x0000001806067c20 */ /* 0x000fe20008410000 */
[----:B------:R-:W-:-:S03]  /*7010*/  IMAD.MOV.U32 R9, RZ, RZ, R38 ;  /* 0x000000ffff097224 */ /* 0x000fc600078e0026 */
[----:B------:R-:W-:-:S04]  /*7020*/  FSETP.GTU.FTZ.AND P1, PT, R7, UR25, PT ;  /* 0x0000001907007c0b */ /* 0x000fc8000bf3c000 */
        /* <DEDUP_REMOVED lines=16> */
.L_x_16459:
        /* <DEDUP_REMOVED lines=16> */
.L_x_16460:
        /* <DEDUP_REMOVED lines=61> */
.L_x_16458:
[----:B------:R-:W-:Y:S01]  /*7600*/  I2FP.F32.U32 R7, R9 ;  /* 0x0000000900077245 */ /* 0x000fe20000201000 */
[----:B------:R-:W-:Y:S01]  /*7610*/  UISETP.NE.AND UP0, UPT, UR5, 0x1, UPT ;  /* 0x000000010500788c */ /* 0x000fe2000bf05270 */
[----:B------:R-:W-:Y:S01]  /*7620*/  HADD2.F32 R6, -RZ, R13.H0_H0 ;  /* 0x2000000dff067230 */ /* 0x000fe20000004100 */
[----:B------:R-:W-:Y:S01]  /*7630*/  LOP3.LUT R3, R3, 0xfffffffe, RZ, 0xc0, !PT ;  /* 0xfffffffe03037812 */ /* 0x000fe200078ec0ff */
[----:B------:R-:W-:Y:S02]  /*7640*/  IMAD.MOV.U32 R11, RZ, RZ, R38 ;  /* 0x000000ffff0b7224 */ /* 0x000fe400078e0026 */
[----:B------:R-:W-:Y:S01]  /*7650*/  FFMA.FTZ R7, R7, R174, 1.1641532182693481445e-10 ;  /* 0x2f00000007077423 */ /* 0x000fe200000100ae */
[----:B------:R-:W-:Y:S01]  /*7660*/  UMOV UR4, 0x2 ;  /* 0x0000000200047882 */ /* 0x000fe20000000000 */
[----:B------:R-:W-:-:S03]  /*7670*/  FMUL.FTZ R6, R6, UR24 ;  /* 0x0000001806067c20 */ /* 0x000fc60008410000 */
        /* <DEDUP_REMOVED lines=14> */
.L_x_16462:
        /* <DEDUP_REMOVED lines=16> */
.L_x_16463:
        /* <DEDUP_REMOVED lines=61> */
.L_x_16461:
[----:B------:R-:W-:Y:S01]  /*7c30*/  I2FP.F32.U32 R7, R11 ;  /* 0x0000000b00077245 */ /* 0x000fe20000201000 */
[----:B------:R-:W-:Y:S01]  /*7c40*/  UISETP.NE.AND UP0, UPT, UR4, 0x1, UPT ;  /* 0x000000010400788c */ /* 0x000fe2000bf05270 */
[----:B------:R-:W-:Y:S01]  /*7c50*/  @P0 HADD2.F32 R35, -RZ, R41.H0_H0 ;  /* 0x20000029ff230230 */ /* 0x000fe20000004100 */
[----:B------:R-:W-:Y:S02]  /*7c60*/  UMOV UR5, 0x2 ;  /* 0x0000000200057882 */ /* 0x000fe40000000000 */
[----:B------:R-:W-:-:S05]  /*7c70*/  FFMA.FTZ R7, R7, R174, 1.1641532182693481445e-10 ;  /* 0x2f00000007077423 */ /* 0x000fca00000100ae */
[----:B------:R-:W-:Y:S01]  /*7c80*/  FSETP.GTU.FTZ.AND P1, PT, R7, UR25, PT ;  /* 0x0000001907007c0b */ /* 0x000fe2000bf3c000 */
[----:B------:R-:W-:-:S05]  /*7c90*/  HADD2.F32 R7, -RZ, R45.H0_H0 ;  /* 0x2000002dff077230 */ /* 0x000fca0000004100 */
[----:B------:R-:W-:-:S05]  /*7ca0*/  FMUL.FTZ R7, R7, UR24 ;  /* 0x0000001807077c20 */ /* 0x000fca0008410000 */
[----:B------:R-:W-:-:S05]  /*7cb0*/  FSEL R7, R7, RZ, !P1 ;  /* 0x000000ff07077208 */ /* 0x000fca0004800000 */
[----:B------:R-:W-:Y:S01]  /*7cc0*/  FADD.FTZ R6, R6, R7 ;  /* 0x0000000706067221 */ /* 0x000fe20000010000 */
[----:B------:R-:W-:-:S03]  /*7cd0*/  IMAD.MOV.U32 R7, RZ, RZ, R38 ;  /* 0x000000ffff077224 */ /* 0x000fc600078e0026 */
[----:B------:R-:W-:Y:S01]  /*7ce0*/  @P0 FADD.FTZ R35, R35, R6 ;  /* 0x0000000623230221 */ /* 0x000fe20000010000 */
[----:B------:R-:W-:Y:S02]  /*7cf0*/  @!P0 MOV R35, R6 ;  /* 0x0000000600238202 */ /* 0x000fe40000000f00 */
[----:B------:R-:W-:Y:S02]  /*7d00*/  SEL R6, RZ, 0x1, P1 ;  /* 0x00000001ff067807 */ /* 0x000fe40000800000 */
        /* <DEDUP_REMOVED lines=11> */
.L_x_16465:
        /* <DEDUP_REMOVED lines=16> */
.L_x_16466:
        /* <DEDUP_REMOVED lines=61> */
.L_x_16464:
[----:B------:R-:W-:Y:S01]  /*8290*/  I2FP.F32.U32 R7, R7 ;  /* 0x0000000700077245 */ /* 0x000fe20000201000 */
[----:B------:R-:W-:Y:S01]  /*82a0*/  UISETP.NE.AND UP0, UPT, UR5, 0x1, UPT ;  /* 0x000000010500788c */ /* 0x000fe2000bf05270 */
[----:B------:R-:W-:Y:S01]  /*82b0*/  IMAD.MOV.U32 R11, RZ, RZ, R38 ;  /* 0x000000ffff0b7224 */ /* 0x000fe200078e0026 */
[----:B------:R-:W-:Y:S02]  /*82c0*/  UMOV UR4, 0x2 ;  /* 0x0000000200047882 */ /* 0x000fe40000000000 */
[----:B------:R-:W-:-:S05]  /*82d0*/  FFMA.FTZ R7, R7, R174, 1.1641532182693481445e-10 ;  /* 0x2f00000007077423 */ /* 0x000fca00000100ae */
[----:B------:R-:W-:Y:S01]  /*82e0*/  FSETP.GTU.FTZ.AND P2, PT, R7, UR25, PT ;  /* 0x0000001907007c0b */ /* 0x000fe2000bf5c000 */
[----:B------:R-:W-:-:S03]  /*82f0*/  HADD2.F32 R7, -RZ, R13.H1_H1 ;  /* 0x3000000dff077230 */ /* 0x000fc60000004100 */
[----:B------:R-:W-:Y:S02]  /*8300*/  PLOP3.LUT P1, PT, P2, PT, PT, 0x8, 0x80 ;  /* 0x000000000080781c */ /* 0x000fe4000172e170 */
        /* <DEDUP_REMOVED lines=12> */
.L_x_16468:
        /* <DEDUP_REMOVED lines=16> */
.L_x_16469:
        /* <DEDUP_REMOVED lines=61> */
.L_x_16467:
[----:B------:R-:W-:Y:S01]  /*88a0*/  I2FP.F32.U32 R8, R11 ;  /* 0x0000000b00087245 */ /* 0x000fe20000201000 */
[----:B------:R-:W-:Y:S01]  /*88b0*/  UISETP.NE.AND UP0, UPT, UR4, 0x1, UPT ;  /* 0x000000010400788c */ /* 0x000fe2000bf05270 */
[----:B------:R-:W-:Y:S01]  /*88c0*/  MOV R11, R38 ;  /* 0x00000026000b7202 */ /* 0x000fe20000000f00 */
[----:B------:R-:W-:Y:S02]  /*88d0*/  UMOV UR5, 0x2 ;  /* 0x0000000200057882 */ /* 0x000fe40000000000 */
[----:B------:R-:W-:-:S05]  /*88e0*/  FFMA.FTZ R8, R8, R174, 1.1641532182693481445e-10 ;  /* 0x2f00000008087423 */ /* 0x000fca00000100ae */
[----:B------:R-:W-:Y:S01]  /*88f0*/  FSETP.GTU.FTZ.AND P2, PT, R8, UR25, PT ;  /* 0x0000001908007c0b */ /* 0x000fe2000bf5c000 */
[----:B------:R-:W-:-:S05]  /*8900*/  HADD2.F32 R8, -RZ, R45.H1_H1 ;  /* 0x3000002dff087230 */ /* 0x000fca0000004100 */
[----:B------:R-:W-:-:S05]  /*8910*/  FMUL.FTZ R8, R8, UR24 ;  /* 0x0000001808087c20 */ /* 0x000fca0008410000 */
[----:B------:R-:W-:-:S05]  /*8920*/  FSEL R8, R8, RZ, !P2 ;  /* 0x000000ff08087208 */ /* 0x000fca0005000000 */
[----:B------:R-:W-:Y:S01]  /*8930*/  FADD.FTZ R7, R7, R8 ;  /* 0x0000000807077221 */ /* 0x000fe20000010000 */
[----:B------:R-:W-:-:S05]  /*8940*/  @P0 HADD2.F32 R8, -RZ, R41.H1_H1 ;  /* 0x30000029ff080230 */ /* 0x000fca0000004100 */
        /* <DEDUP_REMOVED lines=14> */
.L_x_16471:
        /* <DEDUP_REMOVED lines=16> */
.L_x_16472:
        /* <DEDUP_REMOVED lines=61> */
.L_x_16470:
[----:B------:R-:W-:Y:S01]  /*8f00*/  I2FP.F32.U32 R8, R11 ;  /* 0x0000000b00087245 */ /* 0x000fe20000201000 */
[----:B------:R-:W-:Y:S01]  /*8f10*/  UISETP.NE.AND UP0, UPT, UR5, 0x1, UPT ;  /* 0x000000010500788c */ /* 0x000fe2000bf05270 */
[----:B------:R-:W-:Y:S01]  /*8f20*/  IMAD.MOV.U32 R19, RZ, RZ, R38 ;  /* 0x000000ffff137224 */ /* 0x000fe200078e0026 */
[----:B------:R-:W-:Y:S02]  /*8f30*/  UMOV UR4, 0x2 ;  /* 0x0000000200047882 */ /* 0x000fe40000000000 */
[----:B------:R-:W-:-:S05]  /*8f40*/  FFMA.FTZ R8, R8, R174, 1.1641532182693481445e-10 ;  /* 0x2f00000008087423 */ /* 0x000fca00000100ae */
[----:B------:R-:W-:Y:S01]  /*8f50*/  FSETP.GTU.FTZ.AND P3, PT, R8, UR25, PT ;  /* 0x0000001908007c0b */ /* 0x000fe2000bf7c000 */
[----:B------:R-:W-:-:S03]  /*8f60*/  HADD2.F32 R8, -RZ, R14.H0_H0 ;  /* 0x2000000eff087230 */ /* 0x000fc60000004100 */
        /* <DEDUP_REMOVED lines=13> */
.L_x_16474:
        /* <DEDUP_REMOVED lines=19> */
.L_x_16475:
        /* <DEDUP_REMOVED lines=61> */
.L_x_16473:
[----:B------:R-:W-:Y:S01]  /*9540*/  I2FP.F32.U32 R9, R19 ;  /* 0x0000001300097245 */ /* 0x000fe20000201000 */
[----:B------:R-:W-:Y:S01]  /*9550*/  UISETP.NE.AND UP0, UPT, UR4, 0x1, UPT ;  /* 0x000000010400788c */ /* 0x000fe2000bf05270 */
[----:B------:R-:W-:Y:S01]  /*9560*/  IMAD.MOV.U32 R19, RZ, RZ, R38 ;  /* 0x000000ffff137224 */ /* 0x000fe200078e0026 */
[----:B------:R-:W-:Y:S02]  /*9570*/  UMOV UR5, 0x2 ;  /* 0x0000000200057882 */ /* 0x000fe40000000000 */
[----:B------:R-:W-:-:S05]  /*9580*/  FFMA.FTZ R9, R9, R174, 1.1641532182693481445e-10 ;  /* 0x2f00000009097423 */ /* 0x000fca00000100ae */
[----:B------:R-:W-:Y:S01]  /*9590*/  FSETP.GTU.FTZ.AND P3, PT, R9, UR25, PT ;  /* 0x0000001909007c0b */ /* 0x000fe2000bf7c000 */
[----:B------:R-:W-:-:S05]  /*95a0*/  HADD2.F32 R9, -RZ, R46.H0_H0 ;  /* 0x2000002eff097230 */ /* 0x000fca0000004100 */
[----:B------:R-:W-:-:S05]  /*95b0*/  FMUL.FTZ R9, R9, UR24 ;  /* 0x0000001809097c20 */ /* 0x000fca0008410000 */
[----:B------:R-:W-:-:S05]  /*95c0*/  FSEL R9, R9, RZ, !P3 ;  /* 0x000000ff09097208 */ /* 0x000fca0005800000 */
[----:B------:R-:W-:Y:S01]  /*95d0*/  FADD.FTZ R8, R8, R9 ;  /* 0x0000000908087221 */ /* 0x000fe20000010000 */
[----:B------:R-:W-:-:S05]  /*95e0*/  @P0 HADD2.F32 R9, -RZ, R42.H0_H0 ;  /* 0x2000002aff090230 */ /* 0x000fca0000004100 */
        /* <DEDUP_REMOVED lines=14> */
.L_x_16477:
        /* <DEDUP_REMOVED lines=19> */
.L_x_16478:
        /* <DEDUP_REMOVED lines=61> */
.L_x_16476:
        /* <DEDUP_REMOVED lines=21> */
.L_x_16480:
        /* <DEDUP_REMOVED lines=19> */
.L_x_16481:
        /* <DEDUP_REMOVED lines=61> */
.L_x_16479:
[----:B------:R-:W-:Y:S01]  /*a220*/  I2FP.F32.U32 R10, R19 ;  /* 0x00000013000a7245 */ /* 0x000fe20000201000 */
[----:B------:R-:W-:Y:S01]  /*a230*/  UISETP.NE.AND UP0, UPT, UR4, 0x1, UPT ;  /* 0x000000010400788c */ /* 0x000fe2000bf05270 */
[----:B------:R-:W-:Y:S01]  /*a240*/  IMAD.MOV.U32 R21, RZ, RZ, R38 ;  /* 0x000000ffff157224 */ /* 0x000fe200078e0026 */
        /* <DEDUP_REMOVED lines=23> */
.L_x_16483:
        /* <DEDUP_REMOVED lines=19> */
.L_x_16484:
        /* <DEDUP_REMOVED lines=61> */
.L_x_16482:
        /* <DEDUP_REMOVED lines=21> */
.L_x_16486:
        /* <DEDUP_REMOVED lines=19> */
.L_x_16487:
        /* <DEDUP_REMOVED lines=59> */
[----:B------:R-:W-:Y:S01]  /*aef0*/  LOP3.LUT R37, R26, UR4, R25, 0x96, !PT ;  /* 0x000000041a257c12 */ /* 0x000fe2000f8e9619 */
[----:B------:R-:W-:-:S06]  /*af00*/  UMOV UR4, URZ ;  /* 0x000000ff00047c82 */ /* 0x000fcc0008000000 */
.L_x_16485:
        /* <DEDUP_REMOVED lines=26> */
.L_x_16489:
        /* <DEDUP_REMOVED lines=19> */
.L_x_16490:
        /* <DEDUP_REMOVED lines=61> */
.L_x_16488:
        /* <DEDUP_REMOVED lines=21> */
.L_x_16492:
        /* <DEDUP_REMOVED lines=19> */
.L_x_16493:
        /* <DEDUP_REMOVED lines=61> */
.L_x_16491:
[----:B------:R-:W-:Y:S02]  /*bc00*/  I2FP.F32.U32 R15, R21 ;  /* 0x00000015000f7245 */ /* 0x000fe40000201000 */
[----:B------:R-:W-:Y:S02]  /*bc10*/  PRMT R14, R20, 0x5410, R14 ;  /* 0x00005410140e7816 */ /* 0x000fe4000000000e */
[----:B------:R-:W-:Y:S01]  /*bc20*/  PRMT R13, R18, 0x5410, R13 ;  /* 0x00005410120d7816 */ /* 0x000fe2000000000d */
[----:B------:R-:W-:Y:S01]  /*bc30*/  FFMA.FTZ R15, R15, R174, 1.1641532182693481445e-10 ;  /* 0x2f0000000f0f7423 */ /* 0x000fe200000100ae */
[----:B------:R-:W-:-:S04]  /*bc40*/  PRMT R12, R17, 0x5410, R12 ;  /* 0x00005410110c7816 */ /* 0x000fc8000000000c */
        /* <DEDUP_REMOVED lines=9> */
[----:B------:R-:W-:-:S04]  /*bce0*/  F2FP.F16.F32.PACK_AB R15, RZ, R32 ;  /* 0x00000020ff0f723e */ /* 0x000fc800000000ff */
[----:B------:R-:W-:-:S07]  /*bcf0*/  PRMT R15, R19, 0x5410, R15 ;  /* 0x00005410130f7816 */ /* 0x000fce000000000f */
.L_x_16445:
[----:B------:R-:W-:Y:S01]  /*bd00*/  HFMA2 R18, -RZ, RZ, 0, 9.5367431640625e-07 ;  /* 0x00000010ff127431 */ /* 0x000fe200000001ff */
[----:B------:R-:W-:Y:S01]  /*bd10*/  LOP3.LUT P6, RZ, R3, 0x4, RZ, 0xc0, !PT ;  /* 0x0000000403ff7812 */ /* 0x000fe200078cc0ff */
[----:B------:R-:W-:-:S04]  /*bd20*/  UISETP.NE.U32.AND UP0, UPT, UR10, URZ, UPT ;  /* 0x000000ff0a00728c */ /* 0x000fc8000bf05070 */
[----:B------:R-:W-:Y:S01]  /*bd30*/  UISETP.NE.AND.EX UP0, UPT, UR11, URZ, UPT, UP0 ;  /* 0x000000ff0b00728c */ /* 0x000fe2000bf05300 */
[----:B------:R-:W-:-:S05]  /*bd40*/  IMAD.WIDE.U32 R18, R23, R18, UR14 ;  /* 0x0000000e17127e25 */ /* 0x000fca000f8e0012 */
[----:B------:R0:W-:Y:S05]  /*bd50*/  STG.E.128 desc[UR20][R18.64], R12 ;  /* 0x0000000c12007986 */ /* 0x0001ea000c101d14 */
[----:B------:R-:W2:Y:S01]  /*bd60*/  @UP0 LDCU.64 UR30, c[0x0][0x398] ;  /* 0x00007300ff1e07ac */ /* 0x000ea20008000a00 */
[----:B0-----:R-:W-:Y:S02]  /*bd70*/  SEL R13, RZ, 0x1000000, !P5 ;  /* 0x01000000ff0d7807 */ /* 0x001fe40006800000 */
[----:B------:R-:W-:Y:S02]  /*bd80*/  SEL R12, RZ, 0x10000, !P4 ;  /* 0x00010000ff0c7807 */ /* 0x000fe40006000000 */
[----:B------:R-:W-:-:S02]  /*bd90*/  SEL R14, RZ, 0x100, !P3 ;  /* 0x00000100ff0e7807 */ /* 0x000fc40005800000 */
[C---:B------:R-:W-:Y:S02]  /*bda0*/  LOP3.LUT P5, RZ, R3.reuse, 0x2, RZ, 0xc0, !PT ;  /* 0x0000000203ff7812 */ /* 0x040fe400078ac0ff */
        /* <DEDUP_REMOVED lines=13> */
[----:B--2---:R-:W-:Y:S05]  /*be80*/  BRA.U !UP0, `(.L_x_16494) ;  /* 0x0000000108507547 */ /* 0x004fea000b800000 */
        /* <DEDUP_REMOVED lines=20> */
.L_x_16494:
        /* <DEDUP_REMOVED lines=8> */
[----:B------:R0:W5:Y:S02]  /*c050*/  @P0 LDG.E.128 R40, desc[UR20][R14.64] ;  /* 0x000000140e280981 */ /* 0x000164000c1e1d00 */
[----:B0-----:R-:W-:-:S04]  /*c060*/  IMAD.MOV.U32 R14, RZ, RZ, 0x10 ;  /* 0x00000010ff0e7424 */ /* 0x001fc800078e00ff */
[----:B------:R-:W-:-:S05]  /*c070*/  IMAD.WIDE.U32 R14, R13, R14, UR16 ;  /* 0x000000100d0e7e25 */ /* 0x000fca000f8e000e */
[----:B------:R0:W5:Y:S01]  /*c080*/  LDG.E.128 R132, desc[UR20][R14.64] ;  /* 0x000000140e847981 */ /* 0x000162000c1e1d00 */
[----:B------:R-:W-:Y:S05]  /*c090*/  BRA.U !UP0, `(.L_x_16495) ;  /* 0x0000006508947547 */ /* 0x000fea000b800000 */
[----:B------:R-:W-:Y:S01]  /*c0a0*/  UISETP.NE.AND UP2, UPT, UR4, 0x1, UPT ;  /* 0x000000010400788c */ /* 0x000fe2000bf45270 */
[----:B------:R-:W-:Y:S01]  /*c0b0*/  IMAD.MOV.U32 R4, RZ, RZ, R38 ;  /* 0x000000ffff047224 */ /* 0x000fe200078e0026 */
[----:B------:R-:W-:Y:S01]  /*c0c0*/  UMOV UR5, 0x2 ;  /* 0x0000000200057882 */ /* 0x000fe20000000000 */
[----:B0-----:R-:W-:-:S06]  /*c0d0*/  IMAD.MOV.U32 R14, RZ, RZ, R16 ;  /* 0x000000ffff0e7224 */ /* 0x001fcc00078e0010 */
        /* <DEDUP_REMOVED lines=12> */
.L_x_16497:
        /* <DEDUP_REMOVED lines=16> */
.L_x_16498:
        /* <DEDUP_REMOVED lines=61> */
.L_x_16496:
[----:B------:R-:W-:Y:S01]  /*c670*/  I2FP.F32.U32 R4, R4 ;  /* 0x0000000400047245 */ /* 0x000fe20000201000 */
[----:B------:R-:W-:Y:S01]  /*c680*/  UISETP.NE.AND UP2, UPT, UR5, 0x1, UPT ;  /* 0x000000010500788c */ /* 0x000fe2000bf45270 */
[----:B------:R-:W-:Y:S01]  /*c690*/  LOP3.LUT R3, R3, 0xfffffffb, RZ, 0xc0, !PT ;  /* 0xfffffffb03037812 */ /* 0x000fe200078ec0ff */
[----:B------:R-:W-:Y:S01]  /*c6a0*/  IMAD.MOV.U32 R9, RZ, RZ, R38 ;  /* 0x000000ffff097224 */ /* 0x000fe200078e0026 */
[----:B------:R-:W-:Y:S01]  /*c6b0*/  UMOV UR4, 0x2 ;  /* 0x0000000200047882 */ /* 0x000fe20000000000 */
[----:B------:R-:W-:-:S05]  /*c6c0*/  FFMA.FTZ R4, R4, R174, 1.1641532182693481445e-10 ;  /* 0x2f00000004047423 */ /* 0x000fca00000100ae */
[----:B------:R-:W-:Y:S01]  /*c6d0*/  FSETP.GTU.FTZ.AND P1, PT, R4, UR25, PT ;  /* 0x0000001904007c0b */ /* 0x000fe2000bf3c000 */
[----:B-----5:R-:W-:-:S03]  /*c6e0*/  HADD2.F32 R4, -RZ, R132.H0_H0 ;  /* 0x20000084ff047230 */ /* 0x020fc60000004100 */
[----:B------:R-:W-:Y:S02]  /*c6f0*/  PLOP3.LUT P2, PT, P1, PT, PT, 0x8, 0x80 ;  /* 0x000000000080781c */ /* 0x000fe40000f4e170 */
[----:B------:R-:W-:-:S05]  /*c700*/  FMUL.FTZ R4, R4, UR24 ;  /* 0x0000001804047c20 */ /* 0x000fca0008410000 */
[----:B------:R-:W-:-:S06]  /*c710*/  FSEL R4, R4, RZ, !P1 ;  /* 0x000000ff04047208 */ /* 0x000fcc0004800000 */
        /* <DEDUP_REMOVED lines=11> */
.L_x_16500:
        /* <DEDUP_REMOVED lines=16> */
.L_x_16501:
        /* <DEDUP_REMOVED lines=61> */
.L_x_16499:
[----:B------:R-:W-:Y:S01]  /*cca0*/  I2FP.F32.U32 R5, R9 ;  /* 0x0000000900057245 */ /* 0x000fe20000201000 */
[----:B------:R-:W-:Y:S01]  /*ccb0*/  UISETP.NE.AND UP2, UPT, UR4, 0x1, UPT ;  /* 0x000000010400788c */ /* 0x000fe2000bf45270 */
[----:B------:R-:W-:-:S03]  /*ccc0*/  UMOV UR5, 0x2 ;  /* 0x0000000200057882 */ /* 0x000fc60000000000 */
        /* <DEDUP_REMOVED lines=9> */
[----:B------:R-:W-:Y:S02]  /*cd60*/  SEL R4, RZ, 0x1, P1 ;  /* 0x00000001ff047807 */ /* 0x000fe40000800000 */
[----:B------:R-:W-:Y:S02]  /*cd70*/  MOV R5, R38 ;  /* 0x0000002600057202 */ /* 0x000fe40000000f00 */
        /* <DEDUP_REMOVED lines=11> */
.L_x_16503:
        /* <DEDUP_REMOVED lines=16> */
.L_x_16504:
        /* <DEDUP_REMOVED lines=61> */
.L_x_16502:
[----:B------:R-:W-:Y:S01]  /*d300*/  I2FP.F32.U32 R5, R5 ;  /* 0x0000000500057245 */ /* 0x000fe20000201000 */
[----:B------:R-:W-:Y:S01]  /*d310*/  UISETP.NE.AND UP2, UPT, UR5, 0x1, UPT ;  /* 0x000000010500788c */ /* 0x000fe2000bf45270 */
[----:B------:R-:W-:Y:S01]  /*d320*/  LOP3.LUT R3, R3, 0xfffffffd, RZ, 0xc0, !PT ;  /* 0xfffffffd03037812 */ /* 0x000fe200078ec0ff */
[----:B------:R-:W-:Y:S01]  /*d330*/  IMAD.MOV.U32 R9, RZ, RZ, R38 ;  /* 0x000000ffff097224 */ /* 0x000fe200078e0026 */
[----:B------:R-:W-:Y:S01]  /*d340*/  UMOV UR4, 0x2 ;  /* 0x0000000200047882 */ /* 0x000fe20000000000 */
[----:B------:R-:W-:-:S05]  /*d350*/  FFMA.FTZ R5, R5, R174, 1.1641532182693481445e-10 ;  /* 0x2f00000005057423 */ /* 0x000fca00000100ae */
[----:B------:R-:W-:Y:S01]  /*d360*/  FSETP.GTU.FTZ.AND P1, PT, R5, UR25, PT ;  /* 0x0000001905007c0b */ /* 0x000fe2000bf3c000 */
[----:B------:R-:W-:-:S03]  /*d370*/  HADD2.F32 R5, -RZ, R132.H1_H1 ;  /* 0x30000084ff057230 */ /* 0x000fc60000004100 */
        /* <DEDUP_REMOVED lines=14> */
.L_x_16506:
        /* <DEDUP_REMOVED lines=16> */
.L_x_16507:
        /* <DEDUP_REMOVED lines=61> */
.L_x_16505:
        /* <DEDUP_REMOVED lines=25> */
.L_x_16509:
        /* <DEDUP_REMOVED lines=16> */
.L_x_16510:
        /* <DEDUP_REMOVED lines=61> */
.L_x_16508:
[----:B------:R-:W-:Y:S01]  /*df90*/  I2FP.F32.U32 R6, R9 ;  /* 0x0000000900067245 */ /* 0x000fe20000201000 */
[----:B------:R-:W-:Y:S01]  /*dfa0*/  UISETP.NE.AND UP2, UPT, UR5, 0x1, UPT ;  /* 0x000000010500788c */ /* 0x000fe2000bf45270 */
[----:B------:R-:W-:Y:S01]  /*dfb0*/  LOP3.LUT R3, R3, 0xfffffffe, RZ, 0xc0, !PT ;  /* 0xfffffffe03037812 */ /* 0x000fe200078ec0ff */
[----:B------:R-:W-:Y:S01]  /*dfc0*/  UMOV UR4, 0x2 ;  /* 0x0000000200047882 */ /* 0x000fe20000000000 */
[----:B------:R-:W-:Y:S01]  /*dfd0*/  MOV R11, R38 ;  /* 0x00000026000b7202 */ /* 0x000fe20000000f00 */
[----:B------:R-:W-:-:S05]  /*dfe0*/  FFMA.FTZ R6, R6, R174, 1.1641532182693481445e-10 ;  /* 0x2f00000006067423 */ /* 0x000fca00000100ae */
[----:B------:R-:W-:Y:S01]  /*dff0*/  FSETP.GTU.FTZ.AND P1, PT, R6, UR25, PT ;  /* 0x0000001906007c0b */ /* 0x000fe2000bf3c000 */
[----:B------:R-:W-:-:S03]  /*e000*/  HADD2.F32 R6, -RZ, R133.H0_H0 ;  /* 0x20000085ff067230 */ /* 0x000fc60000004100 */
        /* <DEDUP_REMOVED lines=14> */
.L_x_16512:
        /* <DEDUP_REMOVED lines=16> */
.L_x_16513:
        /* <DEDUP_REMOVED lines=61> */
.L_x_16511:
        /* <DEDUP_REMOVED lines=25> */
.L_x_16515:
        /* <DEDUP_REMOVED lines=16> */
.L_x_16516:
        /* <DEDUP_REMOVED lines=61> */
.L_x_16514:
        /* <DEDUP_REMOVED lines=20> */
.L_x_16518:
        /* <DEDUP_REMOVED lines=19> */
.L_x_16519:
        /* <DEDUP_REMOVED lines=61> */
.L_x_16517:
        /* <DEDUP_REMOVED lines=25> */
.L_x_16521:
        /* <DEDUP_REMOVED lines=19> */
.L_x_16522:
        /* <DEDUP_REMOVED lines=61> */
.L_x_16520:
        /* <DEDUP_REMOVED lines=21> */
.L_x_16524:
        /* <DEDUP_REMOVED lines=19> */
.L_x_16525:
        /* <DEDUP_REMOVED lines=61> */
.L_x_16523:
        /* <DEDUP_REMOVED lines=26> */
.L_x_16527:
        /* <DEDUP_REMOVED lines=19> */
.L_x_16528:
        /* <DEDUP_REMOVED lines=61> */
.L_x_16526:
        /* <DEDUP_REMOVED lines=21> */
.L_x_16530:
        /* <DEDUP_REMOVED lines=19> */
.L_x_16531:
        /* <DEDUP_REMOVED lines=57> */
[----:B------:R-:W-:-:S05]  /*10bf0*/  IMAD.WIDE.U32 R20, R10, -0x326172a9, RZ ;  /* 0xcd9e8d570a147825 */ /* 0x000fca00078e00ff */
[----:B------:R-:W-:Y:S01]  /*10c00*/  LOP3.LUT R37, R38, UR4, R21, 0x96, !PT ;  /* 0x0000000426257c12 */ /* 0x000fe2000f8e9615 */
[----:B------:R-:W-:Y:S01]  /*10c10*/  IMAD.MOV.U32 R38, RZ, RZ, R20 ;  /* 0x000000ffff267224 */ /* 0x000fe200078e0014 */
[----:B------:R-:W-:-:S06]  /*10c20*/  UMOV UR4, URZ ;  /* 0x000000ff00047c82 */ /* 0x000fcc0008000000 */
.L_x_16529:
[----:B------:R-:W-:Y:S01]  /*10c30*/  I2FP.F32.U32 R10, R16 ;  /* 0x00000010000a7245 */ /* 0x000fe20000201000 */
[----:B------:R-:W-:Y:S01]  /*10c40*/  UISETP.NE.AND UP2, UPT, UR4, 0x1, UPT ;  /* 0x000000010400788c */ /* 0x000fe2000bf45270 */
[----:B------:R-:W-:-:S03]  /*10c50*/  UMOV UR5, 0x2 ;  /* 0x0000000200057882 */ /* 0x000fc60000000000 */
        /* <DEDUP_REMOVED lines=9> */
[----:B------:R-:W-:Y:S01]  /*10cf0*/  SEL R9, RZ, 0x1, P4 ;  /* 0x00000001ff097807 */ /* 0x000fe20002000000 */
[----:B------:R-:W-:-:S03]  /*10d00*/  IMAD.MOV.U32 R10, RZ, RZ, R38 ;  /* 0x000000ffff0a7224 */ /* 0x000fc600078e0026 */
        /* <DEDUP_REMOVED lines=12> */
.L_x_16533:
        /* <DEDUP_REMOVED lines=19> */
.L_x_16534:
        /* <DEDUP_REMOVED lines=59> */
[----:B------:R-:W-:-:S07]  /*112b0*/  LOP3.LUT R37, R132, UR4, R39, 0x96, !PT ;  /* 0x0000000484257c12 */ /* 0x000fce000f8e9627 */
.L_x_16532:
        /* <DEDUP_REMOVED lines=21> */
.L_x_16536:
        /* <DEDUP_REMOVED lines=19> */
.L_x_16537:
        /* <DEDUP_REMOVED lines=59> */
[----:B------:R-:W-:-:S06]  /*118f0*/  UMOV UR4, URZ ;  /* 0x000000ff00047c82 */ /* 0x000fcc0008000000 */
.L_x_16535:
        /* <DEDUP_REMOVED lines=26> */
.L_x_16539:
        /* <DEDUP_REMOVED lines=19> */
.L_x_16540:
        /* <DEDUP_REMOVED lines=59> */
[----:B------:R-:W-:-:S07]  /*11f80*/  LOP3.LUT R37, R132, UR4, R39, 0x96, !PT ;  /* 0x0000000484257c12 */ /* 0x000fce000f8e9627 */
.L_x_16538:
        /* <DEDUP_REMOVED lines=21> */
.L_x_16542:
        /* <DEDUP_REMOVED lines=19> */
.L_x_16543:
        /* <DEDUP_REMOVED lines=60> */
.L_x_16541:
[----:B------:R-:W-:Y:S02]  /*125d0*/  I2FP.F32.U32 R39, R133 ;  /* 0x0000008500277245 */ /* 0x000fe40000201000 */
[----:B------:R-:W-:Y:S02]  /*125e0*/  PRMT R133, R11, 0x5410, R17 ;  /* 0x000054100b857816 */ /* 0x000fe40000000011 */
[----:B------:R-:W-:Y:S01]  /*125f0*/  PRMT R134, R18, 0x5410, R134 ;  /* 0x0000541012867816 */ /* 0x000fe20000000086 */
[----:B------:R-:W-:-:S05]  /*12600*/  FFMA.FTZ R39, R39, R174, 1.1641532182693481445e-10 ;  /* 0x2f00000027277423 */ /* 0x000fca00000100ae */
[----:B------:R-:W-:Y:S01]  /*12610*/  FSETP.GTU.FTZ.AND P6, PT, R39, UR25, PT ;  /* 0x0000001927007c0b */ /* 0x000fe2000bfdc000 */
[----:B------:R-:W-:-:S03]  /*12620*/  HADD2.F32 R39, -RZ, R47.H1_H1 ;  /* 0x3000002fff277230 */ /* 0x000fc60000004100 */
[----:B------:R-:W-:Y:S02]  /*12630*/  SEL R132, RZ, 0x1, P6 ;  /* 0x00000001ff847807 */ /* 0x000fe40003000000 */
[----:B------:R-:W-:Y:S02]  /*12640*/  FMUL.FTZ R39, R39, UR24 ;  /* 0x0000001827277c20 */ /* 0x000fe40008410000 */
[----:B------:R-:W-:Y:S02]  /*12650*/  PRMT R11, R132, 0x7610, R11 ;  /* 0x00007610840b7816 */ /* 0x000fe4000000000b */
[----:B------:R-:W-:Y:S02]  /*12660*/  PRMT R132, R12, 0x5410, R15 ;  /* 0x000054100c847816 */ /* 0x000fe4000000000f */
        /* <DEDUP_REMOVED lines=8> */
.L_x_16495:
        /* <DEDUP_REMOVED lines=16> */
.L_x_16546:
        /* <DEDUP_REMOVED lines=16> */
.L_x_16547:
        /* <DEDUP_REMOVED lines=60> */
.L_x_16545:
[----:B------:R-:W-:Y:S01]  /*12cb0*/  I2FP.F32.U32 R12, R12 ;  /* 0x0000000c000c7245 */ /* 0x000fe20000201000 */
[----:B------:R-:W-:Y:S01]  /*12cc0*/  UISETP.NE.AND UP2, UPT, UR5, 0x1, UPT ;  /* 0x000000010500788c */ /* 0x000fe2000bf45270 */
[----:B------:R-:W-:Y:S01]  /*12cd0*/  LOP3.LUT R3, R3, 0xfffffffb, RZ, 0xc0, !PT ;  /* 0xfffffffb03037812 */ /* 0x000fe200078ec0ff */
[----:B------:R-:W-:Y:S01]  /*12ce0*/  UMOV UR4, 0x2 ;  /* 0x0000000200047882 */ /* 0x000fe20000000000 */
[----:B------:R-:W-:Y:S01]  /*12cf0*/  MOV R19, R38 ;  /* 0x0000002600137202 */ /* 0x000fe20000000f00 */
        /* <DEDUP_REMOVED lines=20> */
.L_x_16549:
        /* <DEDUP_REMOVED lines=16> */
.L_x_16550:
        /* <DEDUP_REMOVED lines=61> */
.L_x_16548:
[----:B------:R-:W-:Y:S01]  /*13310*/  I2FP.F32.U32 R15, R19 ;  /* 0x00000013000f7245 */ /* 0x000fe20000201000 */
[----:B------:R-:W-:Y:S01]  /*13320*/  UISETP.NE.AND UP2, UPT, UR4, 0x1, UPT ;  /* 0x000000010400788c */ /* 0x000fe2000bf45270 */
[----:B------:R-:W-:Y:S01]  /*13330*/  LOP3.LUT R3, R3, 0xfffffffd, RZ, 0xc0, !PT ;  /* 0xfffffffd03037812 */ /* 0x000fe200078ec0ff */
[----:B------:R-:W-:Y:S01]  /*13340*/  IMAD.MOV.U32 R19, RZ, RZ, R38 ;  /* 0x000000ffff137224 */ /* 0x000fe200078e0026 */
[----:B------:R-:W-:Y:S01]  /*13350*/  UMOV UR5, 0x2 ;  /* 0x0000000200057882 */ /* 0x000fe20000000000 */
[----:B------:R-:W-:-:S05]  /*13360*/  FFMA.FTZ R15, R15, R174, 1.1641532182693481445e-10 ;  /* 0x2f0000000f0f7423 */ /* 0x000fca00000100ae */
[----:B------:R-:W-:Y:S01]  /*13370*/  FSETP.GTU.FTZ.AND P1, PT, R15, UR25, PT ;  /* 0x000000190f007c0b */ /* 0x000fe2000bf3c000 */
[----:B------:R-:W-:-:S05]  /*13380*/  HADD2.F32 R15, -RZ, R132.H1_H1 ;  /* 0x30000084ff0f7230 */ /* 0x000fca0000004100 */
[----:B------:R-:W-:-:S05]  /*13390*/  FMUL.FTZ R15, R15, UR24 ;  /* 0x000000180f0f7c20 */ /* 0x000fca0008410000 */
        /* <DEDUP_REMOVED lines=16> */
.L_x_16552:
        /* <DEDUP_REMOVED lines=16> */
.L_x_16553:
        /* <DEDUP_REMOVED lines=61> */
.L_x_16551:
[----:B------:R-:W-:Y:S01]  /*13970*/  I2FP.F32.U32 R16, R19 ;  /* 0x0000001300107245 */ /* 0x000fe20000201000 */
[----:B------:R-:W-:Y:S01]  /*13980*/  UISETP.NE.AND UP2, UPT, UR5, 0x1, UPT ;  /* 0x000000010500788c */ /* 0x000fe2000bf45270 */
[----:B------:R-:W-:Y:S01]  /*13990*/  LOP3.LUT R3, R3, 0xfffffffe, RZ, 0xc0, !PT ;  /* 0xfffffffe03037812 */ /* 0x000fe200078ec0ff */
[----:B------:R-:W-:Y:S01]  /*139a0*/  IMAD.MOV.U32 R21, RZ, RZ, R38 ;  /* 0x000000ffff157224 */ /* 0x000fe200078e0026 */
[----:B------:R-:W-:Y:S01]  /*139b0*/  UMOV UR4, 0x2 ;  /* 0x0000000200047882 */ /* 0x000fe20000000000 */
        /* <DEDUP_REMOVED lines=20> */
.L_x_16555:
        /* <DEDUP_REMOVED lines=16> */
.L_x_16556:
        /* <DEDUP_REMOVED lines=61> */
.L_x_16554:
        /* <DEDUP_REMOVED lines=23> */
.L_x_16558:
        /* <DEDUP_REMOVED lines=19> */
.L_x_16559:
        /* <DEDUP_REMOVED lines=60> */
[----:B------:R-:W-:-:S07]  /*14630*/  IMAD.MOV.U32 R38, RZ, RZ, R20 ;  /* 0x000000ffff267224 */ /* 0x000fce00078e0014 */
.L_x_16557:
        /* <DEDUP_REMOVED lines=24> */
.L_x_16561:
        /* <DEDUP_REMOVED lines=19> */
.L_x_16562:
        /* <DEDUP_REMOVED lines=61> */
.L_x_16560:
        /* <DEDUP_REMOVED lines=24> */
.L_x_16564:
        /* <DEDUP_REMOVED lines=19> */
.L_x_16565:
        /* <DEDUP_REMOVED lines=61> */
.L_x_16563:
        /* <DEDUP_REMOVED lines=24> */
.L_x_16567:
        /* <DEDUP_REMOVED lines=19> */
.L_x_16568:
        /* <DEDUP_REMOVED lines=61> */
.L_x_16566:
[----:B------:R-:W-:Y:S01]  /*159c0*/  I2FP.F32.U32 R22, R22 ;  /* 0x0000001600167245 */ /* 0x000fe20000201000 */
[----:B------:R-:W-:Y:S01]  /*159d0*/  @P0 HADD2.F32 R132, -RZ, R43.H1_H1 ;  /* 0x3000002bff840230 */ /* 0x000fe20000004100 */
[----:B------:R-:W-:Y:S02]  /*159e0*/  PRMT R134, R39, 0x5410, R134 ;  /* 0x0000541027867816 */ /* 0x000fe40000000086 */
[----:B------:R-:W-:Y:S01]  /*159f0*/  PRMT R133, R16, 0x5410, R18 ;  /* 0x0000541010857816 */ /* 0x000fe20000000012 */
[----:B------:R-:W-:-:S05]  /*15a00*/  FFMA.FTZ R22, R22, R174, 1.1641532182693481445e-10 ;  /* 0x2f00000016167423 */ /* 0x000fca00000100ae */
[----:B------:R-:W-:Y:S01]  /*15a10*/  FSETP.GTU.FTZ.AND P5, PT, R22, UR25, PT ;  /* 0x0000001916007c0b */ /* 0x000fe2000bfbc000 */
[----:B------:R-:W-:-:S05]  /*15a20*/  HADD2.F32 R22, -RZ, R135.H1_H1 ;  /* 0x30000087ff167230 */ /* 0x000fca0000004100 */
[----:B------:R-:W-:-:S05]  /*15a30*/  FMUL.FTZ R22, R22, UR24 ;  /* 0x0000001816167c20 */ /* 0x000fca0008410000 */
[----:B------:R-:W-:Y:S02]  /*15a40*/  FSEL R22, R22, RZ, !P5 ;  /* 0x000000ff16167208 */ /* 0x000fe40006800000 */
[----:B------:R-:W-:-:S03]  /*15a50*/  PLOP3.LUT P5, PT, P5, PT, PT, 0x8, 0x80 ;  /* 0x000000000080781c */ /* 0x000fc60002fae170 */
[----:B------:R-:W-:Y:S01]  /*15a60*/  @P0 FADD.FTZ R22, R132, R22 ;  /* 0x0000001684160221 */ /* 0x000fe20000010000 */
[----:B------:R-:W-:-:S04]  /*15a70*/  PRMT R132, R12, 0x5410, R15 ;  /* 0x000054100c847816 */ /* 0x000fc8000000000f */
[----:B------:R-:W-:-:S04]  /*15a80*/  F2FP.F16.F32.PACK_AB R135, RZ, R22 ;  /* 0x00000016ff87723e */ /* 0x000fc800000000ff */
[----:B------:R-:W-:-:S07]  /*15a90*/  PRMT R135, R17, 0x5410, R135 ;  /* 0x0000541011877816 */ /* 0x000fce0000000087 */
.L_x_16544:
[----:B------:R-:W-:Y:S01]  /*15aa0*/  IMAD.MOV.U32 R16, RZ, RZ, 0x10 ;  /* 0x00000010ff107424 */ /* 0x000fe200078e00ff */
[----:B------:R-:W-:Y:S01]  /*15ab0*/  SEL R15, RZ, 0x1000000, !P5 ;  /* 0x01000000ff0f7807 */ /* 0x000fe20006800000 */
[----:B------:R-:W0:Y:S01]  /*15ac0*/  @UP0 LDCU.64 UR30, c[0x0][0x398] ;  /* 0x00007300ff1e07ac */ /* 0x000e220008000a00 */
[----:B------:R-:W-:Y:S01]  /*15ad0*/  SEL R12, RZ, 0x10000, !P4 ;  /* 0x00010000ff0c7807 */ /* 0x000fe20006000000 */
[----:B------:R-:W-:Y:S01]  /*15ae0*/  IMAD.WIDE.U32 R16, R13, R16, UR14 ;  /* 0x0000000e0d107e25 */ /* 0x000fe2000f8e0010 */
[C---:B------:R-:W-:Y:S02]  /*15af0*/  LOP3.LUT P5, RZ, R3.reuse, 0x2, RZ, 0xc0, !PT ;  /* 0x0000000203ff7812 */ /* 0x040fe400078ac0ff */
[C---:B------:R-:W-:Y:S02]  /*15b00*/  LOP3.LUT P4, RZ, R3.reuse, 0x1, RZ, 0xc0, !PT ;  /* 0x0000000103ff7812 */ /* 0x040fe4000788c0ff */
[----:B------:R2:W-:Y:S01]  /*15b10*/  STG.E.128 desc[UR20][R16.64], R132 ;  /* 0x0000008410007986 */ /* 0x0005e2000c101d14 */
[----:B------:R-:W-:-:S02]  /*15b20*/  LOP3.LUT P6, RZ, R3, 0x4, RZ, 0xc0, !PT ;  /* 0x0000000403ff7812 */ /* 0x000fc400078cc0ff */
[----:B--2---:R-:W-:Y:S01]  /*15b30*/  SEL R16, RZ, 0x100, !P3 ;  /* 0x00000100ff107807 */ /* 0x004fe20005800000 */
[----:B------:R-:W-:Y:S01]  /*15b40*/  HFMA2 R132, -RZ, RZ, 0, 4.76837158203125e-07 ;  /* 0x00000008ff847431 */ /* 0x000fe200000001ff */
[----:B------:R-:W-:Y:S02]  /*15b50*/  SEL R17, RZ, 0x100, !P5 ;  /* 0x00000100ff117807 */ /* 0x000fe40006800000 */
[----:B------:R-:W-:Y:S02]  /*15b60*/  LOP3.LUT R15, R16, R15, R12, 0xfe, !PT ;  /* 0x0000000f100f7212 */ /* 0x000fe400078efe0c */
[----:B------:R-:W-:Y:S02]  /*15b70*/  SEL R12, RZ, 0x1000000, !P1 ;  /* 0x01000000ff0c7807 */ /* 0x000fe40004800000 */
[----:B------:R-:W-:Y:S01]  /*15b80*/  SEL R16, RZ, 0x10000, !P4 ;  /* 0x00010000ff107807 */ /* 0x000fe20006000000 */
[----:B------:R-:W-:-:S03]  /*15b90*/  IMAD.WIDE.U32 R132, R13, R132, UR12 ;  /* 0x0000000c0d847e25 */ /* 0x000fc6000f8e0084 */
[----:B------:R-:W-:Y:S02]  /*15ba0*/  LOP3.LUT R12, R17, R12, R16, 0xfe, !PT ;  /* 0x0000000c110c7212 */ /* 0x000fe400078efe10 */
[----:B------:R-:W-:-:S04]  /*15bb0*/  SEL R16, RZ, 0x1, !P2 ;  /* 0x00000001ff107807 */ /* 0x000fc80005000000 */
[----:B------:R-:W-:Y:S02]  /*15bc0*/  LOP3.LUT R17, R15, R16, RZ, 0xfc, !PT ;  /* 0x000000100f117212 */ /* 0x000fe400078efcff */
[----:B------:R-:W-:-:S04]  /*15bd0*/  SEL R15, RZ, 0x1, !P6 ;  /* 0x00000001ff0f7807 */ /* 0x000fc80007000000 */
[----:B------:R-:W-:-:S05]  /*15be0*/  LOP3.LUT R16, R12, R15, RZ, 0xfc, !PT ;  /* 0x0000000f0c107212 */ /* 0x000fca00078efcff */
[----:B------:R2:W-:Y:S01]  /*15bf0*/  STG.E.64 desc[UR20][R132.64], R16 ;  /* 0x0000001084007986 */ /* 0x0005e2000c101b14 */
[----:B0-----:R-:W-:Y:S05]  /*15c00*/  BRA.U !UP0, `(.L_x_16569) ;  /* 0x0000000108507547 */ /* 0x001fea000b800000 */
[----:B------:R-:W-:Y:S01]  /*15c10*/  IMAD.U32 R12, R10, 0x10000, RZ ;  /* 0x000100000a0c7824 */ /* 0x000fe200078e00ff */
[----:B------:R-:W-:Y:S02]  /*15c20*/  LOP3.LUT R15, R11, 0xffff, RZ, 0xc0, !PT ;  /* 0x0000ffff0b0f7812 */ /* 0x000fe400078ec0ff */
[----:B--2---:R-:W-:Y:S02]  /*15c30*/  LOP3.LUT R16, R7, 0xff, RZ, 0xc0, !PT ;  /* 0x000000ff07107812 */ /* 0x004fe400078ec0ff */
        /* <DEDUP_REMOVED lines=17> */
.L_x_16569:
        /* <DEDUP_REMOVED lines=29> */
.L_x_16572:
        /* <DEDUP_REMOVED lines=16> */
.L_x_16573:
        /* <DEDUP_REMOVED lines=61> */
.L_x_16571:
        /* <DEDUP_REMOVED lines=22> */
.L_x_16575:
        /* <DEDUP_REMOVED lines=16> */
.L_x_16576:
        /* <DEDUP_REMOVED lines=61> */
.L_x_16574:
        /* <DEDUP_REMOVED lines=25> */
.L_x_16578:
        /* <DEDUP_REMOVED lines=16> */
.L_x_16579:
        /* <DEDUP_REMOVED lines=61> */
.L_x_16577:
[----:B------:R-:W-:Y:S01]  /*17080*/  I2FP.F32.U32 R5, R9 ;  /* 0x0000000900057245 */ /* 0x000fe20000201000 */
[----:B------:R-:W-:Y:S01]  /*17090*/  UISETP.NE.AND UP2, UPT, UR5, 0x1, UPT ;  /* 0x000000010500788c */ /* 0x000fe2000bf45270 */
[----:B------:R-:W-:Y:S01]  /*170a0*/  LOP3.LUT R3, R3, 0xfffffffd, RZ, 0xc0, !PT ;  /* 0xfffffffd03037812 */ /* 0x000fe200078ec0ff */
[----:B------:R-:W-:Y:S01]  /*170b0*/  UMOV UR4, 0x2 ;  /* 0x0000000200047882 */ /* 0x000fe20000000000 */
[----:B------:R-:W-:Y:S01]  /*170c0*/  MOV R9, R38 ;  /* 0x0000002600097202 */ /* 0x000fe20000000f00 */
        /* <DEDUP_REMOVED lines=17> */
.L_x_16581:
        /* <DEDUP_REMOVED lines=16> */
.L_x_16582:
        /* <DEDUP_REMOVED lines=61> */
.L_x_16580:
        /* <DEDUP_REMOVED lines=25> */
.L_x_16584:
        /* <DEDUP_REMOVED lines=16> */
.L_x_16585:
        /* <DEDUP_REMOVED lines=61> */
.L_x_16583:
[----:B------:R-:W-:Y:S01]  /*17d10*/  I2FP.F32.U32 R6, R9 ;  /* 0x0000000900067245 */ /* 0x000fe20000201000 */
[----:B------:R-:W-:Y:S01]  /*17d20*/  UISETP.NE.AND UP2, UPT, UR5, 0x1, UPT ;  /* 0x000000010500788c */ /* 0x000fe2000bf45270 */
[----:B------:R-:W-:Y:S01]  /*17d30*/  LOP3.LUT R3, R3, 0xfffffffe, RZ, 0xc0, !PT ;  /* 0xfffffffe03037812 */ /* 0x000fe200078ec0ff */
[----:B------:R-:W-:Y:S01]  /*17d40*/  IMAD.MOV.U32 R7, RZ, RZ, R38 ;  /* 0x000000ffff077224 */ /* 0x000fe200078e0026 */
[----:B------:R-:W-:Y:S01]  /*17d50*/  UMOV UR4, 0x2 ;  /* 0x0000000200047882 */ /* 0x000fe20000000000 */
        /* <DEDUP_REMOVED lines=17> */
.L_x_16587:
        /* <DEDUP_REMOVED lines=16> */
.L_x_16588:
        /* <DEDUP_REMOVED lines=9> */
[----:B0-----:R-:W-:Y:S01]  /*18000*/  IMAD.WIDE.U32 R16, R9, -0x2daee0ad, RZ ;  /* 0xd2511f5309107825 */ /* 0x001fe200078e00ff */
        /* <DEDUP_REMOVED lines=51> */
.L_x_16586:
        /* <DEDUP_REMOVED lines=11> */
[----:B0-----:R-:W-:Y:S01]  /*183f0*/  @P0 FADD.FTZ R16, R7, R6 ;  /* 0x0000000607100221 */ /* 0x001fe20000010000 */
        /* <DEDUP_REMOVED lines=13> */
.L_x_16590:
        /* <DEDUP_REMOVED lines=16> */
.L_x_16591:
        /* <DEDUP_REMOVED lines=61> */
.L_x_16589:
        /* <DEDUP_REMOVED lines=20> */
.L_x_16593:
        /* <DEDUP_REMOVED lines=19> */
.L_x_16594:
        /* <DEDUP_REMOVED lines=61> */
.L_x_16592:
        /* <DEDUP_REMOVED lines=25> */
.L_x_16596:
        /* <DEDUP_REMOVED lines=19> */
.L_x_16597:
        /* <DEDUP_REMOVED lines=61> */
.L_x_16595:
        /* <DEDUP_REMOVED lines=21> */
.L_x_16599:
        /* <DEDUP_REMOVED lines=19> */
.L_x_16600:
        /* <DEDUP_REMOVED lines=59> */
[----:B------:R-:W-:Y:S01]  /*19ca0*/  IMAD.MOV.U32 R38, RZ, RZ, R8 ;  /* 0x000000ffff267224 */ /* 0x000fe200078e0008 */
[----:B------:R-:W-:-:S06]  /*19cb0*/  UMOV UR4, URZ ;  /* 0x000000ff00047c82 */ /* 0x000fcc0008000000 */
.L_x_16598:
        /* <DEDUP_REMOVED lines=26> */
.L_x_16602:
        /* <DEDUP_REMOVED lines=19> */
.L_x_16603:
        /* <DEDUP_REMOVED lines=60> */
.L_x_16601:
[----:B------:R-:W-:Y:S01]  /*1a350*/  I2FP.F32.U32 R9, R10 ;  /* 0x0000000a00097245 */ /* 0x000fe20000201000 */
[----:B------:R-:W-:Y:S01]  /*1a360*/  UISETP.NE.AND UP2, UPT, UR5, 0x1, UPT ;  /* 0x000000010500788c */ /* 0x000fe2000bf45270 */
[----:B------:R-:W-:-:S03]  /*1a370*/  UMOV UR4, 0x2 ;  /* 0x0000000200047882 */ /* 0x000fc60000000000 */
[----:B------:R-:W-:-:S05]  /*1a380*/  FFMA.FTZ R9, R9, R174, 1.1641532182693481445e-10 ;  /* 0x2f00000009097423 */ /* 0x000fca00000100ae */
[----:B------:R-:W-:Y:S01]  /*1a390*/  FSETP.GTU.FTZ.AND P3, PT, R9, UR25, PT ;  /* 0x0000001909007c0b */ /* 0x000fe2000bf7c000 */
[----:B------:R-:W-:Y:S02]  /*1a3a0*/  HADD2.F32 R9, -RZ, R134.H1_H1 ;  /* 0x30000086ff097230 */ /* 0x000fe40000004100 */
[----:B------:R-:W-:-:S03]  /*1a3b0*/  IMAD.MOV.U32 R134, RZ, RZ, R38 ;  /* 0x000000ffff867224 */ /* 0x000fc600078e0026 */
        /* <DEDUP_REMOVED lines=14> */
.L_x_16605:
        /* <DEDUP_REMOVED lines=19> */
.L_x_16606:
        /* <DEDUP_REMOVED lines=60> */
.L_x_16604:
        /* <DEDUP_REMOVED lines=26> */
.L_x_16608:
        /* <DEDUP_REMOVED lines=19> */
.L_x_16609:
        /* <DEDUP_REMOVED lines=61> */
.L_x_16607:
        /* <DEDUP_REMOVED lines=21> */
.L_x_16611:
        /* <DEDUP_REMOVED lines=19> */
.L_x_16612:
        /* <DEDUP_REMOVED lines=61> */
.L_x_16610:
        /* <DEDUP_REMOVED lines=26> */
.L_x_16614:
        /* <DEDUP_REMOVED lines=19> */
.L_x_16615:
        /* <DEDUP_REMOVED lines=61> */
.L_x_16613:
[----:B------:R-:W-:Y:S01]  /*1bd20*/  I2FP.F32.U32 R137, R137 ;  /* 0x0000008900897245 */ /* 0x000fe20000201000 */
[----:B------:R-:W-:Y:S01]  /*1bd30*/  HADD2.F32 R135, -RZ, R135.H1_H1 ;  /* 0x30000087ff877230 */ /* 0x000fe20000004100 */
[----:B------:R-:W-:Y:S01]  /*1bd40*/  UISETP.NE.AND UP2, UPT, UR5, 0x1, UPT ;  /* 0x000000010500788c */ /* 0x000fe2000bf45270 */
        /* <DEDUP_REMOVED lines=18> */
.L_x_16617:
        /* <DEDUP_REMOVED lines=19> */
.L_x_16618:
        /* <DEDUP_REMOVED lines=61> */
.L_x_16616:
[----:B------:R-:W-:Y:S02]  /*1c370*/  I2FP.F32.U32 R137, R137 ;  /* 0x0000008900897245 */ /* 0x000fe40000201000 */
[----:B------:R-:W-:Y:S02]  /*1c380*/  PRMT R133, R11, 0x5410, R133 ;  /* 0x000054100b857816 */ /* 0x000fe40000000085 */
[----:B------:R-:W-:Y:S01]  /*1c390*/  PRMT R134, R141, 0x5410, R134 ;  /* 0x000054108d867816 */ /* 0x000fe20000000086 */
[----:B------:R-:W-:Y:S01]  /*1c3a0*/  FFMA.FTZ R137, R137, R174, 1.1641532182693481445e-10 ;  /* 0x2f00000089897423 */ /* 0x000fe200000100ae */
[----:B------:R-:W-:-:S04]  /*1c3b0*/  PRMT R132, R138, 0x5410, R132 ;  /* 0x000054108a847816 */ /* 0x000fc80000000084 */
[----:B------:R-:W-:Y:S01]  /*1c3c0*/  FSETP.GTU.FTZ.AND P6, PT, R137, UR25, PT ;  /* 0x0000001989007c0b */ /* 0x000fe2000bfdc000 */
[----:B------:R-:W-:-:S03]  /*1c3d0*/  HADD2.F32 R137, -RZ, R47.H1_H1 ;  /* 0x3000002fff897230 */ /* 0x000fc60000004100 */
[----:B------:R-:W-:Y:S02]  /*1c3e0*/  SEL R142, RZ, 0x1, P6 ;  /* 0x00000001ff8e7807 */ /* 0x000fe40003000000 */
[----:B------:R-:W-:Y:S02]  /*1c3f0*/  FMUL.FTZ R137, R137, UR24 ;  /* 0x0000001889897c20 */ /* 0x000fe40008410000 */
[----:B------:R-:W-:-:S03]  /*1c400*/  PRMT R11, R142, 0x7610, R11 ;  /* 0x000076108e0b7816 */ /* 0x000fc6000000000b */
[----:B------:R-:W-:-:S05]  /*1c410*/  FSEL R137, R137, RZ, !P6 ;  /* 0x000000ff89897208 */ /* 0x000fca0007000000 */
[----:B------:R-:W-:Y:S01]  /*1c420*/  FADD.FTZ R135, R135, R137 ;  /* 0x0000008987877221 */ /* 0x000fe20000010000 */
[----:B------:R-:W-:-:S05]  /*1c430*/  @P0 HADD2.F32 R137, -RZ, R43.H1_H1 ;  /* 0x3000002bff890230 */ /* 0x000fca0000004100 */
[--C-:B------:R-:W-:Y:S01]  /*1c440*/  @P0 FADD.FTZ R137, R137, R135.reuse ;  /* 0x0000008789890221 */ /* 0x100fe20000010000 */
[----:B------:R-:W-:-:S05]  /*1c450*/  @!P0 IMAD.MOV.U32 R137, RZ, RZ, R135 ;  /* 0x000000ffff898224 */ /* 0x000fca00078e0087 */
[----:B------:R-:W-:-:S04]  /*1c460*/  F2FP.F16.F32.PACK_AB R135, RZ, R137 ;  /* 0x00000089ff87723e */ /* 0x000fc800000000ff */
[----:B------:R-:W-:Y:S01]  /*1c470*/  PRMT R135, R140, 0x5410, R135 ;  /* 0x000054108c877816 */ /* 0x000fe20000000087 */
[----:B------:R-:W-:Y:S06]  /*1c480*/  BRA `(.L_x_16619) ;  /* 0x0000003000e47947 */ /* 0x000fec0003800000 */
.L_x_16570:
        /* <DEDUP_REMOVED lines=16> */
.L_x_16621:
        /* <DEDUP_REMOVED lines=12> */
[----:B0-----:R-:W-:-:S03]  /*1c650*/  @!P2 VIADD R16, R2, 0x1 ;  /* 0x000000010210a836 */ /* 0x001fc60000000000 */
[----:B------:R-:W-:-:S13]  /*1c660*/  ISETP.NE.AND P1, PT, R0, RZ, !P2 ;  /* 0x000000ff0000720c */ /* 0x000fda0005725270 */
[----:B------:R-:W-:-:S05]  /*1c670*/  @P1 IMAD.MOV R16, RZ, RZ, R2 ;  /* 0x000000ffff101224 */ /* 0x000fca00078e0202 */
[----:B------:R-:W-:-:S07]  /*1c680*/  @!P2 MOV R2, R16 ;  /* 0x000000100002a202 */ /* 0x000fce0000000f00 */
.L_x_16622:
[----:B0-----:R-:W-:Y:S01]  /*1c690*/  LOP3.LUT R16, R2, UR5, R15, 0x96, !PT ;  /* 0x0000000502107c12 */ /* 0x001fe2000f8e960f */
        /* <DEDUP_REMOVED lines=60> */
.L_x_16620:
[----:B------:R-:W-:Y:S01]  /*1ca60*/  I2FP.F32.U32 R14, R15 ;  /* 0x0000000f000e7245 */ /* 0x000fe20000201000 */
[----:B------:R-:W-:Y:S01]  /*1ca70*/  UISETP.NE.AND UP2, UPT, UR5, 0x1, UPT ;  /* 0x000000010500788c */ /* 0x000fe2000bf45270 */
[----:B-----5:R-:W-:Y:S01]  /*1ca80*/  @P0 HADD2.F32 R15, -RZ, R40.H0_H0 ;  /* 0x20000028ff0f0230 */ /* 0x020fe20000004100 */
[----:B------:R-:W-:Y:S01]  /*1ca90*/  LOP3.LUT R3, R3, 0xfffffffb, RZ, 0xc0, !PT ;  /* 0xfffffffb03037812 */ /* 0x000fe200078ec0ff */
[----:B------:R-:W-:Y:S01]  /*1caa0*/  UMOV UR4, 0x2 ;  /* 0x0000000200047882 */ /* 0x000fe20000000000 */
[----:B------:R-:W-:-:S05]  /*1cab0*/  FFMA.FTZ R14, R14, R174, 1.1641532182693481445e-10 ;  /* 0x2f0000000e0e7423 */ /* 0x000fca00000100ae */
[----:B------:R-:W-:Y:S01]  /*1cac0*/  FSETP.GTU.FTZ.AND P1, PT, R14, UR25, PT ;  /* 0x000000190e007c0b */ /* 0x000fe2000bf3c000 */
[----:B------:R-:W-:-:S05]  /*1cad0*/  HADD2.F32 R14, -RZ, R132.H0_H0 ;  /* 0x20000084ff0e7230 */ /* 0x000fca0000004100 */
[----:B------:R-:W-:-:S05]  /*1cae0*/  FMUL.FTZ R14, R14, UR24 ;  /* 0x000000180e0e7c20 */ /* 0x000fca0008410000 */
[----:B------:R-:W-:Y:S02]  /*1caf0*/  FSEL R14, R14, RZ, !P1 ;  /* 0x000000ff0e0e7208 */ /* 0x000fe40004800000 */
[----:B------:R-:W-:-:S03]  /*1cb00*/  PLOP3.LUT P1, PT, P1, PT, PT, 0x8, 0x80 ;  /* 0x000000000080781c */ /* 0x000fc60000f2e170 */
[----:B------:R-:W-:Y:S01]  /*1cb10*/  @P0 FADD.FTZ R14, R15, R14 ;  /* 0x0000000e0f0e0221 */ /* 0x000fe20000010000 */
[----:B------:R-:W-:-:S04]  /*1cb20*/  IMAD.MOV.U32 R15, RZ, RZ, R38 ;  /* 0x000000ffff0f7224 */ /* 0x000fc800078e0026 */
[----:B------:R-:W-:-:S05]  /*1cb30*/  F2FP.F16.F32.PACK_AB R138, RZ, R14 ;  /* 0x0000000eff8a723e */ /* 0x000fca00000000ff */
        /* <DEDUP_REMOVED lines=11> */
.L_x_16624:
        /* <DEDUP_REMOVED lines=14> */
[----:B------:R-:W-:-:S05]  /*1ccd0*/  @P1 IADD3 R16, PT, PT, R2, RZ, RZ ;  /* 0x000000ff02101210 */ /* 0x000fca0007ffe0ff */
[----:B------:R-:W-:-:S07]  /*1cce0*/  @!P2 IMAD.MOV.U32 R2, RZ, RZ, R16 ;  /* 0x000000ffff02a224 */ /* 0x000fce00078e0010 */
.L_x_16625:
        /* <DEDUP_REMOVED lines=57> */
[----:B------:R-:W-:-:S05]  /*1d080*/  IMAD.WIDE.U32 R16, R18, -0x326172a9, RZ ;  /* 0xcd9e8d5712107825 */ /* 0x000fca00078e00ff */
[----:B------:R-:W-:Y:S01]  /*1d090*/  LOP3.LUT R37, R38, UR4, R17, 0x96, !PT ;  /* 0x0000000426257c12 */ /* 0x000fe2000f8e9611 */
[----:B------:R-:W-:Y:S01]  /*1d0a0*/  IMAD.MOV.U32 R38, RZ, RZ, R16 ;  /* 0x000000ffff267224 */ /* 0x000fe200078e0010 */
[----:B------:R-:W-:-:S06]  /*1d0b0*/  UMOV UR4, URZ ;  /* 0x000000ff00047c82 */ /* 0x000fcc0008000000 */
.L_x_16623:
[----:B------:R-:W-:Y:S01]  /*1d0c0*/  I2FP.F32.U32 R15, R15 ;  /* 0x0000000f000f7245 */ /* 0x000fe20000201000 */
[----:B------:R-:W-:Y:S01]  /*1d0d0*/  UISETP.NE.AND UP2, UPT, UR4, 0x1, UPT ;  /* 0x000000010400788c */ /* 0x000fe2000bf45270 */
[----:B0-----:R-:W-:Y:S01]  /*1d0e0*/  @P0 HADD2.F32 R16, -RZ, R40.H1_H1 ;  /* 0x30000028ff100230 */ /* 0x001fe20000004100 */
[----:B------:R-:W-:Y:S01]  /*1d0f0*/  LOP3.LUT R3, R3, 0xfffffffd, RZ, 0xc0, !PT ;  /* 0xfffffffd03037812 */ /* 0x000fe200078ec0ff */
[----:B------:R-:W-:Y:S02]  /*1d100*/  IMAD.MOV.U32 R39, RZ, RZ, R38 ;  /* 0x000000ffff277224 */ /* 0x000fe400078e0026 */
[----:B------:R-:W-:Y:S01]  /*1d110*/  FFMA.FTZ R15, R15, R174, 1.1641532182693481445e-10 ;  /* 0x2f0000000f0f7423 */ /* 0x000fe200000100ae */
[----:B------:R-:W-:-:S04]  /*1d120*/  UMOV UR5, 0x2 ;  /* 0x0000000200057882 */ /* 0x000fc80000000000 */
[----:B------:R-:W-:Y:S01]  /*1d130*/  FSETP.GTU.FTZ.AND P1, PT, R15, UR25, PT ;  /* 0x000000190f007c0b */ /* 0x000fe2000bf3c000 */
[----:B------:R-:W-:-:S05]  /*1d140*/  HADD2.F32 R15, -RZ, R132.H1_H1 ;  /* 0x30000084ff0f7230 */ /* 0x000fca0000004100 */
[----:B------:R-:W-:-:S05]  /*1d150*/  FMUL.FTZ R15, R15, UR24 ;  /* 0x000000180f0f7c20 */ /* 0x000fca0008410000 */
[----:B------:R-:W-:Y:S02]  /*1d160*/  FSEL R15, R15, RZ, !P1 ;  /* 0x000000ff0f0f7208 */ /* 0x000fe40004800000 */
[----:B------:R-:W-:-:S03]  /*1d170*/  PLOP3.LUT P1, PT, P1, PT, PT, 0x8, 0x80 ;  /* 0x000000000080781c */ /* 0x000fc60000f2e170 */
[----:B------:R-:W-:-:S05]  /*1d180*/  @P0 FADD.FTZ R15, R16, R15 ;  /* 0x0000000f100f0221 */ /* 0x000fca0000010000 */
        /* <DEDUP_REMOVED lines=12> */
.L_x_16627:
        /* <DEDUP_REMOVED lines=16> */
.L_x_16628:
        /* <DEDUP_REMOVED lines=60> */
[----:B------:R-:W-:-:S07]  /*1d710*/  IMAD.MOV.U32 R38, RZ, RZ, R16 ;  /* 0x000000ffff267224 */ /* 0x000fce00078e0010 */
.L_x_16626:
[----:B------:R-:W-:Y:S01]  /*1d720*/  I2FP.F32.U32 R16, R39 ;  /* 0x0000002700107245 */ /* 0x000fe20000201000 */
[----:B------:R-:W-:Y:S01]  /*1d730*/  UISETP.NE.AND UP2, UPT, UR5, 0x1, UPT ;  /* 0x000000010500788c */ /* 0x000fe2000bf45270 */
[----:B------:R-:W-:Y:S01]  /*1d740*/  @P0 HADD2.F32 R17, -RZ, R41.H0_H0 ;  /* 0x20000029ff110230 */ /* 0x000fe20000004100 */
[----:B------:R-:W-:Y:S01]  /*1d750*/  LOP3.LUT R3, R3, 0xfffffffe, RZ, 0xc0, !PT ;  /* 0xfffffffe03037812 */ /* 0x000fe200078ec0ff */
[----:B------:R-:W-:Y:S01]  /*1d760*/  UMOV UR4, 0x2 ;  /* 0x0000000200047882 */ /* 0x000fe20000000000 */
[----:B------:R-:W-:Y:S01]  /*1d770*/  FFMA.FTZ R16, R16, R174, 1.1641532182693481445e-10 ;  /* 0x2f00000010107423 */ /* 0x000fe200000100ae */
[----:B------:R-:W-:-:S04]  /*1d780*/  MOV R18, R38 ;  /* 0x0000002600127202 */ /* 0x000fc80000000f00 */
[----:B------:R-:W-:Y:S01]  /*1d790*/  FSETP.GTU.FTZ.AND P1, PT, R16, UR25, PT ;  /* 0x0000001910007c0b */ /* 0x000fe2000bf3c000 */
[----:B------:R-:W-:-:S05]  /*1d7a0*/  HADD2.F32 R16, -RZ, R133.H0_H0 ;  /* 0x20000085ff107230 */ /* 0x000fca0000004100 */
        /* <DEDUP_REMOVED lines=16> */
.L_x_16630:
        /* <DEDUP_REMOVED lines=16> */
.L_x_16631:
        /* <DEDUP_REMOVED lines=60> */
.L_x_16629:
[----:B------:R-:W-:Y:S01]  /*1dd70*/  I2FP.F32.U32 R17, R18 ;  /* 0x0000001200117245 */ /* 0x000fe20000201000 */
[----:B------:R-:W-:Y:S01]  /*1dd80*/  UISETP.NE.AND UP2, UPT, UR4, 0x1, UPT ;  /* 0x000000010400788c */ /* 0x000fe2000bf45270 */
[----:B------:R-:W-:-:S03]  /*1dd90*/  UMOV UR5, 0x2 ;  /* 0x0000000200057882 */ /* 0x000fc60000000000 */
[----:B------:R-:W-:-:S05]  /*1dda0*/  FFMA.FTZ R17, R17, R174, 1.1641532182693481445e-10 ;  /* 0x2f00000011117423 */ /* 0x000fca00000100ae */
[----:B------:R-:W-:Y:S01]  /*1ddb0*/  FSETP.GTU.FTZ.AND P1, PT, R17, UR25, PT ;  /* 0x0000001911007c0b */ /* 0x000fe2000bf3c000 */
[----:B------:R-:W-:-:S05]  /*1ddc0*/  HADD2.F32 R17, -RZ, R133.H1_H1 ;  /* 0x30000085ff117230 */ /* 0x000fca0000004100 */
[----:B------:R-:W-:-:S05]  /*1ddd0*/  FMUL.FTZ R17, R17, UR24 ;  /* 0x0000001811117c20 */ /* 0x000fca0008410000 */
[----:B------:R-:W-:Y:S01]  /*1dde0*/  FSEL R18, R17, RZ, !P1 ;  /* 0x000000ff11127208 */ /* 0x000fe20004800000 */
[----:B------:R-:W-:Y:S01]  /*1ddf0*/  @P0 HADD2.F32 R17, -RZ, R41.H1_H1 ;  /* 0x30000029ff110230 */ /* 0x000fe20000004100 */
[----:B------:R-:W-:-:S04]  /*1de00*/  PLOP3.LUT P1, PT, P1, PT, PT, 0x8, 0x80 ;  /* 0x000000000080781c */ /* 0x000fc80000f2e170 */
[----:B------:R-:W-:Y:S01]  /*1de10*/  @P0 FADD.FTZ R18, R17, R18 ;  /* 0x0000001211120221 */ /* 0x000fe20000010000 */
[----:B------:R-:W-:-:S04]  /*1de20*/  MOV R17, R38 ;  /* 0x0000002600117202 */ /* 0x000fc80000000f00 */
        /* <DEDUP_REMOVED lines=11> */
.L_x_16633:
        /* <DEDUP_REMOVED lines=19> */
.L_x_16634:
        /* <DEDUP_REMOVED lines=60> */
.L_x_16632:
[----:B------:R-:W-:Y:S01]  /*1e3d0*/  I2FP.F32.U32 R17, R17 ;  /* 0x0000001100117245 */ /* 0x000fe20000201000 */
[----:B------:R-:W-:Y:S01]  /*1e3e0*/  UISETP.NE.AND UP2, UPT, UR5, 0x1, UPT ;  /* 0x000000010500788c */ /* 0x000fe2000bf45270 */
[----:B------:R-:W-:Y:S01]  /*1e3f0*/  @P0 HADD2.F32 R39, -RZ, R42.H0_H0 ;  /* 0x2000002aff270230 */ /* 0x000fe20000004100 */
[----:B------:R-:W-:Y:S01]  /*1e400*/  MOV R137, R38 ;  /* 0x0000002600897202 */ /* 0x000fe20000000f00 */
[----:B------:R-:W-:Y:S01]  /*1e410*/  UMOV UR4, 0x2 ;  /* 0x0000000200047882 */ /* 0x000fe20000000000 */
[----:B------:R-:W-:-:S05]  /*1e420*/  FFMA.FTZ R17, R17, R174, 1.1641532182693481445e-10 ;  /* 0x2f00000011117423 */ /* 0x000fca00000100ae */
[----:B------:R-:W-:Y:S01]  /*1e430*/  FSETP.GTU.FTZ.AND P2, PT, R17, UR25, PT ;  /* 0x0000001911007c0b */ /* 0x000fe2000bf5c000 */
[----:B------:R-:W-:-:S05]  /*1e440*/  HADD2.F32 R17, -RZ, R134.H0_H0 ;  /* 0x20000086ff117230 */ /* 0x000fca0000004100 */
[----:B------:R-:W-:-:S05]  /*1e450*/  FMUL.FTZ R17, R17, UR24 ;  /* 0x0000001811117c20 */ /* 0x000fca0008410000 */
[----:B------:R-:W-:Y:S02]  /*1e460*/  FSEL R17, R17, RZ, !P2 ;  /* 0x000000ff11117208 */ /* 0x000fe40005000000 */
[----:B------:R-:W-:-:S03]  /*1e470*/  PLOP3.LUT P2, PT, P2, PT, PT, 0x8, 0x80 ;  /* 0x000000000080781c */ /* 0x000fc6000174e170 */
        /* <DEDUP_REMOVED lines=13> */
.L_x_16636:
        /* <DEDUP_REMOVED lines=19> */
.L_x_16637:
        /* <DEDUP_REMOVED lines=60> */
.L_x_16635:
[----:B------:R-:W-:Y:S01]  /*1ea40*/  I2FP.F32.U32 R39, R137 ;  /* 0x0000008900277245 */ /* 0x000fe20000201000 */
[----:B------:R-:W-:Y:S01]  /*1ea50*/  UISETP.NE.AND UP2, UPT, UR4, 0x1, UPT ;  /* 0x000000010400788c */ /* 0x000fe2000bf45270 */
[----:B------:R-:W-:Y:S01]  /*1ea60*/  MOV R143, R38 ;  /* 0x00000026008f7202 */ /* 0x000fe20000000f00 */
[----:B------:R-:W-:Y:S02]  /*1ea70*/  UMOV UR5, 0x2 ;  /* 0x0000000200057882 */ /* 0x000fe40000000000 */
[----:B------:R-:W-:-:S05]  /*1ea80*/  FFMA.FTZ R39, R39, R174, 1.1641532182693481445e-10 ;  /* 0x2f00000027277423 */ /* 0x000fca00000100ae */
[----:B------:R-:W-:Y:S01]  /*1ea90*/  FSETP.GTU.FTZ.AND P3, PT, R39, UR25, PT ;  /* 0x0000001927007c0b */ /* 0x000fe2000bf7c000 */
[----:B------:R-:W-:Y:S02]  /*1eaa0*/  HADD2.F32 R39, -RZ, R134.H1_H1 ;  /* 0x30000086ff277230 */ /* 0x000fe40000004100 */
[----:B------:R-:W-:-:S03]  /*1eab0*/  @P0 HADD2.F32 R134, -RZ, R42.H1_H1 ;  /* 0x3000002aff860230 */ /* 0x000fc60000004100 */
        /* <DEDUP_REMOVED lines=16> */
.L_x_16639:
        /* <DEDUP_REMOVED lines=19> */
.L_x_16640:
        /* <DEDUP_REMOVED lines=61> */
.L_x_16638:
        /* <DEDUP_REMOVED lines=24> */
.L_x_16642:
        /* <DEDUP_REMOVED lines=19> */
.L_x_16643:
        /* <DEDUP_REMOVED lines=61> */
.L_x_16641:
        /* <DEDUP_REMOVED lines=13> */
[----:B------:R-:W-:-:S07]  /*1f810*/  PRMT R135, R148, 0x5410, R135 ;  /* 0x0000541094877816 */ /* 0x000fce0000000087 */
.L_x_16619:
        /* <DEDUP_REMOVED lines=43> */
.L_x_16644:
        /* <DEDUP_REMOVED lines=29> */
.L_x_16647:
        /* <DEDUP_REMOVED lines=16> */
.L_x_16648:
        /* <DEDUP_REMOVED lines=61> */
.L_x_16646:
[----:B------:R-:W-:Y:S01]  /*20170*/  I2FP.F32.U32 R4, R4 ;  /* 0x0000000400047245 */ /* 0x000fe20000201000 */
[----:B------:R-:W-:Y:S01]  /*20180*/  UISETP.NE.AND UP2, UPT, UR5, 0x1, UPT ;  /* 0x000000010500788c */ /* 0x000fe2000bf45270 */
[----:B------:R-:W-:Y:S01]  /*20190*/  LOP3.LUT R3, R3, 0xfffffffb, RZ, 0xc0, !PT ;  /* 0xfffffffb03037812 */ /* 0x000fe200078ec0ff */
[----:B------:R-:W-:Y:S01]  /*201a0*/  UMOV UR4, 0x2 ;  /* 0x0000000200047882 */ /* 0x000fe20000000000 */
[----:B------:R-:W-:Y:S01]  /*201b0*/  MOV R5, R38 ;  /* 0x0000002600057202 */ /* 0x000fe20000000f00 */
        /* <DEDUP_REMOVED lines=17> */
.L_x_16650:
        /* <DEDUP_REMOVED lines=16> */
.L_x_16651:
        /* <DEDUP_REMOVED lines=61> */
.L_x_16649:
        /* <DEDUP_REMOVED lines=25> */
.L_x_16653:
        /* <DEDUP_REMOVED lines=16> */
.L_x_16654:
        /* <DEDUP_REMOVED lines=61> */
.L_x_16652:
        /* <DEDUP_REMOVED lines=22> */
.L_x_16656:
        /* <DEDUP_REMOVED lines=16> */
.L_x_16657:
        /* <DEDUP_REMOVED lines=61> */
.L_x_16655:
        /* <DEDUP_REMOVED lines=25> */
.L_x_16659:
        /* <DEDUP_REMOVED lines=16> */
.L_x_16660:
        /* <DEDUP_REMOVED lines=61> */
.L_x_16658:
        /* <DEDUP_REMOVED lines=22> */
.L_x_16662:
        /* <DEDUP_REMOVED lines=16> */
.L_x_16663:
        /* <DEDUP_REMOVED lines=61> */
.L_x_16661:
[----:B------:R-:W-:Y:S01]  /*220c0*/  I2FP.F32.U32 R6, R9 ;  /* 0x0000000900067245 */ /* 0x000fe20000201000 */
[----:B------:R-:W-:Y:S01]  /*220d0*/  @P0 HADD2.F32 R7, -RZ, R41.H0_H0 ;  /* 0x20000029ff070230 */ /* 0x000fe20000004100 */
[----:B------:R-:W-:Y:S01]  /*220e0*/  UISETP.NE.AND UP2, UPT, UR4, 0x1, UPT ;  /* 0x000000010400788c */ /* 0x000fe2000bf45270 */
[----:B------:R-:W-:Y:S01]  /*220f0*/  MOV R10, R38 ;  /* 0x00000026000a7202 */ /* 0x000fe20000000f00 */
        /* <DEDUP_REMOVED lines=21> */
.L_x_16665:
        /* <DEDUP_REMOVED lines=16> */
.L_x_16666:
        /* <DEDUP_REMOVED lines=61> */
.L_x_16664:
[----:B------:R-:W-:Y:S01]  /*22720*/  I2FP.F32.U32 R7, R10 ;  /* 0x0000000a00077245 */ /* 0x000fe20000201000 */
[----:B------:R-:W-:Y:S01]  /*22730*/  UISETP.NE.AND UP2, UPT, UR5, 0x1, UPT ;  /* 0x000000010500788c */ /* 0x000fe2000bf45270 */
[----:B------:R-:W-:-:S03]  /*22740*/  UMOV UR4, 0x2 ;  /* 0x0000000200047882 */ /* 0x000fc60000000000 */
[----:B------:R-:W-:-:S05]  /*22750*/  FFMA.FTZ R7, R7, R174, 1.1641532182693481445e-10 ;  /* 0x2f00000007077423 */ /* 0x000fca00000100ae */
[----:B------:R-:W-:Y:S01]  /*22760*/  FSETP.GTU.FTZ.AND P2, PT, R7, UR25, PT ;  /* 0x0000001907007c0b */ /* 0x000fe2000bf5c000 */
[----:B------:R-:W-:Y:S01]  /*22770*/  HADD2.F32 R7, -RZ, R133.H1_H1 ;  /* 0x30000085ff077230 */ /* 0x000fe20000004100 */
[----:B------:R-:W-:Y:S02]  /*22780*/  MOV R133, R38 ;  /* 0x0000002600857202 */ /* 0x000fe40000000f00 */
        /* <DEDUP_REMOVED lines=13> */
.L_x_16668:
        /* <DEDUP_REMOVED lines=19> */
.L_x_16669:
        /* <DEDUP_REMOVED lines=61> */
.L_x_16667:
        /* <DEDUP_REMOVED lines=25> */
.L_x_16671:
        /* <DEDUP_REMOVED lines=19> */
.L_x_16672:
        /* <DEDUP_REMOVED lines=61> */
.L_x_16670:
[----:B------:R-:W-:Y:S01]  /*233f0*/  I2FP.F32.U32 R8, R143 ;  /* 0x0000008f00087245 */ /* 0x000fe20000201000 */
[----:B------:R-:W-:Y:S01]  /*23400*/  UISETP.NE.AND UP2, UPT, UR5, 0x1, UPT ;  /* 0x000000010500788c */ /* 0x000fe2000bf45270 */
[----:B------:R-:W-:Y:S01]  /*23410*/  MOV R143, R38 ;  /* 0x00000026008f7202 */ /* 0x000fe20000000f00 */
        /* <DEDUP_REMOVED lines=18> */
.L_x_16674:
        /* <DEDUP_REMOVED lines=19> */
.L_x_16675:
        /* <DEDUP_REMOVED lines=61> */
.L_x_16673:
        /* <DEDUP_REMOVED lines=26> */
.L_x_16677:
        /* <DEDUP_REMOVED lines=19> */
.L_x_16678:
        /* <DEDUP_REMOVED lines=61> */
.L_x_16676:
        /* <DEDUP_REMOVED lines=21> */
.L_x_16680:
        /* <DEDUP_REMOVED lines=19> */
.L_x_16681:
        /* <DEDUP_REMOVED lines=61> */
.L_x_16679:
        /* <DEDUP_REMOVED lines=26> */
.L_x_16683:
        /* <DEDUP_REMOVED lines=19> */
.L_x_16684:
        /* <DEDUP_REMOVED lines=61> */
.L_x_16682:
        /* <DEDUP_REMOVED lines=21> */
.L_x_16686:
        /* <DEDUP_REMOVED lines=19> */
.L_x_16687:
        /* <DEDUP_REMOVED lines=61> */
.L_x_16685:
        /* <DEDUP_REMOVED lines=26> */
.L_x_16689:
        /* <DEDUP_REMOVED lines=19> */
.L_x_16690:
        /* <DEDUP_REMOVED lines=61> */
.L_x_16688:
        /* <DEDUP_REMOVED lines=21> */
.L_x_16692:
        /* <DEDUP_REMOVED lines=19> */
.L_x_16693:
        /* <DEDUP_REMOVED lines=61> */
.L_x_16691:
        /* <DEDUP_REMOVED lines=18> */
.L_x_16645:
        /* <DEDUP_REMOVED lines=16> */
.L_x_16696:
        /* <DEDUP_REMOVED lines=16> */
.L_x_16697:
        /* <DEDUP_REMOVED lines=61> */
.L_x_16695:
[----:B------:R-:W-:Y:S01]  /*26800*/  I2FP.F32.U32 R139, R140 ;  /* 0x0000008c008b7245 */ /* 0x000fe20000201000 */
[----:B------:R-:W-:Y:S01]  /*26810*/  UISETP.NE.AND UP2, UPT, UR5, 0x1, UPT ;  /* 0x000000010500788c */ /* 0x000fe2000bf45270 */
[----:B-----5:R-:W-:Y:S01]  /*26820*/  @P0 HADD2.F32 R140, -RZ, R40.H0_H0 ;  /* 0x20000028ff8c0230 */ /* 0x020fe20000004100 */
        /* <DEDUP_REMOVED lines=22> */
.L_x_16699:
        /* <DEDUP_REMOVED lines=16> */
.L_x_16700:
        /* <DEDUP_REMOVED lines=61> */
.L_x_16698:
        /* <DEDUP_REMOVED lines=25> */
.L_x_16702:
        /* <DEDUP_REMOVED lines=16> */
.L_x_16703:
        /* <DEDUP_REMOVED lines=61> */
.L_x_16701:
[----:B------:R-:W-:Y:S01]  /*274c0*/  I2FP.F32.U32 R141, R141 ;  /* 0x0000008d008d7245 */ /* 0x000fe20000201000 */
[----:B------:R-:W-:Y:S01]  /*274d0*/  UISETP.NE.AND UP2, UPT, UR5, 0x1, UPT ;  /* 0x000000010500788c */ /* 0x000fe2000bf45270 */
[----:B------:R-:W-:Y:S01]  /*274e0*/  @P0 HADD2.F32 R142, -RZ, R41.H0_H0 ;  /* 0x20000029ff8e0230 */ /* 0x000fe20000004100 */
[----:B------:R-:W-:Y:S01]  /*274f0*/  LOP3.LUT R3, R3, 0xfffffffe, RZ, 0xc0, !PT ;  /* 0xfffffffe03037812 */ /* 0x000fe200078ec0ff */
[----:B------:R-:W-:Y:S02]  /*27500*/  IMAD.MOV.U32 R145, RZ, RZ, R38 ;  /* 0x000000ffff917224 */ /* 0x000fe400078e0026 */
[----:B------:R-:W-:Y:S01]  /*27510*/  FFMA.FTZ R141, R141, R174, 1.1641532182693481445e-10 ;  /* 0x2f0000008d8d7423 */ /* 0x000fe200000100ae */
[----:B------:R-:W-:-:S04]  /*27520*/  UMOV UR4, 0x2 ;  /* 0x0000000200047882 */ /* 0x000fc80000000000 */
        /* <DEDUP_REMOVED lines=18> */
.L_x_16705:
        /* <DEDUP_REMOVED lines=16> */
.L_x_16706:
        /* <DEDUP_REMOVED lines=61> */
.L_x_16704:
[----:B------:R-:W-:Y:S01]  /*27b20*/  I2FP.F32.U32 R142, R145 ;  /* 0x00000091008e7245 */ /* 0x000fe20000201000 */
[----:B------:R-:W-:Y:S01]  /*27b30*/  HADD2.F32 R133, -RZ, R133.H1_H1 ;  /* 0x30000085ff857230 */ /* 0x000fe20000004100 */
[----:B------:R-:W-:Y:S01]  /*27b40*/  UISETP.NE.AND UP2, UPT, UR4, 0x1, UPT ;  /* 0x000000010400788c */ /* 0x000fe2000bf45270 */
[----:B------:R-:W-:Y:S01]  /*27b50*/  MOV R143, R38 ;  /* 0x00000026008f7202 */ /* 0x000fe20000000f00 */
        /* <DEDUP_REMOVED lines=19> */
.L_x_16708:
        /* <DEDUP_REMOVED lines=19> */
.L_x_16709:
        /* <DEDUP_REMOVED lines=61> */
.L_x_16707:
[----:B------:R-:W-:Y:S01]  /*28190*/  I2FP.F32.U32 R143, R143 ;  /* 0x0000008f008f7245 */ /* 0x000fe20000201000 */
[----:B------:R-:W-:Y:S01]  /*281a0*/  UISETP.NE.AND UP2, UPT, UR5, 0x1, UPT ;  /* 0x000000010500788c */ /* 0x000fe2000bf45270 */
[----:B------:R-:W-:Y:S01]  /*281b0*/  @P0 HADD2.F32 R144, -RZ, R42.H0_H0 ;  /* 0x2000002aff900230 */ /* 0x000fe20000004100 */
[----:B------:R-:W-:Y:S01]  /*281c0*/  UMOV UR4, 0x2 ;  /* 0x0000000200047882 */ /* 0x000fe20000000000 */
[----:B------:R-:W-:Y:S02]  /*281d0*/  IMAD.MOV.U32 R146, RZ, RZ, R38 ;  /* 0x000000ffff927224 */ /* 0x000fe400078e0026 */
        /* <DEDUP_REMOVED lines=19> */
.L_x_16711:
        /* <DEDUP_REMOVED lines=19> */
.L_x_16712:
        /* <DEDUP_REMOVED lines=61> */
.L_x_16710:
        /* <DEDUP_REMOVED lines=24> */
.L_x_16714:
        /* <DEDUP_REMOVED lines=19> */
.L_x_16715:
        /* <DEDUP_REMOVED lines=61> */
.L_x_16713:
        /* <DEDUP_REMOVED lines=24> */
.L_x_16717:
        /* <DEDUP_REMOVED lines=19> */
.L_x_16718:
        /* <DEDUP_REMOVED lines=61> */
.L_x_16716:
        /* <DEDUP_REMOVED lines=14> */
.L_x_16694:
        /* <DEDUP_REMOVED lines=43> */
.L_x_16719:
        /* <DEDUP_REMOVED lines=9> */
[----:B0-----:R-:W-:-:S05]  /*29930*/  HFMA2 R132, -RZ, RZ, 0, 9.5367431640625e-07 ;  /* 0x00000010ff847431 */ /* 0x001fca00000001ff */
        /* <DEDUP_REMOVED lines=15> */
[----:B------:R-:W-:Y:S01]  /*29a30*/  @!P1 IMAD.MOV.U32 R4, RZ, RZ, R28 ;  /* 0x000000ffff049224 */ /* 0x000fe200078e001c */
[----:B------:R-:W-:Y:S01]  /*29a40*/  @P1 MOV R4, R37 ;  /* 0x0000002500041202 */ /* 0x000fe20000000f00 */
[----:B------:R-:W-:Y:S01]  /*29a50*/  @P1 IMAD.MOV.U32 R157, RZ, RZ, R148 ;  /* 0x000000ffff9d1224 */ /* 0x000fe200078e0094 */
[----:B------:R-:W-:Y:S06]  /*29a60*/  BRA `(.L_x_16721) ;  /* 0x0000000400347947 */ /* 0x000fec0003800000 */
.L_x_16722:
        /* <DEDUP_REMOVED lines=16> */
.L_x_16723:
        /* <DEDUP_REMOVED lines=61> */
.L_x_16721:
        /* <DEDUP_REMOVED lines=22> */
.L_x_16725:
        /* <DEDUP_REMOVED lines=16> */
.L_x_16726:
        /* <DEDUP_REMOVED lines=61> */
.L_x_16724:
        /* <DEDUP_REMOVED lines=9> */
[----:B------:R-:W-:-:S05]  /*2a600*/  FSEL R4, R4, RZ, !P1 ;  /* 0x000000ff04047208 */ /* 0x000fca0004800000 */
[----:B------:R-:W-:-:S04]  /*2a610*/  FADD.FTZ R4, R10, R4 ;  /* 0x000000040a047221 */ /* 0x000fc80000010000 */
        /* <DEDUP_REMOVED lines=14> */
.L_x_16728:
        /* <DEDUP_REMOVED lines=16> */
.L_x_16729:
        /* <DEDUP_REMOVED lines=61> */
.L_x_16727:
        /* <DEDUP_REMOVED lines=22> */
.L_x_16731:
        /* <DEDUP_REMOVED lines=16> */
.L_x_16732:
        /* <DEDUP_REMOVED lines=61> */
.L_x_16730:
        /* <DEDUP_REMOVED lines=25> */
.L_x_16734:
        /* <DEDUP_REMOVED lines=16> */
.L_x_16735:
        /* <DEDUP_REMOVED lines=61> */
.L_x_16733:
        /* <DEDUP_REMOVED lines=22> */
.L_x_16737:
        /* <DEDUP_REMOVED lines=16> */
.L_x_16738:
        /* <DEDUP_REMOVED lines=61> */
.L_x_16736:
        /* <DEDUP_REMOVED lines=9> */
[----:B------:R-:W-:-:S04]  /*2bf20*/  FADD.FTZ R6, R150, R6 ;  /* 0x0000000696067221 */ /* 0x000fc80000010000 */
[----:B------:R-:W-:Y:S01]  /*2bf30*/  @P0 FADD.FTZ R150, R7, R6 ;  /* 0x0000000607960221 */ /* 0x000fe20000010000 */
[----:B------:R-:W-:Y:S01]  /*2bf40*/  @!P0 MOV R150, R6 ;  /* 0x0000000600968202 */ /* 0x000fe20000000f00 */
[----:B------:R-:W-:Y:S01]  /*2bf50*/  IMAD.MOV.U32 R7, RZ, RZ, R38 ;  /* 0x000000ffff077224 */ /* 0x000fe200078e0026 */
        /* <DEDUP_REMOVED lines=12> */
.L_x_16740:
        /* <DEDUP_REMOVED lines=16> */
.L_x_16741:
        /* <DEDUP_REMOVED lines=61> */
.L_x_16739:
        /* <DEDUP_REMOVED lines=20> */
.L_x_16743:
        /* <DEDUP_REMOVED lines=19> */
.L_x_16744:
        /* <DEDUP_REMOVED lines=61> */
.L_x_16742:
        /* <DEDUP_REMOVED lines=25> */
.L_x_16746:
        /* <DEDUP_REMOVED lines=19> */
.L_x_16747:
        /* <DEDUP_REMOVED lines=61> */
.L_x_16745:
        /* <DEDUP_REMOVED lines=21> */
.L_x_16749:
        /* <DEDUP_REMOVED lines=19> */
.L_x_16750:
        /* <DEDUP_REMOVED lines=61> */
.L_x_16748:
        /* <DEDUP_REMOVED lines=26> */
.L_x_16752:
        /* <DEDUP_REMOVED lines=19> */
.L_x_16753:
        /* <DEDUP_REMOVED lines=61> */
.L_x_16751:
        /* <DEDUP_REMOVED lines=21> */
.L_x_16755:
        /* <DEDUP_REMOVED lines=19> */
.L_x_16756:
        /* <DEDUP_REMOVED lines=61> */
.L_x_16754:
        /* <DEDUP_REMOVED lines=26> */
.L_x_16758:
        /* <DEDUP_REMOVED lines=19> */
.L_x_16759:
        /* <DEDUP_REMOVED lines=61> */
.L_x_16757:
        /* <DEDUP_REMOVED lines=21> */
.L_x_16761:
        /* <DEDUP_REMOVED lines=19> */
.L_x_16762:
        /* <DEDUP_REMOVED lines=61> */
.L_x_16760:
        /* <DEDUP_REMOVED lines=26> */
.L_x_16764:
        /* <DEDUP_REMOVED lines=19> */
.L_x_16765:
        /* <DEDUP_REMOVED lines=61> */
.L_x_16763:
[----:B------:R-:W-:Y:S01]  /*2f890*/  I2FP.F32.U32 R155, R155 ;  /* 0x0000009b009b7245 */ /* 0x000fe20000201000 */
[----:B------:R-:W-:Y:S01]  /*2f8a0*/  HADD2.F32 R135, -RZ, R135.H1_H1 ;  /* 0x30000087ff877230 */ /* 0x000fe20000004100 */
[----:B------:R-:W-:Y:S01]  /*2f8b0*/  UISETP.NE.AND UP2, UPT, UR5, 0x1, UPT ;  /* 0x000000010500788c */ /* 0x000fe2000bf45270 */
        /* <DEDUP_REMOVED lines=18> */
.L_x_16767:
        /* <DEDUP_REMOVED lines=19> */
.L_x_16768:
        /* <DEDUP_REMOVED lines=61> */
.L_x_16766:
        /* <DEDUP_REMOVED lines=18> */
.L_x_16720:
        /* <DEDUP_REMOVED lines=16> */
.L_x_16771:
        /* <DEDUP_REMOVED lines=16> */
.L_x_16772:
        /* <DEDUP_REMOVED lines=61> */
.L_x_16770:
        /* <DEDUP_REMOVED lines=25> */
.L_x_16774:
        /* <DEDUP_REMOVED lines=16> */
.L_x_16775:
        /* <DEDUP_REMOVED lines=61> */
.L_x_16773:
[----:B------:R-:W-:Y:S01]  /*30c30*/  I2FP.F32.U32 R149, R149 ;  /* 0x0000009500957245 */ /* 0x000fe20000201000 */
[----:B------:R-:W-:Y:S01]  /*30c40*/  HADD2.F32 R132, -RZ, R132.H1_H1 ;  /* 0x30000084ff847230 */ /* 0x000fe20000004100 */
[----:B------:R-:W-:Y:S01]  /*30c50*/  UISETP.NE.AND UP2, UPT, UR4, 0x1, UPT ;  /* 0x000000010400788c */ /* 0x000fe2000bf45270 */
[----:B------:R-:W-:Y:S01]  /*30c60*/  LOP3.LUT R3, R3, 0xfffffffd, RZ, 0xc0, !PT ;  /* 0xfffffffd03037812 */ /* 0x000fe200078ec0ff */
[----:B------:R-:W-:Y:S01]  /*30c70*/  UMOV UR5, 0x2 ;  /* 0x0000000200057882 */ /* 0x000fe20000000000 */
[----:B------:R-:W-:Y:S01]  /*30c80*/  FFMA.FTZ R149, R149, R174, 1.1641532182693481445e-10 ;  /* 0x2f00000095957423 */ /* 0x000fe200000100ae */
[----:B------:R-:W-:Y:S01]  /*30c90*/  FMUL.FTZ R132, R132, UR24 ;  /* 0x0000001884847c20 */ /* 0x000fe20008410000 */
[----:B------:R-:W-:-:S03]  /*30ca0*/  MOV R153, R38 ;  /* 0x0000002600997202 */ /* 0x000fc60000000f00 */
        /* <DEDUP_REMOVED lines=17> */
.L_x_16777:
        /* <DEDUP_REMOVED lines=16> */
.L_x_16778:
        /* <DEDUP_REMOVED lines=61> */
.L_x_16776:
[----:B------:R-:W-:Y:S01]  /*31290*/  I2FP.F32.U32 R150, R153 ;  /* 0x0000009900967245 */ /* 0x000fe20000201000 */
[----:B------:R-:W-:Y:S01]  /*312a0*/  UISETP.NE.AND UP2, UPT, UR5, 0x1, UPT ;  /* 0x000000010500788c */ /* 0x000fe2000bf45270 */
[----:B------:R-:W-:Y:S01]  /*312b0*/  @P0 HADD2.F32 R151, -RZ, R41.H0_H0 ;  /* 0x20000029ff970230 */ /* 0x000fe20000004100 */
        /* <DEDUP_REMOVED lines=22> */
.L_x_16780:
        /* <DEDUP_REMOVED lines=16> */
.L_x_16781:
        /* <DEDUP_REMOVED lines=61> */
.L_x_16779:
        /* <DEDUP_REMOVED lines=23> */
.L_x_16783:
        /* <DEDUP_REMOVED lines=19> */
.L_x_16784:
        /* <DEDUP_REMOVED lines=61> */
.L_x_16782:
        /* <DEDUP_REMOVED lines=24> */
.L_x_16786:
        /* <DEDUP_REMOVED lines=19> */
.L_x_16787:
        /* <DEDUP_REMOVED lines=61> */
.L_x_16785:
        /* <DEDUP_REMOVED lines=24> */
.L_x_16789:
        /* <DEDUP_REMOVED lines=19> */
.L_x_16790:
        /* <DEDUP_REMOVED lines=61> */
.L_x_16788:
        /* <DEDUP_REMOVED lines=24> */
.L_x_16792:
        /* <DEDUP_REMOVED lines=19> */
.L_x_16793:
        /* <DEDUP_REMOVED lines=61> */
.L_x_16791:
        /* <DEDUP_REMOVED lines=14> */
.L_x_16769:
[----:B------:R-:W-:Y:S01]  /*333c0*/  HFMA2 R158, -RZ, RZ, 0, 9.5367431640625e-07 ;  /* 0x00000010ff9e7431 */ /* 0x000fe200000001ff */
[----:B------:R-:W-:Y:S01]  /*333d0*/  LOP3.LUT P6, RZ, R3, 0x4, RZ, 0xc0, !PT ;  /* 0x0000000403ff7812 */ /* 0x000fe200078cc0ff */
[----:B------:R-:W0:Y:S03]  /*333e0*/  @UP0 LDCU.64 UR30, c[0x0][0x398] ;  /* 0x00007300ff1e07ac */ /* 0x000e260008000a00 */
        /* <DEDUP_REMOVED lines=40> */
.L_x_16794:
        /* <DEDUP_REMOVED lines=29> */
.L_x_16797:
        /* <DEDUP_REMOVED lines=16> */
.L_x_16798:
        /* <DEDUP_REMOVED lines=61> */
.L_x_16796:
        /* <DEDUP_REMOVED lines=22> */
.L_x_16800:
        /* <DEDUP_REMOVED lines=16> */
.L_x_16801:
        /* <DEDUP_REMOVED lines=61> */
.L_x_16799:
[----:B------:R-:W-:Y:S01]  /*34340*/  I2FP.F32.U32 R4, R7 ;  /* 0x0000000700047245 */ /* 0x000fe20000201000 */
[----:B------:R-:W-:Y:S01]  /*34350*/  @P0 HADD2.F32 R5, -RZ, R40.H0_H0 ;  /* 0x20000028ff050230 */ /* 0x000fe20000004100 */
[----:B------:R-:W-:Y:S01]  /*34360*/  UISETP.NE.AND UP2, UPT, UR4, 0x1, UPT ;  /* 0x000000010400788c */ /* 0x000fe2000bf45270 */
[----:B------:R-:W-:Y:S02]  /*34370*/  UMOV UR5, 0x2 ;  /* 0x0000000200057882 */ /* 0x000fe40000000000 */
        /* <DEDUP_REMOVED lines=21> */
.L_x_16803:
        /* <DEDUP_REMOVED lines=16> */
.L_x_16804:
        /* <DEDUP_REMOVED lines=61> */
.L_x_16802:
        /* <DEDUP_REMOVED lines=22> */
.L_x_16806:
        /* <DEDUP_REMOVED lines=16> */
.L_x_16807:
        /* <DEDUP_REMOVED lines=61> */
.L_x_16805:
        /* <DEDUP_REMOVED lines=25> */
.L_x_16809:
        /* <DEDUP_REMOVED lines=16> */
.L_x_16810:
        /* <DEDUP_REMOVED lines=61> */
.L_x_16808:
        /* <DEDUP_REMOVED lines=22> */
.L_x_16812:
        /* <DEDUP_REMOVED lines=16> */
.L_x_16813:
        /* <DEDUP_REMOVED lines=61> */
.L_x_16811:
        /* <DEDUP_REMOVED lines=25> */
.L_x_16815:
        /* <DEDUP_REMOVED lines=16> */
.L_x_16816:
        /* <DEDUP_REMOVED lines=61> */
.L_x_16814:
[----:B------:R-:W-:Y:S01]  /*362c0*/  I2FP.F32.U32 R7, R10 ;  /* 0x0000000a00077245 */ /* 0x000fe20000201000 */
[----:B------:R-:W-:Y:S01]  /*362d0*/  UISETP.NE.AND UP2, UPT, UR5, 0x1, UPT ;  /* 0x000000010500788c */ /* 0x000fe2000bf45270 */
[----:B------:R-:W-:-:S03]  /*362e0*/  UMOV UR4, 0x2 ;  /* 0x0000000200047882 */ /* 0x000fc60000000000 */
[----:B------:R-:W-:-:S05]  /*362f0*/  FFMA.FTZ R7, R7, R174, 1.1641532182693481445e-10 ;  /* 0x2f00000007077423 */ /* 0x000fca00000100ae */
[----:B------:R-:W-:Y:S01]  /*36300*/  FSETP.GTU.FTZ.AND P2, PT, R7, UR25, PT ;  /* 0x0000001907007c0b */ /* 0x000fe2000bf5c000 */
[----:B------:R-:W-:Y:S02]  /*36310*/  HADD2.F32 R7, -RZ, R133.H1_H1 ;  /* 0x30000085ff077230 */ /* 0x000fe40000004100 */
[----:B------:R-:W-:Y:S01]  /*36320*/  IMAD.MOV.U32 R133, RZ, RZ, R38 ;  /* 0x000000ffff857224 */ /* 0x000fe200078e0026 */
        /* <DEDUP_REMOVED lines=13> */
.L_x_16818:
        /* <DEDUP_REMOVED lines=19> */
.L_x_16819:
        /* <DEDUP_REMOVED lines=61> */
.L_x_16817:
        /* <DEDUP_REMOVED lines=25> */
.L_x_16821:
        /* <DEDUP_REMOVED lines=19> */
.L_x_16822:
        /* <DEDUP_REMOVED lines=61> */
.L_x_16820:
        /* <DEDUP_REMOVED lines=21> */
.L_x_16824:
        /* <DEDUP_REMOVED lines=19> */
.L_x_16825:
        /* <DEDUP_REMOVED lines=61> */
.L_x_16823:
        /* <DEDUP_REMOVED lines=26> */
.L_x_16827:
        /* <DEDUP_REMOVED lines=19> */
.L_x_16828:
        /* <DEDUP_REMOVED lines=61> */
.L_x_16826:
        /* <DEDUP_REMOVED lines=21> */
.L_x_16830:
        /* <DEDUP_REMOVED lines=19> */
.L_x_16831:
        /* <DEDUP_REMOVED lines=61> */
.L_x_16829:
        /* <DEDUP_REMOVED lines=26> */
.L_x_16833:
        /* <DEDUP_REMOVED lines=19> */
.L_x_16834:
        /* <DEDUP_REMOVED lines=61> */
.L_x_16832:
        /* <DEDUP_REMOVED lines=21> */
.L_x_16836:
        /* <DEDUP_REMOVED lines=19> */
.L_x_16837:
        /* <DEDUP_REMOVED lines=61> */
.L_x_16835:
        /* <DEDUP_REMOVED lines=26> */
.L_x_16839:
        /* <DEDUP_REMOVED lines=19> */
.L_x_16840:
        /* <DEDUP_REMOVED lines=61> */
.L_x_16838:
        /* <DEDUP_REMOVED lines=21> */
.L_x_16842:
        /* <DEDUP_REMOVED lines=19> */
.L_x_16843:
        /* <DEDUP_REMOVED lines=61> */
.L_x_16841:
        /* <DEDUP_REMOVED lines=18> */
.L_x_16795:
        /* <DEDUP_REMOVED lines=16> */
.L_x_16846:
        /* <DEDUP_REMOVED lines=16> */
.L_x_16847:
        /* <DEDUP_REMOVED lines=61> */
.L_x_16845:
[----:B------:R-:W-:Y:S01]  /*3a3a0*/  I2FP.F32.U32 R157, R158 ;  /* 0x0000009e009d7245 */ /* 0x000fe20000201000 */
[----:B------:R-:W-:Y:S01]  /*3a3b0*/  UISETP.NE.AND UP2, UPT, UR5, 0x1, UPT ;  /* 0x000000010500788c */ /* 0x000fe2000bf45270 */
[----:B-----5:R-:W-:Y:S01]  /*3a3c0*/  @P0 HADD2.F32 R158, -RZ, R40.H0_H0 ;  /* 0x20000028ff9e0230 */ /* 0x020fe20000004100 */
        /* <DEDUP_REMOVED lines=22> */
.L_x_16849:
        /* <DEDUP_REMOVED lines=16> */
.L_x_16850:
        /* <DEDUP_REMOVED lines=61> */
.L_x_16848:
        /* <DEDUP_REMOVED lines=25> */
.L_x_16852:
        /* <DEDUP_REMOVED lines=16> */
.L_x_16853:
        /* <DEDUP_REMOVED lines=61> */
.L_x_16851:
        /* <DEDUP_REMOVED lines=25> */
.L_x_16855:
        /* <DEDUP_REMOVED lines=16> */
.L_x_16856:
        /* <DEDUP_REMOVED lines=61> */
.L_x_16854:
        /* <DEDUP_REMOVED lines=23> */
.L_x_16858:
        /* <DEDUP_REMOVED lines=19> */
.L_x_16859:
        /* <DEDUP_REMOVED lines=61> */
.L_x_16857:
        /* <DEDUP_REMOVED lines=24> */
.L_x_16861:
        /* <DEDUP_REMOVED lines=19> */
.L_x_16862:
        /* <DEDUP_REMOVED lines=61> */
.L_x_16860:
        /* <DEDUP_REMOVED lines=24> */
.L_x_16864:
        /* <DEDUP_REMOVED lines=19> */
.L_x_16865:
        /* <DEDUP_REMOVED lines=61> */
.L_x_16863:
        /* <DEDUP_REMOVED lines=24> */
.L_x_16867:
        /* <DEDUP_REMOVED lines=19> */
.L_x_16868:
        /* <DEDUP_REMOVED lines=61> */
.L_x_16866:
        /* <DEDUP_REMOVED lines=14> */
.L_x_16844:
        /* <DEDUP_REMOVED lines=43> */
.L_x_16869:
        /* <DEDUP_REMOVED lines=29> */
.L_x_16872:
        /* <DEDUP_REMOVED lines=16> */
.L_x_16873:
        /* <DEDUP_REMOVED lines=61> */
.L_x_16871:
        /* <DEDUP_REMOVED lines=22> */
.L_x_16875:
        /* <DEDUP_REMOVED lines=16> */
.L_x_16876:
        /* <DEDUP_REMOVED lines=61> */
.L_x_16874:
        /* <DEDUP_REMOVED lines=25> */
.L_x_16878:
        /* <DEDUP_REMOVED lines=16> */
.L_x_16879:
        /* <DEDUP_REMOVED lines=61> */
.L_x_16877:
        /* <DEDUP_REMOVED lines=22> */
.L_x_16881:
        /* <DEDUP_REMOVED lines=16> */
.L_x_16882:
        /* <DEDUP_REMOVED lines=61> */
.L_x_16880:
        /* <DEDUP_REMOVED lines=25> */
.L_x_16884:
        /* <DEDUP_REMOVED lines=16> */
.L_x_16885:
        /* <DEDUP_REMOVED lines=61> */
.L_x_16883:
        /* <DEDUP_REMOVED lines=22> */
.L_x_16887:
        /* <DEDUP_REMOVED lines=16> */
.L_x_16888:
        /* <DEDUP_REMOVED lines=61> */
.L_x_16886:
        /* <DEDUP_REMOVED lines=25> */
.L_x_16890:
        /* <DEDUP_REMOVED lines=16> */
.L_x_16891:
        /* <DEDUP_REMOVED lines=61> */
.L_x_16889:
[----:B------:R-:W-:Y:S01]  /*40090*/  I2FP.F32.U32 R7, R11 ;  /* 0x0000000b00077245 */ /* 0x000fe20000201000 */
[----:B------:R-:W-:Y:S01]  /*400a0*/  UISETP.NE.AND UP2, UPT, UR5, 0x1, UPT ;  /* 0x000000010500788c */ /* 0x000fe2000bf45270 */
[----:B------:R-:W-:Y:S01]  /*400b0*/  MOV R11, R38 ;  /* 0x00000026000b7202 */ /* 0x000fe20000000f00 */
        /* <DEDUP_REMOVED lines=17> */
.L_x_16893:
        /* <DEDUP_REMOVED lines=19> */
.L_x_16894:
        /* <DEDUP_REMOVED lines=61> */
.L_x_16892:
        /* <DEDUP_REMOVED lines=25> */
.L_x_16896:
        /* <DEDUP_REMOVED lines=19> */
.L_x_16897:
        /* <DEDUP_REMOVED lines=61> */
.L_x_16895:
        /* <DEDUP_REMOVED lines=21> */
.L_x_16899:
        /* <DEDUP_REMOVED lines=19> */
.L_x_16900:
        /* <DEDUP_REMOVED lines=61> */
.L_x_16898:
        /* <DEDUP_REMOVED lines=26> */
.L_x_16902:
        /* <DEDUP_REMOVED lines=19> */
.L_x_16903:
        /* <DEDUP_REMOVED lines=61> */
.L_x_16901:
        /* <DEDUP_REMOVED lines=21> */
.L_x_16905:
        /* <DEDUP_REMOVED lines=19> */
.L_x_16906:
        /* <DEDUP_REMOVED lines=61> */
.L_x_16904:
        /* <DEDUP_REMOVED lines=26> */
.L_x_16908:
        /* <DEDUP_REMOVED lines=19> */
.L_x_16909:
        /* <DEDUP_REMOVED lines=61> */
.L_x_16907:
        /* <DEDUP_REMOVED lines=21> */
.L_x_16911:
        /* <DEDUP_REMOVED lines=19> */
.L_x_16912:
        /* <DEDUP_REMOVED lines=61> */
.L_x_16910:
        /* <DEDUP_REMOVED lines=26> */
.L_x_16914:
        /* <DEDUP_REMOVED lines=19> */
.L_x_16915:
        /* <DEDUP_REMOVED lines=61> */
.L_x_16913:
[----:B------:R-:W-:Y:S01]  /*43430*/  I2FP.F32.U32 R11, R11 ;  /* 0x0000000b000b7245 */ /* 0x000fe20000201000 */
[----:B------:R-:W-:Y:S01]  /*43440*/  UISETP.NE.AND UP2, UPT, UR5, 0x1, UPT ;  /* 0x000000010500788c */ /* 0x000fe2000bf45270 */
[----:B------:R-:W-:-:S03]  /*43450*/  UMOV UR4, 0x2 ;  /* 0x0000000200047882 */ /* 0x000fc60000000000 */
[----:B------:R-:W-:-:S05]  /*43460*/  FFMA.FTZ R11, R11, R174, 1.1641532182693481445e-10 ;  /* 0x2f0000000b0b7423 */ /* 0x000fca00000100ae */
[----:B------:R-:W-:Y:S01]  /*43470*/  FSETP.GTU.FTZ.AND P5, PT, R11, UR25, PT ;  /* 0x000000190b007c0b */ /* 0x000fe2000bfbc000 */
[----:B------:R-:W-:Y:S01]  /*43480*/  HADD2.F32 R11, -RZ, R135.H1_H1 ;  /* 0x30000087ff0b7230 */ /* 0x000fe20000004100 */
[----:B------:R-:W-:-:S04]  /*43490*/  MOV R135, R38 ;  /* 0x0000002600877202 */ /* 0x000fc80000000f00 */
        /* <DEDUP_REMOVED lines=14> */
.L_x_16917:
        /* <DEDUP_REMOVED lines=19> */
.L_x_16918:
        /* <DEDUP_REMOVED lines=61> */
.L_x_16916:
[----:B------:R-:W-:Y:S02]  /*43a80*/  I2FP.F32.U32 R132, R135 ;  /* 0x0000008700847245 */ /* 0x000fe40000201000 */
[----:B------:R-:W-:Y:S02]  /*43a90*/  PRMT R134, R187, 0x5410, R186 ;  /* 0x00005410bb867816 */ /* 0x000fe400000000ba */
[----:B------:R-:W-:Y:S01]  /*43aa0*/  PRMT R133, R193, 0x5410, R192 ;  /* 0x00005410c1857816 */ /* 0x000fe200000000c0 */
        /* <DEDUP_REMOVED lines=10> */
[----:B------:R-:W-:Y:S02]  /*43b50*/  PRMT R132, R195, 0x5410, R194 ;  /* 0x00005410c3847816 */ /* 0x000fe400000000c2 */
[----:B------:R-:W-:-:S04]  /*43b60*/  F2FP.F16.F32.PACK_AB R135, RZ, R176 ;  /* 0x000000b0ff87723e */ /* 0x000fc800000000ff */
[----:B------:R-:W-:Y:S01]  /*43b70*/  PRMT R135, R175, 0x5410, R135 ;  /* 0x00005410af877816 */ /* 0x000fe20000000087 */
[----:B------:R-:W-:Y:S06]  /*43b80*/  BRA `(.L_x_16919) ;  /* 0x0000003000f07947 */ /* 0x000fec0003800000 */
.L_x_16870:
        /* <DEDUP_REMOVED lines=16> */
.L_x_16921:
        /* <DEDUP_REMOVED lines=16> */
.L_x_16922:
        /* <DEDUP_REMOVED lines=61> */
.L_x_16920:
        /* <DEDUP_REMOVED lines=25> */
.L_x_16924:
        /* <DEDUP_REMOVED lines=16> */
.L_x_16925:
        /* <DEDUP_REMOVED lines=61> */
.L_x_16923:
[----:B------:R-:W-:Y:S01]  /*447c0*/  I2FP.F32.U32 R168, R171 ;  /* 0x000000ab00a87245 */ /* 0x000fe20000201000 */
[----:B------:R-:W-:Y:S01]  /*447d0*/  HADD2.F32 R132, -RZ, R132.H1_H1 ;  /* 0x30000084ff847230 */ /* 0x000fe20000004100 */
[----:B------:R-:W-:Y:S01]  /*447e0*/  UISETP.NE.AND UP2, UPT, UR4, 0x1, UPT ;  /* 0x000000010400788c */ /* 0x000fe2000bf45270 */
[----:B------:R-:W-:Y:S01]  /*447f0*/  LOP3.LUT R3, R3, 0xfffffffd, RZ, 0xc0, !PT ;  /* 0xfffffffd03037812 */ /* 0x000fe200078ec0ff */
[----:B------:R-:W-:Y:S01]  /*44800*/  UMOV UR5, 0x2 ;  /* 0x0000000200057882 */ /* 0x000fe20000000000 */
        /* <DEDUP_REMOVED lines=20> */
.L_x_16927:
        /* <DEDUP_REMOVED lines=16> */
.L_x_16928:
        /* <DEDUP_REMOVED lines=61> */
.L_x_16926:
[----:B------:R-:W-:Y:S01]  /*44e20*/  I2FP.F32.U32 R132, R132 ;  /* 0x0000008400847245 */ /* 0x000fe20000201000 */
[----:B------:R-:W-:Y:S01]  /*44e30*/  UISETP.NE.AND UP2, UPT, UR5, 0x1, UPT ;  /* 0x000000010500788c */ /* 0x000fe2000bf45270 */
[----:B------:R-:W-:Y:S01]  /*44e40*/  LOP3.LUT R3, R3, 0xfffffffe, RZ, 0xc0, !PT ;  /* 0xfffffffe03037812 */ /* 0x000fe200078ec0ff */
        /* <DEDUP_REMOVED lines=22> */
.L_x_16930:
        /* <DEDUP_REMOVED lines=16> */
.L_x_16931:
        /* <DEDUP_REMOVED lines=61> */
.L_x_16929:
[----:B------:R-:W-:Y:S01]  /*45480*/  I2FP.F32.U32 R132, R132 ;  /* 0x0000008400847245 */ /* 0x000fe20000201000 */
[----:B------:R-:W-:Y:S01]  /*45490*/  HADD2.F32 R133, -RZ, R133.H1_H1 ;  /* 0x30000085ff857230 */ /* 0x000fe20000004100 */
[----:B------:R-:W-:Y:S01]  /*454a0*/  UISETP.NE.AND UP2, UPT, UR4, 0x1, UPT ;  /* 0x000000010400788c */ /* 0x000fe2000bf45270 */
[----:B------:R-:W-:Y:S01]  /*454b0*/  MOV R171, R38 ;  /* 0x0000002600ab7202 */ /* 0x000fe20000000f00 */
[----:B------:R-:W-:Y:S01]  /*454c0*/  UMOV UR5, 0x2 ;  /* 0x0000000200057882 */ /* 0x000fe20000000000 */
[----:B------:R-:W-:Y:S01]  /*454d0*/  FFMA.FTZ R132, R132, R174, 1.1641532182693481445e-10 ;  /* 0x2f00000084847423 */ /* 0x000fe200000100ae */
[----:B------:R-:W-:-:S04]  /*454e0*/  FMUL.FTZ R133, R133, UR24 ;  /* 0x0000001885857c20 */ /* 0x000fc80008410000 */
[----:B------:R-:W-:Y:S01]  /*454f0*/  FSETP.GTU.FTZ.AND P1, PT, R132, UR25, PT ;  /* 0x0000001984007c0b */ /* 0x000fe2000bf3c000 */
[----:B------:R-:W-:-:S03]  /*45500*/  @P0 HADD2.F32 R132, -RZ, R41.H1_H1 ;  /* 0x30000029ff840230 */ /* 0x000fc60000004100 */
        /* <DEDUP_REMOVED lines=14> */
.L_x_16933:
        /* <DEDUP_REMOVED lines=19> */
.L_x_16934:
        /* <DEDUP_REMOVED lines=61> */
.L_x_16932:
        /* <DEDUP_REMOVED lines=24> */
.L_x_16936:
        /* <DEDUP_REMOVED lines=19> */
.L_x_16937:
        /* <DEDUP_REMOVED lines=61> */
.L_x_16935:
[----:B------:R-:W-:Y:S01]  /*46170*/  I2FP.F32.U32 R132, R173 ;  /* 0x000000ad00847245 */ /* 0x000fe20000201000 */
[----:B------:R-:W-:Y:S01]  /*46180*/  HADD2.F32 R134, -RZ, R134.H1_H1 ;  /* 0x30000086ff867230 */ /* 0x000fe20000004100 */
[----:B------:R-:W-:Y:S01]  /*46190*/  UISETP.NE.AND UP2, UPT, UR4, 0x1, UPT ;  /* 0x000000010400788c */ /* 0x000fe2000bf45270 */
[----:B------:R-:W-:Y:S01]  /*461a0*/  IMAD.MOV.U32 R173, RZ, RZ, R38 ;  /* 0x000000ffffad7224 */ /* 0x000fe200078e0026 */
        /* <DEDUP_REMOVED lines=20> */
.L_x_16939:
        /* <DEDUP_REMOVED lines=19> */
.L_x_16940:
        /* <DEDUP_REMOVED lines=61> */
.L_x_16938:
        /* <DEDUP_REMOVED lines=24> */
.L_x_16942:
        /* <DEDUP_REMOVED lines=19> */
.L_x_16943:
        /* <DEDUP_REMOVED lines=61> */
.L_x_16941:
        /* <DEDUP_REMOVED lines=14> */
.L_x_16919:
        /* <DEDUP_REMOVED lines=42> */
.L_x_16944:
        /* <DEDUP_REMOVED lines=200> */
.L_x_16946:
[----:B-1----:R-:W-:Y:S05]  /*47e70*/  BSYNC.RECONVERGENT B0 ;  /* 0x0000000000007941 */ /* 0x002fea0003800200 */
.L_x_16945:
        /* <DEDUP_REMOVED lines=14> */
[----:B------:R-:W0:Y:S03]  /*47f60*/  LDS.64 R132, [R132+UR5] ;  /* 0x0000000584847984 */ /* 0x000e260008000a00 */
.L_x_16948:
[----:B------:R-:W-:Y:S05]  /*47f70*/  BSYNC.RECONVERGENT B0 ;  /* 0x0000000000007941 */ /* 0x000fea0003800200 */
.L_x_16947:
        /* <DEDUP_REMOVED lines=28> */
[----:B------:R-:W-:-:S04]  /*48140*/  IMAD.IADD R134, R134, 0x1, R177 ;  /* 0x0000000186867824 */ /* 0x000fc800078e02b1 */
        /* <DEDUP_REMOVED lines=18> */
[----:B------:R-:W3:Y:S01]  /*48270*/  LDL R174, [R1+0x50] ;  /* 0x0000500001ae7983 */ /* 0x000ee20000100800 */
[----:B0-----:R-:W-:Y:S01]  /*48280*/  FMUL.FTZ R132, R177, R177 ;  /* 0x000000b1b1847220 */ /* 0x001fe20000410000 */
[----:B-1----:R-:W-:-:S08]  /*48290*/  FFMA.FTZ R175, R133, UR29, R134 ;  /* 0x0000001d85af7c23 */ /* 0x002fd00008010086 */
[----:B------:R-:W0:Y:S01]  /*482a0*/  @!P0 LDC.64 R134, c[0x0][0x3c0] ;  /* 0x0000f000ff868b82 */ /* 0x000e220000000a00 */
[----:B------:R-:W-:-:S07]  /*482b0*/  FSEL R178, R132, RZ, P1 ;  /* 0x000000ff84b27208 */ /* 0x000fce0000800000 */
[----:B------:R-:W1:Y:S01]  /*482c0*/  @!P0 LDC.64 R132, c[0x0][0x3c8] ;  /* 0x0000f200ff848b82 */ /* 0x000e620000000a00 */
[----:B------:R-:W-:Y:S01]  /*482d0*/  FADD.FTZ R175, R175, R178 ;  /* 0x000000b2afaf7221 */ /* 0x000fe20000010000 */
[----:B------:R-:W-:-:S05]  /*482e0*/  MOV R179, UR22 ;  /* 0x0000001600b37c02 */ /* 0x000fca0008000f00 */
        /* <DEDUP_REMOVED lines=30> */
[----:B------:R-:W-:Y:S01]  /*484d0*/  F2FP.F16.F32.PACK_AB R133, R133, R35 ;  /* 0x000000238585723e */ /* 0x000fe200000000ff */
[----:B------:R-:W-:Y:S02]  /*484e0*/  FMUL.FTZ R35, R175, R31 ;  /* 0x0000001faf237220 */ /* 0x000fe40000410000 */
[----:B------:R-:W-:Y:S01]  /*484f0*/  F2FP.F16.F32.PACK_AB R132, R134, R132 ;  /* 0x000000848684723e */ /* 0x000fe200000000ff */
        /* <DEDUP_REMOVED lines=9> */
[----:B------:R-:W-:Y:S01]  /*48590*/  F2FP.F16.F32.PACK_AB R134, R135, R134 ;  /* 0x000000868786723e */ /* 0x000fe200000000ff */
[----:B------:R-:W4:Y:S01]  /*485a0*/  LDL R194, [R1+0x8] ;  /* 0x0000080001c27983 */ /* 0x000f220000100800 */
[----:B------:R-:W-:Y:S01]  /*485b0*/  F2FP.F16.F32.PACK_AB R135, R31, R30 ;  /* 0x0000001e1f87723e */ /* 0x000fe200000000ff */
        /* <DEDUP_REMOVED lines=16> */
[----:B------:R-:W-:Y:S01]  /*486c0*/  F2FP.F16.F32.PACK_AB R35, R31, R30 ;  /* 0x0000001e1f23723e */ /* 0x000fe200000000ff */
[----:B-----5:R-:W-:Y:S01]  /*486d0*/  FFMA.FTZ R30, R36, R132, R48 ;  /* 0x00000084241e7223 */ /* 0x020fe20000010030 */
[----:B------:R-:W-:Y:S01]  /*486e0*/  FFMA.FTZ R36, R34, R195, R49 ;  /* 0x000000c322247223 */ /* 0x000fe20000010031 */
[----:B------:R-:W-:Y:S01]  /*486f0*/  FFMA.FTZ R29, R29, R134, R52 ;  /* 0x000000861d1d7223 */ /* 0x000fe20000010034 */
[----:B------:R-:W3:Y:S01]  /*48700*/  LDL R195, [R1+0x74] ;  /* 0x0000740001c37983 */ /* 0x000ee20000100800 */
[----:B------:R-:W-:-:S03]  /*48710*/  FFMA.FTZ R32, R32, R135, R53 ;  /* 0x0000008720207223 */ /* 0x000fc60000010035 */
[----:B------:R-:W4:Y:S01]  /*48720*/  LDL R134, [R1+0x84] ;  /* 0x0000840001867983 */ /* 0x000f220000100800 */
[----:B------:R-:W-:-:S03]  /*48730*/  FFMA.FTZ R31, R178, R133, R50 ;  /* 0x00000085b21f7223 */ /* 0x000fc60000010032 */
[----:B------:R-:W5:Y:S01]  /*48740*/  LDL R135, [R1+0x80] ;  /* 0x0000800001877983 */ /* 0x000f620000100800 */
[----:B------:R-:W-:-:S03]  /*48750*/  F2FP.F16.F32.PACK_AB R34, R32, R29 ;  /* 0x0000001d2022723e */ /* 0x000fc600000000ff */
[----:B------:R-:W2:Y:S01]  /*48760*/  LDL R178, [R1+0x78] ;  /* 0x0000780001b27983 */ /* 0x000ea20000100800 */
[----:B------:R-:W-:-:S03]  /*48770*/  F2FP.F16.F32.PACK_AB R32, R36, R30 ;  /* 0x0000001e2420723e */ /* 0x000fc600000000ff */
[----:B------:R-:W4:Y:S04]  /*48780*/  LDL R36, [R1+0x70] ;  /* 0x0000700001247983 */ /* 0x000f280000100800 */
[----:B------:R-:W5:Y:S04]  /*48790*/  LDL R133, [R1+0x88] ;  /* 0x0000880001857983 */ /* 0x000f680000100800 */
[----:B------:R-:W5:Y:S01]  /*487a0*/  LDL R132, [R1+0x8c] ;  /* 0x00008c0001847983 */ /* 0x000f620000100800 */
[----:B------:R-:W-:Y:S01]  /*487b0*/  F2FP.F16.F32.PACK_AB R33, R33, R31 ;  /* 0x0000001f2121723e */ /* 0x000fe200000000ff */
[----:B-1----:R-:W-:-:S04]  /*487c0*/  IMAD.WIDE.U32 R30, R23, 0x10, R184 ;  /* 0x00000010171e7825 */ /* 0x002fc800078e00b8 */
[C---:B------:R-:W-:Y:S01]  /*487d0*/  FADD.FTZ R26, -R177.reuse, R26 ;  /* 0x0000001ab11a7221 */ /* 0x040fe20000010100 */
[C---:B------:R-:W-:Y:S01]  /*487e0*/  FADD.FTZ R27, -R177.reuse, R27 ;  /* 0x0000001bb11b7221 */ /* 0x040fe20000010100 */
[C---:B------:R-:W-:Y:S01]  /*487f0*/  FADD.FTZ R23, -R177.reuse, R24 ;  /* 0x00000018b1177221 */ /* 0x040fe20000010100 */
[----:B------:R-:W-:Y:S01]  /*48800*/  FADD.FTZ R25, -R177, R25 ;  /* 0x00000019b1197221 */ /* 0x000fe20000010100 */
[----:B------:R0:W-:Y:S01]  /*48810*/  STG.E.128 desc[UR20][R30.64], R32 ;  /* 0x000000201e007986 */ /* 0x0001e2000c101d14 */
[----:B------:R-:W-:Y:S01]  /*48820*/  FMUL.FTZ R29, R175, R27 ;  /* 0x0000001baf1d7220 */ /* 0x000fe20000410000 */
[C---:B------:R-:W-:Y:S01]  /*48830*/  FADD.FTZ R19, -R177.reuse, R19 ;  /* 0x00000013b1137221 */ /* 0x040fe20000010100 */
[C---:B------:R-:W-:Y:S01]  /*48840*/  FADD.FTZ R20, -R177.reuse, R20 ;  /* 0x00000014b1147221 */ /* 0x040fe20000010100 */
[----:B------:R-:W-:Y:S02]  /*48850*/  FADD.FTZ R21, -R177, R21 ;  /* 0x00000015b1157221 */ /* 0x000fe40000010100 */
[C---:B------:R-:W-:Y:S01]  /*48860*/  FMUL.FTZ R19, R175.reuse, R19 ;  /* 0x00000013af137220 */ /* 0x040fe20000410000 */
[C---:B0-----:R-:W-:Y:S01]  /*48870*/  FMUL.FTZ R32, R175.reuse, R26 ;  /* 0x0000001aaf207220 */ /* 0x041fe20000410000 */
[C---:B------:R-:W-:Y:S01]  /*48880*/  FMUL.FTZ R31, R175.reuse, R23 ;  /* 0x00000017af1f7220 */ /* 0x040fe20000410000 */
[----:B------:R-:W-:Y:S01]  /*48890*/  FMUL.FTZ R30, R175, R25 ;  /* 0x00000019af1e7220 */ /* 0x000fe20000410000 */
[----:B------:R-:W-:Y:S01]  /*488a0*/  FFMA.FTZ R25, R29, R192, R193 ;  /* 0x000000c01d197223 */ /* 0x000fe200000100c1 */
[----:B------:R-:W-:Y:S01]  /*488b0*/  FMUL.FTZ R33, R175, R21 ;  /* 0x00000015af217220 */ /* 0x000fe20000410000 */
[----:B------:R-:W5:Y:S04]  /*488c0*/  LDL R35, [R1+0xa8] ;  /* 0x0000a80001237983 */ /* 0x000f680000100800 */
[----:B------:R-:W5:Y:S01]  /*488d0*/  LDL R34, [R1+0xac] ;  /* 0x0000ac0001227983 */ /* 0x000f620000100800 */
[----:B------:R-:W-:-:S03]  /*488e0*/  FADD.FTZ R14, -R177, R14 ;  /* 0x0000000eb10e7221 */ /* 0x000fc60000010100 */
[----:B------:R-:W5:Y:S04]  /*488f0*/  LDL R193, [R1+0xc0] ;  /* 0x0000c00001c17983 */ /* 0x000f680000100800 */
[----:B------:R-:W5:Y:S01]  /*48900*/  LDL R192, [R1+0xc4] ;  /* 0x0000c40001c07983 */ /* 0x000f620000100800 */
[----:B---3--:R-:W-:-:S03]  /*48910*/  FFMA.FTZ R26, R30, R179, R195 ;  /* 0x000000b31e1a7223 */ /* 0x008fc600000100c3 */
[----:B------:R-:W3:Y:S04]  /*48920*/  LDL R179, [R1+0xc8] ;  /* 0x0000c80001b37983 */ /* 0x000ee80000100800 */
[----:B------:R-:W3:Y:S01]  /*48930*/  LDL R195, [R1+0xb8] ;  /* 0x0000b80001c37983 */ /* 0x000ee20000100800 */
[----:B--2---:R-:W-:-:S03]  /*48940*/  FFMA.FTZ R23, R32, R194, R178 ;  /* 0x000000c220177223 */ /* 0x004fc600000100b2 */
[----:B------:R-:W2:Y:S01]  /*48950*/  LDL R178, [R1+0x90] ;  /* 0x0000900001b27983 */ /* 0x000ea20000100800 */
[----:B----4-:R-:W-:Y:S01]  /*48960*/  FFMA.FTZ R24, R31, R252, R36 ;  /* 0x000000fc1f187223 */ /* 0x010fe20000010024 */
[----:B------:R-:W-:Y:S01]  /*48970*/  F2FP.F16.F32.PACK_AB R25, R25, R23 ;  /* 0x000000171919723e */ /* 0x000fe200000000ff */
[----:B------:R-:W-:Y:S01]  /*48980*/  FADD.FTZ R23, -R177, R22 ;  /* 0x00000016b1177221 */ /* 0x000fe20000010100 */
[----:B------:R-:W-:Y:S01]  /*48990*/  FMUL.FTZ R22, R175, R20 ;  /* 0x00000014af167220 */ /* 0x000fe20000410000 */
[----:B------:R-:W4:Y:S01]  /*489a0*/  LDL R36, [R1+0xa4] ;  /* 0x0000a40001247983 */ /* 0x000f220000100800 */
[----:B------:R-:W-:Y:S01]  /*489b0*/  F2FP.F16.F32.PACK_AB R24, R26, R24 ;  /* 0x000000181a18723e */ /* 0x000fe200000000ff */
[----:B-----5:R-:W-:Y:S01]  /*489c0*/  FFMA.FTZ R26, R19, R248, R135 ;  /* 0x000000f8131a7223 */ /* 0x020fe20000010087 */
[----:B------:R-:W-:Y:S01]  /*489d0*/  FFMA.FTZ R27, R22, R249, R134 ;  /* 0x000000f9161b7223 */ /* 0x000fe20000010086 */
[----:B------:R-:W-:Y:S01]  /*489e0*/  FFMA.FTZ R20, R33, R250, R133 ;  /* 0x000000fa21147223 */ /* 0x000fe20000010085 */
[----:B------:R-:W5:Y:S04]  /*489f0*/  LDL R135, [R1+0x94] ;  /* 0x0000940001877983 */ /* 0x000f680000100800 */
[----:B------:R-:W3:Y:S04]  /*48a00*/  LDL R134, [R1+0x98] ;  /* 0x0000980001867983 */ /* 0x000ee80000100800 */
[----:B------:R-:W4:Y:S01]  /*48a10*/  LDL R133, [R1+0x9c] ;  /* 0x00009c0001857983 */ /* 0x000f220000100800 */
[----:B------:R-:W-:-:S03]  /*48a20*/  FMUL.FTZ R23, R175, R23 ;  /* 0x00000017af177220 */ /* 0x000fc60000410000 */
[----:B------:R-:W4:Y:S01]  /*48a30*/  LDL R252, [R1+0xb4] ;  /* 0x0000b40001fc7983 */ /* 0x000f220000100800 */
[----:B------:R-:W-:-:S03]  /*48a40*/  FFMA.FTZ R21, R23, R251, R132 ;  /* 0x000000fb17157223 */ /* 0x000fc60000010084 */
[----:B------:R-:W4:Y:S01]  /*48a50*/  LDL R132, [R1+0xa0] ;  /* 0x0000a00001847983 */ /* 0x000f220000100800 */
[----:B------:R-:W-:Y:S02]  /*48a60*/  F2FP.F16.F32.PACK_AB R26, R27, R26 ;  /* 0x0000001a1b1a723e */ /* 0x000fe400000000ff */
[----:B------:R-:W-:Y:S01]  /*48a70*/  F2FP.F16.F32.PACK_AB R27, R21, R20 ;  /* 0x00000014151b723e */ /* 0x000fe200000000ff */
[----:B------:R-:W-:-:S04]  /*48a80*/  IMAD.WIDE.U32 R20, R13, 0x10, R186 ;  /* 0x000000100d147825 */ /* 0x000fc800078e00ba */
[----:B------:R-:W-:Y:S01]  /*48a90*/  FFMA.FTZ R23, R23, R243, R63 ;  /* 0x000000f317177223 */ /* 0x000fe2000001003f */
[----:B------:R-:W4:Y:S04]  /*48aa0*/  LDL R194, [R1+0xbc] ;  /* 0x0000bc0001c27983 */ /* 0x000f280000100800 */
[----:B------:R0:W-:Y:S01]  /*48ab0*/  STG.E.128 desc[UR20][R20.64], R24 ;  /* 0x0000001814007986 */ /* 0x0001e2000c101d14 */
[----:B------:R-:W-:Y:S01]  /*48ac0*/  FFMA.FTZ R19, R19, R240, R60 ;  /* 0x000000f013137223 */ /* 0x000fe2000001003c */
[----:B------:R-:W-:Y:S01]  /*48ad0*/  FFMA.FTZ R22, R22, R241, R61 ;  /* 0x000000f116167223 */ /* 0x000fe2000001003d */
[----:B0-----:R-:W-:Y:S01]  /*48ae0*/  FFMA.FTZ R20, R33, R242, R62 ;  /* 0x000000f221147223 */ /* 0x001fe2000001003e */
[----:B------:R-:W-:Y:S01]  /*48af0*/  FFMA.FTZ R21, R32, R246, R58 ;  /* 0x000000f620157223 */ /* 0x000fe2000001003a */
[----:B------:R-:W-:Y:S01]  /*48b00*/  FFMA.FTZ R24, R29, R247, R59 ;  /* 0x000000f71d187223 */ /* 0x000fe2000001003b */
[----:B------:R-:W-:-:S02]  /*48b10*/  FFMA.FTZ R25, R30, R245, R57 ;  /* 0x000000f51e197223 */ /* 0x000fc40000010039 */
[----:B------:R-:W-:Y:S01]  /*48b20*/  F2FP.F16.F32.PACK_AB R23, R23, R20 ;  /* 0x000000141717723e */ /* 0x000fe200000000ff */
[----:B------:R-:W-:Y:S01]  /*48b30*/  FFMA.FTZ R20, R31, R244, R56 ;  /* 0x000000f41f147223 */ /* 0x000fe20000010038 */
[----:B------:R-:W-:-:S04]  /*48b40*/  F2FP.F16.F32.PACK_AB R21, R24, R21 ;  /* 0x000000151815723e */ /* 0x000fc800000000ff */
[----:B------:R-:W-:Y:S01]  /*48b50*/  F2FP.F16.F32.PACK_AB R20, R25, R20 ;  /* 0x000000141914723e */ /* 0x000fe200000000ff */
[----:B------:R-:W-:-:S04]  /*48b60*/  IMAD.WIDE.U32 R24, R13, 0x10, R184 ;  /* 0x000000100d187825 */ /* 0x000fc800078e00b8 */
[C---:B------:R-:W-:Y:S01]  /*48b70*/  FADD.FTZ R13, -R177.reuse, R15 ;  /* 0x0000000fb10d7221 */ /* 0x040fe20000010100 */
[C---:B------:R-:W-:Y:S01]  /*48b80*/  FADD.FTZ R15, -R177.reuse, R16 ;  /* 0x00000010b10f7221 */ /* 0x040fe20000010100 */
[----:B------:R-:W-:Y:S01]  /*48b90*/  FADD.FTZ R16, -R177, R18 ;  /* 0x00000012b1107221 */ /* 0x000fe20000010100 */
[----:B------:R-:W-:Y:S01]  /*48ba0*/  F2FP.F16.F32.PACK_AB R22, R22, R19 ;  /* 0x000000131616723e */ /* 0x000fe200000000ff */
[C---:B------:R-:W-:Y:S01]  /*48bb0*/  FMUL.FTZ R19, R175.reuse, R14 ;  /* 0x0000000eaf137220 */ /* 0x040fe20000410000 */
[C---:B------:R-:W-:Y:S01]  /*48bc0*/  FMUL.FTZ R13, R175.reuse, R13 ;  /* 0x0000000daf0d7220 */ /* 0x040fe20000410000 */
[C---:B------:R-:W-:Y:S01]  /*48bd0*/  FMUL.FTZ R18, R175.reuse, R15 ;  /* 0x0000000faf127220 */ /* 0x040fe20000410000 */
[----:B------:R-:W-:Y:S01]  /*48be0*/  FMUL.FTZ R16, R175, R16 ;  /* 0x00000010af107220 */ /* 0x000fe20000410000 */
[----:B------:R0:W-:Y:S02]  /*48bf0*/  STG.E.128 desc[UR20][R24.64], R20 ;  /* 0x0000001418007986 */ /* 0x0001e4000c101d14 */
[C---:B0-----:R-:W-:Y:S01]  /*48c00*/  FADD.FTZ R22, -R177.reuse, R136 ;  /* 0x00000088b1167221 */ /* 0x041fe20000010100 */
[----:B------:R-:W-:-:S03]  /*48c10*/  FADD.FTZ R23, -R177, R137 ;  /* 0x00000089b1177221 */ /* 0x000fc60000010100 */
[C---:B------:R-:W-:Y:S01]  /*48c20*/  FMUL.FTZ R25, R175.reuse, R22 ;  /* 0x00000016af197220 */ /* 0x040fe20000410000 */
[----:B------:R-:W-:Y:S01]  /*48c30*/  FMUL.FTZ R26, R175, R23 ;  /* 0x00000017af1a7220 */ /* 0x000fe20000410000 */
[C---:B------:R-:W-:Y:S01]  /*48c40*/  FADD.FTZ R30, -R177.reuse, R164 ;  /* 0x000000a4b11e7221 */ /* 0x040fe20000010100 */
[C---:B------:R-:W-:Y:S01]  /*48c50*/  FADD.FTZ R32, -R177.reuse, R163 ;  /* 0x000000a3b1207221 */ /* 0x040fe20000010100 */
[----:B------:R-:W4:Y:S04]  /*48c60*/  LDL R164, [R1+0xd0] ;  /* 0x0000d00001a47983 */ /* 0x000f280000100800 */
[----:B------:R-:W4:Y:S01]  /*48c70*/  LDL R163, [R1+0xd4] ;  /* 0x0000d40001a37983 */ /* 0x000f220000100800 */
[----:B------:R-:W-:-:S03]  /*48c80*/  FADD.FTZ R27, -R177, R162 ;  /* 0x000000a2b11b7221 */ /* 0x000fc60000010100 */
[----:B------:R-:W4:Y:S01]  /*48c90*/  LDL R162, [R1+0xd8] ;  /* 0x0000d80001a27983 */ /* 0x000f220000100800 */
[----:B--2---:R-:W-:-:S03]  /*48ca0*/  FFMA.FTZ R20, R19, R236, R178 ;  /* 0x000000ec13147223 */ /* 0x004fc600000100b2 */
[----:B------:R-:W2:Y:S01]  /*48cb0*/  LDL R178, [R1+0xcc] ;  /* 0x0000cc0001b27983 */ /* 0x000ea20000100800 */
[----:B-----5:R-:W-:Y:S01]  /*48cc0*/  FFMA.FTZ R21, R13, R237, R135 ;  /* 0x000000ed0d157223 */ /* 0x020fe20000010087 */
[----:B---3--:R-:W-:Y:S01]  /*48cd0*/  FFMA.FTZ R14, R18, R238, R134 ;  /* 0x000000ee120e7223 */ /* 0x008fe20000010086 */
[----:B----4-:R-:W-:-:S03]  /*48ce0*/  FFMA.FTZ R15, R16, R239, R133 ;  /* 0x000000ef100f7223 */ /* 0x010fc60000010085 */
[----:B------:R-:W-:Y:S02]  /*48cf0*/  F2FP.F16.F32.PACK_AB R20, R21, R20 ;  /* 0x000000141514723e */ /* 0x000fe400000000ff */
[----:B------:R-:W-:Y:S01]  /*48d00*/  F2FP.F16.F32.PACK_AB R21, R15, R14 ;  /* 0x0000000e0f15723e */ /* 0x000fe200000000ff */
[C---:B------:R-:W-:Y:S01]  /*48d10*/  FADD.FTZ R14, -R177.reuse, R17 ;  /* 0x00000011b10e7221 */ /* 0x040fe20000010100 */
[----:B------:R-:W-:-:S03]  /*48d20*/  FADD.FTZ R15, -R177, R39 ;  /* 0x00000027b10f7221 */ /* 0x000fc60000010100 */
[C---:B------:R-:W-:Y:S01]  /*48d30*/  FMUL.FTZ R24, R175.reuse, R14 ;  /* 0x0000000eaf187220 */ /* 0x040fe20000410000 */
[----:B------:R-:W-:Y:S01]  /*48d40*/  FMUL.FTZ R17, R175, R15 ;  /* 0x0000000faf117220 */ /* 0x000fe20000410000 */
[----:B------:R-:W-:Y:S01]  /*48d50*/  FFMA.FTZ R14, R25, R234, R35 ;  /* 0x000000ea190e7223 */ /* 0x000fe20000010023 */
[----:B------:R-:W-:Y:S01]  /*48d60*/  FFMA.FTZ R15, R26, R235, R34 ;  /* 0x000000eb1a0f7223 */ /* 0x000fe20000010022 */
[----:B------:R-:W-:Y:S01]  /*48d70*/  FFMA.FTZ R22, R24, R232, R132 ;  /* 0x000000e818167223 */ /* 0x000fe20000010084 */
[----:B------:R-:W-:-:S05]  /*48d80*/  FFMA.FTZ R23, R17, R233, R36 ;  /* 0x000000e911177223 */ /* 0x000fca0000010024 */
[----:B------:R-:W-:Y:S02]  /*48d90*/  F2FP.F16.F32.PACK_AB R22, R23, R22 ;  /* 0x000000161716723e */ /* 0x000fe400000000ff */
[----:B------:R-:W-:Y:S01]  /*48da0*/  F2FP.F16.F32.PACK_AB R23, R15, R14 ;  /* 0x0000000e0f17723e */ /* 0x000fe200000000ff */
[----:B------:R-:W-:-:S04]  /*48db0*/  IMAD.WIDE.U32 R14, R12, 0x10, R186 ;  /* 0x000000100c0e7825 */ /* 0x000fc800078e00ba */
[----:B------:R-:W-:Y:S01]  /*48dc0*/  FFMA.FTZ R17, R17, R225, R69 ;  /* 0x000000e111117223 */ /* 0x000fe20000010045 */
[----:B------:R-:W-:Y:S01]  /*48dd0*/  FFMA.FTZ R16, R16, R231, R67 ;  /* 0x000000e710107223 */ /* 0x000fe20000010043 */
[----:B------:R0:W-:Y:S01]  /*48de0*/  STG.E.128 desc[UR20][R14.64], R20 ;  /* 0x000000140e007986 */ /* 0x0001e2000c101d14 */
[----:B------:R-:W-:Y:S01]  /*48df0*/  FFMA.FTZ R13, R13, R229, R65 ;  /* 0x000000e50d0d7223 */ /* 0x000fe20000010041 */
[----:B0-----:R-:W-:Y:S01]  /*48e00*/  FFMA.FTZ R15, R18, R230, R66 ;  /* 0x000000e6120f7223 */ /* 0x001fe20000010042 */
[----:B------:R-:W-:Y:S01]  /*48e10*/  FFMA.FTZ R18, R24, R224, R68 ;  /* 0x000000e018127223 */ /* 0x000fe20000010044 */
[----:B------:R-:W-:Y:S01]  /*48e20*/  FFMA.FTZ R14, R19, R228, R64 ;  /* 0x000000e4130e7223 */ /* 0x000fe20000010040 */
[----:B------:R-:W-:Y:S01]  /*48e30*/  FFMA.FTZ R19, R25, R226, R70 ;  /* 0x000000e219137223 */ /* 0x000fe20000010046 */
[----:B------:R-:W-:Y:S02]  /*48e40*/  FFMA.FTZ R20, R26, R227, R71 ;  /* 0x000000e31a147223 */ /* 0x000fe40000010047 */
[----:B------:R-:W-:-:S02]  /*48e50*/  F2FP.F16.F32.PACK_AB R18, R17, R18 ;  /* 0x000000121112723e */ /* 0x000fc400000000ff */
[----:B------:R-:W-:Y:S02]  /*48e60*/  F2FP.F16.F32.PACK_AB R17, R16, R15 ;  /* 0x0000000f1011723e */ /* 0x000fe400000000ff */
[----:B------:R-:W-:Y:S01]  /*48e70*/  F2FP.F16.F32.PACK_AB R16, R13, R14 ;  /* 0x0000000e0d10723e */ /* 0x000fe200000000ff */
[----:B------:R-:W-:Y:S01]  /*48e80*/  IMAD.WIDE.U32 R12, R12, 0x10, R184 ;  /* 0x000000100c0c7825 */ /* 0x000fe200078e00b8 */
[----:B------:R-:W-:-:S05]  /*48e90*/  F2FP.F16.F32.PACK_AB R19, R20, R19 ;  /* 0x000000131413723e */ /* 0x000fca00000000ff */
[----:B------:R0:W-:Y:S02]  /*48ea0*/  STG.E.128 desc[UR20][R12.64], R16 ;  /* 0x000000100c007986 */ /* 0x0001e4000c101d14 */
[C---:B0-----:R-:W-:Y:S02]  /*48eb0*/  FADD.FTZ R17, -R177.reuse, R144 ;  /* 0x00000090b1117221 */ /* 0x041fe40000010100 */
[----:B------:R-:W3:Y:S01]  /*48ec0*/  LDL R144, [R1+0xb0] ;  /* 0x0000b00001907983 */ /* 0x000ee20000100800 */
[C---:B------:R-:W-:Y:S01]  /*48ed0*/  FADD.FTZ R134, -R177.reuse, R157 ;  /* 0x0000009db1867221 */ /* 0x040fe20000010100 */
[C---:B------:R-:W-:Y:S02]  /*48ee0*/  FADD.FTZ R21, -R177.reuse, R158 ;  /* 0x0000009eb1157221 */ /* 0x040fe40000010100 */
[----:B------:R-:W4:Y:S04]  /*48ef0*/  LDL R158, [R1+0xe8] ;  /* 0x0000e800019e7983 */ /* 0x000f280000100800 */
[----:B------:R-:W5:Y:S01]  /*48f00*/  LDL R157, [R1+0xec] ;  /* 0x0000ec00019d7983 */ /* 0x000f620000100800 */
[C---:B------:R-:W-:Y:S01]  /*48f10*/  FADD.FTZ R24, -R177.reuse, R159 ;  /* 0x0000009fb1187221 */ /* 0x040fe20000010100 */
[C---:B------:R-:W-:Y:S01]  /*48f20*/  FADD.FTZ R25, -R177.reuse, R160 ;  /* 0x000000a0b1197221 */ /* 0x040fe20000010100 */
[C---:B------:R-:W-:Y:S01]  /*48f30*/  FADD.FTZ R26, -R177.reuse, R161 ;  /* 0x000000a1b11a7221 */ /* 0x040fe20000010100 */
[----:B------:R-:W5:Y:S04]  /*48f40*/  LDL R160, [R1+0xe0] ;  /* 0x0000e00001a07983 */ /* 0x000f680000100800 */
[----:B------:R-:W5:Y:S04]  /*48f50*/  LDL R161, [R1+0xdc] ;  /* 0x0000dc0001a17983 */ /* 0x000f680000100800 */
        /* <DEDUP_REMOVED lines=20> */
[C---:B------:R-:W-:Y:S01]  /*490a0*/  FFMA.FTZ R15, R142.reuse, R218, R179 ;  /* 0x000000da8e0f7223 */ /* 0x040fe200000100b3 */
[----:B------:R-:W-:Y:S01]  /*490b0*/  FADD.FTZ R31, -R177, R167 ;  /* 0x000000a7b11f7221 */ /* 0x000fe20000010100 */
[----:B------:R-:W-:Y:S01]  /*490c0*/  FFMA.FTZ R145, R19, R221, R252 ;  /* 0x000000dd13917223 */ /* 0x000fe200000100fc */
[----:B------:R-:W-:Y:S01]  /*490d0*/  FFMA.FTZ R13, R139, R222, R195 ;  /* 0x000000de8b0d7223 */ /* 0x000fe200000100c3 */
[C---:B------:R-:W-:Y:S01]  /*490e0*/  FADD.FTZ R137, -R177.reuse, R149 ;  /* 0x00000095b1897221 */ /* 0x040fe20000010100 */
[C---:B------:R-:W-:Y:S01]  /*490f0*/  FADD.FTZ R132, -R177.reuse, R152 ;  /* 0x00000098b1847221 */ /* 0x040fe20000010100 */
[----:B------:R-:W-:Y:S01]  /*49100*/  FADD.FTZ R133, -R177, R170 ;  /* 0x000000aab1857221 */ /* 0x000fe20000010100 */
[----:B------:R-:W-:Y:S01]  /*49110*/  FMUL.FTZ R149, R175, R36 ;  /* 0x00000024af957220 */ /* 0x000fe20000410000 */
[----:B------:R-:W-:Y:S01]  /*49120*/  FADD.FTZ R20, -R177, R148 ;  /* 0x00000094b1147221 */ /* 0x000fe20000010100 */
[----:B------:R-:W-:Y:S01]  /*49130*/  FMUL.FTZ R36, R175, R27 ;  /* 0x0000001baf247220 */ /* 0x000fe20000410000 */
[C---:B------:R-:W-:Y:S01]  /*49140*/  FADD.FTZ R135, -R177.reuse, R150 ;  /* 0x00000096b1877221 */ /* 0x040fe20000010100 */
[----:B------:R-:W-:Y:S01]  /*49150*/  FADD.FTZ R39, -R177, R155 ;  /* 0x0000009bb1277221 */ /* 0x000fe20000010100 */
[----:B------:R-:W-:Y:S01]  /*49160*/  F2FP.F16.F32.PACK_AB R14, R17, R14 ;  /* 0x0000000e110e723e */ /* 0x000fe200000000ff */
[----:B------:R-:W-:Y:S01]  /*49170*/  FMUL.FTZ R27, R175, R31 ;  /* 0x0000001faf1b7220 */ /* 0x000fe20000410000 */
[C---:B------:R-:W-:Y:S01]  /*49180*/  FADD.FTZ R23, -R177.reuse, R171 ;  /* 0x000000abb1177221 */ /* 0x040fe20000010100 */
[----:B------:R-:W-:Y:S01]  /*49190*/  FADD.FTZ R33, -R177, R172 ;  /* 0x000000acb1217221 */ /* 0x000fe20000010100 */
[C---:B------:R-:W-:Y:S01]  /*491a0*/  FMUL.FTZ R150, R175.reuse, R132 ;  /* 0x00000084af967220 */ /* 0x040fe20000410000 */
[----:B------:R-:W-:Y:S01]  /*491b0*/  FMUL.FTZ R31, R175, R133 ;  /* 0x00000085af1f7220 */ /* 0x000fe20000410000 */
[----:B------:R-:W-:Y:S01]  /*491c0*/  FFMA.FTZ R132, R142, R210, R78 ;  /* 0x000000d28e847223 */ /* 0x000fe2000001004e */
[----:B------:R-:W-:Y:S01]  /*491d0*/  FFMA.FTZ R133, R154, R211, R79 ;  /* 0x000000d39a857223 */ /* 0x000fe2000001004f */
[----:B------:R-:W5:Y:S01]  /*491e0*/  LDL R172, [R1+0xf0] ;  /* 0x0000f00001ac7983 */ /* 0x000f620000100800 */
[C---:B------:R-:W-:Y:S01]  /*491f0*/  FADD.FTZ R136, -R177.reuse, R153 ;  /* 0x00000099b1887221 */ /* 0x040fe20000010100 */
[----:B------:R-:W-:-:S02]  /*49200*/  FADD.FTZ R22, -R177, R169 ;  /* 0x000000a9b1167221 */ /* 0x000fc40000010100 */
[----:B------:R-:W5:Y:S01]  /*49210*/  LDL R171, [R1+0xf4] ;  /* 0x0000f40001ab7983 */ /* 0x000f620000100800 */
[C---:B------:R-:W-:Y:S01]  /*49220*/  FMUL.FTZ R146, R175.reuse, R137 ;  /* 0x00000089af927220 */ /* 0x040fe20000410000 */
[C---:B------:R-:W-:Y:S01]  /*49230*/  FMUL.FTZ R153, R175.reuse, R39 ;  /* 0x00000027af997220 */ /* 0x040fe20000410000 */
[C---:B------:R-:W-:Y:S01]  /*49240*/  FMUL.FTZ R39, R175.reuse, R32 ;  /* 0x00000020af277220 */ /* 0x040fe20000410000 */
[C---:B------:R-:W-:Y:S01]  /*49250*/  FMUL.FTZ R32, R175.reuse, R23 ;  /* 0x00000017af207220 */ /* 0x040fe20000410000 */
[----:B------:R-:W-:Y:S01]  /*49260*/  FMUL.FTZ R148, R175, R135 ;  /* 0x00000087af947220 */ /* 0x000fe20000410000 */
[----:B------:R-:W-:Y:S01]  /*49270*/  FFMA.FTZ R23, R141, R208, R76 ;  /* 0x000000d08d177223 */ /* 0x000fe2000001004c */
[----:B------:R-:W-:Y:S01]  /*49280*/  FFMA.FTZ R135, R140, R215, R75 ;  /* 0x000000d78c877223 */ /* 0x000fe2000001004b */
[----:B------:R-:W5:Y:S01]  /*49290*/  LDL R170, [R1+0x100] ;  /* 0x0001000001aa7983 */ /* 0x000f620000100800 */
[----:B------:R-:W-:-:S03]  /*492a0*/  FMUL.FTZ R152, R175, R35 ;  /* 0x00000023af987220 */ /* 0x000fc60000410000 */
[----:B------:R-:W5:Y:S01]  /*492b0*/  LDL R169, [R1+0x108] ;  /* 0x0001080001a97983 */ /* 0x000f620000100800 */
[C---:B------:R-:W-:Y:S01]  /*492c0*/  FADD.FTZ R155, -R177.reuse, R176 ;  /* 0x000000b0b19b7221 */ /* 0x040fe20000010100 */
[----:B------:R-:W-:Y:S01]  /*492d0*/  FADD.FTZ R29, -R177, R168 ;  /* 0x000000a8b11d7221 */ /* 0x000fe20000010100 */
[C---:B------:R-:W-:Y:S01]  /*492e0*/  FMUL.FTZ R151, R175.reuse, R136 ;  /* 0x00000088af977220 */ /* 0x040fe20000410000 */
[----:B------:R-:W5:Y:S01]  /*492f0*/  LDL R168, [R1+0xf8] ;  /* 0x0000f80001a87983 */ /* 0x000f620000100800 */
[----:B------:R-:W-:-:S03]  /*49300*/  FMUL.FTZ R35, R175, R155 ;  /* 0x0000009baf237220 */ /* 0x000fc60000410000 */
[----:B------:R-:W5:Y:S04]  /*49310*/  LDL R167, [R1+0xfc] ;  /* 0x0000fc0001a77983 */ /* 0x000f680000100800 */
[----:B------:R-:W5:Y:S01]  /*49320*/  LDL R155, [R1+0x128] ;  /* 0x00012800019b7983 */ /* 0x000f620000100800 */
[----:B--2---:R-:W-:-:S03]  /*49330*/  FFMA.FTZ R16, R154, R219, R178 ;  /* 0x000000db9a107223 */ /* 0x004fc600000100b2 */
[----:B------:R-:W2:Y:S02]  /*49340*/  LDL R154, [R1+0x12c] ;  /* 0x00012c00019a7983 */ /* 0x000ea40000100800 */
[----:B------:R-:W-:Y:S01]  /*49350*/  F2FP.F16.F32.PACK_AB R15, R16, R15 ;  /* 0x0000000f100f723e */ /* 0x000fe200000000ff */
[----:B------:R-:W-:-:S04]  /*49360*/  IMAD.WIDE.U32 R16, R138, 0x10, R186 ;  /* 0x000000108a107825 */ /* 0x000fc800078e00ba */
[----:B---3--:R-:W-:Y:S01]  /*49370*/  FFMA.FTZ R12, R18, R220, R144 ;  /* 0x000000dc120c7223 */ /* 0x008fe20000010090 */
[----:B------:R-:W-:-:S04]  /*49380*/  FFMA.FTZ R144, R140, R223, R194 ;  /* 0x000000df8c907223 */ /* 0x000fc800000100c2 */
[----:B------:R-:W-:Y:S02]  /*49390*/  F2FP.F16.F32.PACK_AB R12, R145, R12 ;  /* 0x0000000c910c723e */ /* 0x000fe400000000ff */
[----:B------:R-:W-:Y:S01]  /*493a0*/  F2FP.F16.F32.PACK_AB R13, R144, R13 ;  /* 0x0000000d900d723e */ /* 0x000fe200000000ff */
[C---:B------:R-:W-:Y:S01]  /*493b0*/  FMUL.FTZ R145, R175.reuse, R20 ;  /* 0x00000014af917220 */ /* 0x040fe20000410000 */
[C---:B------:R-:W-:Y:S01]  /*493c0*/  FMUL.FTZ R20, R175.reuse, R134 ;  /* 0x00000086af147220 */ /* 0x040fe20000410000 */
[C---:B------:R-:W-:Y:S01]  /*493d0*/  FMUL.FTZ R144, R175.reuse, R30 ;  /* 0x0000001eaf907220 */ /* 0x040fe20000410000 */
[----:B------:R-:W-:Y:S01]  /*493e0*/  FMUL.FTZ R30, R175, R22 ;  /* 0x00000016af1e7220 */ /* 0x000fe20000410000 */
[----:B------:R0:W-:Y:S01]  /*493f0*/  STG.E.128 desc[UR20][R16.64], R12 ;  /* 0x0000000c10007986 */ /* 0x0001e2000c101d14 */
[----:B------:R-:W-:Y:S01]  /*49400*/  FFMA.FTZ R134, R143, R209, R77 ;  /* 0x000000d18f867223 */ /* 0x000fe2000001004d */
[----:B------:R-:W-:Y:S01]  /*49410*/  FFMA.FTZ R22, R139, R214, R74 ;  /* 0x000000d68b167223 */ /* 0x000fe2000001004a */
[----:B0-----:R-:W-:Y:S01]  /*49420*/  F2FP.F16.F32.PACK_AB R15, R133, R132 ;  /* 0x00000084850f723e */ /* 0x001fe200000000ff */
[----:B------:R-:W-:Y:S01]  /*49430*/  FFMA.FTZ R16, R145, R204, R164 ;  /* 0x000000cc91107223 */ /* 0x000fe200000100a4 */
[----:B------:R-:W-:Y:S01]  /*49440*/  FFMA.FTZ R133, R146, R205, R163 ;  /* 0x000000cd92857223 */ /* 0x000fe200000100a3 */
[----:B------:R-:W3:Y:S01]  /*49450*/  LDL R164, [R1+0x104] ;  /* 0x0001040001a47983 */ /* 0x000ee20000100800 */
[----:B------:R-:W-:-:S03]  /*49460*/  F2FP.F16.F32.PACK_AB R14, R134, R23 ;  /* 0x00000017860e723e */ /* 0x000fc600000000ff */
[----:B------:R-:W3:Y:S01]  /*49470*/  LDL R163, [R1+0x10c] ;  /* 0x00010c0001a37983 */ /* 0x000ee20000100800 */
[----:B------:R-:W-:Y:S01]  /*49480*/  F2FP.F16.F32.PACK_AB R13, R135, R22 ;  /* 0x00000016870d723e */ /* 0x000fe200000000ff */
[----:B------:R-:W-:Y:S01]  /*49490*/  FFMA.FTZ R134, R19, R213, R73 ;  /* 0x000000d513867223 */ /* 0x000fe20000010049 */
[----:B----4-:R-:W-:Y:S01]  /*494a0*/  FFMA.FTZ R19, R152, R202, R158 ;  /* 0x000000ca98137223 */ /* 0x010fe2000001009e */
[----:B-----5:R-:W-:Y:S01]  /*494b0*/  FFMA.FTZ R22, R153, R203, R157 ;  /* 0x000000cb99167223 */ /* 0x020fe2000001009d */
[----:B------:R-:W4:Y:S04]  /*494c0*/  LDL R158, [R1+0x120] ;  /* 0x00012000019e7983 */ /* 0x000f280000100800 */
[----:B------:R-:W5:Y:S01]  /*494d0*/  LDL R157, [R1+0x124] ;  /* 0x00012400019d7983 */ /* 0x000f620000100800 */
[----:B------:R-:W-:Y:S01]  /*494e0*/  FFMA.FTZ R17, R148, R206, R162 ;  /* 0x000000ce94117223 */ /* 0x000fe200000100a2 */
[----:B------:R-:W-:-:S02]  /*494f0*/  FFMA.FTZ R12, R18, R212, R72 ;  /* 0x000000d4120c7223 */ /* 0x000fc40000010048 */
[----:B------:R-:W5:Y:S01]  /*49500*/  LDL R162, [R1+0x110] ;  /* 0x0001100001a27983 */ /* 0x000f620000100800 */
[----:B------:R-:W-:Y:S01]  /*49510*/  FFMA.FTZ R132, R149, R207, R161 ;  /* 0x000000cf95847223 */ /* 0x000fe200000100a1 */
[----:B------:R-:W-:Y:S01]  /*49520*/  FFMA.FTZ R18, R150, R200, R160 ;  /* 0x000000c896127223 */ /* 0x000fe200000100a0 */
[----:B------:R-:W-:Y:S01]  /*49530*/  FFMA.FTZ R23, R151, R201, R159 ;  /* 0x000000c997177223 */ /* 0x000fe2000001009f */
[----:B------:R-:W5:Y:S04]  /*49540*/  LDL R161, [R1+0x114] ;  /* 0x0001140001a17983 */ /* 0x000f680000100800 */
[----:B------:R-:W5:Y:S04]  /*49550*/  LDL R160, [R1+0x118] ;  /* 0x0001180001a07983 */ /* 0x000f680000100800 */
[----:B------:R-:W5:Y:S01]  /*49560*/  LDL R159, [R1+0x11c] ;  /* 0x00011c00019f7983 */ /* 0x000f620000100800 */
[----:B------:R-:W-:Y:S01]  /*49570*/  F2FP.F16.F32.PACK_AB R12, R134, R12 ;  /* 0x0000000c860c723e */ /* 0x000fe200000000ff */
[----:B------:R-:W-:Y:S01]  /*49580*/  IMAD.WIDE.U32 R142, R138, 0x10, R184 ;  /* 0x000000108a8e7825 */ /* 0x000fe200078e00b8 */
[----:B------:R-:W-:-:S02]  /*49590*/  F2FP.F16.F32.PACK_AB R18, R23, R18 ;  /* 0x000000121712723e */ /* 0x000fc400000000ff */
[----:B------:R-:W-:Y:S01]  /*495a0*/  F2FP.F16.F32.PACK_AB R19, R22, R19 ;  /* 0x000000131613723e */ /* 0x000fe200000000ff */
[----:B------:R-:W-:Y:S01]  /*495b0*/  IMAD.WIDE.U32 R22, R147, 0x10, R186 ;  /* 0x0000001093167825 */ /* 0x000fe200078e00ba */
[----:B------:R-:W-:Y:S02]  /*495c0*/  F2FP.F16.F32.PACK_AB R16, R133, R16 ;  /* 0x000000108510723e */ /* 0x000fe400000000ff */
[----:B------:R-:W-:Y:S01]  /*495d0*/  F2FP.F16.F32.PACK_AB R17, R132, R17 ;  /* 0x000000118411723e */ /* 0x000fe200000000ff */
[C---:B------:R-:W-:Y:S01]  /*495e0*/  FMUL.FTZ R21, R175.reuse, R21 ;  /* 0x00000015af157220 */ /* 0x040fe20000410000 */
[----:B------:R0:W-:Y:S04]  /*495f0*/  STG.E.128 desc[UR20][R142.64], R12 ;  /* 0x0000000c8e007986 */ /* 0x0001e8000c101d14 */
[----:B------:R1:W-:Y:S01]  /*49600*/  STG.E.128 desc[UR20][R22.64], R16 ;  /* 0x0000001016007986 */ /* 0x0003e2000c101d14 */
[C---:B------:R-:W-:Y:S01]  /*49610*/  FMUL.FTZ R26, R175.reuse, R26 ;  /* 0x0000001aaf1a7220 */ /* 0x040fe20000410000 */
[----:B------:R-:W-:Y:S01]  /*49620*/  FMUL.FTZ R33, R175, R33 ;  /* 0x00000021af217220 */ /* 0x000fe20000410000 */
        /* <DEDUP_REMOVED lines=9> */
[----:B------:R-:W-:Y:S01]  /*496c0*/  FFMA.FTZ R23, R149, R199, R83 ;  /* 0x000000c795177223 */ /* 0x000fe20000010053 */
[----:B------:R-:W-:-:S02]  /*496d0*/  F2FP.F16.F32.PACK_AB R12, R16, R12 ;  /* 0x0000000c100c723e */ /* 0x000fc400000000ff */
[----:B------:R-:W-:Y:S01]  /*496e0*/  F2FP.F16.F32.PACK_AB R14, R22, R14 ;  /* 0x0000000e160e723e */ /* 0x000fe200000000ff */
        /* <DEDUP_REMOVED lines=8> */
[----:B------:R-:W-:Y:S01]  /*49770*/  FADD.FTZ R34, -R177, R173 ;  /* 0x000000adb1227221 */ /* 0x000fe20000010100 */
[C---:B------:R-:W-:Y:S01]  /*49780*/  FMUL.FTZ R24, R175.reuse, R24 ;  /* 0x00000018af187220 */ /* 0x040fe20000410000 */
[----:B------:R-:W-:Y:S01]  /*49790*/  FMUL.FTZ R25, R175, R25 ;  /* 0x00000019af197220 */ /* 0x000fe20000410000 */
[----:B------:R-:W-:Y:S01]  /*497a0*/  FFMA.FTZ R20, R20, R116, R88 ;  /* 0x0000007414147223 */ /* 0x000fe20000010058 */
[----:B------:R-:W-:Y:S01]  /*497b0*/  F2FP.F16.F32.PACK_AB R23, R39, R23 ;  /* 0x000000172717723e */ /* 0x000fe200000000ff */
[----:B------:R-:W-:Y:S01]  /*497c0*/  FFMA.FTZ R39, R21, R117, R89 ;  /* 0x0000007515277223 */ /* 0x000fe20000010059 */
[----:B------:R-:W-:Y:S01]  /*497d0*/  FMUL.FTZ R34, R175, R34 ;  /* 0x00000022af227220 */ /* 0x000fe20000410000 */
[C---:B------:R-:W-:Y:S01]  /*497e0*/  FFMA.FTZ R17, R24.reuse, R182, R168 ;  /* 0x000000b618117223 */ /* 0x040fe200000100a8 */
[----:B------:R-:W-:Y:S01]  /*497f0*/  FFMA.FTZ R143, R25, R183, R167 ;  /* 0x000000b7198f7223 */ /* 0x000fe200000100a7 */
[----:B------:R-:W-:Y:S01]  /*49800*/  FMUL.FTZ R29, R175, R29 ;  /* 0x0000001daf1d7220 */ /* 0x000fe20000410000 */
[----:B------:R-:W-:Y:S01]  /*49810*/  FFMA.FTZ R21, R24, R118, R90 ;  /* 0x0000007618157223 */ /* 0x000fe2000001005a */
[----:B------:R-:W-:-:S02]  /*49820*/  F2FP.F16.F32.PACK_AB R20, R39, R20 ;  /* 0x000000142714723e */ /* 0x000fc400000000ff */
[----:B------:R-:W-:Y:S01]  /*49830*/  F2FP.F16.F32.PACK_AB R17, R143, R17 ;  /* 0x000000118f11723e */ /* 0x000fe200000000ff */
        /* <DEDUP_REMOVED lines=10> */
[C---:B--2---:R-:W-:Y:S01]  /*498e0*/  FFMA.FTZ R39, R35.reuse, R123, R154 ;  /* 0x0000007b23277223 */ /* 0x044fe2000001009a */
[----:B------:R-:W-:Y:S01]  /*498f0*/  FFMA.FTZ R35, R35, R107, R103 ;  /* 0x0000006b23237223 */ /* 0x000fe20000010067 */
[C---:B---3--:R-:W-:Y:S01]  /*49900*/  FFMA.FTZ R142, R36.reuse, R129, R164 ;  /* 0x00000081248e7223 */ /* 0x048fe200000100a4 */
[----:B------:R-:W-:Y:S01]  /*49910*/  FFMA.FTZ R36, R36, R113, R93 ;  /* 0x0000007124247223 */ /* 0x000fe2000001005d */
[----:B------:R-:W-:-:S04]  /*49920*/  FFMA.FTZ R26, R144, R131, R163 ;  /* 0x00000083901a7223 */ /* 0x000fc800000100a3 */
[----:B------:R-:W-:Y:S02]  /*49930*/  F2FP.F16.F32.PACK_AB R22, R36, R22 ;  /* 0x000000162416723e */ /* 0x000fe400000000ff */
[----:B------:R-:W-:Y:S01]  /*49940*/  F2FP.F16.F32.PACK_AB R19, R26, R19 ;  /* 0x000000131a13723e */ /* 0x000fe200000000ff */
[----:B----4-:R-:W-:Y:S01]  /*49950*/  FFMA.FTZ R26, R32, R120, R158 ;  /* 0x00000078201a7223 */ /* 0x010fe2000001009e */
[----:B-----5:R-:W-:Y:S01]  /*49960*/  FFMA.FTZ R36, R33, R121, R157 ;  /* 0x0000007921247223 */ /* 0x020fe2000001009d */
[----:B------:R-:W-:Y:S01]  /*49970*/  F2FP.F16.F32.PACK_AB R18, R142, R18 ;  /* 0x000000128e12723e */ /* 0x000fe200000000ff */
[----:B------:R-:W-:Y:S01]  /*49980*/  FFMA.FTZ R144, R25, R119, R91 ;  /* 0x0000007719907223 */ /* 0x000fe2000001005b */
[C---:B------:R-:W-:Y:S02]  /*49990*/  FFMA.FTZ R24, R27.reuse, R124, R162 ;  /* 0x0000007c1b187223 */ /* 0x040fe400000100a2 */
[----:B------:R-:W-:Y:S01]  /*499a0*/  F2FP.F16.F32.PACK_AB R26, R36, R26 ;  /* 0x0000001a241a723e */ /* 0x000fe200000000ff */
[----:B------:R-:W-:Y:S01]  /*499b0*/  FFMA.FTZ R36, R27, R108, R96 ;  /* 0x0000006c1b247223 */ /* 0x000fe20000010060 */
        /* <DEDUP_REMOVED lines=10> */
[----:B------:R-:W-:-:S02]  /*49a60*/  F2FP.F16.F32.PACK_AB R21, R144, R21 ;  /* 0x000000159015723e */ /* 0x000fc400000000ff */
[----:B------:R-:W-:Y:S02]  /*49a70*/  F2FP.F16.F32.PACK_AB R35, R35, R34 ;  /* 0x000000222323723e */ /* 0x000fe400000000ff */
[----:B------:R-:W-:Y:S02]  /*49a80*/  F2FP.F16.F32.PACK_AB R24, R143, R24 ;  /* 0x000000188f18723e */ /* 0x000fe400000000ff */
[----:B------:R-:W-:Y:S02]  /*49a90*/  F2FP.F16.F32.PACK_AB R25, R142, R25 ;  /* 0x000000198e19723e */ /* 0x000fe400000000ff */
[----:B------:R-:W-:Y:S02]  /*49aa0*/  F2FP.F16.F32.PACK_AB R27, R39, R27 ;  /* 0x0000001b271b723e */ /* 0x000fe400000000ff */
[----:B------:R-:W-:Y:S02]  /*49ab0*/  F2FP.F16.F32.PACK_AB R34, R33, R32 ;  /* 0x000000202122723e */ /* 0x000fe400000000ff */
[----:B------:R-:W-:-:S02]  /*49ac0*/  F2FP.F16.F32.PACK_AB R33, R31, R30 ;  /* 0x0000001e1f21723e */ /* 0x000fc400000000ff */
[----:B------:R-:W-:Y:S01]  /*49ad0*/  F2FP.F16.F32.PACK_AB R32, R29, R36 ;  /* 0x000000241d20723e */ /* 0x000fe200000000ff */
[----:B------:R0:W-:Y:S04]  /*49ae0*/  STG.E.128 desc[UR20][R132.64], R16 ;  /* 0x0000001084007986 */ /* 0x0001e8000c101d14 */
[----:B------:R0:W-:Y:S04]  /*49af0*/  STG.E.128 desc[UR20][R138.64], R20 ;  /* 0x000000148a007986 */ /* 0x0001e8000c101d14 */
[----:B------:R0:W-:Y:S04]  /*49b00*/  STG.E.128 desc[UR20][R134.64], R24 ;  /* 0x0000001886007986 */ /* 0x0001e8000c101d14 */
[----:B------:R0:W-:Y:S01]  /*49b10*/  STG.E.128 desc[UR20][R140.64], R32 ;  /* 0x000000208c007986 */ /* 0x0001e2000c101d14 */
[----:B-1----:R-:W-:Y:S05]  /*49b20*/  BRA.U !UP2, `(.L_x_16949) ;  /* 0xfffffb850abc7547 */ /* 0x002fea000b83ffff */
[----:B------:R-:W-:Y:S05]  /*49b30*/  EXIT ;  /* 0x000000000000794d */ /* 0x000fea0003800000 */
.L_x_16950:
        /* <DEDUP_REMOVED lines=12> */
.L_x_27889:


//--------------------- .text._ZN10layer_norm31ln_parallel_residual_fwd_kernelINS_13Kernel_traitsIf6__halfS2_S2_fjLj7168ELj1ELj1ELj4ELj16ENS_18Kernel_traits_baseILj7168EfS2_S2_S2_fjLj128EEEEELb1ELb1ELb0EEEvNS_9FwdParamsE --------------------------
	.section	.text._ZN10layer_norm31ln_parallel_residual_fwd_kernelINS_13Kernel_traitsIf6__halfS2_S2_fjLj7168ELj1ELj1ELj4ELj16ENS_18Kernel_traits_baseILj7168EfS2_S2_S2_fjLj128EEEEELb1ELb1ELb0EEEvNS_9FwdParamsE,"ax",@progbits
	.align	128
        .global         _ZN10layer_norm31ln_parallel_residual_fwd_kernelINS_13Kernel_traitsIf6__halfS2_S2_fjLj7168ELj1ELj1ELj4ELj16ENS_18Kernel_traits_baseILj7168EfS2_S2_S2_fjLj128EEEEELb1ELb1ELb0EEEvNS_9FwdParamsE
        .type           _ZN10layer_norm31ln_parallel_residual_fwd_kernelINS_13Kernel_traitsIf6__halfS2_S2_fjLj7168ELj1ELj1ELj4ELj16ENS_18Kernel_traits_baseILj7168EfS2_S2_S2_fjLj128EEEEELb1ELb1ELb0EEEvNS_9FwdParamsE,@function
        .size           _ZN10layer_norm31ln_parallel_residual_fwd_kernelINS_13Kernel_traitsIf6__halfS2_S2_fjLj7168ELj1ELj1ELj4ELj16ENS_18Kernel_traits_baseILj7168EfS2_S2_S2_fjLj128EEEEELb1ELb1ELb0EEEvNS_9FwdParamsE,(.L_x_27890 - _ZN10layer_norm31ln_parallel_residual_fwd_kernelINS_13Kernel_traitsIf6__halfS2_S2_fjLj7168ELj1ELj1ELj4ELj16ENS_18Kernel_traits_baseILj7168EfS2_S2_S2_fjLj128EEEEELb1ELb1ELb0EEEvNS_9FwdParamsE)
        .other          _ZN10layer_norm31ln_parallel_residual_fwd_kernelINS_13Kernel_traitsIf6__halfS2_S2_fjLj7168ELj1ELj1ELj4ELj16ENS_18Kernel_traits_baseILj7168EfS2_S2_S2_fjLj128EEEEELb1ELb1ELb0EEEvNS_9FwdParamsE,@"STO_CUDA_ENTRY STV_DEFAULT"
_ZN10layer_norm31ln_parallel_residual_fwd_kernelINS_13Kernel_traitsIf6__halfS2_S2_fjLj7168ELj1ELj1ELj4ELj16ENS_18Kernel_traits_baseILj7168EfS2_S2_S2_fjLj128EEEEELb1ELb1ELb0EEEvNS_9FwdParamsE:
.text._ZN10layer_norm31ln_parallel_residual_fwd_kernelINS_13Kernel_traitsIf6__halfS2_S2_fjLj7168ELj1ELj1ELj4ELj16ENS_18Kernel_traits_baseILj7168EfS2_S2_S2_fjLj128EEEEELb1ELb1ELb0EEEvNS_9FwdParamsE:
        /* <DEDUP_REMOVED lines=128> */
.L_x_16952:
        /* <DEDUP_REMOVED lines=71> */
.L_x_16953:
[----:B------:R-:W-:Y:S05]  /*0c70*/  BSYNC.RECONVERGENT B0 ;  /* 0x0000000000007941 */ /* 0x000fea0003800200 */
.L_x_16951:
        /* <DEDUP_REMOVED lines=86> */
.L_x_17842:
        /* <DEDUP_REMOVED lines=41> */
.L_x_16959:
        /* <DEDUP_REMOVED lines=13> */
.L_x_16961:
[----:B------:R-:W-:Y:S05]  /*1540*/  BSYNC.RECONVERGENT B2 ;  /* 0x0000000000027941 */ /* 0x000fea0003800200 */
.L_x_16960:
        /* <DEDUP_REMOVED lines=42> */
.L_x_16958:
[----:B------:R-:W-:Y:S05]  /*17f0*/  BSYNC.RECONVERGENT B1 ;  /* 0x0000000000017941 */ /* 0x000fea0003800200 */
.L_x_16957:
        /* <DEDUP_REMOVED lines=10> */
[----:B------:R-:W-:-:S02]  /*18a0*/  IMAD.MOV.U32 R173, RZ, RZ, 0x2 ;  /* 0x00000002ffad7424 */ /* 0x000fc400078e00ff */
[----:B0-----:R-:W-:Y:S01]  /*18b0*/  FMUL.FTZ R30, R30, R195 ;  /* 0x000000c31e1e7220 */ /* 0x001fe20000410000 */
[----:B-1----:R-:W-:-:S04]  /*18c0*/  FSETP.GTU.FTZ.AND P2, PT, R0, R215, PT ;  /* 0x000000d70000720b */ /* 0x002fc80003f5c000 */
        /* <DEDUP_REMOVED lines=15> */
.L_x_16964:
        /* <DEDUP_REMOVED lines=13> */
.L_x_16966:
[----:B------:R-:W-:Y:S05]  /*1a90*/  BSYNC.RECONVERGENT B2 ;  /* 0x0000000000027941 */ /* 0x000fea0003800200 */
.L_x_16965:
        /* <DEDUP_REMOVED lines=43> */
.L_x_16963:
[----:B------:R-:W-:Y:S05]  /*1d50*/  BSYNC.RECONVERGENT B1 ;  /* 0x0000000000017941 */ /* 0x000fea0003800200 */
.L_x_16962:
        /* <DEDUP_REMOVED lines=9> */
[----:B------:R-:W-:-:S04]  /*1df0*/  FSETP.GTU.FTZ.AND P2, PT, R30, R215, PT ;  /* 0x000000d71e00720b */ /* 0x000fc80003f5c000 */
[----:B------:R-:W-:Y:S02]  /*1e00*/  FSEL R30, R152, RZ, !P2 ;  /* 0x000000ff981e7208 */ /* 0x000fe40005000000 */
[----:B------:R-:W-:-:S03]  /*1e10*/  PLOP3.LUT P2, PT, P2, PT, PT, 0x8, 0x80 ;  /* 0x000000000080781c */ /* 0x000fc6000174e170 */
[----:B------:R-:W-:Y:S01]  /*1e20*/  @P1 FADD.FTZ R30, R5, R30 ;  /* 0x0000001e051e1221 */ /* 0x000fe20000010000 */
[----:B------:R-:W-:-:S04]  /*1e30*/  MOV R5, R2 ;  /* 0x0000000200057202 */ /* 0x000fc80000000f00 */
[----:B------:R-:W-:-:S05]  /*1e40*/  F2FP.F16.F32.PACK_AB R211, RZ, R30 ;  /* 0x0000001effd3723e */ /* 0x000fca00000000ff */
        /* <DEDUP_REMOVED lines=10> */
.L_x_16969:
        /* <DEDUP_REMOVED lines=13> */
.L_x_16971:
[----:B------:R-:W-:Y:S05]  /*1fc0*/  BSYNC.RECONVERGENT B2 ;  /* 0x0000000000027941 */ /* 0x000fea0003800200 */
.L_x_16970:
        /* <DEDUP_REMOVED lines=43> */
.L_x_16968:
[----:B------:R-:W-:Y:S05]  /*2280*/  BSYNC.RECONVERGENT B1 ;  /* 0x0000000000017941 */ /* 0x000fea0003800200 */
.L_x_16967:
[----:B------:R-:W-:Y:S01]  /*2290*/  I2FP.F32.U32 R5, R5 ;  /* 0x0000000500057245 */ /* 0x000fe20000201000 */
[----:B------:R-:W-:Y:S01]  /*22a0*/  HADD2.F32 R174, -RZ, R153.H0_H0 ;  /* 0x20000099ffae7230 */ /* 0x000fe20000004100 */
[----:B------:R-:W-:Y:S01]  /*22b0*/  ISETP.NE.AND P2, PT, R181, 0x1, PT ;  /* 0x00000001b500780c */ /* 0x000fe20003f45270 */
[----:B------:R-:W-:Y:S01]  /*22c0*/  BSSY.RECONVERGENT B1, `(.L_x_16972) ;  /* 0x000004f000017945 */ /* 0x000fe20003800200 */
[----:B------:R-:W-:Y:S01]  /*22d0*/  LOP3.LUT R10, R10, 0xfffffffb, RZ, 0xc0, !PT ;  /* 0xfffffffb0a0a7812 */ /* 0x000fe200078ec0ff */
[----:B------:R-:W-:Y:S01]  /*22e0*/  FFMA.FTZ R152, R5, R216, 1.1641532182693481445e-10 ;  /* 0x2f00000005987423 */ /* 0x000fe200000100d8 */
[----:B------:R-:W-:Y:S01]  /*22f0*/  FMUL.FTZ R174, R174, R195 ;  /* 0x000000c3aeae7220 */ /* 0x000fe20000410000 */
[----:B------:R-:W-:Y:S02]  /*2300*/  HFMA2 R173, -RZ, RZ, 0, 1.1920928955078125e-07 ;  /* 0x00000002ffad7431 */ /* 0x000fe400000001ff */
[----:B------:R-:W-:Y:S01]  /*2310*/  IMAD.MOV.U32 R5, RZ, RZ, R2 ;  /* 0x000000ffff057224 */ /* 0x000fe200078e0002 */
[----:B------:R-:W-:Y:S01]  /*2320*/  FSETP.GTU.FTZ.AND P3, PT, R152, R215, PT ;  /* 0x000000d79800720b */ /* 0x000fe20003f7c000 */
        /* <DEDUP_REMOVED lines=15> */
.L_x_16974:
        /* <DEDUP_REMOVED lines=13> */
.L_x_16976:
[----:B------:R-:W-:Y:S05]  /*24f0*/  BSYNC.RECONVERGENT B2 ;  /* 0x0000000000027941 */ /* 0x000fea0003800200 */
.L_x_16975:
        /* <DEDUP_REMOVED lines=43> */
.L_x_16973:
[----:B------:R-:W-:Y:S05]  /*27b0*/  BSYNC.RECONVERGENT B1 ;  /* 0x0000000000017941 */ /* 0x000fea0003800200 */
.L_x_16972:
        /* <DEDUP_REMOVED lines=25> */
.L_x_16979:
        /* <DEDUP_REMOVED lines=13> */
.L_x_16981:
[----:B------:R-:W-:Y:S05]  /*2a20*/  BSYNC.RECONVERGENT B2 ;  /* 0x0000000000027941 */ /* 0x000fea0003800200 */
.L_x_16980:
        /* <DEDUP_REMOVED lines=43> */
.L_x_16978:
[----:B------:R-:W-:Y:S05]  /*2ce0*/  BSYNC.RECONVERGENT B1 ;  /* 0x0000000000017941 */ /* 0x000fea0003800200 */
.L_x_16977:
        /* <DEDUP_REMOVED lines=23> */
.L_x_16984:
        /* <DEDUP_REMOVED lines=13> */
.L_x_16986:
[----:B------:R-:W-:Y:S05]  /*2f30*/  BSYNC.RECONVERGENT B2 ;  /* 0x0000000000027941 */ /* 0x000fea0003800200 */
.L_x_16985:
        /* <DEDUP_REMOVED lines=43> */
.L_x_16983:
[----:B------:R-:W-:Y:S05]  /*31f0*/  BSYNC.RECONVERGENT B1 ;  /* 0x0000000000017941 */ /* 0x000fea0003800200 */
.L_x_16982:
[----:B------:R-:W-:Y:S01]  /*3200*/  I2FP.F32.U32 R5, R5 ;  /* 0x0000000500057245 */ /* 0x000fe20000201000 */
[----:B------:R-:W-:Y:S01]  /*3210*/  HADD2.F32 R154, -RZ, R154.H1_H1 ;  /* 0x3000009aff9a7230 */ /* 0x000fe20000004100 */
[----:B------:R-:W-:Y:S01]  /*3220*/  ISETP.NE.AND P4, PT, R204, 0x1, PT ;  /* 0x00000001cc00780c */ /* 0x000fe20003f85270 */
[----:B------:R-:W-:Y:S01]  /*3230*/  @P1 HADD2.F32 R182, -RZ, R34.H1_H1 ;  /* 0x30000022ffb61230 */ /* 0x000fe20000004100 */
        /* <DEDUP_REMOVED lines=19> */
.L_x_16989:
        /* <DEDUP_REMOVED lines=13> */
.L_x_16991:
[----:B------:R-:W-:Y:S05]  /*3440*/  BSYNC.RECONVERGENT B2 ;  /* 0x0000000000027941 */ /* 0x000fea0003800200 */
.L_x_16990:
        /* <DEDUP_REMOVED lines=43> */
.L_x_16988:
[----:B------:R-:W-:Y:S05]  /*3700*/  BSYNC.RECONVERGENT B1 ;  /* 0x0000000000017941 */ /* 0x000fea0003800200 */
.L_x_16987:
        /* <DEDUP_REMOVED lines=8> */
[----:B------:R-:W-:-:S04]  /*3790*/  FSETP.GTU.FTZ.AND P4, PT, R152, R215, PT ;  /* 0x000000d79800720b */ /* 0x000fc80003f9c000 */
        /* <DEDUP_REMOVED lines=14> */
.L_x_16994:
        /* <DEDUP_REMOVED lines=13> */
.L_x_16996:
[----:B------:R-:W-:Y:S05]  /*3950*/  BSYNC.RECONVERGENT B2 ;  /* 0x0000000000027941 */ /* 0x000fea0003800200 */
.L_x_16995:
        /* <DEDUP_REMOVED lines=43> */
.L_x_16993:
[----:B------:R-:W-:Y:S05]  /*3c10*/  BSYNC.RECONVERGENT B1 ;  /* 0x0000000000017941 */ /* 0x000fea0003800200 */
.L_x_16992:
[----:B------:R-:W-:Y:S01]  /*3c20*/  I2FP.F32.U32 R153, R153 ;  /* 0x0000009900997245 */ /* 0x000fe20000201000 */
[----:B------:R-:W-:Y:S01]  /*3c30*/  HADD2.F32 R152, -RZ, R155.H1_H1 ;  /* 0x3000009bff987230 */ /* 0x000fe20000004100 */
[----:B------:R-:W-:Y:S01]  /*3c40*/  PRMT R154, R217, 0x5410, R154 ;  /* 0x00005410d99a7816 */ /* 0x000fe2000000009a */
[----:B------:R-:W-:Y:S02]  /*3c50*/  @P1 HADD2.F32 R204, -RZ, R35.H1_H1 ;  /* 0x30000023ffcc1230 */ /* 0x000fe40000004100 */
[----:B------:R-:W-:Y:S01]  /*3c60*/  FFMA.FTZ R216, R153, R216, 1.1641532182693481445e-10 ;  /* 0x2f00000099d87423 */ /* 0x000fe200000100d8 */
[----:B------:R-:W-:Y:S01]  /*3c70*/  FMUL.FTZ R152, R152, R195 ;  /* 0x000000c398987220 */ /* 0x000fe20000410000 */
[----:B------:R-:W-:-:S03]  /*3c80*/  PRMT R153, R212, 0x5410, R214 ;  /* 0x00005410d4997816 */ /* 0x000fc600000000d6 */
[----:B------:R-:W-:-:S04]  /*3c90*/  FSETP.GTU.FTZ.AND P5, PT, R216, R215, PT ;  /* 0x000000d7d800720b */ /* 0x000fc80003fbc000 */
[----:B------:R-:W-:Y:S02]  /*3ca0*/  FSEL R195, R152, RZ, !P5 ;  /* 0x000000ff98c37208 */ /* 0x000fe40006800000 */
[----:B------:R-:W-:Y:S02]  /*3cb0*/  PLOP3.LUT P5, PT, P5, PT, PT, 0x8, 0x80 ;  /* 0x000000000080781c */ /* 0x000fe40002fae170 */
[----:B------:R-:W-:Y:S01]  /*3cc0*/  PRMT R152, R203, 0x5410, R211 ;  /* 0x00005410cb987816 */ /* 0x000fe200000000d3 */
[----:B------:R-:W-:-:S05]  /*3cd0*/  @P1 FADD.FTZ R195, R204, R195 ;  /* 0x000000c3ccc31221 */ /* 0x000fca0000010000 */
[----:B------:R-:W-:-:S04]  /*3ce0*/  F2FP.F16.F32.PACK_AB R155, RZ, R195 ;  /* 0x000000c3ff9b723e */ /* 0x000fc800000000ff */
[----:B------:R-:W-:Y:S01]  /*3cf0*/  PRMT R155, R213, 0x5410, R155 ;  /* 0x00005410d59b7816 */ /* 0x000fe2000000009b */
[----:B------:R-:W-:Y:S06]  /*3d00*/  BRA `(.L_x_16997) ;  /* 0x00000050006c7947 */ /* 0x000fec0003800000 */
.L_x_16956:
        /* <DEDUP_REMOVED lines=16> */
.L_x_17000:
        /* <DEDUP_REMOVED lines=13> */
.L_x_17002:
[----:B------:R-:W-:Y:S05]  /*3ee0*/  BSYNC.RECONVERGENT B2 ;  /* 0x0000000000027941 */ /* 0x000fea0003800200 */
.L_x_17001:
        /* <DEDUP_REMOVED lines=42> */
.L_x_16999:
[----:B------:R-:W-:Y:S05]  /*4190*/  BSYNC.RECONVERGENT B1 ;  /* 0x0000000000017941 */ /* 0x000fea0003800200 */
.L_x_16998:
        /* <DEDUP_REMOVED lines=9> */
[----:B-----5:R-:W-:-:S04]  /*4230*/  HADD2.F32 R0, -RZ, R152.H0_H0 ;  /* 0x20000098ff007230 */ /* 0x020fc80000004100 */
        /* <DEDUP_REMOVED lines=15> */
.L_x_17005:
        /* <DEDUP_REMOVED lines=13> */
.L_x_17007:
[----:B------:R-:W-:Y:S05]  /*4400*/  BSYNC.RECONVERGENT B2 ;  /* 0x0000000000027941 */ /* 0x000fea0003800200 */
.L_x_17006:
        /* <DEDUP_REMOVED lines=43> */
.L_x_17004:
[----:B------:R-:W-:Y:S05]  /*46c0*/  BSYNC.RECONVERGENT B1 ;  /* 0x0000000000017941 */ /* 0x000fea0003800200 */
.L_x_17003:
[----:B------:R-:W-:Y:S01]  /*46d0*/  I2FP.F32.U32 R16, R5 ;  /* 0x0000000500107245 */ /* 0x000fe20000201000 */
[----:B------:R-:W-:Y:S01]  /*46e0*/  HADD2.F32 R18, -RZ, R36.H0_H0 ;  /* 0x20000024ff127230 */ /* 0x000fe20000004100 */
[----:B------:R-:W-:Y:S01]  /*46f0*/  ISETP.NE.AND P3, PT, R17, 0x1, PT ;  /* 0x000000011100780c */ /* 0x000fe20003f65270 */
[----:B------:R-:W-:Y:S02]  /*4700*/  BSSY.RECONVERGENT B1, `(.L_x_17008) ;  /* 0x000004f000017945 */ /* 0x000fe40003800200 */
[----:B------:R-:W-:Y:S01]  /*4710*/  FFMA.FTZ R5, R16, R215, 1.1641532182693481445e-10 ;  /* 0x2f00000010057423 */ /* 0x000fe200000100d7 */
[----:B------:R-:W-:Y:S01]  /*4720*/  FMUL.FTZ R18, R18, R195 ;  /* 0x000000c312127220 */ /* 0x000fe20000410000 */
[----:B------:R-:W-:-:S03]  /*4730*/  @P1 HADD2.F32 R16, -RZ, R32.H0_H0 ;  /* 0x20000020ff101230 */ /* 0x000fc60000004100 */
[----:B------:R-:W-:-:S04]  /*4740*/  FSETP.GTU.FTZ.AND P2, PT, R5, R22, PT ;  /* 0x000000160500720b */ /* 0x000fc80003f5c000 */
[----:B------:R-:W-:Y:S01]  /*4750*/  FSEL R5, R18, RZ, !P2 ;  /* 0x000000ff12057208 */ /* 0x000fe20005000000 */
[----:B------:R-:W-:Y:S01]  /*4760*/  IMAD.MOV.U32 R18, RZ, RZ, 0x2 ;  /* 0x00000002ff127424 */ /* 0x000fe200078e00ff */
        /* <DEDUP_REMOVED lines=15> */
.L_x_17010:
        /* <DEDUP_REMOVED lines=13> */
.L_x_17012:
[----:B------:R-:W-:Y:S05]  /*4930*/  BSYNC.RECONVERGENT B2 ;  /* 0x0000000000027941 */ /* 0x000fea0003800200 */
.L_x_17011:
        /* <DEDUP_REMOVED lines=43> */
.L_x_17009:
[----:B------:R-:W-:Y:S05]  /*4bf0*/  BSYNC.RECONVERGENT B1 ;  /* 0x0000000000017941 */ /* 0x000fea0003800200 */
.L_x_17008:
        /* <DEDUP_REMOVED lines=22> */
.L_x_17015:
        /* <DEDUP_REMOVED lines=13> */
.L_x_17017:
[----:B------:R-:W-:Y:S05]  /*4e30*/  BSYNC.RECONVERGENT B2 ;  /* 0x0000000000027941 */ /* 0x000fea0003800200 */
.L_x_17016:
        /* <DEDUP_REMOVED lines=43> */
.L_x_17014:
[----:B------:R-:W-:Y:S05]  /*50f0*/  BSYNC.RECONVERGENT B1 ;  /* 0x0000000000017941 */ /* 0x000fea0003800200 */
.L_x_17013:
        /* <DEDUP_REMOVED lines=25> */
.L_x_17020:
        /* <DEDUP_REMOVED lines=13> */
.L_x_17022:
[----:B------:R-:W-:Y:S05]  /*5360*/  BSYNC.RECONVERGENT B2 ;  /* 0x0000000000027941 */ /* 0x000fea0003800200 */
.L_x_17021:
        /* <DEDUP_REMOVED lines=43> */
.L_x_17019:
[----:B------:R-:W-:Y:S05]  /*5620*/  BSYNC.RECONVERGENT B1 ;  /* 0x0000000000017941 */ /* 0x000fea0003800200 */
.L_x_17018:
        /* <DEDUP_REMOVED lines=22> */
.L_x_17025:
        /* <DEDUP_REMOVED lines=13> */
.L_x_17027:
[----:B------:R-:W-:Y:S05]  /*5860*/  BSYNC.RECONVERGENT B2 ;  /* 0x0000000000027941 */ /* 0x000fea0003800200 */
.L_x_17026:
        /* <DEDUP_REMOVED lines=43> */
.L_x_17024:
[----:B------:R-:W-:Y:S05]  /*5b20*/  BSYNC.RECONVERGENT B1 ;  /* 0x0000000000017941 */ /* 0x000fea0003800200 */
.L_x_17023:
        /* <DEDUP_REMOVED lines=25> */
.L_x_17030:
        /* <DEDUP_REMOVED lines=13> */
.L_x_17032:
[----:B------:R-:W-:Y:S05]  /*5d90*/  BSYNC.RECONVERGENT B2 ;  /* 0x0000000000027941 */ /* 0x000fea0003800200 */
.L_x_17031:
        /* <DEDUP_REMOVED lines=43> */
.L_x_17029:
[----:B------:R-:W-:Y:S05]  /*6050*/  BSYNC.RECONVERGENT B1 ;  /* 0x0000000000017941 */ /* 0x000fea0003800200 */
.L_x_17028:
        /* <DEDUP_REMOVED lines=22> */
.L_x_17035:
        /* <DEDUP_REMOVED lines=13> */
.L_x_17037:
[----:B------:R-:W-:Y:S05]  /*6290*/  BSYNC.RECONVERGENT B2 ;  /* 0x0000000000027941 */ /* 0x000fea0003800200 */
.L_x_17036:
        /* <DEDUP_REMOVED lines=43> */
.L_x_17034:
[----:B------:R-:W-:Y:S05]  /*6550*/  BSYNC.RECONVERGENT B1 ;  /* 0x0000000000017941 */ /* 0x000fea0003800200 */
.L_x_17033:
        /* <DEDUP_REMOVED lines=25> */
.L_x_17040:
        /* <DEDUP_REMOVED lines=13> */
.L_x_17042:
[----:B------:R-:W-:Y:S05]  /*67c0*/  BSYNC.RECONVERGENT B2 ;  /* 0x0000000000027941 */ /* 0x000fea0003800200 */
.L_x_17041:
        /* <DEDUP_REMOVED lines=43> */
.L_x_17039:
[----:B------:R-:W-:Y:S05]  /*6a80*/  BSYNC.RECONVERGENT B1 ;  /* 0x0000000000017941 */ /* 0x000fea0003800200 */
.L_x_17038:
        /* <DEDUP_REMOVED lines=20> */
.L_x_17045:
        /* <DEDUP_REMOVED lines=13> */
.L_x_17047:
[----:B------:R-:W-:Y:S05]  /*6ca0*/  BSYNC.RECONVERGENT B2 ;  /* 0x0000000000027941 */ /* 0x000fea0003800200 */
.L_x_17046:
        /* <DEDUP_REMOVED lines=43> */
.L_x_17044:
[----:B------:R-:W-:Y:S05]  /*6f60*/  BSYNC.RECONVERGENT B1 ;  /* 0x0000000000017941 */ /* 0x000fea0003800200 */
.L_x_17043:
        /* <DEDUP_REMOVED lines=11> */
[----:B------:R-:W-:-:S03]  /*7020*/  IMAD.MOV.U32 R152, RZ, RZ, 0x2 ;  /* 0x00000002ff987424 */ /* 0x000fc600078e00ff */
        /* <DEDUP_REMOVED lines=13> */
.L_x_17050:
        /* <DEDUP_REMOVED lines=13> */
.L_x_17052:
[----:B------:R-:W-:Y:S05]  /*71d0*/  BSYNC.RECONVERGENT B2 ;  /* 0x0000000000027941 */ /* 0x000fea0003800200 */
.L_x_17051:
        /* <DEDUP_REMOVED lines=43> */
.L_x_17049:
[----:B------:R-:W-:Y:S05]  /*7490*/  BSYNC.RECONVERGENT B1 ;  /* 0x0000000000017941 */ /* 0x000fea0003800200 */
.L_x_17048:
        /* <DEDUP_REMOVED lines=20> */
.L_x_17055:
        /* <DEDUP_REMOVED lines=13> */
.L_x_17057:
[----:B------:R-:W-:Y:S05]  /*76b0*/  BSYNC.RECONVERGENT B2 ;  /* 0x0000000000027941 */ /* 0x000fea0003800200 */
.L_x_17056:
        /* <DEDUP_REMOVED lines=43> */
.L_x_17054:
[----:B------:R-:W-:Y:S05]  /*7970*/  BSYNC.RECONVERGENT B1 ;  /* 0x0000000000017941 */ /* 0x000fea0003800200 */
.L_x_17053:
        /* <DEDUP_REMOVED lines=25> */
.L_x_17060:
        /* <DEDUP_REMOVED lines=13> */
.L_x_17062:
[----:B------:R-:W-:Y:S05]  /*7be0*/  BSYNC.RECONVERGENT B2 ;  /* 0x0000000000027941 */ /* 0x000fea0003800200 */
.L_x_17061:
        /* <DEDUP_REMOVED lines=43> */
.L_x_17059:
[----:B------:R-:W-:Y:S05]  /*7ea0*/  BSYNC.RECONVERGENT B1 ;  /* 0x0000000000017941 */ /* 0x000fea0003800200 */
.L_x_17058:
        /* <DEDUP_REMOVED lines=20> */
.L_x_17065:
        /* <DEDUP_REMOVED lines=13> */
.L_x_17067:
[----:B------:R-:W-:Y:S05]  /*80c0*/  BSYNC.RECONVERGENT B2 ;  /* 0x0000000000027941 */ /* 0x000fea0003800200 */
.L_x_17066:
        /* <DEDUP_REMOVED lines=43> */
.L_x_17064:
[----:B------:R-:W-:Y:S05]  /*8380*/  BSYNC.RECONVERGENT B1 ;  /* 0x0000000000017941 */ /* 0x000fea0003800200 */
.L_x_17063:
        /* <DEDUP_REMOVED lines=25> */
.L_x_17070:
        /* <DEDUP_REMOVED lines=13> */
.L_x_17072:
[----:B------:R-:W-:Y:S05]  /*85f0*/  BSYNC.RECONVERGENT B2 ;  /* 0x0000000000027941 */ /* 0x000fea0003800200 */
.L_x_17071:
        /* <DEDUP_REMOVED lines=43> */
.L_x_17069:
[----:B------:R-:W-:Y:S05]  /*88b0*/  BSYNC.RECONVERGENT B1 ;  /* 0x0000000000017941 */ /* 0x000fea0003800200 */
.L_x_17068:
        /* <DEDUP_REMOVED lines=20> */
.L_x_17075:
        /* <DEDUP_REMOVED lines=15> */
.L_x_17077:
[----:B------:R-:W-:Y:S05]  /*8af0*/  BSYNC.RECONVERGENT B2 ;  /* 0x0000000000027941 */ /* 0x000fea0003800200 */
.L_x_17076:
        /* <DEDUP_REMOVED lines=43> */
.L_x_17074:
[----:B------:R-:W-:Y:S05]  /*8db0*/  BSYNC.RECONVERGENT B1 ;  /* 0x0000000000017941 */ /* 0x000fea0003800200 */
.L_x_17073:
        /* <DEDUP_REMOVED lines=9> */
[----:B------:R-:W-:-:S03]  /*8e50*/  SEL R22, RZ, 0x1, P6 ;  /* 0x00000001ff167807 */ /* 0x000fc60003000000 */
[----:B------:R-:W-:-:S04]  /*8e60*/  FADD.FTZ R155, R155, R204 ;  /* 0x000000cc9b9b7221 */ /* 0x000fc80000010000 */
[--C-:B------:R-:W-:Y:S01]  /*8e70*/  @P1 FADD.FTZ R195, R152, R155.reuse ;  /* 0x0000009b98c31221 */ /* 0x100fe20000010000 */
[----:B------:R-:W-:Y:S01]  /*8e80*/  @!P1 IMAD.MOV.U32 R195, RZ, RZ, R155 ;  /* 0x000000ffffc39224 */ /* 0x000fe200078e009b */
[----:B------:R-:W-:-:S04]  /*8e90*/  PRMT R152, R203, 0x5410, R211 ;  /* 0x00005410cb987816 */ /* 0x000fc800000000d3 */
[----:B------:R-:W-:-:S04]  /*8ea0*/  F2FP.F16.F32.PACK_AB R155, RZ, R195 ;  /* 0x000000c3ff9b723e */ /* 0x000fc800000000ff */
[----:B------:R-:W-:-:S07]  /*8eb0*/  PRMT R155, R213, 0x5410, R155 ;  /* 0x00005410d59b7816 */ /* 0x000fce000000009b */
.L_x_16997:
        /* <DEDUP_REMOVED lines=43> */
.L_x_17078:
[----:B------:R-:W-:Y:S02]  /*9170*/  IMAD.MOV.U32 R203, RZ, RZ, R210 ;  /* 0x000000ffffcb7224 */ /* 0x000fe400078e00d2 */
[----:B0-----:R-:W-:-:S07]  /*9180*/  VIADD R206, R202, 0x80 ;  /* 0x00000080cace7836 */ /* 0x001fce0000000000 */
.L_x_16955:
[----:B------:R-:W-:Y:S05]  /*9190*/  BSYNC.RECONVERGENT B0 ;  /* 0x0000000000007941 */ /* 0x000fea0003800200 */
.L_x_16954:
        /* <DEDUP_REMOVED lines=35> */
.L_x_17084:
        /* <DEDUP_REMOVED lines=13> */
.L_x_17086:
[----:B------:R-:W-:Y:S05]  /*94a0*/  BSYNC.RECONVERGENT B2 ;  /* 0x0000000000027941 */ /* 0x000fea0003800200 */
.L_x_17085:
        /* <DEDUP_REMOVED lines=42> */
.L_x_17083:
[----:B------:R-:W-:Y:S05]  /*9750*/  BSYNC.RECONVERGENT B1 ;  /* 0x0000000000017941 */ /* 0x000fea0003800200 */
.L_x_17082:
        /* <DEDUP_REMOVED lines=25> */
.L_x_17089:
        /* <DEDUP_REMOVED lines=13> */
.L_x_17091:
[----:B------:R-:W-:Y:S05]  /*99c0*/  BSYNC.RECONVERGENT B2 ;  /* 0x0000000000027941 */ /* 0x000fea0003800200 */
.L_x_17090:
        /* <DEDUP_REMOVED lines=43> */
.L_x_17088:
[----:B------:R-:W-:Y:S05]  /*9c80*/  BSYNC.RECONVERGENT B1 ;  /* 0x0000000000017941 */ /* 0x000fea0003800200 */
.L_x_17087:
        /* <DEDUP_REMOVED lines=25> */
.L_x_17094:
        /* <DEDUP_REMOVED lines=13> */
.L_x_17096:
[----:B------:R-:W-:Y:S05]  /*9ef0*/  BSYNC.RECONVERGENT B2 ;  /* 0x0000000000027941 */ /* 0x000fea0003800200 */
.L_x_17095:
        /* <DEDUP_REMOVED lines=43> */
.L_x_17093:
[----:B------:R-:W-:Y:S05]  /*a1b0*/  BSYNC.RECONVERGENT B1 ;  /* 0x0000000000017941 */ /* 0x000fea0003800200 */
.L_x_17092:
        /* <DEDUP_REMOVED lines=22> */
.L_x_17099:
[----:B------:R-:W-:Y:S01]  /*a320*/  IADD3 R11, PT, PT, R11, 0x1, RZ ;  /* 0x000000010b0b7810 */ /* 0x000fe20007ffe0ff */
[----:B------:R-:W-:Y:S03]  /*a330*/  BSSY.RECONVERGENT B2, `(.L_x_17100) ;  /* 0x000000c000027945 */ /* 0x000fe60003800200 */
[C---:B------:R-:W-:Y:S01]  /*a340*/  ISETP.NE.AND P2, PT, R11.reuse, RZ, PT ;  /* 0x000000ff0b00720c */ /* 0x040fe20003f45270 */
[----:B0-----:R-:W-:-:S12]  /*a350*/  IMAD.WIDE.U32 R204, R11, -0x2daee0ad, RZ ;  /* 0xd2511f530bcc7825 */ /* 0x001fd800078e00ff */
        /* <DEDUP_REMOVED lines=9> */
.L_x_17101:
[----:B------:R-:W-:Y:S05]  /*a3f0*/  BSYNC.RECONVERGENT B2 ;  /* 0x0000000000027941 */ /* 0x000fea0003800200 */
.L_x_17100:
        /* <DEDUP_REMOVED lines=43> */
.L_x_17098:
[----:B------:R-:W-:Y:S05]  /*a6b0*/  BSYNC.RECONVERGENT B1 ;  /* 0x0000000000017941 */ /* 0x000fea0003800200 */
.L_x_17097:
        /* <DEDUP_REMOVED lines=25> */
.L_x_17104:
        /* <DEDUP_REMOVED lines=13> */
.L_x_17106:
[----:B------:R-:W-:Y:S05]  /*a920*/  BSYNC.RECONVERGENT B2 ;  /* 0x0000000000027941 */ /* 0x000fea0003800200 */
.L_x_17105:
        /* <DEDUP_REMOVED lines=43> */
.L_x_17103:
[----:B------:R-:W-:Y:S05]  /*abe0*/  BSYNC.RECONVERGENT B1 ;  /* 0x0000000000017941 */ /* 0x000fea0003800200 */
.L_x_17102:
        /* <DEDUP_REMOVED lines=22> */
.L_x_17109:
        /* <DEDUP_REMOVED lines=13> */
.L_x_17111:
[----:B------:R-:W-:Y:S05]  /*ae20*/  BSYNC.RECONVERGENT B2 ;  /* 0x0000000000027941 */ /* 0x000fea0003800200 */
.L_x_17110:
        /* <DEDUP_REMOVED lines=43> */
.L_x_17108:
[----:B------:R-:W-:Y:S05]  /*b0e0*/  BSYNC.RECONVERGENT B1 ;  /* 0x0000000000017941 */ /* 0x000fea0003800200 */
.L_x_17107:
        /* <DEDUP_REMOVED lines=25> */
.L_x_17114:
        /* <DEDUP_REMOVED lines=13> */
.L_x_17116:
[----:B------:R-:W-:Y:S05]  /*b350*/  BSYNC.RECONVERGENT B2 ;  /* 0x0000000000027941 */ /* 0x000fea0003800200 */
.L_x_17115:
        /* <DEDUP_REMOVED lines=43> */
.L_x_17113:
[----:B------:R-:W-:Y:S05]  /*b610*/  BSYNC.RECONVERGENT B1 ;  /* 0x0000000000017941 */ /* 0x000fea0003800200 */
.L_x_17112:
        /* <DEDUP_REMOVED lines=22> */
.L_x_17119:
        /* <DEDUP_REMOVED lines=13> */
.L_x_17121:
[----:B------:R-:W-:Y:S05]  /*b850*/  BSYNC.RECONVERGENT B2 ;  /* 0x0000000000027941 */ /* 0x000fea0003800200 */
.L_x_17120:
        /* <DEDUP_REMOVED lines=43> */
.L_x_17118:
[----:B------:R-:W-:Y:S05]  /*bb10*/  BSYNC.RECONVERGENT B1 ;  /* 0x0000000000017941 */ /* 0x000fea0003800200 */
.L_x_17117:
        /* <DEDUP_REMOVED lines=25> */
.L_x_17124:
        /* <DEDUP_REMOVED lines=13> */
.L_x_17126:
[----:B------:R-:W-:Y:S05]  /*bd80*/  BSYNC.RECONVERGENT B2 ;  /* 0x0000000000027941 */ /* 0x000fea0003800200 */
.L_x_17125:
        /* <DEDUP_REMOVED lines=43> */
.L_x_17123:
[----:B------:R-:W-:Y:S05]  /*c040*/  BSYNC.RECONVERGENT B1 ;  /* 0x0000000000017941 */ /* 0x000fea0003800200 */
.L_x_17122:
        /* <DEDUP_REMOVED lines=20> */
.L_x_17129:
        /* <DEDUP_REMOVED lines=13> */
.L_x_17131:
[----:B------:R-:W-:Y:S05]  /*c260*/  BSYNC.RECONVERGENT B2 ;  /* 0x0000000000027941 */ /* 0x000fea0003800200 */
.L_x_17130:
        /* <DEDUP_REMOVED lines=43> */
.L_x_17128:
[----:B------:R-:W-:Y:S05]  /*c520*/  BSYNC.RECONVERGENT B1 ;  /* 0x0000000000017941 */ /* 0x000fea0003800200 */
.L_x_17127:
        /* <DEDUP_REMOVED lines=11> */
[----:B------:R-:W-:-:S03]  /*c5e0*/  HFMA2 R20, -RZ, RZ, 0, 1.1920928955078125e-07 ;  /* 0x00000002ff147431 */ /* 0x000fc600000001ff */
        /* <DEDUP_REMOVED lines=13> */
.L_x_17134:
        /* <DEDUP_REMOVED lines=13> */
.L_x_17136:
[----:B------:R-:W-:Y:S05]  /*c790*/  BSYNC.RECONVERGENT B2 ;  /* 0x0000000000027941 */ /* 0x000fea0003800200 */
.L_x_17135:
        /* <DEDUP_REMOVED lines=43> */
.L_x_17133:
[----:B------:R-:W-:Y:S05]  /*ca50*/  BSYNC.RECONVERGENT B1 ;  /* 0x0000000000017941 */ /* 0x000fea0003800200 */
.L_x_17132:
        /* <DEDUP_REMOVED lines=20> */
.L_x_17139:
        /* <DEDUP_REMOVED lines=13> */
.L_x_17141:
[----:B------:R-:W-:Y:S05]  /*cc70*/  BSYNC.RECONVERGENT B2 ;  /* 0x0000000000027941 */ /* 0x000fea0003800200 */
.L_x_17140:
        /* <DEDUP_REMOVED lines=43> */
.L_x_17138:
[----:B------:R-:W-:Y:S05]  /*cf30*/  BSYNC.RECONVERGENT B1 ;  /* 0x0000000000017941 */ /* 0x000fea0003800200 */
.L_x_17137:
        /* <DEDUP_REMOVED lines=25> */
.L_x_17144:
        /* <DEDUP_REMOVED lines=13> */
.L_x_17146:
[----:B------:R-:W-:Y:S05]  /*d1a0*/  BSYNC.RECONVERGENT B2 ;  /* 0x0000000000027941 */ /* 0x000fea0003800200 */
.L_x_17145:
[----:B0-----:R-:W-:Y:S01]  /*d1b0*/  IMAD.WIDE.U32 R204, R13, -0x326172a9, RZ ;  /* 0xcd9e8d570dcc7825 */ /* 0x001fe200078e00ff */
        /* <DEDUP_REMOVED lines=42> */
.L_x_17143:
[----:B------:R-:W-:Y:S05]  /*d460*/  BSYNC.RECONVERGENT B1 ;  /* 0x0000000000017941 */ /* 0x000fea0003800200 */
.L_x_17142:
        /* <DEDUP_REMOVED lines=20> */
.L_x_17149:
        /* <DEDUP_REMOVED lines=13> */
.L_x_17151:
[----:B------:R-:W-:Y:S05]  /*d680*/  BSYNC.RECONVERGENT B2 ;  /* 0x0000000000027941 */ /* 0x000fea0003800200 */
.L_x_17150:
[----:B0-----:R-:W-:Y:S01]  /*d690*/  IMAD.WIDE.U32 R204, R13, -0x326172a9, RZ ;  /* 0xcd9e8d570dcc7825 */ /* 0x001fe200078e00ff */
        /* <DEDUP_REMOVED lines=42> */
.L_x_17148:
[----:B------:R-:W-:Y:S05]  /*d940*/  BSYNC.RECONVERGENT B1 ;  /* 0x0000000000017941 */ /* 0x000fea0003800200 */
.L_x_17147:
        /* <DEDUP_REMOVED lines=25> */
.L_x_17154:
        /* <DEDUP_REMOVED lines=13> */
.L_x_17156:
[----:B------:R-:W-:Y:S05]  /*dbb0*/  BSYNC.RECONVERGENT B2 ;  /* 0x0000000000027941 */ /* 0x000fea0003800200 */
.L_x_17155:
        /* <DEDUP_REMOVED lines=43> */
.L_x_17153:
[----:B------:R-:W-:Y:S05]  /*de70*/  BSYNC.RECONVERGENT B1 ;  /* 0x0000000000017941 */ /* 0x000fea0003800200 */
.L_x_17152:
        /* <DEDUP_REMOVED lines=20> */
.L_x_17159:
        /* <DEDUP_REMOVED lines=15> */
.L_x_17161:
[----:B------:R-:W-:Y:S05]  /*e0b0*/  BSYNC.RECONVERGENT B2 ;  /* 0x0000000000027941 */ /* 0x000fea0003800200 */
.L_x_17160:
        /* <DEDUP_REMOVED lines=43> */
.L_x_17158:
[----:B------:R-:W-:Y:S05]  /*e370*/  BSYNC.RECONVERGENT B1 ;  /* 0x0000000000017941 */ /* 0x000fea0003800200 */
.L_x_17157:
[----:B------:R-:W-:Y:S01]  /*e380*/  I2FP.F32.U32 R153, R204 ;  /* 0x000000cc00997245 */ /* 0x000fe20000201000 */
[----:B------:R-:W-:Y:S01]  /*e390*/  HADD2.F32 R152, -RZ, R39.H1_H1 ;  /* 0x30000027ff987230 */ /* 0x000fe20000004100 */
[----:B------:R-:W-:-:S03]  /*e3a0*/  PRMT R154, R217, 0x5410, R154 ;  /* 0x00005410d99a7816 */ /* 0x000fc6000000009a */
[----:B------:R-:W-:Y:S01]  /*e3b0*/  FFMA.FTZ R153, R153, R216, 1.1641532182693481445e-10 ;  /* 0x2f00000099997423 */ /* 0x000fe200000100d8 */
[----:B------:R-:W-:-:S04]  /*e3c0*/  FMUL.FTZ R152, R152, R215 ;  /* 0x000000d798987220 */ /* 0x000fc80000410000 */
[----:B------:R-:W-:Y:S01]  /*e3d0*/  FSETP.GTU.FTZ.AND P6, PT, R153, R196, PT ;  /* 0x000000c49900720b */ /* 0x000fe20003fdc000 */
[----:B------:R-:W-:Y:S01]  /*e3e0*/  @P1 HADD2.F32 R196, -RZ, R35.H1_H1 ;  /* 0x30000023ffc41230 */ /* 0x000fe20000004100 */
[----:B------:R-:W-:Y:S02]  /*e3f0*/  PRMT R153, R22, 0x5410, R214 ;  /* 0x0000541016997816 */ /* 0x000fe400000000d6 */
[----:B------:R-:W-:-:S05]  /*e400*/  FSEL R152, R152, RZ, !P6 ;  /* 0x000000ff98987208 */ /* 0x000fca0007000000 */
        /* <DEDUP_REMOVED lines=9> */
.L_x_17081:
        /* <DEDUP_REMOVED lines=16> */
.L_x_17165:
        /* <DEDUP_REMOVED lines=13> */
.L_x_17167:
[----:B------:R-:W-:Y:S05]  /*e670*/  BSYNC.RECONVERGENT B2 ;  /* 0x0000000000027941 */ /* 0x000fea0003800200 */
.L_x_17166:
        /* <DEDUP_REMOVED lines=42> */
.L_x_17164:
[----:B------:R-:W-:Y:S05]  /*e920*/  BSYNC.RECONVERGENT B1 ;  /* 0x0000000000017941 */ /* 0x000fea0003800200 */
.L_x_17163:
        /* <DEDUP_REMOVED lines=28> */
.L_x_17170:
        /* <DEDUP_REMOVED lines=13> */
.L_x_17172:
[----:B------:R-:W-:Y:S05]  /*ebc0*/  BSYNC.RECONVERGENT B2 ;  /* 0x0000000000027941 */ /* 0x000fea0003800200 */
.L_x_17171:
        /* <DEDUP_REMOVED lines=43> */
.L_x_17169:
[----:B------:R-:W-:Y:S05]  /*ee80*/  BSYNC.RECONVERGENT B1 ;  /* 0x0000000000017941 */ /* 0x000fea0003800200 */
.L_x_17168:
        /* <DEDUP_REMOVED lines=9> */
[----:B------:R-:W-:Y:S01]  /*ef20*/  FSETP.GTU.FTZ.AND P3, PT, R5, R216, PT ;  /* 0x000000d80500720b */ /* 0x000fe20003f7c000 */
[----:B------:R-:W-:-:S03]  /*ef30*/  IMAD.MOV.U32 R5, RZ, RZ, R2 ;  /* 0x000000ffff057224 */ /* 0x000fc600078e0002 */
        /* <DEDUP_REMOVED lines=14> */
.L_x_17175:
        /* <DEDUP_REMOVED lines=13> */
.L_x_17177:
[----:B------:R-:W-:Y:S05]  /*f0f0*/  BSYNC.RECONVERGENT B2 ;  /* 0x0000000000027941 */ /* 0x000fea0003800200 */
.L_x_17176:
[----:B0-----:R-:W-:Y:S01]  /*f100*/  IMAD.WIDE.U32 R208, R13, -0x326172a9, RZ ;  /* 0xcd9e8d570dd07825 */ /* 0x001fe200078e00ff */
        /* <DEDUP_REMOVED lines=42> */
.L_x_17174:
[----:B------:R-:W-:Y:S05]  /*f3b0*/  BSYNC.RECONVERGENT B1 ;  /* 0x0000000000017941 */ /* 0x000fea0003800200 */
.L_x_17173:
        /* <DEDUP_REMOVED lines=25> */
.L_x_17180:
        /* <DEDUP_REMOVED lines=13> */
.L_x_17182:
[----:B------:R-:W-:Y:S05]  /*f620*/  BSYNC.RECONVERGENT B2 ;  /* 0x0000000000027941 */ /* 0x000fea0003800200 */
.L_x_17181:
        /* <DEDUP_REMOVED lines=43> */
.L_x_17179:
[----:B------:R-:W-:Y:S05]  /*f8e0*/  BSYNC.RECONVERGENT B1 ;  /* 0x0000000000017941 */ /* 0x000fea0003800200 */
.L_x_17178:
[----:B------:R-:W-:Y:S01]  /*f8f0*/  I2FP.F32.U32 R5, R5 ;  /* 0x0000000500057245 */ /* 0x000fe20000201000 */
[----:B------:R-:W-:Y:S01]  /*f900*/  HADD2.F32 R152, -RZ, R153.H1_H1 ;  /* 0x30000099ff987230 */ /* 0x000fe20000004100 */
[----:B------:R-:W-:Y:S01]  /*f910*/  LOP3.LUT R10, R10, 0xfffffffd, RZ, 0xc0, !PT ;  /* 0xfffffffd0a0a7812 */ /* 0x000fe200078ec0ff */
[----:B------:R-:W-:Y:S01]  /*f920*/  @P1 HADD2.F32 R153, -RZ, R33.H1_H1 ;  /* 0x30000021ff991230 */ /* 0x000fe20000004100 */
        /* <DEDUP_REMOVED lines=21> */
.L_x_17185:
        /* <DEDUP_REMOVED lines=13> */
.L_x_17187:
[----:B------:R-:W-:Y:S05]  /*fb50*/  BSYNC.RECONVERGENT B2 ;  /* 0x0000000000027941 */ /* 0x000fea0003800200 */
.L_x_17186:
[----:B0-----:R-:W-:Y:S01]  /*fb60*/  IMAD.WIDE.U32 R204, R13, -0x326172a9, RZ ;  /* 0xcd9e8d570dcc7825 */ /* 0x001fe200078e00ff */
        /* <DEDUP_REMOVED lines=42> */
.L_x_17184:
[----:B------:R-:W-:Y:S05]  /*fe10*/  BSYNC.RECONVERGENT B1 ;  /* 0x0000000000017941 */ /* 0x000fea0003800200 */
.L_x_17183:
        /* <DEDUP_REMOVED lines=23> */
.L_x_17190:
        /* <DEDUP_REMOVED lines=13> */
.L_x_17192:
[----:B------:R-:W-:Y:S05]  /*10060*/  BSYNC.RECONVERGENT B2 ;  /* 0x0000000000027941 */ /* 0x000fea0003800200 */
.L_x_17191:
        /* <DEDUP_REMOVED lines=43> */
.L_x_17189:
[----:B------:R-:W-:Y:S05]  /*10320*/  BSYNC.RECONVERGENT B1 ;  /* 0x0000000000017941 */ /* 0x000fea0003800200 */
.L_x_17188:
[----:B------:R-:W-:Y:S01]  /*10330*/  I2FP.F32.U32 R5, R5 ;  /* 0x0000000500057245 */ /* 0x000fe20000201000 */
[----:B------:R-:W-:Y:S01]  /*10340*/  HADD2.F32 R154, -RZ, R154.H1_H1 ;  /* 0x3000009aff9a7230 */ /* 0x000fe20000004100 */
[----:B------:R-:W-:Y:S01]  /*10350*/  ISETP.NE.AND P4, PT, R184, 0x1, PT ;  /* 0x00000001b800780c */ /* 0x000fe20003f85270 */
[----:B------:R-:W-:Y:S01]  /*10360*/  @P1 HADD2.F32 R152, -RZ, R34.H1_H1 ;  /* 0x30000022ff981230 */ /* 0x000fe20000004100 */
[----:B------:R-:W-:Y:S01]  /*10370*/  BSSY.RECONVERGENT B1, `(.L_x_17193) ;  /* 0x000004c000017945 */ /* 0x000fe20003800200 */
[----:B------:R-:W-:Y:S01]  /*10380*/  FFMA.FTZ R5, R5, R196, 1.1641532182693481445e-10 ;  /* 0x2f00000005057423 */ /* 0x000fe200000100c4 */
[----:B------:R-:W-:Y:S01]  /*10390*/  FMUL.FTZ R154, R154, R217 ;  /* 0x000000d99a9a7220 */ /* 0x000fe20000410000 */
[----:B0-----:R-:W-:-:S03]  /*103a0*/  HFMA2 R204, -RZ, RZ, 0, 1.1920928955078125e-07 ;  /* 0x00000002ffcc7431 */ /* 0x001fc600000001ff */
        /* <DEDUP_REMOVED lines=15> */
.L_x_17195:
        /* <DEDUP_REMOVED lines=13> */
.L_x_17197:
[----:B------:R-:W-:Y:S05]  /*10570*/  BSYNC.RECONVERGENT B2 ;  /* 0x0000000000027941 */ /* 0x000fea0003800200 */
.L_x_17196:
        /* <DEDUP_REMOVED lines=43> */
.L_x_17194:
[----:B------:R-:W-:Y:S05]  /*10830*/  BSYNC.RECONVERGENT B1 ;  /* 0x0000000000017941 */ /* 0x000fea0003800200 */
.L_x_17193:
        /* <DEDUP_REMOVED lines=8> */
[----:B------:R-:W-:-:S03]  /*108c0*/  IMAD.MOV.U32 R5, RZ, RZ, 0x2 ;  /* 0x00000002ff057424 */ /* 0x000fc600078e00ff */
        /* <DEDUP_REMOVED lines=14> */
.L_x_17200:
        /* <DEDUP_REMOVED lines=13> */
.L_x_17202:
[----:B------:R-:W-:Y:S05]  /*10a80*/  BSYNC.RECONVERGENT B2 ;  /* 0x0000000000027941 */ /* 0x000fea0003800200 */
.L_x_17201:
        /* <DEDUP_REMOVED lines=43> */
.L_x_17199:
[----:B------:R-:W-:Y:S05]  /*10d40*/  BSYNC.RECONVERGENT B1 ;  /* 0x0000000000017941 */ /* 0x000fea0003800200 */
.L_x_17198:
        /* <DEDUP_REMOVED lines=14> */
.L_x_17162:
        /* <DEDUP_REMOVED lines=43> */
.L_x_17203:
[----:B------:R-:W-:Y:S01]  /*110e0*/  IMAD.MOV.U32 R203, RZ, RZ, R212 ;  /* 0x000000ffffcb7224 */ /* 0x000fe200078e00d4 */
[----:B------:R-:W-:-:S07]  /*110f0*/  IADD3 R206, PT, PT, R206, 0x80, RZ ;  /* 0x00000080cece7810 */ /* 0x000fce0007ffe0ff */
.L_x_17080:
[----:B------:R-:W-:Y:S05]  /*11100*/  BSYNC.RECONVERGENT B0 ;  /* 0x0000000000007941 */ /* 0x000fea0003800200 */
.L_x_17079:
        /* <DEDUP_REMOVED lines=35> */
.L_x_17209:
        /* <DEDUP_REMOVED lines=13> */
.L_x_17211:
[----:B------:R-:W-:Y:S05]  /*11410*/  BSYNC.RECONVERGENT B2 ;  /* 0x0000000000027941 */ /* 0x000fea0003800200 */
.L_x_17210:
[----:B------:R-:W-:Y:S01]  /*11420*/  IMAD.WIDE.U32 R16, R13, -0x326172a9, RZ ;  /* 0xcd9e8d570d107825 */ /* 0x000fe200078e00ff */
[----:B------:R-:W-:Y:S02]  /*11430*/  LOP3.LUT R18, R3, UR9, R21, 0x96, !PT ;  /* 0x0000000903127c12 */ /* 0x000fe4000f8e9615 */
[----:B------:R-:W-:Y:S02]  /*11440*/  MOV R15, R203 ;  /* 0x000000cb000f7202 */ /* 0x000fe40000000f00 */
        /* <DEDUP_REMOVED lines=39> */
.L_x_17208:
[----:B------:R-:W-:Y:S05]  /*116c0*/  BSYNC.RECONVERGENT B1 ;  /* 0x0000000000017941 */ /* 0x000fea0003800200 */
.L_x_17207:
        /* <DEDUP_REMOVED lines=10> */
[----:B------:R-:W-:-:S02]  /*11770*/  IMAD.MOV.U32 R15, RZ, RZ, R2 ;  /* 0x000000ffff0f7224 */ /* 0x000fc400078e0002 */
[----:B-1----:R-:W-:Y:S01]  /*11780*/  FMUL.FTZ R5, R18, R197 ;  /* 0x000000c512057220 */ /* 0x002fe20000410000 */
        /* <DEDUP_REMOVED lines=13> */
.L_x_17214:
        /* <DEDUP_REMOVED lines=13> */
.L_x_17216:
[----:B------:R-:W-:Y:S05]  /*11930*/  BSYNC.RECONVERGENT B2 ;  /* 0x0000000000027941 */ /* 0x000fea0003800200 */
.L_x_17215:
        /* <DEDUP_REMOVED lines=43> */
.L_x_17213:
[----:B------:R-:W-:Y:S05]  /*11bf0*/  BSYNC.RECONVERGENT B1 ;  /* 0x0000000000017941 */ /* 0x000fea0003800200 */
.L_x_17212:
        /* <DEDUP_REMOVED lines=8> */
[----:B------:R-:W-:Y:S01]  /*11c80*/  HFMA2 R18, -RZ, RZ, 0, 1.1920928955078125e-07 ;  /* 0x00000002ff127431 */ /* 0x000fe200000001ff */
        /* <DEDUP_REMOVED lines=16> */
.L_x_17219:
        /* <DEDUP_REMOVED lines=13> */
.L_x_17221:
[----:B------:R-:W-:Y:S05]  /*11e60*/  BSYNC.RECONVERGENT B2 ;  /* 0x0000000000027941 */ /* 0x000fea0003800200 */
.L_x_17220:
        /* <DEDUP_REMOVED lines=43> */
.L_x_17218:
[----:B------:R-:W-:Y:S05]  /*12120*/  BSYNC.RECONVERGENT B1 ;  /* 0x0000000000017941 */ /* 0x000fea0003800200 */
.L_x_17217:
        /* <DEDUP_REMOVED lines=22> */
.L_x_17224:
        /* <DEDUP_REMOVED lines=13> */
.L_x_17226:
[----:B------:R-:W-:Y:S05]  /*12360*/  BSYNC.RECONVERGENT B2 ;  /* 0x0000000000027941 */ /* 0x000fea0003800200 */
.L_x_17225:
        /* <DEDUP_REMOVED lines=43> */
.L_x_17223:
[----:B------:R-:W-:Y:S05]  /*12620*/  BSYNC.RECONVERGENT B1 ;  /* 0x0000000000017941 */ /* 0x000fea0003800200 */
.L_x_17222:
        /* <DEDUP_REMOVED lines=25> */
.L_x_17229:
        /* <DEDUP_REMOVED lines=13> */
.L_x_17231:
[----:B------:R-:W-:Y:S05]  /*12890*/  BSYNC.RECONVERGENT B2 ;  /* 0x0000000000027941 */ /* 0x000fea0003800200 */
.L_x_17230:
        /* <DEDUP_REMOVED lines=43> */
.L_x_17228:
[----:B------:R-:W-:Y:S05]  /*12b50*/  BSYNC.RECONVERGENT B1 ;  /* 0x0000000000017941 */ /* 0x000fea0003800200 */
.L_x_17227:
        /* <DEDUP_REMOVED lines=22> */
.L_x_17234:
        /* <DEDUP_REMOVED lines=13> */
.L_x_17236:
[----:B------:R-:W-:Y:S05]  /*12d90*/  BSYNC.RECONVERGENT B2 ;  /* 0x0000000000027941 */ /* 0x000fea0003800200 */
.L_x_17235:
        /* <DEDUP_REMOVED lines=43> */
.L_x_17233:
[----:B------:R-:W-:Y:S05]  /*13050*/  BSYNC.RECONVERGENT B1 ;  /* 0x0000000000017941 */ /* 0x000fea0003800200 */
.L_x_17232:
        /* <DEDUP_REMOVED lines=25> */
.L_x_17239:
        /* <DEDUP_REMOVED lines=13> */
.L_x_17241:
[----:B------:R-:W-:Y:S05]  /*132c0*/  BSYNC.RECONVERGENT B2 ;  /* 0x0000000000027941 */ /* 0x000fea0003800200 */
.L_x_17240:
        /* <DEDUP_REMOVED lines=43> */
.L_x_17238:
[----:B------:R-:W-:Y:S05]  /*13580*/  BSYNC.RECONVERGENT B1 ;  /* 0x0000000000017941 */ /* 0x000fea0003800200 */
.L_x_17237:
        /* <DEDUP_REMOVED lines=22> */
.L_x_17244:
        /* <DEDUP_REMOVED lines=13> */
.L_x_17246:
[----:B------:R-:W-:Y:S05]  /*137c0*/  BSYNC.RECONVERGENT B2 ;  /* 0x0000000000027941 */ /* 0x000fea0003800200 */
.L_x_17245:
        /* <DEDUP_REMOVED lines=43> */
.L_x_17243:
[----:B------:R-:W-:Y:S05]  /*13a80*/  BSYNC.RECONVERGENT B1 ;  /* 0x0000000000017941 */ /* 0x000fea0003800200 */
.L_x_17242:
        /* <DEDUP_REMOVED lines=25> */
.L_x_17249:
        /* <DEDUP_REMOVED lines=13> */
.L_x_17251:
[----:B------:R-:W-:Y:S05]  /*13cf0*/  BSYNC.RECONVERGENT B2 ;  /* 0x0000000000027941 */ /* 0x000fea0003800200 */
.L_x_17250:
        /* <DEDUP_REMOVED lines=43> */
.L_x_17248:
[----:B------:R-:W-:Y:S05]  /*13fb0*/  BSYNC.RECONVERGENT B1 ;  /* 0x0000000000017941 */ /* 0x000fea0003800200 */
.L_x_17247:
        /* <DEDUP_REMOVED lines=20> */
.L_x_17254:
        /* <DEDUP_REMOVED lines=13> */
.L_x_17256:
[----:B------:R-:W-:Y:S05]  /*141d0*/  BSYNC.RECONVERGENT B2 ;  /* 0x0000000000027941 */ /* 0x000fea0003800200 */
.L_x_17255:
        /* <DEDUP_REMOVED lines=43> */
.L_x_17253:
[----:B------:R-:W-:Y:S05]  /*14490*/  BSYNC.RECONVERGENT B1 ;  /* 0x0000000000017941 */ /* 0x000fea0003800200 */
.L_x_17252:
[----:B------:R-:W-:Y:S01]  /*144a0*/  I2FP.F32.U32 R19, R19 ;  /* 0x0000001300137245 */ /* 0x000fe20000201000 */
[----:B------:R-:W-:Y:S01]  /*144b0*/  HADD2.F32 R152, -RZ, R38.H0_H0 ;  /* 0x20000026ff987230 */ /* 0x000fe20000004100 */
[----:B------:R-:W-:Y:S03]  /*144c0*/  BSSY.RECONVERGENT B1, `(.L_x_17257) ;  /* 0x0000050000017945 */ /* 0x000fe60003800200 */
[----:B------:R-:W-:Y:S01]  /*144d0*/  FFMA.FTZ R20, R19, R216, 1.1641532182693481445e-10 ;  /* 0x2f00000013147423 */ /* 0x000fe200000100d8 */
[----:B------:R-:W-:-:S04]  /*144e0*/  FMUL.FTZ R152, R152, R197 ;  /* 0x000000c598987220 */ /* 0x000fc80000410000 */
[----:B------:R-:W-:-:S04]  /*144f0*/  FSETP.GTU.FTZ.AND P3, PT, R20, R215, PT ;  /* 0x000000d71400720b */ /* 0x000fc80003f7c000 */
[----:B------:R-:W-:Y:S01]  /*14500*/  FSEL R20, R152, RZ, !P3 ;  /* 0x000000ff98147208 */ /* 0x000fe20005800000 */
[----:B------:R-:W-:Y:S01]  /*14510*/  @P1 HADD2.F32 R152, -RZ, R34.H0_H0 ;  /* 0x20000022ff981230 */ /* 0x000fe20000004100 */
        /* <DEDUP_REMOVED lines=17> */
.L_x_17259:
        /* <DEDUP_REMOVED lines=13> */
.L_x_17261:
[----:B------:R-:W-:Y:S05]  /*14700*/  BSYNC.RECONVERGENT B2 ;  /* 0x0000000000027941 */ /* 0x000fea0003800200 */
.L_x_17260:
        /* <DEDUP_REMOVED lines=43> */
.L_x_17258:
[----:B------:R-:W-:Y:S05]  /*149c0*/  BSYNC.RECONVERGENT B1 ;  /* 0x0000000000017941 */ /* 0x000fea0003800200 */
.L_x_17257:
        /* <DEDUP_REMOVED lines=20> */
.L_x_17264:
        /* <DEDUP_REMOVED lines=13> */
.L_x_17266:
[----:B------:R-:W-:Y:S05]  /*14be0*/  BSYNC.RECONVERGENT B2 ;  /* 0x0000000000027941 */ /* 0x000fea0003800200 */
.L_x_17265:
        /* <DEDUP_REMOVED lines=43> */
.L_x_17263:
[----:B------:R-:W-:Y:S05]  /*14ea0*/  BSYNC.RECONVERGENT B1 ;  /* 0x0000000000017941 */ /* 0x000fea0003800200 */
.L_x_17262:
[----:B------:R-:W-:Y:S01]  /*14eb0*/  I2FP.F32.U32 R21, R21 ;  /* 0x0000001500157245 */ /* 0x000fe20000201000 */
[----:B------:R-:W-:Y:S01]  /*14ec0*/  HADD2.F32 R152, -RZ, R38.H1_H1 ;  /* 0x30000026ff987230 */ /* 0x000fe20000004100 */
[----:B------:R-:W-:Y:S01]  /*14ed0*/  BSSY.RECONVERGENT B1, `(.L_x_17267) ;  /* 0x0000050000017945 */ /* 0x000fe20003800200 */
[----:B------:R-:W-:Y:S02]  /*14ee0*/  @P1 HADD2.F32 R154, -RZ, R34.H1_H1 ;  /* 0x30000022ff9a1230 */ /* 0x000fe40000004100 */
        /* <DEDUP_REMOVED lines=21> */
.L_x_17269:
        /* <DEDUP_REMOVED lines=13> */
.L_x_17271:
[----:B------:R-:W-:Y:S05]  /*15110*/  BSYNC.RECONVERGENT B2 ;  /* 0x0000000000027941 */ /* 0x000fea0003800200 */
.L_x_17270:
        /* <DEDUP_REMOVED lines=43> */
.L_x_17268:
[----:B------:R-:W-:Y:S05]  /*153d0*/  BSYNC.RECONVERGENT B1 ;  /* 0x0000000000017941 */ /* 0x000fea0003800200 */
.L_x_17267:
        /* <DEDUP_REMOVED lines=20> */
.L_x_17274:
        /* <DEDUP_REMOVED lines=13> */
.L_x_17276:
[----:B------:R-:W-:Y:S05]  /*155f0*/  BSYNC.RECONVERGENT B2 ;  /* 0x0000000000027941 */ /* 0x000fea0003800200 */
.L_x_17275:
        /* <DEDUP_REMOVED lines=43> */
.L_x_17273:
[----:B------:R-:W-:Y:S05]  /*158b0*/  BSYNC.RECONVERGENT B1 ;  /* 0x0000000000017941 */ /* 0x000fea0003800200 */
.L_x_17272:
[----:B------:R-:W-:Y:S01]  /*158c0*/  I2FP.F32.U32 R21, R21 ;  /* 0x0000001500157245 */ /* 0x000fe20000201000 */
[----:B------:R-:W-:Y:S01]  /*158d0*/  HADD2.F32 R186, -RZ, R39.H0_H0 ;  /* 0x20000027ffba7230 */ /* 0x000fe20000004100 */
[----:B------:R-:W-:Y:S01]  /*158e0*/  BSSY.RECONVERGENT B1, `(.L_x_17277) ;  /* 0x0000050000017945 */ /* 0x000fe20003800200 */
[----:B------:R-:W-:Y:S02]  /*158f0*/  HFMA2 R205, -RZ, RZ, 0, 1.1920928955078125e-07 ;  /* 0x00000002ffcd7431 */ /* 0x000fe400000001ff */
        /* <DEDUP_REMOVED lines=21> */
.L_x_17279:
        /* <DEDUP_REMOVED lines=13> */
.L_x_17281:
[----:B------:R-:W-:Y:S05]  /*15b20*/  BSYNC.RECONVERGENT B2 ;  /* 0x0000000000027941 */ /* 0x000fea0003800200 */
.L_x_17280:
        /* <DEDUP_REMOVED lines=43> */
.L_x_17278:
[----:B------:R-:W-:Y:S05]  /*15de0*/  BSYNC.RECONVERGENT B1 ;  /* 0x0000000000017941 */ /* 0x000fea0003800200 */
.L_x_17277:
[----:B------:R-:W-:Y:S01]  /*15df0*/  I2FP.F32.U32 R5, R5 ;  /* 0x0000000500057245 */ /* 0x000fe20000201000 */
[----:B------:R-:W-:Y:S01]  /*15e00*/  HADD2.F32 R204, -RZ, R155.H1_H1 ;  /* 0x3000009bffcc7230 */ /* 0x000fe20000004100 */
[----:B------:R-:W-:Y:S01]  /*15e10*/  ISETP.NE.AND P6, PT, R205, 0x1, PT ;  /* 0x00000001cd00780c */ /* 0x000fe20003fc5270 */
[----:B------:R-:W-:Y:S01]  /*15e20*/  BSSY.RECONVERGENT B1, `(.L_x_17282) ;  /* 0x000004c000017945 */ /* 0x000fe20003800200 */
[----:B------:R-:W-:Y:S01]  /*15e30*/  MOV R153, R2 ;  /* 0x0000000200997202 */ /* 0x000fe20000000f00 */
        /* <DEDUP_REMOVED lines=15> */
.L_x_17284:
        /* <DEDUP_REMOVED lines=15> */
.L_x_17286:
[----:B------:R-:W-:Y:S05]  /*16020*/  BSYNC.RECONVERGENT B2 ;  /* 0x0000000000027941 */ /* 0x000fea0003800200 */
.L_x_17285:
        /* <DEDUP_REMOVED lines=43> */
.L_x_17283:
[----:B------:R-:W-:Y:S05]  /*162e0*/  BSYNC.RECONVERGENT B1 ;  /* 0x0000000000017941 */ /* 0x000fea0003800200 */
.L_x_17282:
        /* <DEDUP_REMOVED lines=18> */
.L_x_17206:
        /* <DEDUP_REMOVED lines=16> */
.L_x_17290:
        /* <DEDUP_REMOVED lines=13> */
.L_x_17292:
[----:B------:R-:W-:Y:S05]  /*165e0*/  BSYNC.RECONVERGENT B2 ;  /* 0x0000000000027941 */ /* 0x000fea0003800200 */
.L_x_17291:
        /* <DEDUP_REMOVED lines=42> */
.L_x_17289:
[----:B------:R-:W-:Y:S05]  /*16890*/  BSYNC.RECONVERGENT B1 ;  /* 0x0000000000017941 */ /* 0x000fea0003800200 */
.L_x_17288:
        /* <DEDUP_REMOVED lines=28> */
.L_x_17295:
        /* <DEDUP_REMOVED lines=13> */
.L_x_17297:
[----:B------:R-:W-:Y:S05]  /*16b30*/  BSYNC.RECONVERGENT B2 ;  /* 0x0000000000027941 */ /* 0x000fea0003800200 */
.L_x_17296:
        /* <DEDUP_REMOVED lines=43> */
.L_x_17294:
[----:B------:R-:W-:Y:S05]  /*16df0*/  BSYNC.RECONVERGENT B1 ;  /* 0x0000000000017941 */ /* 0x000fea0003800200 */
.L_x_17293:
        /* <DEDUP_REMOVED lines=25> */
.L_x_17300:
        /* <DEDUP_REMOVED lines=13> */
.L_x_17302:
[----:B------:R-:W-:Y:S05]  /*17060*/  BSYNC.RECONVERGENT B2 ;  /* 0x0000000000027941 */ /* 0x000fea0003800200 */
.L_x_17301:
        /* <DEDUP_REMOVED lines=43> */
.L_x_17299:
[----:B------:R-:W-:Y:S05]  /*17320*/  BSYNC.RECONVERGENT B1 ;  /* 0x0000000000017941 */ /* 0x000fea0003800200 */
.L_x_17298:
[----:B------:R-:W-:Y:S01]  /*17330*/  I2FP.F32.U32 R152, R5 ;  /* 0x0000000500987245 */ /* 0x000fe20000201000 */
[----:B------:R-:W-:Y:S01]  /*17340*/  HADD2.F32 R158, -RZ, R153.H0_H0 ;  /* 0x20000099ff9e7230 */ /* 0x000fe20000004100 */
[----:B------:R-:W-:Y:S01]  /*17350*/  LOP3.LUT R10, R10, 0xfffffffb, RZ, 0xc0, !PT ;  /* 0xfffffffb0a0a7812 */ /* 0x000fe200078ec0ff */
[----:B------:R-:W-:Y:S01]  /*17360*/  @P1 HADD2.F32 R169, -RZ, R33.H0_H0 ;  /* 0x20000021ffa91230 */ /* 0x000fe20000004100 */
        /* <DEDUP_REMOVED lines=21> */
.L_x_17305:
        /* <DEDUP_REMOVED lines=13> */
.L_x_17307:
[----:B------:R-:W-:Y:S05]  /*17590*/  BSYNC.RECONVERGENT B2 ;  /* 0x0000000000027941 */ /* 0x000fea0003800200 */
.L_x_17306:
        /* <DEDUP_REMOVED lines=43> */
.L_x_17304:
[----:B------:R-:W-:Y:S05]  /*17850*/  BSYNC.RECONVERGENT B1 ;  /* 0x0000000000017941 */ /* 0x000fea0003800200 */
.L_x_17303:
[----:B------:R-:W-:Y:S01]  /*17860*/  I2FP.F32.U32 R152, R5 ;  /* 0x0000000500987245 */ /* 0x000fe20000201000 */
[----:B------:R-:W-:Y:S01]  /*17870*/  HADD2.F32 R170, -RZ, R153.H1_H1 ;  /* 0x30000099ffaa7230 */ /* 0x000fe20000004100 */
[----:B------:R-:W-:Y:S01]  /*17880*/  LOP3.LUT R10, R10, 0xfffffffd, RZ, 0xc0, !PT ;  /* 0xfffffffd0a0a7812 */ /* 0x000fe200078ec0ff */
[----:B------:R-:W-:Y:S01]  /*17890*/  @P1 HADD2.F32 R153, -RZ, R33.H1_H1 ;  /* 0x30000021ff991230 */ /* 0x000fe20000004100 */
        /* <DEDUP_REMOVED lines=21> */
.L_x_17310:
        /* <DEDUP_REMOVED lines=13> */
.L_x_17312:
[----:B------:R-:W-:Y:S05]  /*17ac0*/  BSYNC.RECONVERGENT B2 ;  /* 0x0000000000027941 */ /* 0x000fea0003800200 */
.L_x_17311:
        /* <DEDUP_REMOVED lines=43> */
.L_x_17309:
[----:B------:R-:W-:Y:S05]  /*17d80*/  BSYNC.RECONVERGENT B1 ;  /* 0x0000000000017941 */ /* 0x000fea0003800200 */
.L_x_17308:
[----:B------:R-:W-:Y:S01]  /*17d90*/  I2FP.F32.U32 R152, R5 ;  /* 0x0000000500987245 */ /* 0x000fe20000201000 */
[----:B------:R-:W-:Y:S01]  /*17da0*/  HADD2.F32 R186, -RZ, R154.H0_H0 ;  /* 0x2000009affba7230 */ /* 0x000fe20000004100 */
[----:B------:R-:W-:Y:S01]  /*17db0*/  ISETP.NE.AND P3, PT, R153, 0x1, PT ;  /* 0x000000019900780c */ /* 0x000fe20003f65270 */
[----:B------:R-:W-:Y:S02]  /*17dc0*/  BSSY.RECONVERGENT B1, `(.L_x_17313) ;  /* 0x000004d000017945 */ /* 0x000fe40003800200 */
[----:B------:R-:W-:Y:S01]  /*17dd0*/  FFMA.FTZ R5, R152, R197, 1.1641532182693481445e-10 ;  /* 0x2f00000098057423 */ /* 0x000fe200000100c5 */
[----:B------:R-:W-:Y:S01]  /*17de0*/  FMUL.FTZ R186, R186, R217 ;  /* 0x000000d9baba7220 */ /* 0x000fe20000410000 */
[----:B------:R-:W-:-:S03]  /*17df0*/  @P1 HADD2.F32 R152, -RZ, R34.H0_H0 ;  /* 0x20000022ff981230 */ /* 0x000fc60000004100 */
[----:B------:R-:W-:Y:S01]  /*17e00*/  FSETP.GTU.FTZ.AND P2, PT, R5, R216, PT ;  /* 0x000000d80500720b */ /* 0x000fe20003f5c000 */
        /* <DEDUP_REMOVED lines=15> */
.L_x_17315:
        /* <DEDUP_REMOVED lines=13> */
.L_x_17317:
[----:B------:R-:W-:Y:S05]  /*17fd0*/  BSYNC.RECONVERGENT B2 ;  /* 0x0000000000027941 */ /* 0x000fea0003800200 */
.L_x_17316:
        /* <DEDUP_REMOVED lines=43> */
.L_x_17314:
[----:B------:R-:W-:Y:S05]  /*18290*/  BSYNC.RECONVERGENT B1 ;  /* 0x0000000000017941 */ /* 0x000fea0003800200 */
.L_x_17313:
[----:B------:R-:W-:Y:S01]  /*182a0*/  I2FP.F32.U32 R152, R5 ;  /* 0x0000000500987245 */ /* 0x000fe20000201000 */
[----:B------:R-:W-:Y:S01]  /*182b0*/  HADD2.F32 R154, -RZ, R154.H1_H1 ;  /* 0x3000009aff9a7230 */ /* 0x000fe20000004100 */
[----:B------:R-:W-:Y:S01]  /*182c0*/  ISETP.NE.AND P4, PT, R186, 0x1, PT ;  /* 0x00000001ba00780c */ /* 0x000fe20003f85270 */
[----:B------:R-:W-:Y:S01]  /*182d0*/  BSSY.RECONVERGENT B1, `(.L_x_17318) ;  /* 0x000004d000017945 */ /* 0x000fe20003800200 */
[----:B0-----:R-:W-:Y:S02]  /*182e0*/  IMAD.MOV.U32 R204, RZ, RZ, 0x2 ;  /* 0x00000002ffcc7424 */ /* 0x001fe400078e00ff */
[----:B------:R-:W-:Y:S01]  /*182f0*/  FFMA.FTZ R5, R152, R197, 1.1641532182693481445e-10 ;  /* 0x2f00000098057423 */ /* 0x000fe200000100c5 */
[----:B------:R-:W-:Y:S01]  /*18300*/  FMUL.FTZ R154, R154, R217 ;  /* 0x000000d99a9a7220 */ /* 0x000fe20000410000 */
[----:B------:R-:W-:-:S03]  /*18310*/  @P1 HADD2.F32 R152, -RZ, R34.H1_H1 ;  /* 0x30000022ff981230 */ /* 0x000fc60000004100 */
        /* <DEDUP_REMOVED lines=15> */
.L_x_17320:
        /* <DEDUP_REMOVED lines=13> */
.L_x_17322:
[----:B------:R-:W-:Y:S05]  /*184e0*/  BSYNC.RECONVERGENT B2 ;  /* 0x0000000000027941 */ /* 0x000fea0003800200 */
.L_x_17321:
        /* <DEDUP_REMOVED lines=43> */
.L_x_17319:
[----:B------:R-:W-:Y:S05]  /*187a0*/  BSYNC.RECONVERGENT B1 ;  /* 0x0000000000017941 */ /* 0x000fea0003800200 */
.L_x_17318:
        /* <DEDUP_REMOVED lines=23> */
.L_x_17325:
        /* <DEDUP_REMOVED lines=13> */
.L_x_17327:
[----:B------:R-:W-:Y:S05]  /*189f0*/  BSYNC.RECONVERGENT B2 ;  /* 0x0000000000027941 */ /* 0x000fea0003800200 */
.L_x_17326:
        /* <DEDUP_REMOVED lines=43> */
.L_x_17324:
[----:B------:R-:W-:Y:S05]  /*18cb0*/  BSYNC.RECONVERGENT B1 ;  /* 0x0000000000017941 */ /* 0x000fea0003800200 */
.L_x_17323:
        /* <DEDUP_REMOVED lines=14> */
.L_x_17287:
        /* <DEDUP_REMOVED lines=43> */
.L_x_17328:
[----:B------:R-:W-:Y:S02]  /*19050*/  IMAD.MOV.U32 R203, RZ, RZ, R212 ;  /* 0x000000ffffcb7224 */ /* 0x000fe400078e00d4 */
[----:B------:R-:W-:-:S07]  /*19060*/  VIADD R206, R206, 0x80 ;  /* 0x00000080cece7836 */ /* 0x000fce0000000000 */
.L_x_17205:
[----:B------:R-:W-:Y:S05]  /*19070*/  BSYNC.RECONVERGENT B0 ;  /* 0x0000000000007941 */ /* 0x000fea0003800200 */
.L_x_17204:
        /* <DEDUP_REMOVED lines=35> */
.L_x_17334:
        /* <DEDUP_REMOVED lines=13> */
.L_x_17336:
[----:B------:R-:W-:Y:S05]  /*19380*/  BSYNC.RECONVERGENT B2 ;  /* 0x0000000000027941 */ /* 0x000fea0003800200 */
.L_x_17335:
[----:B------:R-:W-:Y:S01]  /*19390*/  IMAD.WIDE.U32 R16, R13, -0x326172a9, RZ ;  /* 0xcd9e8d570d107825 */ /* 0x000fe200078e00ff */
[----:B------:R-:W-:-:S03]  /*193a0*/  LOP3.LUT R18, R3, UR9, R21, 0x96, !PT ;  /* 0x0000000903127c12 */ /* 0x000fc6000f8e9615 */
[----:B------:R-:W-:Y:S01]  /*193b0*/  IMAD.MOV.U32 R15, RZ, RZ, R203 ;  /* 0x000000ffff0f7224 */ /* 0x000fe200078e00cb */
        /* <DEDUP_REMOVED lines=39> */
.L_x_17333:
[----:B------:R-:W-:Y:S05]  /*19630*/  BSYNC.RECONVERGENT B1 ;  /* 0x0000000000017941 */ /* 0x000fea0003800200 */
.L_x_17332:
        /* <DEDUP_REMOVED lines=9> */
[----:B-1----:R-:W-:Y:S01]  /*196d0*/  FMUL.FTZ R5, R15, R198 ;  /* 0x000000c60f057220 */ /* 0x002fe20000410000 */
[----:B------:R-:W-:-:S02]  /*196e0*/  MOV R15, R2 ;  /* 0x00000002000f7202 */ /* 0x000fc40000000f00 */
        /* <DEDUP_REMOVED lines=14> */
.L_x_17339:
        /* <DEDUP_REMOVED lines=13> */
.L_x_17341:
[----:B------:R-:W-:Y:S05]  /*198a0*/  BSYNC.RECONVERGENT B2 ;  /* 0x0000000000027941 */ /* 0x000fea0003800200 */
.L_x_17340:
        /* <DEDUP_REMOVED lines=43> */
.L_x_17338:
[----:B------:R-:W-:Y:S05]  /*19b60*/  BSYNC.RECONVERGENT B1 ;  /* 0x0000000000017941 */ /* 0x000fea0003800200 */
.L_x_17337:
        /* <DEDUP_REMOVED lines=25> */
.L_x_17344:
        /* <DEDUP_REMOVED lines=13> */
.L_x_17346:
[----:B------:R-:W-:Y:S05]  /*19dd0*/  BSYNC.RECONVERGENT B2 ;  /* 0x0000000000027941 */ /* 0x000fea0003800200 */
.L_x_17345:
        /* <DEDUP_REMOVED lines=43> */
.L_x_17343:
[----:B------:R-:W-:Y:S05]  /*1a090*/  BSYNC.RECONVERGENT B1 ;  /* 0x0000000000017941 */ /* 0x000fea0003800200 */
.L_x_17342:
        /* <DEDUP_REMOVED lines=22> */
.L_x_17349:
        /* <DEDUP_REMOVED lines=13> */
.L_x_17351:
[----:B------:R-:W-:Y:S05]  /*1a2d0*/  BSYNC.RECONVERGENT B2 ;  /* 0x0000000000027941 */ /* 0x000fea0003800200 */
.L_x_17350:
        /* <DEDUP_REMOVED lines=43> */
.L_x_17348:
[----:B------:R-:W-:Y:S05]  /*1a590*/  BSYNC.RECONVERGENT B1 ;  /* 0x0000000000017941 */ /* 0x000fea0003800200 */
.L_x_17347:
        /* <DEDUP_REMOVED lines=25> */
.L_x_17354:
        /* <DEDUP_REMOVED lines=13> */
.L_x_17356:
[----:B------:R-:W-:Y:S05]  /*1a800*/  BSYNC.RECONVERGENT B2 ;  /* 0x0000000000027941 */ /* 0x000fea0003800200 */
.L_x_17355:
        /* <DEDUP_REMOVED lines=43> */
.L_x_17353:
[----:B------:R-:W-:Y:S05]  /*1aac0*/  BSYNC.RECONVERGENT B1 ;  /* 0x0000000000017941 */ /* 0x000fea0003800200 */
.L_x_17352:
        /* <DEDUP_REMOVED lines=22> */
.L_x_17359:
        /* <DEDUP_REMOVED lines=13> */
.L_x_17361:
[----:B------:R-:W-:Y:S05]  /*1ad00*/  BSYNC.RECONVERGENT B2 ;  /* 0x0000000000027941 */ /* 0x000fea0003800200 */
.L_x_17360:
        /* <DEDUP_REMOVED lines=43> */
.L_x_17358:
[----:B------:R-:W-:Y:S05]  /*1afc0*/  BSYNC.RECONVERGENT B1 ;  /* 0x0000000000017941 */ /* 0x000fea0003800200 */
.L_x_17357:
        /* <DEDUP_REMOVED lines=25> */
.L_x_17364:
        /* <DEDUP_REMOVED lines=13> */
.L_x_17366:
[----:B------:R-:W-:Y:S05]  /*1b230*/  BSYNC.RECONVERGENT B2 ;  /* 0x0000000000027941 */ /* 0x000fea0003800200 */
.L_x_17365:
        /* <DEDUP_REMOVED lines=43> */
.L_x_17363:
[----:B------:R-:W-:Y:S05]  /*1b4f0*/  BSYNC.RECONVERGENT B1 ;  /* 0x0000000000017941 */ /* 0x000fea0003800200 */
.L_x_17362:
        /* <DEDUP_REMOVED lines=22> */
.L_x_17369:
        /* <DEDUP_REMOVED lines=13> */
.L_x_17371:
[----:B------:R-:W-:Y:S05]  /*1b730*/  BSYNC.RECONVERGENT B2 ;  /* 0x0000000000027941 */ /* 0x000fea0003800200 */
.L_x_17370:
        /* <DEDUP_REMOVED lines=43> */
.L_x_17368:
[----:B------:R-:W-:Y:S05]  /*1b9f0*/  BSYNC.RECONVERGENT B1 ;  /* 0x0000000000017941 */ /* 0x000fea0003800200 */
.L_x_17367:
        /* <DEDUP_REMOVED lines=25> */
.L_x_17374:
        /* <DEDUP_REMOVED lines=13> */
.L_x_17376:
[----:B------:R-:W-:Y:S05]  /*1bc60*/  BSYNC.RECONVERGENT B2 ;  /* 0x0000000000027941 */ /* 0x000fea0003800200 */
.L_x_17375:
        /* <DEDUP_REMOVED lines=43> */
.L_x_17373:
[----:B------:R-:W-:Y:S05]  /*1bf20*/  BSYNC.RECONVERGENT B1 ;  /* 0x0000000000017941 */ /* 0x000fea0003800200 */
.L_x_17372:
        /* <DEDUP_REMOVED lines=20> */
.L_x_17379:
        /* <DEDUP_REMOVED lines=13> */
.L_x_17381:
[----:B------:R-:W-:Y:S05]  /*1c140*/  BSYNC.RECONVERGENT B2 ;  /* 0x0000000000027941 */ /* 0x000fea0003800200 */
.L_x_17380:
        /* <DEDUP_REMOVED lines=43> */
.L_x_17378:
[----:B------:R-:W-:Y:S05]  /*1c400*/  BSYNC.RECONVERGENT B1 ;  /* 0x0000000000017941 */ /* 0x000fea0003800200 */
.L_x_17377:
        /* <DEDUP_REMOVED lines=25> */
.L_x_17384:
        /* <DEDUP_REMOVED lines=13> */
.L_x_17386:
[----:B------:R-:W-:Y:S05]  /*1c670*/  BSYNC.RECONVERGENT B2 ;  /* 0x0000000000027941 */ /* 0x000fea0003800200 */
.L_x_17385:
        /* <DEDUP_REMOVED lines=43> */
.L_x_17383:
[----:B------:R-:W-:Y:S05]  /*1c930*/  BSYNC.RECONVERGENT B1 ;  /* 0x0000000000017941 */ /* 0x000fea0003800200 */
.L_x_17382:
        /* <DEDUP_REMOVED lines=20> */
.L_x_17389:
        /* <DEDUP_REMOVED lines=13> */
.L_x_17391:
[----:B------:R-:W-:Y:S05]  /*1cb50*/  BSYNC.RECONVERGENT B2 ;  /* 0x0000000000027941 */ /* 0x000fea0003800200 */
.L_x_17390:
        /* <DEDUP_REMOVED lines=43> */
.L_x_17388:
[----:B------:R-:W-:Y:S05]  /*1ce10*/  BSYNC.RECONVERGENT B1 ;  /* 0x0000000000017941 */ /* 0x000fea0003800200 */
.L_x_17387:
[----:B------:R-:W-:Y:S01]  /*1ce20*/  I2FP.F32.U32 R21, R152 ;  /* 0x0000009800157245 */ /* 0x000fe20000201000 */
[----:B------:R-:W-:Y:S01]  /*1ce30*/  HADD2.F32 R153, -RZ, R38.H1_H1 ;  /* 0x30000026ff997230 */ /* 0x000fe20000004100 */
[----:B------:R-:W-:Y:S01]  /*1ce40*/  BSSY.RECONVERGENT B1, `(.L_x_17392) ;  /* 0x0000050000017945 */ /* 0x000fe20003800200 */
[----:B------:R-:W-:Y:S02]  /*1ce50*/  @P1 HADD2.F32 R154, -RZ, R34.H1_H1 ;  /* 0x30000022ff9a1230 */ /* 0x000fe40000004100 */
[----:B0-----:R-:W-:Y:S02]  /*1ce60*/  HFMA2 R204, -RZ, RZ, 0, 1.1920928955078125e-07 ;  /* 0x00000002ffcc7431 */ /* 0x001fe400000001ff */
        /* <DEDUP_REMOVED lines=20> */
.L_x_17394:
        /* <DEDUP_REMOVED lines=13> */
.L_x_17396:
[----:B------:R-:W-:Y:S05]  /*1d080*/  BSYNC.RECONVERGENT B2 ;  /* 0x0000000000027941 */ /* 0x000fea0003800200 */
.L_x_17395:
        /* <DEDUP_REMOVED lines=43> */
.L_x_17393:
[----:B------:R-:W-:Y:S05]  /*1d340*/  BSYNC.RECONVERGENT B1 ;  /* 0x0000000000017941 */ /* 0x000fea0003800200 */
.L_x_17392:
        /* <DEDUP_REMOVED lines=20> */
.L_x_17399:
        /* <DEDUP_REMOVED lines=13> */
.L_x_17401:
[----:B------:R-:W-:Y:S05]  /*1d560*/  BSYNC.RECONVERGENT B2 ;  /* 0x0000000000027941 */ /* 0x000fea0003800200 */
.L_x_17400:
        /* <DEDUP_REMOVED lines=43> */
.L_x_17398:
[----:B------:R-:W-:Y:S05]  /*1d820*/  BSYNC.RECONVERGENT B1 ;  /* 0x0000000000017941 */ /* 0x000fea0003800200 */
.L_x_17397:
        /* <DEDUP_REMOVED lines=25> */
.L_x_17404:
        /* <DEDUP_REMOVED lines=13> */
.L_x_17406:
[----:B------:R-:W-:Y:S05]  /*1da90*/  BSYNC.RECONVERGENT B2 ;  /* 0x0000000000027941 */ /* 0x000fea0003800200 */
.L_x_17405:
        /* <DEDUP_REMOVED lines=43> */
.L_x_17403:
[----:B------:R-:W-:Y:S05]  /*1dd50*/  BSYNC.RECONVERGENT B1 ;  /* 0x0000000000017941 */ /* 0x000fea0003800200 */
.L_x_17402:
        /* <DEDUP_REMOVED lines=20> */
.L_x_17409:
        /* <DEDUP_REMOVED lines=15> */
.L_x_17411:
[----:B------:R-:W-:Y:S05]  /*1df90*/  BSYNC.RECONVERGENT B2 ;  /* 0x0000000000027941 */ /* 0x000fea0003800200 */
.L_x_17410:
        /* <DEDUP_REMOVED lines=43> */
.L_x_17408:
[----:B------:R-:W-:Y:S05]  /*1e250*/  BSYNC.RECONVERGENT B1 ;  /* 0x0000000000017941 */ /* 0x000fea0003800200 */
.L_x_17407:
[----:B------:R-:W-:Y:S01]  /*1e260*/  I2FP.F32.U32 R153, R153 ;  /* 0x0000009900997245 */ /* 0x000fe20000201000 */
[----:B------:R-:W-:Y:S01]  /*1e270*/  HADD2.F32 R205, -RZ, R39.H1_H1 ;  /* 0x30000027ffcd7230 */ /* 0x000fe20000004100 */
[----:B------:R-:W-:-:S03]  /*1e280*/  PRMT R154, R217, 0x5410, R154 ;  /* 0x00005410d99a7816 */ /* 0x000fc6000000009a */
[----:B------:R-:W-:Y:S01]  /*1e290*/  FFMA.FTZ R216, R153, R216, 1.1641532182693481445e-10 ;  /* 0x2f00000099d87423 */ /* 0x000fe200000100d8 */
[----:B------:R-:W-:Y:S01]  /*1e2a0*/  FMUL.FTZ R152, R205, R198 ;  /* 0x000000c6cd987220 */ /* 0x000fe20000410000 */
[----:B------:R-:W-:Y:S01]  /*1e2b0*/  @P1 HADD2.F32 R198, -RZ, R35.H1_H1 ;  /* 0x30000023ffc61230 */ /* 0x000fe20000004100 */
[----:B------:R-:W-:Y:S02]  /*1e2c0*/  PRMT R153, R22, 0x5410, R214 ;  /* 0x0000541016997816 */ /* 0x000fe400000000d6 */
[----:B------:R-:W-:-:S04]  /*1e2d0*/  FSETP.GTU.FTZ.AND P6, PT, R216, R215, PT ;  /* 0x000000d7d800720b */ /* 0x000fc80003fdc000 */
        /* <DEDUP_REMOVED lines=10> */
.L_x_17331:
        /* <DEDUP_REMOVED lines=16> */
.L_x_17415:
        /* <DEDUP_REMOVED lines=13> */
.L_x_17417:
[----:B------:R-:W-:Y:S05]  /*1e550*/  BSYNC.RECONVERGENT B2 ;  /* 0x0000000000027941 */ /* 0x000fea0003800200 */
.L_x_17416:
        /* <DEDUP_REMOVED lines=42> */
.L_x_17414:
[----:B------:R-:W-:Y:S05]  /*1e800*/  BSYNC.RECONVERGENT B1 ;  /* 0x0000000000017941 */ /* 0x000fea0003800200 */
.L_x_17413:
        /* <DEDUP_REMOVED lines=28> */
.L_x_17420:
        /* <DEDUP_REMOVED lines=13> */
.L_x_17422:
[----:B------:R-:W-:Y:S05]  /*1eaa0*/  BSYNC.RECONVERGENT B2 ;  /* 0x0000000000027941 */ /* 0x000fea0003800200 */
.L_x_17421:
        /* <DEDUP_REMOVED lines=43> */
.L_x_17419:
[----:B------:R-:W-:Y:S05]  /*1ed60*/  BSYNC.RECONVERGENT B1 ;  /* 0x0000000000017941 */ /* 0x000fea0003800200 */
.L_x_17418:
        /* <DEDUP_REMOVED lines=25> */
.L_x_17425:
        /* <DEDUP_REMOVED lines=13> */
.L_x_17427:
[----:B------:R-:W-:Y:S05]  /*1efd0*/  BSYNC.RECONVERGENT B2 ;  /* 0x0000000000027941 */ /* 0x000fea0003800200 */
.L_x_17426:
        /* <DEDUP_REMOVED lines=43> */
.L_x_17424:
[----:B------:R-:W-:Y:S05]  /*1f290*/  BSYNC.RECONVERGENT B1 ;  /* 0x0000000000017941 */ /* 0x000fea0003800200 */
.L_x_17423:
        /* <DEDUP_REMOVED lines=25> */
.L_x_17430:
        /* <DEDUP_REMOVED lines=13> */
.L_x_17432:
[----:B------:R-:W-:Y:S05]  /*1f500*/  BSYNC.RECONVERGENT B2 ;  /* 0x0000000000027941 */ /* 0x000fea0003800200 */
.L_x_17431:
        /* <DEDUP_REMOVED lines=43> */
.L_x_17429:
[----:B------:R-:W-:Y:S05]  /*1f7c0*/  BSYNC.RECONVERGENT B1 ;  /* 0x0000000000017941 */ /* 0x000fea0003800200 */
.L_x_17428:
        /* <DEDUP_REMOVED lines=25> */
.L_x_17435:
        /* <DEDUP_REMOVED lines=13> */
.L_x_17437:
[----:B------:R-:W-:Y:S05]  /*1fa30*/  BSYNC.RECONVERGENT B2 ;  /* 0x0000000000027941 */ /* 0x000fea0003800200 */
.L_x_17436:
        /* <DEDUP_REMOVED lines=43> */
.L_x_17434:
[----:B------:R-:W-:Y:S05]  /*1fcf0*/  BSYNC.RECONVERGENT B1 ;  /* 0x0000000000017941 */ /* 0x000fea0003800200 */
.L_x_17433:
        /* <DEDUP_REMOVED lines=23> */
.L_x_17440:
        /* <DEDUP_REMOVED lines=13> */
.L_x_17442:
[----:B------:R-:W-:Y:S05]  /*1ff40*/  BSYNC.RECONVERGENT B2 ;  /* 0x0000000000027941 */ /* 0x000fea0003800200 */
.L_x_17441:
        /* <DEDUP_REMOVED lines=43> */
.L_x_17439:
[----:B------:R-:W-:Y:S05]  /*20200*/  BSYNC.RECONVERGENT B1 ;  /* 0x0000000000017941 */ /* 0x000fea0003800200 */
.L_x_17438:
[----:B------:R-:W-:Y:S01]  /*20210*/  I2FP.F32.U32 R5, R5 ;  /* 0x0000000500057245 */ /* 0x000fe20000201000 */
[----:B------:R-:W-:Y:S01]  /*20220*/  HADD2.F32 R154, -RZ, R154.H1_H1 ;  /* 0x3000009aff9a7230 */ /* 0x000fe20000004100 */
[----:B------:R-:W-:Y:S01]  /*20230*/  ISETP.NE.AND P4, PT, R188, 0x1, PT ;  /* 0x00000001bc00780c */ /* 0x000fe20003f85270 */
[----:B------:R-:W-:Y:S01]  /*20240*/  @P1 HADD2.F32 R152, -RZ, R34.H1_H1 ;  /* 0x30000022ff981230 */ /* 0x000fe20000004100 */
[----:B------:R-:W-:Y:S01]  /*20250*/  BSSY.RECONVERGENT B1, `(.L_x_17443) ;  /* 0x000004c000017945 */ /* 0x000fe20003800200 */
[----:B------:R-:W-:Y:S01]  /*20260*/  FFMA.FTZ R5, R5, R198, 1.1641532182693481445e-10 ;  /* 0x2f00000005057423 */ /* 0x000fe200000100c6 */
[----:B------:R-:W-:Y:S01]  /*20270*/  FMUL.FTZ R154, R154, R217 ;  /* 0x000000d99a9a7220 */ /* 0x000fe20000410000 */
[----:B0-----:R-:W-:-:S03]  /*20280*/  IMAD.MOV.U32 R204, RZ, RZ, 0x2 ;  /* 0x00000002ffcc7424 */ /* 0x001fc600078e00ff */
        /* <DEDUP_REMOVED lines=15> */
.L_x_17445:
        /* <DEDUP_REMOVED lines=13> */
.L_x_17447:
[----:B------:R-:W-:Y:S05]  /*20450*/  BSYNC.RECONVERGENT B2 ;  /* 0x0000000000027941 */ /* 0x000fea0003800200 */
.L_x_17446:
        /* <DEDUP_REMOVED lines=43> */
.L_x_17444:
[----:B------:R-:W-:Y:S05]  /*20710*/  BSYNC.RECONVERGENT B1 ;  /* 0x0000000000017941 */ /* 0x000fea0003800200 */
.L_x_17443:
        /* <DEDUP_REMOVED lines=23> */
.L_x_17450:
        /* <DEDUP_REMOVED lines=13> */
.L_x_17452:
[----:B------:R-:W-:Y:S05]  /*20960*/  BSYNC.RECONVERGENT B2 ;  /* 0x0000000000027941 */ /* 0x000fea0003800200 */
.L_x_17451:
        /* <DEDUP_REMOVED lines=43> */
.L_x_17449:
[----:B------:R-:W-:Y:S05]  /*20c20*/  BSYNC.RECONVERGENT B1 ;  /* 0x0000000000017941 */ /* 0x000fea0003800200 */
.L_x_17448:
        /* <DEDUP_REMOVED lines=14> */
.L_x_17412:
        /* <DEDUP_REMOVED lines=43> */
.L_x_17453:
[----:B------:R-:W-:Y:S01]  /*20fc0*/  MOV R203, R212 ;  /* 0x000000d400cb7202 */ /* 0x000fe20000000f00 */
[----:B------:R-:W-:-:S07]  /*20fd0*/  VIADD R206, R206, 0x80 ;  /* 0x00000080cece7836 */ /* 0x000fce0000000000 */
.L_x_17330:
[----:B------:R-:W-:Y:S05]  /*20fe0*/  BSYNC.RECONVERGENT B0 ;  /* 0x0000000000007941 */ /* 0x000fea0003800200 */
.L_x_17329:
        /* <DEDUP_REMOVED lines=35> */
.L_x_17459:
        /* <DEDUP_REMOVED lines=13> */
.L_x_17461:
[----:B------:R-:W-:Y:S05]  /*212f0*/  BSYNC.RECONVERGENT B2 ;  /* 0x0000000000027941 */ /* 0x000fea0003800200 */
.L_x_17460:
        /* <DEDUP_REMOVED lines=42> */
.L_x_17458:
[----:B------:R-:W-:Y:S05]  /*215a0*/  BSYNC.RECONVERGENT B1 ;  /* 0x0000000000017941 */ /* 0x000fea0003800200 */
.L_x_17457:
        /* <DEDUP_REMOVED lines=25> */
.L_x_17464:
        /* <DEDUP_REMOVED lines=13> */
.L_x_17466:
[----:B------:R-:W-:Y:S05]  /*21810*/  BSYNC.RECONVERGENT B2 ;  /* 0x0000000000027941 */ /* 0x000fea0003800200 */
.L_x_17465:
        /* <DEDUP_REMOVED lines=43> */
.L_x_17463:
[----:B------:R-:W-:Y:S05]  /*21ad0*/  BSYNC.RECONVERGENT B1 ;  /* 0x0000000000017941 */ /* 0x000fea0003800200 */
.L_x_17462:
        /* <DEDUP_REMOVED lines=25> */
.L_x_17469:
        /* <DEDUP_REMOVED lines=13> */
.L_x_17471:
[----:B------:R-:W-:Y:S05]  /*21d40*/  BSYNC.RECONVERGENT B2 ;  /* 0x0000000000027941 */ /* 0x000fea0003800200 */
.L_x_17470:
        /* <DEDUP_REMOVED lines=43> */
.L_x_17468:
[----:B------:R-:W-:Y:S05]  /*22000*/  BSYNC.RECONVERGENT B1 ;  /* 0x0000000000017941 */ /* 0x000fea0003800200 */
.L_x_17467:
        /* <DEDUP_REMOVED lines=22> */
.L_x_17474:
        /* <DEDUP_REMOVED lines=13> */
.L_x_17476:
[----:B------:R-:W-:Y:S05]  /*22240*/  BSYNC.RECONVERGENT B2 ;  /* 0x0000000000027941 */ /* 0x000fea0003800200 */
.L_x_17475:
        /* <DEDUP_REMOVED lines=43> */
.L_x_17473:
[----:B------:R-:W-:Y:S05]  /*22500*/  BSYNC.RECONVERGENT B1 ;  /* 0x0000000000017941 */ /* 0x000fea0003800200 */
.L_x_17472:
        /* <DEDUP_REMOVED lines=25> */
.L_x_17479:
        /* <DEDUP_REMOVED lines=13> */
.L_x_17481:
[----:B------:R-:W-:Y:S05]  /*22770*/  BSYNC.RECONVERGENT B2 ;  /* 0x0000000000027941 */ /* 0x000fea0003800200 */
.L_x_17480:
        /* <DEDUP_REMOVED lines=43> */
.L_x_17478:
[----:B------:R-:W-:Y:S05]  /*22a30*/  BSYNC.RECONVERGENT B1 ;  /* 0x0000000000017941 */ /* 0x000fea0003800200 */
.L_x_17477:
        /* <DEDUP_REMOVED lines=22> */
.L_x_17484:
        /* <DEDUP_REMOVED lines=13> */
.L_x_17486:
[----:B------:R-:W-:Y:S05]  /*22c70*/  BSYNC.RECONVERGENT B2 ;  /* 0x0000000000027941 */ /* 0x000fea0003800200 */
.L_x_17485:
        /* <DEDUP_REMOVED lines=43> */
.L_x_17483:
[----:B------:R-:W-:Y:S05]  /*22f30*/  BSYNC.RECONVERGENT B1 ;  /* 0x0000000000017941 */ /* 0x000fea0003800200 */
.L_x_17482:
        /* <DEDUP_REMOVED lines=25> */
.L_x_17489:
        /* <DEDUP_REMOVED lines=13> */
.L_x_17491:
[----:B------:R-:W-:Y:S05]  /*231a0*/  BSYNC.RECONVERGENT B2 ;  /* 0x0000000000027941 */ /* 0x000fea0003800200 */
.L_x_17490:
        /* <DEDUP_REMOVED lines=43> */
.L_x_17488:
[----:B------:R-:W-:Y:S05]  /*23460*/  BSYNC.RECONVERGENT B1 ;  /* 0x0000000000017941 */ /* 0x000fea0003800200 */
.L_x_17487:
        /* <DEDUP_REMOVED lines=22> */
.L_x_17494:
        /* <DEDUP_REMOVED lines=13> */
.L_x_17496:
[----:B------:R-:W-:Y:S05]  /*236a0*/  BSYNC.RECONVERGENT B2 ;  /* 0x0000000000027941 */ /* 0x000fea0003800200 */
.L_x_17495:
        /* <DEDUP_REMOVED lines=43> */
.L_x_17493:
[----:B------:R-:W-:Y:S05]  /*23960*/  BSYNC.RECONVERGENT B1 ;  /* 0x0000000000017941 */ /* 0x000fea0003800200 */
.L_x_17492:
        /* <DEDUP_REMOVED lines=25> */
.L_x_17499:
        /* <DEDUP_REMOVED lines=13> */
.L_x_17501:
[----:B------:R-:W-:Y:S05]  /*23bd0*/  BSYNC.RECONVERGENT B2 ;  /* 0x0000000000027941 */ /* 0x000fea0003800200 */
.L_x_17500:
        /* <DEDUP_REMOVED lines=43> */
.L_x_17498:
[----:B------:R-:W-:Y:S05]  /*23e90*/  BSYNC.RECONVERGENT B1 ;  /* 0x0000000000017941 */ /* 0x000fea0003800200 */
.L_x_17497:
        /* <DEDUP_REMOVED lines=20> */
.L_x_17504:
        /* <DEDUP_REMOVED lines=13> */
.L_x_17506:
[----:B------:R-:W-:Y:S05]  /*240b0*/  BSYNC.RECONVERGENT B2 ;  /* 0x0000000000027941 */ /* 0x000fea0003800200 */
.L_x_17505:
        /* <DEDUP_REMOVED lines=43> */
.L_x_17503:
[----:B------:R-:W-:Y:S05]  /*24370*/  BSYNC.RECONVERGENT B1 ;  /* 0x0000000000017941 */ /* 0x000fea0003800200 */
.L_x_17502:
        /* <DEDUP_REMOVED lines=25> */
.L_x_17509:
        /* <DEDUP_REMOVED lines=13> */
.L_x_17511:
[----:B------:R-:W-:Y:S05]  /*245e0*/  BSYNC.RECONVERGENT B2 ;  /* 0x0000000000027941 */ /* 0x000fea0003800200 */
.L_x_17510:
        /* <DEDUP_REMOVED lines=43> */
.L_x_17508:
[----:B------:R-:W-:Y:S05]  /*248a0*/  BSYNC.RECONVERGENT B1 ;  /* 0x0000000000017941 */ /* 0x000fea0003800200 */
.L_x_17507:
        /* <DEDUP_REMOVED lines=20> */
.L_x_17514:
        /* <DEDUP_REMOVED lines=13> */
.L_x_17516:
[----:B------:R-:W-:Y:S05]  /*24ac0*/  BSYNC.RECONVERGENT B2 ;  /* 0x0000000000027941 */ /* 0x000fea0003800200 */
.L_x_17515:
        /* <DEDUP_REMOVED lines=43> */
.L_x_17513:
[----:B------:R-:W-:Y:S05]  /*24d80*/  BSYNC.RECONVERGENT B1 ;  /* 0x0000000000017941 */ /* 0x000fea0003800200 */
.L_x_17512:
        /* <DEDUP_REMOVED lines=25> */
.L_x_17519:
        /* <DEDUP_REMOVED lines=13> */
.L_x_17521:
[----:B------:R-:W-:Y:S05]  /*24ff0*/  BSYNC.RECONVERGENT B2 ;  /* 0x0000000000027941 */ /* 0x000fea0003800200 */
.L_x_17520:
        /* <DEDUP_REMOVED lines=43> */
.L_x_17518:
[----:B------:R-:W-:Y:S05]  /*252b0*/  BSYNC.RECONVERGENT B1 ;  /* 0x0000000000017941 */ /* 0x000fea0003800200 */
.L_x_17517:
        /* <DEDUP_REMOVED lines=20> */
.L_x_17524:
        /* <DEDUP_REMOVED lines=13> */
.L_x_17526:
[----:B------:R-:W-:Y:S05]  /*254d0*/  BSYNC.RECONVERGENT B2 ;  /* 0x0000000000027941 */ /* 0x000fea0003800200 */
.L_x_17525:
        /* <DEDUP_REMOVED lines=43> */
.L_x_17523:
[----:B------:R-:W-:Y:S05]  /*25790*/  BSYNC.RECONVERGENT B1 ;  /* 0x0000000000017941 */ /* 0x000fea0003800200 */
.L_x_17522:
[----:B------:R-:W-:Y:S01]  /*257a0*/  I2FP.F32.U32 R21, R21 ;  /* 0x0000001500157245 */ /* 0x000fe20000201000 */
[----:B------:R-:W-:Y:S01]  /*257b0*/  HADD2.F32 R190, -RZ, R39.H0_H0 ;  /* 0x20000027ffbe7230 */ /* 0x000fe20000004100 */
[----:B------:R-:W-:Y:S01]  /*257c0*/  BSSY.RECONVERGENT B1, `(.L_x_17527) ;  /* 0x0000050000017945 */ /* 0x000fe20003800200 */
[----:B------:R-:W-:Y:S02]  /*257d0*/  IMAD.MOV.U32 R205, RZ, RZ, 0x2 ;  /* 0x00000002ffcd7424 */ /* 0x000fe400078e00ff */
        /* <DEDUP_REMOVED lines=21> */
.L_x_17529:
        /* <DEDUP_REMOVED lines=13> */
.L_x_17531:
[----:B------:R-:W-:Y:S05]  /*25a00*/  BSYNC.RECONVERGENT B2 ;  /* 0x0000000000027941 */ /* 0x000fea0003800200 */
.L_x_17530:
        /* <DEDUP_REMOVED lines=43> */
.L_x_17528:
[----:B------:R-:W-:Y:S05]  /*25cc0*/  BSYNC.RECONVERGENT B1 ;  /* 0x0000000000017941 */ /* 0x000fea0003800200 */
.L_x_17527:
        /* <DEDUP_REMOVED lines=20> */
.L_x_17534:
        /* <DEDUP_REMOVED lines=15> */
.L_x_17536:
[----:B------:R-:W-:Y:S05]  /*25f00*/  BSYNC.RECONVERGENT B2 ;  /* 0x0000000000027941 */ /* 0x000fea0003800200 */
.L_x_17535:
        /* <DEDUP_REMOVED lines=43> */
.L_x_17533:
[----:B------:R-:W-:Y:S05]  /*261c0*/  BSYNC.RECONVERGENT B1 ;  /* 0x0000000000017941 */ /* 0x000fea0003800200 */
.L_x_17532:
        /* <DEDUP_REMOVED lines=18> */
.L_x_17456:
        /* <DEDUP_REMOVED lines=16> */
.L_x_17540:
        /* <DEDUP_REMOVED lines=13> */
.L_x_17542:
[----:B------:R-:W-:Y:S05]  /*264c0*/  BSYNC.RECONVERGENT B2 ;  /* 0x0000000000027941 */ /* 0x000fea0003800200 */
.L_x_17541:
        /* <DEDUP_REMOVED lines=42> */
.L_x_17539:
[----:B------:R-:W-:Y:S05]  /*26770*/  BSYNC.RECONVERGENT B1 ;  /* 0x0000000000017941 */ /* 0x000fea0003800200 */
.L_x_17538:
        /* <DEDUP_REMOVED lines=28> */
.L_x_17545:
        /* <DEDUP_REMOVED lines=13> */
.L_x_17547:
[----:B------:R-:W-:Y:S05]  /*26a10*/  BSYNC.RECONVERGENT B2 ;  /* 0x0000000000027941 */ /* 0x000fea0003800200 */
.L_x_17546:
        /* <DEDUP_REMOVED lines=43> */
.L_x_17544:
[----:B------:R-:W-:Y:S05]  /*26cd0*/  BSYNC.RECONVERGENT B1 ;  /* 0x0000000000017941 */ /* 0x000fea0003800200 */
.L_x_17543:
        /* <DEDUP_REMOVED lines=25> */
.L_x_17550:
        /* <DEDUP_REMOVED lines=13> */
.L_x_17552:
[----:B------:R-:W-:Y:S05]  /*26f40*/  BSYNC.RECONVERGENT B2 ;  /* 0x0000000000027941 */ /* 0x000fea0003800200 */
.L_x_17551:
        /* <DEDUP_REMOVED lines=43> */
.L_x_17549:
[----:B------:R-:W-:Y:S05]  /*27200*/  BSYNC.RECONVERGENT B1 ;  /* 0x0000000000017941 */ /* 0x000fea0003800200 */
.L_x_17548:
        /* <DEDUP_REMOVED lines=25> */
.L_x_17555:
        /* <DEDUP_REMOVED lines=13> */
.L_x_17557:
[----:B------:R-:W-:Y:S05]  /*27470*/  BSYNC.RECONVERGENT B2 ;  /* 0x0000000000027941 */ /* 0x000fea0003800200 */
.L_x_17556:
        /* <DEDUP_REMOVED lines=43> */
.L_x_17554:
[----:B------:R-:W-:Y:S05]  /*27730*/  BSYNC.RECONVERGENT B1 ;  /* 0x0000000000017941 */ /* 0x000fea0003800200 */
.L_x_17553:
        /* <DEDUP_REMOVED lines=25> */
.L_x_17560:
        /* <DEDUP_REMOVED lines=13> */
.L_x_17562:
[----:B------:R-:W-:Y:S05]  /*279a0*/  BSYNC.RECONVERGENT B2 ;  /* 0x0000000000027941 */ /* 0x000fea0003800200 */
.L_x_17561:
        /* <DEDUP_REMOVED lines=43> */
.L_x_17559:
[----:B------:R-:W-:Y:S05]  /*27c60*/  BSYNC.RECONVERGENT B1 ;  /* 0x0000000000017941 */ /* 0x000fea0003800200 */
.L_x_17558:
        /* <DEDUP_REMOVED lines=23> */
.L_x_17565:
        /* <DEDUP_REMOVED lines=13> */
.L_x_17567:
[----:B------:R-:W-:Y:S05]  /*27eb0*/  BSYNC.RECONVERGENT B2 ;  /* 0x0000000000027941 */ /* 0x000fea0003800200 */
.L_x_17566:
        /* <DEDUP_REMOVED lines=43> */
.L_x_17564:
[----:B------:R-:W-:Y:S05]  /*28170*/  BSYNC.RECONVERGENT B1 ;  /* 0x0000000000017941 */ /* 0x000fea0003800200 */
.L_x_17563:
[----:B------:R-:W-:Y:S01]  /*28180*/  I2FP.F32.U32 R152, R5 ;  /* 0x0000000500987245 */ /* 0x000fe20000201000 */
[----:B------:R-:W-:Y:S01]  /*28190*/  HADD2.F32 R154, -RZ, R154.H1_H1 ;  /* 0x3000009aff9a7230 */ /* 0x000fe20000004100 */
[----:B------:R-:W-:Y:S01]  /*281a0*/  ISETP.NE.AND P4, PT, R153, 0x1, PT ;  /* 0x000000019900780c */ /* 0x000fe20003f85270 */
[----:B------:R-:W-:Y:S01]  /*281b0*/  BSSY.RECONVERGENT B1, `(.L_x_17568) ;  /* 0x000004d000017945 */ /* 0x000fe20003800200 */
[----:B0-----:R-:W-:Y:S02]  /*281c0*/  HFMA2 R204, -RZ, RZ, 0, 1.1920928955078125e-07 ;  /* 0x00000002ffcc7431 */ /* 0x001fe400000001ff */
[----:B------:R-:W-:Y:S01]  /*281d0*/  FFMA.FTZ R5, R152, R199, 1.1641532182693481445e-10 ;  /* 0x2f00000098057423 */ /* 0x000fe200000100c7 */
[----:B------:R-:W-:Y:S01]  /*281e0*/  FMUL.FTZ R154, R154, R217 ;  /* 0x000000d99a9a7220 */ /* 0x000fe20000410000 */
[----:B------:R-:W-:-:S03]  /*281f0*/  @P1 HADD2.F32 R152, -RZ, R34.H1_H1 ;  /* 0x30000022ff981230 */ /* 0x000fc60000004100 */
        /* <DEDUP_REMOVED lines=15> */
.L_x_17570:
        /* <DEDUP_REMOVED lines=13> */
.L_x_17572:
[----:B------:R-:W-:Y:S05]  /*283c0*/  BSYNC.RECONVERGENT B2 ;  /* 0x0000000000027941 */ /* 0x000fea0003800200 */
.L_x_17571:
        /* <DEDUP_REMOVED lines=43> */
.L_x_17569:
[----:B------:R-:W-:Y:S05]  /*28680*/  BSYNC.RECONVERGENT B1 ;  /* 0x0000000000017941 */ /* 0x000fea0003800200 */
.L_x_17568:
        /* <DEDUP_REMOVED lines=23> */
.L_x_17575:
        /* <DEDUP_REMOVED lines=13> */
.L_x_17577:
[----:B------:R-:W-:Y:S05]  /*288d0*/  BSYNC.RECONVERGENT B2 ;  /* 0x0000000000027941 */ /* 0x000fea0003800200 */
.L_x_17576:
        /* <DEDUP_REMOVED lines=43> */
.L_x_17574:
[----:B------:R-:W-:Y:S05]  /*28b90*/  BSYNC.RECONVERGENT B1 ;  /* 0x0000000000017941 */ /* 0x000fea0003800200 */
.L_x_17573:
        /* <DEDUP_REMOVED lines=14> */
.L_x_17537:
        /* <DEDUP_REMOVED lines=43> */
.L_x_17578:
[----:B------:R-:W-:Y:S01]  /*28f30*/  IMAD.MOV.U32 R203, RZ, RZ, R212 ;  /* 0x000000ffffcb7224 */ /* 0x000fe200078e00d4 */
[----:B------:R-:W-:-:S07]  /*28f40*/  IADD3 R206, PT, PT, R206, 0x80, RZ ;  /* 0x00000080cece7810 */ /* 0x000fce0007ffe0ff */
.L_x_17455:
[----:B------:R-:W-:Y:S05]  /*28f50*/  BSYNC.RECONVERGENT B0 ;  /* 0x0000000000007941 */ /* 0x000fea0003800200 */
.L_x_17454:
        /* <DEDUP_REMOVED lines=35> */
.L_x_17584:
        /* <DEDUP_REMOVED lines=13> */
.L_x_17586:
[----:B------:R-:W-:Y:S05]  /*29260*/  BSYNC.RECONVERGENT B2 ;  /* 0x0000000000027941 */ /* 0x000fea0003800200 */
.L_x_17585:
        /* <DEDUP_REMOVED lines=42> */
.L_x_17583:
[----:B------:R-:W-:Y:S05]  /*29510*/  BSYNC.RECONVERGENT B1 ;  /* 0x0000000000017941 */ /* 0x000fea0003800200 */
.L_x_17582:
        /* <DEDUP_REMOVED lines=25> */
.L_x_17589:
        /* <DEDUP_REMOVED lines=13> */
.L_x_17591:
[----:B------:R-:W-:Y:S05]  /*29780*/  BSYNC.RECONVERGENT B2 ;  /* 0x0000000000027941 */ /* 0x000fea0003800200 */
.L_x_17590:
        /* <DEDUP_REMOVED lines=43> */
.L_x_17588:
[----:B------:R-:W-:Y:S05]  /*29a40*/  BSYNC.RECONVERGENT B1 ;  /* 0x0000000000017941 */ /* 0x000fea0003800200 */
.L_x_17587:
        /* <DEDUP_REMOVED lines=25> */
.L_x_17594:
        /* <DEDUP_REMOVED lines=13> */
.L_x_17596:
[----:B------:R-:W-:Y:S05]  /*29cb0*/  BSYNC.RECONVERGENT B2 ;  /* 0x0000000000027941 */ /* 0x000fea0003800200 */
.L_x_17595:
        /* <DEDUP_REMOVED lines=43> */
.L_x_17593:
[----:B------:R-:W-:Y:S05]  /*29f70*/  BSYNC.RECONVERGENT B1 ;  /* 0x0000000000017941 */ /* 0x000fea0003800200 */
.L_x_17592:
        /* <DEDUP_REMOVED lines=22> */
.L_x_17599:
        /* <DEDUP_REMOVED lines=13> */
.L_x_17601:
[----:B------:R-:W-:Y:S05]  /*2a1b0*/  BSYNC.RECONVERGENT B2 ;  /* 0x0000000000027941 */ /* 0x000fea0003800200 */
.L_x_17600:
        /* <DEDUP_REMOVED lines=43> */
.L_x_17598:
[----:B------:R-:W-:Y:S05]  /*2a470*/  BSYNC.RECONVERGENT B1 ;  /* 0x0000000000017941 */ /* 0x000fea0003800200 */
.L_x_17597:
        /* <DEDUP_REMOVED lines=25> */
.L_x_17604:
        /* <DEDUP_REMOVED lines=13> */
.L_x_17606:
[----:B------:R-:W-:Y:S05]  /*2a6e0*/  BSYNC.RECONVERGENT B2 ;  /* 0x0000000000027941 */ /* 0x000fea0003800200 */
.L_x_17605:
        /* <DEDUP_REMOVED lines=43> */
.L_x_17603:
[----:B------:R-:W-:Y:S05]  /*2a9a0*/  BSYNC.RECONVERGENT B1 ;  /* 0x0000000000017941 */ /* 0x000fea0003800200 */
.L_x_17602:
        /* <DEDUP_REMOVED lines=22> */
.L_x_17609:
        /* <DEDUP_REMOVED lines=13> */
.L_x_17611:
[----:B------:R-:W-:Y:S05]  /*2abe0*/  BSYNC.RECONVERGENT B2 ;  /* 0x0000000000027941 */ /* 0x000fea0003800200 */
.L_x_17610:
        /* <DEDUP_REMOVED lines=43> */
.L_x_17608:
[----:B------:R-:W-:Y:S05]  /*2aea0*/  BSYNC.RECONVERGENT B1 ;  /* 0x0000000000017941 */ /* 0x000fea0003800200 */
.L_x_17607:
        /* <DEDUP_REMOVED lines=25> */
.L_x_17614:
        /* <DEDUP_REMOVED lines=13> */
.L_x_17616:
[----:B------:R-:W-:Y:S05]  /*2b110*/  BSYNC.RECONVERGENT B2 ;  /* 0x0000000000027941 */ /* 0x000fea0003800200 */
.L_x_17615:
        /* <DEDUP_REMOVED lines=43> */
.L_x_17613:
[----:B------:R-:W-:Y:S05]  /*2b3d0*/  BSYNC.RECONVERGENT B1 ;  /* 0x0000000000017941 */ /* 0x000fea0003800200 */
.L_x_17612:
        /* <DEDUP_REMOVED lines=22> */
.L_x_17619:
        /* <DEDUP_REMOVED lines=13> */
.L_x_17621:
[----:B------:R-:W-:Y:S05]  /*2b610*/  BSYNC.RECONVERGENT B2 ;  /* 0x0000000000027941 */ /* 0x000fea0003800200 */
.L_x_17620:
        /* <DEDUP_REMOVED lines=43> */
.L_x_17618:
[----:B------:R-:W-:Y:S05]  /*2b8d0*/  BSYNC.RECONVERGENT B1 ;  /* 0x0000000000017941 */ /* 0x000fea0003800200 */
.L_x_17617:
        /* <DEDUP_REMOVED lines=13> */
[----:B------:R-:W-:Y:S02]  /*2b9b0*/  HFMA2 R152, -RZ, RZ, 0, 1.1920928955078125e-07 ;  /* 0x00000002ff987431 */ /* 0x000fe400000001ff */
[----:B------:R-:W-:Y:S01]  /*2b9c0*/  IMAD.MOV.U32 R5, RZ, RZ, R2 ;  /* 0x000000ffff057224 */ /* 0x000fe200078e0002 */
        /* <DEDUP_REMOVED lines=10> */
.L_x_17624:
        /* <DEDUP_REMOVED lines=13> */
.L_x_17626:
[----:B------:R-:W-:Y:S05]  /*2bb40*/  BSYNC.RECONVERGENT B2 ;  /* 0x0000000000027941 */ /* 0x000fea0003800200 */
.L_x_17625:
        /* <DEDUP_REMOVED lines=43> */
.L_x_17623:
[----:B------:R-:W-:Y:S05]  /*2be00*/  BSYNC.RECONVERGENT B1 ;  /* 0x0000000000017941 */ /* 0x000fea0003800200 */
.L_x_17622:
        /* <DEDUP_REMOVED lines=20> */
.L_x_17629:
        /* <DEDUP_REMOVED lines=13> */
.L_x_17631:
[----:B------:R-:W-:Y:S05]  /*2c020*/  BSYNC.RECONVERGENT B2 ;  /* 0x0000000000027941 */ /* 0x000fea0003800200 */
.L_x_17630:
        /* <DEDUP_REMOVED lines=43> */
.L_x_17628:
[----:B------:R-:W-:Y:S05]  /*2c2e0*/  BSYNC.RECONVERGENT B1 ;  /* 0x0000000000017941 */ /* 0x000fea0003800200 */
.L_x_17627:
        /* <DEDUP_REMOVED lines=25> */
.L_x_17634:
        /* <DEDUP_REMOVED lines=13> */
.L_x_17636:
[----:B------:R-:W-:Y:S05]  /*2c550*/  BSYNC.RECONVERGENT B2 ;  /* 0x0000000000027941 */ /* 0x000fea0003800200 */
.L_x_17635:
        /* <DEDUP_REMOVED lines=43> */
.L_x_17633:
[----:B------:R-:W-:Y:S05]  /*2c810*/  BSYNC.RECONVERGENT B1 ;  /* 0x0000000000017941 */ /* 0x000fea0003800200 */
.L_x_17632:
        /* <DEDUP_REMOVED lines=20> */
.L_x_17639:
        /* <DEDUP_REMOVED lines=13> */
.L_x_17641:
[----:B------:R-:W-:Y:S05]  /*2ca30*/  BSYNC.RECONVERGENT B2 ;  /* 0x0000000000027941 */ /* 0x000fea0003800200 */
.L_x_17640:
        /* <DEDUP_REMOVED lines=43> */
.L_x_17638:
[----:B------:R-:W-:Y:S05]  /*2ccf0*/  BSYNC.RECONVERGENT B1 ;  /* 0x0000000000017941 */ /* 0x000fea0003800200 */
.L_x_17637:
        /* <DEDUP_REMOVED lines=25> */
.L_x_17644:
        /* <DEDUP_REMOVED lines=13> */
.L_x_17646:
[----:B------:R-:W-:Y:S05]  /*2cf60*/  BSYNC.RECONVERGENT B2 ;  /* 0x0000000000027941 */ /* 0x000fea0003800200 */
.L_x_17645:
        /* <DEDUP_REMOVED lines=43> */
.L_x_17643:
[----:B------:R-:W-:Y:S05]  /*2d220*/  BSYNC.RECONVERGENT B1 ;  /* 0x0000000000017941 */ /* 0x000fea0003800200 */
.L_x_17642:
        /* <DEDUP_REMOVED lines=20> */
.L_x_17649:
        /* <DEDUP_REMOVED lines=13> */
.L_x_17651:
[----:B------:R-:W-:Y:S05]  /*2d440*/  BSYNC.RECONVERGENT B2 ;  /* 0x0000000000027941 */ /* 0x000fea0003800200 */
.L_x_17650:
        /* <DEDUP_REMOVED lines=43> */
.L_x_17648:
[----:B------:R-:W-:Y:S05]  /*2d700*/  BSYNC.RECONVERGENT B1 ;  /* 0x0000000000017941 */ /* 0x000fea0003800200 */
.L_x_17647:
        /* <DEDUP_REMOVED lines=25> */
.L_x_17654:
        /* <DEDUP_REMOVED lines=13> */
.L_x_17656:
[----:B------:R-:W-:Y:S05]  /*2d970*/  BSYNC.RECONVERGENT B2 ;  /* 0x0000000000027941 */ /* 0x000fea0003800200 */
.L_x_17655:
        /* <DEDUP_REMOVED lines=43> */
.L_x_17653:
[----:B------:R-:W-:Y:S05]  /*2dc30*/  BSYNC.RECONVERGENT B1 ;  /* 0x0000000000017941 */ /* 0x000fea0003800200 */
.L_x_17652:
        /* <DEDUP_REMOVED lines=20> */
.L_x_17659:
        /* <DEDUP_REMOVED lines=15> */
.L_x_17661:
[----:B------:R-:W-:Y:S05]  /*2de70*/  BSYNC.RECONVERGENT B2 ;  /* 0x0000000000027941 */ /* 0x000fea0003800200 */
.L_x_17660:
        /* <DEDUP_REMOVED lines=43> */
.L_x_17658:
[----:B------:R-:W-:Y:S05]  /*2e130*/  BSYNC.RECONVERGENT B1 ;  /* 0x0000000000017941 */ /* 0x000fea0003800200 */
.L_x_17657:
        /* <DEDUP_REMOVED lines=18> */
.L_x_17581:
        /* <DEDUP_REMOVED lines=16> */
.L_x_17665:
        /* <DEDUP_REMOVED lines=13> */
.L_x_17667:
[----:B------:R-:W-:Y:S05]  /*2e430*/  BSYNC.RECONVERGENT B2 ;  /* 0x0000000000027941 */ /* 0x000fea0003800200 */
.L_x_17666:
        /* <DEDUP_REMOVED lines=42> */
.L_x_17664:
[----:B------:R-:W-:Y:S05]  /*2e6e0*/  BSYNC.RECONVERGENT B1 ;  /* 0x0000000000017941 */ /* 0x000fea0003800200 */
.L_x_17663:
[----:B------:R-:W1:Y:S01]  /*2e6f0*/  LDC R217, c[0x0][0x408] ;  /* 0x00010200ffd97b82 */ /* 0x000e620000000800 */
[----:B------:R-:W-:Y:S01]  /*2e700*/  HFMA2 R200, -RZ, RZ, 0.1171875, 0 ;  /* 0x2f800000ffc87431 */ /* 0x000fe200000001ff */
[----:B------:R-:W-:Y:S01]  /*2e710*/  I2FP.F32.U32 R5, R27 ;  /* 0x0000001b00057245 */ /* 0x000fe20000201000 */
[----:B-----5:R-:W-:Y:S01]  /*2e720*/  HADD2.F32 R164, -RZ, R152.H0_H0 ;  /* 0x20000098ffa47230 */ /* 0x020fe20000004100 */
[----:B------:R-:W-:Y:S01]  /*2e730*/  LOP3.LUT R10, R10, 0xffffffef, RZ, 0xc0, !PT ;  /* 0xffffffef0a0a7812 */ /* 0x000fe200078ec0ff */
[----:B------:R-:W-:Y:S01]  /*2e740*/  @P1 HADD2.F32 R178, -RZ, R32.H0_H0 ;  /* 0x20000020ffb21230 */ /* 0x000fe20000004100 */
[----:B------:R-:W-:Y:S01]  /*2e750*/  BSSY.RECONVERGENT B1, `(.L_x_17668) ;  /* 0x000004f000017945 */ /* 0x000fe20003800200 */
[----:B------:R-:W-:Y:S01]  /*2e760*/  IMAD.MOV.U32 R177, RZ, RZ, 0x2 ;  /* 0x00000002ffb17424 */ /* 0x000fe200078e00ff */
[----:B------:R-:W2:Y:S01]  /*2e770*/  LDC R216, c[0x0][0x404] ;  /* 0x00010100ffd87b82 */ /* 0x000ea20000000800 */
[----:B------:R-:W-:Y:S01]  /*2e780*/  FFMA.FTZ R5, R5, R200, 1.1641532182693481445e-10 ;  /* 0x2f00000005057423 */ /* 0x000fe200000100c8 */
[----:B-1----:R-:W-:-:S04]  /*2e790*/  FMUL.FTZ R164, R164, R217 ;  /* 0x000000d9a4a47220 */ /* 0x002fc80000410000 */
        /* <DEDUP_REMOVED lines=17> */
.L_x_17670:
        /* <DEDUP_REMOVED lines=13> */
.L_x_17672:
[----:B------:R-:W-:Y:S05]  /*2e980*/  BSYNC.RECONVERGENT B2 ;  /* 0x0000000000027941 */ /* 0x000fea0003800200 */
.L_x_17671:
        /* <DEDUP_REMOVED lines=43> */
.L_x_17669:
[----:B------:R-:W-:Y:S05]  /*2ec40*/  BSYNC.RECONVERGENT B1 ;  /* 0x0000000000017941 */ /* 0x000fea0003800200 */
.L_x_17668:
        /* <DEDUP_REMOVED lines=25> */
.L_x_17675:
        /* <DEDUP_REMOVED lines=13> */
.L_x_17677:
[----:B------:R-:W-:Y:S05]  /*2eeb0*/  BSYNC.RECONVERGENT B2 ;  /* 0x0000000000027941 */ /* 0x000fea0003800200 */
.L_x_17676:
        /* <DEDUP_REMOVED lines=43> */
.L_x_17674:
[----:B------:R-:W-:Y:S05]  /*2f170*/  BSYNC.RECONVERGENT B1 ;  /* 0x0000000000017941 */ /* 0x000fea0003800200 */
.L_x_17673:
        /* <DEDUP_REMOVED lines=25> */
.L_x_17680:
        /* <DEDUP_REMOVED lines=13> */
.L_x_17682:
[----:B------:R-:W-:Y:S05]  /*2f3e0*/  BSYNC.RECONVERGENT B2 ;  /* 0x0000000000027941 */ /* 0x000fea0003800200 */
.L_x_17681:
        /* <DEDUP_REMOVED lines=43> */
.L_x_17679:
[----:B------:R-:W-:Y:S05]  /*2f6a0*/  BSYNC.RECONVERGENT B1 ;  /* 0x0000000000017941 */ /* 0x000fea0003800200 */
.L_x_17678:
        /* <DEDUP_REMOVED lines=25> */
.L_x_17685:
        /* <DEDUP_REMOVED lines=13> */
.L_x_17687:
[----:B------:R-:W-:Y:S05]  /*2f910*/  BSYNC.RECONVERGENT B2 ;  /* 0x0000000000027941 */ /* 0x000fea0003800200 */
.L_x_17686:
        /* <DEDUP_REMOVED lines=43> */
.L_x_17684:
[----:B------:R-:W-:Y:S05]  /*2fbd0*/  BSYNC.RECONVERGENT B1 ;  /* 0x0000000000017941 */ /* 0x000fea0003800200 */
.L_x_17683:
        /* <DEDUP_REMOVED lines=23> */
.L_x_17690:
        /* <DEDUP_REMOVED lines=13> */
.L_x_17692:
[----:B------:R-:W-:Y:S05]  /*2fe20*/  BSYNC.RECONVERGENT B2 ;  /* 0x0000000000027941 */ /* 0x000fea0003800200 */
.L_x_17691:
        /* <DEDUP_REMOVED lines=43> */
.L_x_17689:
[----:B------:R-:W-:Y:S05]  /*300e0*/  BSYNC.RECONVERGENT B1 ;  /* 0x0000000000017941 */ /* 0x000fea0003800200 */
.L_x_17688:
        /* <DEDUP_REMOVED lines=23> */
.L_x_17695:
        /* <DEDUP_REMOVED lines=13> */
.L_x_17697:
[----:B------:R-:W-:Y:S05]  /*30330*/  BSYNC.RECONVERGENT B2 ;  /* 0x0000000000027941 */ /* 0x000fea0003800200 */
.L_x_17696:
        /* <DEDUP_REMOVED lines=43> */
.L_x_17694:
[----:B------:R-:W-:Y:S05]  /*305f0*/  BSYNC.RECONVERGENT B1 ;  /* 0x0000000000017941 */ /* 0x000fea0003800200 */
.L_x_17693:
        /* <DEDUP_REMOVED lines=23> */
.L_x_17700:
        /* <DEDUP_REMOVED lines=13> */
.L_x_17702:
[----:B------:R-:W-:Y:S05]  /*30840*/  BSYNC.RECONVERGENT B2 ;  /* 0x0000000000027941 */ /* 0x000fea0003800200 */
.L_x_17701:
        /* <DEDUP_REMOVED lines=43> */
.L_x_17699:
[----:B------:R-:W-:Y:S05]  /*30b00*/  BSYNC.RECONVERGENT B1 ;  /* 0x0000000000017941 */ /* 0x000fea0003800200 */
.L_x_17698:
        /* <DEDUP_REMOVED lines=14> */
.L_x_17662:
        /* <DEDUP_REMOVED lines=43> */
.L_x_17703:
[----:B------:R-:W-:Y:S02]  /*30ea0*/  IMAD.MOV.U32 R203, RZ, RZ, R212 ;  /* 0x000000ffffcb7224 */ /* 0x000fe400078e00d4 */
[----:B------:R-:W-:-:S07]  /*30eb0*/  VIADD R206, R206, 0x80 ;  /* 0x00000080cece7836 */ /* 0x000fce0000000000 */
.L_x_17580:
[----:B------:R-:W-:Y:S05]  /*30ec0*/  BSYNC.RECONVERGENT B0 ;  /* 0x0000000000007941 */ /* 0x000fea0003800200 */
.L_x_17579:
        /* <DEDUP_REMOVED lines=35> */
.L_x_17709:
        /* <DEDUP_REMOVED lines=13> */
.L_x_17711:
[----:B------:R-:W-:Y:S05]  /*311d0*/  BSYNC.RECONVERGENT B2 ;  /* 0x0000000000027941 */ /* 0x000fea0003800200 */
.L_x_17710:
        /* <DEDUP_REMOVED lines=43> */
.L_x_17708:
[----:B------:R-:W-:Y:S05]  /*31490*/  BSYNC.RECONVERGENT B1 ;  /* 0x0000000000017941 */ /* 0x000fea0003800200 */
.L_x_17707:
        /* <DEDUP_REMOVED lines=25> */
.L_x_17714:
        /* <DEDUP_REMOVED lines=13> */
.L_x_17716:
[----:B------:R-:W-:Y:S05]  /*31700*/  BSYNC.RECONVERGENT B2 ;  /* 0x0000000000027941 */ /* 0x000fea0003800200 */
.L_x_17715:
        /* <DEDUP_REMOVED lines=43> */
.L_x_17713:
[----:B------:R-:W-:Y:S05]  /*319c0*/  BSYNC.RECONVERGENT B1 ;  /* 0x0000000000017941 */ /* 0x000fea0003800200 */
.L_x_17712:
        /* <DEDUP_REMOVED lines=25> */
.L_x_17719:
        /* <DEDUP_REMOVED lines=13> */
.L_x_17721:
[----:B------:R-:W-:Y:S05]  /*31c30*/  BSYNC.RECONVERGENT B2 ;  /* 0x0000000000027941 */ /* 0x000fea0003800200 */
.L_x_17720:
        /* <DEDUP_REMOVED lines=43> */
.L_x_17718:
[----:B------:R-:W-:Y:S05]  /*31ef0*/  BSYNC.RECONVERGENT B1 ;  /* 0x0000000000017941 */ /* 0x000fea0003800200 */
.L_x_17717:
        /* <DEDUP_REMOVED lines=22> */
.L_x_17724:
        /* <DEDUP_REMOVED lines=13> */
.L_x_17726:
[----:B------:R-:W-:Y:S05]  /*32130*/  BSYNC.RECONVERGENT B2 ;  /* 0x0000000000027941 */ /* 0x000fea0003800200 */
.L_x_17725:
        /* <DEDUP_REMOVED lines=43> */
.L_x_17723:
[----:B------:R-:W-:Y:S05]  /*323f0*/  BSYNC.RECONVERGENT B1 ;  /* 0x0000000000017941 */ /* 0x000fea0003800200 */
.L_x_17722:
        /* <DEDUP_REMOVED lines=25> */
.L_x_17729:
        /* <DEDUP_REMOVED lines=13> */
.L_x_17731:
[----:B------:R-:W-:Y:S05]  /*32660*/  BSYNC.RECONVERGENT B2 ;  /* 0x0000000000027941 */ /* 0x000fea0003800200 */
.L_x_17730:
        /* <DEDUP_REMOVED lines=43> */
.L_x_17728:
[----:B------:R-:W-:Y:S05]  /*32920*/  BSYNC.RECONVERGENT B1 ;  /* 0x0000000000017941 */ /* 0x000fea0003800200 */
.L_x_17727:
        /* <DEDUP_REMOVED lines=22> */
.L_x_17734:
        /* <DEDUP_REMOVED lines=13> */
.L_x_17736:
[----:B------:R-:W-:Y:S05]  /*32b60*/  BSYNC.RECONVERGENT B2 ;  /* 0x0000000000027941 */ /* 0x000fea0003800200 */
.L_x_17735:
        /* <DEDUP_REMOVED lines=43> */
.L_x_17733:
[----:B------:R-:W-:Y:S05]  /*32e20*/  BSYNC.RECONVERGENT B1 ;  /* 0x0000000000017941 */ /* 0x000fea0003800200 */
.L_x_17732:
        /* <DEDUP_REMOVED lines=25> */
.L_x_17739:
        /* <DEDUP_REMOVED lines=13> */
.L_x_17741:
[----:B------:R-:W-:Y:S05]  /*33090*/  BSYNC.RECONVERGENT B2 ;  /* 0x0000000000027941 */ /* 0x000fea0003800200 */
.L_x_17740:
        /* <DEDUP_REMOVED lines=43> */
.L_x_17738:
[----:B------:R-:W-:Y:S05]  /*33350*/  BSYNC.RECONVERGENT B1 ;  /* 0x0000000000017941 */ /* 0x000fea0003800200 */
.L_x_17737:
        /* <DEDUP_REMOVED lines=22> */
.L_x_17744:
        /* <DEDUP_REMOVED lines=13> */
.L_x_17746:
[----:B------:R-:W-:Y:S05]  /*33590*/  BSYNC.RECONVERGENT B2 ;  /* 0x0000000000027941 */ /* 0x000fea0003800200 */
.L_x_17745:
        /* <DEDUP_REMOVED lines=43> */
.L_x_17743:
[----:B------:R-:W-:Y:S05]  /*33850*/  BSYNC.RECONVERGENT B1 ;  /* 0x0000000000017941 */ /* 0x000fea0003800200 */
.L_x_17742:
        /* <DEDUP_REMOVED lines=25> */
.L_x_17749:
        /* <DEDUP_REMOVED lines=13> */
.L_x_17751:
[----:B------:R-:W-:Y:S05]  /*33ac0*/  BSYNC.RECONVERGENT B2 ;  /* 0x0000000000027941 */ /* 0x000fea0003800200 */
.L_x_17750:
        /* <DEDUP_REMOVED lines=43> */
.L_x_17748:
[----:B------:R-:W-:Y:S05]  /*33d80*/  BSYNC.RECONVERGENT B1 ;  /* 0x0000000000017941 */ /* 0x000fea0003800200 */
.L_x_17747:
        /* <DEDUP_REMOVED lines=20> */
.L_x_17754:
        /* <DEDUP_REMOVED lines=13> */
.L_x_17756:
[----:B------:R-:W-:Y:S05]  /*33fa0*/  BSYNC.RECONVERGENT B2 ;  /* 0x0000000000027941 */ /* 0x000fea0003800200 */
.L_x_17755:
        /* <DEDUP_REMOVED lines=43> */
.L_x_17753:
[----:B------:R-:W-:Y:S05]  /*34260*/  BSYNC.RECONVERGENT B1 ;  /* 0x0000000000017941 */ /* 0x000fea0003800200 */
.L_x_17752:
        /* <DEDUP_REMOVED lines=25> */
.L_x_17759:
        /* <DEDUP_REMOVED lines=13> */
.L_x_17761:
[----:B------:R-:W-:Y:S05]  /*344d0*/  BSYNC.RECONVERGENT B2 ;  /* 0x0000000000027941 */ /* 0x000fea0003800200 */
.L_x_17760:
        /* <DEDUP_REMOVED lines=43> */
.L_x_17758:
[----:B------:R-:W-:Y:S05]  /*34790*/  BSYNC.RECONVERGENT B1 ;  /* 0x0000000000017941 */ /* 0x000fea0003800200 */
.L_x_17757:
        /* <DEDUP_REMOVED lines=20> */
.L_x_17764:
        /* <DEDUP_REMOVED lines=13> */
.L_x_17766:
[----:B------:R-:W-:Y:S05]  /*349b0*/  BSYNC.RECONVERGENT B2 ;  /* 0x0000000000027941 */ /* 0x000fea0003800200 */
.L_x_17765:
        /* <DEDUP_REMOVED lines=43> */
.L_x_17763:
[----:B------:R-:W-:Y:S05]  /*34c70*/  BSYNC.RECONVERGENT B1 ;  /* 0x0000000000017941 */ /* 0x000fea0003800200 */
.L_x_17762:
        /* <DEDUP_REMOVED lines=25> */
.L_x_17769:
        /* <DEDUP_REMOVED lines=13> */
.L_x_17771:
[----:B------:R-:W-:Y:S05]  /*34ee0*/  BSYNC.RECONVERGENT B2 ;  /* 0x0000000000027941 */ /* 0x000fea0003800200 */
.L_x_17770:
        /* <DEDUP_REMOVED lines=43> */
.L_x_17768:
[----:B------:R-:W-:Y:S05]  /*351a0*/  BSYNC.RECONVERGENT B1 ;  /* 0x0000000000017941 */ /* 0x000fea0003800200 */
.L_x_17767:
        /* <DEDUP_REMOVED lines=20> */
.L_x_17774:
        /* <DEDUP_REMOVED lines=13> */
.L_x_17776:
[----:B------:R-:W-:Y:S05]  /*353c0*/  BSYNC.RECONVERGENT B2 ;  /* 0x0000000000027941 */ /* 0x000fea0003800200 */
.L_x_17775:
        /* <DEDUP_REMOVED lines=43> */
.L_x_17773:
[----:B------:R-:W-:Y:S05]  /*35680*/  BSYNC.RECONVERGENT B1 ;  /* 0x0000000000017941 */ /* 0x000fea0003800200 */
.L_x_17772:
        /* <DEDUP_REMOVED lines=25> */
.L_x_17779:
        /* <DEDUP_REMOVED lines=13> */
.L_x_17781:
[----:B------:R-:W-:Y:S05]  /*358f0*/  BSYNC.RECONVERGENT B2 ;  /* 0x0000000000027941 */ /* 0x000fea0003800200 */
.L_x_17780:
        /* <DEDUP_REMOVED lines=43> */
.L_x_17778:
[----:B------:R-:W-:Y:S05]  /*35bb0*/  BSYNC.RECONVERGENT B1 ;  /* 0x0000000000017941 */ /* 0x000fea0003800200 */
.L_x_17777:
        /* <DEDUP_REMOVED lines=20> */
.L_x_17784:
        /* <DEDUP_REMOVED lines=15> */
.L_x_17786:
[----:B------:R-:W-:Y:S05]  /*35df0*/  BSYNC.RECONVERGENT B2 ;  /* 0x0000000000027941 */ /* 0x000fea0003800200 */
.L_x_17785:
        /* <DEDUP_REMOVED lines=43> */
.L_x_17783:
[----:B------:R-:W-:Y:S05]  /*360b0*/  BSYNC.RECONVERGENT B1 ;  /* 0x0000000000017941 */ /* 0x000fea0003800200 */
.L_x_17782:
[----:B------:R-:W-:Y:S01]  /*360c0*/  I2FP.F32.U32 R153, R153 ;  /* 0x0000009900997245 */ /* 0x000fe20000201000 */
[----:B------:R-:W-:Y:S01]  /*360d0*/  HADD2.F32 R152, -RZ, R39.H1_H1 ;  /* 0x30000027ff987230 */ /* 0x000fe20000004100 */
[----:B------:R-:W-:Y:S01]  /*360e0*/  PRMT R154, R217, 0x5410, R154 ;  /* 0x00005410d99a7816 */ /* 0x000fe2000000009a */
[----:B------:R-:W-:Y:S02]  /*360f0*/  @P1 HADD2.F32 R204, -RZ, R35.H1_H1 ;  /* 0x30000023ffcc1230 */ /* 0x000fe40000004100 */
[----:B------:R-:W-:Y:S01]  /*36100*/  FFMA.FTZ R216, R153, R216, 1.1641532182693481445e-10 ;  /* 0x2f00000099d87423 */ /* 0x000fe200000100d8 */
[----:B------:R-:W-:Y:S01]  /*36110*/  FMUL.FTZ R152, R152, R201 ;  /* 0x000000c998987220 */ /* 0x000fe20000410000 */
[----:B------:R-:W-:Y:S01]  /*36120*/  PRMT R153, R203, 0x5410, R214 ;  /* 0x00005410cb997816 */ /* 0x000fe200000000d6 */
[----:B------:R-:W-:Y:S02]  /*36130*/  IMAD.MOV.U32 R203, RZ, RZ, R22 ;  /* 0x000000ffffcb7224 */ /* 0x000fe400078e0016 */
        /* <DEDUP_REMOVED lines=11> */
.L_x_17706:
        /* <DEDUP_REMOVED lines=16> */
.L_x_17790:
        /* <DEDUP_REMOVED lines=13> */
.L_x_17792:
[----:B------:R-:W-:Y:S05]  /*363c0*/  BSYNC.RECONVERGENT B2 ;  /* 0x0000000000027941 */ /* 0x000fea0003800200 */
.L_x_17791:
        /* <DEDUP_REMOVED lines=43> */
.L_x_17789:
[----:B------:R-:W-:Y:S05]  /*36680*/  BSYNC.RECONVERGENT B1 ;  /* 0x0000000000017941 */ /* 0x000fea0003800200 */
.L_x_17788:
        /* <DEDUP_REMOVED lines=11> */
[----:B--2---:R-:W-:-:S04]  /*36740*/  FSETP.GTU.FTZ.AND P2, PT, R28, R203, PT ;  /* 0x000000cb1c00720b */ /* 0x004fc80003f5c000 */
        /* <DEDUP_REMOVED lines=16> */
.L_x_17795:
        /* <DEDUP_REMOVED lines=13> */
.L_x_17797:
[----:B------:R-:W-:Y:S05]  /*36920*/  BSYNC.RECONVERGENT B2 ;  /* 0x0000000000027941 */ /* 0x000fea0003800200 */
.L_x_17796:
        /* <DEDUP_REMOVED lines=43> */
.L_x_17794:
[----:B------:R-:W-:Y:S05]  /*36be0*/  BSYNC.RECONVERGENT B1 ;  /* 0x0000000000017941 */ /* 0x000fea0003800200 */
.L_x_17793:
        /* <DEDUP_REMOVED lines=25> */
.L_x_17800:
        /* <DEDUP_REMOVED lines=13> */
.L_x_17802:
[----:B------:R-:W-:Y:S05]  /*36e50*/  BSYNC.RECONVERGENT B2 ;  /* 0x0000000000027941 */ /* 0x000fea0003800200 */
.L_x_17801:
        /* <DEDUP_REMOVED lines=43> */
.L_x_17799:
[----:B------:R-:W-:Y:S05]  /*37110*/  BSYNC.RECONVERGENT B1 ;  /* 0x0000000000017941 */ /* 0x000fea0003800200 */
.L_x_17798:
        /* <DEDUP_REMOVED lines=25> */
.L_x_17805:
        /* <DEDUP_REMOVED lines=13> */
.L_x_17807:
[----:B------:R-:W-:Y:S05]  /*37380*/  BSYNC.RECONVERGENT B2 ;  /* 0x0000000000027941 */ /* 0x000fea0003800200 */
.L_x_17806:
        /* <DEDUP_REMOVED lines=43> */
.L_x_17804:
[----:B------:R-:W-:Y:S05]  /*37640*/  BSYNC.RECONVERGENT B1 ;  /* 0x0000000000017941 */ /* 0x000fea0003800200 */
.L_x_17803:
[----:B------:R-:W-:Y:S01]  /*37650*/  I2FP.F32.U32 R152, R5 ;  /* 0x0000000500987245 */ /* 0x000fe20000201000 */
[----:B------:R-:W-:Y:S01]  /*37660*/  HADD2.F32 R153, -RZ, R153.H1_H1 ;  /* 0x30000099ff997230 */ /* 0x000fe20000004100 */
[----:B------:R-:W-:Y:S01]  /*37670*/  LOP3.LUT R10, R10, 0xfffffffd, RZ, 0xc0, !PT ;  /* 0xfffffffd0a0a7812 */ /* 0x000fe200078ec0ff */
        /* <DEDUP_REMOVED lines=22> */
.L_x_17810:
        /* <DEDUP_REMOVED lines=13> */
.L_x_17812:
[----:B------:R-:W-:Y:S05]  /*378b0*/  BSYNC.RECONVERGENT B2 ;  /* 0x0000000000027941 */ /* 0x000fea0003800200 */
.L_x_17811:
        /* <DEDUP_REMOVED lines=43> */
.L_x_17809:
[----:B------:R-:W-:Y:S05]  /*37b70*/  BSYNC.RECONVERGENT B1 ;  /* 0x0000000000017941 */ /* 0x000fea0003800200 */
.L_x_17808:
        /* <DEDUP_REMOVED lines=23> */
.L_x_17815:
        /* <DEDUP_REMOVED lines=13> */
.L_x_17817:
[----:B------:R-:W-:Y:S05]  /*37dc0*/  BSYNC.RECONVERGENT B2 ;  /* 0x0000000000027941 */ /* 0x000fea0003800200 */
.L_x_17816:
        /* <DEDUP_REMOVED lines=43> */
.L_x_17814:
[----:B------:R-:W-:Y:S05]  /*38080*/  BSYNC.RECONVERGENT B1 ;  /* 0x0000000000017941 */ /* 0x000fea0003800200 */
.L_x_17813:
        /* <DEDUP_REMOVED lines=23> */
.L_x_17820:
        /* <DEDUP_REMOVED lines=13> */
.L_x_17822:
[----:B------:R-:W-:Y:S05]  /*382d0*/  BSYNC.RECONVERGENT B2 ;  /* 0x0000000000027941 */ /* 0x000fea0003800200 */
.L_x_17821:
        /* <DEDUP_REMOVED lines=43> */
.L_x_17819:
[----:B------:R-:W-:Y:S05]  /*38590*/  BSYNC.RECONVERGENT B1 ;  /* 0x0000000000017941 */ /* 0x000fea0003800200 */
.L_x_17818:
        /* <DEDUP_REMOVED lines=23> */
.L_x_17825:
        /* <DEDUP_REMOVED lines=13> */
.L_x_17827:
[----:B------:R-:W-:Y:S05]  /*387e0*/  BSYNC.RECONVERGENT B2 ;  /* 0x0000000000027941 */ /* 0x000fea0003800200 */
.L_x_17826:
        /* <DEDUP_REMOVED lines=43> */
.L_x_17824:
[----:B------:R-:W-:Y:S05]  /*38aa0*/  BSYNC.RECONVERGENT B1 ;  /* 0x0000000000017941 */ /* 0x000fea0003800200 */
.L_x_17823:
        /* <DEDUP_REMOVED lines=15> */
.L_x_17787:
        /* <DEDUP_REMOVED lines=43> */
.L_x_17705:
[----:B------:R-:W-:Y:S05]  /*38e50*/  BSYNC.RECONVERGENT B0 ;  /* 0x0000000000007941 */ /* 0x000fea0003800200 */
.L_x_17704:
        /* <DEDUP_REMOVED lines=297> */
[----:B------:R-:W-:Y:S01]  /*3a0f0*/  F2FP.F16.F32.PACK_AB R154, R209, R154 ;  /* 0x0000009ad19a723e */ /* 0x000fe200000000ff */
[----:B------:R-:W-:Y:S01]  /*3a100*/  VIADD R202, R202, 0x80 ;  /* 0x00000080caca7836 */ /* 0x000fe20000000000 */
[----:B------:R-:W-:-:S05]  /*3a110*/  F2FP.F16.F32.PACK_AB R155, R218, R211 ;  /* 0x000000d3da9b723e */ /* 0x000fca00000000ff */
[----:B------:R1:W-:Y:S02]  /*3a120*/  STG.E.128 desc[UR10][R204.64], R152 ;  /* 0x00000098cc007986 */ /* 0x0003e4000c101d0a */
.L_x_17829:
[----:B------:R-:W-:Y:S05]  /*3a130*/  BSYNC.RECONVERGENT B0 ;  /* 0x0000000000007941 */ /* 0x000fea0003800200 */
.L_x_17828:
        /* <DEDUP_REMOVED lines=35> */
.L_x_17831:
[----:B------:R-:W-:Y:S05]  /*3a370*/  BSYNC.RECONVERGENT B0 ;  /* 0x0000000000007941 */ /* 0x000fea0003800200 */
.L_x_17830:
        /* <DEDUP_REMOVED lines=35> */
.L_x_17833:
[----:B------:R-:W-:Y:S05]  /*3a5b0*/  BSYNC.RECONVERGENT B0 ;  /* 0x0000000000007941 */ /* 0x000fea0003800200 */
.L_x_17832:
        /* <DEDUP_REMOVED lines=35> */
.L_x_17835:
[----:B------:R-:W-:Y:S05]  /*3a7f0*/  BSYNC.RECONVERGENT B0 ;  /* 0x0000000000007941 */ /* 0x000fea0003800200 */
.L_x_17834:
        /* <DEDUP_REMOVED lines=35> */
.L_x_17837:
[----:B------:R-:W-:Y:S05]  /*3aa30*/  BSYNC.RECONVERGENT B0 ;  /* 0x0000000000007941 */ /* 0x000fea0003800200 */
.L_x_17836:
        /* <DEDUP_REMOVED lines=31> */
[----:B------:R-:W-:Y:S01]  /*3ac30*/  F2FP.F16.F32.PACK_AB R154, R209, R154 ;  /* 0x0000009ad19a723e */ /* 0x000fe200000000ff */
[----:B------:R-:W-:Y:S01]  /*3ac40*/  VIADD R202, R202, 0x80 ;  /* 0x00000080caca7836 */ /* 0x000fe20000000000 */
[----:B------:R-:W-:-:S05]  /*3ac50*/  F2FP.F16.F32.PACK_AB R155, R218, R211 ;  /* 0x000000d3da9b723e */ /* 0x000fca00000000ff */
[----:B------:R0:W-:Y:S02]  /*3ac60*/  STG.E.128 desc[UR10][R204.64], R152 ;  /* 0x00000098cc007986 */ /* 0x0001e4000c101d0a */
.L_x_17839:
[----:B------:R-:W-:Y:S05]  /*3ac70*/  BSYNC.RECONVERGENT B0 ;  /* 0x0000000000007941 */ /* 0x000fea0003800200 */
.L_x_17838:
        /* <DEDUP_REMOVED lines=34> */
.L_x_17841:
[----:B------:R-:W-:Y:S05]  /*3aea0*/  BSYNC.RECONVERGENT B0 ;  /* 0x0000000000007941 */ /* 0x000fea0003800200 */
.L_x_17840:
[----:B------:R-:W-:Y:S02]  /*3aeb0*/  UIADD3 UR6, UPT, UPT, UR6, UR18, URZ ;  /* 0x0000001206067290 */ /* 0x000fe4000fffe0ff */
[----:B------:R-:W-:Y:S02]  /*3aec0*/  UPLOP3.LUT UP1, UPT, UPT, UPT, UP1, 0x40, 0x4 ;  /* 0x000000000004789c */ /* 0x000fe40003f2e810 */
[----:B------:R-:W-:-:S09]  /*3aed0*/  UISETP.GE.AND UP0, UPT, UR6, UR19, UPT ;  /* 0x000000130600728c */ /* 0x000fd2000bf06270 */
[----:B------:R-:W-:Y:S05]  /*3aee0*/  BRA.U !UP0, `(.L_x_17842) ;  /* 0xfffffc6108bc7547 */ /* 0x000fea000b83ffff */
[----:B------:R-:W-:Y:S05]  /*3aef0*/  EXIT ;  /* 0x000000000000794d */ /* 0x000fea0003800000 */
.L_x_17843:
        /* <DEDUP_REMOVED lines=16> */
.L_x_27890:


//--------------------- .text._ZN10layer_norm31ln_parallel_residual_fwd_kernelINS_13Kernel_traitsIf6__halfS2_S2_fjLj7168ELj1ELj1ELj4ELj16ENS_18Kernel_traits_baseILj7168EfS2_S2_S2_fjLj128EEEEELb1ELb1ELb1EEEvNS_9FwdParamsE --------------------------
	.section	.text._ZN10layer_norm31ln_parallel_residual_fwd_kernelINS_13Kernel_traitsIf6__halfS2_S2_fjLj7168ELj1ELj1ELj4ELj16ENS_18Kernel_traits_baseILj7168EfS2_S2_S2_fjLj128EEEEELb1ELb1ELb1EEEvNS_9FwdParamsE,"ax",@progbits
	.align	128
        .global         _ZN10layer_norm31ln_parallel_residual_fwd_kernelINS_13Kernel_traitsIf6__halfS2_S2_fjLj7168ELj1ELj1ELj4ELj16ENS_18Kernel_traits_baseILj7168EfS2_S2_S2_fjLj128EEEEELb1ELb1ELb1EEEvNS_9FwdParamsE
        .type           _ZN10layer_norm31ln_parallel_residual_fwd_kernelINS_13Kernel_traitsIf6__halfS2_S2_fjLj7168ELj1ELj1ELj4ELj16ENS_18Kernel_traits_baseILj7168EfS2_S2_S2_fjLj128EEEEELb1ELb1ELb1EEEvNS_9FwdParamsE,@function
        .size           _ZN10layer_norm31ln_parallel_residual_fwd_kernelINS_13Kernel_traitsIf6__halfS2_S2_fjLj7168ELj1ELj1ELj4ELj16ENS_18Kernel_traits_baseILj7168EfS2_S2_S2_fjLj128EEEEELb1ELb1ELb1EEEvNS_9FwdParamsE,(.L_x_27891 - _ZN10layer_norm31ln_parallel_residual_fwd_kernelINS_13Kernel_traitsIf6__halfS2_S2_fjLj7168ELj1ELj1ELj4ELj16ENS_18Kernel_traits_baseILj7168EfS2_S2_S2_fjLj128EEEEELb1ELb1ELb1EEEvNS_9FwdParamsE)
        .other          _ZN10layer_norm31ln_parallel_residual_fwd_kernelINS_13Kernel_traitsIf6__halfS2_S2_fjLj7168ELj1ELj1ELj4ELj16ENS_18Kernel_traits_baseILj7168EfS2_S2_S2_fjLj128EEEEELb1ELb1ELb1EEEvNS_9FwdParamsE,@"STO_CUDA_ENTRY STV_DEFAULT"
_ZN10layer_norm31ln_parallel_residual_fwd_kernelINS_13Kernel_traitsIf6__halfS2_S2_fjLj7168ELj1ELj1ELj4ELj16ENS_18Kernel_traits_baseILj7168EfS2_S2_S2_fjLj128EEEEELb1ELb1ELb1EEEvNS_9FwdParamsE:
.text._ZN10layer_norm31ln_parallel_residual_fwd_kernelINS_13Kernel_traitsIf6__halfS2_S2_fjLj7168ELj1ELj1ELj4ELj16ENS_18Kernel_traits_baseILj7168EfS2_S2_S2_fjLj128EEEEELb1ELb1ELb1EEEvNS_9FwdParamsE:
        /* <DEDUP_REMOVED lines=80> */
.L_x_17844:
        /* <DEDUP_REMOVED lines=44> */
.L_x_17845:
        /* <DEDUP_REMOVED lines=83> */
.L_x_18371:
[----:B------:R-:W-:Y:S01]  /*0cf0*/  ISETP.NE.U32.AND P1, PT, RZ, UR14, PT ;  /* 0x0000000eff007c0c */ /* 0x000fe2000bf25070 */
[----:B0-----:R-:W0:Y:S01]  /*0d00*/  LDC.64 R170, c[0x0][0x390] ;  /* 0x0000e400ffaa7b82 */ /* 0x001e220000000a00 */
[----:B------:R-:W-:Y:S02]  /*0d10*/  UIMAD UR4, UR12, UR13, URZ ;  /* 0x0000000d0c0472a4 */ /* 0x000fe4000f8e02ff */
[----:B------:R-:W-:Y:S02]  /*0d20*/  ISETP.NE.AND.EX P1, PT, RZ, UR15, PT, P1 ;  /* 0x0000000fff007c0c */ /* 0x000fe4000bf25310 */
[----:B------:R-:W-:-:S03]  /*0d30*/  USHF.R.S32.HI UR5, URZ, 0x1f, UR4 ;  /* 0x0000001fff057899 */ /* 0x000fc60008011404 */
[----:B------:R-:W1:Y:S01]  /*0d40*/  @P0 LDC.64 R12, c[0x0][0x398] ;  /* 0x0000e600ff0c0b82 */ /* 0x000e620000000a00 */
[----:B------:R-:W-:-:S06]  /*0d50*/  ULEA.HI UR5, UR5, UR4, URZ, 0x3 ;  /* 0x0000000405057291 */ /* 0x000fcc000f8f18ff */
[----:B------:R-:W-:Y:S01]  /*0d60*/  MOV R8, UR5 ;  /* 0x0000000500087c02 */ /* 0x000fe20008000f00 */
[----:B------:R-:W2:Y:S03]  /*0d70*/  @P1 LDC.64 R14, c[0x0][0x3a0] ;  /* 0x0000e800ff0e1b82 */ /* 0x000ea60000000a00 */
[----:B------:R-:W-:-:S05]  /*0d80*/  LEA.HI.SX32 R8, R8, R7, 0x1d ;  /* 0x0000000708087211 */ /* 0x000fca00078feaff */
[----:B0-----:R-:W-:-:S06]  /*0d90*/  IMAD.WIDE.U32 R156, R8, 0x10, R170 ;  /* 0x00000010089c7825 */ /* 0x001fcc00078e00aa */
[----:B-----5:R-:W5:Y:S01]  /*0da0*/  LDG.E.128 R156, desc[UR8][R156.64] ;  /* 0x000000089c9c7981 */ /* 0x020f62000c1e1d00 */
[----:B-1----:R-:W-:-:S05]  /*0db0*/  @P0 IMAD.WIDE.U32 R12, R8, 0x10, R12 ;  /* 0x00000010080c0825 */ /* 0x002fca00078e000c */
[----:B------:R0:W5:Y:S01]  /*0dc0*/  @P0 LDG.E.128 R40, desc[UR8][R12.64] ;  /* 0x000000080c280981 */ /* 0x000162000c1e1d00 */
[----:B--2---:R-:W-:-:S05]  /*0dd0*/  @P1 IMAD.WIDE.U32 R14, R8, 0x10, R14 ;  /* 0x00000010080e1825 */ /* 0x004fca00078e000e */
[----:B------:R0:W5:Y:S01]  /*0de0*/  @P1 LDG.E.128 R36, desc[UR8][R14.64] ;  /* 0x000000080e241981 */ /* 0x000162000c1e1d00 */
[----:B------:R-:W-:-:S04]  /*0df0*/  UISETP.NE.U32.AND UP0, UPT, UR38, URZ, UPT ;  /* 0x000000ff2600728c */ /* 0x000fc8000bf05070 */
[----:B------:R-:W-:Y:S01]  /*0e00*/  UISETP.NE.AND.EX UP0, UPT, UR39, URZ, UPT, UP0 ;  /* 0x000000ff2700728c */ /* 0x000fe2000bf05300 */
[----:B------:R-:W-:-:S08]  /*0e10*/  IMAD.MOV.U32 R160, RZ, RZ, 0x2f800000 ;  /* 0x2f800000ffa07424 */ /* 0x000fd000078e00ff */
        /* <DEDUP_REMOVED lines=16> */
.L_x_17848:
        /* <DEDUP_REMOVED lines=12> */
.L_x_17849:
        /* <DEDUP_REMOVED lines=41> */
.L_x_17847:
        /* <DEDUP_REMOVED lines=8> */
[----:B------:R-:W-:Y:S01]  /*12f0*/  LOP3.LUT R11, R11, 0xfffffff7, RZ, 0xc0, !PT ;  /* 0xfffffff70b0b7812 */ /* 0x000fe200078ec0ff */
[----:B------:R-:W-:Y:S01]  /*1300*/  HFMA2 R14, -RZ, RZ, 0, 1.1920928955078125e-07 ;  /* 0x00000002ff0e7431 */ /* 0x000fe200000001ff */
        /* <DEDUP_REMOVED lines=16> */
.L_x_17851:
        /* <DEDUP_REMOVED lines=12> */
.L_x_17852:
        /* <DEDUP_REMOVED lines=42> */
.L_x_17850:
[----:B------:R-:W-:Y:S01]  /*1770*/  I2FP.F32.U32 R13, R10 ;  /* 0x0000000a000d7245 */ /* 0x000fe20000201000 */
[----:B------:R-:W-:Y:S01]  /*1780*/  HADD2.F32 R156, -RZ, R156.H1_H1 ;  /* 0x3000009cff9c7230 */ /* 0x000fe20000004100 */
[----:B------:R-:W-:Y:S01]  /*1790*/  ISETP.NE.AND P2, PT, R14, 0x1, PT ;  /* 0x000000010e00780c */ /* 0x000fe20003f45270 */
[----:B------:R-:W-:Y:S01]  /*17a0*/  IMAD.MOV.U32 R12, RZ, RZ, R32 ;  /* 0x000000ffff0c7224 */ /* 0x000fe200078e0020 */
[----:B------:R-:W-:Y:S01]  /*17b0*/  LOP3.LUT R11, R11, 0xfffffffb, RZ, 0xc0, !PT ;  /* 0xfffffffb0b0b7812 */ /* 0x000fe200078ec0ff */
[----:B------:R-:W-:Y:S01]  /*17c0*/  FFMA.FTZ R13, R13, R160, 1.1641532182693481445e-10 ;  /* 0x2f0000000d0d7423 */ /* 0x000fe200000100a0 */
[----:B------:R-:W-:Y:S01]  /*17d0*/  FMUL.FTZ R156, R156, UR5 ;  /* 0x000000059c9c7c20 */ /* 0x000fe20008410000 */
[----:B------:R-:W-:-:S03]  /*17e0*/  MOV R15, 0x2 ;  /* 0x00000002000f7802 */ /* 0x000fc60000000f00 */
[----:B------:R-:W-:Y:S01]  /*17f0*/  FSETP.GTU.FTZ.AND P0, PT, R13, UR4, PT ;  /* 0x000000040d007c0b */ /* 0x000fe2000bf1c000 */
        /* <DEDUP_REMOVED lines=15> */
.L_x_17854:
        /* <DEDUP_REMOVED lines=12> */
.L_x_17855:
        /* <DEDUP_REMOVED lines=42> */
.L_x_17853:
        /* <DEDUP_REMOVED lines=24> */
.L_x_17857:
        /* <DEDUP_REMOVED lines=12> */
.L_x_17858:
        /* <DEDUP_REMOVED lines=42> */
.L_x_17856:
        /* <DEDUP_REMOVED lines=22> */
.L_x_17860:
        /* <DEDUP_REMOVED lines=12> */
.L_x_17861:
        /* <DEDUP_REMOVED lines=42> */
.L_x_17859:
        /* <DEDUP_REMOVED lines=22> */
.L_x_17863:
        /* <DEDUP_REMOVED lines=12> */
.L_x_17864:
        /* <DEDUP_REMOVED lines=42> */
.L_x_17862:
[----:B------:R-:W-:Y:S01]  /*2ab0*/  I2FP.F32.U32 R15, R15 ;  /* 0x0000000f000f7245 */ /* 0x000fe20000201000 */
[----:B------:R-:W-:Y:S01]  /*2ac0*/  HADD2.F32 R158, -RZ, R158.H1_H1 ;  /* 0x3000009eff9e7230 */ /* 0x000fe20000004100 */
[----:B------:R-:W-:Y:S01]  /*2ad0*/  ISETP.NE.AND P4, PT, R31, 0x1, PT ;  /* 0x000000011f00780c */ /* 0x000fe20003f85270 */
[----:B------:R-:W-:Y:S01]  /*2ae0*/  @P1 HADD2.F32 R16, -RZ, R38.H1_H1 ;  /* 0x30000026ff101230 */ /* 0x000fe20000004100 */
[----:B------:R-:W-:Y:S01]  /*2af0*/  MOV R33, 0x2 ;  /* 0x0000000200217802 */ /* 0x000fe20000000f00 */
        /* <DEDUP_REMOVED lines=17> */
.L_x_17866:
        /* <DEDUP_REMOVED lines=12> */
.L_x_17867:
        /* <DEDUP_REMOVED lines=42> */
.L_x_17865:
        /* <DEDUP_REMOVED lines=22> */
.L_x_17869:
        /* <DEDUP_REMOVED lines=12> */
.L_x_17870:
        /* <DEDUP_REMOVED lines=42> */
.L_x_17868:
        /* <DEDUP_REMOVED lines=15> */
.L_x_17846:
        /* <DEDUP_REMOVED lines=15> */
.L_x_17873:
        /* <DEDUP_REMOVED lines=12> */
.L_x_17874:
        /* <DEDUP_REMOVED lines=41> */
.L_x_17872:
        /* <DEDUP_REMOVED lines=23> */
.L_x_17876:
        /* <DEDUP_REMOVED lines=12> */
.L_x_17877:
        /* <DEDUP_REMOVED lines=42> */
.L_x_17875:
        /* <DEDUP_REMOVED lines=24> */
.L_x_17879:
        /* <DEDUP_REMOVED lines=12> */
.L_x_17880:
        /* <DEDUP_REMOVED lines=42> */
.L_x_17878:
        /* <DEDUP_REMOVED lines=21> */
.L_x_17882:
        /* <DEDUP_REMOVED lines=12> */
.L_x_17883:
        /* <DEDUP_REMOVED lines=42> */
.L_x_17881:
        /* <DEDUP_REMOVED lines=8> */
[----:B------:R-:W-:-:S05]  /*4840*/  FSEL R10, R10, RZ, !P0 ;  /* 0x000000ff0a0a7208 */ /* 0x000fca0004000000 */
        /* <DEDUP_REMOVED lines=15> */
.L_x_17885:
        /* <DEDUP_REMOVED lines=12> */
.L_x_17886:
        /* <DEDUP_REMOVED lines=42> */
.L_x_17884:
[----:B------:R-:W-:Y:S01]  /*4ca0*/  I2FP.F32.U32 R13, R13 ;  /* 0x0000000d000d7245 */ /* 0x000fe20000201000 */
[----:B------:R-:W-:Y:S01]  /*4cb0*/  HADD2.F32 R12, -RZ, R157.H0_H0 ;  /* 0x2000009dff0c7230 */ /* 0x000fe20000004100 */
[----:B------:R-:W-:Y:S02]  /*4cc0*/  ISETP.NE.AND P2, PT, R15, 0x1, PT ;  /* 0x000000010f00780c */ /* 0x000fe40003f45270 */
[----:B------:R-:W-:Y:S01]  /*4cd0*/  LOP3.LUT R11, R11, 0xfffffffd, RZ, 0xc0, !PT ;  /* 0xfffffffd0b0b7812 */ /* 0x000fe200078ec0ff */
[----:B------:R-:W-:Y:S01]  /*4ce0*/  FFMA.FTZ R13, R13, R160, 1.1641532182693481445e-10 ;  /* 0x2f0000000d0d7423 */ /* 0x000fe200000100a0 */
[----:B------:R-:W-:Y:S01]  /*4cf0*/  FMUL.FTZ R12, R12, UR5 ;  /* 0x000000050c0c7c20 */ /* 0x000fe20008410000 */
[----:B------:R-:W-:-:S03]  /*4d00*/  MOV R14, 0x2 ;  /* 0x00000002000e7802 */ /* 0x000fc60000000f00 */
        /* <DEDUP_REMOVED lines=14> */
.L_x_17888:
        /* <DEDUP_REMOVED lines=12> */
.L_x_17889:
        /* <DEDUP_REMOVED lines=42> */
.L_x_17887:
        /* <DEDUP_REMOVED lines=8> */
[----:B------:R-:W-:Y:S01]  /*51d0*/  @P1 HADD2.F32 R12, -RZ, R37.H0_H0 ;  /* 0x20000025ff0c1230 */ /* 0x000fe20000004100 */
[----:B------:R-:W-:-:S03]  /*51e0*/  SEL R20, RZ, 0x1, P0 ;  /* 0x00000001ff147807 */ /* 0x000fc60000000000 */
[----:B------:R-:W-:-:S04]  /*51f0*/  FADD.FTZ R13, R22, R13 ;  /* 0x0000000d160d7221 */ /* 0x000fc80000010000 */
        /* <DEDUP_REMOVED lines=13> */
.L_x_17891:
        /* <DEDUP_REMOVED lines=12> */
.L_x_17892:
        /* <DEDUP_REMOVED lines=42> */
.L_x_17890:
[----:B------:R-:W-:Y:S01]  /*5630*/  ISETP.NE.AND P3, PT, R15, 0x1, PT ;  /* 0x000000010f00780c */ /* 0x000fe20003f65270 */
[----:B------:R-:W-:Y:S01]  /*5640*/  HADD2.F32 R157, -RZ, R157.H1_H1 ;  /* 0x3000009dff9d7230 */ /* 0x000fe20000004100 */
[----:B------:R-:W-:Y:S01]  /*5650*/  I2FP.F32.U32 R13, R13 ;  /* 0x0000000d000d7245 */ /* 0x000fe20000201000 */
[----:B------:R-:W-:-:S03]  /*5660*/  IMAD.MOV.U32 R16, RZ, RZ, 0x2 ;  /* 0x00000002ff107424 */ /* 0x000fc600078e00ff */
[----:B------:R-:W-:Y:S01]  /*5670*/  FMUL.FTZ R21, R157, UR5 ;  /* 0x000000059d157c20 */ /* 0x000fe20008410000 */
[----:B------:R-:W-:-:S05]  /*5680*/  FFMA.FTZ R13, R13, R160, 1.1641532182693481445e-10 ;  /* 0x2f0000000d0d7423 */ /* 0x000fca00000100a0 */
[----:B------:R-:W-:Y:S01]  /*5690*/  FSETP.GTU.FTZ.AND P0, PT, R13, UR4, PT ;  /* 0x000000040d007c0b */ /* 0x000fe2000bf1c000 */
[----:B------:R-:W-:-:S03]  /*56a0*/  IMAD.MOV.U32 R13, RZ, RZ, R32 ;  /* 0x000000ffff0d7224 */ /* 0x000fc600078e0020 */
[----:B------:R-:W-:Y:S02]  /*56b0*/  PLOP3.LUT P2, PT, P0, PT, PT, 0x8, 0x80 ;  /* 0x000000000080781c */ /* 0x000fe4000074e170 */
[----:B------:R-:W-:Y:S01]  /*56c0*/  FSEL R21, R21, RZ, !P0 ;  /* 0x000000ff15157208 */ /* 0x000fe20004000000 */
        /* <DEDUP_REMOVED lines=9> */
.L_x_17894:
        /* <DEDUP_REMOVED lines=12> */
.L_x_17895:
        /* <DEDUP_REMOVED lines=42> */
.L_x_17893:
        /* <DEDUP_REMOVED lines=24> */
.L_x_17897:
        /* <DEDUP_REMOVED lines=12> */
.L_x_17898:
        /* <DEDUP_REMOVED lines=42> */
.L_x_17896:
        /* <DEDUP_REMOVED lines=19> */
.L_x_17900:
        /* <DEDUP_REMOVED lines=12> */
.L_x_17901:
        /* <DEDUP_REMOVED lines=42> */
.L_x_17899:
        /* <DEDUP_REMOVED lines=24> */
.L_x_17903:
        /* <DEDUP_REMOVED lines=12> */
.L_x_17904:
        /* <DEDUP_REMOVED lines=42> */
.L_x_17902:
[----:B------:R-:W-:Y:S01]  /*6910*/  I2FP.F32.U32 R15, R15 ;  /* 0x0000000f000f7245 */ /* 0x000fe20000201000 */
[----:B------:R-:W-:Y:S01]  /*6920*/  HADD2.F32 R158, -RZ, R158.H1_H1 ;  /* 0x3000009eff9e7230 */ /* 0x000fe20000004100 */
        /* <DEDUP_REMOVED lines=17> */
.L_x_17906:
        /* <DEDUP_REMOVED lines=12> */
.L_x_17907:
        /* <DEDUP_REMOVED lines=42> */
.L_x_17905:
[----:B------:R-:W-:Y:S01]  /*6da0*/  I2FP.F32.U32 R15, R15 ;  /* 0x0000000f000f7245 */ /* 0x000fe20000201000 */
[----:B------:R-:W-:Y:S02]  /*6db0*/  HADD2.F32 R16, -RZ, R42.H1_H1 ;  /* 0x3000002aff107230 */ /* 0x000fe40000004100 */
[----:B------:R-:W-:Y:S02]  /*6dc0*/  HFMA2 R25, -RZ, RZ, 0, 1.1920928955078125e-07 ;  /* 0x00000002ff197431 */ /* 0x000fe400000001ff */
        /* <DEDUP_REMOVED lines=21> */
.L_x_17909:
        /* <DEDUP_REMOVED lines=12> */
.L_x_17910:
        /* <DEDUP_REMOVED lines=42> */
.L_x_17908:
        /* <DEDUP_REMOVED lines=19> */
.L_x_17912:
        /* <DEDUP_REMOVED lines=12> */
.L_x_17913:
        /* <DEDUP_REMOVED lines=42> */
.L_x_17911:
[----:B------:R-:W-:Y:S01]  /*7710*/  I2FP.F32.U32 R17, R16 ;  /* 0x0000001000117245 */ /* 0x000fe20000201000 */
[----:B------:R-:W-:-:S04]  /*7720*/  HADD2.F32 R16, -RZ, R43.H0_H0 ;  /* 0x2000002bff107230 */ /* 0x000fc80000004100 */
[----:B------:R-:W-:Y:S01]  /*7730*/  FFMA.FTZ R17, R17, R160, 1.1641532182693481445e-10 ;  /* 0x2f00000011117423 */ /* 0x000fe200000100a0 */
[----:B------:R-:W-:-:S04]  /*7740*/  FMUL.FTZ R16, R16, UR5 ;  /* 0x0000000510107c20 */ /* 0x000fc80008410000 */
[----:B------:R-:W-:-:S04]  /*7750*/  FSETP.GTU.FTZ.AND P5, PT, R17, UR4, PT ;  /* 0x0000000411007c0b */ /* 0x000fc8000bfbc000 */
[----:B------:R-:W-:Y:S01]  /*7760*/  FSEL R17, R16, RZ, !P5 ;  /* 0x000000ff10117208 */ /* 0x000fe20006800000 */
[----:B------:R-:W-:Y:S01]  /*7770*/  @P1 HADD2.F32 R16, -RZ, R39.H0_H0 ;  /* 0x20000027ff101230 */ /* 0x000fe20000004100 */
        /* <DEDUP_REMOVED lines=17> */
.L_x_17915:
        /* <DEDUP_REMOVED lines=12> */
.L_x_17916:
        /* <DEDUP_REMOVED lines=43> */
.L_x_17914:
        /* <DEDUP_REMOVED lines=19> */
.L_x_17918:
        /* <DEDUP_REMOVED lines=14> */
.L_x_17919:
        /* <DEDUP_REMOVED lines=43> */
.L_x_17917:
        /* <DEDUP_REMOVED lines=16> */
.L_x_17871:
        /* <DEDUP_REMOVED lines=45> */
[----:B------:R-:W-:Y:S02]  /*8490*/  LOP3.LUT R27, R158, R34, R156, 0xfe, !PT ;  /* 0x000000229e1b7212 */ /* 0x000fe400078efe9c */
[----:B------:R-:W-:Y:S01]  /*84a0*/  LOP3.LUT R157, R35, R159, RZ, 0xfc, !PT ;  /* 0x0000009f239d7212 */ /* 0x000fe200078efcff */
[----:B0-----:R-:W-:Y:S01]  /*84b0*/  IMAD.WIDE.U32 R34, R8, 0x8, R162 ;  /* 0x0000000808227825 */ /* 0x001fe200078e00a2 */
[----:B------:R-:W-:-:S05]  /*84c0*/  LOP3.LUT R156, R27, 0xff, R18, 0xf8, !PT ;  /* 0x000000ff1b9c7812 */ /* 0x000fca00078ef812 */
[----:B------:R1:W-:Y:S02]  /*84d0*/  STG.E.64 desc[UR8][R34.64], R156 ;  /* 0x0000009c22007986 */ /* 0x0003e4000c101b08 */
.L_x_17920:
[----:B------:R2:W5:Y:S04]  /*84e0*/  @P0 LDG.E.128 R40, desc[UR8][R172.64] ;  /* 0x00000008ac280981 */ /* 0x000568000c1e1d00 */
[----:B------:R2:W5:Y:S04]  /*84f0*/  @P1 LDG.E.128 R36, desc[UR8][R174.64] ;  /* 0x00000008ae241981 */ /* 0x000568000c1e1d00 */
[----:B01----:R2:W5:Y:S01]  /*8500*/  LDG.E.128 R156, desc[UR8][R168.64] ;  /* 0x00000008a89c7981 */ /* 0x003562000c1e1d00 */
[----:B------:R-:W-:Y:S05]  /*8510*/  @!P0 BRA `(.L_x_17921) ;  /* 0x0000004c00408947 */ /* 0x000fea0003800000 */
        /* <DEDUP_REMOVED lines=15> */
.L_x_17923:
        /* <DEDUP_REMOVED lines=12> */
.L_x_17924:
        /* <DEDUP_REMOVED lines=39> */
[----:B------:R-:W-:-:S04]  /*8940*/  LOP3.LUT R30, R30, UR35, R33, 0x96, !PT ;  /* 0x000000231e1e7c12 */ /* 0x000fc8000f8e9621 */
[----:B------:R-:W-:-:S07]  /*8950*/  LOP3.LUT R192, R192, UR36, R169, 0x96, !PT ;  /* 0x00000024c0c07c12 */ /* 0x000fce000f8e96a9 */
.L_x_17922:
        /* <DEDUP_REMOVED lines=21> */
.L_x_17926:
        /* <DEDUP_REMOVED lines=12> */
.L_x_17927:
        /* <DEDUP_REMOVED lines=42> */
.L_x_17925:
        /* <DEDUP_REMOVED lines=8> */
[----:B------:R-:W-:-:S05]  /*8e90*/  FSEL R18, R18, RZ, !P2 ;  /* 0x000000ff12127208 */ /* 0x000fca0005000000 */
[----:B------:R-:W-:-:S04]  /*8ea0*/  FADD.FTZ R18, R27, R18 ;  /* 0x000000121b127221 */ /* 0x000fc80000010000 */
[--C-:B------:R-:W-:Y:S01]  /*8eb0*/  @P1 FADD.FTZ R27, R19, R18.reuse ;  /* 0x00000012131b1221 */ /* 0x100fe20000010000 */
[----:B------:R-:W-:Y:S01]  /*8ec0*/  @!P1 IMAD.MOV.U32 R27, RZ, RZ, R18 ;  /* 0x000000ffff1b9224 */ /* 0x000fe200078e0012 */
[----:B------:R-:W-:Y:S01]  /*8ed0*/  SEL R18, RZ, 0x1, P2 ;  /* 0x00000001ff127807 */ /* 0x000fe20001000000 */
        /* <DEDUP_REMOVED lines=11> */
.L_x_17929:
        /* <DEDUP_REMOVED lines=12> */
.L_x_17930:
        /* <DEDUP_REMOVED lines=41> */
[----:B------:R-:W-:-:S07]  /*92e0*/  LOP3.LUT R192, R192, UR36, R21, 0x96, !PT ;  /* 0x00000024c0c07c12 */ /* 0x000fce000f8e9615 */
.L_x_17928:
        /* <DEDUP_REMOVED lines=21> */
.L_x_17932:
        /* <DEDUP_REMOVED lines=12> */
.L_x_17933:
        /* <DEDUP_REMOVED lines=42> */
.L_x_17931:
        /* <DEDUP_REMOVED lines=24> */
.L_x_17935:
        /* <DEDUP_REMOVED lines=12> */
.L_x_17936:
        /* <DEDUP_REMOVED lines=41> */
[----:B------:R-:W-:-:S07]  /*9c70*/  HFMA2 R22, -RZ, RZ, 0, 0 ;  /* 0x00000000ff167431 */ /* 0x000fce00000001ff */
.L_x_17934:
        /* <DEDUP_REMOVED lines=21> */
.L_x_17938:
        /* <DEDUP_REMOVED lines=12> */
.L_x_17939:
        /* <DEDUP_REMOVED lines=42> */
.L_x_17937:
        /* <DEDUP_REMOVED lines=24> */
.L_x_17941:
        /* <DEDUP_REMOVED lines=12> */
.L_x_17942:
        /* <DEDUP_REMOVED lines=42> */
.L_x_17940:
        /* <DEDUP_REMOVED lines=21> */
.L_x_17944:
        /* <DEDUP_REMOVED lines=12> */
.L_x_17945:
        /* <DEDUP_REMOVED lines=42> */
.L_x_17943:
        /* <DEDUP_REMOVED lines=24> */
.L_x_17947:
        /* <DEDUP_REMOVED lines=12> */
.L_x_17948:
        /* <DEDUP_REMOVED lines=42> */
.L_x_17946:
        /* <DEDUP_REMOVED lines=19> */
.L_x_17950:
        /* <DEDUP_REMOVED lines=12> */
.L_x_17951:
        /* <DEDUP_REMOVED lines=42> */
.L_x_17949:
        /* <DEDUP_REMOVED lines=24> */
.L_x_17953:
        /* <DEDUP_REMOVED lines=12> */
.L_x_17954:
        /* <DEDUP_REMOVED lines=43> */
.L_x_17952:
        /* <DEDUP_REMOVED lines=19> */
.L_x_17956:
        /* <DEDUP_REMOVED lines=12> */
.L_x_17957:
        /* <DEDUP_REMOVED lines=43> */
.L_x_17955:
        /* <DEDUP_REMOVED lines=24> */
.L_x_17959:
        /* <DEDUP_REMOVED lines=12> */
.L_x_17960:
        /* <DEDUP_REMOVED lines=43> */
.L_x_17958:
        /* <DEDUP_REMOVED lines=19> */
.L_x_17962:
        /* <DEDUP_REMOVED lines=12> */
.L_x_17963:
        /* <DEDUP_REMOVED lines=43> */
.L_x_17961:
        /* <DEDUP_REMOVED lines=24> */
.L_x_17965:
        /* <DEDUP_REMOVED lines=12> */
.L_x_17966:
        /* <DEDUP_REMOVED lines=43> */
.L_x_17964:
        /* <DEDUP_REMOVED lines=19> */
.L_x_17968:
        /* <DEDUP_REMOVED lines=14> */
.L_x_17969:
        /* <DEDUP_REMOVED lines=43> */
.L_x_17967:
        /* <DEDUP_REMOVED lines=13> */
[--C-:B------:R-:W-:Y:S01]  /*d1d0*/  @P1 FADD.FTZ R161, R173, R172.reuse ;  /* 0x000000acada11221 */ /* 0x100fe20000010000 */
[----:B------:R-:W-:-:S05]  /*d1e0*/  @!P1 IMAD.MOV.U32 R161, RZ, RZ, R172 ;  /* 0x000000ffffa19224 */ /* 0x000fca00078e00ac */
[----:B------:R-:W-:-:S04]  /*d1f0*/  F2FP.F16.F32.PACK_AB R172, RZ, R161 ;  /* 0x000000a1ffac723e */ /* 0x000fc800000000ff */
[----:B------:R-:W-:Y:S01]  /*d200*/  PRMT R159, R169, 0x5410, R172 ;  /* 0x00005410a99f7816 */ /* 0x000fe200000000ac */
[----:B------:R-:W-:Y:S06]  /*d210*/  BRA `(.L_x_17970) ;  /* 0x0000002400c87947 */ /* 0x000fec0003800000 */
.L_x_17921:
[----:B------:R-:W-:Y:S01]  /*d220*/  ISETP.NE.AND P2, PT, R178, 0x1, PT ;  /* 0x00000001b200780c */ /* 0x000fe20003f45270 */
[----:B------:R-:W-:Y:S02]  /*d230*/  HFMA2 R31, -RZ, RZ, 0, 1.1920928955078125e-07 ;  /* 0x00000002ff1f7431 */ /* 0x000fe400000001ff */
[----:B------:R-:W-:Y:S02]  /*d240*/  IMAD.MOV.U32 R27, RZ, RZ, R32 ;  /* 0x000000ffff1b7224 */ /* 0x000fe400078e0020 */
[----:B--2---:R-:W-:-:S08]  /*d250*/  IMAD.MOV.U32 R168, RZ, RZ, R28 ;  /* 0x000000ffffa87224 */ /* 0x004fd000078e001c */
        /* <DEDUP_REMOVED lines=11> */
.L_x_17972:
        /* <DEDUP_REMOVED lines=12> */
.L_x_17973:
        /* <DEDUP_REMOVED lines=41> */
.L_x_17971:
[----:B------:R-:W-:Y:S01]  /*d660*/  I2FP.F32.U32 R27, R27 ;  /* 0x0000001b001b7245 */ /* 0x000fe20000201000 */
[----:B-----5:R-:W-:Y:S01]  /*d670*/  HADD2.F32 R28, -RZ, R156.H0_H0 ;  /* 0x2000009cff1c7230 */ /* 0x020fe20000004100 */
[----:B------:R-:W-:Y:S01]  /*d680*/  ISETP.NE.AND P3, PT, R31, 0x1, PT ;  /* 0x000000011f00780c */ /* 0x000fe20003f65270 */
[----:B------:R-:W-:Y:S01]  /*d690*/  @P1 HADD2.F32 R34, -RZ, R36.H0_H0 ;  /* 0x20000024ff221230 */ /* 0x000fe20000004100 */
[----:B------:R-:W-:Y:S01]  /*d6a0*/  LOP3.LUT R11, R11, 0xffffffef, RZ, 0xc0, !PT ;  /* 0xffffffef0b0b7812 */ /* 0x000fe200078ec0ff */
[----:B------:R-:W-:Y:S01]  /*d6b0*/  FFMA.FTZ R27, R27, R160, 1.1641532182693481445e-10 ;  /* 0x2f0000001b1b7423 */ /* 0x000fe200000100a0 */
[----:B------:R-:W-:Y:S01]  /*d6c0*/  FMUL.FTZ R28, R28, UR5 ;  /* 0x000000051c1c7c20 */ /* 0x000fe20008410000 */
[----:B------:R-:W-:Y:S01]  /*d6d0*/  MOV R33, 0x2 ;  /* 0x0000000200217802 */ /* 0x000fe20000000f00 */
[----:B------:R-:W-:Y:S02]  /*d6e0*/  IMAD.MOV.U32 R29, RZ, RZ, R32 ;  /* 0x000000ffff1d7224 */ /* 0x000fe400078e0020 */
        /* <DEDUP_REMOVED lines=15> */
.L_x_17975:
        /* <DEDUP_REMOVED lines=12> */
.L_x_17976:
        /* <DEDUP_REMOVED lines=42> */
.L_x_17974:
        /* <DEDUP_REMOVED lines=24> */
.L_x_17978:
        /* <DEDUP_REMOVED lines=12> */
.L_x_17979:
        /* <DEDUP_REMOVED lines=42> */
.L_x_17977:
        /* <DEDUP_REMOVED lines=24> */
.L_x_17981:
        /* <DEDUP_REMOVED lines=12> */
.L_x_17982:
        /* <DEDUP_REMOVED lines=41> */
[----:B------:R-:W-:-:S07]  /*e4f0*/  LOP3.LUT R192, R192, UR36, R35, 0x96, !PT ;  /* 0x00000024c0c07c12 */ /* 0x000fce000f8e9623 */
.L_x_17980:
[----:B------:R-:W-:Y:S01]  /*e500*/  I2FP.F32.U32 R31, R31 ;  /* 0x0000001f001f7245 */ /* 0x000fe20000201000 */
[----:B------:R-:W-:Y:S01]  /*e510*/  HADD2.F32 R157, -RZ, R157.H1_H1 ;  /* 0x3000009dff9d7230 */ /* 0x000fe20000004100 */
[----:B------:R-:W-:Y:S01]  /*e520*/  ISETP.NE.AND P2, PT, R161, 0x1, PT ;  /* 0x00000001a100780c */ /* 0x000fe20003f45270 */
[----:B------:R-:W-:Y:S01]  /*e530*/  @P1 HADD2.F32 R34, -RZ, R37.H1_H1 ;  /* 0x30000025ff221230 */ /* 0x000fe20000004100 */
[----:B------:R-:W-:Y:S01]  /*e540*/  LOP3.LUT R11, R11, 0xfffffffd, RZ, 0xc0, !PT ;  /* 0xfffffffd0b0b7812 */ /* 0x000fe200078ec0ff */
[----:B------:R-:W-:Y:S01]  /*e550*/  FFMA.FTZ R31, R31, R160, 1.1641532182693481445e-10 ;  /* 0x2f0000001f1f7423 */ /* 0x000fe200000100a0 */
[----:B------:R-:W-:Y:S01]  /*e560*/  FMUL.FTZ R157, R157, UR5 ;  /* 0x000000059d9d7c20 */ /* 0x000fe20008410000 */
[----:B------:R-:W-:Y:S02]  /*e570*/  HFMA2 R35, -RZ, RZ, 0, 1.1920928955078125e-07 ;  /* 0x00000002ff237431 */ /* 0x000fe400000001ff */
        /* <DEDUP_REMOVED lines=16> */
.L_x_17984:
        /* <DEDUP_REMOVED lines=12> */
.L_x_17985:
        /* <DEDUP_REMOVED lines=43> */
.L_x_17983:
        /* <DEDUP_REMOVED lines=22> */
.L_x_17987:
        /* <DEDUP_REMOVED lines=12> */
.L_x_17988:
        /* <DEDUP_REMOVED lines=43> */
.L_x_17986:
        /* <DEDUP_REMOVED lines=22> */
.L_x_17990:
        /* <DEDUP_REMOVED lines=12> */
.L_x_17991:
        /* <DEDUP_REMOVED lines=43> */
.L_x_17989:
        /* <DEDUP_REMOVED lines=22> */
.L_x_17993:
        /* <DEDUP_REMOVED lines=12> */
.L_x_17994:
        /* <DEDUP_REMOVED lines=43> */
.L_x_17992:
        /* <DEDUP_REMOVED lines=14> */
.L_x_17970:
        /* <DEDUP_REMOVED lines=21> */
[----:B0-----:R-:W-:Y:S01]  /*fa90*/  @P0 IMAD.WIDE.U32 R174, R162, 0x10, R174 ;  /* 0x00000010a2ae0825 */ /* 0x001fe200078e00ae */
[----:B------:R-:W-:-:S03]  /*faa0*/  LOP3.LUT R182, R163, R172, RZ, 0xfc, !PT ;  /* 0x000000aca3b67212 */ /* 0x000fc600078efcff */
        /* <DEDUP_REMOVED lines=24> */
.L_x_17995:
        /* <DEDUP_REMOVED lines=19> */
.L_x_17998:
        /* <DEDUP_REMOVED lines=12> */
.L_x_17999:
        /* <DEDUP_REMOVED lines=42> */
.L_x_17997:
        /* <DEDUP_REMOVED lines=21> */
.L_x_18001:
        /* <DEDUP_REMOVED lines=12> */
.L_x_18002:
        /* <DEDUP_REMOVED lines=43> */
.L_x_18000:
        /* <DEDUP_REMOVED lines=12> */
[----:B------:R-:W-:Y:S02]  /*10640*/  SEL R18, RZ, 0x1, P2 ;  /* 0x00000001ff127807 */ /* 0x000fe40001000000 */
[----:B------:R-:W-:Y:S02]  /*10650*/  MOV R19, R32 ;  /* 0x0000002000137202 */ /* 0x000fe40000000f00 */
[----:B-1----:R-:W-:Y:S01]  /*10660*/  F2FP.F16.F32.PACK_AB R177, RZ, R163 ;  /* 0x000000a3ffb1723e */ /* 0x002fe200000000ff */
        /* <DEDUP_REMOVED lines=9> */
.L_x_18004:
        /* <DEDUP_REMOVED lines=12> */
.L_x_18005:
        /* <DEDUP_REMOVED lines=43> */
.L_x_18003:
        /* <DEDUP_REMOVED lines=21> */
.L_x_18007:
        /* <DEDUP_REMOVED lines=12> */
.L_x_18008:
        /* <DEDUP_REMOVED lines=43> */
.L_x_18006:
        /* <DEDUP_REMOVED lines=8> */
[----:B------:R-:W-:Y:S01]  /*10fb0*/  FSEL R19, R20, RZ, !P2 ;  /* 0x000000ff14137208 */ /* 0x000fe20005000000 */
[----:B------:R-:W-:-:S04]  /*10fc0*/  IMAD.MOV.U32 R20, RZ, RZ, R32 ;  /* 0x000000ffff147224 */ /* 0x000fc800078e0020 */
[----:B------:R-:W-:-:S04]  /*10fd0*/  FADD.FTZ R19, R156, R19 ;  /* 0x000000139c137221 */ /* 0x000fc80000010000 */
        /* <DEDUP_REMOVED lines=13> */
.L_x_18010:
        /* <DEDUP_REMOVED lines=12> */
.L_x_18011:
        /* <DEDUP_REMOVED lines=43> */
.L_x_18009:
        /* <DEDUP_REMOVED lines=21> */
.L_x_18013:
        /* <DEDUP_REMOVED lines=12> */
.L_x_18014:
        /* <DEDUP_REMOVED lines=43> */
.L_x_18012:
[----:B------:R-:W-:Y:S01]  /*118e0*/  I2FP.F32.U32 R21, R21 ;  /* 0x0000001500157245 */ /* 0x000fe20000201000 */
[----:B------:R-:W-:Y:S01]  /*118f0*/  HADD2.F32 R20, -RZ, R41.H0_H0 ;  /* 0x20000029ff147230 */ /* 0x000fe20000004100 */
[----:B------:R-:W-:Y:S02]  /*11900*/  ISETP.NE.AND P3, PT, R23, 0x1, PT ;  /* 0x000000011700780c */ /* 0x000fe40003f65270 */
[----:B------:R-:W-:Y:S01]  /*11910*/  MOV R22, 0x2 ;  /* 0x0000000200167802 */ /* 0x000fe20000000f00 */
        /* <DEDUP_REMOVED lines=20> */
.L_x_18016:
        /* <DEDUP_REMOVED lines=12> */
.L_x_18017:
        /* <DEDUP_REMOVED lines=43> */
.L_x_18015:
[----:B------:R-:W-:Y:S01]  /*11dd0*/  I2FP.F32.U32 R21, R21 ;  /* 0x0000001500157245 */ /* 0x000fe20000201000 */
[----:B------:R-:W-:Y:S01]  /*11de0*/  HADD2.F32 R157, -RZ, R157.H1_H1 ;  /* 0x3000009dff9d7230 */ /* 0x000fe20000004100 */
[----:B------:R-:W-:Y:S01]  /*11df0*/  ISETP.NE.AND P2, PT, R22, 0x1, PT ;  /* 0x000000011600780c */ /* 0x000fe20003f45270 */
[----:B------:R-:W-:Y:S01]  /*11e00*/  IMAD.MOV.U32 R23, RZ, RZ, 0x2 ;  /* 0x00000002ff177424 */ /* 0x000fe200078e00ff */
[----:B------:R-:W-:Y:S01]  /*11e10*/  LOP3.LUT R11, R11, 0xfffffffd, RZ, 0xc0, !PT ;  /* 0xfffffffd0b0b7812 */ /* 0x000fe200078ec0ff */
[----:B------:R-:W-:Y:S01]  /*11e20*/  FFMA.FTZ R21, R21, R160, 1.1641532182693481445e-10 ;  /* 0x2f00000015157423 */ /* 0x000fe200000100a0 */
[----:B------:R-:W-:-:S04]  /*11e30*/  FMUL.FTZ R157, R157, UR5 ;  /* 0x000000059d9d7c20 */ /* 0x000fc80008410000 */
[----:B------:R-:W-:Y:S02]  /*11e40*/  FSETP.GTU.FTZ.AND P3, PT, R21, UR4, PT ;  /* 0x0000000415007c0b */ /* 0x000fe4000bf7c000 */
        /* <DEDUP_REMOVED lines=13> */
.L_x_18019:
        /* <DEDUP_REMOVED lines=12> */
.L_x_18020:
        /* <DEDUP_REMOVED lines=43> */
.L_x_18018:
        /* <DEDUP_REMOVED lines=8> */
[----:B------:R-:W-:-:S04]  /*12310*/  FADD.FTZ R22, R157, R22 ;  /* 0x000000169d167221 */ /* 0x000fc80000010000 */
[--C-:B------:R-:W-:Y:S01]  /*12320*/  @P1 FADD.FTZ R172, R21, R22.reuse ;  /* 0x0000001615ac1221 */ /* 0x100fe20000010000 */
[----:B------:R-:W-:Y:S01]  /*12330*/  SEL R21, RZ, 0x1, P2 ;  /* 0x00000001ff157807 */ /* 0x000fe20001000000 */
[----:B------:R-:W-:Y:S01]  /*12340*/  @!P1 IMAD.MOV.U32 R172, RZ, RZ, R22 ;  /* 0x000000ffffac9224 */ /* 0x000fe200078e0016 */
[----:B------:R-:W-:Y:S02]  /*12350*/  ISETP.NE.AND P2, PT, R23, 0x1, PT ;  /* 0x000000011700780c */ /* 0x000fe40003f45270 */
[----:B------:R-:W-:Y:S02]  /*12360*/  MOV R22, R32 ;  /* 0x0000002000167202 */ /* 0x000fe40000000f00 */
        /* <DEDUP_REMOVED lines=10> */
.L_x_18022:
        /* <DEDUP_REMOVED lines=12> */
.L_x_18023:
        /* <DEDUP_REMOVED lines=43> */
.L_x_18021:
        /* <DEDUP_REMOVED lines=19> */
.L_x_18025:
        /* <DEDUP_REMOVED lines=12> */
.L_x_18026:
        /* <DEDUP_REMOVED lines=43> */
.L_x_18024:
        /* <DEDUP_REMOVED lines=24> */
.L_x_18028:
        /* <DEDUP_REMOVED lines=12> */
.L_x_18029:
        /* <DEDUP_REMOVED lines=43> */
.L_x_18027:
        /* <DEDUP_REMOVED lines=19> */
.L_x_18031:
        /* <DEDUP_REMOVED lines=12> */
.L_x_18032:
        /* <DEDUP_REMOVED lines=43> */
.L_x_18030:
        /* <DEDUP_REMOVED lines=24> */
.L_x_18034:
        /* <DEDUP_REMOVED lines=12> */
.L_x_18035:
        /* <DEDUP_REMOVED lines=43> */
.L_x_18033:
        /* <DEDUP_REMOVED lines=19> */
.L_x_18037:
        /* <DEDUP_REMOVED lines=12> */
.L_x_18038:
        /* <DEDUP_REMOVED lines=43> */
.L_x_18036:
        /* <DEDUP_REMOVED lines=24> */
.L_x_18040:
        /* <DEDUP_REMOVED lines=12> */
.L_x_18041:
        /* <DEDUP_REMOVED lines=43> */
.L_x_18039:
        /* <DEDUP_REMOVED lines=19> */
.L_x_18043:
        /* <DEDUP_REMOVED lines=14> */
.L_x_18044:
        /* <DEDUP_REMOVED lines=43> */
.L_x_18042:
        /* <DEDUP_REMOVED lines=18> */
.L_x_17996:
        /* <DEDUP_REMOVED lines=15> */
.L_x_18047:
        /* <DEDUP_REMOVED lines=12> */
.L_x_18048:
        /* <DEDUP_REMOVED lines=42> */
.L_x_18046:
[----:B------:R-:W-:Y:S01]  /*14e60*/  I2FP.F32.U32 R163, R163 ;  /* 0x000000a300a37245 */ /* 0x000fe20000201000 */
[----:B-----5:R-:W-:Y:S01]  /*14e70*/  HADD2.F32 R168, -RZ, R156.H0_H0 ;  /* 0x2000009cffa87230 */ /* 0x020fe20000004100 */
[----:B------:R-:W-:Y:S01]  /*14e80*/  ISETP.NE.AND P3, PT, R169, 0x1, PT ;  /* 0x00000001a900780c */ /* 0x000fe20003f65270 */
[----:B-1----:R-:W-:Y:S01]  /*14e90*/  @P1 HADD2.F32 R172, -RZ, R36.H0_H0 ;  /* 0x20000024ffac1230 */ /* 0x002fe20000004100 */
[----:B------:R-:W-:Y:S01]  /*14ea0*/  LOP3.LUT R11, R11, 0xffffffef, RZ, 0xc0, !PT ;  /* 0xffffffef0b0b7812 */ /* 0x000fe200078ec0ff */
[----:B------:R-:W-:Y:S01]  /*14eb0*/  FFMA.FTZ R163, R163, R160, 1.1641532182693481445e-10 ;  /* 0x2f000000a3a37423 */ /* 0x000fe200000100a0 */
[----:B------:R-:W-:-:S04]  /*14ec0*/  FMUL.FTZ R168, R168, UR5 ;  /* 0x00000005a8a87c20 */ /* 0x000fc80008410000 */
        /* <DEDUP_REMOVED lines=17> */
.L_x_18050:
        /* <DEDUP_REMOVED lines=12> */
.L_x_18051:
        /* <DEDUP_REMOVED lines=43> */
.L_x_18049:
        /* <DEDUP_REMOVED lines=24> */
.L_x_18053:
        /* <DEDUP_REMOVED lines=12> */
.L_x_18054:
        /* <DEDUP_REMOVED lines=43> */
.L_x_18052:
[----:B------:R-:W-:Y:S01]  /*15840*/  I2FP.F32.U32 R169, R169 ;  /* 0x000000a900a97245 */ /* 0x000fe20000201000 */
[----:B------:R-:W-:Y:S01]  /*15850*/  HADD2.F32 R172, -RZ, R157.H0_H0 ;  /* 0x2000009dffac7230 */ /* 0x000fe20000004100 */
        /* <DEDUP_REMOVED lines=22> */
.L_x_18056:
        /* <DEDUP_REMOVED lines=12> */
.L_x_18057:
        /* <DEDUP_REMOVED lines=43> */
.L_x_18055:
        /* <DEDUP_REMOVED lines=24> */
.L_x_18059:
        /* <DEDUP_REMOVED lines=12> */
.L_x_18060:
        /* <DEDUP_REMOVED lines=43> */
.L_x_18058:
        /* <DEDUP_REMOVED lines=22> */
.L_x_18062:
        /* <DEDUP_REMOVED lines=12> */
.L_x_18063:
        /* <DEDUP_REMOVED lines=43> */
.L_x_18061:
        /* <DEDUP_REMOVED lines=22> */
.L_x_18065:
        /* <DEDUP_REMOVED lines=12> */
.L_x_18066:
        /* <DEDUP_REMOVED lines=43> */
.L_x_18064:
        /* <DEDUP_REMOVED lines=22> */
.L_x_18068:
        /* <DEDUP_REMOVED lines=12> */
.L_x_18069:
        /* <DEDUP_REMOVED lines=43> */
.L_x_18067:
        /* <DEDUP_REMOVED lines=14> */
.L_x_18045:
        /* <DEDUP_REMOVED lines=19> */
[----:B------:R2:W-:Y:S01]  /*172a0*/  STG.E.128 desc[UR8][R186.64], R156 ;  /* 0x0000009cba007986 */ /* 0x0005e2000c101d08 */
[----:B------:R-:W-:Y:S01]  /*172b0*/  LOP3.LUT R191, R191, R190, RZ, 0xfc, !PT ;  /* 0x000000bebfbf7212 */ /* 0x000fe200078efcff */
[----:B0-----:R-:W-:Y:S01]  /*172c0*/  @P0 IMAD.WIDE.U32 R182, R177, 0x10, R182 ;  /* 0x00000010b1b60825 */ /* 0x001fe200078e00b6 */
[----:B------:R-:W-:-:S03]  /*172d0*/  LOP3.LUT R190, R179, R184, RZ, 0xfc, !PT ;  /* 0x000000b8b3be7212 */ /* 0x000fc600078efcff */
[C---:B------:R-:W-:Y:S02]  /*172e0*/  IMAD.WIDE.U32 R184, R177.reuse, 0x10, R170 ;  /* 0x00000010b1b87825 */ /* 0x040fe400078e00aa */
[----:B------:R2:W-:Y:S02]  /*172f0*/  STG.E.64 desc[UR8][R188.64], R190 ;  /* 0x000000bebc007986 */ /* 0x0005e4000c101b08 */
[----:B-1----:R-:W-:Y:S01]  /*17300*/  @P1 IMAD.WIDE.U32 R180, R177, 0x10, R180 ;  /* 0x00000010b1b41825 */ /* 0x002fe200078e00b4 */
[----:B------:R-:W-:Y:S06]  /*17310*/  @!P0 BRA `(.L_x_18070) ;  /* 0x0000000000508947 */ /* 0x000fec0003800000 */
        /* <DEDUP_REMOVED lines=20> */
.L_x_18070:
[----:B------:R1:W5:Y:S04]  /*17460*/  @P0 LDG.E.128 R40, desc[UR8][R182.64] ;  /* 0x00000008b6280981 */ /* 0x000368000c1e1d00 */
[----:B------:R1:W5:Y:S04]  /*17470*/  @P1 LDG.E.128 R36, desc[UR8][R180.64] ;  /* 0x00000008b4241981 */ /* 0x000368000c1e1d00 */
[----:B0-2---:R1:W5:Y:S01]  /*17480*/  LDG.E.128 R156, desc[UR8][R184.64] ;  /* 0x00000008b89c7981 */ /* 0x005362000c1e1d00 */
        /* <DEDUP_REMOVED lines=16> */
.L_x_18073:
        /* <DEDUP_REMOVED lines=12> */
.L_x_18074:
        /* <DEDUP_REMOVED lines=43> */
.L_x_18072:
        /* <DEDUP_REMOVED lines=21> */
.L_x_18076:
        /* <DEDUP_REMOVED lines=12> */
.L_x_18077:
        /* <DEDUP_REMOVED lines=43> */
.L_x_18075:
        /* <DEDUP_REMOVED lines=24> */
.L_x_18079:
        /* <DEDUP_REMOVED lines=12> */
.L_x_18080:
        /* <DEDUP_REMOVED lines=43> */
.L_x_18078:
        /* <DEDUP_REMOVED lines=21> */
.L_x_18082:
        /* <DEDUP_REMOVED lines=12> */
.L_x_18083:
        /* <DEDUP_REMOVED lines=43> */
.L_x_18081:
        /* <DEDUP_REMOVED lines=24> */
.L_x_18085:
        /* <DEDUP_REMOVED lines=12> */
.L_x_18086:
        /* <DEDUP_REMOVED lines=43> */
.L_x_18084:
        /* <DEDUP_REMOVED lines=21> */
.L_x_18088:
        /* <DEDUP_REMOVED lines=12> */
.L_x_18089:
        /* <DEDUP_REMOVED lines=43> */
.L_x_18087:
        /* <DEDUP_REMOVED lines=24> */
.L_x_18091:
        /* <DEDUP_REMOVED lines=12> */
.L_x_18092:
        /* <DEDUP_REMOVED lines=43> */
.L_x_18090:
        /* <DEDUP_REMOVED lines=21> */
.L_x_18094:
        /* <DEDUP_REMOVED lines=12> */
.L_x_18095:
        /* <DEDUP_REMOVED lines=43> */
.L_x_18093:
        /* <DEDUP_REMOVED lines=24> */
.L_x_18097:
        /* <DEDUP_REMOVED lines=12> */
.L_x_18098:
        /* <DEDUP_REMOVED lines=41> */
[----:B------:R-:W-:Y:S02]  /*19fa0*/  IMAD.MOV.U32 R22, RZ, RZ, R187 ;  /* 0x000000ffff167224 */ /* 0x000fe400078e00bb */
[----:B------:R-:W-:-:S07]  /*19fb0*/  IMAD.MOV.U32 R187, RZ, RZ, R190 ;  /* 0x000000ffffbb7224 */ /* 0x000fce00078e00be */
.L_x_18096:
        /* <DEDUP_REMOVED lines=19> */
.L_x_18100:
        /* <DEDUP_REMOVED lines=12> */
.L_x_18101:
        /* <DEDUP_REMOVED lines=43> */
.L_x_18099:
        /* <DEDUP_REMOVED lines=24> */
.L_x_18103:
        /* <DEDUP_REMOVED lines=12> */
.L_x_18104:
        /* <DEDUP_REMOVED lines=43> */
.L_x_18102:
        /* <DEDUP_REMOVED lines=19> */
.L_x_18106:
        /* <DEDUP_REMOVED lines=12> */
.L_x_18107:
        /* <DEDUP_REMOVED lines=43> */
.L_x_18105:
        /* <DEDUP_REMOVED lines=25> */
.L_x_18109:
        /* <DEDUP_REMOVED lines=12> */
.L_x_18110:
        /* <DEDUP_REMOVED lines=43> */
.L_x_18108:
        /* <DEDUP_REMOVED lines=19> */
.L_x_18112:
        /* <DEDUP_REMOVED lines=12> */
.L_x_18113:
        /* <DEDUP_REMOVED lines=43> */
.L_x_18111:
[----:B------:R-:W-:Y:S01]  /*1b790*/  I2FP.F32.U32 R183, R158 ;  /* 0x0000009e00b77245 */ /* 0x000fe20000201000 */
[----:B------:R-:W-:Y:S01]  /*1b7a0*/  HADD2.F32 R158, -RZ, R43.H0_H0 ;  /* 0x2000002bff9e7230 */ /* 0x000fe20000004100 */
[----:B------:R-:W-:Y:S01]  /*1b7b0*/  MOV R186, R32 ;  /* 0x0000002000ba7202 */ /* 0x000fe20000000f00 */
        /* <DEDUP_REMOVED lines=22> */
.L_x_18115:
        /* <DEDUP_REMOVED lines=12> */
.L_x_18116:
        /* <DEDUP_REMOVED lines=43> */
.L_x_18114:
        /* <DEDUP_REMOVED lines=19> */
.L_x_18118:
        /* <DEDUP_REMOVED lines=14> */
.L_x_18119:
        /* <DEDUP_REMOVED lines=40> */
[----:B------:R-:W-:Y:S01]  /*1c120*/  MOV R190, R187 ;  /* 0x000000bb00be7202 */ /* 0x000fe20000000f00 */
[----:B------:R-:W-:Y:S01]  /*1c130*/  IMAD.MOV.U32 R187, RZ, RZ, R158 ;  /* 0x000000ffffbb7224 */ /* 0x000fe200078e009e */
[----:B------:R-:W-:-:S07]  /*1c140*/  LOP3.LUT R192, R192, UR36, R159, 0x96, !PT ;  /* 0x00000024c0c07c12 */ /* 0x000fce000f8e969f */
.L_x_18117:
        /* <DEDUP_REMOVED lines=18> */
.L_x_18071:
        /* <DEDUP_REMOVED lines=15> */
.L_x_18122:
        /* <DEDUP_REMOVED lines=12> */
.L_x_18123:
        /* <DEDUP_REMOVED lines=43> */
.L_x_18121:
        /* <DEDUP_REMOVED lines=24> */
.L_x_18125:
        /* <DEDUP_REMOVED lines=12> */
.L_x_18126:
        /* <DEDUP_REMOVED lines=43> */
.L_x_18124:
        /* <DEDUP_REMOVED lines=24> */
.L_x_18128:
        /* <DEDUP_REMOVED lines=12> */
.L_x_18129:
        /* <DEDUP_REMOVED lines=43> */
.L_x_18127:
        /* <DEDUP_REMOVED lines=24> */
.L_x_18131:
        /* <DEDUP_REMOVED lines=12> */
.L_x_18132:
        /* <DEDUP_REMOVED lines=43> */
.L_x_18130:
        /* <DEDUP_REMOVED lines=24> */
.L_x_18134:
        /* <DEDUP_REMOVED lines=12> */
.L_x_18135:
        /* <DEDUP_REMOVED lines=43> */
.L_x_18133:
        /* <DEDUP_REMOVED lines=22> */
.L_x_18137:
        /* <DEDUP_REMOVED lines=12> */
.L_x_18138:
        /* <DEDUP_REMOVED lines=43> */
.L_x_18136:
        /* <DEDUP_REMOVED lines=22> */
.L_x_18140:
        /* <DEDUP_REMOVED lines=12> */
.L_x_18141:
        /* <DEDUP_REMOVED lines=43> */
.L_x_18139:
        /* <DEDUP_REMOVED lines=22> */
.L_x_18143:
        /* <DEDUP_REMOVED lines=12> */
.L_x_18144:
        /* <DEDUP_REMOVED lines=43> */
.L_x_18142:
        /* <DEDUP_REMOVED lines=14> */
.L_x_18120:
        /* <DEDUP_REMOVED lines=19> */
[----:B0-----:R-:W-:Y:S01]  /*1eb10*/  @P0 IMAD.WIDE.U32 R196, R185, 0x10, R196 ;  /* 0x00000010b9c40825 */ /* 0x001fe200078e00c4 */
[----:B--2---:R-:W-:-:S03]  /*1eb20*/  LOP3.LUT R158, R190, R191, RZ, 0xfc, !PT ;  /* 0x000000bfbe9e7212 */ /* 0x004fc600078efcff */
[----:B------:R-:W-:Y:S01]  /*1eb30*/  IMAD.WIDE.U32 R190, R177, 0x8, R164 ;  /* 0x00000008b1be7825 */ /* 0x000fe200078e00a4 */
[----:B------:R-:W-:-:S03]  /*1eb40*/  LOP3.LUT R159, R199, R198, RZ, 0xfc, !PT ;  /* 0x000000c6c79f7212 */ /* 0x000fc600078efcff */
[C---:B------:R-:W-:Y:S02]  /*1eb50*/  IMAD.WIDE.U32 R198, R185.reuse, 0x10, R170 ;  /* 0x00000010b9c67825 */ /* 0x040fe400078e00aa */
[----:B------:R0:W-:Y:S02]  /*1eb60*/  STG.E.64 desc[UR8][R190.64], R158 ;  /* 0x0000009ebe007986 */ /* 0x0001e4000c101b08 */
[----:B-1----:R-:W-:Y:S01]  /*1eb70*/  @P1 IMAD.WIDE.U32 R156, R185, 0x10, R188 ;  /* 0x00000010b99c1825 */ /* 0x002fe200078e00bc */
        /* <DEDUP_REMOVED lines=21> */
.L_x_18145:
        /* <DEDUP_REMOVED lines=19> */
.L_x_18148:
        /* <DEDUP_REMOVED lines=12> */
.L_x_18149:
        /* <DEDUP_REMOVED lines=42> */
.L_x_18147:
        /* <DEDUP_REMOVED lines=21> */
.L_x_18151:
        /* <DEDUP_REMOVED lines=12> */
.L_x_18152:
        /* <DEDUP_REMOVED lines=43> */
.L_x_18150:
        /* <DEDUP_REMOVED lines=24> */
.L_x_18154:
        /* <DEDUP_REMOVED lines=12> */
.L_x_18155:
        /* <DEDUP_REMOVED lines=43> */
.L_x_18153:
[----:B------:R-:W-:Y:S01]  /*1fb10*/  I2FP.F32.U32 R19, R19 ;  /* 0x0000001300137245 */ /* 0x000fe20000201000 */
[----:B--2---:R-:W-:Y:S01]  /*1fb20*/  HADD2.F32 R156, -RZ, R156.H1_H1 ;  /* 0x3000009cff9c7230 */ /* 0x004fe20000004100 */
        /* <DEDUP_REMOVED lines=19> */
.L_x_18157:
        /* <DEDUP_REMOVED lines=12> */
.L_x_18158:
        /* <DEDUP_REMOVED lines=43> */
.L_x_18156:
        /* <DEDUP_REMOVED lines=9> */
[----:B------:R-:W-:-:S05]  /*20060*/  FSEL R19, R20, RZ, !P2 ;  /* 0x000000ff14137208 */ /* 0x000fca0005000000 */
        /* <DEDUP_REMOVED lines=14> */
.L_x_18160:
        /* <DEDUP_REMOVED lines=12> */
.L_x_18161:
        /* <DEDUP_REMOVED lines=43> */
.L_x_18159:
        /* <DEDUP_REMOVED lines=21> */
.L_x_18163:
        /* <DEDUP_REMOVED lines=12> */
.L_x_18164:
        /* <DEDUP_REMOVED lines=43> */
.L_x_18162:
        /* <DEDUP_REMOVED lines=24> */
.L_x_18166:
        /* <DEDUP_REMOVED lines=12> */
.L_x_18167:
        /* <DEDUP_REMOVED lines=43> */
.L_x_18165:
        /* <DEDUP_REMOVED lines=21> */
.L_x_18169:
        /* <DEDUP_REMOVED lines=12> */
.L_x_18170:
        /* <DEDUP_REMOVED lines=43> */
.L_x_18168:
        /* <DEDUP_REMOVED lines=24> */
.L_x_18172:
        /* <DEDUP_REMOVED lines=12> */
.L_x_18173:
        /* <DEDUP_REMOVED lines=43> */
.L_x_18171:
        /* <DEDUP_REMOVED lines=19> */
.L_x_18175:
        /* <DEDUP_REMOVED lines=12> */
.L_x_18176:
        /* <DEDUP_REMOVED lines=43> */
.L_x_18174:
        /* <DEDUP_REMOVED lines=24> */
.L_x_18178:
        /* <DEDUP_REMOVED lines=12> */
.L_x_18179:
        /* <DEDUP_REMOVED lines=43> */
.L_x_18177:
        /* <DEDUP_REMOVED lines=19> */
.L_x_18181:
        /* <DEDUP_REMOVED lines=12> */
.L_x_18182:
        /* <DEDUP_REMOVED lines=43> */
.L_x_18180:
        /* <DEDUP_REMOVED lines=25> */
.L_x_18184:
        /* <DEDUP_REMOVED lines=12> */
.L_x_18185:
        /* <DEDUP_REMOVED lines=43> */
.L_x_18183:
        /* <DEDUP_REMOVED lines=19> */
.L_x_18187:
        /* <DEDUP_REMOVED lines=12> */
.L_x_18188:
        /* <DEDUP_REMOVED lines=43> */
.L_x_18186:
        /* <DEDUP_REMOVED lines=25> */
.L_x_18190:
        /* <DEDUP_REMOVED lines=12> */
.L_x_18191:
        /* <DEDUP_REMOVED lines=43> */
.L_x_18189:
        /* <DEDUP_REMOVED lines=19> */
.L_x_18193:
        /* <DEDUP_REMOVED lines=14> */
.L_x_18194:
        /* <DEDUP_REMOVED lines=43> */
.L_x_18192:
        /* <DEDUP_REMOVED lines=18> */
.L_x_18146:
        /* <DEDUP_REMOVED lines=15> */
.L_x_18197:
        /* <DEDUP_REMOVED lines=12> */
.L_x_18198:
        /* <DEDUP_REMOVED lines=26> */
[----:B--2---:R-:W-:Y:S01]  /*23e20*/  LOP3.LUT R196, R192, UR29, R191, 0x96, !PT ;  /* 0x0000001dc0c47c12 */ /* 0x004fe2000f8e96bf */
        /* <DEDUP_REMOVED lines=15> */
.L_x_18196:
[----:B------:R-:W-:Y:S01]  /*23f20*/  I2FP.F32.U32 R187, R188 ;  /* 0x000000bc00bb7245 */ /* 0x000fe20000201000 */
[----:B-----5:R-:W-:Y:S01]  /*23f30*/  HADD2.F32 R188, -RZ, R156.H0_H0 ;  /* 0x2000009cffbc7230 */ /* 0x020fe20000004100 */
[----:B------:R-:W-:Y:S01]  /*23f40*/  ISETP.NE.AND P3, PT, R191, 0x1, PT ;  /* 0x00000001bf00780c */ /* 0x000fe20003f65270 */
[----:B------:R-:W-:Y:S01]  /*23f50*/  @P1 HADD2.F32 R190, -RZ, R36.H0_H0 ;  /* 0x20000024ffbe1230 */ /* 0x000fe20000004100 */
[----:B------:R-:W-:Y:S01]  /*23f60*/  LOP3.LUT R11, R11, 0xffffffef, RZ, 0xc0, !PT ;  /* 0xffffffef0b0b7812 */ /* 0x000fe200078ec0ff */
[----:B------:R-:W-:Y:S01]  /*23f70*/  FFMA.FTZ R187, R187, R160, 1.1641532182693481445e-10 ;  /* 0x2f000000bbbb7423 */ /* 0x000fe200000100a0 */
[----:B------:R-:W-:Y:S01]  /*23f80*/  FMUL.FTZ R188, R188, UR5 ;  /* 0x00000005bcbc7c20 */ /* 0x000fe20008410000 */
[----:B------:R-:W-:-:S03]  /*23f90*/  MOV R189, R32 ;  /* 0x0000002000bd7202 */ /* 0x000fc60000000f00 */
[----:B------:R-:W-:-:S04]  /*23fa0*/  FSETP.GTU.FTZ.AND P2, PT, R187, UR4, PT ;  /* 0x00000004bb007c0b */ /* 0x000fc8000bf5c000 */
        /* <DEDUP_REMOVED lines=15> */
.L_x_18200:
        /* <DEDUP_REMOVED lines=12> */
.L_x_18201:
        /* <DEDUP_REMOVED lines=43> */
.L_x_18199:
        /* <DEDUP_REMOVED lines=24> */
.L_x_18203:
        /* <DEDUP_REMOVED lines=12> */
.L_x_18204:
        /* <DEDUP_REMOVED lines=43> */
.L_x_18202:
        /* <DEDUP_REMOVED lines=24> */
.L_x_18206:
        /* <DEDUP_REMOVED lines=12> */
.L_x_18207:
        /* <DEDUP_REMOVED lines=43> */
.L_x_18205:
        /* <DEDUP_REMOVED lines=24> */
.L_x_18209:
        /* <DEDUP_REMOVED lines=12> */
.L_x_18210:
        /* <DEDUP_REMOVED lines=43> */
.L_x_18208:
        /* <DEDUP_REMOVED lines=22> */
.L_x_18212:
        /* <DEDUP_REMOVED lines=12> */
.L_x_18213:
        /* <DEDUP_REMOVED lines=43> */
.L_x_18211:
        /* <DEDUP_REMOVED lines=22> */
.L_x_18215:
        /* <DEDUP_REMOVED lines=12> */
.L_x_18216:
        /* <DEDUP_REMOVED lines=43> */
.L_x_18214:
        /* <DEDUP_REMOVED lines=22> */
.L_x_18218:
        /* <DEDUP_REMOVED lines=12> */
.L_x_18219:
        /* <DEDUP_REMOVED lines=43> */
.L_x_18217:
        /* <DEDUP_REMOVED lines=14> */
.L_x_18195:
        /* <DEDUP_REMOVED lines=47> */
.L_x_18220:
        /* <DEDUP_REMOVED lines=19> */
.L_x_18223:
        /* <DEDUP_REMOVED lines=12> */
.L_x_18224:
        /* <DEDUP_REMOVED lines=42> */
.L_x_18222:
        /* <DEDUP_REMOVED lines=21> */
.L_x_18226:
        /* <DEDUP_REMOVED lines=12> */
.L_x_18227:
        /* <DEDUP_REMOVED lines=43> */
.L_x_18225:
        /* <DEDUP_REMOVED lines=24> */
.L_x_18229:
        /* <DEDUP_REMOVED lines=12> */
.L_x_18230:
        /* <DEDUP_REMOVED lines=43> */
.L_x_18228:
        /* <DEDUP_REMOVED lines=21> */
.L_x_18232:
        /* <DEDUP_REMOVED lines=12> */
.L_x_18233:
        /* <DEDUP_REMOVED lines=43> */
.L_x_18231:
[----:B------:R-:W-:Y:S01]  /*27820*/  I2FP.F32.U32 R21, R21 ;  /* 0x0000001500157245 */ /* 0x000fe20000201000 */
[----:B------:R-:W-:Y:S01]  /*27830*/  HADD2.F32 R20, -RZ, R40.H1_H1 ;  /* 0x30000028ff147230 */ /* 0x000fe20000004100 */
[----:B------:R-:W-:Y:S01]  /*27840*/  ISETP.NE.AND P3, PT, R22, 0x1, PT ;  /* 0x000000011600780c */ /* 0x000fe20003f65270 */
[----:B--2---:R-:W-:Y:S01]  /*27850*/  @P1 HADD2.F32 R202, -RZ, R36.H1_H1 ;  /* 0x30000024ffca1230 */ /* 0x004fe20000004100 */
        /* <DEDUP_REMOVED lines=20> */
.L_x_18235:
        /* <DEDUP_REMOVED lines=12> */
.L_x_18236:
        /* <DEDUP_REMOVED lines=43> */
.L_x_18234:
        /* <DEDUP_REMOVED lines=21> */
.L_x_18238:
        /* <DEDUP_REMOVED lines=12> */
.L_x_18239:
        /* <DEDUP_REMOVED lines=43> */
.L_x_18237:
        /* <DEDUP_REMOVED lines=24> */
.L_x_18241:
        /* <DEDUP_REMOVED lines=12> */
.L_x_18242:
        /* <DEDUP_REMOVED lines=43> */
.L_x_18240:
        /* <DEDUP_REMOVED lines=21> */
.L_x_18244:
        /* <DEDUP_REMOVED lines=12> */
.L_x_18245:
        /* <DEDUP_REMOVED lines=43> */
.L_x_18243:
        /* <DEDUP_REMOVED lines=24> */
.L_x_18247:
        /* <DEDUP_REMOVED lines=12> */
.L_x_18248:
        /* <DEDUP_REMOVED lines=43> */
.L_x_18246:
        /* <DEDUP_REMOVED lines=19> */
.L_x_18250:
        /* <DEDUP_REMOVED lines=12> */
.L_x_18251:
        /* <DEDUP_REMOVED lines=43> */
.L_x_18249:
        /* <DEDUP_REMOVED lines=24> */
.L_x_18253:
        /* <DEDUP_REMOVED lines=12> */
.L_x_18254:
        /* <DEDUP_REMOVED lines=43> */
.L_x_18252:
        /* <DEDUP_REMOVED lines=19> */
.L_x_18256:
        /* <DEDUP_REMOVED lines=12> */
.L_x_18257:
        /* <DEDUP_REMOVED lines=43> */
.L_x_18255:
        /* <DEDUP_REMOVED lines=25> */
.L_x_18259:
        /* <DEDUP_REMOVED lines=12> */
.L_x_18260:
        /* <DEDUP_REMOVED lines=43> */
.L_x_18258:
        /* <DEDUP_REMOVED lines=19> */
.L_x_18262:
        /* <DEDUP_REMOVED lines=12> */
.L_x_18263:
        /* <DEDUP_REMOVED lines=43> */
.L_x_18261:
        /* <DEDUP_REMOVED lines=25> */
.L_x_18265:
        /* <DEDUP_REMOVED lines=12> */
.L_x_18266:
        /* <DEDUP_REMOVED lines=43> */
.L_x_18264:
        /* <DEDUP_REMOVED lines=19> */
.L_x_18268:
        /* <DEDUP_REMOVED lines=14> */
.L_x_18269:
        /* <DEDUP_REMOVED lines=43> */
.L_x_18267:
        /* <DEDUP_REMOVED lines=18> */
.L_x_18221:
        /* <DEDUP_REMOVED lines=15> */
.L_x_18272:
        /* <DEDUP_REMOVED lines=12> */
.L_x_18273:
        /* <DEDUP_REMOVED lines=42> */
.L_x_18271:
[----:B------:R-:W-:Y:S01]  /*2b770*/  I2FP.F32.U32 R193, R194 ;  /* 0x000000c200c17245 */ /* 0x000fe20000201000 */
[----:B-----5:R-:W-:Y:S01]  /*2b780*/  HADD2.F32 R194, -RZ, R156.H0_H0 ;  /* 0x2000009cffc27230 */ /* 0x020fe20000004100 */
[----:B------:R-:W-:Y:S02]  /*2b790*/  ISETP.NE.AND P3, PT, R195, 0x1, PT ;  /* 0x00000001c300780c */ /* 0x000fe40003f65270 */
[----:B------:R-:W-:Y:S01]  /*2b7a0*/  LOP3.LUT R11, R11, 0xffffffef, RZ, 0xc0, !PT ;  /* 0xffffffef0b0b7812 */ /* 0x000fe200078ec0ff */
[----:B------:R-:W-:Y:S01]  /*2b7b0*/  FFMA.FTZ R193, R193, R160, 1.1641532182693481445e-10 ;  /* 0x2f000000c1c17423 */ /* 0x000fe200000100a0 */
[----:B------:R-:W-:-:S04]  /*2b7c0*/  FMUL.FTZ R194, R194, UR5 ;  /* 0x00000005c2c27c20 */ /* 0x000fc80008410000 */
[----:B------:R-:W-:Y:S01]  /*2b7d0*/  FSETP.GTU.FTZ.AND P2, PT, R193, UR4, PT ;  /* 0x00000004c1007c0b */ /* 0x000fe2000bf5c000 */
[----:B------:R-:W-:-:S03]  /*2b7e0*/  @P1 HADD2.F32 R193, -RZ, R36.H0_H0 ;  /* 0x20000024ffc11230 */ /* 0x000fc60000004100 */
[----:B------:R-:W-:Y:S01]  /*2b7f0*/  FSEL R200, R194, RZ, !P2 ;  /* 0x000000ffc2c87208 */ /* 0x000fe20005000000 */
[----:B------:R-:W-:Y:S01]  /*2b800*/  IMAD.MOV.U32 R194, RZ, RZ, 0x2 ;  /* 0x00000002ffc27424 */ /* 0x000fe200078e00ff */
        /* <DEDUP_REMOVED lines=14> */
.L_x_18275:
        /* <DEDUP_REMOVED lines=12> */
.L_x_18276:
        /* <DEDUP_REMOVED lines=43> */
.L_x_18274:
        /* <DEDUP_REMOVED lines=9> */
[----:B--2---:R-:W-:Y:S01]  /*2bcf0*/  FSEL R202, R156, RZ, !P2 ;  /* 0x000000ff9cca7208 */ /* 0x004fe20005000000 */
        /* <DEDUP_REMOVED lines=14> */
.L_x_18278:
        /* <DEDUP_REMOVED lines=12> */
.L_x_18279:
        /* <DEDUP_REMOVED lines=43> */
.L_x_18277:
        /* <DEDUP_REMOVED lines=24> */
.L_x_18281:
        /* <DEDUP_REMOVED lines=12> */
.L_x_18282:
        /* <DEDUP_REMOVED lines=43> */
.L_x_18280:
[----:B------:R-:W-:Y:S01]  /*2c640*/  I2FP.F32.U32 R193, R156 ;  /* 0x0000009c00c17245 */ /* 0x000fe20000201000 */
[----:B------:R-:W-:Y:S01]  /*2c650*/  HADD2.F32 R157, -RZ, R157.H1_H1 ;  /* 0x3000009dff9d7230 */ /* 0x000fe20000004100 */
[----:B------:R-:W-:Y:S02]  /*2c660*/  ISETP.NE.AND P2, PT, R194, 0x1, PT ;  /* 0x00000001c200780c */ /* 0x000fe40003f45270 */
        /* <DEDUP_REMOVED lines=21> */
.L_x_18284:
        /* <DEDUP_REMOVED lines=12> */
.L_x_18285:
        /* <DEDUP_REMOVED lines=43> */
.L_x_18283:
        /* <DEDUP_REMOVED lines=22> */
.L_x_18287:
        /* <DEDUP_REMOVED lines=12> */
.L_x_18288:
        /* <DEDUP_REMOVED lines=43> */
.L_x_18286:
        /* <DEDUP_REMOVED lines=22> */
.L_x_18290:
        /* <DEDUP_REMOVED lines=12> */
.L_x_18291:
        /* <DEDUP_REMOVED lines=43> */
.L_x_18289:
        /* <DEDUP_REMOVED lines=22> */
.L_x_18293:
        /* <DEDUP_REMOVED lines=12> */
.L_x_18294:
        /* <DEDUP_REMOVED lines=43> */
.L_x_18292:
        /* <DEDUP_REMOVED lines=14> */
.L_x_18270:
        /* <DEDUP_REMOVED lines=47> */
.L_x_18295:
        /* <DEDUP_REMOVED lines=19> */
.L_x_18298:
        /* <DEDUP_REMOVED lines=12> */
.L_x_18299:
        /* <DEDUP_REMOVED lines=43> */
.L_x_18297:
        /* <DEDUP_REMOVED lines=21> */
.L_x_18301:
        /* <DEDUP_REMOVED lines=12> */
.L_x_18302:
        /* <DEDUP_REMOVED lines=43> */
.L_x_18300:
        /* <DEDUP_REMOVED lines=24> */
.L_x_18304:
        /* <DEDUP_REMOVED lines=12> */
.L_x_18305:
        /* <DEDUP_REMOVED lines=43> */
.L_x_18303:
        /* <DEDUP_REMOVED lines=21> */
.L_x_18307:
        /* <DEDUP_REMOVED lines=12> */
.L_x_18308:
        /* <DEDUP_REMOVED lines=43> */
.L_x_18306:
        /* <DEDUP_REMOVED lines=24> */
.L_x_18310:
        /* <DEDUP_REMOVED lines=12> */
.L_x_18311:
        /* <DEDUP_REMOVED lines=43> */
.L_x_18309:
        /* <DEDUP_REMOVED lines=21> */
.L_x_18313:
        /* <DEDUP_REMOVED lines=12> */
.L_x_18314:
        /* <DEDUP_REMOVED lines=43> */
.L_x_18312:
        /* <DEDUP_REMOVED lines=24> */
.L_x_18316:
        /* <DEDUP_REMOVED lines=12> */
.L_x_18317:
        /* <DEDUP_REMOVED lines=43> */
.L_x_18315:
        /* <DEDUP_REMOVED lines=21> */
.L_x_18319:
        /* <DEDUP_REMOVED lines=12> */
.L_x_18320:
        /* <DEDUP_REMOVED lines=43> */
.L_x_18318:
        /* <DEDUP_REMOVED lines=24> */
.L_x_18322:
        /* <DEDUP_REMOVED lines=12> */
.L_x_18323:
        /* <DEDUP_REMOVED lines=43> */
.L_x_18321:
        /* <DEDUP_REMOVED lines=19> */
.L_x_18325:
        /* <DEDUP_REMOVED lines=12> */
.L_x_18326:
        /* <DEDUP_REMOVED lines=43> */
.L_x_18324:
        /* <DEDUP_REMOVED lines=24> */
.L_x_18328:
        /* <DEDUP_REMOVED lines=12> */
.L_x_18329:
        /* <DEDUP_REMOVED lines=43> */
.L_x_18327:
        /* <DEDUP_REMOVED lines=19> */
.L_x_18331:
        /* <DEDUP_REMOVED lines=12> */
.L_x_18332:
        /* <DEDUP_REMOVED lines=43> */
.L_x_18330:
        /* <DEDUP_REMOVED lines=25> */
.L_x_18334:
        /* <DEDUP_REMOVED lines=12> */
.L_x_18335:
        /* <DEDUP_REMOVED lines=43> */
.L_x_18333:
        /* <DEDUP_REMOVED lines=19> */
.L_x_18337:
        /* <DEDUP_REMOVED lines=12> */
.L_x_18338:
        /* <DEDUP_REMOVED lines=43> */
.L_x_18336:
        /* <DEDUP_REMOVED lines=25> */
.L_x_18340:
        /* <DEDUP_REMOVED lines=12> */
.L_x_18341:
        /* <DEDUP_REMOVED lines=43> */
.L_x_18339:
        /* <DEDUP_REMOVED lines=19> */
.L_x_18343:
        /* <DEDUP_REMOVED lines=14> */
.L_x_18344:
        /* <DEDUP_REMOVED lines=43> */
.L_x_18342:
        /* <DEDUP_REMOVED lines=18> */
.L_x_18296:
        /* <DEDUP_REMOVED lines=15> */
.L_x_18347:
        /* <DEDUP_REMOVED lines=12> */
.L_x_18348:
        /* <DEDUP_REMOVED lines=43> */
.L_x_18346:
        /* <DEDUP_REMOVED lines=24> */
.L_x_18350:
        /* <DEDUP_REMOVED lines=12> */
.L_x_18351:
        /* <DEDUP_REMOVED lines=43> */
.L_x_18349:
        /* <DEDUP_REMOVED lines=24> */
.L_x_18353:
        /* <DEDUP_REMOVED lines=12> */
.L_x_18354:
        /* <DEDUP_REMOVED lines=43> */
.L_x_18352:
        /* <DEDUP_REMOVED lines=24> */
.L_x_18356:
        /* <DEDUP_REMOVED lines=12> */
.L_x_18357:
        /* <DEDUP_REMOVED lines=43> */
.L_x_18355:
        /* <DEDUP_REMOVED lines=24> */
.L_x_18359:
        /* <DEDUP_REMOVED lines=12> */
.L_x_18360:
        /* <DEDUP_REMOVED lines=43> */
.L_x_18358:
        /* <DEDUP_REMOVED lines=22> */
.L_x_18362:
        /* <DEDUP_REMOVED lines=12> */
.L_x_18363:
        /* <DEDUP_REMOVED lines=43> */
.L_x_18361:
        /* <DEDUP_REMOVED lines=22> */
.L_x_18365:
        /* <DEDUP_REMOVED lines=12> */
.L_x_18366:
        /* <DEDUP_REMOVED lines=43> */
.L_x_18364:
        /* <DEDUP_REMOVED lines=22> */
.L_x_18368:
        /* <DEDUP_REMOVED lines=12> */
.L_x_18369:
        /* <DEDUP_REMOVED lines=43> */
.L_x_18367:
        /* <DEDUP_REMOVED lines=14> */
.L_x_18345:
        /* <DEDUP_REMOVED lines=41> */
.L_x_18370:
        /* <DEDUP_REMOVED lines=349> */
[----:B------:R-:W-:Y:S01]  /*36b50*/  F2FP.F16.F32.PACK_AB R166, R15, R166 ;  /* 0x000000a60fa6723e */ /* 0x000fe200000000ff */
[----:B------:R-:W-:Y:S01]  /*36b60*/  FMUL.FTZ R31, R170, R178 ;  /* 0x000000b2aa1f7220 */ /* 0x000fe20000410000 */
        /* <DEDUP_REMOVED lines=9> */
[----:B0-----:R-:W-:Y:S01]  /*36c00*/  IMAD.WIDE.U32 R34, R26, 0x10, R12 ;  /* 0x000000101a227825 */ /* 0x001fe200078e000c */
[----:B-1----:R-:W-:-:S03]  /*36c10*/  F2FP.F16.F32.PACK_AB R157, R14, R29 ;  /* 0x0000001d0e9d723e */ /* 0x002fc600000000ff */
[----:B------:R-:W-:Y:S01]  /*36c20*/  FMUL.FTZ R178, R170, R197 ;  /* 0x000000c5aab27220 */ /* 0x000fe20000410000 */
[----:B------:R-:W-:Y:S01]  /*36c30*/  F2FP.F16.F32.PACK_AB R156, R28, R27 ;  /* 0x0000001b1c9c723e */ /* 0x000fe200000000ff */
[----:B------:R-:W-:-:S04]  /*36c40*/  IMAD.WIDE.U32 R14, R8, 0x10, R12 ;  /* 0x00000010080e7825 */ /* 0x000fc800078e000c */
[C---:B------:R-:W-:Y:S01]  /*36c50*/  FMUL.FTZ R168, R170.reuse, R168 ;  /* 0x000000a8aaa87220 */ /* 0x040fe20000410000 */
[C---:B------:R-:W-:Y:S01]  /*36c60*/  FMUL.FTZ R191, R170.reuse, R196 ;  /* 0x000000c4aabf7220 */ /* 0x040fe20000410000 */
[----:B------:R-:W-:Y:S01]  /*36c70*/  FFMA.FTZ R31, R31, R128, R72 ;  /* 0x000000801f1f7223 */ /* 0x000fe20000010048 */
[C---:B------:R-:W-:Y:S01]  /*36c80*/  FMUL.FTZ R196, R170.reuse, R199 ;  /* 0x000000c7aac47220 */ /* 0x040fe20000410000 */
[----:B------:R-:W-:Y:S01]  /*36c90*/  STG.E.128 desc[UR8][R14.64], R164 ;  /* 0x000000a40e007986 */ /* 0x000fe2000c101d08 */
[C---:B------:R-:W-:Y:S01]  /*36ca0*/  FMUL.FTZ R33, R170.reuse, R200 ;  /* 0x000000c8aa217220 */ /* 0x040fe20000410000 */
[C---:B------:R-:W-:Y:S01]  /*36cb0*/  FMUL.FTZ R181, R170.reuse, R181 ;  /* 0x000000b5aab57220 */ /* 0x040fe20000410000 */
[C---:B------:R-:W-:Y:S01]  /*36cc0*/  FMUL.FTZ R184, R170.reuse, R184 ;  /* 0x000000b8aab87220 */ /* 0x040fe20000410000 */
[----:B------:R0:W-:Y:S01]  /*36cd0*/  STG.E.128 desc[UR8][R34.64], R156 ;  /* 0x0000009c22007986 */ /* 0x0001e2000c101d08 */
[C---:B------:R-:W-:Y:S01]  /*36ce0*/  FMUL.FTZ R203, R170.reuse, R203 ;  /* 0x000000cbaacb7220 */ /* 0x040fe20000410000 */
[----:B------:R-:W-:Y:S01]  /*36cf0*/  FMUL.FTZ R200, R170, R205 ;  /* 0x000000cdaac87220 */ /* 0x000fe20000410000 */
[----:B------:R-:W-:-:S04]  /*36d00*/  IMAD.WIDE.U32 R8, R162, 0x10, R12 ;  /* 0x00000010a2087825 */ /* 0x000fc800078e000c */
[----:B------:R-:W-:Y:S01]  /*36d10*/  FFMA.FTZ R161, R161, R116, R60 ;  /* 0x00000074a1a17223 */ /* 0x000fe2000001003c */
[----:B------:R-:W-:Y:S01]  /*36d20*/  FFMA.FTZ R162, R178, R117, R61 ;  /* 0x00000075b2a27223 */ /* 0x000fe2000001003d */
        /* <DEDUP_REMOVED lines=11> */
[----:B------:R-:W-:Y:S01]  /*36de0*/  FMUL.FTZ R183, R170, R183 ;  /* 0x000000b7aab77220 */ /* 0x000fe20000410000 */
[----:B0-----:R-:W-:Y:S01]  /*36df0*/  FFMA.FTZ R156, R180, R129, R73 ;  /* 0x00000081b49c7223 */ /* 0x001fe20000010049 */
[----:B------:R-:W-:-:S04]  /*36e00*/  IMAD.WIDE.U32 R28, R208, 0x10, R12 ;  /* 0x00000010d01c7825 */ /* 0x000fc800078e000c */
[----:B------:R-:W-:Y:S01]  /*36e10*/  FFMA.FTZ R12, R163, R136, R80 ;  /* 0x00000088a30c7223 */ /* 0x000fe20000010050 */
[----:B------:R-:W-:Y:S01]  /*36e20*/  FFMA.FTZ R163, R168, R137, R81 ;  /* 0x00000089a8a37223 */ /* 0x000fe20000010051 */
[C---:B------:R-:W-:Y:S01]  /*36e30*/  FMUL.FTZ R186, R170.reuse, R186 ;  /* 0x000000baaaba7220 */ /* 0x040fe20000410000 */
[----:B------:R-:W-:Y:S01]  /*36e40*/  FMUL.FTZ R189, R170, R189 ;  /* 0x000000bdaabd7220 */ /* 0x000fe20000410000 */
[----:B------:R-:W-:Y:S01]  /*36e50*/  F2FP.F16.F32.PACK_AB R156, R156, R31 ;  /* 0x0000001f9c9c723e */ /* 0x000fe200000000ff */
        /* <DEDUP_REMOVED lines=59> */
[----:B------:R-:W-:Y:S02]  /*37210*/  F2FP.F16.F32.PACK_AB R161, R160, R161 ;  /* 0x000000a1a0a1723e */ /* 0x000fe400000000ff */
[----:B------:R-:W-:Y:S01]  /*37220*/  F2FP.F16.F32.PACK_AB R163, R196, R163 ;  /* 0x000000a3c4a3723e */ /* 0x000fe200000000ff */
[----:B------:R0:W-:Y:S01]  /*37230*/  STG.E.128 desc[UR8][R16.64], R156 ;  /* 0x0000009c10007986 */ /* 0x0001e2000c101d08 */
[----:B------:R-:W-:-:S02]  /*37240*/  F2FP.F16.F32.PACK_AB R160, R188, R187 ;  /* 0x000000bbbca0723e */ /* 0x000fc400000000ff */
[----:B------:R-:W-:Y:S02]  /*37250*/  F2FP.F16.F32.PACK_AB R167, R210, R167 ;  /* 0x000000a7d2a7723e */ /* 0x000fe400000000ff */
[----:B------:R-:W-:Y:S01]  /*37260*/  F2FP.F16.F32.PACK_AB R165, R190, R165 ;  /* 0x000000a5bea5723e */ /* 0x000fe200000000ff */
[----:B------:R0:W-:Y:S01]  /*37270*/  STG.E.128 desc[UR8][R26.64], R160 ;  /* 0x000000a01a007986 */ /* 0x0001e2000c101d08 */
[----:B------:R-:W-:Y:S02]  /*37280*/  F2FP.F16.F32.PACK_AB R164, R164, R33 ;  /* 0x00000021a4a4723e */ /* 0x000fe400000000ff */
[----:B------:R-:W-:Y:S02]  /*37290*/  F2FP.F16.F32.PACK_AB R171, R214, R171 ;  /* 0x000000abd6ab723e */ /* 0x000fe400000000ff */
[----:B------:R-:W-:Y:S01]  /*372a0*/  F2FP.F16.F32.PACK_AB R170, R35, R170 ;  /* 0x000000aa23aa723e */ /* 0x000fe200000000ff */
[----:B------:R0:W-:Y:S01]  /*372b0*/  STG.E.128 desc[UR8][R198.64], R164 ;  /* 0x000000a4c6007986 */ /* 0x0001e2000c101d08 */
[----:B------:R-:W-:-:S02]  /*372c0*/  F2FP.F16.F32.PACK_AB R169, R206, R169 ;  /* 0x000000a9cea9723e */ /* 0x000fc400000000ff */
[----:B------:R-:W-:-:S05]  /*372d0*/  F2FP.F16.F32.PACK_AB R168, R31, R168 ;  /* 0x000000a81fa8723e */ /* 0x000fca00000000ff */
[----:B------:R0:W-:Y:S01]  /*372e0*/  STG.E.128 desc[UR8][R28.64], R168 ;  /* 0x000000a81c007986 */ /* 0x0001e2000c101d08 */
[----:B------:R-:W-:Y:S05]  /*372f0*/  BRA.U !UP0, `(.L_x_18371) ;  /* 0xfffffc99087c7547 */ /* 0x000fea000b83ffff */
[----:B------:R-:W-:Y:S05]  /*37300*/  EXIT ;  /* 0x000000000000794d */ /* 0x000fea0003800000 */
.L_x_18372:
        /* <DEDUP_REMOVED lines=15> */
.L_x_27891:


//--------------------- .text._ZN10layer_norm31ln_parallel_residual_fwd_kernelINS_13Kernel_traitsI6__halfS2_fS2_fjLj7168ELj1ELj1ELj4ELj16ENS_18Kernel_traits_baseILj7168ES2_S2_fS2_fjLj128EEEEELb0ELb0ELb0EEEvNS_9FwdParamsE --------------------------
	.section	.text._ZN10layer_norm31ln_parallel_residual_fwd_kernelINS_13Kernel_traitsI6__halfS2_fS2_fjLj7168ELj1ELj1ELj4ELj16ENS_18Kernel_traits_baseILj7168ES2_S2_fS2_fjLj128EEEEELb0ELb0ELb0EEEvNS_9FwdParamsE,"ax",@progbits
	.align	128
        .global         _ZN10layer_norm31ln_parallel_residual_fwd_kernelINS_13Kernel_traitsI6__halfS2_fS2_fjLj7168ELj1ELj1ELj4ELj16ENS_18Kernel_traits_baseILj7168ES2_S2_fS2_fjLj128EEEEELb0ELb0ELb0EEEvNS_9FwdParamsE
        .type           _ZN10layer_norm31ln_parallel_residual_fwd_kernelINS_13Kernel_traitsI6__halfS2_fS2_fjLj7168ELj1ELj1ELj4ELj16ENS_18Kernel_traits_baseILj7168ES2_S2_fS2_fjLj128EEEEELb0ELb0ELb0EEEvNS_9FwdParamsE,@function
        .size           _ZN10layer_norm31ln_parallel_residual_fwd_kernelINS_13Kernel_traitsI6__halfS2_fS2_fjLj7168ELj1ELj1ELj4ELj16ENS_18Kernel_traits_baseILj7168ES2_S2_fS2_fjLj128EEEEELb0ELb0ELb0EEEvNS_9FwdParamsE,(.L_x_27892 - _ZN10layer_norm31ln_parallel_residual_fwd_kernelINS_13Kernel_traitsI6__halfS2_fS2_fjLj7168ELj1ELj1ELj4ELj16ENS_18Kernel_traits_baseILj7168ES2_S2_fS2_fjLj128EEEEELb0ELb0ELb0EEEvNS_9FwdParamsE)
        .other          _ZN10layer_norm31ln_parallel_residual_fwd_kernelINS_13Kernel_traitsI6__halfS2_fS2_fjLj7168ELj1ELj1ELj4ELj16ENS_18Kernel_traits_baseILj7168ES2_S2_fS2_fjLj128EEEEELb0ELb0ELb0EEEvNS_9FwdParamsE,@"STO_CUDA_ENTRY STV_DEFAULT"
_ZN10layer_norm31ln_parallel_residual_fwd_kernelINS_13Kernel_traitsI6__halfS2_fS2_fjLj7168ELj1ELj1ELj4ELj16ENS_18Kernel_traits_baseILj7168ES2_S2_fS2_fjLj128EEEEELb0ELb0ELb0EEEvNS_9FwdParamsE:
.text._ZN10layer_norm31ln_parallel_residual_fwd_kernelINS_13Kernel_traitsI6__halfS2_fS2_fjLj7168ELj1ELj1ELj4ELj16ENS_18Kernel_traits_baseILj7168ES2_S2_fS2_fjLj128EEEEELb0ELb0ELb0EEEvNS_9FwdParamsE:
        /* <DEDUP_REMOVED lines=28> */
[----:B0-----:R-:W-:-:S07]  /*01c0*/  @P0 IMAD.WIDE.U32 R48, R96, 0x10, R48 ;  /* 0x0000001060300825 */ /* 0x001fce00078e0030 */
[----:B------:R-:W0:Y:S01]  /*01d0*/  LDC.64 R56, c[0x0][0x3d0] ;  /* 0x0000f400ff387b82 */ /* 0x000e220000000a00 */
[C---:B-1----:R-:W-:Y:S01]  /*01e0*/  @P0 IMAD.WIDE.U32 R50, R96.reuse, 0x10, R50 ;  /* 0x0000001060320825 */ /* 0x042fe200078e0032 */
[----:B------:R-:W-:-:S06]  /*01f0*/  @P0 LOP3.LUT R96, R96, 0x80, RZ, 0xfc, !PT ;  /* 0x0000008060600812 */ /* 0x000fcc00078efcff */
[----:B------:R-:W1:Y:S01]  /*0200*/  LDC.64 R58, c[0x0][0x3d8] ;  /* 0x0000f600ff3a7b82 */ /* 0x000e620000000a00 */
[----:B--2---:R-:W-:-:S07]  /*0210*/  @P1 IMAD.WIDE.U32 R52, R96, 0x10, R52 ;  /* 0x0000001060341825 */ /* 0x004fce00078e0034 */
[----:B------:R-:W2:Y:S01]  /*0220*/  LDC.64 R60, c[0x0][0x3d0] ;  /* 0x0000f400ff3c7b82 */ /* 0x000ea20000000a00 */
[C---:B---3--:R-:W-:Y:S01]  /*0230*/  @P1 IMAD.WIDE.U32 R54, R96.reuse, 0x10, R54 ;  /* 0x0000001060361825 */ /* 0x048fe200078e0036 */
[----:B------:R-:W-:-:S06]  /*0240*/  @P1 IADD3 R96, PT, PT, R96, 0x80, RZ ;  /* 0x0000008060601810 */ /* 0x000fcc0007ffe0ff */
[----:B------:R-:W3:Y:S01]  /*0250*/  LDC.64 R62, c[0x0][0x3d8] ;  /* 0x0000f600ff3e7b82 */ /* 0x000ee20000000a00 */
[----:B0-----:R-:W-:-:S07]  /*0260*/  @P2 IMAD.WIDE.U32 R56, R96, 0x10, R56 ;  /* 0x0000001060382825 */ /* 0x001fce00078e0038 */
[----:B------:R-:W0:Y:S01]  /*0270*/  LDC.64 R64, c[0x0][0x3d0] ;  /* 0x0000f400ff407b82 */ /* 0x000e220000000a00 */
[C---:B-1----:R-:W-:Y:S01]  /*0280*/  @P2 IMAD.WIDE.U32 R58, R96.reuse, 0x10, R58 ;  /* 0x00000010603a2825 */ /* 0x042fe200078e003a */
[----:B------:R-:W-:-:S06]  /*0290*/  @P2 IADD3 R96, PT, PT, R96, 0x80, RZ ;  /* 0x0000008060602810 */ /* 0x000fcc0007ffe0ff */
[----:B------:R-:W1:Y:S01]  /*02a0*/  LDC.64 R66, c[0x0][0x3d8] ;  /* 0x0000f600ff427b82 */ /* 0x000e620000000a00 */
[----:B--2---:R-:W-:-:S07]  /*02b0*/  @P3 IMAD.WIDE.U32 R60, R96, 0x10, R60 ;  /* 0x00000010603c3825 */ /* 0x004fce00078e003c */
[----:B------:R-:W2:Y:S01]  /*02c0*/  LDC.64 R68, c[0x0][0x3d0] ;  /* 0x0000f400ff447b82 */ /* 0x000ea20000000a00 */
[C---:B---3--:R-:W-:Y:S01]  /*02d0*/  @P3 IMAD.WIDE.U32 R62, R96.reuse, 0x10, R62 ;  /* 0x00000010603e3825 */ /* 0x048fe200078e003e */
[----:B------:R-:W-:-:S06]  /*02e0*/  @P3 IADD3 R96, PT, PT, R96, 0x80, RZ ;  /* 0x0000008060603810 */ /* 0x000fcc0007ffe0ff */
[----:B------:R-:W3:Y:S01]  /*02f0*/  LDC.64 R70, c[0x0][0x3d8] ;  /* 0x0000f600ff467b82 */ /* 0x000ee20000000a00 */
[----:B------:R-:W-:Y:S01]  /*0300*/  ISETP.GE.U32.AND P6, PT, R2, 0x380, PT ;  /* 0x000003800200780c */ /* 0x000fe20003fc6070 */
[----:B0-----:R-:W-:-:S04]  /*0310*/  @P4 IMAD.WIDE.U32 R64, R96, 0x10, R64 ;  /* 0x0000001060404825 */ /* 0x001fc800078e0040 */
[----:B------:R-:W-:Y:S01]  /*0320*/  HFMA2 R94, -RZ, RZ, 0, 0 ;  /* 0x00000000ff5e7431 */ /* 0x000fe200000001ff */
[----:B------:R-:W5:Y:S01]  /*0330*/  @P0 LDG.E.128 R196, desc[UR6][R48.64] ;  /* 0x0000000630c40981 */ /* 0x000f62000c1e1d00 */
[C---:B-1----:R-:W-:Y:S01]  /*0340*/  @P4 IMAD.WIDE.U32 R66, R96.reuse, 0x10, R66 ;  /* 0x0000001060424825 */ /* 0x042fe200078e0042 */
[----:B------:R-:W-:-:S03]  /*0350*/  @P4 IADD3 R96, PT, PT, R96, 0x80, RZ ;  /* 0x0000008060604810 */ /* 0x000fc60007ffe0ff */
[----:B------:R-:W-:Y:S01]  /*0360*/  HFMA2 R86, -RZ, RZ, 0, 0 ;  /* 0x00000000ff567431 */ /* 0x000fe200000001ff */
[----:B------:R0:W5:Y:S01]  /*0370*/  @P0 LDG.E.128 R4, desc[UR6][R50.64] ;  /* 0x0000000632040981 */ /* 0x000162000c1e1d00 */
[----:B------:R-:W-:Y:S01]  /*0380*/  HFMA2 R78, -RZ, RZ, 0, 0 ;  /* 0x00000000ff4e7431 */ /* 0x000fe200000001ff */
[----:B------:R-:W-:Y:S02]  /*0390*/  CS2R R92, SRZ ;  /* 0x00000000005c7805 */ /* 0x000fe4000001ff00 */
[----:B------:R-:W-:Y:S01]  /*03a0*/  MOV R90, RZ ;  /* 0x000000ff005a7202 */ /* 0x000fe20000000f00 */
[----:B------:R-:W5:Y:S01]  /*03b0*/  @P1 LDG.E.128 R8, desc[UR6][R52.64] ;  /* 0x0000000634081981 */ /* 0x000f62000c1e1d00 */
[----:B--2---:R-:W-:Y:S01]  /*03c0*/  @P5 IMAD.WIDE.U32 R68, R96, 0x10, R68 ;  /* 0x0000001060445825 */ /* 0x004fe200078e0044 */
[----:B------:R-:W-:Y:S02]  /*03d0*/  CS2R R88, SRZ ;  /* 0x0000000000587805 */ /* 0x000fe4000001ff00 */
[----:B------:R-:W-:Y:S01]  /*03e0*/  CS2R R84, SRZ ;  /* 0x0000000000547805 */ /* 0x000fe2000001ff00 */
[----:B------:R1:W5:Y:S01]  /*03f0*/  @P1 LDG.E.128 R12, desc[UR6][R54.64] ;  /* 0x00000006360c1981 */ /* 0x000362000c1e1d00 */
[----:B------:R-:W-:-:S02]  /*0400*/  MOV R82, RZ ;  /* 0x000000ff00527202 */ /* 0x000fc40000000f00 */
[----:B------:R-:W-:Y:S02]  /*0410*/  CS2R R80, SRZ ;  /* 0x0000000000507805 */ /* 0x000fe4000001ff00 */
[----:B------:R-:W-:Y:S01]  /*0420*/  CS2R R76, SRZ ;  /* 0x00000000004c7805 */ /* 0x000fe2000001ff00 */
[----:B------:R2:W5:Y:S01]  /*0430*/  @P2 LDG.E.128 R16, desc[UR6][R56.64] ;  /* 0x0000000638102981 */ /* 0x000562000c1e1d00 */
[----:B---3--:R-:W-:Y:S01]  /*0440*/  @P5 IMAD.WIDE.U32 R70, R96, 0x10, R70 ;  /* 0x0000001060465825 */ /* 0x008fe200078e0046 */
[----:B------:R-:W-:Y:S02]  /*0450*/  MOV R74, RZ ;  /* 0x000000ff004a7202 */ /* 0x000fe40000000f00 */
[----:B------:R-:W-:Y:S01]  /*0460*/  CS2R R72, SRZ ;  /* 0x0000000000487805 */ /* 0x000fe2000001ff00 */
[----:B------:R3:W5:Y:S01]  /*0470*/  @P2 LDG.E.128 R20, desc[UR6][R58.64] ;  /* 0x000000063a142981 */ /* 0x000762000c1e1d00 */
[----:B0-----:R-:W-:Y:S02]  /*0480*/  CS2R R50, SRZ ;  /* 0x0000000000327805 */ /* 0x001fe4000001ff00 */
[----:B------:R-:W-:-:S02]  /*0490*/  CS2R R48, SRZ ;  /* 0x0000000000307805 */ /* 0x000fc4000001ff00 */
[----:B-1----:R-:W-:Y:S01]  /*04a0*/  CS2R R54, SRZ ;  /* 0x0000000000367805 */ /* 0x002fe2000001ff00 */
[----:B------:R0:W5:Y:S01]  /*04b0*/  @P3 LDG.E.128 R24, desc[UR6][R60.64] ;  /* 0x000000063c183981 */ /* 0x000162000c1e1d00 */
[----:B------:R-:W-:Y:S02]  /*04c0*/  CS2R R52, SRZ ;  /* 0x0000000000347805 */ /* 0x000fe4000001ff00 */
[----:B--2---:R-:W-:Y:S02]  /*04d0*/  CS2R R56, SRZ ;  /* 0x0000000000387805 */ /* 0x004fe4000001ff00 */
[----:B------:R-:W-:Y:S01]  /*04e0*/  @P0 MOV R75, RZ ;  /* 0x000000ff004b0202 */ /* 0x000fe20000000f00 */
[----:B------:R1:W5:Y:S01]  /*04f0*/  @P3 LDG.E.128 R28, desc[UR6][R62.64] ;  /* 0x000000063e1c3981 */ /* 0x000362000c1e1d00 */
[----:B------:R-:W-:Y:S02]  /*0500*/  @P1 MOV R79, RZ ;  /* 0x000000ff004f1202 */ /* 0x000fe40000000f00 */
[----:B---3--:R-:W-:-:S02]  /*0510*/  CS2R R58, SRZ ;  /* 0x00000000003a7805 */ /* 0x008fc4000001ff00 */
[----:B------:R-:W-:Y:S01]  /*0520*/  @P2 MOV R83, RZ ;  /* 0x000000ff00532202 */ /* 0x000fe20000000f00 */
[----:B------:R2:W5:Y:S01]  /*0530*/  @P4 LDG.E.128 R32, desc[UR6][R64.64] ;  /* 0x0000000640204981 */ /* 0x000562000c1e1d00 */
[----:B------:R-:W-:Y:S02]  /*0540*/  @P3 MOV R87, RZ ;  /* 0x000000ff00573202 */ /* 0x000fe40000000f00 */
[----:B0-----:R-:W-:Y:S02]  /*0550*/  CS2R R60, SRZ ;  /* 0x00000000003c7805 */ /* 0x001fe4000001ff00 */
[----:B------:R-:W-:Y:S01]  /*0560*/  @P4 MOV R91, RZ ;  /* 0x000000ff005b4202 */ /* 0x000fe20000000f00 */
[----:B------:R0:W5:Y:S01]  /*0570*/  @P4 LDG.E.128 R36, desc[UR6][R66.64] ;  /* 0x0000000642244981 */ /* 0x000162000c1e1d00 */
[----:B------:R-:W-:Y:S02]  /*0580*/  @P5 MOV R95, RZ ;  /* 0x000000ff005f5202 */ /* 0x000fe40000000f00 */
[----:B-1----:R-:W-:-:S02]  /*0590*/  CS2R R62, SRZ ;  /* 0x00000000003e7805 */ /* 0x002fc4000001ff00 */
[----:B------:R-:W-:Y:S01]  /*05a0*/  @P5 IADD3 R96, PT, PT, R96, 0x80, RZ ;  /* 0x0000008060605810 */ /* 0x000fe20007ffe0ff */
[----:B------:R1:W5:Y:S01]  /*05b0*/  @P5 LDG.E.128 R40, desc[UR6][R68.64] ;  /* 0x0000000644285981 */ /* 0x000362000c1e1d00 */
[----:B--2---:R-:W-:-:S03]  /*05c0*/  CS2R R64, SRZ ;  /* 0x0000000000407805 */ /* 0x004fc6000001ff00 */
[----:B------:R2:W5:Y:S01]  /*05d0*/  @P5 LDG.E.128 R44, desc[UR6][R70.64] ;  /* 0x00000006462c5981 */ /* 0x000562000c1e1d00 */
[----:B0-----:R-:W-:Y:S02]  /*05e0*/  CS2R R66, SRZ ;  /* 0x0000000000427805 */ /* 0x001fe4000001ff00 */
[----:B-1----:R-:W-:Y:S02]  /*05f0*/  CS2R R68, SRZ ;  /* 0x0000000000447805 */ /* 0x002fe4000001ff00 */
[----:B--2---:R-:W-:Y:S01]  /*0600*/  CS2R R70, SRZ ;  /* 0x0000000000467805 */ /* 0x004fe2000001ff00 */
        /* <DEDUP_REMOVED lines=36> */
.L_x_18375:
        /* <DEDUP_REMOVED lines=10> */
[----:B0-----:R-:W-:-:S07]  /*08f0*/  @P0 IMAD.WIDE.U32 R76, R96, 0x10, R76 ;  /* 0x00000010604c0825 */ /* 0x001fce00078e004c */
[----:B------:R-:W0:Y:S01]  /*0900*/  LDC.64 R88, c[0x0][0x3d8] ;  /* 0x0000f600ff587b82 */ /* 0x000e220000000a00 */
[----:B-1----:R-:W-:-:S07]  /*0910*/  @P0 IMAD.WIDE.U32 R80, R96, 0x10, R80 ;  /* 0x0000001060500825 */ /* 0x002fce00078e0050 */
[----:B------:R-:W1:Y:S01]  /*0920*/  LDC.64 R98, c[0x0][0x3d0] ;  /* 0x0000f400ff627b82 */ /* 0x000e620000000a00 */
[C---:B--2---:R-:W-:Y:S01]  /*0930*/  @P0 IMAD.WIDE.U32 R72, R96.reuse, 0x10, R72 ;  /* 0x0000001060480825 */ /* 0x044fe200078e0048 */
[----:B------:R-:W-:-:S06]  /*0940*/  @P0 LOP3.LUT R96, R96, 0x80, RZ, 0xfc, !PT ;  /* 0x0000008060600812 */ /* 0x000fcc00078efcff */
[----:B------:R-:W2:Y:S01]  /*0950*/  LDC.64 R100, c[0x0][0x3d8] ;  /* 0x0000f600ff647b82 */ /* 0x000ea20000000a00 */
[----:B---3--:R-:W-:-:S07]  /*0960*/  @P1 IMAD.WIDE.U32 R84, R96, 0x10, R84 ;  /* 0x0000001060541825 */ /* 0x008fce00078e0054 */
[----:B------:R-:W3:Y:S01]  /*0970*/  LDC.64 R104, c[0x0][0x3d0] ;  /* 0x0000f400ff687b82 */ /* 0x000ee20000000a00 */
[----:B0-----:R-:W-:-:S07]  /*0980*/  @P1 IMAD.WIDE.U32 R88, R96, 0x10, R88 ;  /* 0x0000001060581825 */ /* 0x001fce00078e0058 */
[----:B------:R-:W0:Y:S08]  /*0990*/  LDC.64 R106, c[0x0][0x3d8] ;  /* 0x0000f600ff6a7b82 */ /* 0x000e300000000a00 */
[----:B------:R-:W4:Y:S08]  /*09a0*/  LDC.64 R110, c[0x0][0x3d0] ;  /* 0x0000f400ff6e7b82 */ /* 0x000f300000000a00 */
[----:B------:R-:W4:Y:S08]  /*09b0*/  LDC.64 R112, c[0x0][0x3d8] ;  /* 0x0000f600ff707b82 */ /* 0x000f300000000a00 */
[----:B------:R-:W4:Y:S08]  /*09c0*/  LDC.64 R116, c[0x0][0x3d0] ;  /* 0x0000f400ff747b82 */ /* 0x000f300000000a00 */
[----:B------:R-:W4:Y:S01]  /*09d0*/  LDC.64 R118, c[0x0][0x3d8] ;  /* 0x0000f600ff767b82 */ /* 0x000f220000000a00 */
[----:B------:R-:W-:Y:S01]  /*09e0*/  ISETP.GE.U32.AND P6, PT, R2, 0x380, PT ;  /* 0x000003800200780c */ /* 0x000fe20003fc6070 */
[----:B------:R-:W-:Y:S01]  /*09f0*/  HFMA2 R94, -RZ, RZ, 0, 0 ;  /* 0x00000000ff5e7431 */ /* 0x000fe200000001ff */
[----:B------:R-:W5:Y:S05]  /*0a00*/  @P0 LDG.E.128 R196, desc[UR6][R76.64] ;  /* 0x000000064cc40981 */ /* 0x000f6a000c1e1d00 */
[----:B------:R-:W1:Y:S01]  /*0a10*/  @P1 LDC.64 R92, c[0x0][0x440] ;  /* 0x00011000ff5c1b82 */ /* 0x000e620000000a00 */
[----:B------:R-:W-:Y:S01]  /*0a20*/  HFMA2 R86, -RZ, RZ, 0, 0 ;  /* 0x00000000ff567431 */ /* 0x000fe200000001ff */
[----:B------:R-:W5:Y:S06]  /*0a30*/  @P0 LDG.E.128 R4, desc[UR6][R80.64] ;  /* 0x0000000650040981 */ /* 0x000f6c000c1e1d00 */
[----:B------:R-:W3:Y:S01]  /*0a40*/  @P2 LDC.64 R102, c[0x0][0x440] ;  /* 0x00011000ff662b82 */ /* 0x000ee20000000a00 */
[----:B------:R-:W-:Y:S01]  /*0a50*/  HFMA2 R78, -RZ, RZ, 0, 0 ;  /* 0x00000000ff4e7431 */ /* 0x000fe200000001ff */
[----:B------:R-:W5:Y:S06]  /*0a60*/  @P0 LD.E.128 R68, desc[UR6][R72.64] ;  /* 0x0000000648440980 */ /* 0x000f6c000c101d00 */
[----:B------:R-:W4:Y:S01]  /*0a70*/  @P3 LDC.64 R108, c[0x0][0x440] ;  /* 0x00011000ff6c3b82 */ /* 0x000f220000000a00 */
[----:B------:R-:W5:Y:S07]  /*0a80*/  @P1 LDG.E.128 R8, desc[UR6][R84.64] ;  /* 0x0000000654081981 */ /* 0x000f6e000c1e1d00 */
[----:B------:R-:W4:Y:S01]  /*0a90*/  @P4 LDC.64 R114, c[0x0][0x440] ;  /* 0x00011000ff724b82 */ /* 0x000f220000000a00 */
[C---:B-1----:R-:W-:Y:S01]  /*0aa0*/  @P1 IMAD.WIDE.U32 R92, R96.reuse, 0x10, R92 ;  /* 0x00000010605c1825 */ /* 0x042fe200078e005c */
[----:B------:R-:W-:Y:S01]  /*0ab0*/  @P1 IADD3 R96, PT, PT, R96, 0x80, RZ ;  /* 0x0000008060601810 */ /* 0x000fe20007ffe0ff */
[----:B------:R-:W5:Y:S05]  /*0ac0*/  @P1 LDG.E.128 R12, desc[UR6][R88.64] ;  /* 0x00000006580c1981 */ /* 0x000f6a000c1e1d00 */
[----:B------:R-:W1:Y:S01]  /*0ad0*/  @P5 LDC.64 R120, c[0x0][0x440] ;  /* 0x00011000ff785b82 */ /* 0x000e620000000a00 */
[C---:B------:R-:W-:Y:S01]  /*0ae0*/  @P2 IMAD.WIDE.U32 R98, R96.reuse, 0x10, R98 ;  /* 0x0000001060622825 */ /* 0x040fe200078e0062 */
[----:B------:R1:W5:Y:S03]  /*0af0*/  @P1 LD.E.128 R64, desc[UR6][R92.64] ;  /* 0x000000065c401980 */ /* 0x000366000c101d00 */
[C---:B--2---:R-:W-:Y:S01]  /*0b00*/  @P2 IMAD.WIDE.U32 R100, R96.reuse, 0x10, R100 ;  /* 0x0000001060642825 */ /* 0x044fe200078e0064 */
[----:B------:R2:W5:Y:S03]  /*0b10*/  @P2 LDG.E.128 R16, desc[UR6][R98.64] ;  /* 0x0000000662102981 */ /* 0x000566000c1e1d00 */
[C---:B---3--:R-:W-:Y:S01]  /*0b20*/  @P2 IMAD.WIDE.U32 R102, R96.reuse, 0x10, R102 ;  /* 0x0000001060662825 */ /* 0x048fe200078e0066 */
[----:B------:R-:W-:Y:S01]  /*0b30*/  @P2 IADD3 R96, PT, PT, R96, 0x80, RZ ;  /* 0x0000008060602810 */ /* 0x000fe20007ffe0ff */
[----:B------:R2:W5:Y:S04]  /*0b40*/  @P2 LDG.E.128 R20, desc[UR6][R100.64] ;  /* 0x0000000664142981 */ /* 0x000568000c1e1d00 */
[C---:B------:R-:W-:Y:S01]  /*0b50*/  @P3 IMAD.WIDE.U32 R104, R96.reuse, 0x10, R104 ;  /* 0x0000001060683825 */ /* 0x040fe200078e0068 */
[----:B------:R2:W5:Y:S03]  /*0b60*/  @P2 LD.E.128 R60, desc[UR6][R102.64] ;  /* 0x00000006663c2980 */ /* 0x000566000c101d00 */
[C---:B0-----:R-:W-:Y:S01]  /*0b70*/  @P3 IMAD.WIDE.U32 R106, R96.reuse, 0x10, R106 ;  /* 0x00000010606a3825 */ /* 0x041fe200078e006a */
[----:B------:R2:W5:Y:S03]  /*0b80*/  @P3 LDG.E.128 R24, desc[UR6][R104.64] ;  /* 0x0000000668183981 */ /* 0x000566000c1e1d00 */
[C---:B----4-:R-:W-:Y:S01]  /*0b90*/  @P3 IMAD.WIDE.U32 R108, R96.reuse, 0x10, R108 ;  /* 0x00000010606c3825 */ /* 0x050fe200078e006c */
        /* <DEDUP_REMOVED lines=13> */
[----:B-1----:R-:W-:Y:S01]  /*0c70*/  @P5 IMAD.WIDE.U32 R120, R96, 0x10, R120 ;  /* 0x0000001060785825 */ /* 0x002fe200078e0078 */
[----:B------:R2:W5:Y:S04]  /*0c80*/  @P5 LDG.E.128 R44, desc[UR6][R118.64] ;  /* 0x00000006762c5981 */ /* 0x000568000c1e1d00 */
[----:B------:R2:W5:Y:S01]  /*0c90*/  @P5 LD.E.128 R48, desc[UR6][R120.64] ;  /* 0x0000000678305980 */ /* 0x000562000c101d00 */
[----:B------:R-:W-:-:S02]  /*0ca0*/  CS2R R92, SRZ ;  /* 0x00000000005c7805 */ /* 0x000fc4000001ff00 */
[----:B------:R-:W-:Y:S02]  /*0cb0*/  MOV R90, RZ ;  /* 0x000000ff005a7202 */ /* 0x000fe40000000f00 */
[----:B------:R-:W-:Y:S02]  /*0cc0*/  CS2R R88, SRZ ;  /* 0x0000000000587805 */ /* 0x000fe4000001ff00 */
[----:B------:R-:W-:Y:S02]  /*0cd0*/  CS2R R84, SRZ ;  /* 0x0000000000547805 */ /* 0x000fe4000001ff00 */
[----:B------:R-:W-:Y:S02]  /*0ce0*/  MOV R82, RZ ;  /* 0x000000ff00527202 */ /* 0x000fe40000000f00 */
[----:B------:R-:W-:Y:S02]  /*0cf0*/  CS2R R80, SRZ ;  /* 0x0000000000507805 */ /* 0x000fe4000001ff00 */
[----:B------:R-:W-:-:S02]  /*0d00*/  CS2R R76, SRZ ;  /* 0x00000000004c7805 */ /* 0x000fc4000001ff00 */
[----:B------:R-:W-:Y:S02]  /*0d10*/  MOV R74, RZ ;  /* 0x000000ff004a7202 */ /* 0x000fe40000000f00 */
[----:B------:R-:W-:Y:S02]  /*0d20*/  CS2R R72, SRZ ;  /* 0x0000000000487805 */ /* 0x000fe4000001ff00 */
[----:B------:R-:W-:Y:S02]  /*0d30*/  @P0 MOV R75, RZ ;  /* 0x000000ff004b0202 */ /* 0x000fe40000000f00 */
[----:B------:R-:W-:Y:S02]  /*0d40*/  @P1 MOV R79, RZ ;  /* 0x000000ff004f1202 */ /* 0x000fe40000000f00 */
[----:B------:R-:W-:Y:S02]  /*0d50*/  @P2 MOV R83, RZ ;  /* 0x000000ff00532202 */ /* 0x000fe40000000f00 */
[----:B------:R-:W-:-:S02]  /*0d60*/  @P3 MOV R87, RZ ;  /* 0x000000ff00573202 */ /* 0x000fc40000000f00 */
[----:B------:R-:W-:Y:S02]  /*0d70*/  @P4 MOV R91, RZ ;  /* 0x000000ff005b4202 */ /* 0x000fe40000000f00 */
[----:B------:R-:W-:Y:S02]  /*0d80*/  @P5 MOV R95, RZ ;  /* 0x000000ff005f5202 */ /* 0x000fe40000000f00 */
[----:B------:R-:W-:Y:S01]  /*0d90*/  @P5 IADD3 R96, PT, PT, R96, 0x80, RZ ;  /* 0x0000008060605810 */ /* 0x000fe20007ffe0ff */
[----:B--2---:R-:W-:Y:S06]  /*0da0*/  @!P6 BRA `(.L_x_18376) ;  /* 0x0000000c00b0e947 */ /* 0x004fec0003800000 */
[----:B------:R-:W0:Y:S08]  /*0db0*/  LDC.64 R98, c[0x0][0x440] ;  /* 0x00011000ff627b82 */ /* 0x000e300000000a00 */
[----:B------:R-:W1:Y:S08]  /*0dc0*/  LDC.64 R104, c[0x0][0x3d0] ;  /* 0x0000f400ff687b82 */ /* 0x000e700000000a00 */
[----:B------:R-:W2:Y:S01]  /*0dd0*/  LDC.64 R108, c[0x0][0x3d8] ;  /* 0x0000f600ff6c7b82 */ /* 0x000ea20000000a00 */
[----:B0-----:R-:W-:-:S04]  /*0de0*/  IMAD.WIDE.U32 R98, R96, 0x10, R98 ;  /* 0x0000001060627825 */ /* 0x001fc800078e0062 */
[----:B-1----:R-:W-:-:S06]  /*0df0*/  IMAD.WIDE.U32 R104, R96, 0x10, R104 ;  /* 0x0000001060687825 */ /* 0x002fcc00078e0068 */
[----:B------:R-:W5:Y:S01]  /*0e00*/  LDG.E.128 R104, desc[UR6][R104.64] ;  /* 0x0000000668687981 */ /* 0x000f62000c1e1d00 */
[----:B--2---:R-:W-:-:S03]  /*0e10*/  IMAD.WIDE.U32 R108, R96, 0x10, R108 ;  /* 0x00000010606c7825 */ /* 0x004fc600078e006c */
[----:B------:R-:W5:Y:S04]  /*0e20*/  LD.E.128 R96, desc[UR6][R98.64] ;  /* 0x0000000662607980 */ /* 0x000f68000c101d00 */
[----:B------:R-:W5:Y:S01]  /*0e30*/  LDG.E.128 R108, desc[UR6][R108.64] ;  /* 0x000000066c6c7981 */ /* 0x000f62000c1e1d00 */
[----:B------:R-:W-:Y:S02]  /*0e40*/  CS2R R102, SRZ ;  /* 0x0000000000667805 */ /* 0x000fe4000001ff00 */
        /* <DEDUP_REMOVED lines=12> */
[----:B------:R-:W-:Y:S01]  /*0f10*/  CS2R R72, SRZ ;  /* 0x0000000000487805 */ /* 0x000fe2000001ff00 */
[----:B------:R-:W-:Y:S06]  /*0f20*/  BRA `(.L_x_18376) ;  /* 0x0000000c00507947 */ /* 0x000fec0003800000 */
.L_x_18374:
        /* <DEDUP_REMOVED lines=94> */
[----:B0-----:R-:W-:-:S04]  /*1510*/  IMAD.WIDE.U32 R98, R96, 0x10, R98 ;  /* 0x0000001060627825 */ /* 0x001fc800078e0062 */
[----:B-1----:R-:W-:-:S06]  /*1520*/  IMAD.WIDE.U32 R104, R96, 0x10, R104 ;  /* 0x0000001060687825 */ /* 0x002fcc00078e0068 */
[----:B------:R-:W5:Y:S01]  /*1530*/  LDG.E.128 R104, desc[UR6][R104.64] ;  /* 0x0000000668687981 */ /* 0x000f62000c1e1d00 */
[----:B--2---:R-:W-:-:S06]  /*1540*/  IMAD.WIDE.U32 R100, R96, 0x10, R100 ;  /* 0x0000001060647825 */ /* 0x004fcc00078e0064 */
[----:B------:R-:W5:Y:S01]  /*1550*/  LD.E.128 R100, desc[UR6][R100.64] ;  /* 0x0000000664647980 */ /* 0x000f62000c101d00 */
[----:B---3--:R-:W-:-:S03]  /*1560*/  IMAD.WIDE.U32 R108, R96, 0x10, R108 ;  /* 0x00000010606c7825 */ /* 0x008fc600078e006c */
[----:B------:R-:W5:Y:S04]  /*1570*/  LD.E.128 R96, desc[UR6][R98.64] ;  /* 0x0000000662607980 */ /* 0x000f68000c101d00 */
[----:B------:R-:W5:Y:S01]  /*1580*/  LDG.E.128 R108, desc[UR6][R108.64] ;  /* 0x000000066c6c7981 */ /* 0x000f62000c1e1d00 */
[----:B------:R-:W-:Y:S05]  /*1590*/  BRA `(.L_x_18376) ;  /* 0x0000000400b47947 */ /* 0x000fea0003800000 */
.L_x_18377:
        /* <DEDUP_REMOVED lines=11> */
[----:B------:R-:W0:Y:S01]  /*1650*/  @P1 LDC.64 R64, c[0x0][0x438] ;  /* 0x00010e00ff401b82 */ /* 0x000e220000000a00 */
        /* <DEDUP_REMOVED lines=8> */
[----:B------:R-:W0:Y:S01]  /*16e0*/  LDC.64 R104, c[0x0][0x3d0] ;  /* 0x0000f400ff687b82 */ /* 0x000e220000000a00 */
[C---:B-1----:R-:W-:Y:S01]  /*16f0*/  @P1 IMAD.WIDE.U32 R68, R96.reuse, 0x10, R68 ;  /* 0x0000001060441825 */ /* 0x042fe200078e0044 */
[----:B------:R-:W-:-:S06]  /*1700*/  @P1 IADD3 R96, PT, PT, R96, 0x80, RZ ;  /* 0x0000008060601810 */ /* 0x000fcc0007ffe0ff */
[----:B------:R-:W1:Y:S08]  /*1710*/  LDC.64 R108, c[0x0][0x3d8] ;  /* 0x0000f600ff6c7b82 */ /* 0x000e700000000a00 */
[----:B------:R-:W4:Y:S08]  /*1720*/  @P2 LDC.64 R100, c[0x0][0x438] ;  /* 0x00010e00ff642b82 */ /* 0x000f300000000a00 */
[----:B------:R-:W1:Y:S08]  /*1730*/  @P3 LDC.64 R106, c[0x0][0x438] ;  /* 0x00010e00ff6a3b82 */ /* 0x000e700000000a00 */
[----:B------:R-:W1:Y:S08]  /*1740*/  LDC.64 R110, c[0x0][0x3d0] ;  /* 0x0000f400ff6e7b82 */ /* 0x000e700000000a00 */
[----:B------:R-:W1:Y:S08]  /*1750*/  LDC.64 R114, c[0x0][0x3d8] ;  /* 0x0000f600ff727b82 */ /* 0x000e700000000a00 */
[----:B------:R-:W1:Y:S01]  /*1760*/  @P4 LDC.64 R112, c[0x0][0x438] ;  /* 0x00010e00ff704b82 */ /* 0x000e620000000a00 */
[----:B--2---:R-:W-:-:S07]  /*1770*/  @P2 IMAD.WIDE.U32 R98, R96, 0x10, R98 ;  /* 0x0000001060622825 */ /* 0x004fce00078e0062 */
[----:B------:R-:W2:Y:S01]  /*1780*/  LDC.64 R116, c[0x0][0x3d0] ;  /* 0x0000f400ff747b82 */ /* 0x000ea20000000a00 */
[C---:B----4-:R-:W-:Y:S01]  /*1790*/  @P2 IMAD.WIDE.U32 R100, R96.reuse, 0x10, R100 ;  /* 0x0000001060642825 */ /* 0x050fe200078e0064 */
[----:B------:R-:W5:Y:S06]  /*17a0*/  @P2 LDG.E.128 R16, desc[UR6][R98.64] ;  /* 0x0000000662102981 */ /* 0x000f6c000c1e1d00 */
[----:B------:R-:W4:Y:S01]  /*17b0*/  LDC.64 R120, c[0x0][0x3d8] ;  /* 0x0000f600ff787b82 */ /* 0x000f220000000a00 */
[----:B---3--:R-:W-:-:S07]  /*17c0*/  @P2 IMAD.WIDE.U32 R102, R96, 0x10, R102 ;  /* 0x0000001060662825 */ /* 0x008fce00078e0066 */
[----:B------:R-:W3:Y:S01]  /*17d0*/  @P5 LDC.64 R118, c[0x0][0x438] ;  /* 0x00010e00ff765b82 */ /* 0x000ee20000000a00 */
[----:B------:R-:W-:Y:S01]  /*17e0*/  @P2 IADD3 R96, PT, PT, R96, 0x80, RZ ;  /* 0x0000008060602810 */ /* 0x000fe20007ffe0ff */
[----:B------:R-:W5:Y:S04]  /*17f0*/  @P2 LD.E.128 R80, desc[UR6][R100.64] ;  /* 0x0000000664502980 */ /* 0x000f68000c101d00 */
[C---:B0-----:R-:W-:Y:S01]  /*1800*/  @P3 IMAD.WIDE.U32 R104, R96.reuse, 0x10, R104 ;  /* 0x0000001060683825 */ /* 0x041fe200078e0068 */
[----:B------:R-:W5:Y:S03]  /*1810*/  @P2 LDG.E.128 R20, desc[UR6][R102.64] ;  /* 0x0000000666142981 */ /* 0x000f66000c1e1d00 */
[C---:B-1----:R-:W-:Y:S01]  /*1820*/  @P3 IMAD.WIDE.U32 R106, R96.reuse, 0x10, R106 ;  /* 0x00000010606a3825 */ /* 0x042fe200078e006a */
[----:B------:R-:W5:Y:S03]  /*1830*/  @P3 LDG.E.128 R24, desc[UR6][R104.64] ;  /* 0x0000000668183981 */ /* 0x000f66000c1e1d00 */
[C---:B------:R-:W-:Y:S01]  /*1840*/  @P3 IMAD.WIDE.U32 R108, R96.reuse, 0x10, R108 ;  /* 0x00000010606c3825 */ /* 0x040fe200078e006c */
[----:B------:R-:W-:Y:S01]  /*1850*/  @P3 IADD3 R96, PT, PT, R96, 0x80, RZ ;  /* 0x0000008060603810 */ /* 0x000fe20007ffe0ff */
[----:B------:R-:W5:Y:S04]  /*1860*/  @P3 LD.E.128 R84, desc[UR6][R106.64] ;  /* 0x000000066a543980 */ /* 0x000f68000c101d00 */
[C---:B------:R-:W-:Y:S01]  /*1870*/  @P4 IMAD.WIDE.U32 R110, R96.reuse, 0x10, R110 ;  /* 0x00000010606e4825 */ /* 0x040fe200078e006e */
[----:B------:R-:W5:Y:S03]  /*1880*/  @P3 LDG.E.128 R28, desc[UR6][R108.64] ;  /* 0x000000066c1c3981 */ /* 0x000f66000c1e1d00 */
[C---:B------:R-:W-:Y:S01]  /*1890*/  @P4 IMAD.WIDE.U32 R112, R96.reuse, 0x10, R112 ;  /* 0x0000001060704825 */ /* 0x040fe200078e0070 */
[----:B------:R-:W5:Y:S03]  /*18a0*/  @P4 LDG.E.128 R32, desc[UR6][R110.64] ;  /* 0x000000066e204981 */ /* 0x000f66000c1e1d00 */
[C---:B------:R-:W-:Y:S01]  /*18b0*/  @P4 IMAD.WIDE.U32 R114, R96.reuse, 0x10, R114 ;  /* 0x0000001060724825 */ /* 0x040fe200078e0072 */
[----:B------:R-:W-:Y:S01]  /*18c0*/  @P4 IADD3 R96, PT, PT, R96, 0x80, RZ ;  /* 0x0000008060604810 */ /* 0x000fe20007ffe0ff */
[----:B------:R-:W5:Y:S04]  /*18d0*/  @P4 LD.E.128 R88, desc[UR6][R112.64] ;  /* 0x0000000670584980 */ /* 0x000f68000c101d00 */
[C---:B--2---:R-:W-:Y:S01]  /*18e0*/  @P5 IMAD.WIDE.U32 R116, R96.reuse, 0x10, R116 ;  /* 0x0000001060745825 */ /* 0x044fe200078e0074 */
[----:B------:R-:W5:Y:S03]  /*18f0*/  @P4 LDG.E.128 R36, desc[UR6][R114.64] ;  /* 0x0000000672244981 */ /* 0x000f66000c1e1d00 */
[C---:B---3--:R-:W-:Y:S01]  /*1900*/  @P5 IMAD.WIDE.U32 R118, R96.reuse, 0x10, R118 ;  /* 0x0000001060765825 */ /* 0x048fe200078e0076 */
[----:B------:R-:W5:Y:S03]  /*1910*/  @P5 LDG.E.128 R40, desc[UR6][R116.64] ;  /* 0x0000000674285981 */ /* 0x000f66000c1e1d00 */
[----:B----4-:R-:W-:Y:S01]  /*1920*/  @P5 IMAD.WIDE.U32 R120, R96, 0x10, R120 ;  /* 0x0000001060785825 */ /* 0x010fe200078e0078 */
[----:B------:R-:W5:Y:S04]  /*1930*/  @P5 LD.E.128 R92, desc[UR6][R118.64] ;  /* 0x00000006765c5980 */ /* 0x000f68000c101d00 */
[----:B------:R-:W5:Y:S01]  /*1940*/  @P5 LDG.E.128 R44, desc[UR6][R120.64] ;  /* 0x00000006782c5981 */ /* 0x000f62000c1e1d00 */
[----:B------:R-:W-:Y:S01]  /*1950*/  ISETP.GE.U32.AND P6, PT, R2, 0x380, PT ;  /* 0x000003800200780c */ /* 0x000fe20003fc6070 */
[----:B------:R-:W-:-:S02]  /*1960*/  HFMA2 R50, -RZ, RZ, 0, 0 ;  /* 0x00000000ff327431 */ /* 0x000fc400000001ff */
[----:B------:R-:W-:Y:S01]  /*1970*/  HFMA2 R58, -RZ, RZ, 0, 0 ;  /* 0x00000000ff3a7431 */ /* 0x000fe200000001ff */
[----:B------:R0:W5:Y:S01]  /*1980*/  @P0 LDG.E.128 R196, desc[UR6][R48.64] ;  /* 0x0000000630c40981 */ /* 0x000162000c1e1d00 */
[----:B------:R-:W-:Y:S01]  /*1990*/  HFMA2 R66, -RZ, RZ, 0, 0 ;  /* 0x00000000ff427431 */ /* 0x000fe200000001ff */
[----:B------:R-:W-:Y:S02]  /*19a0*/  MOV R54, RZ ;  /* 0x000000ff00367202 */ /* 0x000fe40000000f00 */
[----:B------:R1:W5:Y:S01]  /*19b0*/  @P0 LD.E.128 R72, desc[UR6][R52.64] ;  /* 0x0000000634480980 */ /* 0x000362000c101d00 */
[----:B------:R-:W-:Y:S02]  /*19c0*/  MOV R62, RZ ;  /* 0x000000ff003e7202 */ /* 0x000fe40000000f00 */
[----:B------:R-:W-:Y:S01]  /*19d0*/  MOV R70, RZ ;  /* 0x000000ff00467202 */ /* 0x000fe20000000f00 */
[----:B------:R2:W5:Y:S01]  /*19e0*/  @P0 LDG.E.128 R4, desc[UR6][R56.64] ;  /* 0x0000000638040981 */ /* 0x000562000c1e1d00 */
[----:B------:R-:W-:-:S02]  /*19f0*/  @P0 MOV R71, RZ ;  /* 0x000000ff00470202 */ /* 0x000fc40000000f00 */
[----:B0-----:R-:W-:Y:S02]  /*1a00*/  CS2R R48, SRZ ;  /* 0x0000000000307805 */ /* 0x001fe4000001ff00 */
[----:B------:R-:W-:Y:S01]  /*1a10*/  @P1 MOV R67, RZ ;  /* 0x000000ff00431202 */ /* 0x000fe20000000f00 */
[----:B------:R0:W5:Y:S01]  /*1a20*/  @P1 LDG.E.128 R8, desc[UR6][R60.64] ;  /* 0x000000063c081981 */ /* 0x000162000c1e1d00 */
[----:B------:R-:W-:Y:S02]  /*1a30*/  @P2 MOV R63, RZ ;  /* 0x000000ff003f2202 */ /* 0x000fe40000000f00 */
[----:B-1----:R-:W-:Y:S02]  /*1a40*/  CS2R R52, SRZ ;  /* 0x0000000000347805 */ /* 0x002fe4000001ff00 */
[----:B------:R-:W-:Y:S01]  /*1a50*/  @P3 MOV R59, RZ ;  /* 0x000000ff003b3202 */ /* 0x000fe20000000f00 */
[----:B------:R1:W5:Y:S01]  /*1a60*/  @P1 LD.E.128 R76, desc[UR6][R64.64] ;  /* 0x00000006404c1980 */ /* 0x000362000c101d00 */
[----:B------:R-:W-:-:S02]  /*1a70*/  @P4 MOV R55, RZ ;  /* 0x000000ff00374202 */ /* 0x000fc40000000f00 */
[----:B--2---:R-:W-:Y:S02]  /*1a80*/  CS2R R56, SRZ ;  /* 0x0000000000387805 */ /* 0x004fe4000001ff00 */
[----:B------:R-:W-:Y:S01]  /*1a90*/  @P5 MOV R51, RZ ;  /* 0x000000ff00335202 */ /* 0x000fe20000000f00 */
[----:B------:R2:W5:Y:S01]  /*1aa0*/  @P1 LDG.E.128 R12, desc[UR6][R68.64] ;  /* 0x00000006440c1981 */ /* 0x000562000c1e1d00 */
[----:B------:R-:W-:Y:S02]  /*1ab0*/  @P5 IADD3 R96, PT, PT, R96, 0x80, RZ ;  /* 0x0000008060605810 */ /* 0x000fe40007ffe0ff */
[----:B0-----:R-:W-:Y:S02]  /*1ac0*/  CS2R R60, SRZ ;  /* 0x00000000003c7805 */ /* 0x001fe4000001ff00 */
[----:B-1----:R-:W-:Y:S02]  /*1ad0*/  CS2R R64, SRZ ;  /* 0x0000000000407805 */ /* 0x002fe4000001ff00 */
[----:B--2---:R-:W-:Y:S01]  /*1ae0*/  CS2R R68, SRZ ;  /* 0x0000000000447805 */ /* 0x004fe2000001ff00 */
        /* <DEDUP_REMOVED lines=24> */
.L_x_18376:
[----:B------:R-:W-:Y:S05]  /*1c70*/  BSYNC.RECONVERGENT B0 ;  /* 0x0000000000007941 */ /* 0x000fea0003800200 */
.L_x_18373:
[----:B------:R-:W0:Y:S08]  /*1c80*/  S2UR UR4, SR_CTAID.X ;  /* 0x00000000000479c3 */ /* 0x000e300000002500 */
[----:B------:R-:W0:Y:S02]  /*1c90*/  LDC R112, c[0x0][0x384] ;  /* 0x0000e100ff707b82 */ /* 0x000e240000000800 */
[----:B0-----:R-:W-:-:S13]  /*1ca0*/  ISETP.LE.AND P1, PT, R112, UR4, PT ;  /* 0x0000000470007c0c */ /* 0x001fda000bf23270 */
[----:B------:R-:W-:Y:S05]  /*1cb0*/  @P1 EXIT ;  /* 0x000000000000194d */ /* 0x000fea0003800000 */
[----:B------:R-:W-:Y:S01]  /*1cc0*/  SHF.R.S32.HI R3, RZ, 0x3, R3 ;  /* 0x00000003ff037819 */ /* 0x000fe20000011403 */
[----:B------:R-:W0:Y:S01]  /*1cd0*/  LDCU UR14, c[0x0][0x388] ;  /* 0x00007100ff0e77ac */ /* 0x000e220008000800 */
[----:B------:R-:W-:Y:S02]  /*1ce0*/  LOP3.LUT R113, R0, 0x60, RZ, 0xc0, !PT ;  /* 0x0000006000717812 */ /* 0x000fe400078ec0ff */
[C---:B------:R-:W-:Y:S01]  /*1cf0*/  LOP3.LUT R112, R3.reuse, 0x7f, RZ, 0xc0, !PT ;  /* 0x0000007f03707812 */ /* 0x040fe200078ec0ff */
[----:B------:R-:W1:Y:S01]  /*1d00*/  LDCU.U8 UR12, c[0x0][0x410] ;  /* 0x00008200ff0c77ac */ /* 0x000e620008000000 */
[----:B------:R-:W-:Y:S02]  /*1d10*/  SHF.L.U32 R3, R3, 0x1, RZ ;  /* 0x0000000103037819 */ /* 0x000fe400000006ff */
[----:B------:R-:W-:Y:S01]  /*1d20*/  VIADDMNMX R113, R112, -R113, RZ, !PT ;  /* 0x8000007170717246 */ /* 0x000fe200078001ff */
[----:B------:R-:W2:Y:S01]  /*1d30*/  LDCU UR13, c[0x0][0x400] ;  /* 0x00008000ff0d77ac */ /* 0x000ea20008000800 */
[----:B------:R-:W-:-:S02]  /*1d40*/  LOP3.LUT R176, R3, 0xffffff00, RZ, 0xc0, !PT ;  /* 0xffffff0003b07812 */ /* 0x000fc400078ec0ff */
[----:B------:R-:W-:Y:S01]  /*1d50*/  VIMNMX R113, PT, PT, R113, 0x20, PT ;  /* 0x0000002071717848 */ /* 0x000fe20003fe0100 */
[----:B------:R-:W3:Y:S01]  /*1d60*/  LDCU.64 UR8, c[0x0][0x398] ;  /* 0x00007300ff0877ac */ /* 0x000ee20008000a00 */
[----:B------:R-:W-:Y:S02]  /*1d70*/  SHF.L.U32 R114, R0, 0x5, RZ ;  /* 0x0000000500727819 */ /* 0x000fe400000006ff */
[----:B------:R-:W-:Y:S01]  /*1d80*/  LEA R113, R113, R176, 0x3 ;  /* 0x000000b071717211 */ /* 0x000fe200078e18ff */
[----:B------:R-:W4:Y:S01]  /*1d90*/  LDCU.64 UR10, c[0x0][0x3a0] ;  /* 0x00007400ff0a77ac */ /* 0x000f220008000a00 */
[----:B------:R-:W-:Y:S02]  /*1da0*/  MOV R177, UR4 ;  /* 0x0000000400b17c02 */ /* 0x000fe40008000f00 */
[----:B------:R-:W-:Y:S01]  /*1db0*/  I2FP.F32.U32 R3, R113 ;  /* 0x0000007100037245 */ /* 0x000fe20000201000 */
[----:B------:R-:W-:Y:S01]  /*1dc0*/  UPLOP3.LUT UP1, UPT, UPT, UPT, UPT, 0x40, 0x4 ;  /* 0x000000000004789c */ /* 0x000fe20003f2e870 */
[----:B------:R-:W-:-:S04]  /*1dd0*/  LOP3.LUT R113, R114, 0x3e0, RZ, 0xc0, !PT ;  /* 0x000003e072717812 */ /* 0x000fc800078ec0ff */
[----:B------:R-:W0:Y:S01]  /*1de0*/  MUFU.RCP R3, R3 ;  /* 0x0000000300037308 */ /* 0x000e220000001000 */
[----:B------:R-:W-:-:S04]  /*1df0*/  VIADDMNMX R113, R112, -R113, RZ, !PT ;  /* 0x8000007170717246 */ /* 0x000fc800078001ff */
[----:B------:R-:W-:-:S04]  /*1e00*/  VIMNMX R113, PT, PT, R113, 0x20, PT ;  /* 0x0000002071717848 */ /* 0x000fc80003fe0100 */
[----:B-1234-:R-:W-:-:S07]  /*1e10*/  LEA R176, R113, R176, 0x3 ;  /* 0x000000b071b07211 */ /* 0x01efce00078e18ff */
.L_x_18438:
[----:B0-----:R-:W-:Y:S01]  /*1e20*/  IMAD R178, R177, UR14, RZ ;  /* 0x0000000eb1b27c24 */ /* 0x001fe2000f8e02ff */
[----:B------:R-:W-:Y:S04]  /*1e30*/  BSSY.RECONVERGENT B0, `(.L_x_18378) ;  /* 0x0000075000007945 */ /* 0x000fe80003800200 */
[----:B------:R-:W-:-:S04]  /*1e40*/  SHF.R.S32.HI R179, RZ, 0x1f, R178 ;  /* 0x0000001fffb37819 */ /* 0x000fc800000114b2 */
[----:B------:R-:W-:-:S04]  /*1e50*/  LEA.HI R179, R179, R178, RZ, 0x3 ;  /* 0x000000b2b3b37211 */ /* 0x000fc800078f18ff */
[----:B------:R-:W-:-:S04]  /*1e60*/  LEA.HI.SX32 R178, R179, R0, 0x1d ;  /* 0x00000000b3b27211 */ /* 0x000fc800078feaff */
[----:B------:R-:W-:Y:S01]  /*1e70*/  MOV R0, R178 ;  /* 0x000000b200007202 */ /* 0x000fe20000000f00 */
[----:B--234-:R-:W-:Y:S06]  /*1e80*/  @!P0 BRA `(.L_x_18379) ;  /* 0x0000000400bc8947 */ /* 0x01cfec0003800000 */
        /* <DEDUP_REMOVED lines=29> */
.L_x_18381:
[--C-:B-----5:R-:W-:Y:S02]  /*2060*/  HADD2.F32 R121, -RZ, R124.reuse.H0_H0 ;  /* 0x2000007cff797230 */ /* 0x120fe40000004100 */
[----:B------:R-:W-:Y:S02]  /*2070*/  HADD2.F32 R124, -RZ, R124.H1_H1 ;  /* 0x3000007cff7c7230 */ /* 0x000fe40000004100 */
        /* <DEDUP_REMOVED lines=8> */
[--C-:B------:R-:W-:Y:S02]  /*2100*/  HADD2.F32 R179, -RZ, R127.reuse.H0_H0 ;  /* 0x2000007fffb37230 */ /* 0x100fe40000004100 */
[----:B------:R-:W-:Y:S01]  /*2110*/  FADD.FTZ R124, R116, R125 ;  /* 0x0000007d747c7221 */ /* 0x000fe20000010000 */
[----:B------:R-:W-:Y:S02]  /*2120*/  HADD2.F32 R180, -RZ, R127.H1_H1 ;  /* 0x3000007fffb47230 */ /* 0x000fe40000004100 */
[----:B------:R-:W-:Y:S01]  /*2130*/  FADD.FTZ R125, R117, R126 ;  /* 0x0000007e757d7221 */ /* 0x000fe20000010000 */
[----:B------:R-:W-:-:S02]  /*2140*/  FADD.FTZ R126, R118, R179 ;  /* 0x000000b3767e7221 */ /* 0x000fc40000010000 */
[----:B------:R-:W-:Y:S01]  /*2150*/  FADD.FTZ R127, R119, R180 ;  /* 0x000000b4777f7221 */ /* 0x000fe20000010000 */
[----:B------:R-:W-:Y:S06]  /*2160*/  BRA `(.L_x_18382) ;  /* 0x0000000000f07947 */ /* 0x000fec0003800000 */
.L_x_18380:
        /* <DEDUP_REMOVED lines=14> */
[----:B------:R-:W-:Y:S02]  /*2250*/  HADD2.F32 R182, -RZ, R127.H1_H1 ;  /* 0x3000007fffb67230 */ /* 0x000fe40000004100 */
[--C-:B------:R-:W-:Y:S02]  /*2260*/  HADD2.F32 R122, -RZ, R201.reuse.H0_H0 ;  /* 0x200000c9ff7a7230 */ /* 0x100fe40000004100 */
[----:B------:R-:W-:-:S02]  /*2270*/  HADD2.F32 R123, -RZ, R201.H1_H1 ;  /* 0x300000c9ff7b7230 */ /* 0x000fc40000004100 */
[--C-:B------:R-:W-:Y:S02]  /*2280*/  HADD2.F32 R124, -RZ, R202.reuse.H0_H0 ;  /* 0x200000caff7c7230 */ /* 0x100fe40000004100 */
        /* <DEDUP_REMOVED lines=10> */
.L_x_18383:
[--C-:B-----5:R-:W-:Y:S02]  /*2330*/  HADD2.F32 R0, -RZ, R124.reuse.H0_H0 ;  /* 0x2000007cff007230 */ /* 0x120fe40000004100 */
[--C-:B------:R-:W-:Y:S02]  /*2340*/  HADD2.F32 R120, -RZ, R125.reuse.H0_H0 ;  /* 0x2000007dff787230 */ /* 0x100fe40000004100 */
[----:B------:R-:W-:Y:S02]  /*2350*/  HADD2.F32 R122, -RZ, R125.H1_H1 ;  /* 0x3000007dff7a7230 */ /* 0x000fe40000004100 */
[----:B------:R-:W-:Y:S02]  /*2360*/  HADD2.F32 R124, -RZ, R124.H1_H1 ;  /* 0x3000007cff7c7230 */ /* 0x000fe40000004100 */
[----:B------:R-:W-:Y:S02]  /*2370*/  HADD2.F32 R123, -RZ, R200.H1_H1 ;  /* 0x300000c8ff7b7230 */ /* 0x000fe40000004100 */
[----:B------:R-:W-:-:S02]  /*2380*/  HADD2.F32 R125, -RZ, R201.H0_H0 ;  /* 0x200000c9ff7d7230 */ /* 0x000fc40000004100 */
[----:B------:R-:W-:Y:S02]  /*2390*/  HADD2.F32 R179, -RZ, R126.H0_H0 ;  /* 0x2000007effb37230 */ /* 0x000fe40000004100 */
[----:B------:R-:W-:Y:S01]  /*23a0*/  FADD.FTZ R124, R124, R123 ;  /* 0x0000007b7c7c7221 */ /* 0x000fe20000010000 */
[----:B------:R-:W-:Y:S02]  /*23b0*/  HADD2.F32 R121, -RZ, R200.H0_H0 ;  /* 0x200000c8ff797230 */ /* 0x000fe40000004100 */
[----:B------:R-:W-:Y:S01]  /*23c0*/  FADD.FTZ R125, R120, R125 ;  /* 0x0000007d787d7221 */ /* 0x000fe20000010000 */
[--C-:B------:R-:W-:Y:S02]  /*23d0*/  HADD2.F32 R180, -RZ, R127.reuse.H0_H0 ;  /* 0x2000007fffb47230 */ /* 0x100fe40000004100 */
[----:B------:R-:W-:Y:S02]  /*23e0*/  HADD2.F32 R182, -RZ, R127.H1_H1 ;  /* 0x3000007fffb67230 */ /* 0x000fe40000004100 */
[----:B------:R-:W-:Y:S01]  /*23f0*/  FADD.FTZ R121, R0, R121 ;  /* 0x0000007900797221 */ /* 0x000fe20000010000 */
[----:B------:R-:W-:-:S02]  /*2400*/  HADD2.F32 R126, -RZ, R126.H1_H1 ;  /* 0x3000007eff7e7230 */ /* 0x000fc40000004100 */
[--C-:B------:R-:W-:Y:S02]  /*2410*/  HADD2.F32 R127, -RZ, R202.reuse.H1_H1 ;  /* 0x300000caff7f7230 */ /* 0x100fe40000004100 */
[----:B------:R-:W-:Y:S02]  /*2420*/  HADD2.F32 R123, -RZ, R201.H1_H1 ;  /* 0x300000c9ff7b7230 */ /* 0x000fe40000004100 */
[----:B------:R-:W-:Y:S02]  /*2430*/  HADD2.F32 R120, -RZ, R202.H0_H0 ;  /* 0x200000caff787230 */ /* 0x000fe40000004100 */
[----:B------:R-:W-:Y:S01]  /*2440*/  FADD.FTZ R126, R126, R127 ;  /* 0x0000007f7e7e7221 */ /* 0x000fe20000010000 */
[--C-:B------:R-:W-:Y:S02]  /*2450*/  HADD2.F32 R181, -RZ, R203.reuse.H0_H0 ;  /* 0x200000cbffb57230 */ /* 0x100fe40000004100 */
[----:B------:R-:W-:Y:S01]  /*2460*/  FADD.FTZ R0, R122, R123 ;  /* 0x0000007b7a007221 */ /* 0x000fe20000010000 */
[----:B------:R-:W-:-:S02]  /*2470*/  HADD2.F32 R183, -RZ, R203.H1_H1 ;  /* 0x300000cbffb77230 */ /* 0x000fc40000004100 */
        /* <DEDUP_REMOVED lines=11> */
.L_x_18382:
[----:B------:R-:W0:Y:S01]  /*2530*/  LDC.64 R180, c[0x0][0x3a8] ;  /* 0x0000ea00ffb47b82 */ /* 0x000e220000000a00 */
[C---:B------:R-:W-:Y:S01]  /*2540*/  IADD3 R0, PT, PT, R178.reuse, 0x80, RZ ;  /* 0x00000080b2007810 */ /* 0x040fe20007ffe0ff */
[----:B0-----:R-:W-:-:S05]  /*2550*/  IMAD.WIDE.U32 R180, R178, 0x20, R180 ;  /* 0x00000020b2b47825 */ /* 0x001fca00078e00b4 */
[----:B------:R0:W-:Y:S04]  /*2560*/  STG.E.128 desc[UR6][R180.64], R120 ;  /* 0x00000078b4007986 */ /* 0x0001e8000c101d06 */
[----:B------:R0:W-:Y:S02]  /*2570*/  STG.E.128 desc[UR6][R180.64+0x10], R124 ;  /* 0x0000107cb4007986 */ /* 0x0001e4000c101d06 */
.L_x_18379:
[----:B------:R-:W-:Y:S05]  /*2580*/  BSYNC.RECONVERGENT B0 ;  /* 0x0000000000007941 */ /* 0x000fea0003800200 */
.L_x_18378:
        /* <DEDUP_REMOVED lines=20> */
[--C-:B-1---5:R-:W-:Y:S02]  /*26d0*/  HADD2.F32 R128, -RZ, R132.reuse.H0_H0 ;  /* 0x20000084ff807230 */ /* 0x122fe40000004100 */
[----:B------:R-:W-:Y:S02]  /*26e0*/  HADD2.F32 R132, -RZ, R132.H1_H1 ;  /* 0x30000084ff847230 */ /* 0x000fe40000004100 */
[--C-:B------:R-:W-:Y:S02]  /*26f0*/  HADD2.F32 R131, -RZ, R200.reuse.H1_H1 ;  /* 0x300000c8ff837230 */ /* 0x100fe40000004100 */
[----:B------:R-:W-:Y:S02]  /*2700*/  HADD2.F32 R130, -RZ, R133.H0_H0 ;  /* 0x20000085ff827230 */ /* 0x000fe40000004100 */
[----:B------:R-:W-:Y:S02]  /*2710*/  HADD2.F32 R129, -RZ, R200.H0_H0 ;  /* 0x200000c8ff817230 */ /* 0x000fe40000004100 */
[----:B------:R-:W-:Y:S01]  /*2720*/  FADD.FTZ R132, R131, R132 ;  /* 0x0000008483847221 */ /* 0x000fe20000010000 */
[----:B------:R-:W-:-:S02]  /*2730*/  HADD2.F32 R183, -RZ, R201.H0_H0 ;  /* 0x200000c9ffb77230 */ /* 0x000fc40000004100 */
[--C-:B------:R-:W-:Y:S02]  /*2740*/  HADD2.F32 R179, -RZ, R134.reuse.H0_H0 ;  /* 0x20000086ffb37230 */ /* 0x100fe40000004100 */
[----:B------:R-:W-:Y:S01]  /*2750*/  FADD.FTZ R129, R129, R128 ;  /* 0x0000008081817221 */ /* 0x000fe20000010000 */
[----:B0-----:R-:W-:Y:S02]  /*2760*/  HADD2.F32 R180, -RZ, R134.H1_H1 ;  /* 0x30000086ffb47230 */ /* 0x001fe40000004100 */
[----:B------:R-:W-:Y:S01]  /*2770*/  FADD.FTZ R131, R183, R130 ;  /* 0x00000082b7837221 */ /* 0x000fe20000010000 */
[----:B------:R-:W-:Y:S02]  /*2780*/  HADD2.F32 R133, -RZ, R133.H1_H1 ;  /* 0x30000085ff857230 */ /* 0x000fe40000004100 */
[----:B------:R-:W-:Y:S02]  /*2790*/  HADD2.F32 R181, -RZ, R135.H0_H0 ;  /* 0x20000087ffb57230 */ /* 0x000fe40000004100 */
[----:B------:R-:W-:-:S02]  /*27a0*/  HADD2.F32 R134, -RZ, R201.H1_H1 ;  /* 0x300000c9ff867230 */ /* 0x000fc40000004100 */
[----:B------:R-:W-:Y:S02]  /*27b0*/  HADD2.F32 R135, -RZ, R135.H1_H1 ;  /* 0x30000087ff877230 */ /* 0x000fe40000004100 */
[--C-:B------:R-:W-:Y:S02]  /*27c0*/  HADD2.F32 R128, -RZ, R202.reuse.H0_H0 ;  /* 0x200000caff807230 */ /* 0x100fe40000004100 */
[----:B------:R-:W-:Y:S01]  /*27d0*/  FADD.FTZ R134, R134, R133 ;  /* 0x0000008586867221 */ /* 0x000fe20000010000 */
[----:B------:R-:W-:Y:S02]  /*27e0*/  HADD2.F32 R183, -RZ, R202.H1_H1 ;  /* 0x300000caffb77230 */ /* 0x000fe40000004100 */
        /* <DEDUP_REMOVED lines=15> */
.L_x_18387:
[----:B-1---5:R-:W-:Y:S02]  /*28e0*/  HADD2.F32 R128, -RZ, R132.H0_H0 ;  /* 0x20000084ff807230 */ /* 0x022fe40000004100 */
[----:B------:R-:W-:Y:S02]  /*28f0*/  HADD2.F32 R129, -RZ, R200.H0_H0 ;  /* 0x200000c8ff817230 */ /* 0x000fe40000004100 */
[----:B------:R-:W-:Y:S02]  /*2900*/  HADD2.F32 R132, -RZ, R132.H1_H1 ;  /* 0x30000084ff847230 */ /* 0x000fe40000004100 */
[--C-:B------:R-:W-:Y:S02]  /*2910*/  HADD2.F32 R130, -RZ, R133.reuse.H0_H0 ;  /* 0x20000085ff827230 */ /* 0x100fe40000004100 */
[----:B------:R-:W-:Y:S01]  /*2920*/  FADD.FTZ R128, R129, R128 ;  /* 0x0000008081807221 */ /* 0x000fe20000010000 */
[----:B------:R-:W-:Y:S02]  /*2930*/  HADD2.F32 R179, -RZ, R133.H1_H1 ;  /* 0x30000085ffb37230 */ /* 0x000fe40000004100 */
[----:B------:R-:W-:-:S02]  /*2940*/  HADD2.F32 R131, -RZ, R200.H1_H1 ;  /* 0x300000c8ff837230 */ /* 0x000fc40000004100 */
[--C-:B------:R-:W-:Y:S02]  /*2950*/  HADD2.F32 R133, -RZ, R201.reuse.H0_H0 ;  /* 0x200000c9ff857230 */ /* 0x100fe40000004100 */
[----:B0-----:R-:W-:Y:S02]  /*2960*/  HADD2.F32 R180, -RZ, R134.H0_H0 ;  /* 0x20000086ffb47230 */ /* 0x001fe40000004100 */
[----:B------:R-:W-:Y:S01]  /*2970*/  FADD.FTZ R129, R131, R132 ;  /* 0x0000008483817221 */ /* 0x000fe20000010000 */
[----:B------:R-:W-:Y:S02]  /*2980*/  HADD2.F32 R132, -RZ, R201.H1_H1 ;  /* 0x300000c9ff847230 */ /* 0x000fe40000004100 */
[----:B------:R-:W-:Y:S01]  /*2990*/  FADD.FTZ R130, R133, R130 ;  /* 0x0000008285827221 */ /* 0x000fe20000010000 */
[--C-:B------:R-:W-:Y:S02]  /*29a0*/  HADD2.F32 R181, -RZ, R135.reuse.H0_H0 ;  /* 0x20000087ffb57230 */ /* 0x100fe40000004100 */
[----:B------:R-:W-:-:S02]  /*29b0*/  HADD2.F32 R183, -RZ, R135.H1_H1 ;  /* 0x30000087ffb77230 */ /* 0x000fc40000004100 */
[----:B------:R-:W-:Y:S01]  /*29c0*/  FADD.FTZ R131, R132, R179 ;  /* 0x000000b384837221 */ /* 0x000fe20000010000 */
[----:B------:R-:W-:Y:S02]  /*29d0*/  HADD2.F32 R133, -RZ, R202.H0_H0 ;  /* 0x200000caff857230 */ /* 0x000fe40000004100 */
[----:B------:R-:W-:Y:S02]  /*29e0*/  HADD2.F32 R134, -RZ, R134.H1_H1 ;  /* 0x30000086ff867230 */ /* 0x000fe40000004100 */
[----:B------:R-:W-:Y:S02]  /*29f0*/  HADD2.F32 R135, -RZ, R202.H1_H1 ;  /* 0x300000caff877230 */ /* 0x000fe40000004100 */
[----:B------:R-:W-:Y:S01]  /*2a00*/  FADD.FTZ R132, R133, R180 ;  /* 0x000000b485847221 */ /* 0x000fe20000010000 */
[--C-:B------:R-:W-:Y:S02]  /*2a10*/  HADD2.F32 R182, -RZ, R203.reuse.H0_H0 ;  /* 0x200000cbffb67230 */ /* 0x100fe40000004100 */
[----:B------:R-:W-:-:S02]  /*2a20*/  HADD2.F32 R184, -RZ, R203.H1_H1 ;  /* 0x300000cbffb87230 */ /* 0x000fc40000004100 */
[----:B------:R-:W-:Y:S01]  /*2a30*/  FADD.FTZ R133, R135, R134 ;  /* 0x0000008687857221 */ /* 0x000fe20000010000 */
[----:B------:R-:W-:Y:S02]  /*2a40*/  FADD.FTZ R134, R182, R181 ;  /* 0x000000b5b6867221 */ /* 0x000fe40000010000 */
[----:B------:R-:W-:Y:S01]  /*2a50*/  FADD.FTZ R135, R184, R183 ;  /* 0x000000b7b8877221 */ /* 0x000fe20000010000 */
[----:B------:R-:W-:Y:S06]  /*2a60*/  BRA `(.L_x_18388) ;  /* 0x0000000000687947 */ /* 0x000fec0003800000 */
.L_x_18386:
[----:B------:R-:W-:Y:S05]  /*2a70*/  @!P1 BRA `(.L_x_18389) ;  /* 0x0000000000449947 */ /* 0x000fea0003800000 */
[--C-:B-1---5:R-:W-:Y:S02]  /*2a80*/  HADD2.F32 R129, -RZ, R132.reuse.H0_H0 ;  /* 0x20000084ff817230 */ /* 0x122fe40000004100 */
[----:B------:R-:W-:Y:S02]  /*2a90*/  HADD2.F32 R132, -RZ, R132.H1_H1 ;  /* 0x30000084ff847230 */ /* 0x000fe40000004100 */
[--C-:B------:R-:W-:Y:S02]  /*2aa0*/  HADD2.F32 R131, -RZ, R133.reuse.H0_H0 ;  /* 0x20000085ff837230 */ /* 0x100fe40000004100 */
[----:B------:R-:W-:Y:S01]  /*2ab0*/  FADD.FTZ R128, R112, R129 ;  /* 0x0000008170807221 */ /* 0x000fe20000010000 */
[----:B0-----:R-:W-:Y:S02]  /*2ac0*/  HADD2.F32 R180, -RZ, R133.H1_H1 ;  /* 0x30000085ffb47230 */ /* 0x001fe40000004100 */
        /* <DEDUP_REMOVED lines=12> */
.L_x_18389:
[--C-:B-1---5:R-:W-:Y:S02]  /*2b90*/  HADD2.F32 R128, -RZ, R132.reuse.H0_H0 ;  /* 0x20000084ff807230 */ /* 0x122fe40000004100 */
[----:B------:R-:W-:Y:S02]  /*2ba0*/  HADD2.F32 R129, -RZ, R132.H1_H1 ;  /* 0x30000084ff817230 */ /* 0x000fe40000004100 */
[--C-:B------:R-:W-:Y:S02]  /*2bb0*/  HADD2.F32 R130, -RZ, R133.reuse.H0_H0 ;  /* 0x20000085ff827230 */ /* 0x100fe40000004100 */
[----:B------:R-:W-:Y:S02]  /*2bc0*/  HADD2.F32 R131, -RZ, R133.H1_H1 ;  /* 0x30000085ff837230 */ /* 0x000fe40000004100 */
[--C-:B------:R-:W-:Y:S02]  /*2bd0*/  HADD2.F32 R132, -RZ, R134.reuse.H0_H0 ;  /* 0x20000086ff847230 */ /* 0x100fe40000004100 */
[----:B------:R-:W-:-:S02]  /*2be0*/  HADD2.F32 R133, -RZ, R134.H1_H1 ;  /* 0x30000086ff857230 */ /* 0x000fc40000004100 */
[--C-:B------:R-:W-:Y:S02]  /*2bf0*/  HADD2.F32 R134, -RZ, R135.reuse.H0_H0 ;  /* 0x20000087ff867230 */ /* 0x100fe40000004100 */
[----:B------:R-:W-:-:S07]  /*2c00*/  HADD2.F32 R135, -RZ, R135.H1_H1 ;  /* 0x30000087ff877230 */ /* 0x000fce0000004100 */
.L_x_18388:
[----:B0-----:R-:W0:Y:S02]  /*2c10*/  LDC.64 R180, c[0x0][0x3a8] ;  /* 0x0000ea00ffb47b82 */ /* 0x001e240000000a00 */
[C---:B0-----:R-:W-:Y:S01]  /*2c20*/  IMAD.WIDE.U32 R180, R0.reuse, 0x20, R180 ;  /* 0x0000002000b47825 */ /* 0x041fe200078e00b4 */
[----:B------:R-:W-:-:S04]  /*2c30*/  IADD3 R0, PT, PT, R0, 0x80, RZ ;  /* 0x0000008000007810 */ /* 0x000fc80007ffe0ff */
[----:B------:R1:W-:Y:S04]  /*2c40*/  STG.E.128 desc[UR6][R180.64], R128 ;  /* 0x00000080b4007986 */ /* 0x0003e8000c101d06 */
[----:B------:R1:W-:Y:S02]  /*2c50*/  STG.E.128 desc[UR6][R180.64+0x10], R132 ;  /* 0x00001084b4007986 */ /* 0x0003e4000c101d06 */
.L_x_18385:
[----:B------:R-:W-:Y:S05]  /*2c60*/  BSYNC.RECONVERGENT B0 ;  /* 0x0000000000007941 */ /* 0x000fea0003800200 */
.L_x_18384:
        /* <DEDUP_REMOVED lines=19> */
[--C-:B--2--5:R-:W-:Y:S02]  /*2da0*/  HADD2.F32 R136, -RZ, R140.reuse.H0_H0 ;  /* 0x2000008cff887230 */ /* 0x124fe40000004100 */
        /* <DEDUP_REMOVED lines=8> */
[----:B------:R-:W-:Y:S02]  /*2e30*/  HADD2.F32 R180, -RZ, R142.H1_H1 ;  /* 0x3000008effb47230 */ /* 0x000fe40000004100 */
        /* <DEDUP_REMOVED lines=23> */
.L_x_18393:
[----:B--2--5:R-:W-:Y:S02]  /*2fb0*/  HADD2.F32 R136, -RZ, R140.H0_H0 ;  /* 0x2000008cff887230 */ /* 0x024fe40000004100 */
[----:B------:R-:W-:Y:S02]  /*2fc0*/  HADD2.F32 R137, -RZ, R200.H0_H0 ;  /* 0x200000c8ff897230 */ /* 0x000fe40000004100 */
[----:B------:R-:W-:Y:S02]  /*2fd0*/  HADD2.F32 R140, -RZ, R140.H1_H1 ;  /* 0x3000008cff8c7230 */ /* 0x000fe40000004100 */
[--C-:B------:R-:W-:Y:S02]  /*2fe0*/  HADD2.F32 R138, -RZ, R141.reuse.H0_H0 ;  /* 0x2000008dff8a7230 */ /* 0x100fe40000004100 */
[----:B------:R-:W-:Y:S01]  /*2ff0*/  FADD.FTZ R136, R137, R136 ;  /* 0x0000008889887221 */ /* 0x000fe20000010000 */
[----:B------:R-:W-:Y:S02]  /*3000*/  HADD2.F32 R179, -RZ, R141.H1_H1 ;  /* 0x3000008dffb37230 */ /* 0x000fe40000004100 */
[----:B------:R-:W-:-:S02]  /*3010*/  HADD2.F32 R139, -RZ, R200.H1_H1 ;  /* 0x300000c8ff8b7230 */ /* 0x000fc40000004100 */
[--C-:B------:R-:W-:Y:S02]  /*3020*/  HADD2.F32 R141, -RZ, R201.reuse.H0_H0 ;  /* 0x200000c9ff8d7230 */ /* 0x100fe40000004100 */
[----:B------:R-:W-:Y:S02]  /*3030*/  HADD2.F32 R180, -RZ, R142.H0_H0 ;  /* 0x2000008effb47230 */ /* 0x000fe40000004100 */
        /* <DEDUP_REMOVED lines=16> */
.L_x_18392:
[----:B------:R-:W-:Y:S05]  /*3140*/  @!P2 BRA `(.L_x_18395) ;  /* 0x000000000044a947 */ /* 0x000fea0003800000 */
[--C-:B--2--5:R-:W-:Y:S02]  /*3150*/  HADD2.F32 R137, -RZ, R140.reuse.H0_H0 ;  /* 0x2000008cff897230 */ /* 0x124fe40000004100 */
        /* <DEDUP_REMOVED lines=16> */
.L_x_18395:
[--C-:B--2--5:R-:W-:Y:S02]  /*3260*/  HADD2.F32 R136, -RZ, R140.reuse.H0_H0 ;  /* 0x2000008cff887230 */ /* 0x124fe40000004100 */
[----:B------:R-:W-:Y:S02]  /*3270*/  HADD2.F32 R137, -RZ, R140.H1_H1 ;  /* 0x3000008cff897230 */ /* 0x000fe40000004100 */
[--C-:B------:R-:W-:Y:S02]  /*3280*/  HADD2.F32 R138, -RZ, R141.reuse.H0_H0 ;  /* 0x2000008dff8a7230 */ /* 0x100fe40000004100 */
[----:B------:R-:W-:Y:S02]  /*3290*/  HADD2.F32 R139, -RZ, R141.H1_H1 ;  /* 0x3000008dff8b7230 */ /* 0x000fe40000004100 */
[--C-:B------:R-:W-:Y:S02]  /*32a0*/  HADD2.F32 R140, -RZ, R142.reuse.H0_H0 ;  /* 0x2000008eff8c7230 */ /* 0x100fe40000004100 */
[----:B------:R-:W-:-:S02]  /*32b0*/  HADD2.F32 R141, -RZ, R142.H1_H1 ;  /* 0x3000008eff8d7230 */ /* 0x000fc40000004100 */
[--C-:B------:R-:W-:Y:S02]  /*32c0*/  HADD2.F32 R142, -RZ, R143.reuse.H0_H0 ;  /* 0x2000008fff8e7230 */ /* 0x100fe40000004100 */
[----:B------:R-:W-:-:S07]  /*32d0*/  HADD2.F32 R143, -RZ, R143.H1_H1 ;  /* 0x3000008fff8f7230 */ /* 0x000fce0000004100 */
.L_x_18394:
[----:B------:R-:W0:Y:S02]  /*32e0*/  LDC.64 R180, c[0x0][0x3a8] ;  /* 0x0000ea00ffb47b82 */ /* 0x000e240000000a00 */
[C---:B0-----:R-:W-:Y:S01]  /*32f0*/  IMAD.WIDE.U32 R180, R0.reuse, 0x20, R180 ;  /* 0x0000002000b47825 */ /* 0x041fe200078e00b4 */
[----:B------:R-:W-:-:S04]  /*3300*/  IADD3 R0, PT, PT, R0, 0x80, RZ ;  /* 0x0000008000007810 */ /* 0x000fc80007ffe0ff */
[----:B------:R2:W-:Y:S04]  /*3310*/  STG.E.128 desc[UR6][R180.64], R136 ;  /* 0x00000088b4007986 */ /* 0x0005e8000c101d06 */
[----:B------:R2:W-:Y:S02]  /*3320*/  STG.E.128 desc[UR6][R180.64+0x10], R140 ;  /* 0x0000108cb4007986 */ /* 0x0005e4000c101d06 */
.L_x_18391:
[----:B------:R-:W-:Y:S05]  /*3330*/  BSYNC.RECONVERGENT B0 ;  /* 0x0000000000007941 */ /* 0x000fea0003800200 */
.L_x_18390:
        /* <DEDUP_REMOVED lines=19> */
[--C-:B---3-5:R-:W-:Y:S02]  /*3470*/  HADD2.F32 R144, -RZ, R148.reuse.H0_H0 ;  /* 0x20000094ff907230 */ /* 0x128fe40000004100 */
        /* <DEDUP_REMOVED lines=32> */
.L_x_18399:
[----:B---3-5:R-:W-:Y:S02]  /*3680*/  HADD2.F32 R144, -RZ, R148.H0_H0 ;  /* 0x20000094ff907230 */ /* 0x028fe40000004100 */
        /* <DEDUP_REMOVED lines=24> */
.L_x_18398:
[----:B------:R-:W-:Y:S05]  /*3810*/  @!P3 BRA `(.L_x_18401) ;  /* 0x000000000044b947 */ /* 0x000fea0003800000 */
[--C-:B---3-5:R-:W-:Y:S02]  /*3820*/  HADD2.F32 R145, -RZ, R148.reuse.H0_H0 ;  /* 0x20000094ff917230 */ /* 0x128fe40000004100 */
        /* <DEDUP_REMOVED lines=16> */
.L_x_18401:
[--C-:B---3-5:R-:W-:Y:S02]  /*3930*/  HADD2.F32 R144, -RZ, R148.reuse.H0_H0 ;  /* 0x20000094ff907230 */ /* 0x128fe40000004100 */
[----:B------:R-:W-:Y:S02]  /*3940*/  HADD2.F32 R145, -RZ, R148.H1_H1 ;  /* 0x30000094ff917230 */ /* 0x000fe40000004100 */
[--C-:B------:R-:W-:Y:S02]  /*3950*/  HADD2.F32 R146, -RZ, R149.reuse.H0_H0 ;  /* 0x20000095ff927230 */ /* 0x100fe40000004100 */
[----:B------:R-:W-:Y:S02]  /*3960*/  HADD2.F32 R147, -RZ, R149.H1_H1 ;  /* 0x30000095ff937230 */ /* 0x000fe40000004100 */
[--C-:B------:R-:W-:Y:S02]  /*3970*/  HADD2.F32 R148, -RZ, R150.reuse.H0_H0 ;  /* 0x20000096ff947230 */ /* 0x100fe40000004100 */
[----:B------:R-:W-:-:S02]  /*3980*/  HADD2.F32 R149, -RZ, R150.H1_H1 ;  /* 0x30000096ff957230 */ /* 0x000fc40000004100 */
[--C-:B------:R-:W-:Y:S02]  /*3990*/  HADD2.F32 R150, -RZ, R151.reuse.H0_H0 ;  /* 0x20000097ff967230 */ /* 0x100fe40000004100 */
[----:B------:R-:W-:-:S07]  /*39a0*/  HADD2.F32 R151, -RZ, R151.H1_H1 ;  /* 0x30000097ff977230 */ /* 0x000fce0000004100 */
.L_x_18400:
[----:B------:R-:W0:Y:S02]  /*39b0*/  LDC.64 R180, c[0x0][0x3a8] ;  /* 0x0000ea00ffb47b82 */ /* 0x000e240000000a00 */
[C---:B0-----:R-:W-:Y:S01]  /*39c0*/  IMAD.WIDE.U32 R180, R0.reuse, 0x20, R180 ;  /* 0x0000002000b47825 */ /* 0x041fe200078e00b4 */
[----:B------:R-:W-:-:S04]  /*39d0*/  IADD3 R0, PT, PT, R0, 0x80, RZ ;  /* 0x0000008000007810 */ /* 0x000fc80007ffe0ff */
[----:B------:R3:W-:Y:S04]  /*39e0*/  STG.E.128 desc[UR6][R180.64], R144 ;  /* 0x00000090b4007986 */ /* 0x0007e8000c101d06 */
[----:B------:R3:W-:Y:S02]  /*39f0*/  STG.E.128 desc[UR6][R180.64+0x10], R148 ;  /* 0x00001094b4007986 */ /* 0x0007e4000c101d06 */
.L_x_18397:
[----:B------:R-:W-:Y:S05]  /*3a00*/  BSYNC.RECONVERGENT B0 ;  /* 0x0000000000007941 */ /* 0x000fea0003800200 */
.L_x_18396:
        /* <DEDUP_REMOVED lines=19> */
[--C-:B0----5:R-:W-:Y:S02]  /*3b40*/  HADD2.F32 R152, -RZ, R156.reuse.H0_H0 ;  /* 0x2000009cff987230 */ /* 0x121fe40000004100 */
        /* <DEDUP_REMOVED lines=32> */
.L_x_18405:
[----:B0----5:R-:W-:Y:S02]  /*3d50*/  HADD2.F32 R152, -RZ, R156.H0_H0 ;  /* 0x2000009cff987230 */ /* 0x021fe40000004100 */
        /* <DEDUP_REMOVED lines=24> */
.L_x_18404:
[----:B------:R-:W-:Y:S05]  /*3ee0*/  @!P4 BRA `(.L_x_18407) ;  /* 0x000000000044c947 */ /* 0x000fea0003800000 */
[--C-:B0----5:R-:W-:Y:S02]  /*3ef0*/  HADD2.F32 R153, -RZ, R156.reuse.H0_H0 ;  /* 0x2000009cff997230 */ /* 0x121fe40000004100 */
        /* <DEDUP_REMOVED lines=16> */
.L_x_18407:
[--C-:B0----5:R-:W-:Y:S02]  /*4000*/  HADD2.F32 R152, -RZ, R156.reuse.H0_H0 ;  /* 0x2000009cff987230 */ /* 0x121fe40000004100 */
[----:B------:R-:W-:Y:S02]  /*4010*/  HADD2.F32 R153, -RZ, R156.H1_H1 ;  /* 0x3000009cff997230 */ /* 0x000fe40000004100 */
[--C-:B------:R-:W-:Y:S02]  /*4020*/  HADD2.F32 R154, -RZ, R157.reuse.H0_H0 ;  /* 0x2000009dff9a7230 */ /* 0x100fe40000004100 */
[----:B------:R-:W-:Y:S02]  /*4030*/  HADD2.F32 R155, -RZ, R157.H1_H1 ;  /* 0x3000009dff9b7230 */ /* 0x000fe40000004100 */
[--C-:B------:R-:W-:Y:S02]  /*4040*/  HADD2.F32 R156, -RZ, R158.reuse.H0_H0 ;  /* 0x2000009eff9c7230 */ /* 0x100fe40000004100 */
[----:B------:R-:W-:-:S02]  /*4050*/  HADD2.F32 R157, -RZ, R158.H1_H1 ;  /* 0x3000009eff9d7230 */ /* 0x000fc40000004100 */
[--C-:B------:R-:W-:Y:S02]  /*4060*/  HADD2.F32 R158, -RZ, R159.reuse.H0_H0 ;  /* 0x2000009fff9e7230 */ /* 0x100fe40000004100 */
[----:B------:R-:W-:-:S07]  /*4070*/  HADD2.F32 R159, -RZ, R159.H1_H1 ;  /* 0x3000009fff9f7230 */ /* 0x000fce0000004100 */
.L_x_18406:
[----:B------:R-:W0:Y:S02]  /*4080*/  LDC.64 R180, c[0x0][0x3a8] ;  /* 0x0000ea00ffb47b82 */ /* 0x000e240000000a00 */
[C---:B0-----:R-:W-:Y:S01]  /*4090*/  IMAD.WIDE.U32 R180, R0.reuse, 0x20, R180 ;  /* 0x0000002000b47825 */ /* 0x041fe200078e00b4 */
[----:B------:R-:W-:-:S04]  /*40a0*/  IADD3 R0, PT, PT, R0, 0x80, RZ ;  /* 0x0000008000007810 */ /* 0x000fc80007ffe0ff */
[----:B------:R4:W-:Y:S04]  /*40b0*/  STG.E.128 desc[UR6][R180.64], R152 ;  /* 0x00000098b4007986 */ /* 0x0009e8000c101d06 */
[----:B------:R4:W-:Y:S02]  /*40c0*/  STG.E.128 desc[UR6][R180.64+0x10], R156 ;  /* 0x0000109cb4007986 */ /* 0x0009e4000c101d06 */
.L_x_18403:
[----:B------:R-:W-:Y:S05]  /*40d0*/  BSYNC.RECONVERGENT B0 ;  /* 0x0000000000007941 */ /* 0x000fea0003800200 */
.L_x_18402:
        /* <DEDUP_REMOVED lines=52> */
.L_x_18411:
        /* <DEDUP_REMOVED lines=25> */
.L_x_18410:
        /* <DEDUP_REMOVED lines=18> */
.L_x_18413:
        /* <DEDUP_REMOVED lines=8> */
.L_x_18412:
[----:B------:R-:W0:Y:S02]  /*4750*/  LDC.64 R180, c[0x0][0x3a8] ;  /* 0x0000ea00ffb47b82 */ /* 0x000e240000000a00 */
[C---:B0-----:R-:W-:Y:S01]  /*4760*/  IMAD.WIDE.U32 R180, R0.reuse, 0x20, R180 ;  /* 0x0000002000b47825 */ /* 0x041fe200078e00b4 */
[----:B------:R-:W-:-:S04]  /*4770*/  IADD3 R0, PT, PT, R0, 0x80, RZ ;  /* 0x0000008000007810 */ /* 0x000fc80007ffe0ff */
[----:B------:R0:W-:Y:S04]  /*4780*/  STG.E.128 desc[UR6][R180.64], R160 ;  /* 0x000000a0b4007986 */ /* 0x0001e8000c101d06 */
[----:B------:R0:W-:Y:S02]  /*4790*/  STG.E.128 desc[UR6][R180.64+0x10], R164 ;  /* 0x000010a4b4007986 */ /* 0x0001e4000c101d06 */
.L_x_18409:
[----:B------:R-:W-:Y:S05]  /*47a0*/  BSYNC.RECONVERGENT B0 ;  /* 0x0000000000007941 */ /* 0x000fea0003800200 */
.L_x_18408:
        /* <DEDUP_REMOVED lines=28> */
[----:B---34-:R-:W-:Y:S02]  /*4970*/  HADD2.F32 R180, -RZ, R174.H1_H1 ;  /* 0x300000aeffb47230 */ /* 0x018fe40000004100 */
        /* <DEDUP_REMOVED lines=23> */
.L_x_18417:
        /* <DEDUP_REMOVED lines=8> */
[----:B---34-:R-:W-:Y:S02]  /*4b70*/  HADD2.F32 R180, -RZ, R174.H0_H0 ;  /* 0x200000aeffb47230 */ /* 0x018fe40000004100 */
        /* <DEDUP_REMOVED lines=16> */
.L_x_18416:
[----:B------:R-:W-:Y:S05]  /*4c80*/  @!P0 BRA `(.L_x_18419) ;  /* 0x0000000000448947 */ /* 0x000fea0003800000 */
[--C-:B0----5:R-:W-:Y:S02]  /*4c90*/  HADD2.F32 R169, -RZ, R172.reuse.H0_H0 ;  /* 0x200000acffa97230 */ /* 0x121fe40000004100 */
[----:B------:R-:W-:Y:S02]  /*4ca0*/  HADD2.F32 R172, -RZ, R172.H1_H1 ;  /* 0x300000acffac7230 */ /* 0x000fe40000004100 */
[--C-:B------:R-:W-:Y:S02]  /*4cb0*/  HADD2.F32 R171, -RZ, R173.reuse.H0_H0 ;  /* 0x200000adffab7230 */ /* 0x100fe40000004100 */
[----:B------:R-:W-:Y:S01]  /*4cc0*/  FADD.FTZ R168, R112, R169 ;  /* 0x000000a970a87221 */ /* 0x000fe20000010000 */
[----:B---34-:R-:W-:Y:S02]  /*4cd0*/  HADD2.F32 R180, -RZ, R173.H1_H1 ;  /* 0x300000adffb47230 */ /* 0x018fe40000004100 */
        /* <DEDUP_REMOVED lines=12> */
.L_x_18419:
        /* <DEDUP_REMOVED lines=8> */
.L_x_18418:
[----:B---34-:R-:W0:Y:S02]  /*4e20*/  LDC.64 R180, c[0x0][0x3a8] ;  /* 0x0000ea00ffb47b82 */ /* 0x018e240000000a00 */
[----:B0-----:R-:W-:-:S05]  /*4e30*/  IMAD.WIDE.U32 R180, R0, 0x20, R180 ;  /* 0x0000002000b47825 */ /* 0x001fca00078e00b4 */
[----:B------:R0:W-:Y:S04]  /*4e40*/  STG.E.128 desc[UR6][R180.64], R168 ;  /* 0x000000a8b4007986 */ /* 0x0001e8000c101d06 */
[----:B------:R0:W-:Y:S02]  /*4e50*/  STG.E.128 desc[UR6][R180.64+0x10], R172 ;  /* 0x000010acb4007986 */ /* 0x0001e4000c101d06 */
.L_x_18415:
[----:B------:R-:W-:Y:S05]  /*4e60*/  BSYNC.RECONVERGENT B0 ;  /* 0x0000000000007941 */ /* 0x000fea0003800200 */
.L_x_18414:
[----:B------:R-:W-:Y:S01]  /*4e70*/  FADD.FTZ R0, RZ, R120 ;  /* 0x00000078ff007221 */ /* 0x000fe20000010000 */
[C---:B------:R-:W-:Y:S01]  /*4e80*/  ISETP.GE.U32.AND P0, PT, R2.reuse, 0x80, PT ;  /* 0x000000800200780c */ /* 0x040fe20003f06070 */
[----:B------:R-:W-:Y:S01]  /*4e90*/  BSSY.RECONVERGENT B0, `(.L_x_18420) ;  /* 0x00000d8000007945 */ /* 0x000fe20003800200 */
[C---:B------:R-:W-:Y:S01]  /*4ea0*/  ISETP.GT.U32.AND P6, PT, R2.reuse, 0xff, PT ;  /* 0x000000ff0200780c */ /* 0x040fe20003fc4070 */
        /* <DEDUP_REMOVED lines=214> */
.L_x_18421:
[----:B------:R-:W-:Y:S05]  /*5c10*/  BSYNC.RECONVERGENT B0 ;  /* 0x0000000000007941 */ /* 0x000fea0003800200 */
.L_x_18420:
[----:B------:R-:W-:Y:S01]  /*5c20*/  BAR.SYNC.DEFER_BLOCKING 0x0 ;  /* 0x0000000000007b1d */ /* 0x000fe20000010000 */
[----:B------:R-:W-:Y:S02]  /*5c30*/  ISETP.GT.U32.AND P6, PT, R187, 0x3, PT ;  /* 0x00000003bb00780c */ /* 0x000fe40003fc4070 */
[----:B------:R-:W-:-:S03]  /*5c40*/  CS2R R182, SRZ ;  /* 0x0000000000b67805 */ /* 0x000fc6000001ff00 */
[----:B------:R-:W-:Y:S08]  /*5c50*/  BSSY.RECONVERGENT B0, `(.L_x_18422) ;  /* 0x000000a000007945 */ /* 0x000ff00003800200 */
[----:B------:R-:W-:Y:S05]  /*5c60*/  @P6 BRA `(.L_x_18423) ;  /* 0x0000000000206947 */ /* 0x000fea0003800000 */
[----:B------:R-:W1:Y:S01]  /*5c70*/  S2UR UR5, SR_CgaCtaId ;  /* 0x00000000000579c3 */ /* 0x000e620000008800 */
[----:B------:R-:W-:Y:S01]  /*5c80*/  UMOV UR4, 0x400 ;  /* 0x0000040000047882 */ /* 0x000fe20000000000 */
[----:B0-----:R-:W-:Y:S02]  /*5c90*/  SHF.L.U32 R179, R0, 0x3, RZ ;  /* 0x0000000300b37819 */ /* 0x001fe400000006ff */
[----:B------:R-:W-:Y:S02]  /*5ca0*/  MOV R188, R176 ;  /* 0x000000b000bc7202 */ /* 0x000fe40000000f00 */
[----:B------:R-:W-:Y:S01]  /*5cb0*/  LOP3.LUT R179, R179, 0xf8, RZ, 0xc0, !PT ;  /* 0x000000f8b3b37812 */ /* 0x000fe200078ec0ff */
[----:B-1----:R-:W-:-:S04]  /*5cc0*/  ULEA UR4, UR5, UR4, 0x18 ;  /* 0x0000000405047291 */ /* 0x002fc8000f8ec0ff */
[----:B------:R-:W-:-:S09]  /*5cd0*/  @UP1 UIADD3 UR4, UPT, UPT, UR4, 0x20, URZ ;  /* 0x0000002004041890 */ /* 0x000fd2000fffe0ff */
[----:B------:R1:W2:Y:S03]  /*5ce0*/  LDS.64 R182, [R179+UR4] ;  /* 0x00000004b3b67984 */ /* 0x0002a60008000a00 */
.L_x_18423:
[----:B------:R-:W-:Y:S05]  /*5cf0*/  BSYNC.RECONVERGENT B0 ;  /* 0x0000000000007941 */ /* 0x000fea0003800200 */
.L_x_18422:
[----:B01----:R-:W0:Y:S01]  /*5d00*/  SHFL.DOWN PT, R179, R188, 0x2, 0x1f ;  /* 0x08401f00bcb37f89 */ /* 0x003e2200000e0000 */
[----:B------:R-:W-:Y:S01]  /*5d10*/  ISETP.NE.AND P6, PT, RZ, UR12, PT ;  /* 0x0000000cff007c0c */ /* 0x000fe2000bfc5270 */
[----:B------:R-:W-:Y:S02]  /*5d20*/  BSSY.RECONVERGENT B0, `(.L_x_18424) ;  /* 0x0000081000007945 */ /* 0x000fe40003800200 */
[----:B--2---:R-:W1:Y:S01]  /*5d30*/  SHFL.DOWN PT, R181, R182, 0x2, 0x1f ;  /* 0x08401f00b6b57f89 */ /* 0x004e6200000e0000 */
[----:B0-----:R-:W-:Y:S02]  /*5d40*/  IADD3 R180, PT, PT, R179, R188, RZ ;  /* 0x000000bcb3b47210 */ /* 0x001fe40007ffe0ff */
[----:B------:R-:W-:Y:S02]  /*5d50*/  I2FP.F32.S32 R190, R179 ;  /* 0x000000b300be7245 */ /* 0x000fe40000201400 */
[----:B------:R-:W-:Y:S01]  /*5d60*/  I2FP.F32.S32 R185, R180 ;  /* 0x000000b400b97245 */ /* 0x000fe20000201400 */
[----:B------:R-:W0:Y:S01]  /*5d70*/  SHFL.DOWN PT, R189, R180, 0x1, 0x1f ;  /* 0x08201f00b4bd7f89 */ /* 0x000e2200000e0000 */
[----:B------:R-:W-:Y:S01]  /*5d80*/  I2FP.F32.S32 R179, R188 ;  /* 0x000000bc00b37245 */ /* 0x000fe20000201400 */
[C---:B-1----:R-:W-:Y:S01]  /*5d90*/  FMUL.FTZ R184, R181.reuse, R190 ;  /* 0x000000beb5b87220 */ /* 0x042fe20000410000 */
[----:B------:R-:W1:Y:S01]  /*5da0*/  MUFU.RCP R186, R185 ;  /* 0x000000b900ba7308 */ /* 0x000e620000001000 */
[----:B------:R-:W-:-:S02]  /*5db0*/  FADD.FTZ R181, -R181, R182 ;  /* 0x000000b6b5b57221 */ /* 0x000fc40000010100 */
[----:B------:R-:W-:Y:S02]  /*5dc0*/  FFMA.FTZ R187, R179, R182, R184 ;  /* 0x000000b6b3bb7223 */ /* 0x000fe400000100b8 */
        /* <DEDUP_REMOVED lines=12> */
[----:B-1----:R-:W-:-:S06]  /*5e90*/  FMUL.FTZ R191, R188, R191 ;  /* 0x000000bfbcbf7220 */ /* 0x002fcc0000410000 */
[----:B------:R-:W0:Y:S02]  /*5ea0*/  SHFL.IDX PT, R191, R191, RZ, 0x1f ;  /* 0x00001fffbfbf7589 */ /* 0x000e2400000e0000 */
[C---:B0-----:R-:W-:Y:S01]  /*5eb0*/  FMUL.FTZ R184, R191.reuse, R191 ;  /* 0x000000bfbfb87220 */ /* 0x041fe20000410000 */
[----:B------:R-:W-:-:S04]  /*5ec0*/  FSEL R180, R191, RZ, !P6 ;  /* 0x000000ffbfb47208 */ /* 0x000fc80007000000 */
[----:B------:R-:W-:Y:S02]  /*5ed0*/  FSEL R194, R184, RZ, P6 ;  /* 0x000000ffb8c27208 */ /* 0x000fe40003000000 */
[----:B------:R-:W0:Y:S01]  /*5ee0*/  SHFL.DOWN PT, R184, R183, 0x2, 0x1f ;  /* 0x08401f00b7b87f89 */ /* 0x000e2200000e0000 */
[----:B------:R-:W-:Y:S01]  /*5ef0*/  ISETP.NE.AND P6, PT, R0, RZ, PT ;  /* 0x000000ff0000720c */ /* 0x000fe20003fc5270 */
[----:B0-----:R-:W-:Y:S01]  /*5f00*/  FADD.FTZ R179, R184, R183 ;  /* 0x000000b7b8b37221 */ /* 0x001fe20000010000 */
[----:B------:R-:W-:-:S03]  /*5f10*/  FMUL.FTZ R184, R187, R187 ;  /* 0x000000bbbbb87220 */ /* 0x000fc60000410000 */
[----:B------:R-:W-:Y:S01]  /*5f20*/  FFMA.FTZ R179, R186, R181, R179 ;  /* 0x000000b5bab37223 */ /* 0x000fe200000100b3 */
[----:B------:R-:W-:Y:S01]  /*5f30*/  FMUL.FTZ R184, R185, R184 ;  /* 0x000000b8b9b87220 */ /* 0x000fe20000410000 */
[----:B------:R-:W0:Y:S03]  /*5f40*/  LDC R186, c[0x0][0x448] ;  /* 0x00011200ffba7b82 */ /* 0x000e260000000800 */
[----:B------:R-:W1:Y:S01]  /*5f50*/  SHFL.DOWN PT, R182, R179, 0x1, 0x1f ;  /* 0x08201f00b3b67f89 */ /* 0x000e6200000e0000 */
[----:B------:R-:W-:Y:S01]  /*5f60*/  FMUL.FTZ R184, R184, R189 ;  /* 0x000000bdb8b87220 */ /* 0x000fe20000410000 */
[----:B-1----:R-:W-:-:S03]  /*5f70*/  FADD.FTZ R181, R179, R182 ;  /* 0x000000b6b3b57221 */ /* 0x002fc60000010000 */
[----:B------:R-:W1:Y:S01]  /*5f80*/  @!P6 LDC.64 R182, c[0x0][0x3c0] ;  /* 0x0000f000ffb6eb82 */ /* 0x000e620000000a00 */
[----:B------:R-:W-:-:S06]  /*5f90*/  FFMA.FTZ R181, R188, R184, R181 ;  /* 0x000000b8bcb57223 */ /* 0x000fcc00000100b5 */
[----:B------:R-:W0:Y:S01]  /*5fa0*/  SHFL.IDX PT, R181, R181, RZ, 0x1f ;  /* 0x00001fffb5b57589 */ /* 0x000e2200000e0000 */
[----:B------:R-:W2:Y:S01]  /*5fb0*/  @!P6 LDC.64 R184, c[0x0][0x3c8] ;  /* 0x0000f200ffb8eb82 */ /* 0x000ea20000000a00 */
[----:B-1----:R-:W-:-:S05]  /*5fc0*/  @!P6 IMAD.WIDE R182, R177, 0x4, R182 ;  /* 0x00000004b1b6e825 */ /* 0x002fca00078e02b6 */
[----:B------:R1:W-:Y:S01]  /*5fd0*/  @!P6 STG.E desc[UR6][R182.64], R191 ;  /* 0x000000bfb600e986 */ /* 0x0003e2000c101906 */
[----:B0-----:R-:W-:Y:S01]  /*5fe0*/  FFMA.FTZ R179, R181, UR13, R186 ;  /* 0x0000000db5b37c23 */ /* 0x001fe200080100ba */
[----:B--2---:R-:W-:-:S04]  /*5ff0*/  @!P6 IMAD.WIDE R184, R177, 0x4, R184 ;  /* 0x00000004b1b8e825 */ /* 0x004fc800078e02b8 */
[----:B------:R-:W-:-:S06]  /*6000*/  FADD.FTZ R179, R179, R194 ;  /* 0x000000c2b3b37221 */ /* 0x000fcc0000010000 */
[----:B------:R-:W0:Y:S02]  /*6010*/  MUFU.RSQ R179, R179 ;  /* 0x000000b300b37308 */ /* 0x000e240000001400 */
[----:B0-----:R1:W-:Y:S01]  /*6020*/  @!P6 STG.E desc[UR6][R184.64], R179 ;  /* 0x000000b3b800e986 */ /* 0x0013e2000c101906 */
[----:B------:R-:W-:Y:S05]  /*6030*/  @!P0 BRA `(.L_x_18425) ;  /* 0x00000004003c8947 */ /* 0x000fea0003800000 */
[--C-:B-1----:R-:W-:Y:S01]  /*6040*/  FADD.FTZ R182, R126, -R180.reuse ;  /* 0x800000b47eb67221 */ /* 0x102fe20000010000 */
[----:B-----5:R-:W-:Y:S02]  /*6050*/  HADD2.F32 R181, -RZ, R199.H0_H0 ;  /* 0x200000c7ffb57230 */ /* 0x020fe40000004100 */
[----:B------:R-:W-:Y:S01]  /*6060*/  FADD.FTZ R186, R127, -R180 ;  /* 0x800000b47fba7221 */ /* 0x000fe20000010000 */
[----:B------:R-:W-:Y:S02]  /*6070*/  HADD2.F32 R183, -RZ, R75.H0_H0 ;  /* 0x2000004bffb77230 */ /* 0x000fe40000004100 */
[C---:B------:R-:W-:Y:S01]  /*6080*/  FMUL.FTZ R182, R179.reuse, R182 ;  /* 0x000000b6b3b67220 */ /* 0x040fe20000410000 */
[----:B------:R-:W-:Y:S02]  /*6090*/  HADD2.F32 R195, -RZ, R7.H0_H0 ;  /* 0x20000007ffc37230 */ /* 0x000fe40000004100 */
[----:B------:R-:W-:Y:S01]  /*60a0*/  FMUL.FTZ R190, R179, R186 ;  /* 0x000000bab3be7220 */ /* 0x000fe20000410000 */
[----:B------:R-:W-:-:S02]  /*60b0*/  HADD2.F32 R184, -RZ, R71.H0_H0 ;  /* 0x20000047ffb87230 */ /* 0x000fc40000004100 */
[C---:B------:R-:W-:Y:S01]  /*60c0*/  FFMA.FTZ R212, R182.reuse, R181, R183 ;  /* 0x000000b5b6d47223 */ /* 0x040fe200000100b7 */
        /* <DEDUP_REMOVED lines=9> */
[----:B------:R-:W-:Y:S01]  /*6160*/  FMUL.FTZ R182, R179, R182 ;  /* 0x000000b6b3b67220 */ /* 0x000fe20000410000 */
        /* <DEDUP_REMOVED lines=8> */
[----:B------:R-:W-:Y:S02]  /*61f0*/  HADD2.F32 R187, -RZ, R198.H1_H1 ;  /* 0x300000c6ffbb7230 */ /* 0x000fe40000004100 */
[----:B------:R-:W-:Y:S01]  /*6200*/  FADD.FTZ R182, R122, -R180 ;  /* 0x800000b47ab67221 */ /* 0x000fe20000010000 */
[----:B------:R-:W-:Y:S02]  /*6210*/  HADD2.F32 R189, -RZ, R74.H1_H1 ;  /* 0x3000004affbd7230 */ /* 0x000fe40000004100 */
[----:B------:R-:W-:Y:S01]  /*6220*/  FFMA.FTZ R214, R190, R191, R193 ;  /* 0x000000bfbed67223 */ /* 0x000fe200000100c1 */
[----:B------:R-:W-:Y:S02]  /*6230*/  HADD2.F32 R191, -RZ, R6.H1_H1 ;  /* 0x30000006ffbf7230 */ /* 0x000fe40000004100 */
[----:B------:R-:W-:Y:S01]  /*6240*/  FMUL.FTZ R182, R179, R182 ;  /* 0x000000b6b3b67220 */ /* 0x000fe20000410000 */
[----:B------:R-:W-:-:S02]  /*6250*/  HADD2.F32 R193, -RZ, R70.H1_H1 ;  /* 0x30000046ffc17230 */ /* 0x000fc40000004100 */
[C---:B------:R-:W-:Y:S01]  /*6260*/  FFMA.FTZ R213, R188.reuse, R187, R189 ;  /* 0x000000bbbcd57223 */ /* 0x040fe200000100bd */
[----:B------:R-:W-:Y:S02]  /*6270*/  HADD2.F32 R187, -RZ, R197.H1_H1 ;  /* 0x300000c5ffbb7230 */ /* 0x000fe40000004100 */
[----:B------:R-:W-:Y:S01]  /*6280*/  FADD.FTZ R190, R121, -R180 ;  /* 0x800000b479be7221 */ /* 0x000fe20000010000 */
[----:B------:R-:W-:Y:S02]  /*6290*/  HADD2.F32 R189, -RZ, R73.H1_H1 ;  /* 0x30000049ffbd7230 */ /* 0x000fe40000004100 */
[----:B------:R-:W-:Y:S01]  /*62a0*/  FFMA.FTZ R215, R188, R191, R193 ;  /* 0x000000bfbcd77223 */ /* 0x000fe200000100c1 */
[----:B------:R-:W-:Y:S02]  /*62b0*/  HADD2.F32 R181, -RZ, R197.H0_H0 ;  /* 0x200000c5ffb57230 */ /* 0x000fe40000004100 */
[----:B------:R-:W-:Y:S01]  /*62c0*/  FMUL.FTZ R190, R179, R190 ;  /* 0x000000beb3be7220 */ /* 0x000fe20000410000 */
[----:B------:R-:W-:-:S02]  /*62d0*/  HADD2.F32 R183, -RZ, R73.H0_H0 ;  /* 0x20000049ffb77230 */ /* 0x000fc40000004100 */
[----:B------:R-:W-:Y:S01]  /*62e0*/  FFMA.FTZ R207, R192, R187, R189 ;  /* 0x000000bbc0cf7223 */ /* 0x000fe200000100bd */
[----:B------:R-:W-:Y:S01]  /*62f0*/  HADD2.F32 R185, -RZ, R5.H0_H0 ;  /* 0x20000005ffb97230 */ /* 0x000fe20000004100 */
[----:B------:R-:W0:Y:S01]  /*6300*/  LDC.64 R188, c[0x0][0x428] ;  /* 0x00010a00ffbc7b82 */ /* 0x000e220000000a00 */
[----:B------:R-:W-:Y:S02]  /*6310*/  HADD2.F32 R184, -RZ, R69.H0_H0 ;  /* 0x20000045ffb87230 */ /* 0x000fe40000004100 */
[----:B------:R-:W-:Y:S01]  /*6320*/  FFMA.FTZ R204, R182, R181, R183 ;  /* 0x000000b5b6cc7223 */ /* 0x000fe200000100b7 */
[----:B------:R-:W-:Y:S01]  /*6330*/  HADD2.F32 R209, -RZ, R5.H1_H1 ;  /* 0x30000005ffd17230 */ /* 0x000fe20000004100 */
[----:B------:R-:W-:Y:S01]  /*6340*/  F2FP.F16.F32.PACK_AB R195, R214, R195 ;  /* 0x000000c3d6c3723e */ /* 0x000fe200000000ff */
[----:B------:R-:W-:Y:S02]  /*6350*/  HADD2.F32 R211, -RZ, R69.H1_H1 ;  /* 0x30000045ffd37230 */ /* 0x000fe40000004100 */
[----:B------:R-:W-:Y:S01]  /*6360*/  FFMA.FTZ R206, R182, R185, R184 ;  /* 0x000000b9b6ce7223 */ /* 0x000fe200000100b8 */
[----:B------:R-:W-:Y:S01]  /*6370*/  FADD.FTZ R184, R120, -R180 ;  /* 0x800000b478b87221 */ /* 0x000fe20000010000 */
[----:B------:R-:W1:Y:S01]  /*6380*/  LDC.64 R182, c[0x0][0x430] ;  /* 0x00010c00ffb67b82 */ /* 0x000e620000000a00 */
[----:B------:R-:W-:-:S02]  /*6390*/  HADD2.F32 R181, -RZ, R196.H0_H0 ;  /* 0x200000c4ffb57230 */ /* 0x000fc40000004100 */
[----:B------:R-:W-:Y:S01]  /*63a0*/  FFMA.FTZ R209, R192, R209, R211 ;  /* 0x000000d1c0d17223 */ /* 0x000fe200000100d3 */
[----:B------:R-:W-:Y:S02]  /*63b0*/  HADD2.F32 R185, -RZ, R72.H0_H0 ;  /* 0x20000048ffb97230 */ /* 0x000fe40000004100 */
[----:B------:R-:W-:Y:S01]  /*63c0*/  FMUL.FTZ R184, R179, R184 ;  /* 0x000000b8b3b87220 */ /* 0x000fe20000410000 */
[----:B------:R-:W-:Y:S02]  /*63d0*/  HADD2.F32 R187, -RZ, R4.H0_H0 ;  /* 0x20000004ffbb7230 */ /* 0x000fe40000004100 */
        /* <DEDUP_REMOVED lines=9> */
[----:B------:R-:W-:Y:S01]  /*6470*/  FFMA.FTZ R184, R190, R191, R193 ;  /* 0x000000bfbeb87223 */ /* 0x000fe200000100c1 */
[----:B------:R-:W-:Y:S01]  /*6480*/  F2FP.F16.F32.PACK_AB R186, R213, R208 ;  /* 0x000000d0d5ba723e */ /* 0x000fe200000000ff */
[----:B0-----:R-:W-:Y:S01]  /*6490*/  IMAD.WIDE.U32 R188, R178, 0x10, R188 ;  /* 0x00000010b2bc7825 */ /* 0x001fe200078e00bc */
[----:B------:R-:W-:-:S03]  /*64a0*/  F2FP.F16.F32.PACK_AB R193, R209, R206 ;  /* 0x000000ced1c1723e */ /* 0x000fc600000000ff */
[----:B------:R-:W-:Y:S01]  /*64b0*/  FFMA.FTZ R205, R190, R205, R194 ;  /* 0x000000cdbecd7223 */ /* 0x000fe200000100c2 */
[----:B------:R-:W-:Y:S02]  /*64c0*/  F2FP.F16.F32.PACK_AB R184, R184, R181 ;  /* 0x000000b5b8b8723e */ /* 0x000fe400000000ff */
[----:B------:R-:W-:Y:S01]  /*64d0*/  F2FP.F16.F32.PACK_AB R194, R215, R210 ;  /* 0x000000d2d7c2723e */ /* 0x000fe200000000ff */
[C---:B-1----:R-:W-:Y:S01]  /*64e0*/  IMAD.WIDE.U32 R182, R178.reuse, 0x10, R182 ;  /* 0x00000010b2b67825 */ /* 0x042fe200078e00b6 */
[----:B------:R-:W-:Y:S01]  /*64f0*/  F2FP.F16.F32.PACK_AB R192, R205, R192 ;  /* 0x000000c0cdc0723e */ /* 0x000fe200000000ff */
[----:B------:R0:W-:Y:S01]  /*6500*/  STG.E.128 desc[UR6][R188.64], R184 ;  /* 0x000000b8bc007986 */ /* 0x0001e2000c101d06 */
[----:B------:R-:W-:-:S03]  /*6510*/  IADD3 R178, PT, PT, R178, 0x80, RZ ;  /* 0x00000080b2b27810 */ /* 0x000fc60007ffe0ff */
[----:B------:R0:W-:Y:S04]  /*6520*/  STG.E.128 desc[UR6][R182.64], R192 ;  /* 0x000000c0b6007986 */ /* 0x0001e8000c101d06 */
.L_x_18425:
[----:B------:R-:W-:Y:S05]  /*6530*/  BSYNC.RECONVERGENT B0 ;  /* 0x0000000000007941 */ /* 0x000fea0003800200 */
.L_x_18424:
        /* <DEDUP_REMOVED lines=82> */
.L_x_18427:
[----:B------:R-:W-:Y:S05]  /*6a60*/  BSYNC.RECONVERGENT B0 ;  /* 0x0000000000007941 */ /* 0x000fea0003800200 */
.L_x_18426:
[----:B------:R-:W-:Y:S04]  /*6a70*/  BSSY.RECONVERGENT B0, `(.L_x_18428) ;  /* 0x0000051000007945 */ /* 0x000fe80003800200 */
        /* <DEDUP_REMOVED lines=80> */
.L_x_18429:
[----:B------:R-:W-:Y:S05]  /*6f80*/  BSYNC.RECONVERGENT B0 ;  /* 0x0000000000007941 */ /* 0x000fea0003800200 */
.L_x_18428:
        /* <DEDUP_REMOVED lines=81> */
.L_x_18431:
[----:B------:R-:W-:Y:S05]  /*74a0*/  BSYNC.RECONVERGENT B0 ;  /* 0x0000000000007941 */ /* 0x000fea0003800200 */
.L_x_18430:
        /* <DEDUP_REMOVED lines=81> */
.L_x_18433:
[----:B------:R-:W-:Y:S05]  /*79c0*/  BSYNC.RECONVERGENT B0 ;  /* 0x0000000000007941 */ /* 0x000fea0003800200 */
.L_x_18432:
        /* <DEDUP_REMOVED lines=81> */
.L_x_18435:
[----:B------:R-:W-:Y:S05]  /*7ee0*/  BSYNC.RECONVERGENT B0 ;  /* 0x0000000000007941 */ /* 0x000fea0003800200 */
.L_x_18434:
[----:B------:R-:W-:Y:S04]  /*7ef0*/  BSSY.RECONVERGENT B0, `(.L_x_18436) ;  /* 0x0000050000007945 */ /* 0x000fe80003800200 */
[----:B------:R-:W-:Y:S05]  /*7f00*/  @!P5 BRA `(.L_x_18437) ;  /* 0x000000040038d947 */ /* 0x000fea0003800000 */
[--C-:B01234-:R-:W-:Y:S01]  /*7f10*/  FADD.FTZ R182, R168, -R180.reuse ;  /* 0x800000b4a8b67221 */ /* 0x11ffe20000010000 */
[--C-:B------:R-:W-:Y:S01]  /*7f20*/  FADD.FTZ R184, R169, -R180.reuse ;  /* 0x800000b4a9b87221 */ /* 0x100fe20000010000 */
[--C-:B------:R-:W-:Y:S01]  /*7f30*/  FADD.FTZ R186, R170, -R180.reuse ;  /* 0x800000b4aaba7221 */ /* 0x100fe20000010000 */
[--C-:B------:R-:W-:Y:S01]  /*7f40*/  FADD.FTZ R188, R171, -R180.reuse ;  /* 0x800000b4abbc7221 */ /* 0x100fe20000010000 */
[--C-:B------:R-:W-:Y:S01]  /*7f50*/  FADD.FTZ R192, R172, -R180.reuse ;  /* 0x800000b4acc07221 */ /* 0x100fe20000010000 */
[--C-:B------:R-:W-:Y:S01]  /*7f60*/  FADD.FTZ R206, R173, -R180.reuse ;  /* 0x800000b4adce7221 */ /* 0x100fe20000010000 */
[--C-:B------:R-:W-:Y:S01]  /*7f70*/  FADD.FTZ R210, R174, -R180.reuse ;  /* 0x800000b4aed27221 */ /* 0x100fe20000010000 */
[----:B-----5:R-:W-:Y:S02]  /*7f80*/  HADD2.F32 R181, -RZ, R104.H0_H0 ;  /* 0x20000068ffb57230 */ /* 0x020fe40000004100 */
[----:B------:R-:W-:Y:S01]  /*7f90*/  FADD.FTZ R180, R175, -R180 ;  /* 0x800000b4afb47221 */ /* 0x000fe20000010000 */
[----:B------:R-:W-:-:S02]  /*7fa0*/  HADD2.F32 R183, -RZ, R100.H0_H0 ;  /* 0x20000064ffb77230 */ /* 0x000fc40000004100 */
        /* <DEDUP_REMOVED lines=9> */
[----:B------:R-:W-:Y:S02]  /*8040*/  HADD2.F32 R179, -RZ, R108.H0_H0 ;  /* 0x2000006cffb37230 */ /* 0x000fe40000004100 */
[----:B------:R-:W-:-:S02]  /*8050*/  HADD2.F32 R181, -RZ, R96.H0_H0 ;  /* 0x20000060ffb57230 */ /* 0x000fc40000004100 */
[----:B------:R-:W-:Y:S02]  /*8060*/  HADD2.F32 R183, -RZ, R104.H1_H1 ;  /* 0x30000068ffb77230 */ /* 0x000fe40000004100 */
[----:B------:R-:W-:Y:S02]  /*8070*/  HADD2.F32 R185, -RZ, R100.H1_H1 ;  /* 0x30000064ffb97230 */ /* 0x000fe40000004100 */
[----:B------:R-:W-:Y:S01]  /*8080*/  FFMA.FTZ R187, R182, R179, R181 ;  /* 0x000000b3b6bb7223 */ /* 0x000fe200000100b5 */
[----:B------:R-:W-:Y:S02]  /*8090*/  HADD2.F32 R191, -RZ, R108.H1_H1 ;  /* 0x3000006cffbf7230 */ /* 0x000fe40000004100 */
[----:B------:R-:W-:Y:S02]  /*80a0*/  HADD2.F32 R180, -RZ, R96.H1_H1 ;  /* 0x30000060ffb47230 */ /* 0x000fe40000004100 */
[----:B------:R-:W-:Y:S01]  /*80b0*/  FFMA.FTZ R189, R184, R183, R185 ;  /* 0x000000b7b8bd7223 */ /* 0x000fe200000100b9 */
[----:B------:R-:W-:Y:S01]  /*80c0*/  HADD2.F32 R193, -RZ, R105.H0_H0 ;  /* 0x20000069ffc17230 */ /* 0x000fe20000004100 */
[----:B------:R-:W0:Y:S01]  /*80d0*/  LDC.64 R182, c[0x0][0x428] ;  /* 0x00010a00ffb67b82 */ /* 0x000e220000000a00 */
[----:B------:R-:W-:-:S02]  /*80e0*/  HADD2.F32 R195, -RZ, R101.H0_H0 ;  /* 0x20000065ffc37230 */ /* 0x000fc40000004100 */
[----:B------:R-:W-:Y:S01]  /*80f0*/  FFMA.FTZ R188, R184, R191, R180 ;  /* 0x000000bfb8bc7223 */ /* 0x000fe200000100b4 */
[----:B------:R-:W-:Y:S02]  /*8100*/  HADD2.F32 R205, -RZ, R109.H0_H0 ;  /* 0x2000006dffcd7230 */ /* 0x000fe40000004100 */
[----:B------:R-:W-:Y:S02]  /*8110*/  HADD2.F32 R192, -RZ, R97.H0_H0 ;  /* 0x20000061ffc07230 */ /* 0x000fe40000004100 */
[C---:B------:R-:W-:Y:S01]  /*8120*/  FFMA.FTZ R193, R190.reuse, R193, R195 ;  /* 0x000000c1bec17223 */ /* 0x040fe200000100c3 */
[----:B------:R-:W-:Y:S01]  /*8130*/  HADD2.F32 R179, -RZ, R105.H1_H1 ;  /* 0x30000069ffb37230 */ /* 0x000fe20000004100 */
[----:B------:R-:W1:Y:S01]  /*8140*/  LDC.64 R180, c[0x0][0x430] ;  /* 0x00010c00ffb47b82 */ /* 0x000e620000000a00 */
[----:B------:R-:W-:Y:S02]  /*8150*/  HADD2.F32 R185, -RZ, R101.H1_H1 ;  /* 0x30000065ffb97230 */ /* 0x000fe40000004100 */
[----:B------:R-:W-:Y:S01]  /*8160*/  FFMA.FTZ R192, R190, R205, R192 ;  /* 0x000000cdbec07223 */ /* 0x000fe200000100c0 */
[----:B------:R-:W-:-:S02]  /*8170*/  HADD2.F32 R191, -RZ, R109.H1_H1 ;  /* 0x3000006dffbf7230 */ /* 0x000fc40000004100 */
[----:B------:R-:W-:Y:S02]  /*8180*/  HADD2.F32 R184, -RZ, R97.H1_H1 ;  /* 0x30000061ffb87230 */ /* 0x000fe40000004100 */
[C---:B------:R-:W-:Y:S01]  /*8190*/  FFMA.FTZ R190, R194.reuse, R179, R185 ;  /* 0x000000b3c2be7223 */ /* 0x040fe200000100b9 */
[----:B------:R-:W-:Y:S02]  /*81a0*/  HADD2.F32 R207, -RZ, R110.H0_H0 ;  /* 0x2000006effcf7230 */ /* 0x000fe40000004100 */
[----:B------:R-:W-:Y:S02]  /*81b0*/  HADD2.F32 R206, -RZ, R98.H0_H0 ;  /* 0x20000062ffce7230 */ /* 0x000fe40000004100 */
[----:B------:R-:W-:Y:S01]  /*81c0*/  FFMA.FTZ R191, R194, R191, R184 ;  /* 0x000000bfc2bf7223 */ /* 0x000fe200000100b8 */
[----:B------:R-:W-:Y:S02]  /*81d0*/  HADD2.F32 R209, -RZ, R106.H1_H1 ;  /* 0x3000006affd17230 */ /* 0x000fe40000004100 */
[----:B------:R-:W-:-:S02]  /*81e0*/  HADD2.F32 R211, -RZ, R102.H1_H1 ;  /* 0x30000066ffd37230 */ /* 0x000fc40000004100 */
[----:B------:R-:W-:Y:S01]  /*81f0*/  FFMA.FTZ R206, R204, R207, R206 ;  /* 0x000000cfccce7223 */ /* 0x000fe200000100ce */
[----:B------:R-:W-:Y:S02]  /*8200*/  HADD2.F32 R195, -RZ, R106.H0_H0 ;  /* 0x2000006affc37230 */ /* 0x000fe40000004100 */
[----:B------:R-:W-:Y:S02]  /*8210*/  HADD2.F32 R205, -RZ, R102.H0_H0 ;  /* 0x20000066ffcd7230 */ /* 0x000fe40000004100 */
[----:B------:R-:W-:Y:S01]  /*8220*/  FFMA.FTZ R194, R208, R209, R211 ;  /* 0x000000d1d0c27223 */ /* 0x000fe200000100d3 */
[----:B------:R-:W-:Y:S02]  /*8230*/  HADD2.F32 R179, -RZ, R110.H1_H1 ;  /* 0x3000006effb37230 */ /* 0x000fe40000004100 */
[----:B------:R-:W-:Y:S02]  /*8240*/  HADD2.F32 R185, -RZ, R98.H1_H1 ;  /* 0x30000062ffb97230 */ /* 0x000fe40000004100 */
[----:B------:R-:W-:Y:S01]  /*8250*/  FFMA.FTZ R195, R204, R195, R205 ;  /* 0x000000c3ccc37223 */ /* 0x000fe200000100cd */
[----:B------:R-:W-:-:S02]  /*8260*/  HADD2.F32 R207, -RZ, R107.H0_H0 ;  /* 0x2000006bffcf7230 */ /* 0x000fc40000004100 */
[----:B------:R-:W-:Y:S02]  /*8270*/  HADD2.F32 R209, -RZ, R103.H0_H0 ;  /* 0x20000067ffd17230 */ /* 0x000fe40000004100 */
[----:B------:R-:W-:Y:S01]  /*8280*/  FFMA.FTZ R205, R208, R179, R185 ;  /* 0x000000b3d0cd7223 */ /* 0x000fe200000100b9 */
[----:B------:R-:W-:Y:S02]  /*8290*/  HADD2.F32 R213, -RZ, R107.H1_H1 ;  /* 0x3000006bffd57230 */ /* 0x000fe40000004100 */
[----:B------:R-:W-:Y:S02]  /*82a0*/  HADD2.F32 R215, -RZ, R103.H1_H1 ;  /* 0x30000067ffd77230 */ /* 0x000fe40000004100 */
[----:B------:R-:W-:Y:S01]  /*82b0*/  FFMA.FTZ R207, R210, R207, R209 ;  /* 0x000000cfd2cf7223 */ /* 0x000fe200000100d1 */
        /* <DEDUP_REMOVED lines=11> */
[----:B-1----:R-:W-:Y:S01]  /*8370*/  IMAD.WIDE.U32 R178, R178, 0x10, R180 ;  /* 0x00000010b2b27825 */ /* 0x002fe200078e00b4 */
[----:B------:R-:W-:Y:S02]  /*8380*/  F2FP.F16.F32.PACK_AB R181, R190, R193 ;  /* 0x000000c1beb5723e */ /* 0x000fe400000000ff */
[----:B------:R-:W-:Y:S02]  /*8390*/  F2FP.F16.F32.PACK_AB R180, R189, R186 ;  /* 0x000000babdb4723e */ /* 0x000fe400000000ff */
[----:B------:R-:W-:Y:S02]  /*83a0*/  F2FP.F16.F32.PACK_AB R183, R204, R207 ;  /* 0x000000cfccb7723e */ /* 0x000fe400000000ff */
[----:B------:R-:W-:Y:S02]  /*83b0*/  F2FP.F16.F32.PACK_AB R207, R214, R211 ;  /* 0x000000d3d6cf723e */ /* 0x000fe400000000ff */
[----:B------:R-:W-:Y:S01]  /*83c0*/  F2FP.F16.F32.PACK_AB R204, R188, R187 ;  /* 0x000000bbbccc723e */ /* 0x000fe200000000ff */
[----:B------:R0:W-:Y:S04]  /*83d0*/  STG.E.128 desc[UR6][R184.64], R180 ;  /* 0x000000b4b8007986 */ /* 0x0001e8000c101d06 */
[----:B------:R0:W-:Y:S02]  /*83e0*/  STG.E.128 desc[UR6][R178.64], R204 ;  /* 0x000000ccb2007986 */ /* 0x0001e4000c101d06 */
.L_x_18437:
[----:B------:R-:W-:Y:S05]  /*83f0*/  BSYNC.RECONVERGENT B0 ;  /* 0x0000000000007941 */ /* 0x000fea0003800200 */
.L_x_18436:
[----:B01----:R-:W0:Y:S01]  /*8400*/  LDC.64 R178, c[0x0][0x380] ;  /* 0x0000e000ffb27b82 */ /* 0x003e220000000a00 */
[----:B------:R-:W-:Y:S01]  /*8410*/  UPLOP3.LUT UP1, UPT, UPT, UPT, UP1, 0x40, 0x4 ;  /* 0x000000000004789c */ /* 0x000fe20003f2e810 */
[----:B0-----:R-:W-:-:S04]  /*8420*/  IADD3 R177, PT, PT, R177, R178, RZ ;  /* 0x000000b2b1b17210 */ /* 0x001fc80007ffe0ff */
[----:B------:R-:W-:-:S13]  /*8430*/  ISETP.GE.AND P1, PT, R177, R179, PT ;  /* 0x000000b3b100720c */ /* 0x000fda0003f26270 */
[----:B------:R-:W-:Y:S05]  /*8440*/  @!P1 BRA `(.L_x_18438) ;  /* 0xffffff9800749947 */ /* 0x000fea000383ffff */
[----:B------:R-:W-:Y:S05]  /*8450*/  EXIT ;  /* 0x000000000000794d */ /* 0x000fea0003800000 */
.L_x_18439:
        /* <DEDUP_REMOVED lines=10> */
.L_x_27892:


//--------------------- .text._ZN10layer_norm31ln_parallel_residual_fwd_kernelINS_13Kernel_traitsI6__halfS2_fS2_fjLj7168ELj1ELj1ELj4ELj16ENS_18Kernel_traits_baseILj7168ES2_S2_fS2_fjLj128EEEEELb0ELb0ELb1EEEvNS_9FwdParamsE --------------------------
	.section	.text._ZN10layer_norm31ln_parallel_residual_fwd_kernelINS_13Kernel_traitsI6__halfS2_fS2_fjLj7168ELj1ELj1ELj4ELj16ENS_18Kernel_traits_baseILj7168ES2_S2_fS2_fjLj128EEEEELb0ELb0ELb1EEEvNS_9FwdParamsE,"ax",@progbits
	.align	128
        .global         _ZN10layer_norm31ln_parallel_residual_fwd_kernelINS_13Kernel_traitsI6__halfS2_fS2_fjLj7168ELj1ELj1ELj4ELj16ENS_18Kernel_traits_baseILj7168ES2_S2_fS2_fjLj128EEEEELb0ELb0ELb1EEEvNS_9FwdParamsE
        .type           _ZN10layer_norm31ln_parallel_residual_fwd_kernelINS_13Kernel_traitsI6__halfS2_fS2_fjLj7168ELj1ELj1ELj4ELj16ENS_18Kernel_traits_baseILj7168ES2_S2_fS2_fjLj128EEEEELb0ELb0ELb1EEEvNS_9FwdParamsE,@function
        .size           _ZN10layer_norm31ln_parallel_residual_fwd_kernelINS_13Kernel_traitsI6__halfS2_fS2_fjLj7168ELj1ELj1ELj4ELj16ENS_18Kernel_traits_baseILj7168ES2_S2_fS2_fjLj128EEEEELb0ELb0ELb1EEEvNS_9FwdParamsE,(.L_x_27893 - _ZN10layer_norm31ln_parallel_residual_fwd_kernelINS_13Kernel_traitsI6__halfS2_fS2_fjLj7168ELj1ELj1ELj4ELj16ENS_18Kernel_traits_baseILj7168ES2_S2_fS2_fjLj128EEEEELb0ELb0ELb1EEEvNS_9FwdParamsE)
        .other          _ZN10layer_norm31ln_parallel_residual_fwd_kernelINS_13Kernel_traitsI6__halfS2_fS2_fjLj7168ELj1ELj1ELj4ELj16ENS_18Kernel_traits_baseILj7168ES2_S2_fS2_fjLj128EEEEELb0ELb0ELb1EEEvNS_9FwdParamsE,@"STO_CUDA_ENTRY STV_DEFAULT"
_ZN10layer_norm31ln_parallel_residual_fwd_kernelINS_13Kernel_traitsI6__halfS2_fS2_fjLj7168ELj1ELj1ELj4ELj16ENS_18Kernel_traits_baseILj7168ES2_S2_fS2_fjLj128EEEEELb0ELb0ELb1EEEvNS_9FwdParamsE:
.text._ZN10layer_norm31ln_parallel_residual_fwd_kernelINS_13Kernel_traitsI6__halfS2_fS2_fjLj7168ELj1ELj1ELj4ELj16ENS_18Kernel_traits_baseILj7168ES2_S2_fS2_fjLj128EEEEELb0ELb0ELb1EEEvNS_9FwdParamsE:
        /* <DEDUP_REMOVED lines=8> */
[----:B---3--:R-:W-:Y:S05]  /*0080*/  BRA.U UP0, `(.L_x_18440) ;  /* 0x0000000500747547 */ /* 0x008fea000b800000 */
[----:B------:R-:W0:Y:S02]  /*0090*/  LDCU.64 UR4, c[0x0][0x440] ;  /* 0x00008800ff0477ac */ /* 0x000e240008000a00 */
[----:B0-----:R-:W-:-:S04]  /*00a0*/  UISETP.NE.U32.AND UP0, UPT, UR4, URZ, UPT ;  /* 0x000000ff0400728c */ /* 0x001fc8000bf05070 */
[----:B------:R-:W-:-:S09]  /*00b0*/  UISETP.NE.AND.EX UP0, UPT, UR5, URZ, UPT, UP0 ;  /* 0x000000ff0500728c */ /* 0x000fd2000bf05300 */
[----:B------:R-:W-:Y:S05]  /*00c0*/  BRA.U UP0, `(.L_x_18441) ;  /* 0x0000000100bc7547 */ /* 0x000fea000b800000 */
        /* <DEDUP_REMOVED lines=47> */
.L_x_18441:
[----:B------:R-:W2:Y:S08]  /*03c0*/  LDC.64 R6, c[0x0][0x3d0] ;  /* 0x0000f400ff067b82 */ /* 0x000eb00000000a00 */
[----:B------:R-:W0:Y:S08]  /*03d0*/  LDC.64 R8, c[0x0][0x3d8] ;  /* 0x0000f600ff087b82 */ /* 0x000e300000000a00 */
[----:B------:R-:W1:Y:S01]  /*03e0*/  LDC.64 R4, c[0x0][0x440] ;  /* 0x00011000ff047b82 */ /* 0x000e620000000a00 */
[----:B--2---:R-:W-:-:S05]  /*03f0*/  IMAD.WIDE.U32 R6, R0, 0x10, R6 ;  /* 0x0000001000067825 */ /* 0x004fca00078e0006 */
[----:B------:R2:W5:Y:S01]  /*0400*/  LDG.E.128 R28, desc[UR6][R6.64] ;  /* 0x00000006061c7981 */ /* 0x000562000c1e1d00 */
[----:B0-----:R-:W-:-:S03]  /*0410*/  IMAD.WIDE.U32 R8, R0, 0x10, R8 ;  /* 0x0000001000087825 */ /* 0x001fc600078e0008 */
[----:B------:R2:W5:Y:S04]  /*0420*/  LDG.E.128 R32, desc[UR6][R6.64+0x800] ;  /* 0x0008000606207981 */ /* 0x000568000c1e1d00 */
        /* <DEDUP_REMOVED lines=34> */
[----:B--2---:R-:W-:Y:S06]  /*0650*/  BRA `(.L_x_18442) ;  /* 0x0000000400487947 */ /* 0x004fec0003800000 */
.L_x_18440:
[----:B------:R-:W0:Y:S02]  /*0660*/  LDCU.64 UR4, c[0x0][0x440] ;  /* 0x00008800ff0477ac */ /* 0x000e240008000a00 */
[----:B0-----:R-:W-:-:S04]  /*0670*/  UISETP.NE.U32.AND UP0, UPT, UR4, URZ, UPT ;  /* 0x000000ff0400728c */ /* 0x001fc8000bf05070 */
[----:B------:R-:W-:-:S09]  /*0680*/  UISETP.NE.AND.EX UP0, UPT, UR5, URZ, UPT, UP0 ;  /* 0x000000ff0500728c */ /* 0x000fd2000bf05300 */
[----:B------:R-:W-:Y:S05]  /*0690*/  BRA.U !UP0, `(.L_x_18443) ;  /* 0x0000000108947547 */ /* 0x000fea000b800000 */
[----:B------:R-:W2:Y:S08]  /*06a0*/  LDC.64 R6, c[0x0][0x3d0] ;  /* 0x0000f400ff067b82 */ /* 0x000eb00000000a00 */
[----:B------:R-:W0:Y:S08]  /*06b0*/  LDC.64 R4, c[0x0][0x438] ;  /* 0x00010e00ff047b82 */ /* 0x000e300000000a00 */
[----:B------:R-:W1:Y:S08]  /*06c0*/  LDC.64 R8, c[0x0][0x3d8] ;  /* 0x0000f600ff087b82 */ /* 0x000e700000000a00 */
[----:B------:R-:W3:Y:S01]  /*06d0*/  LDC.64 R10, c[0x0][0x440] ;  /* 0x00011000ff0a7b82 */ /* 0x000ee20000000a00 */
[----:B--2---:R-:W-:-:S05]  /*06e0*/  IMAD.WIDE.U32 R6, R0, 0x10, R6 ;  /* 0x0000001000067825 */ /* 0x004fca00078e0006 */
[----:B------:R2:W5:Y:S01]  /*06f0*/  LDG.E.128 R28, desc[UR6][R6.64] ;  /* 0x00000006061c7981 */ /* 0x000562000c1e1d00 */
[----:B0-----:R-:W-:-:S03]  /*0700*/  IMAD.WIDE.U32 R4, R0, 0x10, R4 ;  /* 0x0000001000047825 */ /* 0x001fc600078e0004 */
[----:B------:R2:W5:Y:S04]  /*0710*/  LDG.E.128 R32, desc[UR6][R6.64+0x800] ;  /* 0x0008000606207981 */ /* 0x000568000c1e1d00 */
[----:B------:R2:W5:Y:S01]  /*0720*/  LDG.E.128 R36, desc[UR6][R6.64+0x1000] ;  /* 0x0010000606247981 */ /* 0x000562000c1e1d00 */
[----:B-1----:R-:W-:-:S03]  /*0730*/  IMAD.WIDE.U32 R8, R0, 0x10, R8 ;  /* 0x0000001000087825 */ /* 0x002fc600078e0008 */
        /* <DEDUP_REMOVED lines=27> */
.L_x_18443:
        /* <DEDUP_REMOVED lines=40> */
[----:B--2---:R-:W-:-:S07]  /*0b70*/  CS2R R136, SRZ ;  /* 0x0000000000887805 */ /* 0x004fce000001ff00 */
.L_x_18442:
[----:B------:R-:W0:Y:S02]  /*0b80*/  LDCU UR4, c[0x0][0x384] ;  /* 0x00007080ff0477ac */ /* 0x000e240008000800 */
[----:B0-----:R-:W-:-:S13]  /*0b90*/  ISETP.GE.AND P0, PT, R2, UR4, PT ;  /* 0x0000000402007c0c */ /* 0x001fda000bf06270 */
[----:B------:R-:W-:Y:S05]  /*0ba0*/  @P0 EXIT ;  /* 0x000000000000094d */ /* 0x000fea0003800000 */
[----:B------:R-:W0:Y:S01]  /*0bb0*/  LDCU.64 UR4, c[0x0][0x398] ;  /* 0x00007300ff0477ac */ /* 0x000e220008000a00 */
[----:B------:R-:W1:Y:S01]  /*0bc0*/  LDCU UR8, c[0x0][0x388] ;  /* 0x00007100ff0877ac */ /* 0x000e620008000800 */
[----:B------:R-:W3:Y:S01]  /*0bd0*/  LDCU.U8 UR9, c[0x0][0x410] ;  /* 0x00008200ff0977ac */ /* 0x000ee20008000000 */
[----:B------:R-:W4:Y:S01]  /*0be0*/  LDCU UR12, c[0x0][0x400] ;  /* 0x00008000ff0c77ac */ /* 0x000f220008000800 */
[----:B------:R-:W1:Y:S01]  /*0bf0*/  LDCU.64 UR10, c[0x0][0x3a0] ;  /* 0x00007400ff0a77ac */ /* 0x000e620008000a00 */
[----:B0-----:R-:W-:Y:S02]  /*0c00*/  UISETP.NE.U32.AND UP0, UPT, UR4, URZ, UPT ;  /* 0x000000ff0400728c */ /* 0x001fe4000bf05070 */
[----:B------:R-:W-:Y:S02]  /*0c10*/  UPLOP3.LUT UP1, UPT, UPT, UPT, UPT, 0x40, 0x4 ;  /* 0x000000000004789c */ /* 0x000fe40003f2e870 */
[----:B------:R-:W-:-:S06]  /*0c20*/  UISETP.NE.AND.EX UP0, UPT, UR5, URZ, UPT, UP0 ;  /* 0x000000ff0500728c */ /* 0x000fcc000bf05300 */
[----:B-1-34-:R-:W-:-:S13]  /*0c30*/  PLOP3.LUT P1, PT, PT, PT, UP0, 0x80, 0x8 ;  /* 0x000000000008781c */ /* 0x01afda0003f2f008 */
.L_x_18476:
[----:B------:R-:W-:Y:S01]  /*0c40*/  ISETP.NE.U32.AND P0, PT, RZ, UR10, PT ;  /* 0x0000000aff007c0c */ /* 0x000fe2000bf05070 */
[----:B-1----:R-:W0:Y:S01]  /*0c50*/  LDC.64 R152, c[0x0][0x390] ;  /* 0x0000e400ff987b82 */ /* 0x002e220000000a00 */
[----:B------:R-:W-:Y:S02]  /*0c60*/  IMAD R3, R2, UR8, RZ ;  /* 0x0000000802037c24 */ /* 0x000fe4000f8e02ff */
[----:B------:R-:W-:-:S03]  /*0c70*/  ISETP.NE.AND.EX P0, PT, RZ, UR11, PT, P0 ;  /* 0x0000000bff007c0c */ /* 0x000fc6000bf05300 */
[----:B--2---:R-:W-:Y:S02]  /*0c80*/  SHF.R.S32.HI R8, RZ, 0x1f, R3 ;  /* 0x0000001fff087819 */ /* 0x004fe40000011403 */
        /* <DEDUP_REMOVED lines=27> */
.L_x_18445:
[----:B-----5:R-:W-:Y:S02]  /*0e40*/  HADD2.F32 R3, -RZ, R176.H0_H0 ;  /* 0x200000b0ff037230 */ /* 0x020fe40000004100 */
[----:B------:R-:W-:Y:S02]  /*0e50*/  HADD2.F32 R7, -RZ, R178.H0_H0 ;  /* 0x200000b2ff077230 */ /* 0x000fe40000004100 */
[----:B------:R-:W-:Y:S02]  /*0e60*/  HADD2.F32 R176, -RZ, R176.H1_H1 ;  /* 0x300000b0ffb07230 */ /* 0x000fe40000004100 */
[----:B------:R-:W-:Y:S01]  /*0e70*/  FADD.FTZ R180, R144, R3 ;  /* 0x0000000390b47221 */ /* 0x000fe20000010000 */
[----:B------:R-:W-:Y:S02]  /*0e80*/  HADD2.F32 R178, -RZ, R178.H1_H1 ;  /* 0x300000b2ffb27230 */ /* 0x000fe40000004100 */
        /* <DEDUP_REMOVED lines=8> */
[----:B------:R-:W-:Y:S01]  /*0f10*/  FADD.FTZ R176, R148, R7 ;  /* 0x0000000794b07221 */ /* 0x000fe20000010000 */
[----:B------:R-:W-:Y:S01]  /*0f20*/  FADD.FTZ R178, R150, R11 ;  /* 0x0000000b96b27221 */ /* 0x000fe20000010000 */
[----:B------:R-:W-:Y:S01]  /*0f30*/  FADD.FTZ R179, R151, R4 ;  /* 0x0000000497b37221 */ /* 0x000fe20000010000 */
[----:B------:R-:W-:Y:S06]  /*0f40*/  BRA `(.L_x_18446) ;  /* 0x0000000000f07947 */ /* 0x000fec0003800000 */
.L_x_18444:
[----:B------:R-:W-:-:S04]  /*0f50*/  UISETP.NE.U32.AND UP0, UPT, UR10, URZ, UPT ;  /* 0x000000ff0a00728c */ /* 0x000fc8000bf05070 */
[----:B------:R-:W-:-:S09]  /*0f60*/  UISETP.NE.AND.EX UP0, UPT, UR11, URZ, UPT, UP0 ;  /* 0x000000ff0b00728c */ /* 0x000fd2000bf05300 */
[----:B------:R-:W-:Y:S05]  /*0f70*/  BRA.U UP0, `(.L_x_18447) ;  /* 0x0000000100647547 */ /* 0x000fea000b800000 */
[--C-:B-----5:R-:W-:Y:S02]  /*0f80*/  HADD2.F32 R3, -RZ, R176.reuse.H0_H0 ;  /* 0x200000b0ff037230 */ /* 0x120fe40000004100 */
[----:B------:R-:W-:Y:S02]  /*0f90*/  HADD2.F32 R176, -RZ, R176.H1_H1 ;  /* 0x300000b0ffb07230 */ /* 0x000fe40000004100 */
[----:B------:R-:W-:Y:S02]  /*0fa0*/  HADD2.F32 R181, -RZ, R140.H1_H1 ;  /* 0x3000008cffb57230 */ /* 0x000fe40000004100 */
[--C-:B------:R-:W-:Y:S02]  /*0fb0*/  HADD2.F32 R5, -RZ, R177.reuse.H0_H0 ;  /* 0x200000b1ff057230 */ /* 0x100fe40000004100 */
[----:B------:R-:W-:Y:S02]  /*0fc0*/  HADD2.F32 R0, -RZ, R177.H1_H1 ;  /* 0x300000b1ff007230 */ /* 0x000fe40000004100 */
[----:B------:R-:W-:Y:S01]  /*0fd0*/  FADD.FTZ R181, R176, R181 ;  /* 0x000000b5b0b57221 */ /* 0x000fe20000010000 */
[----:B------:R-:W-:-:S02]  /*0fe0*/  HADD2.F32 R7, -RZ, R178.H0_H0 ;  /* 0x200000b2ff077230 */ /* 0x000fc40000004100 */
[----:B------:R-:W-:Y:S02]  /*0ff0*/  HADD2.F32 R4, -RZ, R178.H1_H1 ;  /* 0x300000b2ff047230 */ /* 0x000fe40000004100 */
[--C-:B------:R-:W-:Y:S02]  /*1000*/  HADD2.F32 R11, -RZ, R179.reuse.H0_H0 ;  /* 0x200000b3ff0b7230 */ /* 0x100fe40000004100 */
[----:B------:R-:W-:Y:S02]  /*1010*/  HADD2.F32 R6, -RZ, R179.H1_H1 ;  /* 0x300000b3ff067230 */ /* 0x000fe40000004100 */
[----:B------:R-:W-:Y:S02]  /*1020*/  HADD2.F32 R180, -RZ, R140.H0_H0 ;  /* 0x2000008cffb47230 */ /* 0x000fe40000004100 */
[--C-:B------:R-:W-:Y:S02]  /*1030*/  HADD2.F32 R182, -RZ, R141.reuse.H0_H0 ;  /* 0x2000008dffb67230 */ /* 0x100fe40000004100 */
[----:B------:R-:W-:-:S02]  /*1040*/  HADD2.F32 R183, -RZ, R141.H1_H1 ;  /* 0x3000008dffb77230 */ /* 0x000fc40000004100 */
[----:B------:R-:W-:Y:S01]  /*1050*/  FADD.FTZ R180, R3, R180 ;  /* 0x000000b403b47221 */ /* 0x000fe20000010000 */
[--C-:B------:R-:W-:Y:S02]  /*1060*/  HADD2.F32 R176, -RZ, R142.reuse.H0_H0 ;  /* 0x2000008effb07230 */ /* 0x100fe40000004100 */
[----:B------:R-:W-:Y:S01]  /*1070*/  FADD.FTZ R182, R5, R182 ;  /* 0x000000b605b67221 */ /* 0x000fe20000010000 */
[----:B------:R-:W-:Y:S02]  /*1080*/  HADD2.F32 R177, -RZ, R142.H1_H1 ;  /* 0x3000008effb17230 */ /* 0x000fe40000004100 */
[----:B------:R-:W-:Y:S01]  /*1090*/  FADD.FTZ R183, R0, R183 ;  /* 0x000000b700b77221 */ /* 0x000fe20000010000 */
[--C-:B------:R-:W-:Y:S02]  /*10a0*/  HADD2.F32 R178, -RZ, R143.reuse.H0_H0 ;  /* 0x2000008fffb27230 */ /* 0x100fe40000004100 */
[----:B------:R-:W-:Y:S01]  /*10b0*/  FADD.FTZ R176, R7, R176 ;  /* 0x000000b007b07221 */ /* 0x000fe20000010000 */
[----:B------:R-:W-:-:S02]  /*10c0*/  HADD2.F32 R179, -RZ, R143.H1_H1 ;  /* 0x3000008fffb37230 */ /* 0x000fc40000004100 */
[----:B------:R-:W-:Y:S01]  /*10d0*/  FADD.FTZ R177, R4, R177 ;  /* 0x000000b104b17221 */ /* 0x000fe20000010000 */
[----:B------:R-:W-:Y:S02]  /*10e0*/  FADD.FTZ R178, R11, R178 ;  /* 0x000000b20bb27221 */ /* 0x000fe40000010000 */
[----:B------:R-:W-:Y:S01]  /*10f0*/  FADD.FTZ R179, R6, R179 ;  /* 0x000000b306b37221 */ /* 0x000fe20000010000 */
[----:B------:R-:W-:Y:S06]  /*1100*/  BRA `(.L_x_18446) ;  /* 0x0000000000807947 */ /* 0x000fec0003800000 */
.L_x_18447:
[--C-:B-----5:R-:W-:Y:S02]  /*1110*/  HADD2.F32 R0, -RZ, R176.reuse.H0_H0 ;  /* 0x200000b0ff007230 */ /* 0x120fe40000004100 */
[----:B------:R-:W-:Y:S02]  /*1120*/  HADD2.F32 R176, -RZ, R176.H1_H1 ;  /* 0x300000b0ffb07230 */ /* 0x000fe40000004100 */
[----:B------:R-:W-:Y:S02]  /*1130*/  HADD2.F32 R4, -RZ, R177.H0_H0 ;  /* 0x200000b1ff047230 */ /* 0x000fe40000004100 */
[--C-:B------:R-:W-:Y:S02]  /*1140*/  HADD2.F32 R3, -RZ, R140.reuse.H0_H0 ;  /* 0x2000008cff037230 */ /* 0x100fe40000004100 */
[----:B------:R-:W-:Y:S02]  /*1150*/  HADD2.F32 R5, -RZ, R140.H1_H1 ;  /* 0x3000008cff057230 */ /* 0x000fe40000004100 */
[----:B------:R-:W-:-:S02]  /*1160*/  HADD2.F32 R7, -RZ, R141.H0_H0 ;  /* 0x2000008dff077230 */ /* 0x000fc40000004100 */
[----:B------:R-:W-:Y:S01]  /*1170*/  FADD.FTZ R3, R0, R3 ;  /* 0x0000000300037221 */ /* 0x000fe20000010000 */
[--C-:B------:R-:W-:Y:S02]  /*1180*/  HADD2.F32 R6, -RZ, R178.reuse.H0_H0 ;  /* 0x200000b2ff067230 */ /* 0x100fe40000004100 */
[----:B------:R-:W-:Y:S01]  /*1190*/  FADD.FTZ R176, R176, R5 ;  /* 0x00000005b0b07221 */ /* 0x000fe20000010000 */
        /* <DEDUP_REMOVED lines=11> */
[----:B------:R-:W-:Y:S02]  /*1250*/  HADD2.F32 R5, -RZ, R142.H0_H0 ;  /* 0x2000008eff057230 */ /* 0x000fe40000004100 */
[----:B------:R-:W-:-:S02]  /*1260*/  HADD2.F32 R13, -RZ, R143.H0_H0 ;  /* 0x2000008fff0d7230 */ /* 0x000fc40000004100 */
[----:B------:R-:W-:Y:S01]  /*1270*/  FADD.FTZ R0, R177, R0 ;  /* 0x00000000b1007221 */ /* 0x000fe20000010000 */
[----:B------:R-:W-:Y:S02]  /*1280*/  HADD2.F32 R4, -RZ, R143.H1_H1 ;  /* 0x3000008fff047230 */ /* 0x000fe40000004100 */
[----:B------:R-:W-:Y:S01]  /*1290*/  FADD.FTZ R5, R6, R5 ;  /* 0x0000000506057221 */ /* 0x000fe20000010000 */
[----:B------:R-:W-:Y:S01]  /*12a0*/  FADD.FTZ R177, R149, R178 ;  /* 0x000000b295b17221 */ /* 0x000fe20000010000 */
[----:B------:R-:W-:Y:S01]  /*12b0*/  FADD.FTZ R13, R10, R13 ;  /* 0x0000000d0a0d7221 */ /* 0x000fe20000010000 */
[----:B------:R-:W-:Y:S01]  /*12c0*/  FADD.FTZ R183, R147, R0 ;  /* 0x0000000093b77221 */ /* 0x000fe20000010000 */
[----:B------:R-:W-:Y:S01]  /*12d0*/  FADD.FTZ R4, R179, R4 ;  /* 0x00000004b3047221 */ /* 0x000fe20000010000 */
[----:B------:R-:W-:Y:S01]  /*12e0*/  FADD.FTZ R176, R148, R5 ;  /* 0x0000000594b07221 */ /* 0x000fe20000010000 */
[----:B------:R-:W-:Y:S02]  /*12f0*/  FADD.FTZ R178, R150, R13 ;  /* 0x0000000d96b27221 */ /* 0x000fe40000010000 */
[----:B------:R-:W-:-:S07]  /*1300*/  FADD.FTZ R179, R151, R4 ;  /* 0x0000000497b37221 */ /* 0x000fce0000010000 */
.L_x_18446:
[----:B------:R-:W-:Y:S01]  /*1310*/  ISETP.NE.U32.AND P1, PT, R8, RZ, PT ;  /* 0x000000ff0800720c */ /* 0x000fe20003f25070 */
[----:B------:R-:W0:Y:S01]  /*1320*/  LDC.64 R184, c[0x0][0x3a8] ;  /* 0x0000ea00ffb87b82 */ /* 0x000e220000000a00 */
[----:B------:R-:W-:Y:S02]  /*1330*/  IADD3 R215, PT, PT, R199, 0x80, RZ ;  /* 0x00000080c7d77810 */ /* 0x000fe40007ffe0ff */
[----:B------:R-:W-:-:S03]  /*1340*/  ISETP.NE.AND.EX P1, PT, R9, RZ, PT, P1 ;  /* 0x000000ff0900720c */ /* 0x000fc60003f25310 */
        /* <DEDUP_REMOVED lines=10> */
[----:B------:R0:W5:Y:S04]  /*13f0*/  @P1 LDG.E.128 R140, desc[UR6][R6.64] ;  /* 0x00000006068c1981 */ /* 0x000168000c1e1d00 */
[----:B------:R-:W5:Y:S01]  /*1400*/  LDG.E.128 R24, desc[UR6][R24.64] ;  /* 0x0000000618187981 */ /* 0x000f62000c1e1d00 */
[----:B------:R-:W-:Y:S05]  /*1410*/  @!P1 BRA `(.L_x_18448) ;  /* 0x0000000000ec9947 */ /* 0x000fea0003800000 */
[----:B------:R-:W-:Y:S05]  /*1420*/  @!P0 BRA `(.L_x_18449) ;  /* 0x0000000000848947 */ /* 0x000fea0003800000 */
[--C-:B-----5:R-:W-:Y:S02]  /*1430*/  HADD2.F32 R0, -RZ, R24.reuse.H0_H0 ;  /* 0x20000018ff007230 */ /* 0x120fe40000004100 */
[----:B------:R-:W-:Y:S02]  /*1440*/  HADD2.F32 R24, -RZ, R24.H1_H1 ;  /* 0x30000018ff187230 */ /* 0x000fe40000004100 */
[--C-:B0-----:R-:W-:Y:S02]  /*1450*/  HADD2.F32 R5, -RZ, R140.reuse.H1_H1 ;  /* 0x3000008cff057230 */ /* 0x101fe40000004100 */
        /* <DEDUP_REMOVED lines=15> */
[----:B------:R-:W-:Y:S01]  /*1550*/  FADD.FTZ R26, R9, R26 ;  /* 0x0000001a091a7221 */ /* 0x000fe20000010000 */
[----:B------:R-:W-:Y:S02]  /*1560*/  HADD2.F32 R0, -RZ, R141.H1_H1 ;  /* 0x3000008dff007230 */ /* 0x000fe40000004100 */
[----:B------:R-:W-:Y:S02]  /*1570*/  HADD2.F32 R7, -RZ, R142.H0_H0 ;  /* 0x2000008eff077230 */ /* 0x000fe40000004100 */
        /* <DEDUP_REMOVED lines=9> */
[----:B------:R-:W-:Y:S02]  /*1610*/  FADD.FTZ R26, R150, R9 ;  /* 0x00000009961a7221 */ /* 0x000fe40000010000 */
[----:B------:R-:W-:Y:S01]  /*1620*/  FADD.FTZ R27, R151, R4 ;  /* 0x00000004971b7221 */ /* 0x000fe20000010000 */
[----:B------:R-:W-:Y:S06]  /*1630*/  BRA `(.L_x_18450) ;  /* 0x0000000000cc7947 */ /* 0x000fec0003800000 */
.L_x_18449:
        /* <DEDUP_REMOVED lines=9> */
[----:B------:R-:W-:Y:S02]  /*16d0*/  HADD2.F32 R24, -RZ, R24.H1_H1 ;  /* 0x30000018ff187230 */ /* 0x000fe40000004100 */
[----:B------:R-:W-:Y:S02]  /*16e0*/  HADD2.F32 R26, -RZ, R26.H1_H1 ;  /* 0x3000001aff1a7230 */ /* 0x000fe40000004100 */
[----:B------:R-:W-:Y:S01]  /*16f0*/  FADD.FTZ R175, R0, R25 ;  /* 0x0000001900af7221 */ /* 0x000fe20000010000 */
[----:B------:R-:W-:Y:S02]  /*1700*/  HADD2.F32 R173, -RZ, R140.H1_H1 ;  /* 0x3000008cffad7230 */ /* 0x000fe40000004100 */
[----:B------:R-:W-:-:S02]  /*1710*/  HADD2.F32 R6, -RZ, R27.H0_H0 ;  /* 0x2000001bff067230 */ /* 0x000fc40000004100 */
[--C-:B------:R-:W-:Y:S02]  /*1720*/  HADD2.F32 R5, -RZ, R142.reuse.H1_H1 ;  /* 0x3000008eff057230 */ /* 0x100fe40000004100 */
[----:B------:R-:W-:Y:S01]  /*1730*/  FADD.FTZ R173, R173, R24 ;  /* 0x00000018adad7221 */ /* 0x000fe20000010000 */
[----:B------:R-:W-:Y:S02]  /*1740*/  HADD2.F32 R27, -RZ, R27.H1_H1 ;  /* 0x3000001bff1b7230 */ /* 0x000fe40000004100 */
[----:B------:R-:W-:Y:S02]  /*1750*/  HADD2.F32 R3, -RZ, R142.H0_H0 ;  /* 0x2000008eff037230 */ /* 0x000fe40000004100 */
[----:B------:R-:W-:Y:S01]  /*1760*/  FADD.FTZ R25, R5, R26 ;  /* 0x0000001a05197221 */ /* 0x000fe20000010000 */
[--C-:B------:R-:W-:Y:S02]  /*1770*/  HADD2.F32 R7, -RZ, R143.reuse.H0_H0 ;  /* 0x2000008fff077230 */ /* 0x100fe40000004100 */
[----:B------:R-:W-:-:S02]  /*1780*/  HADD2.F32 R8, -RZ, R143.H1_H1 ;  /* 0x3000008fff087230 */ /* 0x000fc40000004100 */
[----:B------:R-:W-:Y:S01]  /*1790*/  FADD.FTZ R24, R3, R4 ;  /* 0x0000000403187221 */ /* 0x000fe20000010000 */
[----:B------:R-:W-:Y:S02]  /*17a0*/  FADD.FTZ R26, R7, R6 ;  /* 0x00000006071a7221 */ /* 0x000fe40000010000 */
[----:B------:R-:W-:Y:S01]  /*17b0*/  FADD.FTZ R27, R8, R27 ;  /* 0x0000001b081b7221 */ /* 0x000fe20000010000 */
[----:B------:R-:W-:Y:S06]  /*17c0*/  BRA `(.L_x_18450) ;  /* 0x0000000000687947 */ /* 0x000fec0003800000 */
.L_x_18448:
[----:B------:R-:W-:Y:S05]  /*17d0*/  @!P0 BRA `(.L_x_18451) ;  /* 0x0000000000448947 */ /* 0x000fea0003800000 */
[----:B-----5:R-:W-:Y:S02]  /*17e0*/  HADD2.F32 R3, -RZ, R24.H0_H0 ;  /* 0x20000018ff037230 */ /* 0x020fe40000004100 */
[----:B0-----:R-:W-:Y:S02]  /*17f0*/  HADD2.F32 R7, -RZ, R26.H0_H0 ;  /* 0x2000001aff077230 */ /* 0x001fe40000004100 */
        /* <DEDUP_REMOVED lines=15> */
.L_x_18451:
        /* <DEDUP_REMOVED lines=8> */
.L_x_18450:
[----:B0-----:R-:W0:Y:S01]  /*1970*/  @P1 LDC.64 R6, c[0x0][0x398] ;  /* 0x0000e600ff061b82 */ /* 0x001e220000000a00 */
        /* <DEDUP_REMOVED lines=14> */
[--C-:B-----5:R-:W-:Y:S02]  /*1a60*/  HADD2.F32 R0, -RZ, R16.reuse.H0_H0 ;  /* 0x20000010ff007230 */ /* 0x120fe40000004100 */
[----:B------:R-:W-:Y:S02]  /*1a70*/  HADD2.F32 R16, -RZ, R16.H1_H1 ;  /* 0x30000010ff107230 */ /* 0x000fe40000004100 */
[--C-:B-1----:R-:W-:Y:S02]  /*1a80*/  HADD2.F32 R5, -RZ, R140.reuse.H1_H1 ;  /* 0x3000008cff057230 */ /* 0x102fe40000004100 */
        /* <DEDUP_REMOVED lines=30> */
.L_x_18453:
[----:B-----5:R-:W-:Y:S02]  /*1c70*/  HADD2.F32 R22, -RZ, R17.H0_H0 ;  /* 0x20000011ff167230 */ /* 0x020fe40000004100 */
[----:B-1----:R-:W-:Y:S02]  /*1c80*/  HADD2.F32 R5, -RZ, R141.H0_H0 ;  /* 0x2000008dff057230 */ /* 0x002fe40000004100 */
        /* <DEDUP_REMOVED lines=23> */
.L_x_18452:
[----:B------:R-:W-:Y:S05]  /*1e00*/  @!P0 BRA `(.L_x_18455) ;  /* 0x0000000000448947 */ /* 0x000fea0003800000 */
[----:B-----5:R-:W-:Y:S02]  /*1e10*/  HADD2.F32 R3, -RZ, R16.H0_H0 ;  /* 0x20000010ff037230 */ /* 0x020fe40000004100 */
[----:B-1----:R-:W-:Y:S02]  /*1e20*/  HADD2.F32 R7, -RZ, R18.H0_H0 ;  /* 0x20000012ff077230 */ /* 0x002fe40000004100 */
        /* <DEDUP_REMOVED lines=15> */
.L_x_18455:
        /* <DEDUP_REMOVED lines=8> */
.L_x_18454:
        /* <DEDUP_REMOVED lines=30> */
[----:B------:R-:W-:Y:S02]  /*2180*/  HADD2.F32 R15, -RZ, R143.H0_H0 ;  /* 0x2000008fff0f7230 */ /* 0x000fe40000004100 */
[----:B------:R-:W-:Y:S02]  /*2190*/  HADD2.F32 R9, -RZ, R9.H1_H1 ;  /* 0x30000009ff097230 */ /* 0x000fe40000004100 */
[----:B------:R-:W-:Y:S01]  /*21a0*/  FADD.FTZ R10, R11, R10 ;  /* 0x0000000a0b0a7221 */ /* 0x000fe20000010000 */
[----:B------:R-:W-:Y:S02]  /*21b0*/  HADD2.F32 R0, -RZ, R141.H1_H1 ;  /* 0x3000008dff007230 */ /* 0x000fe40000004100 */
[----:B------:R-:W-:Y:S01]  /*21c0*/  FADD.FTZ R11, R15, R12 ;  /* 0x0000000c0f0b7221 */ /* 0x000fe20000010000 */
[----:B------:R-:W-:Y:S02]  /*21d0*/  HADD2.F32 R7, -RZ, R142.H0_H0 ;  /* 0x2000008eff077230 */ /* 0x000fe40000004100 */
        /* <DEDUP_REMOVED lines=12> */
.L_x_18457:
        /* <DEDUP_REMOVED lines=25> */
.L_x_18456:
        /* <DEDUP_REMOVED lines=18> */
.L_x_18459:
        /* <DEDUP_REMOVED lines=8> */
.L_x_18458:
        /* <DEDUP_REMOVED lines=27> */
[----:B------:R-:W-:Y:S02]  /*2780*/  HADD2.F32 R157, -RZ, R142.H1_H1 ;  /* 0x3000008eff9d7230 */ /* 0x000fe40000004100 */
[----:B------:R-:W-:-:S02]  /*2790*/  HADD2.F32 R169, -RZ, R169.H1_H1 ;  /* 0x300000a9ffa97230 */ /* 0x000fc40000004100 */
        /* <DEDUP_REMOVED lines=19> */
.L_x_18461:
[----:B-1---5:R-:W-:Y:S02]  /*28d0*/  HADD2.F32 R5, -RZ, R168.H1_H1 ;  /* 0x300000a8ff057230 */ /* 0x022fe40000004100 */
[----:B------:R-:W-:Y:S02]  /*28e0*/  HADD2.F32 R0, -RZ, R140.H1_H1 ;  /* 0x3000008cff007230 */ /* 0x000fe40000004100 */
[----:B------:R-:W-:Y:S02]  /*28f0*/  HADD2.F32 R4, -RZ, R168.H0_H0 ;  /* 0x200000a8ff047230 */ /* 0x000fe40000004100 */
[----:B------:R-:W-:Y:S02]  /*2900*/  HADD2.F32 R3, -RZ, R140.H0_H0 ;  /* 0x2000008cff037230 */ /* 0x000fe40000004100 */
[----:B------:R-:W-:Y:S01]  /*2910*/  FADD.FTZ R5, R0, R5 ;  /* 0x0000000500057221 */ /* 0x000fe20000010000 */
[----:B------:R-:W-:Y:S02]  /*2920*/  HADD2.F32 R6, -RZ, R169.H0_H0 ;  /* 0x200000a9ff067230 */ /* 0x000fe40000004100 */
[----:B------:R-:W-:-:S02]  /*2930*/  HADD2.F32 R7, -RZ, R141.H0_H0 ;  /* 0x2000008dff077230 */ /* 0x000fc40000004100 */
[----:B------:R-:W-:Y:S01]  /*2940*/  FADD.FTZ R4, R3, R4 ;  /* 0x0000000403047221 */ /* 0x000fe20000010000 */
[----:B------:R-:W-:Y:S02]  /*2950*/  HADD2.F32 R169, -RZ, R169.H1_H1 ;  /* 0x300000a9ffa97230 */ /* 0x000fe40000004100 */
[--C-:B------:R-:W-:Y:S02]  /*2960*/  HADD2.F32 R168, -RZ, R170.reuse.H0_H0 ;  /* 0x200000aaffa87230 */ /* 0x100fe40000004100 */
[----:B------:R-:W-:Y:S01]  /*2970*/  FADD.FTZ R6, R7, R6 ;  /* 0x0000000607067221 */ /* 0x000fe20000010000 */
[----:B------:R-:W-:Y:S02]  /*2980*/  HADD2.F32 R0, -RZ, R141.H1_H1 ;  /* 0x3000008dff007230 */ /* 0x000fe40000004100 */
[----:B------:R-:W-:Y:S02]  /*2990*/  HADD2.F32 R170, -RZ, R170.H1_H1 ;  /* 0x300000aaffaa7230 */ /* 0x000fe40000004100 */
[----:B------:R-:W-:-:S02]  /*29a0*/  HADD2.F32 R154, -RZ, R171.H0_H0 ;  /* 0x200000abff9a7230 */ /* 0x000fc40000004100 */
[----:B------:R-:W-:Y:S01]  /*29b0*/  FADD.FTZ R7, R0, R169 ;  /* 0x000000a900077221 */ /* 0x000fe20000010000 */
[--C-:B------:R-:W-:Y:S02]  /*29c0*/  HADD2.F32 R155, -RZ, R142.reuse.H1_H1 ;  /* 0x3000008eff9b7230 */ /* 0x100fe40000004100 */
        /* <DEDUP_REMOVED lines=9> */
.L_x_18460:
[----:B------:R-:W-:Y:S05]  /*2a60*/  @!P0 BRA `(.L_x_18463) ;  /* 0x0000000000448947 */ /* 0x000fea0003800000 */
[----:B-----5:R-:W-:Y:S02]  /*2a70*/  HADD2.F32 R3, -RZ, R168.H0_H0 ;  /* 0x200000a8ff037230 */ /* 0x020fe40000004100 */
[----:B-1----:R-:W-:Y:S02]  /*2a80*/  HADD2.F32 R155, -RZ, R170.H0_H0 ;  /* 0x200000aaff9b7230 */ /* 0x002fe40000004100 */
[----:B------:R-:W-:Y:S02]  /*2a90*/  HADD2.F32 R168, -RZ, R168.H1_H1 ;  /* 0x300000a8ffa87230 */ /* 0x000fe40000004100 */
[----:B------:R-:W-:Y:S01]  /*2aa0*/  FADD.FTZ R4, R144, R3 ;  /* 0x0000000390047221 */ /* 0x000fe20000010000 */
[--C-:B------:R-:W-:Y:S02]  /*2ab0*/  HADD2.F32 R7, -RZ, R169.reuse.H0_H0 ;  /* 0x200000a9ff077230 */ /* 0x100fe40000004100 */
[----:B------:R-:W-:Y:S02]  /*2ac0*/  HADD2.F32 R170, -RZ, R170.H1_H1 ;  /* 0x300000aaffaa7230 */ /* 0x000fe40000004100 */
        /* <DEDUP_REMOVED lines=11> */
.L_x_18463:
        /* <DEDUP_REMOVED lines=8> */
.L_x_18462:
        /* <DEDUP_REMOVED lines=15> */
[----:B-----5:R-:W-:Y:S02]  /*2cf0*/  HADD2.F32 R0, -RZ, R156.H0_H0 ;  /* 0x2000009cff007230 */ /* 0x020fe40000004100 */
[----:B------:R-:W-:Y:S02]  /*2d00*/  HADD2.F32 R3, -RZ, R140.H0_H0 ;  /* 0x2000008cff037230 */ /* 0x000fe40000004100 */
[----:B------:R-:W-:Y:S02]  /*2d10*/  HADD2.F32 R156, -RZ, R156.H1_H1 ;  /* 0x3000009cff9c7230 */ /* 0x000fe40000004100 */
[----:B-1----:R-:W-:Y:S02]  /*2d20*/  HADD2.F32 R155, -RZ, R140.H1_H1 ;  /* 0x3000008cff9b7230 */ /* 0x002fe40000004100 */
        /* <DEDUP_REMOVED lines=10> */
[----:B------:R-:W-:Y:S02]  /*2dd0*/  HADD2.F32 R159, -RZ, R142.H0_H0 ;  /* 0x2000008eff9f7230 */ /* 0x000fe40000004100 */
[----:B------:R-:W-:Y:S01]  /*2de0*/  FADD.FTZ R0, R0, R157 ;  /* 0x0000009d00007221 */ /* 0x000fe20000010000 */
[----:B------:R-:W-:Y:S02]  /*2df0*/  HADD2.F32 R158, -RZ, R158.H1_H1 ;  /* 0x3000009eff9e7230 */ /* 0x000fe40000004100 */
[----:B------:R-:W-:Y:S02]  /*2e00*/  HADD2.F32 R163, -RZ, R142.H1_H1 ;  /* 0x3000008effa37230 */ /* 0x000fe40000004100 */
        /* <DEDUP_REMOVED lines=15> */
.L_x_18465:
[----:B-1---5:R-:W-:Y:S02]  /*2f00*/  HADD2.F32 R162, -RZ, R157.H0_H0 ;  /* 0x2000009dffa27230 */ /* 0x022fe40000004100 */
        /* <DEDUP_REMOVED lines=9> */
[--C-:B------:R-:W-:Y:S02]  /*2fa0*/  HADD2.F32 R164, -RZ, R159.reuse.H0_H0 ;  /* 0x2000009fffa47230 */ /* 0x100fe40000004100 */
[----:B------:R-:W-:Y:S01]  /*2fb0*/  FADD.FTZ R163, R0, R157 ;  /* 0x0000009d00a37221 */ /* 0x000fe20000010000 */
[----:B------:R-:W-:Y:S02]  /*2fc0*/  HADD2.F32 R165, -RZ, R159.H1_H1 ;  /* 0x3000009fffa57230 */ /* 0x000fe40000004100 */
[----:B------:R-:W-:-:S02]  /*2fd0*/  HADD2.F32 R155, -RZ, R142.H1_H1 ;  /* 0x3000008eff9b7230 */ /* 0x000fc40000004100 */
[----:B------:R-:W-:Y:S02]  /*2fe0*/  HADD2.F32 R156, -RZ, R156.H1_H1 ;  /* 0x3000009cff9c7230 */ /* 0x000fe40000004100 */
[----:B------:R-:W-:Y:S02]  /*2ff0*/  HADD2.F32 R161, -RZ, R140.H1_H1 ;  /* 0x3000008cffa17230 */ /* 0x000fe40000004100 */
[----:B------:R-:W-:Y:S01]  /*3000*/  FADD.FTZ R157, R155, R158 ;  /* 0x0000009e9b9d7221 */ /* 0x000fe20000010000 */
[--C-:B------:R-:W-:Y:S02]  /*3010*/  HADD2.F32 R159, -RZ, R143.reuse.H0_H0 ;  /* 0x2000008fff9f7230 */ /* 0x100fe40000004100 */
[----:B------:R-:W-:Y:S02]  /*3020*/  HADD2.F32 R3, -RZ, R142.H0_H0 ;  /* 0x2000008eff037230 */ /* 0x000fe40000004100 */
[----:B------:R-:W-:Y:S01]  /*3030*/  FADD.FTZ R161, R161, R156 ;  /* 0x0000009ca1a17221 */ /* 0x000fe20000010000 */
[----:B------:R-:W-:-:S02]  /*3040*/  HADD2.F32 R166, -RZ, R143.H1_H1 ;  /* 0x3000008fffa67230 */ /* 0x000fc40000004100 */
[----:B------:R-:W-:Y:S01]  /*3050*/  FADD.FTZ R158, R159, R164 ;  /* 0x000000a49f9e7221 */ /* 0x000fe20000010000 */
[----:B------:R-:W-:Y:S02]  /*3060*/  FADD.FTZ R156, R3, R154 ;  /* 0x0000009a039c7221 */ /* 0x000fe40000010000 */
[----:B------:R-:W-:Y:S01]  /*3070*/  FADD.FTZ R159, R166, R165 ;  /* 0x000000a5a69f7221 */ /* 0x000fe20000010000 */
[----:B------:R-:W-:Y:S06]  /*3080*/  BRA `(.L_x_18466) ;  /* 0x0000000000687947 */ /* 0x000fec0003800000 */
.L_x_18464:
[----:B------:R-:W-:Y:S05]  /*3090*/  @!P0 BRA `(.L_x_18467) ;  /* 0x0000000000448947 */ /* 0x000fea0003800000 */
[--C-:B-----5:R-:W-:Y:S02]  /*30a0*/  HADD2.F32 R3, -RZ, R156.reuse.H0_H0 ;  /* 0x2000009cff037230 */ /* 0x120fe40000004100 */
[----:B------:R-:W-:Y:S02]  /*30b0*/  HADD2.F32 R156, -RZ, R156.H1_H1 ;  /* 0x3000009cff9c7230 */ /* 0x000fe40000004100 */
[--C-:B-1----:R-:W-:Y:S02]  /*30c0*/  HADD2.F32 R155, -RZ, R157.reuse.H0_H0 ;  /* 0x2000009dff9b7230 */ /* 0x102fe40000004100 */
        /* <DEDUP_REMOVED lines=14> */
.L_x_18467:
        /* <DEDUP_REMOVED lines=8> */
.L_x_18466:
        /* <DEDUP_REMOVED lines=16> */
[--C-:B-1----:R-:W-:Y:S02]  /*3330*/  HADD2.F32 R164, -RZ, R153.reuse.H0_H0 ;  /* 0x20000099ffa47230 */ /* 0x102fe40000004100 */
[----:B------:R-:W-:Y:S02]  /*3340*/  HADD2.F32 R165, -RZ, R153.H1_H1 ;  /* 0x30000099ffa57230 */ /* 0x000fe40000004100 */
[----:B------:R-:W-:Y:S02]  /*3350*/  HADD2.F32 R152, -RZ, R152.H1_H1 ;  /* 0x30000098ff987230 */ /* 0x000fe40000004100 */
[----:B------:R-:W-:Y:S02]  /*3360*/  HADD2.F32 R153, -RZ, R140.H1_H1 ;  /* 0x3000008cff997230 */ /* 0x000fe40000004100 */
[----:B------:R-:W-:-:S02]  /*3370*/  HADD2.F32 R187, -RZ, R141.H0_H0 ;  /* 0x2000008dffbb7230 */ /* 0x000fc40000004100 */
[----:B------:R-:W-:Y:S02]  /*3380*/  HADD2.F32 R3, -RZ, R140.H0_H0 ;  /* 0x2000008cff037230 */ /* 0x000fe40000004100 */
[----:B------:R-:W-:Y:S01]  /*3390*/  FADD.FTZ R152, R153, R152 ;  /* 0x0000009899987221 */ /* 0x000fe20000010000 */
[--C-:B------:R-:W-:Y:S02]  /*33a0*/  HADD2.F32 R166, -RZ, R154.reuse.H0_H0 ;  /* 0x2000009affa67230 */ /* 0x100fe40000004100 */
[----:B------:R-:W-:Y:S01]  /*33b0*/  FADD.FTZ R153, R187, R164 ;  /* 0x000000a4bb997221 */ /* 0x000fe20000010000 */
        /* <DEDUP_REMOVED lines=23> */
.L_x_18469:
[--C-:B-1---5:R-:W-:Y:S02]  /*3530*/  HADD2.F32 R166, -RZ, R153.reuse.H0_H0 ;  /* 0x20000099ffa67230 */ /* 0x122fe40000004100 */
[----:B------:R-:W-:Y:S02]  /*3540*/  HADD2.F32 R167, -RZ, R153.H1_H1 ;  /* 0x30000099ffa77230 */ /* 0x000fe40000004100 */
[----:B------:R-:W-:Y:S02]  /*3550*/  HADD2.F32 R153, -RZ, R141.H0_H0 ;  /* 0x2000008dff997230 */ /* 0x000fe40000004100 */
[----:B------:R-:W-:Y:S02]  /*3560*/  HADD2.F32 R164, -RZ, R152.H0_H0 ;  /* 0x20000098ffa47230 */ /* 0x000fe40000004100 */
[----:B------:R-:W-:Y:S02]  /*3570*/  HADD2.F32 R3, -RZ, R140.H0_H0 ;  /* 0x2000008cff037230 */ /* 0x000fe40000004100 */
[----:B------:R-:W-:Y:S01]  /*3580*/  FADD.FTZ R166, R153, R166 ;  /* 0x000000a699a67221 */ /* 0x000fe20000010000 */
[----:B------:R-:W-:-:S02]  /*3590*/  HADD2.F32 R186, -RZ, R154.H0_H0 ;  /* 0x2000009affba7230 */ /* 0x000fc40000004100 */
[----:B------:R-:W-:Y:S02]  /*35a0*/  HADD2.F32 R152, -RZ, R152.H1_H1 ;  /* 0x30000098ff987230 */ /* 0x000fe40000004100 */
[----:B------:R-:W-:Y:S01]  /*35b0*/  FADD.FTZ R164, R3, R164 ;  /* 0x000000a403a47221 */ /* 0x000fe20000010000 */
[----:B------:R-:W-:Y:S02]  /*35c0*/  HADD2.F32 R154, -RZ, R154.H1_H1 ;  /* 0x3000009aff9a7230 */ /* 0x000fe40000004100 */
[----:B------:R-:W-:Y:S02]  /*35d0*/  HADD2.F32 R165, -RZ, R140.H1_H1 ;  /* 0x3000008cffa57230 */ /* 0x000fe40000004100 */
[--C-:B------:R-:W-:Y:S02]  /*35e0*/  HADD2.F32 R187, -RZ, R155.reuse.H0_H0 ;  /* 0x2000009bffbb7230 */ /* 0x100fe40000004100 */
[----:B------:R-:W-:Y:S02]  /*35f0*/  HADD2.F32 R153, -RZ, R142.H1_H1 ;  /* 0x3000008eff997230 */ /* 0x000fe40000004100 */
[----:B------:R-:W-:Y:S01]  /*3600*/  FADD.FTZ R165, R165, R152 ;  /* 0x00000098a5a57221 */ /* 0x000fe20000010000 */
[----:B------:R-:W-:-:S02]  /*3610*/  HADD2.F32 R155, -RZ, R155.H1_H1 ;  /* 0x3000009bff9b7230 */ /* 0x000fc40000004100 */
[----:B------:R-:W-:Y:S02]  /*3620*/  HADD2.F32 R0, -RZ, R141.H1_H1 ;  /* 0x3000008dff007230 */ /* 0x000fe40000004100 */
[----:B------:R-:W-:Y:S01]  /*3630*/  FADD.FTZ R153, R153, R154 ;  /* 0x0000009a99997221 */ /* 0x000fe20000010000 */
[----:B------:R-:W-:Y:S02]  /*3640*/  HADD2.F32 R3, -RZ, R142.H0_H0 ;  /* 0x2000008eff037230 */ /* 0x000fe40000004100 */
[--C-:B------:R-:W-:Y:S02]  /*3650*/  HADD2.F32 R188, -RZ, R143.reuse.H0_H0 ;  /* 0x2000008fffbc7230 */ /* 0x100fe40000004100 */
[----:B------:R-:W-:Y:S01]  /*3660*/  FADD.FTZ R167, R0, R167 ;  /* 0x000000a700a77221 */ /* 0x000fe20000010000 */
[----:B------:R-:W-:Y:S02]  /*3670*/  HADD2.F32 R190, -RZ, R143.H1_H1 ;  /* 0x3000008fffbe7230 */ /* 0x000fe40000004100 */
[----:B------:R-:W-:Y:S01]  /*3680*/  FADD.FTZ R152, R3, R186 ;  /* 0x000000ba03987221 */ /* 0x000fe20000010000 */
[----:B------:R-:W-:-:S02]  /*3690*/  FADD.FTZ R154, R188, R187 ;  /* 0x000000bbbc9a7221 */ /* 0x000fc40000010000 */
[----:B------:R-:W-:Y:S01]  /*36a0*/  FADD.FTZ R155, R190, R155 ;  /* 0x0000009bbe9b7221 */ /* 0x000fe20000010000 */
[----:B------:R-:W-:Y:S06]  /*36b0*/  BRA `(.L_x_18470) ;  /* 0x0000000000687947 */ /* 0x000fec0003800000 */
.L_x_18468:
        /* <DEDUP_REMOVED lines=18> */
.L_x_18471:
        /* <DEDUP_REMOVED lines=8> */
.L_x_18470:
        /* <DEDUP_REMOVED lines=203> */
.L_x_18473:
[----:B------:R-:W-:Y:S05]  /*4510*/  BSYNC.RECONVERGENT B0 ;  /* 0x0000000000007941 */ /* 0x000fea0003800200 */
.L_x_18472:
        /* <DEDUP_REMOVED lines=15> */
.L_x_18475:
[----:B------:R-:W-:Y:S05]  /*4610*/  BSYNC.RECONVERGENT B0 ;  /* 0x0000000000007941 */ /* 0x000fea0003800200 */
.L_x_18474:
[----:B------:R-:W1:Y:S01]  /*4620*/  SHFL.DOWN PT, R186, R3, 0x2, 0x1f ;  /* 0x08401f0003ba7f89 */ /* 0x000e6200000e0000 */
[----:B------:R-:W-:Y:S01]  /*4630*/  I2FP.F32.U32 R191, R3 ;  /* 0x0000000300bf7245 */ /* 0x000fe20000201000 */
[----:B------:R-:W-:Y:S01]  /*4640*/  HADD2.F32 R207, -RZ, R56.H0_H0 ;  /* 0x20000038ffcf7230 */ /* 0x000fe20000004100 */
[----:B------:R-:W-:Y:S01]  /*4650*/  ISETP.NE.AND P2, PT, RZ, UR9, PT ;  /* 0x00000009ff007c0c */ /* 0x000fe2000bf45270 */
[----:B0-----:R-:W0:Y:S01]  /*4660*/  SHFL.DOWN PT, R187, R184, 0x2, 0x1f ;  /* 0x08401f00b8bb7f89 */ /* 0x001e2200000e0000 */
[----:B------:R-:W-:Y:S01]  /*4670*/  ISETP.NE.AND P0, PT, R0, RZ, PT ;  /* 0x000000ff0000720c */ /* 0x000fe20003f05270 */
[----:B------:R-:W-:Y:S01]  /*4680*/  HADD2.F32 R226, -RZ, R136.H1_H1 ;  /* 0x30000088ffe27230 */ /* 0x000fe20000004100 */
[----:B------:R-:W2:Y:S01]  /*4690*/  LDC.64 R244, c[0x0][0x428] ;  /* 0x00010a00fff47b82 */ /* 0x000ea20000000a00 */
[----:B------:R-:W-:Y:S01]  /*46a0*/  HADD2.F32 R209, -RZ, R57.H0_H0 ;  /* 0x20000039ffd17230 */ /* 0x000fe20000004100 */
[----:B------:R-:W-:Y:S01]  /*46b0*/  UPLOP3.LUT UP1, UPT, UPT, UPT, UP1, 0x40, 0x4 ;  /* 0x000000000004789c */ /* 0x000fe20003f2e810 */
[----:B------:R-:W-:-:S02]  /*46c0*/  HADD2.F32 R230, -RZ, R110.H0_H0 ;  /* 0x2000006effe67230 */ /* 0x000fc40000004100 */
[----:B------:R-:W-:Y:S02]  /*46d0*/  HADD2.F32 R232, -RZ, R58.H1_H1 ;  /* 0x3000003affe87230 */ /* 0x000fe40000004100 */
[----:B------:R-:W-:Y:S02]  /*46e0*/  HADD2.F32 R234, -RZ, R31.H0_H0 ;  /* 0x2000001fffea7230 */ /* 0x000fe40000004100 */
[----:B------:R-:W-:Y:S02]  /*46f0*/  HADD2.F32 R236, -RZ, R111.H0_H0 ;  /* 0x2000006fffec7230 */ /* 0x000fe40000004100 */
[----:B------:R-:W-:Y:S02]  /*4700*/  HADD2.F32 R237, -RZ, R33.H0_H0 ;  /* 0x20000021ffed7230 */ /* 0x000fe40000004100 */
[----:B------:R-:W-:Y:S02]  /*4710*/  HADD2.F32 R231, -RZ, R61.H1_H1 ;  /* 0x3000003dffe77230 */ /* 0x000fe40000004100 */
[----:B------:R-:W-:Y:S01]  /*4720*/  HADD2.F32 R239, -RZ, R34.H1_H1 ;  /* 0x30000022ffef7230 */ /* 0x000fe20000004100 */
[----:B-1----:R-:W-:Y:S01]  /*4730*/  IADD3 R188, PT, PT, R186, R3, RZ ;  /* 0x00000003babc7210 */ /* 0x002fe20007ffe0ff */
[----:B------:R-:W-:Y:S01]  /*4740*/  HADD2.F32 R233, -RZ, R62.H1_H1 ;  /* 0x3000003effe97230 */ /* 0x000fe20000004100 */
[----:B------:R-:W-:Y:S01]  /*4750*/  I2FP.F32.S32 R192, R186 ;  /* 0x000000ba00c07245 */ /* 0x000fe20000201400 */
[----:B------:R-:W-:Y:S01]  /*4760*/  HADD2.F32 R235, -RZ, R63.H0_H0 ;  /* 0x2000003fffeb7230 */ /* 0x000fe20000004100 */
[----:B------:R-:W-:Y:S01]  /*4770*/  I2FP.F32.S32 R189, R188 ;  /* 0x000000bc00bd7245 */ /* 0x000fe20000201400 */
[----:B------:R-:W1:Y:S01]  /*4780*/  SHFL.DOWN PT, R195, R188, 0x1, 0x1f ;  /* 0x08201f00bcc37f89 */ /* 0x000e6200000e0000 */
[----:B------:R-:W-:-:S02]  /*4790*/  HADD2.F32 R241, -RZ, R35.H1_H1 ;  /* 0x30000023fff17230 */ /* 0x000fc40000004100 */
[----:B0-----:R-:W-:Y:S01]  /*47a0*/  FMUL.FTZ R194, R187, R192 ;  /* 0x000000c0bbc27220 */ /* 0x001fe20000410000 */
[----:B------:R-:W0:Y:S01]  /*47b0*/  MUFU.RCP R190, R189 ;  /* 0x000000bd00be7308 */ /* 0x000e220000001000 */
[----:B------:R-:W3:Y:S01]  /*47c0*/  SHFL.DOWN PT, R186, R185, 0x2, 0x1f ;  /* 0x08401f00b9ba7f89 */ /* 0x000ee200000e0000 */
[----:B------:R-:W-:Y:S02]  /*47d0*/  HADD2.F32 R201, -RZ, R36.H0_H0 ;  /* 0x20000024ffc97230 */ /* 0x000fe40000004100 */
[----:B------:R-:W-:Y:S01]  /*47e0*/  FFMA.FTZ R193, R191, R184, R194 ;  /* 0x000000b8bfc17223 */ /* 0x000fe200000100c2 */
[----:B------:R-:W-:Y:S01]  /*47f0*/  FADD.FTZ R184, -R187, R184 ;  /* 0x000000b8bbb87221 */ /* 0x000fe20000010100 */
[----:B------:R-:W-:Y:S02]  /*4800*/  HADD2.F32 R203, -RZ, R37.H0_H0 ;  /* 0x20000025ffcb7230 */ /* 0x000fe40000004100 */
[----:B------:R-:W-:Y:S02]  /*4810*/  HADD2.F32 R229, -RZ, R60.H1_H1 ;  /* 0x3000003cffe57230 */ /* 0x000fe40000004100 */
[----:B------:R-:W-:Y:S01]  /*4820*/  FMUL.FTZ R184, R184, R184 ;  /* 0x000000b8b8b87220 */ /* 0x000fe20000410000 */
[----:B------:R-:W-:-:S03]  /*4830*/  HADD2.F32 R243, -RZ, R77.H0_H0 ;  /* 0x2000004dfff37230 */ /* 0x000fc60000004100 */
[----:B------:R-:W-:-:S04]  /*4840*/  FMUL.FTZ R184, R184, R191 ;  /* 0x000000bfb8b87220 */ /* 0x000fc80000410000 */
[----:B------:R-:W-:Y:S01]  /*4850*/  FMUL.FTZ R184, R184, R192 ;  /* 0x000000c0b8b87220 */ /* 0x000fe20000410000 */
[----:B0-----:R-:W-:Y:S01]  /*4860*/  FMUL.FTZ R194, R190, R193 ;  /* 0x000000c1bec27220 */ /* 0x001fe20000410000 */
[----:B-1----:R-:W-:-:S04]  /*4870*/  IADD3 R193, PT, PT, R188, R195, RZ ;  /* 0x000000c3bcc17210 */ /* 0x002fc80007ffe0ff */
[----:B------:R-:W0:Y:S01]  /*4880*/  SHFL.DOWN PT, R187, R194, 0x1, 0x1f ;  /* 0x08201f00c2bb7f89 */ /* 0x000e2200000e0000 */
[----:B------:R-:W-:Y:S01]  /*4890*/  I2FP.F32.S32 R195, R195 ;  /* 0x000000c300c37245 */ /* 0x000fe20000201400 */
[----:B---3--:R-:W-:Y:S01]  /*48a0*/  FADD.FTZ R3, R186, R185 ;  /* 0x000000b9ba037221 */ /* 0x008fe20000010000 */
[----:B------:R-:W-:-:S03]  /*48b0*/  I2FP.F32.S32 R193, R193 ;  /* 0x000000c100c17245 */ /* 0x000fc60000201400 */
[----:B------:R-:W-:-:S03]  /*48c0*/  FFMA.FTZ R3, R190, R184, R3 ;  /* 0x000000b8be037223 */ /* 0x000fc60000010003 */
[----:B------:R-:W1:Y:S02]  /*48d0*/  MUFU.RCP R193, R193 ;  /* 0x000000c100c17308 */ /* 0x000e640000001000 */
[----:B------:R-:W3:Y:S01]  /*48e0*/  SHFL.DOWN PT, R184, R3, 0x1, 0x1f ;  /* 0x08201f0003b87f89 */ /* 0x000ee200000e0000 */
[----:B0-----:R-:W-:Y:S01]  /*48f0*/  FMUL.FTZ R186, R187, R195 ;  /* 0x000000c3bbba7220 */ /* 0x001fe20000410000 */
[----:B------:R-:W-:-:S03]  /*4900*/  FADD.FTZ R187, R194, -R187 ;  /* 0x800000bbc2bb7221 */ /* 0x000fc60000010000 */
[----:B------:R-:W-:-:S04]  /*4910*/  FFMA.FTZ R186, R189, R194, R186 ;  /* 0x000000c2bdba7223 */ /* 0x000fc800000100ba */
[----:B-1----:R-:W-:Y:S01]  /*4920*/  FMUL.FTZ R185, R193, R186 ;  /* 0x000000bac1b97220 */ /* 0x002fe20000410000 */
[----:B------:R-:W-:Y:S01]  /*4930*/  FMUL.FTZ R186, R187, R187 ;  /* 0x000000bbbbba7220 */ /* 0x000fe20000410000 */
[----:B---3--:R-:W-:-:S03]  /*4940*/  FADD.FTZ R184, R3, R184 ;  /* 0x000000b803b87221 */ /* 0x008fc60000010000 */
[----:B------:R-:W-:Y:S01]  /*4950*/  FMUL.FTZ R186, R189, R186 ;  /* 0x000000babdba7220 */ /* 0x000fe20000410000 */
[----:B------:R0:W1:Y:S01]  /*4960*/  SHFL.IDX PT, R191, R185, RZ, 0x1f ;  /* 0x00001fffb9bf7589 */ /* 0x00006200000e0000 */
[----:B------:R-:W3:Y:S02]  /*4970*/  LDC R3, c[0x0][0x448] ;  /* 0x00011200ff037b82 */ /* 0x000ee40000000800 */
[----:B------:R-:W-:Y:S01]  /*4980*/  FMUL.FTZ R186, R186, R195 ;  /* 0x000000c3baba7220 */ /* 0x000fe20000410000 */
[----:B------:R-:W-:-:S03]  /*4990*/  HADD2.F32 R195, -RZ, R89.H0_H0 ;  /* 0x20000059ffc37230 */ /* 0x000fc60000004100 */
[----:B------:R-:W-:Y:S01]  /*49a0*/  FFMA.FTZ R184, R193, R186, R184 ;  /* 0x000000bac1b87223 */ /* 0x000fe200000100b8 */
[----:B0-----:R-:W-:-:S05]  /*49b0*/  HADD2.F32 R185, -RZ, R29.H0_H0 ;  /* 0x2000001dffb97230 */ /* 0x001fca0000004100 */
[----:B------:R-:W3:Y:S01]  /*49c0*/  SHFL.IDX PT, R184, R184, RZ, 0x1f ;  /* 0x00001fffb8b87589 */ /* 0x000ee200000e0000 */
[----:B-1----:R-:W-:-:S05]  /*49d0*/  FSEL R221, R191, RZ, !P2 ;  /* 0x000000ffbfdd7208 */ /* 0x002fca0005000000 */
[----:B------:R-:W-:Y:S01]  /*49e0*/  FADD.FTZ R186, -R221, R176 ;  /* 0x000000b0ddba7221 */ /* 0x000fe20000010100 */
[----:B------:R-:W-:Y:S01]  /*49f0*/  FMUL.FTZ R176, R191, R191 ;  /* 0x000000bfbfb07220 */ /* 0x000fe20000410000 */
[C---:B------:R-:W-:Y:S01]  /*4a00*/  FADD.FTZ R212, -R221.reuse, R172 ;  /* 0x000000acddd47221 */ /* 0x040fe20000010100 */
[C---:B------:R-:W-:Y:S01]  /*4a10*/  FADD.FTZ R220, -R221.reuse, R173 ;  /* 0x000000addddc7221 */ /* 0x040fe20000010100 */
[C---:B------:R-:W-:Y:S01]  /*4a20*/  FADD.FTZ R180, -R221.reuse, R180 ;  /* 0x000000b4ddb47221 */ /* 0x040fe20000010100 */
[----:B------:R-:W0:Y:S01]  /*4a30*/  @!P0 LDC.64 R172, c[0x0][0x3c0] ;  /* 0x0000f000ffac8b82 */ /* 0x000e220000000a00 */
[----:B------:R-:W-:Y:S01]  /*4a40*/  FSEL R176, R176, RZ, P2 ;  /* 0x000000ffb0b07208 */ /* 0x000fe20001000000 */
[C---:B------:R-:W-:Y:S01]  /*4a50*/  FADD.FTZ R190, -R221.reuse, R179 ;  /* 0x000000b3ddbe7221 */ /* 0x040fe20000010100 */
[----:B---3--:R-:W-:Y:S01]  /*4a60*/  FFMA.FTZ R3, R184, UR12, R3 ;  /* 0x0000000cb8037c23 */ /* 0x008fe20008010003 */
[----:B------:R-:W-:Y:S02]  /*4a70*/  HADD2.F32 R179, -RZ, R28.H0_H0 ;  /* 0x2000001cffb37230 */ /* 0x000fe40000004100 */
[C---:B------:R-:W-:Y:S01]  /*4a80*/  FADD.FTZ R192, -R221.reuse, R18 ;  /* 0x00000012ddc07221 */ /* 0x040fe20000010100 */
[----:B------:R-:W-:Y:S01]  /*4a90*/  FADD.FTZ R208, -R221, R181 ;  /* 0x000000b5ddd07221 */ /* 0x000fe20000010100 */
[----:B------:R-:W-:Y:S01]  /*4aa0*/  FADD.FTZ R3, R3, R176 ;  /* 0x000000b003037221 */ /* 0x000fe20000010000 */
[C---:B------:R-:W-:Y:S01]  /*4ab0*/  FADD.FTZ R204, -R221.reuse, R20 ;  /* 0x00000014ddcc7221 */ /* 0x040fe20000010100 */
[C---:B------:R-:W-:Y:S01]  /*4ac0*/  FADD.FTZ R18, -R221.reuse, R10 ;  /* 0x0000000add127221 */ /* 0x040fe20000010100 */
[C---:B------:R-:W-:Y:S01]  /*4ad0*/  FADD.FTZ R224, -R221.reuse, R174 ;  /* 0x000000aedde07221 */ /* 0x040fe20000010100 */
[----:B------:R1:W3:Y:S01]  /*4ae0*/  MUFU.RSQ R223, R3 ;  /* 0x0000000300df7308 */ /* 0x0002e20000001400 */
        /* <DEDUP_REMOVED lines=9> */
[C---:B------:R-:W-:Y:S01]  /*4b80*/  FADD.FTZ R12, -R221.reuse, R9 ;  /* 0x00000009dd0c7221 */ /* 0x040fe20000010100 */
[----:B------:R-:W-:Y:S02]  /*4b90*/  HADD2.F32 R5, -RZ, R28.H1_H1 ;  /* 0x3000001cff057230 */ /* 0x000fe40000004100 */
[C---:B------:R-:W-:Y:S01]  /*4ba0*/  FADD.FTZ R8, -R221.reuse, R11 ;  /* 0x0000000bdd087221 */ /* 0x040fe20000010100 */
[----:B------:R-:W-:Y:S02]  /*4bb0*/  HADD2.F32 R7, -RZ, R108.H1_H1 ;  /* 0x3000006cff077230 */ /* 0x000fe40000004100 */
[C---:B------:R-:W-:Y:S01]  /*4bc0*/  FADD.FTZ R200, -R221.reuse, R183 ;  /* 0x000000b7ddc87221 */ /* 0x040fe20000010100 */
[----:B------:R-:W-:Y:S02]  /*4bd0*/  HADD2.F32 R9, -RZ, R56.H1_H1 ;  /* 0x30000038ff097230 */ /* 0x000fe40000004100 */
[----:B------:R-:W-:Y:S01]  /*4be0*/  FADD.FTZ R188, -R221, R177 ;  /* 0x000000b1ddbc7221 */ /* 0x000fe20000010100 */
[C---:B---3--:R-:W-:Y:S01]  /*4bf0*/  FMUL.FTZ R180, R223.reuse, R180 ;  /* 0x000000b4dfb47220 */ /* 0x048fe20000410000 */
[----:B------:R-:W-:Y:S01]  /*4c00*/  FMUL.FTZ R208, R223, R208 ;  /* 0x000000d0dfd07220 */ /* 0x000fe20000410000 */
[----:B0-----:R-:W-:-:S04]  /*4c10*/  @!P0 IMAD.WIDE R172, R2, 0x4, R172 ;  /* 0x0000000402ac8825 */ /* 0x001fc800078e02ac */
[C---:B------:R-:W-:Y:S01]  /*4c20*/  FMUL.FTZ R228, R223.reuse, R228 ;  /* 0x000000e4dfe47220 */ /* 0x040fe20000410000 */
[C---:B------:R-:W-:Y:S01]  /*4c30*/  FFMA.FTZ R179, R180.reuse, R179, R3 ;  /* 0x000000b3b4b37223 */ /* 0x040fe20000010003 */
[----:B------:R-:W-:Y:S01]  /*4c40*/  FMUL.FTZ R200, R223, R200 ;  /* 0x000000c8dfc87220 */ /* 0x000fe20000410000 */
[----:B------:R-:W-:Y:S01]  /*4c50*/  HADD2.F32 R3, -RZ, R136.H0_H0 ;  /* 0x20000088ff037230 */ /* 0x000fe20000004100 */
[----:B------:R0:W-:Y:S01]  /*4c60*/  @!P0 STG.E desc[UR6][R172.64], R191 ;  /* 0x000000bfac008986 */ /* 0x0001e2000c101906 */
[----:B------:R-:W-:Y:S02]  /*4c70*/  HADD2.F32 R11, -RZ, R109.H0_H0 ;  /* 0x2000006dff0b7230 */ /* 0x000fe40000004100 */
[----:B------:R-:W-:Y:S01]  /*4c80*/  FADD.FTZ R210, -R221, R178 ;  /* 0x000000b2ddd27221 */ /* 0x000fe20000010100 */
[----:B------:R-:W-:Y:S01]  /*4c90*/  FMUL.FTZ R211, R223, R188 ;  /* 0x000000bcdfd37220 */ /* 0x000fe20000410000 */
[----:B------:R-:W-:Y:S01]  /*4ca0*/  FFMA.FTZ R207, R180, R207, R3 ;  /* 0x000000cfb4cf7223 */ /* 0x000fe20000010003 */
[C---:B------:R-:W-:Y:S01]  /*4cb0*/  FFMA.FTZ R180, R208.reuse, R5, R7 ;  /* 0x00000005d0b47223 */ /* 0x040fe20000010007 */
[----:B------:R-:W-:Y:S01]  /*4cc0*/  FFMA.FTZ R208, R208, R9, R226 ;  /* 0x00000009d0d07223 */ /* 0x000fe200000100e2 */
[----:B------:R-:W-:Y:S01]  /*4cd0*/  FFMA.FTZ R185, R228, R185, R11 ;  /* 0x000000b9e4b97223 */ /* 0x000fe2000001000b */
[----:B------:R-:W-:-:S02]  /*4ce0*/  HADD2.F32 R3, -RZ, R137.H0_H0 ;  /* 0x20000089ff037230 */ /* 0x000fc40000004100 */
[C---:B------:R-:W-:Y:S01]  /*4cf0*/  FMUL.FTZ R11, R223.reuse, R186 ;  /* 0x000000badf0b7220 */ /* 0x040fe20000410000 */
[----:B------:R-:W-:Y:S02]  /*4d00*/  HADD2.F32 R5, -RZ, R29.H1_H1 ;  /* 0x3000001dff057230 */ /* 0x000fe40000004100 */
[----:B------:R-:W-:Y:S01]  /*4d10*/  FMUL.FTZ R225, R223, R210 ;  /* 0x000000d2dfe17220 */ /* 0x000fe20000410000 */
[----:B------:R-:W-:Y:S02]  /*4d20*/  HADD2.F32 R7, -RZ, R109.H1_H1 ;  /* 0x3000006dff077230 */ /* 0x000fe40000004100 */
[----:B------:R-:W-:Y:S01]  /*4d30*/  FFMA.FTZ R209, R228, R209, R3 ;  /* 0x000000d1e4d17223 */ /* 0x000fe20000010003 */
[----:B------:R-:W-:Y:S02]  /*4d40*/  HADD2.F32 R226, -RZ, R30.H0_H0 ;  /* 0x2000001effe27230 */ /* 0x000fe40000004100 */
[----:B------:R-:W-:Y:S01]  /*4d50*/  FFMA.FTZ R189, R225, R234, R236 ;  /* 0x000000eae1bd7223 */ /* 0x000fe200000100ec */
[----:B------:R-:W-:-:S02]  /*4d60*/  HADD2.F32 R9, -RZ, R57.H1_H1 ;  /* 0x30000039ff097230 */ /* 0x000fc40000004100 */
[C---:B------:R-:W-:Y:S01]  /*4d70*/  FFMA.FTZ R186, R200.reuse, R5, R7 ;  /* 0x00000005c8ba7223 */ /* 0x040fe20000010007 */
[----:B0-----:R-:W-:Y:S02]  /*4d80*/  HADD2.F32 R172, -RZ, R137.H1_H1 ;  /* 0x30000089ffac7230 */ /* 0x001fe40000004100 */
[----:B------:R-:W-:Y:S01]  /*4d90*/  FFMA.FTZ R187, R11, R226, R230 ;  /* 0x000000e20bbb7223 */ /* 0x000fe200000100e6 */
[----:B------:R-:W-:Y:S02]  /*4da0*/  HADD2.F32 R228, -RZ, R30.H1_H1 ;  /* 0x3000001effe47230 */ /* 0x000fe40000004100 */
[----:B------:R-:W-:Y:S01]  /*4db0*/  FMUL.FTZ R7, R223, R212 ;  /* 0x000000d4df077220 */ /* 0x000fe20000410000 */
[----:B------:R-:W-:Y:S02]  /*4dc0*/  HADD2.F32 R230, -RZ, R110.H1_H1 ;  /* 0x3000006effe67230 */ /* 0x000fe40000004100 */
[----:B------:R-:W-:Y:S01]  /*4dd0*/  FFMA.FTZ R200, R200, R9, R172 ;  /* 0x00000009c8c87223 */ /* 0x000fe200000100ac */
[----:B------:R-:W-:-:S02]  /*4de0*/  HADD2.F32 R172, -RZ, R58.H0_H0 ;  /* 0x2000003affac7230 */ /* 0x000fc40000004100 */
[----:B------:R-:W-:Y:S01]  /*4df0*/  FMUL.FTZ R220, R223, R220 ;  /* 0x000000dcdfdc7220 */ /* 0x000fe20000410000 */
[--C-:B------:R-:W-:Y:S02]  /*4e00*/  HADD2.F32 R226, -RZ, R138.reuse.H0_H0 ;  /* 0x2000008affe27230 */ /* 0x100fe40000004100 */
[----:B------:R-:W-:Y:S01]  /*4e10*/  FFMA.FTZ R188, R211, R228, R230 ;  /* 0x000000e4d3bc7223 */ /* 0x000fe200000100e6 */
[----:B------:R-:W-:Y:S02]  /*4e20*/  HADD2.F32 R3, -RZ, R138.H1_H1 ;  /* 0x3000008aff037230 */ /* 0x000fe40000004100 */
[----:B------:R-:W-:Y:S01]  /*4e30*/  FMUL.FTZ R224, R223, R224 ;  /* 0x000000e0dfe07220 */ /* 0x000fe20000410000 */
[----:B------:R-:W-:Y:S02]  /*4e40*/  HADD2.F32 R228, -RZ, R31.H1_H1 ;  /* 0x3000001fffe47230 */ /* 0x000fe40000004100 */
[----:B------:R-:W-:Y:S01]  /*4e50*/  FFMA.FTZ R210, R11, R172, R226 ;  /* 0x000000ac0bd27223 */ /* 0x000fe200000100e2 */
[----:B------:R-:W-:-:S02]  /*4e60*/  HADD2.F32 R172, -RZ, R59.H0_H0 ;  /* 0x2000003bffac7230 */ /* 0x000fc40000004100 */
[----:B------:R-:W-:Y:S01]  /*4e70*/  FFMA.FTZ R211, R211, R232, R3 ;  /* 0x000000e8d3d37223 */ /* 0x000fe20000010003 */
[----:B------:R-:W-:Y:S02]  /*4e80*/  HADD2.F32 R226, -RZ, R139.H0_H0 ;  /* 0x2000008bffe27230 */ /* 0x000fe40000004100 */
[----:B------:R-:W-:Y:S01]  /*4e90*/  FMUL.FTZ R3, R223, R190 ;  /* 0x000000bedf037220 */ /* 0x000fe20000410000 */
[----:B------:R-:W-:Y:S02]  /*4ea0*/  HADD2.F32 R230, -RZ, R111.H1_H1 ;  /* 0x3000006fffe67230 */ /* 0x000fe40000004100 */
[----:B------:R-:W-:Y:S01]  /*4eb0*/  FADD.FTZ R202, -R221, R175 ;  /* 0x000000afddca7221 */ /* 0x000fe20000010100 */
[----:B------:R-:W-:Y:S02]  /*4ec0*/  HADD2.F32 R232, -RZ, R59.H1_H1 ;  /* 0x3000003bffe87230 */ /* 0x000fe40000004100 */
[----:B------:R-:W-:Y:S01]  /*4ed0*/  FFMA.FTZ R225, R225, R172, R226 ;  /* 0x000000ace1e17223 */ /* 0x000fe200000100e2 */
[----:B------:R-:W-:-:S02]  /*4ee0*/  HADD2.F32 R5, -RZ, R139.H1_H1 ;  /* 0x3000008bff057230 */ /* 0x000fc40000004100 */
[----:B------:R-:W-:Y:S01]  /*4ef0*/  FFMA.FTZ R190, R3, R228, R230 ;  /* 0x000000e403be7223 */ /* 0x000fe200000100e6 */
[----:B------:R-:W-:Y:S02]  /*4f00*/  HADD2.F32 R234, -RZ, R32.H0_H0 ;  /* 0x20000020ffea7230 */ /* 0x000fe40000004100 */
[----:B------:R-:W-:Y:S01]  /*4f10*/  FADD.FTZ R196, -R221, R22 ;  /* 0x00000016ddc47221 */ /* 0x000fe20000010100 */
[----:B------:R-:W-:Y:S02]  /*4f20*/  HADD2.F32 R236, -RZ, R104.H0_H0 ;  /* 0x20000068ffec7230 */ /* 0x000fe40000004100 */
[----:B------:R-:W-:Y:S01]  /*4f30*/  FFMA.FTZ R212, R3, R232, R5 ;  /* 0x000000e803d47223 */ /* 0x000fe20000010005 */
[----:B------:R-:W-:Y:S02]  /*4f40*/  HADD2.F32 R230, -RZ, R60.H0_H0 ;  /* 0x2000003cffe67230 */ /* 0x000fe40000004100 */
[----:B------:R-:W-:Y:S01]  /*4f50*/  FADD.FTZ R22, -R221, R13 ;  /* 0x0000000ddd167221 */ /* 0x000fe20000010100 */
[----:B------:R-:W-:-:S02]  /*4f60*/  HADD2.F32 R172, -RZ, R132.H0_H0 ;  /* 0x20000084ffac7230 */ /* 0x000fc40000004100 */
[----:B------:R-:W-:Y:S01]  /*4f70*/  FFMA.FTZ R227, R7, R234, R236 ;  /* 0x000000ea07e37223 */ /* 0x000fe200000100ec */
[----:B------:R-:W-:Y:S02]  /*4f80*/  HADD2.F32 R3, -RZ, R32.H1_H1 ;  /* 0x30000020ff037230 */ /* 0x000fe40000004100 */
[----:B------:R-:W-:Y:S01]  /*4f90*/  FMUL.FTZ R202, R223, R202 ;  /* 0x000000cadfca7220 */ /* 0x000fe20000410000 */
[----:B------:R-:W-:Y:S02]  /*4fa0*/  HADD2.F32 R5, -RZ, R104.H1_H1 ;  /* 0x30000068ff057230 */ /* 0x000fe40000004100 */
[----:B------:R-:W-:Y:S01]  /*4fb0*/  FFMA.FTZ R230, R7, R230, R172 ;  /* 0x000000e607e67223 */ /* 0x000fe200000100ac */
[----:B------:R-:W-:Y:S02]  /*4fc0*/  HADD2.F32 R9, -RZ, R105.H0_H0 ;  /* 0x20000069ff097230 */ /* 0x000fe40000004100 */
[----:B------:R-:W-:Y:S01]  /*4fd0*/  FMUL.FTZ R222, R223, R222 ;  /* 0x000000dedfde7220 */ /* 0x000fe20000410000 */
[----:B------:R-:W-:-:S02]  /*4fe0*/  HADD2.F32 R7, -RZ, R33.H1_H1 ;  /* 0x30000021ff077230 */ /* 0x000fc40000004100 */
[----:B------:R-:W-:Y:S01]  /*4ff0*/  FFMA.FTZ R228, R220, R3, R5 ;  /* 0x00000003dce47223 */ /* 0x000fe20000010005 */
[----:B------:R-:W-:Y:S02]  /*5000*/  HADD2.F32 R3, -RZ, R61.H0_H0 ;  /* 0x2000003dff037230 */ /* 0x000fe40000004100 */
[----:B------:R-:W-:Y:S01]  /*5010*/  FFMA.FTZ R237, R224, R237, R9 ;  /* 0x000000ede0ed7223 */ /* 0x000fe20000010009 */
[----:B------:R-:W-:Y:S02]  /*5020*/  HADD2.F32 R5, -RZ, R133.H0_H0 ;  /* 0x20000085ff057230 */ /* 0x000fe40000004100 */
[C---:B------:R-:W-:Y:S01]  /*5030*/  FADD.FTZ R198, -R221.reuse, R25 ;  /* 0x00000019ddc67221 */ /* 0x040fe20000010100 */
[----:B------:R-:W-:Y:S02]  /*5040*/  HADD2.F32 R9, -RZ, R105.H1_H1 ;  /* 0x30000069ff097230 */ /* 0x000fe40000004100 */
[----:B------:R-:W-:Y:S01]  /*5050*/  FADD.FTZ R206, -R221, R26 ;  /* 0x0000001addce7221 */ /* 0x000fe20000010100 */
[----:B------:R-:W-:-:S02]  /*5060*/  HADD2.F32 R11, -RZ, R34.H0_H0 ;  /* 0x20000022ff0b7230 */ /* 0x000fc40000004100 */
[----:B------:R-:W-:Y:S01]  /*5070*/  FFMA.FTZ R232, R224, R3, R5 ;  /* 0x00000003e0e87223 */ /* 0x000fe20000010005 */
[----:B------:R-:W-:Y:S02]  /*5080*/  HADD2.F32 R13, -RZ, R106.H0_H0 ;  /* 0x2000006aff0d7230 */ /* 0x000fe40000004100 */
[----:B------:R-:W-:Y:S01]  /*5090*/  FFMA.FTZ R238, R202, R7, R9 ;  /* 0x00000007caee7223 */ /* 0x000fe20000010009 */
[----:B------:R-:W-:Y:S02]  /*50a0*/  HADD2.F32 R172, -RZ, R133.H1_H1 ;  /* 0x30000085ffac7230 */ /* 0x000fe40000004100 */
[----:B------:R-:W-:Y:S01]  /*50b0*/  FMUL.FTZ R198, R223, R198 ;  /* 0x000000c6dfc67220 */ /* 0x000fe20000410000 */
[----:B------:R-:W-:Y:S02]  /*50c0*/  HADD2.F32 R3, -RZ, R62.H0_H0 ;  /* 0x2000003eff037230 */ /* 0x000fe40000004100 */
[----:B------:R-:W-:Y:S01]  /*50d0*/  FFMA.FTZ R240, R222, R11, R13 ;  /* 0x0000000bdef07223 */ /* 0x000fe2000001000d */
[----:B------:R-:W-:-:S02]  /*50e0*/  HADD2.F32 R5, -RZ, R134.H0_H0 ;  /* 0x20000086ff057230 */ /* 0x000fc40000004100 */
[----:B------:R-:W-:Y:S01]  /*50f0*/  FMUL.FTZ R206, R223, R206 ;  /* 0x000000cedfce7220 */ /* 0x000fe20000410000 */
[----:B------:R-:W-:Y:S02]  /*5100*/  HADD2.F32 R7, -RZ, R106.H1_H1 ;  /* 0x3000006aff077230 */ /* 0x000fe40000004100 */
[----:B------:R-:W-:Y:S01]  /*5110*/  FADD.FTZ R194, -R221, R27 ;  /* 0x0000001bddc27221 */ /* 0x000fe20000010100 */
[----:B------:R-:W-:Y:S02]  /*5120*/  HADD2.F32 R9, -RZ, R35.H0_H0 ;  /* 0x20000023ff097230 */ /* 0x000fe40000004100 */
[----:B------:R-:W-:Y:S01]  /*5130*/  FFMA.FTZ R231, R202, R231, R172 ;  /* 0x000000e7cae77223 */ /* 0x000fe200000100ac */
[----:B------:R-:W-:Y:S02]  /*5140*/  HADD2.F32 R11, -RZ, R107.H0_H0 ;  /* 0x2000006bff0b7230 */ /* 0x000fe40000004100 */
[----:B------:R-:W-:Y:S01]  /*5150*/  FFMA.FTZ R234, R222, R3, R5 ;  /* 0x00000003deea7223 */ /* 0x000fe20000010005 */
[----:B------:R-:W-:-:S02]  /*5160*/  HADD2.F32 R172, -RZ, R134.H1_H1 ;  /* 0x30000086ffac7230 */ /* 0x000fc40000004100 */
[----:B------:R-:W-:Y:S01]  /*5170*/  FFMA.FTZ R239, R198, R239, R7 ;  /* 0x000000efc6ef7223 */ /* 0x000fe20000010007 */
[----:B------:R-:W-:Y:S02]  /*5180*/  HADD2.F32 R3, -RZ, R135.H0_H0 ;  /* 0x20000087ff037230 */ /* 0x000fe40000004100 */
[----:B------:R-:W-:Y:S01]  /*5190*/  FFMA.FTZ R242, R206, R9, R11 ;  /* 0x00000009cef27223 */ /* 0x000fe2000001000b */
[----:B------:R-:W-:Y:S02]  /*51a0*/  HADD2.F32 R5, -RZ, R107.H1_H1 ;  /* 0x3000006bff057230 */ /* 0x000fe40000004100 */
[C---:B------:R-:W-:Y:S01]  /*51b0*/  FMUL.FTZ R194, R223.reuse, R194 ;  /* 0x000000c2dfc27220 */ /* 0x040fe20000410000 */
[----:B------:R-:W-:Y:S02]  /*51c0*/  HADD2.F32 R7, -RZ, R63.H1_H1 ;  /* 0x3000003fff077230 */ /* 0x000fe40000004100 */
[----:B------:R-:W-:Y:S01]  /*51d0*/  FMUL.FTZ R204, R223, R204 ;  /* 0x000000ccdfcc7220 */ /* 0x000fe20000410000 */
[----:B------:R-:W-:-:S02]  /*51e0*/  HADD2.F32 R236, -RZ, R135.H1_H1 ;  /* 0x30000087ffec7230 */ /* 0x000fc40000004100 */
[----:B------:R-:W-:Y:S01]  /*51f0*/  FADD.FTZ R182, -R221, R21 ;  /* 0x00000015ddb67221 */ /* 0x000fe20000010100 */
[----:B------:R-:W-:Y:S02]  /*5200*/  HADD2.F32 R9, -RZ, R100.H0_H0 ;  /* 0x20000064ff097230 */ /* 0x000fe40000004100 */
[----:B------:R-:W-:Y:S01]  /*5210*/  FFMA.FTZ R233, R198, R233, R172 ;  /* 0x000000e9c6e97223 */ /* 0x000fe200000100ac */
[----:B------:R-:W-:Y:S01]  /*5220*/  FFMA.FTZ R235, R206, R235, R3 ;  /* 0x000000ebceeb7223 */ /* 0x000fe20000010003 */
[C---:B------:R-:W-:Y:S01]  /*5230*/  FFMA.FTZ R241, R194.reuse, R241, R5 ;  /* 0x000000f1c2f17223 */ /* 0x040fe20000010005 */
[----:B------:R-:W-:Y:S01]  /*5240*/  FFMA.FTZ R236, R194, R7, R236 ;  /* 0x00000007c2ec7223 */ /* 0x000fe200000100ec */
[----:B------:R-:W-:Y:S01]  /*5250*/  FFMA.FTZ R201, R204, R201, R9 ;  /* 0x000000c9ccc97223 */ /* 0x000fe20000010009 */
[----:B------:R-:W-:Y:S02]  /*5260*/  HADD2.F32 R202, -RZ, R36.H1_H1 ;  /* 0x30000024ffca7230 */ /* 0x000fe40000004100 */
[----:B------:R-:W-:Y:S01]  /*5270*/  FMUL.FTZ R181, R223, R182 ;  /* 0x000000b6dfb57220 */ /* 0x000fe20000410000 */
[----:B------:R-:W-:-:S02]  /*5280*/  HADD2.F32 R172, -RZ, R100.H1_H1 ;  /* 0x30000064ffac7230 */ /* 0x000fc40000004100 */
[----:B------:R-:W-:Y:S01]  /*5290*/  FMUL.FTZ R196, R223, R196 ;  /* 0x000000c4dfc47220 */ /* 0x000fe20000410000 */
[----:B------:R-:W-:Y:S02]  /*52a0*/  HADD2.F32 R3, -RZ, R64.H0_H0 ;  /* 0x20000040ff037230 */ /* 0x000fe40000004100 */
[C---:B------:R-:W-:Y:S01]  /*52b0*/  FADD.FTZ R178, -R221.reuse, R23 ;  /* 0x00000017ddb27221 */ /* 0x040fe20000010100 */
[----:B------:R-:W-:Y:S02]  /*52c0*/  HADD2.F32 R5, -RZ, R128.H0_H0 ;  /* 0x20000080ff057230 */ /* 0x000fe40000004100 */
[----:B------:R-:W-:Y:S01]  /*52d0*/  FADD.FTZ R184, -R221, R16 ;  /* 0x00000010ddb87221 */ /* 0x000fe20000010100 */
        /* <DEDUP_REMOVED lines=8> */
[----:B------:R-:W-:Y:S02]  /*5360*/  HADD2.F32 R5, -RZ, R129.H0_H0 ;  /* 0x20000081ff057230 */ /* 0x000fe40000004100 */
[----:B------:R-:W-:Y:S01]  /*5370*/  FFMA.FTZ R203, R196, R203, R9 ;  /* 0x000000cbc4cb7223 */ /* 0x000fe20000010009 */
[----:B------:R-:W-:-:S02]  /*5380*/  HADD2.F32 R7, -RZ, R37.H1_H1 ;  /* 0x30000025ff077230 */ /* 0x000fc40000004100 */
[----:B------:R-:W-:Y:S01]  /*5390*/  FMUL.FTZ R193, R223, R184 ;  /* 0x000000b8dfc17220 */ /* 0x000fe20000410000 */
[----:B------:R-:W-:Y:S02]  /*53a0*/  HADD2.F32 R9, -RZ, R101.H1_H1 ;  /* 0x30000065ff097230 */ /* 0x000fe40000004100 */
[----:B------:R-:W-:Y:S01]  /*53b0*/  FADD.FTZ R176, -R221, R17 ;  /* 0x00000011ddb07221 */ /* 0x000fe20000010100 */
        /* <DEDUP_REMOVED lines=9> */
[----:B------:R-:W-:Y:S01]  /*5450*/  FMUL.FTZ R197, R223, R192 ;  /* 0x000000c0dfc57220 */ /* 0x000fe20000410000 */
        /* <DEDUP_REMOVED lines=10> */
[----:B------:R-:W-:-:S02]  /*5500*/  HADD2.F32 R196, -RZ, R39.H0_H0 ;  /* 0x20000027ffc47230 */ /* 0x000fc40000004100 */
[----:B------:R-:W-:Y:S01]  /*5510*/  FMUL.FTZ R174, R223, R174 ;  /* 0x000000aedfae7220 */ /* 0x000fe20000410000 */
[----:B------:R-:W-:Y:S02]  /*5520*/  HADD2.F32 R198, -RZ, R103.H0_H0 ;  /* 0x20000067ffc67230 */ /* 0x000fe40000004100 */
[----:B------:R-:W-:Y:S01]  /*5530*/  FFMA.FTZ R192, R176, R7, R194 ;  /* 0x00000007b0c07223 */ /* 0x000fe200000100c2 */
[----:B------:R-:W-:Y:S02]  /*5540*/  HADD2.F32 R226, -RZ, R132.H1_H1 ;  /* 0x30000084ffe27230 */ /* 0x000fe40000004100 */
[----:B------:R-:W-:Y:S01]  /*5550*/  FADD.FTZ R14, -R221, R14 ;  /* 0x0000000edd0e7221 */ /* 0x000fe20000010100 */
[----:B------:R-:W-:Y:S02]  /*5560*/  HADD2.F32 R172, -RZ, R67.H0_H0 ;  /* 0x20000043ffac7230 */ /* 0x000fe40000004100 */
[----:B------:R-:W-:Y:S01]  /*5570*/  FFMA.FTZ R219, R197, R196, R198 ;  /* 0x000000c4c5db7223 */ /* 0x000fe200000100c6 */
        /* <DEDUP_REMOVED lines=8> */
[----:B------:R-:W-:-:S02]  /*5600*/  HADD2.F32 R198, -RZ, R131.H1_H1 ;  /* 0x30000083ffc67230 */ /* 0x000fc40000004100 */
[C---:B------:R-:W-:Y:S01]  /*5610*/  FFMA.FTZ R220, R26.reuse, R3, R5 ;  /* 0x000000031adc7223 */ /* 0x040fe20000010005 */
[----:B------:R-:W-:Y:S02]  /*5620*/  HADD2.F32 R23, -RZ, R40.H0_H0 ;  /* 0x20000028ff177230 */ /* 0x000fe40000004100 */
[C---:B------:R-:W-:Y:S01]  /*5630*/  FMUL.FTZ R5, R223.reuse, R22 ;  /* 0x00000016df057220 */ /* 0x040fe20000410000 */
[----:B------:R-:W-:Y:S02]  /*5640*/  HADD2.F32 R9, -RZ, R96.H0_H0 ;  /* 0x20000060ff097230 */ /* 0x000fe40000004100 */
[----:B------:R-:W-:Y:S01]  /*5650*/  FFMA.FTZ R198, R26, R7, R198 ;  /* 0x000000071ac67223 */ /* 0x000fe200000100c6 */
[----:B------:R-:W-:Y:S02]  /*5660*/  HADD2.F32 R13, -RZ, R68.H0_H0 ;  /* 0x20000044ff0d7230 */ /* 0x000fe40000004100 */
[----:B------:R-:W-:Y:S01]  /*5670*/  FMUL.FTZ R12, R223, R12 ;  /* 0x0000000cdf0c7220 */ /* 0x000fe20000410000 */
[----:B------:R-:W-:-:S02]  /*5680*/  HADD2.F32 R3, -RZ, R124.H0_H0 ;  /* 0x2000007cff037230 */ /* 0x000fc40000004100 */
[C---:B------:R-:W-:Y:S01]  /*5690*/  FFMA.FTZ R23, R174.reuse, R23, R9 ;  /* 0x00000017ae177223 */ /* 0x040fe20000010009 */
[----:B------:R-:W-:Y:S02]  /*56a0*/  HADD2.F32 R176, -RZ, R68.H1_H1 ;  /* 0x30000044ffb07230 */ /* 0x000fe40000004100 */
[C---:B------:R-:W-:Y:S01]  /*56b0*/  FMUL.FTZ R9, R223.reuse, R14 ;  /* 0x0000000edf097220 */ /* 0x040fe20000410000 */
[----:B------:R-:W-:Y:S02]  /*56c0*/  HADD2.F32 R7, -RZ, R124.H1_H1 ;  /* 0x3000007cff077230 */ /* 0x000fe40000004100 */
[----:B------:R-:W-:Y:S01]  /*56d0*/  FFMA.FTZ R13, R174, R13, R3 ;  /* 0x0000000dae0d7223 */ /* 0x000fe20000010003 */
[----:B------:R-:W-:Y:S02]  /*56e0*/  HADD2.F32 R26, -RZ, R40.H1_H1 ;  /* 0x30000028ff1a7230 */ /* 0x000fe40000004100 */
[----:B------:R-:W-:Y:S01]  /*56f0*/  FMUL.FTZ R21, R223, R18 ;  /* 0x00000012df157220 */ /* 0x000fe20000410000 */
[----:B------:R-:W-:-:S02]  /*5700*/  HADD2.F32 R172, -RZ, R96.H1_H1 ;  /* 0x30000060ffac7230 */ /* 0x000fc40000004100 */
[----:B------:R-:W-:Y:S01]  /*5710*/  FFMA.FTZ R14, R5, R176, R7 ;  /* 0x000000b0050e7223 */ /* 0x000fe20000010007 */
[----:B------:R-:W-:Y:S02]  /*5720*/  HADD2.F32 R178, -RZ, R41.H0_H0 ;  /* 0x20000029ffb27230 */ /* 0x000fe40000004100 */
[----:B------:R-:W-:Y:S01]  /*5730*/  FMUL.FTZ R8, R223, R8 ;  /* 0x00000008df087220 */ /* 0x000fe20000410000 */
[----:B------:R-:W-:Y:S02]  /*5740*/  HADD2.F32 R194, -RZ, R97.H0_H0 ;  /* 0x20000061ffc27230 */ /* 0x000fe40000004100 */
        /* <DEDUP_REMOVED lines=53> */
[----:B------:R-:W-:Y:S02]  /*5aa0*/  HADD2.F32 R8, -RZ, R72.H0_H0 ;  /* 0x20000048ff087230 */ /* 0x000fe40000004100 */
[----:B------:R-:W-:Y:S01]  /*5ab0*/  FMUL.FTZ R156, R223, R156 ;  /* 0x0000009cdf9c7220 */ /* 0x000fe20000410000 */
[----:B------:R-:W-:Y:S02]  /*5ac0*/  HADD2.F32 R12, -RZ, R120.H0_H0 ;  /* 0x20000078ff0c7230 */ /* 0x000fe40000004100 */
[----:B------:R-:W-:Y:S01]  /*5ad0*/  FFMA.FTZ R10, R27, R174, R176 ;  /* 0x000000ae1b0a7223 */ /* 0x000fe200000100b0 */
[----:B------:R-:W-:Y:S01]  /*5ae0*/  HADD2.F32 R5, -RZ, R44.H1_H1 ;  /* 0x3000002cff057230 */ /* 0x000fe20000004100 */
[----:B------:R-:W0:Y:S01]  /*5af0*/  @!P0 LDC.64 R174, c[0x0][0x3c8] ;  /* 0x0000f200ffae8b82 */ /* 0x000e220000000a00 */
[----:B------:R-:W-:Y:S02]  /*5b00*/  HADD2.F32 R11, -RZ, R92.H1_H1 ;  /* 0x3000005cff0b7230 */ /* 0x000fe40000004100 */
[----:B------:R-:W-:Y:S01]  /*5b10*/  FFMA.FTZ R3, R9, R8, R12 ;  /* 0x0000000809037223 */ /* 0x000fe2000001000c */
[----:B------:R-:W-:-:S02]  /*5b20*/  HADD2.F32 R15, -RZ, R72.H1_H1 ;  /* 0x30000048ff0f7230 */ /* 0x000fc40000004100 */
[----:B------:R-:W-:Y:S01]  /*5b30*/  FADD.FTZ R158, -R221, R158 ;  /* 0x0000009edd9e7221 */ /* 0x000fe20000010100 */
[----:B------:R-:W-:Y:S02]  /*5b40*/  HADD2.F32 R172, -RZ, R120.H1_H1 ;  /* 0x30000078ffac7230 */ /* 0x000fe40000004100 */
[C---:B------:R-:W-:Y:S01]  /*5b50*/  FFMA.FTZ R8, R4.reuse, R5, R11 ;  /* 0x0000000504087223 */ /* 0x040fe2000001000b */
        /* <DEDUP_REMOVED lines=13> */
[----:B------:R-:W-:Y:S01]  /*5c30*/  FMUL.FTZ R176, R223, R176 ;  /* 0x000000b0dfb07220 */ /* 0x000fe20000410000 */
        /* <DEDUP_REMOVED lines=8> */
[----:B------:R-:W-:Y:S02]  /*5cc0*/  HADD2.F32 R191, -RZ, R74.H1_H1 ;  /* 0x3000004affbf7230 */ /* 0x000fe40000004100 */
[----:B------:R-:W-:Y:S01]  /*5cd0*/  FFMA.FTZ R9, R168, R27, R172 ;  /* 0x0000001ba8097223 */ /* 0x000fe200000100ac */
[----:B------:R-:W-:Y:S02]  /*5ce0*/  HADD2.F32 R27, -RZ, R94.H1_H1 ;  /* 0x3000005eff1b7230 */ /* 0x000fe40000004100 */
[C---:B------:R-:W-:Y:S01]  /*5cf0*/  FADD.FTZ R166, -R221.reuse, R166 ;  /* 0x000000a6dda67221 */ /* 0x040fe20000010100 */
[----:B------:R-:W-:Y:S02]  /*5d00*/  HADD2.F32 R172, -RZ, R122.H1_H1 ;  /* 0x3000007affac7230 */ /* 0x000fe40000004100 */
[----:B------:R-:W-:Y:S01]  /*5d10*/  FADD.FTZ R152, -R221, R152 ;  /* 0x00000098dd987221 */ /* 0x000fe20000010100 */
[----:B0-----:R-:W-:-:S04]  /*5d20*/  @!P0 IMAD.WIDE R168, R2, 0x4, R174 ;  /* 0x0000000402a88825 */ /* 0x001fc800078e02ae */
[C---:B------:R-:W-:Y:S01]  /*5d30*/  FFMA.FTZ R15, R176.reuse, R15, R27 ;  /* 0x0000000fb00f7223 */ /* 0x040fe2000001001b */
[----:B------:R-:W-:Y:S01]  /*5d40*/  FMUL.FTZ R166, R223, R166 ;  /* 0x000000a6dfa67220 */ /* 0x000fe20000410000 */
[----:B------:R-:W-:Y:S01]  /*5d50*/  FFMA.FTZ R172, R176, R191, R172 ;  /* 0x000000bfb0ac7223 */ /* 0x000fe200000100ac */
[----:B------:R-:W-:Y:S02]  /*5d60*/  HADD2.F32 R27, -RZ, R47.H0_H0 ;  /* 0x2000002fff1b7230 */ /* 0x000fe40000004100 */
[----:B------:R-:W-:Y:S01]  /*5d70*/  FADD.FTZ R176, -R221, R171 ;  /* 0x000000abddb07221 */ /* 0x000fe20000010100 */
[----:B------:R-:W-:Y:S01]  /*5d80*/  HADD2.F32 R175, -RZ, R95.H0_H0 ;  /* 0x2000005fffaf7230 */ /* 0x000fe20000004100 */
[----:B------:R0:W-:Y:S01]  /*5d90*/  @!P0 STG.E desc[UR6][R168.64], R223 ;  /* 0x000000dfa8008986 */ /* 0x0001e2000c101906 */
[----:B------:R-:W-:Y:S01]  /*5da0*/  HADD2.F32 R191, -RZ, R75.H0_H0 ;  /* 0x2000004bffbf7230 */ /* 0x000fe20000004100 */
[----:B------:R-:W-:Y:S01]  /*5db0*/  F2FP.F16.F32.PACK_AB R171, R190, R189 ;  /* 0x000000bdbeab723e */ /* 0x000fe200000000ff */
[----:B------:R-:W-:-:S02]  /*5dc0*/  HADD2.F32 R174, -RZ, R123.H0_H0 ;  /* 0x2000007bffae7230 */ /* 0x000fc40000004100 */
[C---:B------:R-:W-:Y:S01]  /*5dd0*/  FFMA.FTZ R27, R170.reuse, R27, R175 ;  /* 0x0000001baa1b7223 */ /* 0x040fe200000100af */
[C---:B------:R-:W-:Y:S01]  /*5de0*/  FMUL.FTZ R175, R223.reuse, R176 ;  /* 0x000000b0dfaf7220 */ /* 0x040fe20000410000 */
[----:B------:R-:W-:Y:S02]  /*5df0*/  HADD2.F32 R176, -RZ, R95.H1_H1 ;  /* 0x3000005fffb07230 */ /* 0x000fe40000004100 */
[----:B------:R-:W-:Y:S01]  /*5e00*/  FMUL.FTZ R152, R223, R152 ;  /* 0x00000098df987220 */ /* 0x000fe20000410000 */
[----:B------:R-:W-:Y:S01]  /*5e10*/  FFMA.FTZ R174, R170, R191, R174 ;  /* 0x000000bfaaae7223 */ /* 0x000fe200000100ae */
[----:B------:R-:W-:Y:S02]  /*5e20*/  HADD2.F32 R170, -RZ, R47.H1_H1 ;  /* 0x3000002fffaa7230 */ /* 0x000fe40000004100 */
[----:B------:R-:W-:Y:S01]  /*5e30*/  FADD.FTZ R154, -R221, R154 ;  /* 0x0000009add9a7221 */ /* 0x000fe20000010100 */
[----:B------:R-:W-:Y:S01]  /*5e40*/  HADD2.F32 R194, -RZ, R75.H1_H1 ;  /* 0x3000004bffc27230 */ /* 0x000fe20000004100 */
[----:B0-----:R-:W-:Y:S01]  /*5e50*/  F2FP.F16.F32.PACK_AB R168, R180, R179 ;  /* 0x000000b3b4a8723e */ /* 0x001fe200000000ff */
[----:B------:R-:W-:-:S02]  /*5e60*/  HADD2.F32 R169, -RZ, R123.H1_H1 ;  /* 0x3000007bffa97230 */ /* 0x000fc40000004100 */
[C---:B------:R-:W-:Y:S01]  /*5e70*/  FFMA.FTZ R176, R175.reuse, R170, R176 ;  /* 0x000000aaafb07223 */ /* 0x040fe200000100b0 */
[----:B------:R-:W-:Y:S01]  /*5e80*/  HADD2.F32 R179, -RZ, R48.H0_H0 ;  /* 0x20000030ffb37230 */ /* 0x000fe20000004100 */
[----:B------:R-:W-:Y:S01]  /*5e90*/  F2FP.F16.F32.PACK_AB R170, R188, R187 ;  /* 0x000000bbbcaa723e */ /* 0x000fe200000000ff */
[----:B------:R-:W-:Y:S02]  /*5ea0*/  HADD2.F32 R189, -RZ, R76.H0_H0 ;  /* 0x2000004cffbd7230 */ /* 0x000fe40000004100 */
[----:B------:R-:W-:Y:S01]  /*5eb0*/  FFMA.FTZ R175, R175, R194, R169 ;  /* 0x000000c2afaf7223 */ /* 0x000fe200000100a9 */
[----:B------:R-:W-:Y:S01]  /*5ec0*/  F2FP.F16.F32.PACK_AB R169, R186, R185 ;  /* 0x000000b9baa9723e */ /* 0x000fe200000000ff */
[----:B------:R-:W-:Y:S02]  /*5ed0*/  HADD2.F32 R185, -RZ, R88.H0_H0 ;  /* 0x20000058ffb97230 */ /* 0x000fe40000004100 */
[----:B------:R-:W-:Y:S01]  /*5ee0*/  FMUL.FTZ R154, R223, R154 ;  /* 0x0000009adf9a7220 */ /* 0x000fe20000410000 */
[----:B------:R-:W-:Y:S01]  /*5ef0*/  HADD2.F32 R180, -RZ, R116.H0_H0 ;  /* 0x20000074ffb47230 */ /* 0x000fe20000004100 */
[----:B------:R-:W-:Y:S01]  /*5f00*/  F2FP.F16.F32.PACK_AB R175, R175, R174 ;  /* 0x000000aeafaf723e */ /* 0x000fe200000000ff */
[----:B--2---:R-:W-:-:S04]  /*5f10*/  IMAD.WIDE.U32 R186, R199, 0x10, R244 ;  /* 0x00000010c7ba7825 */ /* 0x004fc800078e00f4 */
[----:B------:R-:W-:Y:S01]  /*5f20*/  FFMA.FTZ R179, R160, R179, R185 ;  /* 0x000000b3a0b37223 */ /* 0x000fe200000100b9 */
[----:B------:R-:W-:Y:S01]  /*5f30*/  F2FP.F16.F32.PACK_AB R174, R172, R9 ;  /* 0x00000009acae723e */ /* 0x000fe200000000ff */
[----:B------:R-:W-:Y:S01]  /*5f40*/  FFMA.FTZ R180, R160, R189, R180 ;  /* 0x000000bda0b47223 */ /* 0x000fe200000100b4 */
[----:B------:R-:W-:Y:S01]  /*5f50*/  FADD.FTZ R160, -R221, R161 ;  /* 0x000000a1dda07221 */ /* 0x000fe20000010100 */
[----:B------:R0:W-:Y:S01]  /*5f60*/  STG.E.128 desc[UR6][R186.64], R168 ;  /* 0x000000a8ba007986 */ /* 0x0001e2000c101d06 */
[----:B------:R-:W-:Y:S01]  /*5f70*/  HADD2.F32 R185, -RZ, R48.H1_H1 ;  /* 0x30000030ffb97230 */ /* 0x000fe20000004100 */
[----:B------:R-:W-:Y:S01]  /*5f80*/  F2FP.F16.F32.PACK_AB R27, R176, R27 ;  /* 0x0000001bb01b723e */ /* 0x000fe200000000ff */
[----:B------:R-:W-:Y:S02]  /*5f90*/  HADD2.F32 R189, -RZ, R88.H1_H1 ;  /* 0x30000058ffbd7230 */ /* 0x000fe40000004100 */
[----:B------:R-:W-:Y:S01]  /*5fa0*/  FMUL.FTZ R160, R223, R160 ;  /* 0x000000a0dfa07220 */ /* 0x000fe20000410000 */
[----:B------:R-:W-:Y:S01]  /*5fb0*/  HADD2.F32 R191, -RZ, R76.H1_H1 ;  /* 0x3000004cffbf7230 */ /* 0x000fe20000004100 */
[----:B------:R-:W-:Y:S01]  /*5fc0*/  F2FP.F16.F32.PACK_AB R172, R4, R3 ;  /* 0x0000000304ac723e */ /* 0x000fe200000000ff */
[----:B------:R-:W-:-:S02]  /*5fd0*/  HADD2.F32 R188, -RZ, R116.H1_H1 ;  /* 0x30000074ffbc7230 */ /* 0x000fc40000004100 */
[----:B------:R-:W-:Y:S02]  /*5fe0*/  HADD2.F32 R161, -RZ, R49.H0_H0 ;  /* 0x20000031ffa17230 */ /* 0x000fe40000004100 */
[----:B------:R-:W-:Y:S02]  /*5ff0*/  HADD2.F32 R222, -RZ, R114.H0_H0 ;  /* 0x20000072ffde7230 */ /* 0x000fe40000004100 */
[----:B------:R-:W-:Y:S02]  /*6000*/  HADD2.F32 R226, -RZ, R115.H0_H0 ;  /* 0x20000073ffe27230 */ /* 0x000fe40000004100 */
[----:B0-----:R-:W-:Y:S02]  /*6010*/  HADD2.F32 R170, -RZ, R117.H0_H0 ;  /* 0x20000075ffaa7230 */ /* 0x001fe40000004100 */
[----:B------:R-:W-:Y:S01]  /*6020*/  FADD.FTZ R186, -R221, R163 ;  /* 0x000000a3ddba7221 */ /* 0x000fe20000010100 */
[C---:B------:R-:W-:Y:S01]  /*6030*/  FFMA.FTZ R168, R160.reuse, R185, R189 ;  /* 0x000000b9a0a87223 */ /* 0x040fe200000100bd */
[----:B------:R-:W-:Y:S01]  /*6040*/  FFMA.FTZ R169, R160, R191, R188 ;  /* 0x000000bfa0a97223 */ /* 0x000fe200000100bc */
[C---:B------:R-:W-:Y:S01]  /*6050*/  FFMA.FTZ R171, R162.reuse, R161, R195 ;  /* 0x000000a1a2ab7223 */ /* 0x040fe200000100c3 */
[----:B------:R-:W-:Y:S01]  /*6060*/  FFMA.FTZ R170, R162, R243, R170 ;  /* 0x000000f3a2aa7223 */ /* 0x000fe200000100aa */
[----:B------:R-:W-:-:S02]  /*6070*/  HADD2.F32 R160, -RZ, R49.H1_H1 ;  /* 0x30000031ffa07230 */ /* 0x000fc40000004100 */
[----:B------:R-:W-:Y:S01]  /*6080*/  FMUL.FTZ R185, R223, R186 ;  /* 0x000000badfb97220 */ /* 0x000fe20000410000 */
[----:B------:R-:W-:Y:S01]  /*6090*/  HADD2.F32 R162, -RZ, R89.H1_H1 ;  /* 0x30000059ffa27230 */ /* 0x000fe20000004100 */
[----:B------:R-:W-:Y:S01]  /*60a0*/  F2FP.F16.F32.PACK_AB R4, R168, R179 ;  /* 0x000000b3a804723e */ /* 0x000fe200000000ff */
[----:B------:R-:W-:Y:S01]  /*60b0*/  HADD2.F32 R188, -RZ, R77.H1_H1 ;  /* 0x3000004dffbc7230 */ /* 0x000fe20000004100 */
[----:B------:R-:W-:Y:S01]  /*60c0*/  F2FP.F16.F32.PACK_AB R180, R169, R180 ;  /* 0x000000b4a9b4723e */ /* 0x000fe200000000ff */
        /* <DEDUP_REMOVED lines=9> */
[C---:B------:R-:W-:Y:S01]  /*6160*/  FFMA.FTZ R187, R156.reuse, R187, R163 ;  /* 0x000000bb9cbb7223 */ /* 0x040fe200000100a3 */
[----:B------:R-:W-:Y:S02]  /*6170*/  HADD2.F32 R163, -RZ, R50.H1_H1 ;  /* 0x30000032ffa37230 */ /* 0x000fe40000004100 */
[----:B------:R-:W-:Y:S02]  /*6180*/  HADD2.F32 R189, -RZ, R90.H1_H1 ;  /* 0x3000005affbd7230 */ /* 0x000fe40000004100 */
[----:B------:R-:W-:Y:S01]  /*6190*/  FFMA.FTZ R188, R156, R161, R157 ;  /* 0x000000a19cbc7223 */ /* 0x000fe2000001009d */
[----:B------:R-:W-:-:S02]  /*61a0*/  HADD2.F32 R157, -RZ, R118.H1_H1 ;  /* 0x30000076ff9d7230 */ /* 0x000fc40000004100 */
[----:B------:R-:W-:Y:S01]  /*61b0*/  FADD.FTZ R156, -R221, R159 ;  /* 0x0000009fdd9c7221 */ /* 0x000fe20000010100 */
[----:B------:R-:W-:Y:S02]  /*61c0*/  HADD2.F32 R191, -RZ, R51.H0_H0 ;  /* 0x20000033ffbf7230 */ /* 0x000fe40000004100 */
[C---:B------:R-:W-:Y:S01]  /*61d0*/  FFMA.FTZ R190, R160.reuse, R163, R189 ;  /* 0x000000a3a0be7223 */ /* 0x040fe200000100bd */
[----:B------:R-:W-:Y:S02]  /*61e0*/  HADD2.F32 R189, -RZ, R78.H1_H1 ;  /* 0x3000004effbd7230 */ /* 0x000fe40000004100 */
[----:B------:R-:W-:Y:S01]  /*61f0*/  FMUL.FTZ R156, R223, R156 ;  /* 0x0000009cdf9c7220 */ /* 0x000fe20000410000 */
[----:B------:R-:W-:Y:S02]  /*6200*/  HADD2.F32 R161, -RZ, R91.H0_H0 ;  /* 0x2000005bffa17230 */ /* 0x000fe40000004100 */
[--C-:B------:R-:W-:Y:S02]  /*6210*/  HADD2.F32 R195, -RZ, R79.reuse.H1_H1 ;  /* 0x3000004fffc37230 */ /* 0x100fe40000004100 */
[----:B------:R-:W-:Y:S01]  /*6220*/  FFMA.FTZ R189, R160, R189, R157 ;  /* 0x000000bda0bd7223 */ /* 0x000fe2000001009d */
[----:B------:R-:W-:-:S02]  /*6230*/  HADD2.F32 R157, -RZ, R79.H0_H0 ;  /* 0x2000004fff9d7230 */ /* 0x000fc40000004100 */
[C---:B------:R-:W-:Y:S01]  /*6240*/  FFMA.FTZ R191, R158.reuse, R191, R161 ;  /* 0x000000bf9ebf7223 */ /* 0x040fe200000100a1 */
[----:B------:R-:W-:Y:S02]  /*6250*/  HADD2.F32 R161, -RZ, R119.H0_H0 ;  /* 0x20000077ffa17230 */ /* 0x000fe40000004100 */
[----:B------:R-:W-:Y:S02]  /*6260*/  HADD2.F32 R159, -RZ, R91.H1_H1 ;  /* 0x3000005bff9f7230 */ /* 0x000fe40000004100 */
[----:B------:R-:W-:Y:S02]  /*6270*/  HADD2.F32 R163, -RZ, R52.H0_H0 ;  /* 0x20000034ffa37230 */ /* 0x000fe40000004100 */
[----:B------:R-:W-:Y:S01]  /*6280*/  FFMA.FTZ R194, R158, R157, R161 ;  /* 0x0000009d9ec27223 */ /* 0x000fe200000100a1 */
[----:B------:R-:W-:Y:S01]  /*6290*/  HADD2.F32 R158, -RZ, R119.H1_H1 ;  /* 0x30000077ff9e7230 */ /* 0x000fe20000004100 */
[----:B------:R-:W0:Y:S01]  /*62a0*/  LDC.64 R160, c[0x0][0x430] ;  /* 0x00010c00ffa07b82 */ /* 0x000e220000000a00 */
[----:B------:R-:W-:-:S03]  /*62b0*/  HADD2.F32 R157, -RZ, R51.H1_H1 ;  /* 0x30000033ff9d7230 */ /* 0x000fc60000004100 */
[C---:B------:R-:W-:Y:S01]  /*62c0*/  FFMA.FTZ R195, R156.reuse, R195, R158 ;  /* 0x000000c39cc37223 */ /* 0x040fe2000001009e */
[----:B------:R-:W-:Y:S01]  /*62d0*/  F2FP.F16.F32.PACK_AB R158, R211, R210 ;  /* 0x000000d2d39e723e */ /* 0x000fe200000000ff */
[----:B------:R-:W-:Y:S01]  /*62e0*/  FFMA.FTZ R196, R156, R157, R159 ;  /* 0x0000009d9cc47223 */ /* 0x000fe2000001009f */
[----:B------:R-:W-:Y:S01]  /*62f0*/  HADD2.F32 R211, -RZ, R84.H0_H0 ;  /* 0x20000054ffd37230 */ /* 0x000fe20000004100 */
[----:B------:R-:W-:Y:S01]  /*6300*/  F2FP.F16.F32.PACK_AB R157, R200, R209 ;  /* 0x000000d1c89d723e */ /* 0x000fe200000000ff */
[----:B------:R-:W-:Y:S01]  /*6310*/  HADD2.F32 R209, -RZ, R112.H0_H0 ;  /* 0x20000070ffd17230 */ /* 0x000fe20000004100 */
[----:B------:R-:W-:Y:S01]  /*6320*/  F2FP.F16.F32.PACK_AB R156, R208, R207 ;  /* 0x000000cfd09c723e */ /* 0x000fe200000000ff */
[--C-:B------:R-:W-:Y:S02]  /*6330*/  HADD2.F32 R207, -RZ, R80.reuse.H0_H0 ;  /* 0x20000050ffcf7230 */ /* 0x100fe40000004100 */
[----:B------:R-:W-:Y:S01]  /*6340*/  FFMA.FTZ R200, R164, R163, R211 ;  /* 0x000000a3a4c87223 */ /* 0x000fe200000100d3 */
[----:B------:R-:W-:Y:S01]  /*6350*/  F2FP.F16.F32.PACK_AB R159, R212, R225 ;  /* 0x000000e1d49f723e */ /* 0x000fe200000000ff */
[----:B------:R-:W-:-:S02]  /*6360*/  HADD2.F32 R211, -RZ, R80.H1_H1 ;  /* 0x30000050ffd37230 */ /* 0x000fc40000004100 */
[----:B------:R-:W-:Y:S02]  /*6370*/  HADD2.F32 R208, -RZ, R112.H1_H1 ;  /* 0x30000070ffd07230 */ /* 0x000fe40000004100 */
[----:B------:R-:W-:Y:S02]  /*6380*/  HADD2.F32 R225, -RZ, R85.H0_H0 ;  /* 0x20000055ffe17230 */ /* 0x000fe40000004100 */
[----:B0-----:R-:W-:-:S04]  /*6390*/  IMAD.WIDE.U32 R162, R199, 0x10, R160 ;  /* 0x00000010c7a27825 */ /* 0x001fc800078e00a0 */
[----:B------:R-:W-:Y:S01]  /*63a0*/  FFMA.FTZ R199, R164, R207, R209 ;  /* 0x000000cfa4c77223 */ /* 0x000fe200000100d1 */
[----:B------:R-:W-:Y:S01]  /*63b0*/  FADD.FTZ R164, -R221, R165 ;  /* 0x000000a5dda47221 */ /* 0x000fe20000010100 */
[----:B------:R-:W-:Y:S01]  /*63c0*/  HADD2.F32 R207, -RZ, R52.H1_H1 ;  /* 0x30000034ffcf7230 */ /* 0x000fe20000004100 */
[----:B------:R0:W-:Y:S01]  /*63d0*/  STG.E.128 desc[UR6][R162.64], R156 ;  /* 0x0000009ca2007986 */ /* 0x0001e2000c101d06 */
[----:B------:R-:W-:Y:S02]  /*63e0*/  HADD2.F32 R209, -RZ, R84.H1_H1 ;  /* 0x30000054ffd17230 */ /* 0x000fe40000004100 */
[----:B------:R-:W-:Y:S01]  /*63f0*/  FMUL.FTZ R164, R223, R164 ;  /* 0x000000a4dfa47220 */ /* 0x000fe20000410000 */
[----:B------:R-:W-:Y:S02]  /*6400*/  HADD2.F32 R165, -RZ, R53.H0_H0 ;  /* 0x20000035ffa57230 */ /* 0x000fe40000004100 */
[----:B------:R-:W-:-:S04]  /*6410*/  IMAD.WIDE.U32 R246, R215, 0x10, R160 ;  /* 0x00000010d7f67825 */ /* 0x000fc800078e00a0 */
[C---:B------:R-:W-:Y:S01]  /*6420*/  FFMA.FTZ R207, R164.reuse, R207, R209 ;  /* 0x000000cfa4cf7223 */ /* 0x040fe200000100d1 */
[----:B------:R-:W-:Y:S01]  /*6430*/  FFMA.FTZ R208, R164, R211, R208 ;  /* 0x000000d3a4d07223 */ /* 0x000fe200000100d0 */
[----:B------:R-:W-:Y:S01]  /*6440*/  FFMA.FTZ R209, R166, R165, R225 ;  /* 0x000000a5a6d17223 */ /* 0x000fe200000100e1 */
[----:B------:R-:W-:Y:S01]  /*6450*/  HADD2.F32 R165, -RZ, R85.H1_H1 ;  /* 0x30000055ffa57230 */ /* 0x000fe20000004100 */
[----:B------:R-:W-:Y:S01]  /*6460*/  F2FP.F16.F32.PACK_AB R164, R229, R230 ;  /* 0x000000e6e5a4723e */ /* 0x000fe200000000ff */
[----:B------:R-:W-:Y:S01]  /*6470*/  HADD2.F32 R211, -RZ, R81.H1_H1 ;  /* 0x30000051ffd37230 */ /* 0x000fe20000004100 */
[----:B------:R-:W-:Y:S01]  /*6480*/  F2FP.F16.F32.PACK_AB R200, R207, R200 ;  /* 0x000000c8cfc8723e */ /* 0x000fe200000000ff */
[----:B------:R-:W-:Y:S02]  /*6490*/  HADD2.F32 R225, -RZ, R55.H0_H0 ;  /* 0x20000037ffe17230 */ /* 0x000fe40000004100 */
[----:B0-----:R-:W-:Y:S01]  /*64a0*/  FADD.FTZ R156, -R221, R167 ;  /* 0x000000a7dd9c7221 */ /* 0x001fe20000010100 */
[----:B------:R-:W-:Y:S01]  /*64b0*/  HADD2.F32 R163, -RZ, R53.H1_H1 ;  /* 0x30000035ffa37230 */ /* 0x000fe20000004100 */
[----:B------:R-:W-:Y:S01]  /*64c0*/  F2FP.F16.F32.PACK_AB R167, R236, R235 ;  /* 0x000000ebeca7723e */ /* 0x000fe200000000ff */
[----:B------:R-:W-:-:S02]  /*64d0*/  HADD2.F32 R158, -RZ, R113.H1_H1 ;  /* 0x30000071ff9e7230 */ /* 0x000fc40000004100 */
[----:B------:R-:W-:Y:S01]  /*64e0*/  FMUL.FTZ R156, R223, R156 ;  /* 0x0000009cdf9c7220 */ /* 0x000fe20000410000 */
[----:B------:R-:W-:Y:S02]  /*64f0*/  HADD2.F32 R157, -RZ, R81.H0_H0 ;  /* 0x20000051ff9d7230 */ /* 0x000fe40000004100 */
[----:B------:R-:W-:Y:S02]  /*6500*/  HADD2.F32 R159, -RZ, R113.H0_H0 ;  /* 0x20000071ff9f7230 */ /* 0x000fe40000004100 */
[C---:B------:R-:W-:Y:S01]  /*6510*/  FFMA.FTZ R212, R156.reuse, R163, R165 ;  /* 0x000000a39cd47223 */ /* 0x040fe200000100a5 */
[----:B------:R-:W-:Y:S01]  /*6520*/  FFMA.FTZ R211, R156, R211, R158 ;  /* 0x000000d39cd37223 */ /* 0x000fe2000001009e */
[C---:B------:R-:W-:Y:S01]  /*6530*/  FADD.FTZ R156, -R221.reuse, R153 ;  /* 0x00000099dd9c7221 */ /* 0x040fe20000010100 */
[----:B------:R-:W-:Y:S01]  /*6540*/  FADD.FTZ R158, -R221, R155 ;  /* 0x0000009bdd9e7221 */ /* 0x000fe20000010100 */
[----:B------:R-:W-:Y:S01]  /*6550*/  FFMA.FTZ R210, R166, R157, R159 ;  /* 0x0000009da6d27223 */ /* 0x000fe2000001009f */
[----:B------:R-:W-:-:S02]  /*6560*/  HADD2.F32 R153, -RZ, R54.H1_H1 ;  /* 0x30000036ff997230 */ /* 0x000fc40000004100 */
[C---:B------:R-:W-:Y:S01]  /*6570*/  FMUL.FTZ R156, R223.reuse, R156 ;  /* 0x0000009cdf9c7220 */ /* 0x040fe20000410000 */
[----:B------:R-:W-:Y:S02]  /*6580*/  HADD2.F32 R155, -RZ, R86.H1_H1 ;  /* 0x30000056ff9b7230 */ /* 0x000fe40000004100 */
[----:B------:R-:W-:Y:S01]  /*6590*/  FMUL.FTZ R158, R223, R158 ;  /* 0x0000009edf9e7220 */ /* 0x000fe20000410000 */
[----:B------:R-:W-:Y:S01]  /*65a0*/  HADD2.F32 R157, -RZ, R54.H0_H0 ;  /* 0x20000036ff9d7230 */ /* 0x000fe20000004100 */
[----:B------:R-:W-:Y:S01]  /*65b0*/  F2FP.F16.F32.PACK_AB R166, R233, R234 ;  /* 0x000000eae9a6723e */ /* 0x000fe200000000ff */
[----:B------:R-:W-:Y:S02]  /*65c0*/  HADD2.F32 R159, -RZ, R86.H0_H0 ;  /* 0x20000056ff9f7230 */ /* 0x000fe40000004100 */
[----:B------:R-:W-:Y:S01]  /*65d0*/  FFMA.FTZ R224, R156, R153, R155 ;  /* 0x000000999ce07223 */ /* 0x000fe2000001009b */
[----:B------:R-:W-:Y:S01]  /*65e0*/  HADD2.F32 R163, -RZ, R82.H0_H0 ;  /* 0x20000052ffa37230 */ /* 0x000fe20000004100 */
[----:B------:R-:W-:Y:S01]  /*65f0*/  F2FP.F16.F32.PACK_AB R165, R231, R232 ;  /* 0x000000e8e7a5723e */ /* 0x000fe200000000ff */
[----:B------:R-:W-:-:S02]  /*6600*/  HADD2.F32 R153, -RZ, R87.H0_H0 ;  /* 0x20000057ff997230 */ /* 0x000fc40000004100 */
[C---:B------:R-:W-:Y:S01]  /*6610*/  FFMA.FTZ R221, R152.reuse, R157, R159 ;  /* 0x0000009d98dd7223 */ /* 0x040fe2000001009f */
[----:B------:R-:W-:Y:S02]  /*6620*/  HADD2.F32 R155, -RZ, R83.H0_H0 ;  /* 0x20000053ff9b7230 */ /* 0x000fe40000004100 */
[----:B------:R-:W-:Y:S01]  /*6630*/  FFMA.FTZ R222, R152, R163, R222 ;  /* 0x000000a398de7223 */ /* 0x000fe200000100de */
[----:B------:R-:W-:Y:S02]  /*6640*/  HADD2.F32 R157, -RZ, R82.H1_H1 ;  /* 0x30000052ff9d7230 */ /* 0x000fe40000004100 */
[C---:B------:R-:W-:Y:S01]  /*6650*/  FFMA.FTZ R225, R154.reuse, R225, R153 ;  /* 0x000000e19ae17223 */ /* 0x040fe20000010099 */
[----:B------:R-:W-:Y:S02]  /*6660*/  HADD2.F32 R152, -RZ, R114.H1_H1 ;  /* 0x30000072ff987230 */ /* 0x000fe40000004100 */
[----:B------:R-:W-:Y:S01]  /*6670*/  FFMA.FTZ R226, R154, R155, R226 ;  /* 0x0000009b9ae27223 */ /* 0x000fe200000100e2 */
[----:B------:R-:W-:Y:S01]  /*6680*/  F2FP.F16.F32.PACK_AB R155, R241, R242 ;  /* 0x000000f2f19b723e */ /* 0x000fe200000000ff */
[----:B------:R-:W-:Y:S01]  /*6690*/  IMAD.WIDE.U32 R234, R218, 0x10, R244 ;  /* 0x00000010daea7825 */ /* 0x000fe200078e00f4 */
[----:B------:R-:W-:-:S03]  /*66a0*/  F2FP.F16.F32.PACK_AB R154, R239, R240 ;  /* 0x000000f0ef9a723e */ /* 0x000fc600000000ff */
[----:B------:R-:W-:Y:S01]  /*66b0*/  FFMA.FTZ R223, R156, R157, R152 ;  /* 0x0000009d9cdf7223 */ /* 0x000fe20000010098 */
[----:B------:R-:W-:Y:S01]  /*66c0*/  F2FP.F16.F32.PACK_AB R153, R238, R237 ;  /* 0x000000edee99723e */ /* 0x000fe200000000ff */
[----:B------:R-:W-:Y:S01]  /*66d0*/  IMAD.WIDE.U32 R156, R215, 0x10, R244 ;  /* 0x00000010d79c7825 */ /* 0x000fe200078e00f4 */
[----:B------:R-:W-:-:S03]  /*66e0*/  F2FP.F16.F32.PACK_AB R152, R228, R227 ;  /* 0x000000e3e498723e */ /* 0x000fc600000000ff */
[--C-:B------:R-:W-:Y:S02]  /*66f0*/  IMAD.WIDE.U32 R236, R214, 0x10, R244.reuse ;  /* 0x00000010d6ec7825 */ /* 0x100fe400078e00f4 */
[----:B------:R0:W-:Y:S02]  /*6700*/  STG.E.128 desc[UR6][R156.64], R152 ;  /* 0x000000989c007986 */ /* 0x0001e4000c101d06 */
[--C-:B------:R-:W-:Y:S02]  /*6710*/  IMAD.WIDE.U32 R232, R217, 0x10, R244.reuse ;  /* 0x00000010d9e87825 */ /* 0x100fe400078e00f4 */
[----:B------:R1:W-:Y:S02]  /*6720*/  STG.E.128 desc[UR6][R246.64], R164 ;  /* 0x000000a4f6007986 */ /* 0x0003e4000c101d06 */
[----:B------:R-:W-:-:S04]  /*6730*/  IMAD.WIDE.U32 R230, R213, 0x10, R244 ;  /* 0x00000010d5e67825 */ /* 0x000fc800078e00f4 */
[----:B------:R-:W-:-:S04]  /*6740*/  IMAD.WIDE.U32 R240, R214, 0x10, R160 ;  /* 0x00000010d6f07825 */ /* 0x000fc800078e00a0 */
[----:B------:R-:W-:-:S04]  /*6750*/  IMAD.WIDE.U32 R244, R216, 0x10, R244 ;  /* 0x00000010d8f47825 */ /* 0x000fc800078e00f4 */
[--C-:B------:R-:W-:Y:S01]  /*6760*/  IMAD.WIDE.U32 R214, R217, 0x10, R160.reuse ;  /* 0x00000010d9d67825 */ /* 0x100fe200078e00a0 */
[----:B0-----:R-:W-:Y:S02]  /*6770*/  F2FP.F16.F32.PACK_AB R155, R220, R219 ;  /* 0x000000dbdc9b723e */ /* 0x001fe400000000ff */
[----:B------:R-:W-:Y:S01]  /*6780*/  F2FP.F16.F32.PACK_AB R154, R206, R205 ;  /* 0x000000cdce9a723e */ /* 0x000fe200000000ff */
[--C-:B------:R-:W-:Y:S01]  /*6790*/  IMAD.WIDE.U32 R242, R218, 0x10, R160.reuse ;  /* 0x00000010daf27825 */ /* 0x100fe200078e00a0 */
[----:B------:R-:W-:Y:S02]  /*67a0*/  F2FP.F16.F32.PACK_AB R153, R204, R203 ;  /* 0x000000cbcc99723e */ /* 0x000fe400000000ff */
[----:B------:R-:W-:Y:S01]  /*67b0*/  F2FP.F16.F32.PACK_AB R152, R202, R201 ;  /* 0x000000c9ca98723e */ /* 0x000fe200000000ff */
[--C-:B------:R-:W-:Y:S01]  /*67c0*/  IMAD.WIDE.U32 R238, R213, 0x10, R160.reuse ;  /* 0x00000010d5ee7825 */ /* 0x100fe200078e00a0 */
[----:B------:R-:W-:Y:S02]  /*67d0*/  F2FP.F16.F32.PACK_AB R157, R183, R184 ;  /* 0x000000b8b79d723e */ /* 0x000fe400000000ff */
[----:B------:R-:W-:Y:S01]  /*67e0*/  F2FP.F16.F32.PACK_AB R156, R181, R182 ;  /* 0x000000b6b59c723e */ /* 0x000fe200000000ff */
[----:B------:R-:W-:Y:S01]  /*67f0*/  IMAD.WIDE.U32 R216, R216, 0x10, R160 ;  /* 0x00000010d8d87825 */ /* 0x000fe200078e00a0 */
[----:B------:R-:W-:Y:S01]  /*6800*/  F2FP.F16.F32.PACK_AB R161, R24, R25 ;  /* 0x0000001918a1723e */ /* 0x000fe200000000ff */
[----:B------:R1:W-:Y:S01]  /*6810*/  STG.E.128 desc[UR6][R236.64], R152 ;  /* 0x00000098ec007986 */ /* 0x0003e2000c101d06 */
[----:B------:R-:W-:Y:S01]  /*6820*/  F2FP.F16.F32.PACK_AB R24, R8, R7 ;  /* 0x000000070818723e */ /* 0x000fe200000000ff */
[----:B------:R-:W-:Y:S01]  /*6830*/  HADD2.F32 R159, -RZ, R55.H1_H1 ;  /* 0x30000037ff9f7230 */ /* 0x000fe20000004100 */
[----:B------:R-:W0:Y:S01]  /*6840*/  LDC.64 R8, c[0x0][0x380] ;  /* 0x0000e000ff087b82 */ /* 0x000e220000000a00 */
[----:B------:R-:W-:Y:S01]  /*6850*/  HADD2.F32 R163, -RZ, R87.H1_H1 ;  /* 0x30000057ffa37230 */ /* 0x000fe20000004100 */
[----:B------:R-:W-:Y:S01]  /*6860*/  F2FP.F16.F32.PACK_AB R160, R22, R23 ;  /* 0x0000001716a0723e */ /* 0x000fe200000000ff */
[----:B------:R-:W-:Y:S01]  /*6870*/  HADD2.F32 R227, -RZ, R83.H1_H1 ;  /* 0x30000053ffe37230 */ /* 0x000fe20000004100 */
[----:B------:R-:W-:Y:S01]  /*6880*/  F2FP.F16.F32.PACK_AB R23, R20, R21 ;  /* 0x000000151417723e */ /* 0x000fe200000000ff */
[----:B------:R-:W-:-:S02]  /*6890*/  HADD2.F32 R162, -RZ, R115.H1_H1 ;  /* 0x30000073ffa27230 */ /* 0x000fc40000004100 */
[----:B------:R-:W-:Y:S01]  /*68a0*/  FFMA.FTZ R228, R158, R159, R163 ;  /* 0x0000009f9ee47223 */ /* 0x000fe200000100a3 */
[----:B------:R-:W-:Y:S02]  /*68b0*/  F2FP.F16.F32.PACK_AB R159, R198, R197 ;  /* 0x000000c5c69f723e */ /* 0x000fe400000000ff */
[----:B------:R-:W-:Y:S01]  /*68c0*/  F2FP.F16.F32.PACK_AB R163, R177, R178 ;  /* 0x000000b2b1a3723e */ /* 0x000fe200000000ff */
[----:B------:R-:W-:Y:S01]  /*68d0*/  FFMA.FTZ R227, R158, R227, R162 ;  /* 0x000000e39ee37223 */ /* 0x000fe200000100a2 */
[----:B------:R-:W-:Y:S02]  /*68e0*/  F2FP.F16.F32.PACK_AB R158, R192, R193 ;  /* 0x000000c1c09e723e */ /* 0x000fe400000000ff */
[----:B------:R-:W-:Y:S02]  /*68f0*/  F2FP.F16.F32.PACK_AB R162, R26, R173 ;  /* 0x000000ad1aa2723e */ /* 0x000fe400000000ff */
[----:B------:R-:W-:Y:S01]  /*6900*/  F2FP.F16.F32.PACK_AB R22, R19, R18 ;  /* 0x000000121316723e */ /* 0x000fe200000000ff */
[----:B------:R1:W-:Y:S01]  /*6910*/  STG.E.128 desc[UR6][R240.64], R156 ;  /* 0x0000009cf0007986 */ /* 0x0003e2000c101d06 */
[----:B------:R-:W-:-:S02]  /*6920*/  F2FP.F16.F32.PACK_AB R21, R17, R16 ;  /* 0x000000101115723e */ /* 0x000fc400000000ff */
        /* <DEDUP_REMOVED lines=29> */
.L_x_18477:
        /* <DEDUP_REMOVED lines=16> */
.L_x_27893:


//--------------------- .text._ZN10layer_norm31ln_parallel_residual_fwd_kernelINS_13Kernel_traitsI6__halfS2_fS2_fjLj7168ELj1ELj1ELj4ELj16ENS_18Kernel_traits_baseILj7168ES2_S2_fS2_fjLj128EEEEELb0ELb1ELb0EEEvNS_9FwdParamsE --------------------------
	.section	.text._ZN10layer_norm31ln_parallel_residual_fwd_kernelINS_13Kernel_traitsI6__halfS2_fS2_fjLj7168ELj1ELj1ELj4ELj16ENS_18Kernel_traits_baseILj7168ES2_S2_fS2_fjLj128EEEEELb0ELb1ELb0EEEvNS_9FwdParamsE,"ax",@progbits
	.align	128
        .global         _ZN10layer_norm31ln_parallel_residual_fwd_kernelINS_13Kernel_traitsI6__halfS2_fS2_fjLj7168ELj1ELj1ELj4ELj16ENS_18Kernel_traits_baseILj7168ES2_S2_fS2_fjLj128EEEEELb0ELb1ELb0EEEvNS_9FwdParamsE
        .type           _ZN10layer_norm31ln_parallel_residual_fwd_kernelINS_13Kernel_traitsI6__halfS2_fS2_fjLj7168ELj1ELj1ELj4ELj16ENS_18Kernel_traits_baseILj7168ES2_S2_fS2_fjLj128EEEEELb0ELb1ELb0EEEvNS_9FwdParamsE,@function
        .size           _ZN10layer_norm31ln_parallel_residual_fwd_kernelINS_13Kernel_traitsI6__halfS2_fS2_fjLj7168ELj1ELj1ELj4ELj16ENS_18Kernel_traits_baseILj7168ES2_S2_fS2_fjLj128EEEEELb0ELb1ELb0EEEvNS_9FwdParamsE,(.L_x_27894 - _ZN10layer_norm31ln_parallel_residual_fwd_kernelINS_13Kernel_traitsI6__halfS2_fS2_fjLj7168ELj1ELj1ELj4ELj16ENS_18Kernel_traits_baseILj7168ES2_S2_fS2_fjLj128EEEEELb0ELb1ELb0EEEvNS_9FwdParamsE)
        .other          _ZN10layer_norm31ln_parallel_residual_fwd_kernelINS_13Kernel_traitsI6__halfS2_fS2_fjLj7168ELj1ELj1ELj4ELj16ENS_18Kernel_traits_baseILj7168ES2_S2_fS2_fjLj128EEEEELb0ELb1ELb0EEEvNS_9FwdParamsE,@"STO_CUDA_ENTRY STV_DEFAULT"
_ZN10layer_norm31ln_parallel_residual_fwd_kernelINS_13Kernel_traitsI6__halfS2_fS2_fjLj7168ELj1ELj1ELj4ELj16ENS_18Kernel_traits_baseILj7168ES2_S2_fS2_fjLj128EEEEELb0ELb1ELb0EEEvNS_9FwdParamsE:
.text._ZN10layer_norm31ln_parallel_residual_fwd_kernelINS_13Kernel_traitsI6__halfS2_fS2_fjLj7168ELj1ELj1ELj4ELj16ENS_18Kernel_traits_baseILj7168ES2_S2_fS2_fjLj128EEEEELb0ELb1ELb0EEEvNS_9FwdParamsE:
        /* <DEDUP_REMOVED lines=75> */
.L_x_18479:
        /* <DEDUP_REMOVED lines=15> */
[----:B------:R-:W-:Y:S02]  /*05a0*/  @P1 IADD3 R73, PT, PT, R73, 0x80, RZ ;  /* 0x0000008049491810 */ /* 0x000fe40007ffe0ff */
[----:B------:R-:W-:Y:S01]  /*05b0*/  ISETP.GE.U32.AND P6, PT, R121, 0x380, PT ;  /* 0x000003807900780c */ /* 0x000fe20003fc6070 */
[----:B------:R-:W-:Y:S01]  /*05c0*/  HFMA2 R46, -RZ, RZ, 0, 0 ;  /* 0x00000000ff2e7431 */ /* 0x000fe200000001ff */
[----:B------:R1:W5:Y:S02]  /*05d0*/  @P1 LDG.E.128 R8, desc[UR6][R4.64] ;  /* 0x0000000604081981 */ /* 0x000364000c1e1d00 */
[----:B------:R-:W4:Y:S01]  /*05e0*/  @P5 LDC.64 R36, c[0x0][0x3d0] ;  /* 0x0000f400ff245b82 */ /* 0x000f220000000a00 */
[C---:B--2---:R-:W-:Y:S01]  /*05f0*/  @P2 IMAD.WIDE.U32 R12, R73.reuse, 0x10, R12 ;  /* 0x00000010490c2825 */ /* 0x044fe200078e000c */
[----:B------:R-:W-:-:S03]  /*0600*/  @P2 IADD3 R73, PT, PT, R73, 0x80, RZ ;  /* 0x0000008049492810 */ /* 0x000fc60007ffe0ff */
[----:B------:R-:W-:Y:S02]  /*0610*/  HFMA2 R30, -RZ, RZ, 0, 0 ;  /* 0x00000000ff1e7431 */ /* 0x000fe400000001ff */
[----:B------:R-:W-:Y:S01]  /*0620*/  HFMA2 R14, -RZ, RZ, 0, 0 ;  /* 0x00000000ff0e7431 */ /* 0x000fe200000001ff */
[----:B------:R-:W5:Y:S01]  /*0630*/  @P2 LDG.E.128 R16, desc[UR6][R12.64] ;  /* 0x000000060c102981 */ /* 0x000f62000c1e1d00 */
[C---:B---3--:R-:W-:Y:S01]  /*0640*/  @P3 IMAD.WIDE.U32 R20, R73.reuse, 0x10, R20 ;  /* 0x0000001049143825 */ /* 0x048fe200078e0014 */
[----:B------:R-:W-:Y:S02]  /*0650*/  @P3 IADD3 R73, PT, PT, R73, 0x80, RZ ;  /* 0x0000008049493810 */ /* 0x000fe40007ffe0ff */
[----:B------:R-:W-:Y:S02]  /*0660*/  CS2R R44, SRZ ;  /* 0x00000000002c7805 */ /* 0x000fe4000001ff00 */
[----:B------:R-:W-:Y:S02]  /*0670*/  MOV R38, RZ ;  /* 0x000000ff00267202 */ /* 0x000fe40000000f00 */
[----:B-1----:R-:W-:Y:S01]  /*0680*/  CS2R R4, SRZ ;  /* 0x0000000000047805 */ /* 0x002fe2000001ff00 */
[----:B------:R1:W5:Y:S01]  /*0690*/  @P3 LDG.E.128 R24, desc[UR6][R20.64] ;  /* 0x0000000614183981 */ /* 0x000362000c1e1d00 */
[C---:B0-----:R-:W-:Y:S01]  /*06a0*/  @P4 IMAD.WIDE.U32 R48, R73.reuse, 0x10, R28 ;  /* 0x0000001049304825 */ /* 0x041fe200078e001c */
[----:B------:R-:W-:-:S04]  /*06b0*/  @P4 IADD3 R73, PT, PT, R73, 0x80, RZ ;  /* 0x0000008049494810 */ /* 0x000fc80007ffe0ff */
[----:B------:R0:W5:Y:S01]  /*06c0*/  @P4 LDG.E.128 R32, desc[UR6][R48.64] ;  /* 0x0000000630204981 */ /* 0x000162000c1e1d00 */
[----:B----4-:R-:W-:-:S05]  /*06d0*/  @P5 IMAD.WIDE.U32 R50, R73, 0x10, R36 ;  /* 0x0000001049325825 */ /* 0x010fca00078e0024 */
[----:B------:R0:W5:Y:S01]  /*06e0*/  @P5 LDG.E.128 R40, desc[UR6][R50.64] ;  /* 0x0000000632285981 */ /* 0x000162000c1e1d00 */
[----:B------:R-:W-:Y:S02]  /*06f0*/  CS2R R36, SRZ ;  /* 0x0000000000247805 */ /* 0x000fe4000001ff00 */
[----:B------:R-:W-:Y:S02]  /*0700*/  CS2R R28, SRZ ;  /* 0x00000000001c7805 */ /* 0x000fe4000001ff00 */
[----:B------:R-:W-:Y:S02]  /*0710*/  MOV R22, RZ ;  /* 0x000000ff00167202 */ /* 0x000fe40000000f00 */
[----:B-1----:R-:W-:Y:S02]  /*0720*/  CS2R R20, SRZ ;  /* 0x0000000000147805 */ /* 0x002fe4000001ff00 */
[----:B------:R-:W-:Y:S02]  /*0730*/  CS2R R12, SRZ ;  /* 0x00000000000c7805 */ /* 0x000fe4000001ff00 */
[----:B------:R-:W-:-:S02]  /*0740*/  MOV R6, RZ ;  /* 0x000000ff00067202 */ /* 0x000fc40000000f00 */
        /* <DEDUP_REMOVED lines=25> */
.L_x_18480:
[----:B------:R-:W-:Y:S05]  /*08e0*/  BSYNC.RECONVERGENT B0 ;  /* 0x0000000000007941 */ /* 0x000fea0003800200 */
.L_x_18478:
[----:B------:R-:W0:Y:S02]  /*08f0*/  LDCU UR4, c[0x0][0x384] ;  /* 0x00007080ff0477ac */ /* 0x000e240008000800 */
[----:B0-----:R-:W-:-:S13]  /*0900*/  ISETP.GE.AND P1, PT, R122, UR4, PT ;  /* 0x000000047a007c0c */ /* 0x001fda000bf26270 */
[----:B------:R-:W-:Y:S05]  /*0910*/  @P1 EXIT ;  /* 0x000000000000194d */ /* 0x000fea0003800000 */
[----:B------:R-:W-:Y:S01]  /*0920*/  SHF.R.S32.HI R72, RZ, 0x3, R72 ;  /* 0x00000003ff487819 */ /* 0x000fe20000011448 */
[----:B------:R-:W0:Y:S03]  /*0930*/  LDCU UR14, c[0x0][0x388] ;  /* 0x00007100ff0e77ac */ /* 0x000e260008000800 */
[C---:B------:R-:W-:Y:S01]  /*0940*/  LOP3.LUT R2, R72.reuse, 0x7f, RZ, 0xc0, !PT ;  /* 0x0000007f48027812 */ /* 0x040fe200078ec0ff */
[----:B------:R-:W1:Y:S01]  /*0950*/  LDCU.U8 UR12, c[0x0][0x410] ;  /* 0x00008200ff0c77ac */ /* 0x000e620008000000 */
        /* <DEDUP_REMOVED lines=15> */
.L_x_18541:
[----:B0-----:R-:W-:Y:S01]  /*0a50*/  IMAD R2, R122, UR14, RZ ;  /* 0x0000000e7a027c24 */ /* 0x001fe2000f8e02ff */
[----:B------:R-:W-:Y:S04]  /*0a60*/  BSSY.RECONVERGENT B0, `(.L_x_18481) ;  /* 0x0000075000007945 */ /* 0x000fe80003800200 */
[----:B------:R-:W-:-:S04]  /*0a70*/  SHF.R.S32.HI R123, RZ, 0x1f, R2 ;  /* 0x0000001fff7b7819 */ /* 0x000fc80000011402 */
[----:B------:R-:W-:-:S04]  /*0a80*/  LEA.HI R123, R123, R2, RZ, 0x3 ;  /* 0x000000027b7b7211 */ /* 0x000fc800078f18ff */
[----:B------:R-:W-:-:S04]  /*0a90*/  LEA.HI.SX32 R2, R123, R0, 0x1d ;  /* 0x000000007b027211 */ /* 0x000fc800078feaff */
[----:B------:R-:W-:Y:S01]  /*0aa0*/  MOV R0, R2 ;  /* 0x0000000200007202 */ /* 0x000fe20000000f00 */
[----:B------:R-:W-:Y:S06]  /*0ab0*/  @!P0 BRA `(.L_x_18482) ;  /* 0x0000000400bc8947 */ /* 0x000fec0003800000 */
[----:B---3--:R-:W-:Y:S01]  /*0ac0*/  ISETP.NE.U32.AND P0, PT, RZ, UR8, PT ;  /* 0x00000008ff007c0c */ /* 0x008fe2000bf05070 */
[----:B------:R-:W0:Y:S01]  /*0ad0*/  LDC.64 R68, c[0x0][0x390] ;  /* 0x0000e400ff447b82 */ /* 0x000e220000000a00 */
[----:B----4-:R-:W-:Y:S02]  /*0ae0*/  ISETP.NE.U32.AND P1, PT, RZ, UR10, PT ;  /* 0x0000000aff007c0c */ /* 0x010fe4000bf25070 */
[----:B------:R-:W-:Y:S02]  /*0af0*/  ISETP.NE.AND.EX P0, PT, RZ, UR9, PT, P0 ;  /* 0x00000009ff007c0c */ /* 0x000fe4000bf05300 */
[----:B------:R-:W-:-:S11]  /*0b00*/  ISETP.NE.AND.EX P1, PT, RZ, UR11, PT, P1 ;  /* 0x0000000bff007c0c */ /* 0x000fd6000bf25310 */
[----:B------:R-:W1:Y:S08]  /*0b10*/  @P0 LDC.64 R64, c[0x0][0x398] ;  /* 0x0000e600ff400b82 */ /* 0x000e700000000a00 */
[----:B------:R-:W3:Y:S01]  /*0b20*/  @P1 LDC.64 R66, c[0x0][0x3a0] ;  /* 0x0000e800ff421b82 */ /* 0x000ee20000000a00 */
[----:B0-----:R-:W-:-:S06]  /*0b30*/  IMAD.WIDE.U32 R68, R2, 0x10, R68 ;  /* 0x0000001002447825 */ /* 0x001fcc00078e0044 */
[----:B------:R-:W5:Y:S01]  /*0b40*/  LDG.E.128 R68, desc[UR6][R68.64] ;  /* 0x0000000644447981 */ /* 0x000f62000c1e1d00 */
[----:B-1----:R-:W-:-:S05]  /*0b50*/  @P0 IMAD.WIDE.U32 R64, R2, 0x10, R64 ;  /* 0x0000001002400825 */ /* 0x002fca00078e0040 */
[----:B------:R0:W5:Y:S01]  /*0b60*/  @P0 LDG.E.128 R132, desc[UR6][R64.64] ;  /* 0x0000000640840981 */ /* 0x000162000c1e1d00 */
[----:B---3--:R-:W-:-:S05]  /*0b70*/  @P1 IMAD.WIDE.U32 R66, R2, 0x20, R66 ;  /* 0x0000002002421825 */ /* 0x008fca00078e0042 */
        /* <DEDUP_REMOVED lines=17> */
.L_x_18484:
        /* <DEDUP_REMOVED lines=17> */
.L_x_18483:
        /* <DEDUP_REMOVED lines=28> */
.L_x_18486:
        /* <DEDUP_REMOVED lines=32> */
.L_x_18485:
[----:B------:R-:W0:Y:S01]  /*1160*/  LDC.64 R124, c[0x0][0x3a8] ;  /* 0x0000ea00ff7c7b82 */ /* 0x000e220000000a00 */
[C---:B------:R-:W-:Y:S01]  /*1170*/  IADD3 R0, PT, PT, R2.reuse, 0x80, RZ ;  /* 0x0000008002007810 */ /* 0x040fe20007ffe0ff */
[----:B0-----:R-:W-:-:S05]  /*1180*/  IMAD.WIDE.U32 R124, R2, 0x20, R124 ;  /* 0x00000020027c7825 */ /* 0x001fca00078e007c */
[----:B------:R0:W-:Y:S04]  /*1190*/  STG.E.128 desc[UR6][R124.64], R64 ;  /* 0x000000407c007986 */ /* 0x0001e8000c101d06 */
[----:B------:R0:W-:Y:S02]  /*11a0*/  STG.E.128 desc[UR6][R124.64+0x10], R68 ;  /* 0x000010447c007986 */ /* 0x0001e4000c101d06 */
.L_x_18482:
[----:B--234-:R-:W-:Y:S05]  /*11b0*/  BSYNC.RECONVERGENT B0 ;  /* 0x0000000000007941 */ /* 0x01cfea0003800200 */
.L_x_18481:
        /* <DEDUP_REMOVED lines=53> */
.L_x_18490:
        /* <DEDUP_REMOVED lines=25> */
.L_x_18489:
        /* <DEDUP_REMOVED lines=18> */
.L_x_18492:
        /* <DEDUP_REMOVED lines=8> */
.L_x_18491:
[----:B0-----:R-:W0:Y:S02]  /*1840*/  LDC.64 R124, c[0x0][0x3a8] ;  /* 0x0000ea00ff7c7b82 */ /* 0x001e240000000a00 */
[C---:B0-----:R-:W-:Y:S01]  /*1850*/  IMAD.WIDE.U32 R124, R0.reuse, 0x20, R124 ;  /* 0x00000020007c7825 */ /* 0x041fe200078e007c */
[----:B------:R-:W-:-:S04]  /*1860*/  IADD3 R0, PT, PT, R0, 0x80, RZ ;  /* 0x0000008000007810 */ /* 0x000fc80007ffe0ff */
[----:B------:R1:W-:Y:S04]  /*1870*/  STG.E.128 desc[UR6][R124.64], R72 ;  /* 0x000000487c007986 */ /* 0x0003e8000c101d06 */
[----:B------:R1:W-:Y:S02]  /*1880*/  STG.E.128 desc[UR6][R124.64+0x10], R76 ;  /* 0x0000104c7c007986 */ /* 0x0003e4000c101d06 */
.L_x_18488:
[----:B------:R-:W-:Y:S05]  /*1890*/  BSYNC.RECONVERGENT B0 ;  /* 0x0000000000007941 */ /* 0x000fea0003800200 */
.L_x_18487:
        /* <DEDUP_REMOVED lines=52> */
.L_x_18496:
        /* <DEDUP_REMOVED lines=25> */
.L_x_18495:
        /* <DEDUP_REMOVED lines=18> */
.L_x_18498:
        /* <DEDUP_REMOVED lines=8> */
.L_x_18497:
[----:B------:R-:W0:Y:S02]  /*1f10*/  LDC.64 R124, c[0x0][0x3a8] ;  /* 0x0000ea00ff7c7b82 */ /* 0x000e240000000a00 */
[C---:B0-----:R-:W-:Y:S01]  /*1f20*/  IMAD.WIDE.U32 R124, R0.reuse, 0x20, R124 ;  /* 0x00000020007c7825 */ /* 0x041fe200078e007c */
[----:B------:R-:W-:-:S04]  /*1f30*/  IADD3 R0, PT, PT, R0, 0x80, RZ ;  /* 0x0000008000007810 */ /* 0x000fc80007ffe0ff */
[----:B------:R2:W-:Y:S04]  /*1f40*/  STG.E.128 desc[UR6][R124.64], R80 ;  /* 0x000000507c007986 */ /* 0x0005e8000c101d06 */
[----:B------:R2:W-:Y:S02]  /*1f50*/  STG.E.128 desc[UR6][R124.64+0x10], R84 ;  /* 0x000010547c007986 */ /* 0x0005e4000c101d06 */
.L_x_18494:
[----:B------:R-:W-:Y:S05]  /*1f60*/  BSYNC.RECONVERGENT B0 ;  /* 0x0000000000007941 */ /* 0x000fea0003800200 */
.L_x_18493:
        /* <DEDUP_REMOVED lines=52> */
.L_x_18502:
        /* <DEDUP_REMOVED lines=25> */
.L_x_18501:
        /* <DEDUP_REMOVED lines=18> */
.L_x_18504:
        /* <DEDUP_REMOVED lines=8> */
.L_x_18503:
[----:B------:R-:W0:Y:S02]  /*25e0*/  LDC.64 R124, c[0x0][0x3a8] ;  /* 0x0000ea00ff7c7b82 */ /* 0x000e240000000a00 */
[C---:B0-----:R-:W-:Y:S01]  /*25f0*/  IMAD.WIDE.U32 R124, R0.reuse, 0x20, R124 ;  /* 0x00000020007c7825 */ /* 0x041fe200078e007c */
[----:B------:R-:W-:-:S04]  /*2600*/  IADD3 R0, PT, PT, R0, 0x80, RZ ;  /* 0x0000008000007810 */ /* 0x000fc80007ffe0ff */
[----:B------:R3:W-:Y:S04]  /*2610*/  STG.E.128 desc[UR6][R124.64], R88 ;  /* 0x000000587c007986 */ /* 0x0007e8000c101d06 */
[----:B------:R3:W-:Y:S02]  /*2620*/  STG.E.128 desc[UR6][R124.64+0x10], R92 ;  /* 0x0000105c7c007986 */ /* 0x0007e4000c101d06 */
.L_x_18500:
[----:B------:R-:W-:Y:S05]  /*2630*/  BSYNC.RECONVERGENT B0 ;  /* 0x0000000000007941 */ /* 0x000fea0003800200 */
.L_x_18499:
        /* <DEDUP_REMOVED lines=52> */
.L_x_18508:
        /* <DEDUP_REMOVED lines=25> */
.L_x_18507:
        /* <DEDUP_REMOVED lines=18> */
.L_x_18510:
        /* <DEDUP_REMOVED lines=8> */
.L_x_18509:
[----:B------:R-:W0:Y:S02]  /*2cb0*/  LDC.64 R124, c[0x0][0x3a8] ;  /* 0x0000ea00ff7c7b82 */ /* 0x000e240000000a00 */
[C---:B0-----:R-:W-:Y:S01]  /*2cc0*/  IMAD.WIDE.U32 R124, R0.reuse, 0x20, R124 ;  /* 0x00000020007c7825 */ /* 0x041fe200078e007c */
[----:B------:R-:W-:-:S04]  /*2cd0*/  IADD3 R0, PT, PT, R0, 0x80, RZ ;  /* 0x0000008000007810 */ /* 0x000fc80007ffe0ff */
[----:B------:R4:W-:Y:S04]  /*2ce0*/  STG.E.128 desc[UR6][R124.64], R96 ;  /* 0x000000607c007986 */ /* 0x0009e8000c101d06 */
[----:B------:R4:W-:Y:S02]  /*2cf0*/  STG.E.128 desc[UR6][R124.64+0x10], R100 ;  /* 0x000010647c007986 */ /* 0x0009e4000c101d06 */
.L_x_18506:
[----:B------:R-:W-:Y:S05]  /*2d00*/  BSYNC.RECONVERGENT B0 ;  /* 0x0000000000007941 */ /* 0x000fea0003800200 */
.L_x_18505:
        /* <DEDUP_REMOVED lines=52> */
.L_x_18514:
        /* <DEDUP_REMOVED lines=25> */
.L_x_18513:
        /* <DEDUP_REMOVED lines=18> */
.L_x_18516:
        /* <DEDUP_REMOVED lines=8> */
.L_x_18515:
[----:B------:R-:W0:Y:S02]  /*3380*/  LDC.64 R124, c[0x0][0x3a8] ;  /* 0x0000ea00ff7c7b82 */ /* 0x000e240000000a00 */
[C---:B0-----:R-:W-:Y:S01]  /*3390*/  IMAD.WIDE.U32 R124, R0.reuse, 0x20, R124 ;  /* 0x00000020007c7825 */ /* 0x041fe200078e007c */
[----:B------:R-:W-:-:S04]  /*33a0*/  IADD3 R0, PT, PT, R0, 0x80, RZ ;  /* 0x0000008000007810 */ /* 0x000fc80007ffe0ff */
[----:B------:R0:W-:Y:S04]  /*33b0*/  STG.E.128 desc[UR6][R124.64], R104 ;  /* 0x000000687c007986 */ /* 0x0001e8000c101d06 */
[----:B------:R0:W-:Y:S02]  /*33c0*/  STG.E.128 desc[UR6][R124.64+0x10], R108 ;  /* 0x0000106c7c007986 */ /* 0x0001e4000c101d06 */
.L_x_18512:
[----:B------:R-:W-:Y:S05]  /*33d0*/  BSYNC.RECONVERGENT B0 ;  /* 0x0000000000007941 */ /* 0x000fea0003800200 */
.L_x_18511:
        /* <DEDUP_REMOVED lines=52> */
.L_x_18520:
        /* <DEDUP_REMOVED lines=25> */
.L_x_18519:
        /* <DEDUP_REMOVED lines=18> */
.L_x_18522:
        /* <DEDUP_REMOVED lines=8> */
.L_x_18521:
[----:B---34-:R-:W0:Y:S02]  /*3a50*/  LDC.64 R124, c[0x0][0x3a8] ;  /* 0x0000ea00ff7c7b82 */ /* 0x018e240000000a00 */
[----:B0-----:R-:W-:-:S05]  /*3a60*/  IMAD.WIDE.U32 R124, R0, 0x20, R124 ;  /* 0x00000020007c7825 */ /* 0x001fca00078e007c */
[----:B------:R0:W-:Y:S04]  /*3a70*/  STG.E.128 desc[UR6][R124.64], R112 ;  /* 0x000000707c007986 */ /* 0x0001e8000c101d06 */
[----:B------:R0:W-:Y:S02]  /*3a80*/  STG.E.128 desc[UR6][R124.64+0x10], R116 ;  /* 0x000010747c007986 */ /* 0x0001e4000c101d06 */
.L_x_18518:
[----:B------:R-:W-:Y:S05]  /*3a90*/  BSYNC.RECONVERGENT B0 ;  /* 0x0000000000007941 */ /* 0x000fea0003800200 */
.L_x_18517:
        /* <DEDUP_REMOVED lines=218> */
.L_x_18524:
[----:B------:R-:W-:Y:S05]  /*4840*/  BSYNC.RECONVERGENT B0 ;  /* 0x0000000000007941 */ /* 0x000fea0003800200 */
.L_x_18523:
        /* <DEDUP_REMOVED lines=13> */
.L_x_18526:
[----:B------:R-:W-:Y:S05]  /*4920*/  BSYNC.RECONVERGENT B0 ;  /* 0x0000000000007941 */ /* 0x000fea0003800200 */
.L_x_18525:
        /* <DEDUP_REMOVED lines=35> */
[----:B------:R-:W-:-:S07]  /*4b60*/  FMUL.FTZ R136, R127, R136 ;  /* 0x000000887f887220 */ /* 0x000fce0000410000 */
[----:B------:R-:W0:Y:S01]  /*4b70*/  @!P6 LDC.64 R138, c[0x0][0x3c8] ;  /* 0x0000f200ff8aeb82 */ /* 0x000e220000000a00 */
[----:B------:R-:W1:Y:S01]  /*4b80*/  SHFL.DOWN PT, R124, R137, 0x1, 0x1f ;  /* 0x08201f00897c7f89 */ /* 0x000e6200000e0000 */
[----:B------:R-:W-:-:S06]  /*4b90*/  FMUL.FTZ R136, R136, R144 ;  /* 0x0000009088887220 */ /* 0x000fcc0000410000 */
[----:B------:R-:W2:Y:S01]  /*4ba0*/  LDC R127, c[0x0][0x448] ;  /* 0x00011200ff7f7b82 */ /* 0x000ea20000000800 */
[----:B0-----:R-:W-:-:S04]  /*4bb0*/  @!P6 IMAD.WIDE R138, R122, 0x4, R138 ;  /* 0x000000047a8ae825 */ /* 0x001fc800078e028a */
[----:B-1----:R-:W-:-:S04]  /*4bc0*/  FADD.FTZ R124, R137, R124 ;  /* 0x0000007c897c7221 */ /* 0x002fc80000010000 */
[----:B------:R-:W-:Y:S02]  /*4bd0*/  FFMA.FTZ R143, R143, R136, R124 ;  /* 0x000000888f8f7223 */ /* 0x000fe4000001007c */
[----:B------:R-:W0:Y:S03]  /*4be0*/  @!P6 LDC.64 R124, c[0x0][0x3c0] ;  /* 0x0000f000ff7ceb82 */ /* 0x000e260000000a00 */
[----:B------:R-:W2:Y:S01]  /*4bf0*/  SHFL.IDX PT, R136, R143, RZ, 0x1f ;  /* 0x00001fff8f887589 */ /* 0x000ea200000e0000 */
[----:B0-----:R-:W-:-:S04]  /*4c00*/  @!P6 IMAD.WIDE R124, R122, 0x4, R124 ;  /* 0x000000047a7ce825 */ /* 0x001fc800078e027c */
[----:B--2---:R-:W-:Y:S01]  /*4c10*/  FFMA.FTZ R127, R136, UR13, R127 ;  /* 0x0000000d887f7c23 */ /* 0x004fe2000801007f */
[----:B------:R0:W-:Y:S03]  /*4c20*/  @!P6 STG.E desc[UR6][R124.64], R126 ;  /* 0x0000007e7c00e986 */ /* 0x0001e6000c101906 */
[----:B------:R-:W-:-:S04]  /*4c30*/  FADD.FTZ R127, R127, R146 ;  /* 0x000000927f7f7221 */ /* 0x000fc80000010000 */
[----:B------:R-:W1:Y:S02]  /*4c40*/  MUFU.RSQ R136, R127 ;  /* 0x0000007f00887308 */ /* 0x000e640000001400 */
[----:B-1----:R0:W-:Y:S01]  /*4c50*/  @!P6 STG.E desc[UR6][R138.64], R136 ;  /* 0x000000888a00e986 */ /* 0x0021e2000c101906 */
[----:B------:R-:W-:Y:S05]  /*4c60*/  @!P0 BRA `(.L_x_18528) ;  /* 0x0000000000c08947 */ /* 0x000fea0003800000 */
[--C-:B0-----:R-:W-:Y:S01]  /*4c70*/  FADD.FTZ R125, R64, -R123.reuse ;  /* 0x8000007b407d7221 */ /* 0x101fe20000010000 */
[--C-:B------:R-:W-:Y:S01]  /*4c80*/  FADD.FTZ R139, R66, -R123.reuse ;  /* 0x8000007b428b7221 */ /* 0x100fe20000010000 */
[----:B-----5:R-:W-:Y:S02]  /*4c90*/  HADD2.F32 R126, -RZ, R129.H0_H0 ;  /* 0x20000081ff7e7230 */ /* 0x020fe40000004100 */
[--C-:B------:R-:W-:Y:S01]  /*4ca0*/  FADD.FTZ R143, R70, -R123.reuse ;  /* 0x8000007b468f7221 */ /* 0x100fe20000010000 */
[----:B------:R-:W-:Y:S02]  /*4cb0*/  HADD2.F32 R138, -RZ, R5.H0_H0 ;  /* 0x20000005ff8a7230 */ /* 0x000fe40000004100 */
[C---:B------:R-:W-:Y:S01]  /*4cc0*/  FMUL.FTZ R124, R136.reuse, R125 ;  /* 0x0000007d887c7220 */ /* 0x040fe20000410000 */
[----:B------:R-:W-:Y:S01]  /*4cd0*/  FMUL.FTZ R125, R136, R139 ;  /* 0x0000008b887d7220 */ /* 0x000fe20000410000 */
[----:B------:R-:W-:Y:S02]  /*4ce0*/  HADD2.F32 R127, -RZ, R128.H0_H0 ;  /* 0x20000080ff7f7230 */ /* 0x000fe40000004100 */
[----:B------:R-:W-:Y:S01]  /*4cf0*/  FADD.FTZ R141, R68, -R123 ;  /* 0x8000007b448d7221 */ /* 0x000fe20000010000 */
[----:B------:R-:W-:-:S02]  /*4d00*/  HADD2.F32 R137, -RZ, R4.H0_H0 ;  /* 0x20000004ff897230 */ /* 0x000fc40000004100 */
[----:B------:R-:W-:Y:S01]  /*4d10*/  FFMA.FTZ R125, R125, R126, R138 ;  /* 0x0000007e7d7d7223 */ /* 0x000fe2000001008a */
[----:B------:R-:W-:Y:S01]  /*4d20*/  HADD2.F32 R144, -RZ, R131.H0_H0 ;  /* 0x20000083ff907230 */ /* 0x000fe20000004100 */
[----:B------:R-:W0:Y:S01]  /*4d30*/  LDC.64 R138, c[0x0][0x428] ;  /* 0x00010a00ff8a7b82 */ /* 0x000e220000000a00 */
[----:B------:R-:W-:Y:S02]  /*4d40*/  HADD2.F32 R146, -RZ, R7.H0_H0 ;  /* 0x20000007ff927230 */ /* 0x000fe40000004100 */
[C---:B------:R-:W-:Y:S01]  /*4d50*/  FMUL.FTZ R143, R136.reuse, R143 ;  /* 0x0000008f888f7220 */ /* 0x040fe20000410000 */
[----:B------:R-:W-:Y:S02]  /*4d60*/  HADD2.F32 R140, -RZ, R130.H0_H0 ;  /* 0x20000082ff8c7230 */ /* 0x000fe40000004100 */
[----:B------:R-:W-:Y:S01]  /*4d70*/  FMUL.FTZ R141, R136, R141 ;  /* 0x0000008d888d7220 */ /* 0x000fe20000410000 */
[----:B------:R-:W-:Y:S02]  /*4d80*/  HADD2.F32 R142, -RZ, R6.H0_H0 ;  /* 0x20000006ff8e7230 */ /* 0x000fe40000004100 */
[----:B------:R-:W-:Y:S01]  /*4d90*/  FFMA.FTZ R124, R124, R127, R137 ;  /* 0x0000007f7c7c7223 */ /* 0x000fe20000010089 */
[----:B------:R-:W-:Y:S01]  /*4da0*/  FFMA.FTZ R145, R143, R144, R146 ;  /* 0x000000908f917223 */ /* 0x000fe20000010092 */
[--C-:B------:R-:W-:Y:S01]  /*4db0*/  FADD.FTZ R137, R67, -R123.reuse ;  /* 0x8000007b43897221 */ /* 0x100fe20000010000 */
[--C-:B------:R-:W-:Y:S01]  /*4dc0*/  FADD.FTZ R127, R65, -R123.reuse ;  /* 0x8000007b417f7221 */ /* 0x100fe20000010000 */
[--C-:B------:R-:W-:Y:S01]  /*4dd0*/  FADD.FTZ R143, R69, -R123.reuse ;  /* 0x8000007b458f7221 */ /* 0x100fe20000010000 */
[----:B------:R-:W-:Y:S01]  /*4de0*/  FADD.FTZ R147, R71, -R123 ;  /* 0x8000007b47937221 */ /* 0x000fe20000010000 */
[----:B------:R-:W-:Y:S01]  /*4df0*/  FFMA.FTZ R141, R141, R140, R142 ;  /* 0x0000008c8d8d7223 */ /* 0x000fe2000001008e */
[----:B------:R-:W-:-:S02]  /*4e00*/  HADD2.F32 R142, -RZ, R129.H1_H1 ;  /* 0x30000081ff8e7230 */ /* 0x000fc40000004100 */
[C---:B------:R-:W-:Y:S01]  /*4e10*/  FMUL.FTZ R137, R136.reuse, R137 ;  /* 0x0000008988897220 */ /* 0x040fe20000410000 */
[----:B------:R-:W-:Y:S02]  /*4e20*/  HADD2.F32 R144, -RZ, R5.H1_H1 ;  /* 0x30000005ff907230 */ /* 0x000fe40000004100 */
[C---:B------:R-:W-:Y:S01]  /*4e30*/  FMUL.FTZ R147, R136.reuse, R147 ;  /* 0x0000009388937220 */ /* 0x040fe20000410000 */
[----:B------:R-:W-:Y:S02]  /*4e40*/  HADD2.F32 R126, -RZ, R128.H1_H1 ;  /* 0x30000080ff7e7230 */ /* 0x000fe40000004100 */
[C---:B------:R-:W-:Y:S01]  /*4e50*/  FMUL.FTZ R143, R136.reuse, R143 ;  /* 0x0000008f888f7220 */ /* 0x040fe20000410000 */
[----:B------:R-:W-:Y:S02]  /*4e60*/  HADD2.F32 R146, -RZ, R130.H1_H1 ;  /* 0x30000082ff927230 */ /* 0x000fe40000004100 */
[----:B------:R-:W-:Y:S01]  /*4e70*/  FMUL.FTZ R127, R136, R127 ;  /* 0x0000007f887f7220 */ /* 0x000fe20000410000 */
[----:B------:R-:W-:-:S02]  /*4e80*/  HADD2.F32 R148, -RZ, R6.H1_H1 ;  /* 0x30000006ff947230 */ /* 0x000fc40000004100 */
        /* <DEDUP_REMOVED lines=14> */
.L_x_18528:
[----:B------:R-:W-:Y:S05]  /*4f70*/  BSYNC.RECONVERGENT B0 ;  /* 0x0000000000007941 */ /* 0x000fea0003800200 */
.L_x_18527:
[----:B------:R-:W-:Y:S01]  /*4f80*/  ISETP.GE.U32.AND P6, PT, R121, 0x100, PT ;  /* 0x000001007900780c */ /* 0x000fe20003fc6070 */
[----:B------:R-:W-:-:S12]  /*4f90*/  BSSY.RECONVERGENT B0, `(.L_x_18529) ;  /* 0x0000032000007945 */ /* 0x000fd80003800200 */
[----:B------:R-:W-:Y:S05]  /*4fa0*/  @!P6 BRA `(.L_x_18530) ;  /* 0x0000000000c0e947 */ /* 0x000fea0003800000 */
[--C-:B01----:R-:W-:Y:S01]  /*4fb0*/  FADD.FTZ R125, R72, -R123.reuse ;  /* 0x8000007b487d7221 */ /* 0x103fe20000010000 */
        /* <DEDUP_REMOVED lines=47> */
.L_x_18530:
[----:B------:R-:W-:Y:S05]  /*52b0*/  BSYNC.RECONVERGENT B0 ;  /* 0x0000000000007941 */ /* 0x000fea0003800200 */
.L_x_18529:
[----:B------:R-:W-:Y:S04]  /*52c0*/  BSSY.RECONVERGENT B0, `(.L_x_18531) ;  /* 0x0000032000007945 */ /* 0x000fe80003800200 */
[----:B------:R-:W-:Y:S05]  /*52d0*/  @!P1 BRA `(.L_x_18532) ;  /* 0x0000000000c09947 */ /* 0x000fea0003800000 */
[--C-:B012---:R-:W-:Y:S01]  /*52e0*/  FADD.FTZ R125, R80, -R123.reuse ;  /* 0x8000007b507d7221 */ /* 0x107fe20000010000 */
        /* <DEDUP_REMOVED lines=47> */
.L_x_18532:
[----:B------:R-:W-:Y:S05]  /*55e0*/  BSYNC.RECONVERGENT B0 ;  /* 0x0000000000007941 */ /* 0x000fea0003800200 */
.L_x_18531:
[----:B------:R-:W-:Y:S04]  /*55f0*/  BSSY.RECONVERGENT B0, `(.L_x_18533) ;  /* 0x0000032000007945 */ /* 0x000fe80003800200 */
[----:B------:R-:W-:Y:S05]  /*5600*/  @!P2 BRA `(.L_x_18534) ;  /* 0x0000000000c0a947 */ /* 0x000fea0003800000 */
[--C-:B0123--:R-:W-:Y:S01]  /*5610*/  FADD.FTZ R125, R88, -R123.reuse ;  /* 0x8000007b587d7221 */ /* 0x10ffe20000010000 */
        /* <DEDUP_REMOVED lines=47> */
.L_x_18534:
[----:B------:R-:W-:Y:S05]  /*5910*/  BSYNC.RECONVERGENT B0 ;  /* 0x0000000000007941 */ /* 0x000fea0003800200 */
.L_x_18533:
[----:B------:R-:W-:Y:S04]  /*5920*/  BSSY.RECONVERGENT B0, `(.L_x_18535) ;  /* 0x0000032000007945 */ /* 0x000fe80003800200 */
[----:B------:R-:W-:Y:S05]  /*5930*/  @!P3 BRA `(.L_x_18536) ;  /* 0x0000000000c0b947 */ /* 0x000fea0003800000 */
[--C-:B01234-:R-:W-:Y:S01]  /*5940*/  FADD.FTZ R125, R96, -R123.reuse ;  /* 0x8000007b607d7221 */ /* 0x11ffe20000010000 */
        /* <DEDUP_REMOVED lines=47> */
.L_x_18536:
[----:B------:R-:W-:Y:S05]  /*5c40*/  BSYNC.RECONVERGENT B0 ;  /* 0x0000000000007941 */ /* 0x000fea0003800200 */
.L_x_18535:
        /* <DEDUP_REMOVED lines=50> */
.L_x_18538:
[----:B------:R-:W-:Y:S05]  /*5f70*/  BSYNC.RECONVERGENT B0 ;  /* 0x0000000000007941 */ /* 0x000fea0003800200 */
.L_x_18537:
        /* <DEDUP_REMOVED lines=49> */
.L_x_18540:
[----:B------:R-:W-:Y:S05]  /*6290*/  BSYNC.RECONVERGENT B0 ;  /* 0x0000000000007941 */ /* 0x000fea0003800200 */
.L_x_18539:
[----:B01234-:R-:W0:Y:S01]  /*62a0*/  LDC.64 R124, c[0x0][0x380] ;  /* 0x0000e000ff7c7b82 */ /* 0x01fe220000000a00 */
[----:B------:R-:W-:Y:S01]  /*62b0*/  UPLOP3.LUT UP1, UPT, UPT, UPT, UP1, 0x40, 0x4 ;  /* 0x000000000004789c */ /* 0x000fe20003f2e810 */
[----:B0-----:R-:W-:-:S04]  /*62c0*/  IADD3 R122, PT, PT, R122, R124, RZ ;  /* 0x0000007c7a7a7210 */ /* 0x001fc80007ffe0ff */
[----:B------:R-:W-:-:S13]  /*62d0*/  ISETP.GE.AND P1, PT, R122, R125, PT ;  /* 0x0000007d7a00720c */ /* 0x000fda0003f26270 */
[----:B------:R-:W-:Y:S05]  /*62e0*/  @!P1 BRA `(.L_x_18541) ;  /* 0xffffffa400d89947 */ /* 0x000fea000383ffff */
[----:B------:R-:W-:Y:S05]  /*62f0*/  EXIT ;  /* 0x000000000000794d */ /* 0x000fea0003800000 */
.L_x_18542:
        /* <DEDUP_REMOVED lines=16> */
.L_x_27894:


//--------------------- .text._ZN10layer_norm31ln_parallel_residual_fwd_kernelINS_13Kernel_traitsI6__halfS2_fS2_fjLj7168ELj1ELj1ELj4ELj16ENS_18Kernel_traits_baseILj7168ES2_S2_fS2_fjLj128EEEEELb0ELb1ELb1EEEvNS_9FwdParamsE --------------------------
	.section	.text._ZN10layer_norm31ln_parallel_residual_fwd_kernelINS_13Kernel_traitsI6__halfS2_fS2_fjLj7168ELj1ELj1ELj4ELj16ENS_18Kernel_traits_baseILj7168ES2_S2_fS2_fjLj128EEEEELb0ELb1ELb1EEEvNS_9FwdParamsE,"ax",@progbits
	.align	128
        .global         _ZN10layer_norm31ln_parallel_residual_fwd_kernelINS_13Kernel_traitsI6__halfS2_fS2_fjLj7168ELj1ELj1ELj4ELj16ENS_18Kernel_traits_baseILj7168ES2_S2_fS2_fjLj128EEEEELb0ELb1ELb1EEEvNS_9FwdParamsE
        .type           _ZN10layer_norm31ln_parallel_residual_fwd_kernelINS_13Kernel_traitsI6__halfS2_fS2_fjLj7168ELj1ELj1ELj4ELj16ENS_18Kernel_traits_baseILj7168ES2_S2_fS2_fjLj128EEEEELb0ELb1ELb1EEEvNS_9FwdParamsE,@function
        .size           _ZN10layer_norm31ln_parallel_residual_fwd_kernelINS_13Kernel_traitsI6__halfS2_fS2_fjLj7168ELj1ELj1ELj4ELj16ENS_18Kernel_traits_baseILj7168ES2_S2_fS2_fjLj128EEEEELb0ELb1ELb1EEEvNS_9FwdParamsE,(.L_x_27895 - _ZN10layer_norm31ln_parallel_residual_fwd_kernelINS_13Kernel_traitsI6__halfS2_fS2_fjLj7168ELj1ELj1ELj4ELj16ENS_18Kernel_traits_baseILj7168ES2_S2_fS2_fjLj128EEEEELb0ELb1ELb1EEEvNS_9FwdParamsE)
        .other          _ZN10layer_norm31ln_parallel_residual_fwd_kernelINS_13Kernel_traitsI6__halfS2_fS2_fjLj7168ELj1ELj1ELj4ELj16ENS_18Kernel_traits_baseILj7168ES2_S2_fS2_fjLj128EEEEELb0ELb1ELb1EEEvNS_9FwdParamsE,@"STO_CUDA_ENTRY STV_DEFAULT"
_ZN10layer_norm31ln_parallel_residual_fwd_kernelINS_13Kernel_traitsI6__halfS2_fS2_fjLj7168ELj1ELj1ELj4ELj16ENS_18Kernel_traits_baseILj7168ES2_S2_fS2_fjLj128EEEEELb0ELb1ELb1EEEvNS_9FwdParamsE:
.text._ZN10layer_norm31ln_parallel_residual_fwd_kernelINS_13Kernel_traitsI6__halfS2_fS2_fjLj7168ELj1ELj1ELj4ELj16ENS_18Kernel_traits_baseILj7168ES2_S2_fS2_fjLj128EEEEELb0ELb1ELb1EEEvNS_9FwdParamsE:
        /* <DEDUP_REMOVED lines=28> */
.L_x_18543:
        /* <DEDUP_REMOVED lines=23> */
.L_x_18544:
        /* <DEDUP_REMOVED lines=12> */
.L_x_18577:
[----:B------:R-:W-:Y:S01]  /*03f0*/  ISETP.NE.U32.AND P1, PT, RZ, UR10, PT ;  /* 0x0000000aff007c0c */ /* 0x000fe2000bf25070 */
[----:B0-----:R-:W0:Y:S01]  /*0400*/  LDC.64 R84, c[0x0][0x390] ;  /* 0x0000e400ff547b82 */ /* 0x001e220000000a00 */
        /* <DEDUP_REMOVED lines=30> */
.L_x_18546:
        /* <DEDUP_REMOVED lines=17> */
.L_x_18545:
        /* <DEDUP_REMOVED lines=28> */
.L_x_18548:
        /* <DEDUP_REMOVED lines=32> */
.L_x_18547:
        /* <DEDUP_REMOVED lines=18> */
[--C-:B-----5:R-:W-:Y:S02]  /*0be0*/  HADD2.F32 R0, -RZ, R124.reuse.H0_H0 ;  /* 0x2000007cff007230 */ /* 0x120fe40000004100 */
        /* <DEDUP_REMOVED lines=25> */
[----:B------:R-:W-:Y:S01]  /*0d80*/  FADD.FTZ R125, R77, R126 ;  /* 0x0000007e4d7d7221 */ /* 0x000fe20000010000 */
[----:B------:R-:W-:Y:S01]  /*0d90*/  FADD.FTZ R81, R83, R8 ;  /* 0x0000000853517221 */ /* 0x000fe20000010000 */
[----:B------:R-:W-:Y:S01]  /*0da0*/  FADD.FTZ R6, R80, R127 ;  /* 0x0000007f50067221 */ /* 0x000fe20000010000 */
[----:B------:R-:W-:Y:S02]  /*0db0*/  FADD.FTZ R123, R75, R0 ;  /* 0x000000004b7b7221 */ /* 0x000fe40000010000 */
[----:B------:R-:W-:Y:S01]  /*0dc0*/  FADD.FTZ R126, R78, R81 ;  /* 0x000000514e7e7221 */ /* 0x000fe20000010000 */
[----:B------:R-:W-:Y:S01]  /*0dd0*/  FADD.FTZ R127, R79, R6 ;  /* 0x000000064f7f7221 */ /* 0x000fe20000010000 */
[----:B------:R-:W-:Y:S06]  /*0de0*/  BRA `(.L_x_18551) ;  /* 0x0000000000cc7947 */ /* 0x000fec0003800000 */
.L_x_18550:
[--C-:B-----5:R-:W-:Y:S02]  /*0df0*/  HADD2.F32 R120, -RZ, R124.reuse.H0_H0 ;  /* 0x2000007cff787230 */ /* 0x120fe40000004100 */
[----:B------:R-:W-:Y:S02]  /*0e00*/  HADD2.F32 R121, -RZ, R124.H1_H1 ;  /* 0x3000007cff797230 */ /* 0x000fe40000004100 */
[----:B------:R-:W-:Y:S02]  /*0e10*/  HADD2.F32 R122, -RZ, R125.H0_H0 ;  /* 0x2000007dff7a7230 */ /* 0x000fe40000004100 */
[--C-:B------:R-:W-:Y:S02]  /*0e20*/  HADD2.F32 R3, -RZ, R68.reuse.H0_H0 ;  /* 0x20000044ff037230 */ /* 0x100fe40000004100 */
[----:B------:R-:W-:Y:S02]  /*0e30*/  HADD2.F32 R0, -RZ, R68.H1_H1 ;  /* 0x30000044ff007230 */ /* 0x000fe40000004100 */
[----:B------:R-:W-:-:S02]  /*0e40*/  HADD2.F32 R5, -RZ, R69.H0_H0 ;  /* 0x20000045ff057230 */ /* 0x000fc40000004100 */
[----:B------:R-:W-:Y:S01]  /*0e50*/  FADD.FTZ R120, R3, R120 ;  /* 0x0000007803787221 */ /* 0x000fe20000010000 */
[----:B------:R-:W-:Y:S02]  /*0e60*/  HADD2.F32 R123, -RZ, R125.H1_H1 ;  /* 0x3000007dff7b7230 */ /* 0x000fe40000004100 */
[----:B------:R-:W-:Y:S01]  /*0e70*/  FADD.FTZ R121, R0, R121 ;  /* 0x0000007900797221 */ /* 0x000fe20000010000 */
[--C-:B------:R-:W-:Y:S02]  /*0e80*/  HADD2.F32 R124, -RZ, R126.reuse.H0_H0 ;  /* 0x2000007eff7c7230 */ /* 0x100fe40000004100 */
[----:B------:R-:W-:Y:S01]  /*0e90*/  FADD.FTZ R122, R5, R122 ;  /* 0x0000007a057a7221 */ /* 0x000fe20000010000 */
[----:B------:R-:W-:Y:S02]  /*0ea0*/  HADD2.F32 R125, -RZ, R126.H1_H1 ;  /* 0x3000007eff7d7230 */ /* 0x000fe40000004100 */
[--C-:B------:R-:W-:Y:S02]  /*0eb0*/  HADD2.F32 R126, -RZ, R127.reuse.H0_H0 ;  /* 0x2000007fff7e7230 */ /* 0x100fe40000004100 */
[----:B------:R-:W-:-:S02]  /*0ec0*/  HADD2.F32 R127, -RZ, R127.H1_H1 ;  /* 0x3000007fff7f7230 */ /* 0x000fc40000004100 */
[----:B------:R-:W-:Y:S02]  /*0ed0*/  HADD2.F32 R0, -RZ, R69.H1_H1 ;  /* 0x30000045ff007230 */ /* 0x000fe40000004100 */
[--C-:B------:R-:W-:Y:S02]  /*0ee0*/  HADD2.F32 R3, -RZ, R70.reuse.H0_H0 ;  /* 0x20000046ff037230 */ /* 0x100fe40000004100 */
        /* <DEDUP_REMOVED lines=9> */
.L_x_18549:
[----:B------:R-:W-:Y:S05]  /*0f80*/  @!P1 BRA `(.L_x_18552) ;  /* 0x0000000000449947 */ /* 0x000fea0003800000 */
        /* <DEDUP_REMOVED lines=17> */
.L_x_18552:
        /* <DEDUP_REMOVED lines=8> */
.L_x_18551:
        /* <DEDUP_REMOVED lines=17> */
[--C-:B------:R-:W-:Y:S02]  /*1230*/  HADD2.F32 R9, -RZ, R68.reuse.H1_H1 ;  /* 0x30000044ff097230 */ /* 0x100fe40000004100 */
[----:B------:R-:W-:Y:S02]  /*1240*/  HADD2.F32 R5, -RZ, R109.H0_H0 ;  /* 0x2000006dff057230 */ /* 0x000fe40000004100 */
[----:B------:R-:W-:Y:S02]  /*1250*/  HADD2.F32 R3, -RZ, R68.H0_H0 ;  /* 0x20000044ff037230 */ /* 0x000fe40000004100 */
[----:B------:R-:W-:Y:S01]  /*1260*/  FADD.FTZ R108, R9, R108 ;  /* 0x0000006c096c7221 */ /* 0x000fe20000010000 */
[----:B-1----:R-:W-:-:S02]  /*1270*/  HADD2.F32 R82, -RZ, R69.H0_H0 ;  /* 0x20000045ff527230 */ /* 0x002fc40000004100 */
        /* <DEDUP_REMOVED lines=26> */
.L_x_18554:
        /* <DEDUP_REMOVED lines=19> */
[--C-:B-1----:R-:W-:Y:S02]  /*1550*/  HADD2.F32 R80, -RZ, R71.reuse.H0_H0 ;  /* 0x20000047ff507230 */ /* 0x102fe40000004100 */
[----:B------:R-:W-:-:S02]  /*1560*/  HADD2.F32 R82, -RZ, R71.H1_H1 ;  /* 0x30000047ff527230 */ /* 0x000fc40000004100 */
[----:B------:R-:W-:Y:S01]  /*1570*/  FADD.FTZ R108, R3, R6 ;  /* 0x00000006036c7221 */ /* 0x000fe20000010000 */
[----:B------:R-:W-:Y:S02]  /*1580*/  FADD.FTZ R110, R80, R9 ;  /* 0x00000009506e7221 */ /* 0x000fe40000010000 */
[----:B------:R-:W-:Y:S01]  /*1590*/  FADD.FTZ R111, R82, R111 ;  /* 0x0000006f526f7221 */ /* 0x000fe20000010000 */
[----:B------:R-:W-:Y:S06]  /*15a0*/  BRA `(.L_x_18555) ;  /* 0x0000000000687947 */ /* 0x000fec0003800000 */
.L_x_18553:
        /* <DEDUP_REMOVED lines=10> */
[--C-:B-1----:R-:W-:Y:S02]  /*1650*/  HADD2.F32 R81, -RZ, R111.reuse.H0_H0 ;  /* 0x2000006fff517230 */ /* 0x102fe40000004100 */
[----:B------:R-:W-:Y:S01]  /*1660*/  FADD.FTZ R118, R74, R5 ;  /* 0x000000054a767221 */ /* 0x000fe20000010000 */
[----:B------:R-:W-:Y:S02]  /*1670*/  HADD2.F32 R6, -RZ, R111.H1_H1 ;  /* 0x3000006fff067230 */ /* 0x000fe40000004100 */
[----:B------:R-:W-:Y:S01]  /*1680*/  FADD.FTZ R119, R75, R0 ;  /* 0x000000004b777221 */ /* 0x000fe20000010000 */
[----:B------:R-:W-:Y:S01]  /*1690*/  FADD.FTZ R108, R76, R9 ;  /* 0x000000094c6c7221 */ /* 0x000fe20000010000 */
[----:B------:R-:W-:Y:S01]  /*16a0*/  FADD.FTZ R110, R78, R81 ;  /* 0x000000514e6e7221 */ /* 0x000fe20000010000 */
[----:B------:R-:W-:Y:S01]  /*16b0*/  FADD.FTZ R111, R79, R6 ;  /* 0x000000064f6f7221 */ /* 0x000fe20000010000 */
[----:B------:R-:W-:Y:S06]  /*16c0*/  BRA `(.L_x_18555) ;  /* 0x0000000000207947 */ /* 0x000fec0003800000 */
.L_x_18556:
        /* <DEDUP_REMOVED lines=8> */
.L_x_18555:
        /* <DEDUP_REMOVED lines=48> */
.L_x_18558:
        /* <DEDUP_REMOVED lines=20> */
[----:B-1----:R-:W-:-:S02]  /*1b90*/  HADD2.F32 R80, -RZ, R71.H1_H1 ;  /* 0x30000047ff507230 */ /* 0x002fc40000004100 */
[----:B------:R-:W-:Y:S01]  /*1ba0*/  FADD.FTZ R113, R6, R113 ;  /* 0x0000007106717221 */ /* 0x000fe20000010000 */
[----:B------:R-:W-:Y:S02]  /*1bb0*/  FADD.FTZ R114, R9, R114 ;  /* 0x0000007209727221 */ /* 0x000fe40000010000 */
[----:B------:R-:W-:Y:S01]  /*1bc0*/  FADD.FTZ R115, R80, R115 ;  /* 0x0000007350737221 */ /* 0x000fe20000010000 */
[----:B------:R-:W-:Y:S06]  /*1bd0*/  BRA `(.L_x_18559) ;  /* 0x0000000000687947 */ /* 0x000fec0003800000 */
.L_x_18557:
        /* <DEDUP_REMOVED lines=18> */
.L_x_18560:
        /* <DEDUP_REMOVED lines=8> */
.L_x_18559:
[----:B------:R-:W0:Y:S01]  /*1d80*/  @P0 LDC.64 R88, c[0x0][0x398] ;  /* 0x0000e600ff580b82 */ /* 0x000e220000000a00 */
[----:B------:R-:W-:Y:S01]  /*1d90*/  IADD3 R6, PT, PT, R7, 0x200, RZ ;  /* 0x0000020007067810 */ /* 0x000fe20007ffe0ff */
[----:B-1----:R-:W-:-:S04]  /*1da0*/  IMAD.WIDE.U32 R86, R3, 0x20, R10 ;  /* 0x0000002003567825 */ /* 0x002fc800078e000a */
        /* <DEDUP_REMOVED lines=40> */
[----:B------:R-:W-:Y:S02]  /*2030*/  FADD.FTZ R81, R77, R82 ;  /* 0x000000524d517221 */ /* 0x000fe40000010000 */
[----:B------:R-:W-:Y:S01]  /*2040*/  FADD.FTZ R86, R90, R83 ;  /* 0x000000535a567221 */ /* 0x000fe20000010000 */
[----:B------:R-:W-:-:S03]  /*2050*/  FADD.FTZ R82, R78, R87 ;  /* 0x000000574e527221 */ /* 0x000fc60000010000 */
[----:B------:R-:W-:Y:S01]  /*2060*/  FADD.FTZ R83, R79, R86 ;  /* 0x000000564f537221 */ /* 0x000fe20000010000 */
[----:B------:R-:W-:Y:S06]  /*2070*/  BRA `(.L_x_18563) ;  /* 0x0000000000cc7947 */ /* 0x000fec0003800000 */
.L_x_18562:
[----:B-----5:R-:W-:Y:S02]  /*2080*/  HADD2.F32 R102, -RZ, R81.H0_H0 ;  /* 0x20000051ff667230 */ /* 0x020fe40000004100 */
[----:B------:R-:W-:Y:S02]  /*2090*/  HADD2.F32 R9, -RZ, R69.H0_H0 ;  /* 0x20000045ff097230 */ /* 0x000fe40000004100 */
[----:B------:R-:W-:Y:S02]  /*20a0*/  HADD2.F32 R100, -RZ, R80.H0_H0 ;  /* 0x20000050ff647230 */ /* 0x000fe40000004100 */
[----:B------:R-:W-:Y:S02]  /*20b0*/  HADD2.F32 R5, -RZ, R68.H0_H0 ;  /* 0x20000044ff057230 */ /* 0x000fe40000004100 */
[----:B------:R-:W-:Y:S01]  /*20c0*/  FADD.FTZ R102, R9, R102 ;  /* 0x0000006609667221 */ /* 0x000fe20000010000 */
[----:B------:R-:W-:Y:S02]  /*20d0*/  HADD2.F32 R81, -RZ, R81.H1_H1 ;  /* 0x30000051ff517230 */ /* 0x000fe40000004100 */
[----:B-1----:R-:W-:-:S02]  /*20e0*/  HADD2.F32 R86, -RZ, R82.H0_H0 ;  /* 0x20000052ff567230 */ /* 0x002fc40000004100 */
        /* <DEDUP_REMOVED lines=18> */
.L_x_18561:
[----:B------:R-:W-:Y:S05]  /*2210*/  @!P1 BRA `(.L_x_18564) ;  /* 0x0000000000449947 */ /* 0x000fea0003800000 */
        /* <DEDUP_REMOVED lines=10> */
[--C-:B-1----:R-:W-:Y:S02]  /*22c0*/  HADD2.F32 R87, -RZ, R83.reuse.H0_H0 ;  /* 0x20000053ff577230 */ /* 0x102fe40000004100 */
[----:B------:R-:W-:Y:S01]  /*22d0*/  FADD.FTZ R80, R76, R81 ;  /* 0x000000514c507221 */ /* 0x000fe20000010000 */
[----:B------:R-:W-:Y:S02]  /*22e0*/  HADD2.F32 R86, -RZ, R83.H1_H1 ;  /* 0x30000053ff567230 */ /* 0x000fe40000004100 */
[----:B------:R-:W-:Y:S01]  /*22f0*/  FADD.FTZ R81, R77, R82 ;  /* 0x000000524d517221 */ /* 0x000fe20000010000 */
[----:B------:R-:W-:-:S02]  /*2300*/  FADD.FTZ R82, R78, R87 ;  /* 0x000000574e527221 */ /* 0x000fc40000010000 */
[----:B------:R-:W-:Y:S01]  /*2310*/  FADD.FTZ R83, R79, R86 ;  /* 0x000000564f537221 */ /* 0x000fe20000010000 */
[----:B------:R-:W-:Y:S06]  /*2320*/  BRA `(.L_x_18563) ;  /* 0x0000000000207947 */ /* 0x000fec0003800000 */
.L_x_18564:
        /* <DEDUP_REMOVED lines=8> */
.L_x_18563:
        /* <DEDUP_REMOVED lines=48> */
.L_x_18566:
[--C-:B-----5:R-:W-:Y:S02]  /*26b0*/  HADD2.F32 R92, -RZ, R96.reuse.H0_H0 ;  /* 0x20000060ff5c7230 */ /* 0x120fe40000004100 */
[----:B------:R-:W-:Y:S02]  /*26c0*/  HADD2.F32 R93, -RZ, R96.H1_H1 ;  /* 0x30000060ff5d7230 */ /* 0x000fe40000004100 */
[----:B------:R-:W-:Y:S02]  /*26d0*/  HADD2.F32 R94, -RZ, R97.H0_H0 ;  /* 0x20000061ff5e7230 */ /* 0x000fe40000004100 */
[--C-:B------:R-:W-:Y:S02]  /*26e0*/  HADD2.F32 R9, -RZ, R68.reuse.H0_H0 ;  /* 0x20000044ff097230 */ /* 0x100fe40000004100 */
[----:B------:R-:W-:Y:S02]  /*26f0*/  HADD2.F32 R0, -RZ, R68.H1_H1 ;  /* 0x30000044ff007230 */ /* 0x000fe40000004100 */
[----:B-1----:R-:W-:-:S02]  /*2700*/  HADD2.F32 R87, -RZ, R69.H0_H0 ;  /* 0x20000045ff577230 */ /* 0x002fc40000004100 */
        /* <DEDUP_REMOVED lines=19> */
.L_x_18565:
        /* <DEDUP_REMOVED lines=18> */
.L_x_18568:
        /* <DEDUP_REMOVED lines=8> */
.L_x_18567:
        /* <DEDUP_REMOVED lines=31> */
[--C-:B------:R-:W-:Y:S02]  /*2bd0*/  HADD2.F32 R141, -RZ, R71.reuse.H0_H0 ;  /* 0x20000047ff8d7230 */ /* 0x100fe40000004100 */
[----:B------:R-:W-:Y:S02]  /*2be0*/  HADD2.F32 R90, -RZ, R90.H1_H1 ;  /* 0x3000005aff5a7230 */ /* 0x000fe40000004100 */
[----:B------:R-:W-:Y:S01]  /*2bf0*/  FADD.FTZ R89, R91, R86 ;  /* 0x000000565b597221 */ /* 0x000fe20000010000 */
[----:B------:R-:W-:Y:S02]  /*2c00*/  HADD2.F32 R139, -RZ, R70.H1_H1 ;  /* 0x30000046ff8b7230 */ /* 0x000fe40000004100 */
        /* <DEDUP_REMOVED lines=13> */
.L_x_18570:
[--C-:B-1---5:R-:W-:Y:S02]  /*2ce0*/  HADD2.F32 R86, -RZ, R89.reuse.H0_H0 ;  /* 0x20000059ff567230 */ /* 0x122fe40000004100 */
[----:B------:R-:W-:Y:S02]  /*2cf0*/  HADD2.F32 R0, -RZ, R89.H1_H1 ;  /* 0x30000059ff007230 */ /* 0x000fe40000004100 */
[----:B------:R-:W-:Y:S02]  /*2d00*/  HADD2.F32 R89, -RZ, R69.H0_H0 ;  /* 0x20000045ff597230 */ /* 0x000fe40000004100 */
[----:B------:R-:W-:Y:S02]  /*2d10*/  HADD2.F32 R84, -RZ, R88.H0_H0 ;  /* 0x20000058ff547230 */ /* 0x000fe40000004100 */
[----:B------:R-:W-:Y:S02]  /*2d20*/  HADD2.F32 R85, -RZ, R68.H0_H0 ;  /* 0x20000044ff557230 */ /* 0x000fe40000004100 */
        /* <DEDUP_REMOVED lines=8> */
[----:B------:R-:W-:-:S02]  /*2db0*/  HADD2.F32 R89, -RZ, R70.H0_H0 ;  /* 0x20000046ff597230 */ /* 0x000fc40000004100 */
[----:B------:R-:W-:Y:S02]  /*2dc0*/  HADD2.F32 R90, -RZ, R90.H1_H1 ;  /* 0x3000005aff5a7230 */ /* 0x000fe40000004100 */
[----:B------:R-:W-:Y:S02]  /*2dd0*/  HADD2.F32 R91, -RZ, R70.H1_H1 ;  /* 0x30000046ff5b7230 */ /* 0x000fe40000004100 */
[----:B------:R-:W-:Y:S01]  /*2de0*/  FADD.FTZ R88, R89, R136 ;  /* 0x0000008859587221 */ /* 0x000fe20000010000 */
[----:B------:R-:W-:Y:S02]  /*2df0*/  HADD2.F32 R87, -RZ, R69.H1_H1 ;  /* 0x30000045ff577230 */ /* 0x000fe40000004100 */
[--C-:B------:R-:W-:Y:S02]  /*2e00*/  HADD2.F32 R138, -RZ, R71.reuse.H0_H0 ;  /* 0x20000047ff8a7230 */ /* 0x100fe40000004100 */
[----:B------:R-:W-:Y:S01]  /*2e10*/  FADD.FTZ R89, R91, R90 ;  /* 0x0000005a5b597221 */ /* 0x000fe20000010000 */
[----:B------:R-:W-:-:S02]  /*2e20*/  HADD2.F32 R140, -RZ, R71.H1_H1 ;  /* 0x30000047ff8c7230 */ /* 0x000fc40000004100 */
[----:B------:R-:W-:Y:S01]  /*2e30*/  FADD.FTZ R87, R87, R0 ;  /* 0x0000000057577221 */ /* 0x000fe20000010000 */
[----:B------:R-:W-:Y:S02]  /*2e40*/  FADD.FTZ R90, R138, R137 ;  /* 0x000000898a5a7221 */ /* 0x000fe40000010000 */
[----:B------:R-:W-:Y:S01]  /*2e50*/  FADD.FTZ R91, R140, R139 ;  /* 0x0000008b8c5b7221 */ /* 0x000fe20000010000 */
[----:B------:R-:W-:Y:S06]  /*2e60*/  BRA `(.L_x_18571) ;  /* 0x0000000000687947 */ /* 0x000fec0003800000 */
.L_x_18569:
        /* <DEDUP_REMOVED lines=18> */
.L_x_18572:
[--C-:B-----5:R-:W-:Y:S02]  /*2f90*/  HADD2.F32 R84, -RZ, R88.reuse.H0_H0 ;  /* 0x20000058ff547230 */ /* 0x120fe40000004100 */
[----:B------:R-:W-:Y:S02]  /*2fa0*/  HADD2.F32 R85, -RZ, R88.H1_H1 ;  /* 0x30000058ff557230 */ /* 0x000fe40000004100 */
[--C-:B-1----:R-:W-:Y:S02]  /*2fb0*/  HADD2.F32 R86, -RZ, R89.reuse.H0_H0 ;  /* 0x20000059ff567230 */ /* 0x102fe40000004100 */
[----:B------:R-:W-:Y:S02]  /*2fc0*/  HADD2.F32 R87, -RZ, R89.H1_H1 ;  /* 0x30000059ff577230 */ /* 0x000fe40000004100 */
[--C-:B------:R-:W-:Y:S02]  /*2fd0*/  HADD2.F32 R88, -RZ, R90.reuse.H0_H0 ;  /* 0x2000005aff587230 */ /* 0x100fe40000004100 */
[----:B------:R-:W-:-:S02]  /*2fe0*/  HADD2.F32 R89, -RZ, R90.H1_H1 ;  /* 0x3000005aff597230 */ /* 0x000fc40000004100 */
[--C-:B------:R-:W-:Y:S02]  /*2ff0*/  HADD2.F32 R90, -RZ, R91.reuse.H0_H0 ;  /* 0x2000005bff5a7230 */ /* 0x100fe40000004100 */
[----:B------:R-:W-:-:S07]  /*3000*/  HADD2.F32 R91, -RZ, R91.H1_H1 ;  /* 0x3000005bff5b7230 */ /* 0x000fce0000004100 */
.L_x_18571:
        /* <DEDUP_REMOVED lines=203> */
.L_x_18574:
[----:B------:R-:W-:Y:S05]  /*3cc0*/  BSYNC.RECONVERGENT B0 ;  /* 0x0000000000007941 */ /* 0x000fea0003800200 */
.L_x_18573:
        /* <DEDUP_REMOVED lines=15> */
.L_x_18576:
[----:B------:R-:W-:Y:S05]  /*3dc0*/  BSYNC.RECONVERGENT B0 ;  /* 0x0000000000007941 */ /* 0x000fea0003800200 */
.L_x_18575:
[----:B------:R-:W1:Y:S01]  /*3dd0*/  SHFL.DOWN PT, R138, R137, 0x2, 0x1f ;  /* 0x08401f00898a7f89 */ /* 0x000e6200000e0000 */
[----:B------:R-:W-:Y:S01]  /*3de0*/  I2FP.F32.U32 R143, R137 ;  /* 0x00000089008f7245 */ /* 0x000fe20000201000 */
[----:B------:R-:W-:Y:S01]  /*3df0*/  HADD2.F32 R149, -RZ, R17.H0_H0 ;  /* 0x20000011ff957230 */ /* 0x000fe20000004100 */
[----:B------:R-:W-:Y:S01]  /*3e00*/  ISETP.NE.AND P1, PT, R0, RZ, PT ;  /* 0x000000ff0000720c */ /* 0x000fe20003f25270 */
[----:B0-----:R-:W0:Y:S01]  /*3e10*/  SHFL.DOWN PT, R139, R10, 0x2, 0x1f ;  /* 0x08401f000a8b7f89 */ /* 0x001e2200000e0000 */
[----:B------:R-:W-:Y:S01]  /*3e20*/  ISETP.NE.AND P2, PT, RZ, UR9, PT ;  /* 0x00000009ff007c0c */ /* 0x000fe2000bf45270 */
[----:B------:R-:W-:Y:S01]  /*3e30*/  HADD2.F32 R151, -RZ, R45.H0_H0 ;  /* 0x2000002dff977230 */ /* 0x000fe20000004100 */
[----:B------:R-:W-:Y:S01]  /*3e40*/  UPLOP3.LUT UP1, UPT, UPT, UPT, UP1, 0x40, 0x4 ;  /* 0x000000000004789c */ /* 0x000fe20003f2e810 */
[----:B------:R-:W-:Y:S02]  /*3e50*/  HADD2.F32 R153, -RZ, R17.H1_H1 ;  /* 0x30000011ff997230 */ /* 0x000fe40000004100 */
[----:B------:R-:W-:-:S02]  /*3e60*/  HADD2.F32 R155, -RZ, R45.H1_H1 ;  /* 0x3000002dff9b7230 */ /* 0x000fc40000004100 */
[----:B------:R-:W-:Y:S02]  /*3e70*/  HADD2.F32 R146, -RZ, R13.H1_H1 ;  /* 0x3000000dff927230 */ /* 0x000fe40000004100 */
[----:B------:R-:W-:Y:S02]  /*3e80*/  HADD2.F32 R148, -RZ, R41.H1_H1 ;  /* 0x30000029ff947230 */ /* 0x000fe40000004100 */
[----:B------:R-:W-:Y:S01]  /*3e90*/  HADD2.F32 R150, -RZ, R67.H1_H1 ;  /* 0x30000043ff967230 */ /* 0x000fe20000004100 */
        /* <DEDUP_REMOVED lines=12> */
[----:B------:R-:W-:Y:S01]  /*3f60*/  HADD2.F32 R142, -RZ, R13.H0_H0 ;  /* 0x2000000dff8e7230 */ /* 0x000fe20000004100 */
[----:B------:R-:W0:Y:S01]  /*3f70*/  SHFL.DOWN PT, R138, R11, 0x2, 0x1f ;  /* 0x08401f000b8a7f89 */ /* 0x000e2200000e0000 */
[----:B-1----:R-:W-:-:S03]  /*3f80*/  IADD3 R137, PT, PT, R140, R147, RZ ;  /* 0x000000938c897210 */ /* 0x002fc60007ffe0ff */
[----:B------:R-:W1:Y:S01]  /*3f90*/  SHFL.DOWN PT, R144, R145, 0x1, 0x1f ;  /* 0x08201f0091907f89 */ /* 0x000e6200000e0000 */
[----:B------:R-:W-:Y:S02]  /*3fa0*/  I2FP.F32.S32 R147, R147 ;  /* 0x0000009300937245 */ /* 0x000fe40000201400 */
[----:B------:R-:W-:-:S06]  /*3fb0*/  I2FP.F32.S32 R137, R137 ;  /* 0x0000008900897245 */ /* 0x000fcc0000201400 */
[----:B------:R-:W2:Y:S01]  /*3fc0*/  MUFU.RCP R137, R137 ;  /* 0x0000008900897308 */ /* 0x000ea20000001000 */
[----:B0-----:R-:W-:-:S04]  /*3fd0*/  FADD.FTZ R138, R138, R11 ;  /* 0x0000000b8a8a7221 */ /* 0x001fc80000010000 */
[----:B------:R-:W-:Y:S01]  /*3fe0*/  FFMA.FTZ R138, R141, R10, R138 ;  /* 0x0000000a8d8a7223 */ /* 0x000fe2000001008a */
[----:B-1----:R-:W-:Y:S01]  /*3ff0*/  FMUL.FTZ R139, R144, R147 ;  /* 0x00000093908b7220 */ /* 0x002fe20000410000 */
[----:B------:R-:W-:-:S03]  /*4000*/  FADD.FTZ R144, R145, -R144 ;  /* 0x8000009091907221 */ /* 0x000fc60000010000 */
[----:B------:R-:W0:Y:S01]  /*4010*/  SHFL.DOWN PT, R11, R138, 0x1, 0x1f ;  /* 0x08201f008a0b7f89 */ /* 0x000e2200000e0000 */
[----:B------:R-:W-:Y:S01]  /*4020*/  FFMA.FTZ R140, R136, R145, R139 ;  /* 0x00000091888c7223 */ /* 0x000fe2000001008b */
[----:B------:R-:W-:Y:S01]  /*4030*/  FMUL.FTZ R139, R144, R144 ;  /* 0x00000090908b7220 */ /* 0x000fe20000410000 */
[----:B------:R-:W-:Y:S02]  /*4040*/  HADD2.F32 R144, -RZ, R41.H0_H0 ;  /* 0x20000029ff907230 */ /* 0x000fe40000004100 */
[----:B--2---:R-:W-:Y:S01]  /*4050*/  FMUL.FTZ R10, R137, R140 ;  /* 0x0000008c890a7220 */ /* 0x004fe20000410000 */
[----:B------:R-:W-:Y:S01]  /*4060*/  FMUL.FTZ R139, R136, R139 ;  /* 0x0000008b888b7220 */ /* 0x000fe20000410000 */
[----:B------:R-:W-:Y:S02]  /*4070*/  HADD2.F32 R140, -RZ, R40.H1_H1 ;  /* 0x30000028ff8c7230 */ /* 0x000fe40000004100 */
[----:B------:R-:W-:Y:S02]  /*4080*/  HADD2.F32 R145, -RZ, R16.H1_H1 ;  /* 0x30000010ff917230 */ /* 0x000fe40000004100 */
[----:B------:R-:W-:Y:S01]  /*4090*/  FMUL.FTZ R139, R139, R147 ;  /* 0x000000938b8b7220 */ /* 0x000fe20000410000 */
[----:B------:R-:W1:Y:S01]  /*40a0*/  SHFL.IDX PT, R10, R10, RZ, 0x1f ;  /* 0x00001fff0a0a7589 */ /* 0x000e6200000e0000 */
[----:B------:R-:W-:-:S02]  /*40b0*/  HADD2.F32 R147, -RZ, R44.H1_H1 ;  /* 0x3000002cff937230 */ /* 0x000fc40000004100 */
[----:B0-----:R-:W-:Y:S02]  /*40c0*/  FADD.FTZ R136, R138, R11 ;  /* 0x0000000b8a887221 */ /* 0x001fe40000010000 */
[----:B------:R-:W0:Y:S02]  /*40d0*/  LDC R138, c[0x0][0x448] ;  /* 0x00011200ff8a7b82 */ /* 0x000e240000000800 */
[----:B------:R-:W-:-:S05]  /*40e0*/  FFMA.FTZ R139, R137, R139, R136 ;  /* 0x0000008b898b7223 */ /* 0x000fca0000010088 */
[----:B------:R2:W0:Y:S01]  /*40f0*/  SHFL.IDX PT, R141, R139, RZ, 0x1f ;  /* 0x00001fff8b8d7589 */ /* 0x00042200000e0000 */
[----:B-1----:R-:W-:-:S05]  /*4100*/  FSEL R11, R10, RZ, !P2 ;  /* 0x000000ff0a0b7208 */ /* 0x002fca0005000000 */
[C---:B------:R-:W-:Y:S01]  /*4110*/  FADD.FTZ R136, -R11.reuse, R104 ;  /* 0x000000680b887221 */ /* 0x040fe20000010100 */
[----:B--2---:R-:W-:Y:S01]  /*4120*/  FMUL.FTZ R139, R10, R10 ;  /* 0x0000000a0a8b7220 */ /* 0x004fe20000410000 */
[C---:B------:R-:W-:Y:S01]  /*4130*/  FADD.FTZ R137, -R11.reuse, R105 ;  /* 0x000000690b897221 */ /* 0x040fe20000010100 */
[C---:B------:R-:W-:Y:S01]  /*4140*/  FADD.FTZ R128, -R11.reuse, R128 ;  /* 0x000000800b807221 */ /* 0x040fe20000010100 */
[----:B------:R-:W1:Y:S01]  /*4150*/  @!P1 LDC.64 R104, c[0x0][0x3c0] ;  /* 0x0000f000ff689b82 */ /* 0x000e620000000a00 */
[----:B------:R-:W-:Y:S01]  /*4160*/  FADD.FTZ R129, -R11, R129 ;  /* 0x000000810b817221 */ /* 0x000fe20000010100 */
        /* <DEDUP_REMOVED lines=11> */
[----:B0-----:R-:W-:Y:S01]  /*4220*/  FFMA.FTZ R138, R141, UR12, R138 ;  /* 0x0000000c8d8a7c23 */ /* 0x001fe2000801008a */
        /* <DEDUP_REMOVED lines=8> */
[----:B------:R-:W-:Y:S01]  /*42b0*/  FADD.FTZ R119, -R11, R119 ;  /* 0x000000770b777221 */ /* 0x000fe20000010100 */
[----:B------:R-:W0:Y:S01]  /*42c0*/  MUFU.RSQ R138, R138 ;  /* 0x0000008a008a7308 */ /* 0x000e220000001400 */
[----:B-1----:R-:W-:-:S04]  /*42d0*/  @!P1 IMAD.WIDE R104, R2, 0x4, R104 ;  /* 0x0000000402689825 */ /* 0x002fc800078e0268 */
        /* <DEDUP_REMOVED lines=34> */
[----:B------:R-:W-:Y:S01]  /*4500*/  HADD2.F32 R86, -RZ, R12.H0_H0 ;  /* 0x2000000cff567230 */ /* 0x000fe20000004100 */
[----:B------:R1:W-:Y:S01]  /*4510*/  @!P1 STG.E desc[UR6][R104.64], R10 ;  /* 0x0000000a68009986 */ /* 0x0003e2000c101906 */
[----:B------:R-:W-:-:S02]  /*4520*/  HADD2.F32 R88, -RZ, R40.H0_H0 ;  /* 0x20000028ff587230 */ /* 0x000fc40000004100 */
[C---:B0-----:R-:W-:Y:S01]  /*4530*/  FMUL.FTZ R91, R138.reuse, R128 ;  /* 0x000000808a5b7220 */ /* 0x041fe20000410000 */
[----:B------:R-:W-:Y:S02]  /*4540*/  HADD2.F32 R90, -RZ, R12.H1_H1 ;  /* 0x3000000cff5a7230 */ /* 0x000fe40000004100 */
[C---:B------:R-:W-:Y:S01]  /*4550*/  FMUL.FTZ R129, R138.reuse, R129 ;  /* 0x000000818a817220 */ /* 0x040fe20000410000 */
[----:B------:R-:W-:Y:S02]  /*4560*/  HADD2.F32 R128, -RZ, R42.H1_H1 ;  /* 0x3000002aff807230 */ /* 0x000fe40000004100 */
[----:B------:R-:W-:Y:S01]  /*4570*/  FFMA.FTZ R91, R91, R86, R88 ;  /* 0x000000565b5b7223 */ /* 0x000fe20000010058 */
[----:B------:R-:W-:Y:S02]  /*4580*/  HADD2.F32 R88, -RZ, R14.H0_H0 ;  /* 0x2000000eff587230 */ /* 0x000fe40000004100 */
[C---:B------:R-:W-:Y:S01]  /*4590*/  FMUL.FTZ R133, R138.reuse, R133 ;  /* 0x000000858a857220 */ /* 0x040fe20000410000 */
[C---:B------:R-:W-:Y:S01]  /*45a0*/  FMUL.FTZ R135, R138.reuse, R135 ;  /* 0x000000878a877220 */ /* 0x040fe20000410000 */
[C---:B------:R-:W-:Y:S01]  /*45b0*/  FMUL.FTZ R120, R138.reuse, R120 ;  /* 0x000000788a787220 */ /* 0x040fe20000410000 */
[C---:B------:R-:W-:Y:S01]  /*45c0*/  FMUL.FTZ R122, R138.reuse, R122 ;  /* 0x0000007a8a7a7220 */ /* 0x040fe20000410000 */
[----:B-1----:R-:W-:Y:S01]  /*45d0*/  FMUL.FTZ R105, R138, R130 ;  /* 0x000000828a697220 */ /* 0x002fe20000410000 */
[----:B------:R-:W-:Y:S01]  /*45e0*/  FFMA.FTZ R10, R129, R90, R140 ;  /* 0x0000005a810a7223 */ /* 0x000fe2000001008c */
[----:B------:R-:W-:-:S02]  /*45f0*/  HADD2.F32 R90, -RZ, R42.H0_H0 ;  /* 0x2000002aff5a7230 */ /* 0x000fc40000004100 */
[C---:B------:R-:W-:Y:S01]  /*4600*/  FMUL.FTZ R129, R138.reuse, R132 ;  /* 0x000000848a817220 */ /* 0x040fe20000410000 */
[----:B------:R-:W-:Y:S01]  /*4610*/  FFMA.FTZ R105, R105, R142, R144 ;  /* 0x0000008e69697223 */ /* 0x000fe20000010090 */
        /* <DEDUP_REMOVED lines=8> */
[----:B------:R-:W-:Y:S01]  /*46a0*/  FMUL.FTZ R104, R138, R121 ;  /* 0x000000798a687220 */ /* 0x000fe20000410000 */
[----:B------:R-:W-:Y:S01]  /*46b0*/  FFMA.FTZ R90, R135, R142, R144 ;  /* 0x0000008e875a7223 */ /* 0x000fe20000010090 */
[----:B------:R-:W-:Y:S02]  /*46c0*/  HADD2.F32 R135, -RZ, R44.H0_H0 ;  /* 0x2000002cff877230 */ /* 0x000fe40000004100 */
[----:B------:R-:W-:Y:S01]  /*46d0*/  FFMA.FTZ R123, R122, R149, R151 ;  /* 0x000000957a7b7223 */ /* 0x000fe20000010097 */
[----:B------:R-:W-:Y:S01]  /*46e0*/  FFMA.FTZ R104, R104, R145, R147 ;  /* 0x0000009168687223 */ /* 0x000fe20000010093 */
[----:B------:R-:W-:Y:S02]  /*46f0*/  HADD2.F32 R149, -RZ, R19.H0_H0 ;  /* 0x20000013ff957230 */ /* 0x000fe40000004100 */
[----:B------:R-:W-:Y:S01]  /*4700*/  FMUL.FTZ R124, R138, R124 ;  /* 0x0000007c8a7c7220 */ /* 0x000fe20000410000 */
[----:B------:R-:W-:Y:S01]  /*4710*/  FFMA.FTZ R121, R120, R133, R135 ;  /* 0x0000008578797223 */ /* 0x000fe20000010087 */
[----:B------:R-:W-:Y:S01]  /*4720*/  FFMA.FTZ R120, R128, R153, R155 ;  /* 0x0000009980787223 */ /* 0x000fe2000001009b */
[----:B------:R-:W-:-:S02]  /*4730*/  HADD2.F32 R133, -RZ, R18.H0_H0 ;  /* 0x20000012ff857230 */ /* 0x000fc40000004100 */
[C---:B------:R-:W-:Y:S01]  /*4740*/  FMUL.FTZ R126, R138.reuse, R126 ;  /* 0x0000007e8a7e7220 */ /* 0x040fe20000410000 */
[----:B------:R-:W-:Y:S02]  /*4750*/  HADD2.F32 R135, -RZ, R46.H0_H0 ;  /* 0x2000002eff877230 */ /* 0x000fe40000004100 */
[C---:B------:R-:W-:Y:S01]  /*4760*/  FMUL.FTZ R128, R138.reuse, R127 ;  /* 0x0000007f8a807220 */ /* 0x040fe20000410000 */
[----:B------:R-:W-:Y:S02]  /*4770*/  HADD2.F32 R151, -RZ, R47.H0_H0 ;  /* 0x2000002fff977230 */ /* 0x000fe40000004100 */
[----:B------:R-:W-:Y:S01]  /*4780*/  FFMA.FTZ R86, R131, R146, R148 ;  /* 0x0000009283567223 */ /* 0x000fe20000010094 */
        /* <DEDUP_REMOVED lines=8> */
[----:B------:R-:W-:Y:S02]  /*4810*/  HADD2.F32 R130, -RZ, R15.H0_H0 ;  /* 0x2000000fff827230 */ /* 0x000fe40000004100 */
[----:B------:R-:W-:Y:S01]  /*4820*/  FFMA.FTZ R124, R128, R153, R155 ;  /* 0x00000099807c7223 */ /* 0x000fe2000001009b */
[----:B------:R-:W-:-:S02]  /*4830*/  HADD2.F32 R140, -RZ, R43.H0_H0 ;  /* 0x2000002bff8c7230 */ /* 0x000fc40000004100 */
[----:B------:R-:W-:Y:S01]  /*4840*/  FFMA.FTZ R122, R122, R145, R147 ;  /* 0x000000917a7a7223 */ /* 0x000fe20000010093 */
[----:B------:R-:W-:Y:S02]  /*4850*/  HADD2.F32 R133, -RZ, R20.H0_H0 ;  /* 0x20000014ff857230 */ /* 0x000fe40000004100 */
[C---:B------:R-:W-:Y:S01]  /*4860*/  FMUL.FTZ R116, R138.reuse, R116 ;  /* 0x000000748a747220 */ /* 0x040fe20000410000 */
[----:B------:R-:W-:Y:S02]  /*4870*/  HADD2.F32 R135, -RZ, R48.H0_H0 ;  /* 0x20000030ff877230 */ /* 0x000fe40000004100 */
[----:B------:R-:W-:Y:S01]  /*4880*/  FFMA.FTZ R131, R131, R130, R140 ;  /* 0x0000008283837223 */ /* 0x000fe2000001008c */
[----:B------:R-:W-:Y:S02]  /*4890*/  HADD2.F32 R126, -RZ, R20.H1_H1 ;  /* 0x30000014ff7e7230 */ /* 0x000fe40000004100 */
[----:B------:R-:W-:Y:S01]  /*48a0*/  FMUL.FTZ R117, R138, R117 ;  /* 0x000000758a757220 */ /* 0x000fe20000410000 */
[----:B------:R-:W-:-:S02]  /*48b0*/  HADD2.F32 R128, -RZ, R48.H1_H1 ;  /* 0x30000030ff807230 */ /* 0x000fc40000004100 */
[C---:B------:R-:W-:Y:S01]  /*48c0*/  FMUL.FTZ R118, R138.reuse, R118 ;  /* 0x000000768a767220 */ /* 0x040fe20000410000 */
[----:B------:R-:W-:Y:S02]  /*48d0*/  HADD2.F32 R145, -RZ, R21.H0_H0 ;  /* 0x20000015ff917230 */ /* 0x000fe40000004100 */
[----:B------:R-:W-:Y:S01]  /*48e0*/  FMUL.FTZ R130, R138, R119 ;  /* 0x000000778a827220 */ /* 0x000fe20000410000 */
[----:B------:R-:W-:Y:S02]  /*48f0*/  HADD2.F32 R147, -RZ, R49.H0_H0 ;  /* 0x20000031ff937230 */ /* 0x000fe40000004100 */
[----:B------:R-:W-:Y:S01]  /*4900*/  FFMA.FTZ R119, R116, R133, R135 ;  /* 0x0000008574777223 */ /* 0x000fe20000010087 */
        /* <DEDUP_REMOVED lines=17> */
[----:B------:R-:W-:Y:S01]  /*4a20*/  FMUL.FTZ R133, R138, R136 ;  /* 0x000000888a857220 */ /* 0x000fe20000410000 */
[----:B------:R-:W-:-:S02]  /*4a30*/  HADD2.F32 R132, -RZ, R52.H1_H1 ;  /* 0x30000034ff847230 */ /* 0x000fc40000004100 */
[----:B------:R-:W-:Y:S01]  /*4a40*/  FFMA.FTZ R111, R111, R128, R130 ;  /* 0x000000806f6f7223 */ /* 0x000fe20000010082 */
[----:B------:R-:W-:Y:S02]  /*4a50*/  HADD2.F32 R128, -RZ, R52.H0_H0 ;  /* 0x20000034ff807230 */ /* 0x000fe40000004100 */
[C---:B------:R-:W-:Y:S01]  /*4a60*/  FMUL.FTZ R137, R138.reuse, R137 ;  /* 0x000000898a897220 */ /* 0x040fe20000410000 */
        /* <DEDUP_REMOVED lines=90> */
[----:B------:R-:W-:Y:S01]  /*5010*/  HADD2.F32 R83, -RZ, R36.H0_H0 ;  /* 0x20000024ff537230 */ /* 0x000fe20000004100 */
[----:B------:R-:W0:Y:S01]  /*5020*/  @!P1 LDC.64 R80, c[0x0][0x3c8] ;  /* 0x0000f200ff509b82 */ /* 0x000e220000000a00 */
[----:B------:R-:W-:Y:S02]  /*5030*/  HADD2.F32 R107, -RZ, R64.H0_H0 ;  /* 0x20000040ff6b7230 */ /* 0x000fe40000004100 */
[----:B------:R-:W-:Y:S01]  /*5040*/  FFMA.FTZ R99, R99, R82, R106 ;  /* 0x0000005263637223 */ /* 0x000fe2000001006a */
[----:B------:R-:W-:-:S02]  /*5050*/  HADD2.F32 R82, -RZ, R36.H1_H1 ;  /* 0x30000024ff527230 */ /* 0x000fc40000004100 */
[C---:B------:R-:W-:Y:S01]  /*5060*/  FMUL.FTZ R84, R138.reuse, R84 ;  /* 0x000000548a547220 */ /* 0x040fe20000410000 */
[----:B------:R-:W-:Y:S02]  /*5070*/  HADD2.F32 R106, -RZ, R64.H1_H1 ;  /* 0x30000040ff6a7230 */ /* 0x000fe40000004100 */
[C---:B------:R-:W-:Y:S01]  /*5080*/  FMUL.FTZ R85, R138.reuse, R85 ;  /* 0x000000558a557220 */ /* 0x040fe20000410000 */
[----:B------:R-:W-:Y:S01]  /*5090*/  FMUL.FTZ R130, R138, R87 ;  /* 0x000000578a827220 */ /* 0x000fe20000410000 */
[----:B------:R-:W-:Y:S01]  /*50a0*/  FFMA.FTZ R87, R84, R83, R107 ;  /* 0x0000005354577223 */ /* 0x000fe2000001006b */
[----:B------:R-:W-:Y:S02]  /*50b0*/  HADD2.F32 R149, -RZ, R35.H0_H0 ;  /* 0x20000023ff957230 */ /* 0x000fe40000004100 */
[----:B------:R-:W-:Y:S01]  /*50c0*/  FFMA.FTZ R84, R85, R82, R106 ;  /* 0x0000005255547223 */ /* 0x000fe2000001006a */
[----:B------:R-:W-:Y:S01]  /*50d0*/  HADD2.F32 R151, -RZ, R63.H0_H0 ;  /* 0x2000003fff977230 */ /* 0x000fe20000004100 */
[----:B------:R-:W1:Y:S01]  /*50e0*/  LDC.64 R82, c[0x0][0x428] ;  /* 0x00010a00ff527b82 */ /* 0x000e620000000a00 */
[----:B------:R-:W-:Y:S01]  /*50f0*/  FMUL.FTZ R98, R138, R98 ;  /* 0x000000628a627220 */ /* 0x000fe20000410000 */
[----:B------:R-:W-:-:S02]  /*5100*/  HADD2.F32 R140, -RZ, R37.H0_H0 ;  /* 0x20000025ff8c7230 */ /* 0x000fc40000004100 */
[----:B------:R-:W-:Y:S01]  /*5110*/  FMUL.FTZ R139, R138, R139 ;  /* 0x0000008b8a8b7220 */ /* 0x000fe20000410000 */
[----:B------:R-:W-:Y:S02]  /*5120*/  HADD2.F32 R128, -RZ, R65.H0_H0 ;  /* 0x20000041ff807230 */ /* 0x000fe40000004100 */
[----:B------:R-:W-:Y:S01]  /*5130*/  FFMA.FTZ R98, R98, R149, R151 ;  /* 0x0000009562627223 */ /* 0x000fe20000010097 */
[----:B------:R-:W-:Y:S02]  /*5140*/  HADD2.F32 R147, -RZ, R37.H1_H1 ;  /* 0x30000025ff937230 */ /* 0x000fe40000004100 */
[----:B------:R-:W-:Y:S01]  /*5150*/  FMUL.FTZ R89, R138, R89 ;  /* 0x000000598a597220 */ /* 0x000fe20000410000 */
[----:B------:R-:W-:Y:S02]  /*5160*/  HADD2.F32 R149, -RZ, R65.H1_H1 ;  /* 0x30000041ff957230 */ /* 0x000fe40000004100 */
[----:B------:R-:W-:Y:S01]  /*5170*/  FFMA.FTZ R140, R139, R140, R128 ;  /* 0x0000008c8b8c7223 */ /* 0x000fe20000010080 */
[----:B------:R-:W-:-:S02]  /*5180*/  HADD2.F32 R128, -RZ, R38.H1_H1 ;  /* 0x30000026ff807230 */ /* 0x000fc40000004100 */
[----:B------:R-:W-:Y:S01]  /*5190*/  FMUL.FTZ R141, R138, R141 ;  /* 0x0000008d8a8d7220 */ /* 0x000fe20000410000 */
[----:B------:R-:W-:Y:S02]  /*51a0*/  HADD2.F32 R142, -RZ, R38.H0_H0 ;  /* 0x20000026ff8e7230 */ /* 0x000fe40000004100 */
[----:B------:R-:W-:Y:S01]  /*51b0*/  FFMA.FTZ R85, R130, R147, R149 ;  /* 0x0000009382557223 */ /* 0x000fe20000010095 */
[--C-:B------:R-:W-:Y:S02]  /*51c0*/  HADD2.F32 R130, -RZ, R66.reuse.H1_H1 ;  /* 0x30000042ff827230 */ /* 0x100fe40000004100 */
[----:B------:R-:W-:Y:S01]  /*51d0*/  FMUL.FTZ R11, R138, R11 ;  /* 0x0000000b8a0b7220 */ /* 0x000fe20000410000 */
[----:B------:R-:W-:Y:S01]  /*51e0*/  HADD2.F32 R106, -RZ, R66.H0_H0 ;  /* 0x20000042ff6a7230 */ /* 0x000fe20000004100 */
[----:B------:R-:W-:Y:S01]  /*51f0*/  F2FP.F16.F32.PACK_AB R131, R90, R131 ;  /* 0x000000835a83723e */ /* 0x000fe200000000ff */
[----:B------:R-:W-:Y:S02]  /*5200*/  HADD2.F32 R148, -RZ, R39.H1_H1 ;  /* 0x30000027ff947230 */ /* 0x000fe40000004100 */
[----:B------:R-:W-:Y:S01]  /*5210*/  FFMA.FTZ R139, R89, R128, R130 ;  /* 0x00000080598b7223 */ /* 0x000fe20000010082 */
[----:B0-----:R-:W-:Y:S01]  /*5220*/  @!P1 IMAD.WIDE R80, R2, 0x4, R80 ;  /* 0x0000000402509825 */ /* 0x001fe200078e0250 */
[----:B------:R-:W-:-:S03]  /*5230*/  F2FP.F16.F32.PACK_AB R130, R88, R129 ;  /* 0x000000815882723e */ /* 0x000fc600000000ff */
[----:B------:R-:W-:Y:S01]  /*5240*/  FFMA.FTZ R142, R141, R142, R106 ;  /* 0x0000008e8d8e7223 */ /* 0x000fe2000001006a */
[----:B------:R-:W-:Y:S01]  /*5250*/  F2FP.F16.F32.PACK_AB R129, R86, R105 ;  /* 0x000000695681723e */ /* 0x000fe200000000ff */
[----:B------:R-:W-:Y:S01]  /*5260*/  FFMA.FTZ R141, R11, R148, R150 ;  /* 0x000000940b8d7223 */ /* 0x000fe20000010096 */
[----:B------:R0:W-:Y:S01]  /*5270*/  @!P1 STG.E desc[UR6][R80.64], R138 ;  /* 0x0000008a50009986 */ /* 0x0001e2000c101906 */
[----:B------:R-:W-:Y:S01]  /*5280*/  F2FP.F16.F32.PACK_AB R128, R10, R91 ;  /* 0x0000005b0a80723e */ /* 0x000fe200000000ff */
[----:B-1----:R-:W-:Y:S01]  /*5290*/  IMAD.WIDE.U32 R10, R8, 0x10, R82 ;  /* 0x00000010080a7825 */ /* 0x002fe200078e0052 */
[----:B------:R-:W-:-:S03]  /*52a0*/  F2FP.F16.F32.PACK_AB R106, R122, R125 ;  /* 0x0000007d7a6a723e */ /* 0x000fc600000000ff */
[----:B------:R-:W-:Y:S01]  /*52b0*/  FMUL.FTZ R143, R138, R143 ;  /* 0x0000008f8a8f7220 */ /* 0x000fe20000410000 */
[----:B------:R-:W-:Y:S01]  /*52c0*/  F2FP.F16.F32.PACK_AB R105, R120, R123 ;  /* 0x0000007b7869723e */ /* 0x000fe200000000ff */
[--C-:B------:R-:W-:Y:S01]  /*52d0*/  IMAD.WIDE.U32 R122, R4, 0x10, R82.reuse ;  /* 0x00000010047a7825 */ /* 0x100fe200078e0052 */
[----:B------:R-:W-:Y:S02]  /*52e0*/  F2FP.F16.F32.PACK_AB R104, R104, R121 ;  /* 0x000000796868723e */ /* 0x000fe400000000ff */
[----:B------:R-:W-:Y:S01]  /*52f0*/  F2FP.F16.F32.PACK_AB R111, R111, R110 ;  /* 0x0000006e6f6f723e */ /* 0x000fe200000000ff */
[--C-:B------:R-:W-:Y:S01]  /*5300*/  IMAD.WIDE.U32 R120, R7, 0x10, R82.reuse ;  /* 0x0000001007787825 */ /* 0x100fe200078e0052 */
[----:B------:R-:W-:Y:S02]  /*5310*/  F2FP.F16.F32.PACK_AB R107, R124, R127 ;  /* 0x0000007f7c6b723e */ /* 0x000fe400000000ff */
[----:B------:R-:W-:Y:S01]  /*5320*/  F2FP.F16.F32.PACK_AB R110, R108, R109 ;  /* 0x0000006d6c6e723e */ /* 0x000fe200000000ff */
[--C-:B0-----:R-:W-:Y:S01]  /*5330*/  IMAD.WIDE.U32 R80, R3, 0x10, R82.reuse ;  /* 0x0000001003507825 */ /* 0x101fe200078e0052 */
        /* <DEDUP_REMOVED lines=11> */
[----:B------:R-:W-:Y:S01]  /*53f0*/  IMAD.WIDE.U32 R82, R9, 0x10, R82 ;  /* 0x0000001009527825 */ /* 0x000fe200078e0052 */
[----:B------:R-:W-:Y:S01]  /*5400*/  F2FP.F16.F32.PACK_AB R99, R99, R98 ;  /* 0x000000626363723e */ /* 0x000fe200000000ff */
[----:B------:R-:W1:Y:S01]  /*5410*/  LDC.64 R8, c[0x0][0x380] ;  /* 0x0000e000ff087b82 */ /* 0x000e620000000a00 */
[----:B------:R-:W-:Y:S01]  /*5420*/  F2FP.F16.F32.PACK_AB R7, R137, R134 ;  /* 0x000000868907723e */ /* 0x000fe200000000ff */
[----:B------:R-:W-:Y:S01]  /*5430*/  HADD2.F32 R144, -RZ, R39.H0_H0 ;  /* 0x20000027ff907230 */ /* 0x000fe20000004100 */
[----:B------:R-:W-:Y:S01]  /*5440*/  F2FP.F16.F32.PACK_AB R6, R136, R145 ;  /* 0x000000918806723e */ /* 0x000fe200000000ff */
[----:B------:R-:W-:Y:S01]  /*5450*/  HADD2.F32 R146, -RZ, R67.H0_H0 ;  /* 0x20000043ff927230 */ /* 0x000fe20000004100 */
[----:B------:R-:W-:Y:S01]  /*5460*/  F2FP.F16.F32.PACK_AB R5, R101, R102 ;  /* 0x000000666505723e */ /* 0x000fe200000000ff */
[----:B------:R0:W-:Y:S01]  /*5470*/  STG.E.128 desc[UR6][R80.64], R112 ;  /* 0x0000007050007986 */ /* 0x0001e2000c101d06 */
[----:B------:R-:W-:-:S02]  /*5480*/  F2FP.F16.F32.PACK_AB R4, R100, R103 ;  /* 0x000000676404723e */ /* 0x000fc400000000ff */
[----:B------:R-:W-:Y:S01]  /*5490*/  FFMA.FTZ R144, R143, R144, R146 ;  /* 0x000000908f907223 */ /* 0x000fe20000010092 */
[----:B------:R-:W-:Y:S02]  /*54a0*/  F2FP.F16.F32.PACK_AB R98, R96, R97 ;  /* 0x000000616062723e */ /* 0x000fe400000000ff */
[----:B------:R-:W-:Y:S01]  /*54b0*/  F2FP.F16.F32.PACK_AB R97, R93, R94 ;  /* 0x0000005e5d61723e */ /* 0x000fe200000000ff */
[----:B------:R0:W-:Y:S01]  /*54c0*/  STG.E.128 desc[UR6][R88.64], R4 ;  /* 0x0000000458007986 */ /* 0x0001e2000c101d06 */
[----:B------:R-:W-:Y:S02]  /*54d0*/  F2FP.F16.F32.PACK_AB R143, R141, R144 ;  /* 0x000000908d8f723e */ /* 0x000fe400000000ff */
[----:B------:R-:W-:Y:S02]  /*54e0*/  F2FP.F16.F32.PACK_AB R96, R92, R95 ;  /* 0x0000005f5c60723e */ /* 0x000fe400000000ff */
[----:B------:R-:W-:Y:S02]  /*54f0*/  F2FP.F16.F32.PACK_AB R141, R85, R140 ;  /* 0x0000008c558d723e */ /* 0x000fe400000000ff */
[----:B------:R-:W-:Y:S01]  /*5500*/  F2FP.F16.F32.PACK_AB R142, R139, R142 ;  /* 0x0000008e8b8e723e */ /* 0x000fe200000000ff */
[----:B------:R0:W-:Y:S01]  /*5510*/  STG.E.128 desc[UR6][R90.64], R96 ;  /* 0x000000605a007986 */ /* 0x0001e2000c101d06 */
[----:B------:R-:W-:-:S02]  /*5520*/  F2FP.F16.F32.PACK_AB R140, R84, R87 ;  /* 0x00000057548c723e */ /* 0x000fc400000000ff */
[----:B-1----:R-:W-:-:S03]  /*5530*/  IADD3 R2, PT, PT, R2, R8, RZ ;  /* 0x0000000802027210 */ /* 0x002fc60007ffe0ff */
[----:B------:R0:W-:Y:S01]  /*5540*/  STG.E.128 desc[UR6][R82.64], R140 ;  /* 0x0000008c52007986 */ /* 0x0001e2000c101d06 */
[----:B------:R-:W-:-:S13]  /*5550*/  ISETP.GE.AND P1, PT, R2, R9, PT ;  /* 0x000000090200720c */ /* 0x000fda0003f26270 */
[----:B------:R-:W-:Y:S05]  /*5560*/  @!P1 BRA `(.L_x_18577) ;  /* 0xffffffac00a09947 */ /* 0x000fea000383ffff */
[----:B------:R-:W-:Y:S05]  /*5570*/  EXIT ;  /* 0x000000000000794d */ /* 0x000fea0003800000 */
.L_x_18578:
        /* <DEDUP_REMOVED lines=16> */
.L_x_27895:


//--------------------- .text._ZN10layer_norm31ln_parallel_residual_fwd_kernelINS_13Kernel_traitsI6__halfS2_fS2_fjLj7168ELj1ELj1ELj4ELj16ENS_18Kernel_traits_baseILj7168ES2_S2_fS2_fjLj128EEEEELb1ELb0ELb0EEEvNS_9FwdParamsE --------------------------
	.section	.text._ZN10layer_norm31ln_parallel_residual_fwd_kernelINS_13Kernel_traitsI6__halfS2_fS2_fjLj7168ELj1ELj1ELj4ELj16ENS_18Kernel_traits_baseILj7168ES2_S2_fS2_fjLj128EEEEELb1ELb0ELb0EEEvNS_9FwdParamsE,"ax",@progbits
	.align	128
        .global         _ZN10layer_norm31ln_parallel_residual_fwd_kernelINS_13Kernel_traitsI6__halfS2_fS2_fjLj7168ELj1ELj1ELj4ELj16ENS_18Kernel_traits_baseILj7168ES2_S2_fS2_fjLj128EEEEELb1ELb0ELb0EEEvNS_9FwdParamsE
        .type           _ZN10layer_norm31ln_parallel_residual_fwd_kernelINS_13Kernel_traitsI6__halfS2_fS2_fjLj7168ELj1ELj1ELj4ELj16ENS_18Kernel_traits_baseILj7168ES2_S2_fS2_fjLj128EEEEELb1ELb0ELb0EEEvNS_9FwdParamsE,@function
        .size           _ZN10layer_norm31ln_parallel_residual_fwd_kernelINS_13Kernel_traitsI6__halfS2_fS2_fjLj7168ELj1ELj1ELj4ELj16ENS_18Kernel_traits_baseILj7168ES2_S2_fS2_fjLj128EEEEELb1ELb0ELb0EEEvNS_9FwdParamsE,(.L_x_27896 - _ZN10layer_norm31ln_parallel_residual_fwd_kernelINS_13Kernel_traitsI6__halfS2_fS2_fjLj7168ELj1ELj1ELj4ELj16ENS_18Kernel_traits_baseILj7168ES2_S2_fS2_fjLj128EEEEELb1ELb0ELb0EEEvNS_9FwdParamsE)
        .other          _ZN10layer_norm31ln_parallel_residual_fwd_kernelINS_13Kernel_traitsI6__halfS2_fS2_fjLj7168ELj1ELj1ELj4ELj16ENS_18Kernel_traits_baseILj7168ES2_S2_fS2_fjLj128EEEEELb1ELb0ELb0EEEvNS_9FwdParamsE,@"STO_CUDA_ENTRY STV_DEFAULT"
_ZN10layer_norm31ln_parallel_residual_fwd_kernelINS_13Kernel_traitsI6__halfS2_fS2_fjLj7168ELj1ELj1ELj4ELj16ENS_18Kernel_traits_baseILj7168ES2_S2_fS2_fjLj128EEEEELb1ELb0ELb0EEEvNS_9FwdParamsE:
.text._ZN10layer_norm31ln_parallel_residual_fwd_kernelINS_13Kernel_traitsI6__halfS2_fS2_fjLj7168ELj1ELj1ELj4ELj16ENS_18Kernel_traits_baseILj7168ES2_S2_fS2_fjLj128EEEEELb1ELb0ELb0EEEvNS_9FwdParamsE:
[----:B------:R-:W-:Y:S01]  /*0000*/  LDC R1, c[0x0][0x37c] ;  /* 0x0000df00ff017b82 */ /* 0x000fe20000000800 */
[----:B------:R-:W0:Y:S07]  /*0010*/  LDCU.U8 UR4, c[0x0][0x464] ;  /* 0x00008c80ff0477ac */ /* 0x000e2e0008000000 */
[----:B------:R-:W1:Y:S01]  /*0020*/  LDC R9, c[0x0][0x45c] ;  /* 0x00011700ff097b82 */ /* 0x000e620000000800 */
[----:B------:R-:W2:Y:S07]  /*0030*/  LDCU.64 UR6, c[0x0][0x358] ;  /* 0x00006b00ff0677ac */ /* 0x000eae0008000a00 */
[----:B------:R-:W2:Y:S01]  /*0040*/  LDC R4, c[0x0][0x458] ;  /* 0x00011600ff047b82 */ /* 0x000ea20000000800 */
[----:B------:R-:W3:Y:S07]  /*0050*/  S2R R213, SR_TID.X ;  /* 0x0000000000d57919 */ /* 0x000eee0000002100 */
[----:B------:R-:W4:Y:S01]  /*0060*/  LDC R13, c[0x0][0x388] ;  /* 0x0000e200ff0d7b82 */ /* 0x000f220000000800 */
[----:B0-----:R-:W-:Y:S01]  /*0070*/  ISETP.NE.AND P0, PT, RZ, UR4, PT ;  /* 0x00000004ff007c0c */ /* 0x001fe2000bf05270 */
[----:B------:R-:W0:-:S12]  /*0080*/  LDCU.64 UR4, c[0x0][0x450] ;  /* 0x00008a00ff0477ac */ /* 0x000e180008000a00 */
[----:B-1----:R-:W-:Y:S01]  /*0090*/  @P0 IMAD.MOV.U32 R5, RZ, RZ, R9 ;  /* 0x000000ffff050224 */ /* 0x002fe200078e0009 */
[----:B------:R-:W1:Y:S04]  /*00a0*/  @P0 LDC R11, c[0x0][0x460] ;  /* 0x00011800ff0b0b82 */ /* 0x000e680000000800 */
[----:B--2---:R2:W1:Y:S01]  /*00b0*/  @P0 LDG.E.64 R6, desc[UR6][R4.64] ;  /* 0x0000000604060981 */ /* 0x004462000c1e1b00 */
[----:B0-----:R-:W-:Y:S01]  /*00c0*/  IMAD.U32 R216, RZ, RZ, UR4 ;  /* 0x00000004ffd87e24 */ /* 0x001fe2000f8e00ff */
[----:B------:R-:W-:Y:S01]  /*00d0*/  MOV R217, UR5 ;  /* 0x0000000500d97c02 */ /* 0x000fe20008000f00 */
[----:B------:R-:W0:Y:S05]  /*00e0*/  LDCU.64 UR4, c[0x0][0x438] ;  /* 0x00008700ff0477ac */ /* 0x000e2a0008000a00 */
[----:B------:R-:W5:Y:S01]  /*00f0*/  @P0 LDG.E.64 R216, desc[UR6][R216.64] ;  /* 0x00000006d8d80981 */ /* 0x000f62000c1e1b00 */
[----:B---3--:R-:W-:Y:S01]  /*0100*/  IMAD.MOV.U32 R3, RZ, RZ, R213 ;  /* 0x000000ffff037224 */ /* 0x008fe200078e00d5 */
[----:B----4-:R-:W-:Y:S01]  /*0110*/  SHF.R.S32.HI R2, RZ, 0x1f, R13 ;  /* 0x0000001fff027819 */ /* 0x010fe2000001140d */
[----:B------:R-:W-:Y:S03]  /*0120*/  BSSY.RECONVERGENT B0, `(.L_x_18579) ;  /* 0x00001cc000007945 */ /* 0x000fe60003800200 */
[----:B------:R-:W-:-:S02]  /*0130*/  LEA.HI R2, R2, R13, RZ, 0x3 ;  /* 0x0000000d02027211 */ /* 0x000fc400078f18ff */
[----:B--2---:R-:W-:-:S04]  /*0140*/  LOP3.LUT R5, R3, 0x7f, RZ, 0x3c, !PT ;  /* 0x0000007f03057812 */ /* 0x004fc800078e3cff */
[----:B------:R-:W-:Y:S01]  /*0150*/  LEA.HI.SX32 R0, R2, R5, 0x1d ;  /* 0x0000000502007211 */ /* 0x000fe200078feaff */
[----:B0-----:R-:W-:-:S04]  /*0160*/  UISETP.NE.U32.AND UP0, UPT, UR4, URZ, UPT ;  /* 0x000000ff0400728c */ /* 0x001fc8000bf05070 */
[----:B------:R-:W-:Y:S01]  /*0170*/  UISETP.NE.AND.EX UP0, UPT, UR5, URZ, UPT, UP0 ;  /* 0x000000ff0500728c */ /* 0x000fe2000bf05300 */
[----:B-1----:R-:W-:-:S05]  /*0180*/  @P0 IADD3 R4, P1, PT, R6, R11, RZ ;  /* 0x0000000b06040210 */ /* 0x002fca0007f3e0ff */
[----:B------:R-:W-:-:S05]  /*0190*/  @P0 IMAD.X R9, RZ, RZ, R7, P1 ;  /* 0x000000ffff090224 */ /* 0x000fca00008e0607 */
        /* <DEDUP_REMOVED lines=28> */
[----:B------:R-:W-:Y:S01]  /*0360*/  @P0 IADD3 R3, PT, PT, R3, 0x80, RZ ;  /* 0x0000008003030810 */ /* 0x000fe20007ffe0ff */
[----:B------:R-:W5:Y:S05]  /*0370*/  @P0 LDG.E.128 R24, desc[UR6][R10.64] ;  /* 0x000000060a180981 */ /* 0x000f6a000c1e1d00 */
[----:B------:R-:W3:Y:S01]  /*0380*/  LDC.64 R72, c[0x0][0x3d8] ;  /* 0x0000f600ff487b82 */ /* 0x000ee20000000a00 */
[C---:B0-----:R-:W-:Y:S01]  /*0390*/  @P1 IMAD.WIDE.U32 R14, R3.reuse, 0x10, R14 ;  /* 0x00000010030e1825 */ /* 0x041fe200078e000e */
[----:B------:R-:W5:Y:S06]  /*03a0*/  @P0 LDG.E.128 R28, desc[UR6][R12.64] ;  /* 0x000000060c1c0981 */ /* 0x000f6c000c1e1d00 */
[----:B------:R-:W0:Y:S01]  /*03b0*/  LDC.64 R76, c[0x0][0x3d0] ;  /* 0x0000f400ff4c7b82 */ /* 0x000e220000000a00 */
[----:B------:R-:W5:Y:S01]  /*03c0*/  @P1 LDG.E.128 R32, desc[UR6][R14.64] ;  /* 0x000000060e201981 */ /* 0x000f62000c1e1d00 */
[----:B-1----:R-:W-:-:S06]  /*03d0*/  @P1 IMAD.WIDE.U32 R64, R3, 0x10, R64 ;  /* 0x0000001003401825 */ /* 0x002fcc00078e0040 */
[----:B------:R-:W1:Y:S01]  /*03e0*/  LDC.64 R80, c[0x0][0x3d8] ;  /* 0x0000f600ff507b82 */ /* 0x000e620000000a00 */
[----:B------:R-:W-:-:S07]  /*03f0*/  @P1 VIADD R3, R3, 0x80 ;  /* 0x0000008003031836 */ /* 0x000fce0000000000 */
[----:B------:R-:W4:Y:S01]  /*0400*/  LDC.64 R84, c[0x0][0x3d0] ;  /* 0x0000f400ff547b82 */ /* 0x000f220000000a00 */
[----:B--2---:R-:W-:-:S07]  /*0410*/  @P2 IMAD.WIDE.U32 R68, R3, 0x10, R68 ;  /* 0x0000001003442825 */ /* 0x004fce00078e0044 */
[----:B------:R-:W2:Y:S01]  /*0420*/  LDC.64 R88, c[0x0][0x3d8] ;  /* 0x0000f600ff587b82 */ /* 0x000ea20000000a00 */
[----:B---3--:R-:W-:Y:S01]  /*0430*/  @P2 IMAD.WIDE.U32 R72, R3, 0x10, R72 ;  /* 0x0000001003482825 */ /* 0x008fe200078e0048 */
[----:B------:R-:W-:-:S03]  /*0440*/  ISETP.GE.U32.AND P5, PT, R0, 0x380, PT ;  /* 0x000003800000780c */ /* 0x000fc60003fa6070 */
[----:B------:R-:W-:Y:S01]  /*0450*/  HFMA2 R74, -RZ, RZ, 0, 0 ;  /* 0x00000000ff4a7431 */ /* 0x000fe200000001ff */
[----:B------:R3:W5:Y:S01]  /*0460*/  @P1 LDG.E.128 R36, desc[UR6][R64.64] ;  /* 0x0000000640241981 */ /* 0x000762000c1e1d00 */
[----:B------:R-:W-:Y:S01]  /*0470*/  @P2 VIADD R3, R3, 0x80 ;  /* 0x0000008003032836 */ /* 0x000fe20000000000 */
[----:B------:R-:W-:Y:S01]  /*0480*/  @P6 LOP3.LUT R210, R210, 0x400, RZ, 0xfc, !PT ;  /* 0x00000400d2d26812 */ /* 0x000fe200078efcff */
[----:B------:R-:W-:Y:S01]  /*0490*/  IMAD.MOV.U32 R66, RZ, RZ, RZ ;  /* 0x000000ffff427224 */ /* 0x000fe200078e00ff */
[----:B------:R2:W5:Y:S01]  /*04a0*/  @P2 LDG.E.128 R40, desc[UR6][R68.64] ;  /* 0x0000000644282981 */ /* 0x000562000c1e1d00 */
[C---:B0-----:R-:W-:Y:S01]  /*04b0*/  @P3 IMAD.WIDE.U32 R76, R3.reuse, 0x10, R76 ;  /* 0x00000010034c3825 */ /* 0x041fe200078e004c */
[----:B------:R-:W-:Y:S02]  /*04c0*/  MOV R86, RZ ;  /* 0x000000ff00567202 */ /* 0x000fe40000000f00 */
[----:B------:R-:W-:Y:S01]  /*04d0*/  CS2R R90, SRZ ;  /* 0x00000000005a7805 */ /* 0x000fe2000001ff00 */
[----:B------:R0:W5:Y:S01]  /*04e0*/  @P2 LDG.E.128 R44, desc[UR6][R72.64] ;  /* 0x00000006482c2981 */ /* 0x000162000c1e1d00 */
[C---:B-1----:R-:W-:Y:S01]  /*04f0*/  @P3 IMAD.WIDE.U32 R80, R3.reuse, 0x10, R80 ;  /* 0x0000001003503825 */ /* 0x042fe200078e0050 */
[----:B------:R-:W-:-:S02]  /*0500*/  @P3 IADD3 R3, PT, PT, R3, 0x80, RZ ;  /* 0x0000008003033810 */ /* 0x000fc40007ffe0ff */
[----:B---3--:R-:W-:Y:S01]  /*0510*/  CS2R R64, SRZ ;  /* 0x0000000000407805 */ /* 0x008fe2000001ff00 */
[----:B------:R1:W5:Y:S02]  /*0520*/  @P3 LDG.E.128 R48, desc[UR6][R76.64] ;  /* 0x000000064c303981 */ /* 0x000364000c1e1d00 */
[C---:B----4-:R-:W-:Y:S02]  /*0530*/  @P4 IMAD.WIDE.U32 R84, R3.reuse, 0x10, R84 ;  /* 0x0000001003544825 */ /* 0x050fe400078e0054 */
[----:B------:R3:W5:Y:S02]  /*0540*/  @P3 LDG.E.128 R52, desc[UR6][R80.64] ;  /* 0x0000000650343981 */ /* 0x000764000c1e1d00 */
[----:B--2---:R-:W-:Y:S02]  /*0550*/  @P4 IMAD.WIDE.U32 R88, R3, 0x10, R88 ;  /* 0x0000001003584825 */ /* 0x004fe400078e0058 */
[----:B------:R2:W5:Y:S01]  /*0560*/  @P4 LDG.E.128 R56, desc[UR6][R84.64] ;  /* 0x0000000654384981 */ /* 0x000562000c1e1d00 */
[----:B------:R-:W-:-:S02]  /*0570*/  CS2R R68, SRZ ;  /* 0x0000000000447805 */ /* 0x000fc4000001ff00 */
[----:B0-----:R-:W-:Y:S01]  /*0580*/  CS2R R72, SRZ ;  /* 0x0000000000487805 */ /* 0x001fe2000001ff00 */
[----:B------:R-:W-:Y:S01]  /*0590*/  IMAD.MOV.U32 R70, RZ, RZ, RZ ;  /* 0x000000ffff467224 */ /* 0x000fe200078e00ff */
[----:B------:R0:W5:Y:S01]  /*05a0*/  @P4 LDG.E.128 R60, desc[UR6][R88.64] ;  /* 0x00000006583c4981 */ /* 0x000162000c1e1d00 */
[----:B------:R-:W-:Y:S01]  /*05b0*/  IMAD.MOV.U32 R78, RZ, RZ, RZ ;  /* 0x000000ffff4e7224 */ /* 0x000fe200078e00ff */
[----:B-1----:R-:W-:Y:S01]  /*05c0*/  CS2R R76, SRZ ;  /* 0x00000000004c7805 */ /* 0x002fe2000001ff00 */
[----:B------:R-:W-:Y:S01]  /*05d0*/  IMAD.MOV.U32 R82, RZ, RZ, RZ ;  /* 0x000000ffff527224 */ /* 0x000fe200078e00ff */
[----:B---3--:R-:W-:Y:S02]  /*05e0*/  CS2R R80, SRZ ;  /* 0x0000000000507805 */ /* 0x008fe4000001ff00 */
[----:B------:R-:W-:Y:S02]  /*05f0*/  CS2R R94, SRZ ;  /* 0x00000000005e7805 */ /* 0x000fe4000001ff00 */
[----:B--2---:R-:W-:-:S02]  /*0600*/  CS2R R84, SRZ ;  /* 0x0000000000547805 */ /* 0x004fc4000001ff00 */
        /* <DEDUP_REMOVED lines=53> */
.L_x_18581:
        /* <DEDUP_REMOVED lines=38> */
[----:B-1----:R-:W-:-:S04]  /*0bc0*/  @P0 IMAD.WIDE.U32 R64, R3, 0x10, R64 ;  /* 0x0000001003400825 */ /* 0x002fc800078e0040 */
[----:B------:R-:W-:Y:S01]  /*0bd0*/  @P0 VIADD R3, R3, 0x80 ;  /* 0x0000008003030836 */ /* 0x000fe20000000000 */
[----:B------:R1:W5:Y:S02]  /*0be0*/  @P0 LD.E.128 R104, desc[UR6][R64.64] ;  /* 0x0000000640680980 */ /* 0x000364000c101d00 */
[----:B------:R-:W1:Y:S01]  /*0bf0*/  @P4 LDC.64 R124, c[0x0][0x440] ;  /* 0x00011000ff7c4b82 */ /* 0x000e620000000a00 */
[----:B------:R-:W-:-:S04]  /*0c00*/  @P1 IMAD.WIDE.U32 R68, R3, 0x10, R68 ;  /* 0x0000001003441825 */ /* 0x000fc800078e0044 */
        /* <DEDUP_REMOVED lines=26> */
[----:B------:R-:W-:Y:S01]  /*0db0*/  CS2R R64, SRZ ;  /* 0x0000000000407805 */ /* 0x000fe2000001ff00 */
[----:B------:R-:W-:Y:S01]  /*0dc0*/  IMAD.MOV.U32 R70, RZ, RZ, RZ ;  /* 0x000000ffff467224 */ /* 0x000fe200078e00ff */
[----:B--2---:R-:W-:Y:S01]  /*0dd0*/  CS2R R68, SRZ ;  /* 0x0000000000447805 */ /* 0x004fe2000001ff00 */
[----:B------:R-:W-:Y:S01]  /*0de0*/  IMAD.MOV.U32 R74, RZ, RZ, RZ ;  /* 0x000000ffff4a7224 */ /* 0x000fe200078e00ff */
[----:B---3--:R-:W-:-:S02]  /*0df0*/  CS2R R72, SRZ ;  /* 0x0000000000487805 */ /* 0x008fc4000001ff00 */
[----:B------:R-:W-:Y:S02]  /*0e00*/  MOV R78, RZ ;  /* 0x000000ff004e7202 */ /* 0x000fe40000000f00 */
[----:B------:R-:W-:Y:S01]  /*0e10*/  CS2R R76, SRZ ;  /* 0x00000000004c7805 */ /* 0x000fe2000001ff00 */
[----:B------:R-:W-:Y:S01]  /*0e20*/  IMAD.MOV.U32 R82, RZ, RZ, RZ ;  /* 0x000000ffff527224 */ /* 0x000fe200078e00ff */
[----:B0-----:R-:W-:Y:S01]  /*0e30*/  CS2R R80, SRZ ;  /* 0x0000000000507805 */ /* 0x001fe2000001ff00 */
[----:B------:R-:W-:Y:S01]  /*0e40*/  IMAD.MOV.U32 R86, RZ, RZ, RZ ;  /* 0x000000ffff567224 */ /* 0x000fe200078e00ff */
[----:B----4-:R-:W-:Y:S02]  /*0e50*/  CS2R R84, SRZ ;  /* 0x0000000000547805 */ /* 0x010fe4000001ff00 */
[----:B------:R-:W-:Y:S01]  /*0e60*/  @P6 MOV R87, RZ ;  /* 0x000000ff00576202 */ /* 0x000fe20000000f00 */
[----:B------:R-:W-:Y:S01]  /*0e70*/  @P0 IMAD.MOV.U32 R83, RZ, RZ, RZ ;  /* 0x000000ffff530224 */ /* 0x000fe200078e00ff */
[----:B------:R-:W-:Y:S01]  /*0e80*/  @P2 MOV R75, RZ ;  /* 0x000000ff004b2202 */ /* 0x000fe20000000f00 */
[----:B------:R-:W-:Y:S01]  /*0e90*/  @P1 IMAD.MOV.U32 R79, RZ, RZ, RZ ;  /* 0x000000ffff4f1224 */ /* 0x000fe200078e00ff */
[----:B------:R-:W-:Y:S01]  /*0ea0*/  @P4 IADD3 R3, PT, PT, R3, 0x80, RZ ;  /* 0x0000008003034810 */ /* 0x000fe20007ffe0ff */
        /* <DEDUP_REMOVED lines=27> */
.L_x_18580:
        /* <DEDUP_REMOVED lines=69> */
[----:B------:R-:W-:Y:S01]  /*14b0*/  @P2 IADD3 R3, PT, PT, R3, 0x80, RZ ;  /* 0x0000008003032810 */ /* 0x000fe20007ffe0ff */
[----:B------:R2:W5:Y:S04]  /*14c0*/  @P2 LDG.E.128 R44, desc[UR6][R8.64] ;  /* 0x00000006082c2981 */ /* 0x000568000c1e1d00 */
[C---:B-1----:R-:W-:Y:S01]  /*14d0*/  @P3 IMAD.WIDE.U32 R12, R3.reuse, 0x10, R12 ;  /* 0x00000010030c3825 */ /* 0x042fe200078e000c */
[----:B------:R2:W5:Y:S03]  /*14e0*/  @P2 LD.E.128 R96, desc[UR6][R10.64] ;  /* 0x000000060a602980 */ /* 0x000566000c101d00 */
        /* <DEDUP_REMOVED lines=13> */
[C---:B------:R-:W-:Y:S01]  /*15c0*/  @P4 IMAD.WIDE.U32 R114, R3.reuse, 0x10, R114 ;  /* 0x0000001003724825 */ /* 0x040fe200078e0072 */
        /* <DEDUP_REMOVED lines=18> */
.L_x_18583:
        /* <DEDUP_REMOVED lines=25> */
[----:B------:R-:W0:Y:S08]  /*1880*/  LDC.64 R112, c[0x0][0x3d8] ;  /* 0x0000f600ff707b82 */ /* 0x000e300000000a00 */
[----:B------:R-:W4:Y:S08]  /*1890*/  LDC.64 R114, c[0x0][0x3d0] ;  /* 0x0000f400ff727b82 */ /* 0x000f300000000a00 */
[----:B------:R-:W4:Y:S08]  /*18a0*/  LDC.64 R118, c[0x0][0x3d8] ;  /* 0x0000f600ff767b82 */ /* 0x000f300000000a00 */
[----:B------:R-:W4:Y:S08]  /*18b0*/  LDC.64 R120, c[0x0][0x3d0] ;  /* 0x0000f400ff787b82 */ /* 0x000f300000000a00 */
[----:B------:R-:W4:Y:S01]  /*18c0*/  LDC.64 R124, c[0x0][0x3d8] ;  /* 0x0000f600ff7c7b82 */ /* 0x000f220000000a00 */
[----:B------:R-:W-:Y:S01]  /*18d0*/  ISETP.GE.U32.AND P5, PT, R0, 0x380, PT ;  /* 0x000003800000780c */ /* 0x000fe20003fa6070 */
[----:B------:R-:W-:Y:S01]  /*18e0*/  HFMA2 R98, -RZ, RZ, 0, 0 ;  /* 0x00000000ff627431 */ /* 0x000fe200000001ff */
[----:B------:R4:W5:Y:S01]  /*18f0*/  @P0 LDG.E.128 R28, desc[UR6][R88.64] ;  /* 0x00000006581c0981 */ /* 0x000962000c1e1d00 */
[----:B------:R-:W-:-:S04]  /*1900*/  @P6 LOP3.LUT R210, R210, 0x400, RZ, 0xfc, !PT ;  /* 0x00000400d2d26812 */ /* 0x000fc800078efcff */
[----:B------:R-:W1:Y:S08]  /*1910*/  @P0 LDC.64 R14, c[0x0][0x438] ;  /* 0x00010e00ff0e0b82 */ /* 0x000e700000000a00 */
        /* <DEDUP_REMOVED lines=25> */
[----:B------:R-:W-:Y:S01]  /*1ab0*/  @P3 IADD3 R3, PT, PT, R3, 0x80, RZ ;  /* 0x0000008003033810 */ /* 0x000fe20007ffe0ff */
[----:B------:R4:W5:Y:S04]  /*1ac0*/  @P3 LD.E.128 R68, desc[UR6][R116.64] ;  /* 0x0000000674443980 */ /* 0x000968000c101d00 */
[C---:B------:R-:W-:Y:S01]  /*1ad0*/  @P4 IMAD.WIDE.U32 R120, R3.reuse, 0x10, R120 ;  /* 0x0000001003784825 */ /* 0x040fe200078e0078 */
[----:B------:R4:W5:Y:S03]  /*1ae0*/  @P3 LDG.E.128 R52, desc[UR6][R118.64] ;  /* 0x0000000676343981 */ /* 0x000966000c1e1d00 */
[C---:B-1----:R-:W-:Y:S01]  /*1af0*/  @P4 IMAD.WIDE.U32 R122, R3.reuse, 0x10, R122 ;  /* 0x00000010037a4825 */ /* 0x042fe200078e007a */
[----:B------:R4:W5:Y:S03]  /*1b00*/  @P4 LDG.E.128 R56, desc[UR6][R120.64] ;  /* 0x0000000678384981 */ /* 0x000966000c1e1d00 */
[----:B------:R-:W-:Y:S01]  /*1b10*/  @P4 IMAD.WIDE.U32 R124, R3, 0x10, R124 ;  /* 0x00000010037c4825 */ /* 0x000fe200078e007c */
[----:B------:R4:W5:Y:S04]  /*1b20*/  @P4 LD.E.128 R64, desc[UR6][R122.64] ;  /* 0x000000067a404980 */ /* 0x000968000c101d00 */
[----:B------:R4:W5:Y:S01]  /*1b30*/  @P4 LDG.E.128 R60, desc[UR6][R124.64] ;  /* 0x000000067c3c4981 */ /* 0x000962000c1e1d00 */
[----:B------:R-:W-:Y:S01]  /*1b40*/  IMAD.MOV.U32 R90, RZ, RZ, RZ ;  /* 0x000000ffff5a7224 */ /* 0x000fe200078e00ff */
[----:B------:R-:W-:Y:S01]  /*1b50*/  CS2R R88, SRZ ;  /* 0x0000000000587805 */ /* 0x000fe2000001ff00 */
[----:B------:R-:W-:Y:S01]  /*1b60*/  IMAD.MOV.U32 R94, RZ, RZ, RZ ;  /* 0x000000ffff5e7224 */ /* 0x000fe200078e00ff */
[----:B--2---:R-:W-:-:S02]  /*1b70*/  CS2R R92, SRZ ;  /* 0x00000000005c7805 */ /* 0x004fc4000001ff00 */
[----:B------:R-:W-:Y:S01]  /*1b80*/  CS2R R96, SRZ ;  /* 0x0000000000607805 */ /* 0x000fe2000001ff00 */
[----:B------:R-:W-:Y:S01]  /*1b90*/  IMAD.MOV.U32 R102, RZ, RZ, RZ ;  /* 0x000000ffff667224 */ /* 0x000fe200078e00ff */
[----:B------:R-:W-:Y:S01]  /*1ba0*/  CS2R R100, SRZ ;  /* 0x0000000000647805 */ /* 0x000fe2000001ff00 */
[----:B------:R-:W-:Y:S01]  /*1bb0*/  IMAD.MOV.U32 R106, RZ, RZ, RZ ;  /* 0x000000ffff6a7224 */ /* 0x000fe200078e00ff */
[----:B0-----:R-:W-:Y:S02]  /*1bc0*/  CS2R R104, SRZ ;  /* 0x0000000000687805 */ /* 0x001fe4000001ff00 */
[----:B------:R-:W-:Y:S02]  /*1bd0*/  MOV R110, RZ ;  /* 0x000000ff006e7202 */ /* 0x000fe40000000f00 */
[----:B---3--:R-:W-:Y:S01]  /*1be0*/  CS2R R108, SRZ ;  /* 0x00000000006c7805 */ /* 0x008fe2000001ff00 */
[----:B------:R-:W-:Y:S01]  /*1bf0*/  @P6 IMAD.MOV.U32 R111, RZ, RZ, RZ ;  /* 0x000000ffff6f6224 */ /* 0x000fe200078e00ff */
[----:B------:R-:W-:Y:S01]  /*1c00*/  @P1 MOV R103, RZ ;  /* 0x000000ff00671202 */ /* 0x000fe20000000f00 */
[----:B------:R-:W-:Y:S01]  /*1c10*/  @P0 IMAD.MOV.U32 R107, RZ, RZ, RZ ;  /* 0x000000ffff6b0224 */ /* 0x000fe200078e00ff */
[----:B------:R-:W-:Y:S01]  /*1c20*/  @P4 MOV R91, RZ ;  /* 0x000000ff005b4202 */ /* 0x000fe20000000f00 */
[----:B------:R-:W-:-:S02]  /*1c30*/  @P2 IMAD.MOV.U32 R99, RZ, RZ, RZ ;  /* 0x000000ffff632224 */ /* 0x000fc400078e00ff */
[----:B------:R-:W-:Y:S02]  /*1c40*/  @P3 IMAD.MOV.U32 R95, RZ, RZ, RZ ;  /* 0x000000ffff5f3224 */ /* 0x000fe400078e00ff */
[----:B------:R-:W-:Y:S01]  /*1c50*/  @P4 VIADD R3, R3, 0x80 ;  /* 0x0000008003034836 */ /* 0x000fe20000000000 */
        /* <DEDUP_REMOVED lines=24> */
.L_x_18582:
[----:B------:R-:W-:Y:S05]  /*1de0*/  BSYNC.RECONVERGENT B0 ;  /* 0x0000000000007941 */ /* 0x000fea0003800200 */
.L_x_18579:
[----:B------:R-:W0:Y:S08]  /*1df0*/  S2UR UR4, SR_CTAID.X ;  /* 0x00000000000479c3 */ /* 0x000e300000002500 */
[----:B------:R-:W0:Y:S02]  /*1e00*/  LDC R3, c[0x0][0x384] ;  /* 0x0000e100ff037b82 */ /* 0x000e240000000800 */
[----:B0-----:R-:W-:-:S13]  /*1e10*/  ISETP.LE.AND P0, PT, R3, UR4, PT ;  /* 0x0000000403007c0c */ /* 0x001fda000bf03270 */
[----:B------:R-:W-:Y:S05]  /*1e20*/  @P0 EXIT ;  /* 0x000000000000094d */ /* 0x000fea0003800000 */
[----:B------:R-:W0:Y:S01]  /*1e30*/  LDCU UR5, c[0x0][0x360] ;  /* 0x00006c00ff0577ac */ /* 0x000e220008000800 */
[----:B------:R-:W-:Y:S01]  /*1e40*/  IMAD.U32 R208, RZ, RZ, UR4 ;  /* 0x00000004ffd07e24 */ /* 0x000fe2000f8e00ff */
[----:B-----5:R-:W-:Y:S01]  /*1e50*/  IADD3 R9, PT, PT, R216, -0x61c88647, RZ ;  /* 0x9e3779b9d8097810 */ /* 0x020fe20007ffe0ff */
[----:B------:R-:W-:Y:S01]  /*1e60*/  IMAD.HI.U32 R3, R209, -0x2daee0ad, RZ ;  /* 0xd2511f53d1037827 */ /* 0x000fe200078e00ff */
[----:B------:R-:W-:Y:S01]  /*1e70*/  LOP3.LUT R4, R4, 0x3, RZ, 0xc0, !PT ;  /* 0x0000000304047812 */ /* 0x000fe200078ec0ff */
[----:B------:R-:W1:Y:S02]  /*1e80*/  LDCU UR12, c[0x0][0x408] ;  /* 0x00008100ff0c77ac */ /* 0x000e640008000800 */
[----:B------:R-:W-:Y:S01]  /*1e90*/  VIADD R10, R217, 0xbb67ae85 ;  /* 0xbb67ae85d90a7836 */ /* 0x000fe20000000000 */
[----:B------:R-:W-:Y:S01]  /*1ea0*/  LOP3.LUT R6, R3, R217, RZ, 0x3c, !PT ;  /* 0x000000d903067212 */ /* 0x000fe200078e3cff */
[----:B------:R-:W-:Y:S01]  /*1eb0*/  VIADD R11, R217, 0x76cf5d0a ;  /* 0x76cf5d0ad90b7836 */ /* 0x000fe20000000000 */
[----:B------:R-:W2:Y:S03]  /*1ec0*/  LDCU UR15, c[0x0][0x388] ;  /* 0x00007100ff0f77ac */ /* 0x000ea60008000800 */
[C---:B------:R-:W-:Y:S01]  /*1ed0*/  IMAD.HI.U32 R7, R6.reuse, -0x326172a9, RZ ;  /* 0xcd9e8d5706077827 */ /* 0x040fe200078e00ff */
[----:B------:R-:W3:Y:S03]  /*1ee0*/  LDCU.U8 UR13, c[0x0][0x410] ;  /* 0x00008200ff0d77ac */ /* 0x000ee60008000000 */
[----:B------:R-:W-:Y:S01]  /*1ef0*/  IMAD R6, R6, -0x326172a9, RZ ;  /* 0xcd9e8d5706067824 */ /* 0x000fe200078e02ff */
[----:B------:R-:W4:Y:S01]  /*1f00*/  LDCU UR14, c[0x0][0x400] ;  /* 0x00008000ff0e77ac */ /* 0x000f220008000800 */
[----:B0-----:R-:W-:Y:S01]  /*1f10*/  IMAD R205, R208, UR5, R213 ;  /* 0x00000005d0cd7c24 */ /* 0x001fe2000f8e02d5 */
[----:B------:R-:W0:Y:S03]  /*1f20*/  LDCU.64 UR8, c[0x0][0x398] ;  /* 0x00007300ff0877ac */ /* 0x000e260008000a00 */
[C---:B------:R-:W-:Y:S01]  /*1f30*/  IMAD.HI.U32 R3, R205.reuse, -0x326172a9, RZ ;  /* 0xcd9e8d57cd037827 */ /* 0x040fe200078e00ff */
[----:B------:R-:W0:Y:S03]  /*1f40*/  LDCU.64 UR10, c[0x0][0x3a0] ;  /* 0x00007400ff0a77ac */ /* 0x000e260008000a00 */
[----:B------:R-:W-:Y:S01]  /*1f50*/  IMAD R8, R205, -0x326172a9, RZ ;  /* 0xcd9e8d57cd087824 */ /* 0x000fe200078e02ff */
[----:B------:R-:W-:Y:S01]  /*1f60*/  LOP3.LUT R3, R5, R3, R216, 0x96, !PT ;  /* 0x0000000305037212 */ /* 0x000fe200078e96d8 */
[----:B------:R-:W-:-:S03]  /*1f70*/  UPLOP3.LUT UP1, UPT, UPT, UPT, UPT, 0x40, 0x4 ;  /* 0x000000000004789c */ /* 0x000fc60003f2e870 */
[----:B------:R-:W-:Y:S01]  /*1f80*/  LOP3.LUT R7, R9, R8, R7, 0x96, !PT ;  /* 0x0000000809077212 */ /* 0x000fe200078e9607 */
[----:B------:R-:W-:Y:S02]  /*1f90*/  IMAD R9, R209, -0x2daee0ad, RZ ;  /* 0xd2511f53d1097824 */ /* 0x000fe400078e02ff */
[----:B------:R-:W-:-:S04]  /*1fa0*/  IMAD.HI.U32 R8, R3, -0x2daee0ad, RZ ;  /* 0xd2511f5303087827 */ /* 0x000fc800078e00ff */
[----:B------:R-:W-:Y:S01]  /*1fb0*/  IMAD R12, R3, -0x2daee0ad, RZ ;  /* 0xd2511f53030c7824 */ /* 0x000fe200078e02ff */
[----:B------:R-:W-:Y:S01]  /*1fc0*/  LOP3.LUT R8, R10, R9, R8, 0x96, !PT ;  /* 0x000000090a087212 */ /* 0x000fe200078e9608 */
[----:B------:R-:W-:Y:S01]  /*1fd0*/  IMAD.HI.U32 R3, R7, -0x2daee0ad, RZ ;  /* 0xd2511f5307037827 */ /* 0x000fe200078e00ff */
[----:B------:R-:W-:-:S03]  /*1fe0*/  IADD3 R9, PT, PT, R216, 0x3c6ef372, RZ ;  /* 0x3c6ef372d8097810 */ /* 0x000fc60007ffe0ff */
[C---:B------:R-:W-:Y:S01]  /*1ff0*/  IMAD R13, R8.reuse, -0x326172a9, RZ ;  /* 0xcd9e8d57080d7824 */ /* 0x040fe200078e02ff */
[----:B------:R-:W-:Y:S01]  /*2000*/  LOP3.LUT R11, R11, R12, R3, 0x96, !PT ;  /* 0x0000000c0b0b7212 */ /* 0x000fe200078e9603 */
[----:B------:R-:W-:Y:S01]  /*2010*/  IMAD.HI.U32 R3, R8, -0x326172a9, RZ ;  /* 0xcd9e8d5708037827 */ /* 0x000fe200078e00ff */
[----:B------:R-:W-:-:S03]  /*2020*/  IADD3 R12, PT, PT, R217, -0x126145ec, RZ ;  /* 0xed9eba14d90c7810 */ /* 0x000fc60007ffe0ff */
[----:B------:R-:W-:Y:S01]  /*2030*/  IMAD.HI.U32 R8, R11, -0x326172a9, RZ ;  /* 0xcd9e8d570b087827 */ /* 0x000fe200078e00ff */
[----:B------:R-:W-:-:S03]  /*2040*/  LOP3.LUT R3, R9, R6, R3, 0x96, !PT ;  /* 0x0000000609037212 */ /* 0x000fc600078e9603 */
[----:B------:R-:W-:Y:S02]  /*2050*/  VIADD R10, R216, 0xdaa66d2b ;  /* 0xdaa66d2bd80a7836 */ /* 0x000fe40000000000 */
[----:B------:R-:W-:Y:S02]  /*2060*/  VIADD R9, R217, 0x32370b8f ;  /* 0x32370b8fd9097836 */ /* 0x000fe40000000000 */
[----:B------:R-:W-:Y:S01]  /*2070*/  IMAD R7, R7, -0x2daee0ad, RZ ;  /* 0xd2511f5307077824 */ /* 0x000fe200078e02ff */
[----:B------:R-:W-:Y:S01]  /*2080*/  LOP3.LUT R8, R10, R13, R8, 0x96, !PT ;  /* 0x0000000d0a087212 */ /* 0x000fe200078e9608 */
[----:B------:R-:W-:-:S04]  /*2090*/  IMAD.HI.U32 R6, R3, -0x2daee0ad, RZ ;  /* 0xd2511f5303067827 */ /* 0x000fc800078e00ff */
[----:B------:R-:W-:Y:S01]  /*20a0*/  IMAD R10, R3, -0x2daee0ad, RZ ;  /* 0xd2511f53030a7824 */ /* 0x000fe200078e02ff */
[----:B------:R-:W-:Y:S01]  /*20b0*/  LOP3.LUT R6, R9, R7, R6, 0x96, !PT ;  /* 0x0000000709067212 */ /* 0x000fe200078e9606 */
[----:B------:R-:W-:-:S04]  /*20c0*/  IMAD.HI.U32 R3, R8, -0x2daee0ad, RZ ;  /* 0xd2511f5308037827 */ /* 0x000fc800078e00ff */
[----:B------:R-:W-:Y:S01]  /*20d0*/  VIADD R7, R216, 0x78dde6e4 ;  /* 0x78dde6e4d8077836 */ /* 0x000fe20000000000 */
[----:B------:R-:W-:Y:S01]  /*20e0*/  LOP3.LUT R12, R12, R10, R3, 0x96, !PT ;  /* 0x0000000a0c0c7212 */ /* 0x000fe200078e9603 */
[----:B------:R-:W-:Y:S02]  /*20f0*/  IMAD R10, R11, -0x326172a9, RZ ;  /* 0xcd9e8d570b0a7824 */ /* 0x000fe400078e02ff */
[----:B------:R-:W-:-:S04]  /*2100*/  IMAD.HI.U32 R3, R6, -0x326172a9, RZ ;  /* 0xcd9e8d5706037827 */ /* 0x000fc800078e00ff */
[----:B------:R-:W-:Y:S01]  /*2110*/  IMAD R9, R6, -0x326172a9, RZ ;  /* 0xcd9e8d5706097824 */ /* 0x000fe200078e02ff */
[----:B------:R-:W-:Y:S01]  /*2120*/  LOP3.LUT R3, R7, R10, R3, 0x96, !PT ;  /* 0x0000000a07037212 */ /* 0x000fe200078e9603 */
[----:B------:R-:W-:-:S04]  /*2130*/  IMAD.HI.U32 R6, R12, -0x326172a9, RZ ;  /* 0xcd9e8d570c067827 */ /* 0x000fc800078e00ff */
[----:B------:R-:W-:Y:S02]  /*2140*/  VIADD R11, R216, 0x1715609d ;  /* 0x1715609dd80b7836 */ /* 0x000fe40000000000 */
[----:B------:R-:W-:Y:S02]  /*2150*/  IMAD R8, R8, -0x2daee0ad, RZ ;  /* 0xd2511f5308087824 */ /* 0x000fe400078e02ff */
[----:B------:R-:W-:Y:S01]  /*2160*/  IMAD.HI.U32 R7, R3, -0x2daee0ad, RZ ;  /* 0xd2511f5303077827 */ /* 0x000fe200078e00ff */
[----:B------:R-:W-:Y:S02]  /*2170*/  LOP3.LUT R6, R11, R9, R6, 0x96, !PT ;  /* 0x000000090b067212 */ /* 0x000fe400078e9606 */
[----:B------:R-:W-:Y:S01]  /*2180*/  IADD3 R9, PT, PT, R217, -0x56f99767, RZ ;  /* 0xa9066899d9097810 */ /* 0x000fe20007ffe0ff */
[----:B------:R-:W-:Y:S02]  /*2190*/  IMAD R10, R3, -0x2daee0ad, RZ ;  /* 0xd2511f53030a7824 */ /* 0x000fe400078e02ff */
[----:B------:R-:W-:Y:S01]  /*21a0*/  IMAD.HI.U32 R3, R6, -0x2daee0ad, RZ ;  /* 0xd2511f5306037827 */ /* 0x000fe200078e00ff */
[----:B------:R-:W-:-:S02]  /*21b0*/  LOP3.LUT R7, R9, R8, R7, 0x96, !PT ;  /* 0x0000000809077212 */ /* 0x000fc400078e9607 */
[C---:B------:R-:W-:Y:S01]  /*21c0*/  IADD3 R9, PT, PT, R216.reuse, 0x5384540f, RZ ;  /* 0x5384540fd8097810 */ /* 0x040fe20007ffe0ff */
[----:B------:R-:W-:Y:S02]  /*21d0*/  VIADD R11, R217, 0x646e171e ;  /* 0x646e171ed90b7836 */ /* 0x000fe40000000000 */
[----:B------:R-:W-:Y:S02]  /*21e0*/  VIADD R8, R216, 0xb54cda56 ;  /* 0xb54cda56d8087836 */ /* 0x000fe40000000000 */
[----:B------:R-:W-:Y:S01]  /*21f0*/  IMAD R12, R12, -0x326172a9, RZ ;  /* 0xcd9e8d570c0c7824 */ /* 0x000fe200078e02ff */
[----:B------:R-:W-:Y:S01]  /*2200*/  LOP3.LUT R10, R11, R10, R3, 0x96, !PT ;  /* 0x0000000a0b0a7212 */ /* 0x000fe200078e9603 */
[----:B------:R-:W-:Y:S01]  /*2210*/  IMAD.HI.U32 R3, R7, -0x326172a9, RZ ;  /* 0xcd9e8d5707037827 */ /* 0x000fe200078e00ff */
[----:B------:R-:W-:-:S03]  /*2220*/  IADD3 R11, PT, PT, R217, -0x24c28bd8, RZ ;  /* 0xdb3d7428d90b7810 */ /* 0x000fc60007ffe0ff */
[----:B------:R-:W-:Y:S01]  /*2230*/  IMAD R14, R7, -0x326172a9, RZ ;  /* 0xcd9e8d57070e7824 */ /* 0x000fe200078e02ff */
[----:B------:R-:W-:Y:S01]  /*2240*/  LOP3.LUT R3, R8, R12, R3, 0x96, !PT ;  /* 0x0000000c08037212 */ /* 0x000fe200078e9603 */
[----:B------:R-:W-:Y:S01]  /*2250*/  IMAD.HI.U32 R7, R10, -0x326172a9, RZ ;  /* 0xcd9e8d570a077827 */ /* 0x000fe200078e00ff */
[----:B------:R-:W-:-:S03]  /*2260*/  SHF.R.S32.HI R12, RZ, 0x3, R2 ;  /* 0x00000003ff0c7819 */ /* 0x000fc60000011402 */
[----:B------:R-:W-:Y:S01]  /*2270*/  IMAD.SHL.U32 R2, R213, 0x20, RZ ;  /* 0x00000020d5027824 */ /* 0x000fe200078e00ff */
[----:B------:R-:W-:Y:S01]  /*2280*/  LOP3.LUT R7, R9, R14, R7, 0x96, !PT ;  /* 0x0000000e09077212 */ /* 0x000fe200078e9607 */
[----:B------:R-:W-:Y:S01]  /*2290*/  VIADD R8, R217, 0x1fd5c5a3 ;  /* 0x1fd5c5a3d9087836 */ /* 0x000fe20000000000 */
[----:B------:R-:W-:Y:S01]  /*22a0*/  LOP3.LUT R14, R213, 0x60, RZ, 0xc0, !PT ;  /* 0x00000060d50e7812 */ /* 0x000fe200078ec0ff */
[----:B------:R-:W-:Y:S01]  /*22b0*/  IMAD R9, R6, -0x2daee0ad, RZ ;  /* 0xd2511f5306097824 */ /* 0x000fe200078e02ff */
[C---:B------:R-:W-:Y:S01]  /*22c0*/  LOP3.LUT R13, R12.reuse, 0x7f, RZ, 0xc0, !PT ;  /* 0x0000007f0c0d7812 */ /* 0x040fe200078ec0ff */
[----:B------:R-:W-:Y:S01]  /*22d0*/  IMAD.SHL.U32 R12, R12, 0x2, RZ ;  /* 0x000000020c0c7824 */ /* 0x000fe200078e00ff */
[----:B------:R-:W-:Y:S01]  /*22e0*/  LOP3.LUT R128, R2, 0x3e0, RZ, 0xc0, !PT ;  /* 0x000003e002807812 */ /* 0x000fe200078ec0ff */
[----:B------:R-:W-:Y:S01]  /*22f0*/  IMAD.HI.U32 R2, R3, -0x2daee0ad, RZ ;  /* 0xd2511f5303027827 */ /* 0x000fe200078e00ff */
[C---:B------:R-:W-:Y:S02]  /*2300*/  VIADDMNMX R14, R13.reuse, -R14, RZ, !PT ;  /* 0x8000000e0d0e7246 */ /* 0x040fe400078001ff */
[----:B------:R-:W-:Y:S01]  /*2310*/  VIADDMNMX R128, R13, -R128, RZ, !PT ;  /* 0x800000800d807246 */ /* 0x000fe200078001ff */
[----:B------:R-:W-:Y:S01]  /*2320*/  IMAD R6, R3, -0x2daee0ad, RZ ;  /* 0xd2511f5303067824 */ /* 0x000fe200078e02ff */
[----:B------:R-:W-:Y:S01]  /*2330*/  LOP3.LUT R2, R8, R9, R2, 0x96, !PT ;  /* 0x0000000908027212 */ /* 0x000fe200078e9602 */
[----:B------:R-:W-:Y:S01]  /*2340*/  IMAD.HI.U32 R3, R7, -0x2daee0ad, RZ ;  /* 0xd2511f5307037827 */ /* 0x000fe200078e00ff */
[----:B------:R-:W-:-:S02]  /*2350*/  LOP3.LUT R9, R12, 0xffffff00, RZ, 0xc0, !PT ;  /* 0xffffff000c097812 */ /* 0x000fc400078ec0ff */
[----:B------:R-:W-:Y:S01]  /*2360*/  VIMNMX R14, PT, PT, R14, 0x20, PT ;  /* 0x000000200e0e7848 */ /* 0x000fe20003fe0100 */
[----:B------:R-:W-:Y:S01]  /*2370*/  IMAD R10, R10, -0x326172a9, RZ ;  /* 0xcd9e8d570a0a7824 */ /* 0x000fe200078e02ff */
[----:B------:R-:W-:Y:S01]  /*2380*/  LOP3.LUT R11, R11, R6, R3, 0x96, !PT ;  /* 0x000000060b0b7212 */ /* 0x000fe200078e9603 */
[----:B------:R-:W-:Y:S01]  /*2390*/  IMAD.HI.U32 R3, R2, -0x326172a9, RZ ;  /* 0xcd9e8d5702037827 */ /* 0x000fe200078e00ff */
[----:B------:R-:W-:Y:S02]  /*23a0*/  IADD3 R8, PT, PT, R217, -0x695add53, RZ ;  /* 0x96a522add9087810 */ /* 0x000fe40007ffe0ff */
[----:B------:R-:W-:Y:S01]  /*23b0*/  VIMNMX R128, PT, PT, R128, 0x20, PT ;  /* 0x0000002080807848 */ /* 0x000fe20003fe0100 */
[----:B------:R-:W-:Y:S02]  /*23c0*/  IMAD R14, R14, 0x8, R9 ;  /* 0x000000080e0e7824 */ /* 0x000fe400078e0209 */
[----:B------:R-:W-:Y:S01]  /*23d0*/  VIADD R6, R216, 0xf1bbcdc8 ;  /* 0xf1bbcdc8d8067836 */ /* 0x000fe20000000000 */
[----:B------:R-:W-:Y:S01]  /*23e0*/  LEA R206, R128, R9, 0x3 ;  /* 0x0000000980ce7211 */ /* 0x000fe200078e18ff */
[----:B------:R-:W-:Y:S01]  /*23f0*/  VIADD R12, R216, 0x8ff34781 ;  /* 0x8ff34781d80c7836 */ /* 0x000fe20000000000 */
[----:B------:R-:W-:-:S02]  /*2400*/  I2FP.F32.U32 R14, R14 ;  /* 0x0000000e000e7245 */ /* 0x000fc40000201000 */
[----:B------:R-:W-:Y:S01]  /*2410*/  LOP3.LUT R10, R6, R10, R3, 0x96, !PT ;  /* 0x0000000a060a7212 */ /* 0x000fe200078e9603 */
[----:B------:R-:W-:Y:S01]  /*2420*/  IMAD R6, R7, -0x2daee0ad, RZ ;  /* 0xd2511f5307067824 */ /* 0x000fe200078e02ff */
[----:B------:R0:W0:Y:S01]  /*2430*/  MUFU.RCP R207, R14 ;  /* 0x0000000e00cf7308 */ /* 0x0000220000001000 */
[----:B------:R-:W-:Y:S02]  /*2440*/  IMAD R7, R2, -0x326172a9, RZ ;  /* 0xcd9e8d5702077824 */ /* 0x000fe400078e02ff */
[----:B------:R-:W-:-:S04]  /*2450*/  IMAD.HI.U32 R2, R11, -0x326172a9, RZ ;  /* 0xcd9e8d570b027827 */ /* 0x000fc800078e00ff */
[----:B------:R-:W-:Y:S01]  /*2460*/  IMAD.HI.U32 R3, R10, -0x2daee0ad, RZ ;  /* 0xd2511f530a037827 */ /* 0x000fe200078e00ff */
[----:B------:R-:W-:-:S03]  /*2470*/  LOP3.LUT R2, R12, R7, R2, 0x96, !PT ;  /* 0x000000070c027212 */ /* 0x000fc600078e9602 */
[----:B------:R-:W-:Y:S01]  /*2480*/  IMAD R7, R10, -0x2daee0ad, RZ ;  /* 0xd2511f530a077824 */ /* 0x000fe200078e02ff */
[----:B------:R-:W-:Y:S01]  /*2490*/  LOP3.LUT R3, R8, R6, R3, 0x96, !PT ;  /* 0x0000000608037212 */ /* 0x000fe200078e9603 */
[----:B------:R-:W-:Y:S02]  /*24a0*/  IMAD.MOV.U32 R6, RZ, RZ, RZ ;  /* 0x000000ffff067224 */ /* 0x000fe400078e00ff */
[----:B-1234-:R-:W-:-:S07]  /*24b0*/  IMAD R8, R11, -0x326172a9, RZ ;  /* 0xcd9e8d570b087824 */ /* 0x01efce00078e02ff */
.L_x_19476:
[----:B------:R-:W-:Y:S01]  /*24c0*/  IMAD R196, R208, UR15, RZ ;  /* 0x0000000fd0c47c24 */ /* 0x000fe2000f8e02ff */
[----:B------:R-:W-:Y:S01]  /*24d0*/  LOP3.LUT P0, RZ, R210, 0x400, RZ, 0xc0, !PT ;  /* 0x00000400d2ff7812 */ /* 0x000fe2000780c0ff */
[----:B------:R-:W-:Y:S03]  /*24e0*/  BSSY.RECONVERGENT B0, `(.L_x_18584) ;  /* 0x0000970000007945 */ /* 0x000fe60003800200 */
[----:B------:R-:W-:-:S04]  /*24f0*/  SHF.R.S32.HI R197, RZ, 0x1f, R196 ;  /* 0x0000001fffc57819 */ /* 0x000fc800000114c4 */
[----:B------:R-:W-:-:S04]  /*2500*/  LEA.HI R196, R197, R196, RZ, 0x3 ;  /* 0x000000c4c5c47211 */ /* 0x000fc800078f18ff */
[----:B------:R-:W-:-:S05]  /*2510*/  LEA.HI.SX32 R211, R196, R213, 0x1d ;  /* 0x000000d5c4d37211 */ /* 0x000fca00078feaff */
[----:B------:R-:W-:Y:S01]  /*2520*/  IMAD.MOV.U32 R196, RZ, RZ, R211 ;  /* 0x000000ffffc47224 */ /* 0x000fe200078e00d3 */
[----:B------:R-:W-:Y:S06]  /*2530*/  @!P0 BRA `(.L_x_18585) ;  /* 0x0000009400a88947 */ /* 0x000fec0003800000 */
[----:B0-----:R-:W-:Y:S01]  /*2540*/  ISETP.NE.U32.AND P0, PT, RZ, UR8, PT ;  /* 0x00000008ff007c0c */ /* 0x001fe2000bf05070 */
        /* <DEDUP_REMOVED lines=32> */
.L_x_18589:
        /* <DEDUP_REMOVED lines=13> */
.L_x_18591:
[----:B------:R-:W-:Y:S05]  /*2820*/  BSYNC.RECONVERGENT B2 ;  /* 0x0000000000027941 */ /* 0x000fea0003800200 */
.L_x_18590:
        /* <DEDUP_REMOVED lines=56> */
[----:B------:R-:W-:Y:S02]  /*2bb0*/  IMAD.MOV.U32 R8, RZ, RZ, R142 ;  /* 0x000000ffff087224 */ /* 0x000fe400078e008e */
[----:B------:R-:W-:Y:S01]  /*2bc0*/  HFMA2 R142, -RZ, RZ, 0, 0 ;  /* 0x00000000ff8e7431 */ /* 0x000fe200000001ff */
[----:B------:R-:W-:Y:S01]  /*2bd0*/  LOP3.LUT R3, R141, R140, R197, 0x96, !PT ;  /* 0x0000008c8d037212 */ /* 0x000fe200078e96c5 */
[----:B------:R-:W-:-:S07]  /*2be0*/  IMAD.MOV.U32 R140, RZ, RZ, R7 ;  /* 0x000000ffff8c7224 */ /* 0x000fce00078e0007 */
.L_x_18588:
[----:B------:R-:W-:Y:S05]  /*2bf0*/  BSYNC.RECONVERGENT B1 ;  /* 0x0000000000017941 */ /* 0x000fea0003800200 */
.L_x_18587:
[----:B------:R-:W0:Y:S01]  /*2c00*/  LDC R7, c[0x0][0x404] ;  /* 0x00010100ff077b82 */ /* 0x000e220000000800 */
[----:B------:R-:W-:Y:S01]  /*2c10*/  I2FP.F32.U32 R141, R140 ;  /* 0x0000008c008d7245 */ /* 0x000fe20000201000 */
[----:B------:R-:W-:Y:S01]  /*2c20*/  IMAD.MOV.U32 R140, RZ, RZ, 0x2f800000 ;  /* 0x2f800000ff8c7424 */ /* 0x000fe200078e00ff */
[----:B------:R-:W-:Y:S01]  /*2c30*/  ISETP.NE.AND P2, PT, R142, 0x1, PT ;  /* 0x000000018e00780c */ /* 0x000fe20003f45270 */
[----:B------:R-:W-:Y:S01]  /*2c40*/  BSSY.RECONVERGENT B1, `(.L_x_18592) ;  /* 0x000005c000017945 */ /* 0x000fe20003800200 */
[----:B------:R-:W-:Y:S01]  /*2c50*/  LOP3.LUT R210, R210, 0xffffffef, RZ, 0xc0, !PT ;  /* 0xffffffefd2d27812 */ /* 0x000fe200078ec0ff */
[----:B------:R-:W-:Y:S01]  /*2c60*/  FFMA.FTZ R4, R141, R140, 1.1641532182693481445e-10 ;  /* 0x2f0000008d047423 */ /* 0x000fe2000001008c */
[----:B-----5:R-:W-:Y:S02]  /*2c70*/  HADD2.F32 R141, -RZ, R144.H0_H0 ;  /* 0x20000090ff8d7230 */ /* 0x020fe40000004100 */
[----:B------:R-:W-:Y:S02]  /*2c80*/  IMAD.MOV.U32 R197, RZ, RZ, 0x2 ;  /* 0x00000002ffc57424 */ /* 0x000fe400078e00ff */
[----:B0-----:R-:W-:-:S02]  /*2c90*/  FSETP.LE.FTZ.AND P3, PT, R4, R7, PT ;  /* 0x000000070400720b */ /* 0x001fc40003f73000 */
        /* <DEDUP_REMOVED lines=11> */
.L_x_18594:
        /* <DEDUP_REMOVED lines=13> */
.L_x_18596:
[----:B------:R-:W-:Y:S05]  /*2e20*/  BSYNC.RECONVERGENT B2 ;  /* 0x0000000000027941 */ /* 0x000fea0003800200 */
.L_x_18595:
[----:B------:R-:W-:Y:S01]  /*2e30*/  IMAD.WIDE.U32 R142, R205, -0x326172a9, RZ ;  /* 0xcd9e8d57cd8e7825 */ /* 0x000fe200078e00ff */
[----:B------:R-:W-:Y:S02]  /*2e40*/  LOP3.LUT R200, R6, R3, R217, 0x96, !PT ;  /* 0x0000000306c87212 */ /* 0x000fe400078e96d9 */
[----:B------:R-:W-:Y:S01]  /*2e50*/  IADD3 R3, PT, PT, R216, -0x61c88647, RZ ;  /* 0x9e3779b9d8037810 */ /* 0x000fe20007ffe0ff */
[----:B------:R-:W-:Y:S01]  /*2e60*/  IMAD.MOV.U32 R4, RZ, RZ, R196 ;  /* 0x000000ffff047224 */ /* 0x000fe200078e00c4 */
        /* <DEDUP_REMOVED lines=51> */
[----:B------:R-:W-:-:S04]  /*31a0*/  IMAD.WIDE.U32 R198, R197, -0x2daee0ad, RZ ;  /* 0xd2511f53c5c67825 */ /* 0x000fc800078e00ff */
[----:B------:R-:W-:Y:S01]  /*31b0*/  HFMA2 R197, -RZ, RZ, 0, 0 ;  /* 0x00000000ffc57431 */ /* 0x000fe200000001ff */
[----:B------:R-:W-:Y:S02]  /*31c0*/  LOP3.LUT R2, R3, R2, R201, 0x96, !PT ;  /* 0x0000000203027212 */ /* 0x000fe400078e96c9 */
[----:B------:R-:W-:Y:S01]  /*31d0*/  MOV R8, R200 ;  /* 0x000000c800087202 */ /* 0x000fe20000000f00 */
[----:B------:R-:W-:Y:S01]  /*31e0*/  IMAD.MOV.U32 R196, RZ, RZ, R198 ;  /* 0x000000ffffc47224 */ /* 0x000fe200078e00c6 */
[----:B------:R-:W-:-:S07]  /*31f0*/  LOP3.LUT R3, R143, R142, R199, 0x96, !PT ;  /* 0x0000008e8f037212 */ /* 0x000fce00078e96c7 */
.L_x_18593:
[----:B------:R-:W-:Y:S05]  /*3200*/  BSYNC.RECONVERGENT B1 ;  /* 0x0000000000017941 */ /* 0x000fea0003800200 */
.L_x_18592:
[----:B------:R-:W-:Y:S01]  /*3210*/  I2FP.F32.U32 R143, R4 ;  /* 0x00000004008f7245 */ /* 0x000fe20000201000 */
[----:B------:R-:W-:Y:S01]  /*3220*/  BSSY.RECONVERGENT B1, `(.L_x_18597) ;  /* 0x000005d000017945 */ /* 0x000fe20003800200 */
[----:B------:R-:W-:Y:S01]  /*3230*/  ISETP.NE.AND P2, PT, R197, 0x1, PT ;  /* 0x00000001c500780c */ /* 0x000fe20003f45270 */
[----:B------:R-:W-:Y:S01]  /*3240*/  HADD2.F32 R144, -RZ, R144.H1_H1 ;  /* 0x30000090ff907230 */ /* 0x000fe20000004100 */
        /* <DEDUP_REMOVED lines=15> */
.L_x_18599:
        /* <DEDUP_REMOVED lines=13> */
.L_x_18601:
[----:B------:R-:W-:Y:S05]  /*3410*/  BSYNC.RECONVERGENT B2 ;  /* 0x0000000000027941 */ /* 0x000fea0003800200 */
.L_x_18600:
        /* <DEDUP_REMOVED lines=55> */
[----:B------:R-:W-:-:S03]  /*3790*/  LOP3.LUT R2, R143, R198, R203, 0x96, !PT ;  /* 0x000000c68f027212 */ /* 0x000fc600078e96cb */
[----:B------:R-:W-:Y:S02]  /*37a0*/  VIADD R3, R217, 0x96a522ad ;  /* 0x96a522add9037836 */ /* 0x000fe40000000000 */
[----:B------:R-:W-:Y:S02]  /*37b0*/  IMAD.MOV.U32 R8, RZ, RZ, R202 ;  /* 0x000000ffff087224 */ /* 0x000fe400078e00ca */
[----:B------:R-:W-:Y:S01]  /*37c0*/  IMAD.MOV.U32 R196, RZ, RZ, R200 ;  /* 0x000000ffffc47224 */ /* 0x000fe200078e00c8 */
[----:B------:R-:W-:Y:S01]  /*37d0*/  LOP3.LUT R3, R3, R142, R201, 0x96, !PT ;  /* 0x0000008e03037212 */ /* 0x000fe200078e96c9 */
[----:B------:R-:W-:-:S07]  /*37e0*/  IMAD.MOV.U32 R198, RZ, RZ, RZ ;  /* 0x000000ffffc67224 */ /* 0x000fce00078e00ff */
.L_x_18598:
[----:B------:R-:W-:Y:S05]  /*37f0*/  BSYNC.RECONVERGENT B1 ;  /* 0x0000000000017941 */ /* 0x000fea0003800200 */
.L_x_18597:
[----:B------:R-:W-:Y:S01]  /*3800*/  I2FP.F32.U32 R143, R4 ;  /* 0x00000004008f7245 */ /* 0x000fe20000201000 */
[----:B------:R-:W-:Y:S01]  /*3810*/  BSSY.RECONVERGENT B1, `(.L_x_18602) ;  /* 0x000005d000017945 */ /* 0x000fe20003800200 */
[----:B------:R-:W-:Y:S01]  /*3820*/  ISETP.NE.AND P2, PT, R198, 0x1, PT ;  /* 0x00000001c600780c */ /* 0x000fe20003f45270 */
[----:B------:R-:W-:Y:S01]  /*3830*/  HFMA2 R197, -RZ, RZ, 0, 1.1920928955078125e-07 ;  /* 0x00000002ffc57431 */ /* 0x000fe200000001ff */
[----:B------:R-:W-:Y:S01]  /*3840*/  LOP3.LUT R210, R210, 0xfffffffb, RZ, 0xc0, !PT ;  /* 0xfffffffbd2d27812 */ /* 0x000fe200078ec0ff */
[----:B------:R-:W-:Y:S01]  /*3850*/  FFMA.FTZ R4, R143, R140, 1.1641532182693481445e-10 ;  /* 0x2f0000008f047423 */ /* 0x000fe2000001008c */
[----:B------:R-:W-:-:S04]  /*3860*/  HADD2.F32 R142, -RZ, R145.H0_H0 ;  /* 0x20000091ff8e7230 */ /* 0x000fc80000004100 */
        /* <DEDUP_REMOVED lines=12> */
.L_x_18604:
        /* <DEDUP_REMOVED lines=13> */
.L_x_18606:
[----:B------:R-:W-:Y:S05]  /*3a00*/  BSYNC.RECONVERGENT B2 ;  /* 0x0000000000027941 */ /* 0x000fea0003800200 */
.L_x_18605:
        /* <DEDUP_REMOVED lines=61> */
.L_x_18603:
[----:B------:R-:W-:Y:S05]  /*3de0*/  BSYNC.RECONVERGENT B1 ;  /* 0x0000000000017941 */ /* 0x000fea0003800200 */
.L_x_18602:
[----:B------:R-:W-:Y:S01]  /*3df0*/  I2FP.F32.U32 R143, R4 ;  /* 0x00000004008f7245 */ /* 0x000fe20000201000 */
[----:B------:R-:W-:Y:S01]  /*3e00*/  BSSY.RECONVERGENT B1, `(.L_x_18607) ;  /* 0x000005d000017945 */ /* 0x000fe20003800200 */
[----:B------:R-:W-:Y:S01]  /*3e10*/  ISETP.NE.AND P2, PT, R197, 0x1, PT ;  /* 0x00000001c500780c */ /* 0x000fe20003f45270 */
[----:B------:R-:W-:Y:S01]  /*3e20*/  HADD2.F32 R145, -RZ, R145.H1_H1 ;  /* 0x30000091ff917230 */ /* 0x000fe20000004100 */
[----:B------:R-:W-:Y:S01]  /*3e30*/  LOP3.LUT R210, R210, 0xfffffffd, RZ, 0xc0, !PT ;  /* 0xfffffffdd2d27812 */ /* 0x000fe200078ec0ff */
[----:B------:R-:W-:Y:S01]  /*3e40*/  FFMA.FTZ R4, R143, R140, 1.1641532182693481445e-10 ;  /* 0x2f0000008f047423 */ /* 0x000fe2000001008c */
[----:B------:R-:W-:-:S04]  /*3e50*/  IMAD.MOV.U32 R198, RZ, RZ, 0x2 ;  /* 0x00000002ffc67424 */ /* 0x000fc800078e00ff */
[----:B------:R-:W-:Y:S02]  /*3e60*/  FSETP.LE.FTZ.AND P3, PT, R4, R7, PT ;  /* 0x000000070400720b */ /* 0x000fe40003f73000 */
        /* <DEDUP_REMOVED lines=11> */
.L_x_18609:
        /* <DEDUP_REMOVED lines=13> */
.L_x_18611:
[----:B------:R-:W-:Y:S05]  /*3ff0*/  BSYNC.RECONVERGENT B2 ;  /* 0x0000000000027941 */ /* 0x000fea0003800200 */
.L_x_18610:
        /* <DEDUP_REMOVED lines=55> */
[----:B------:R-:W-:Y:S01]  /*4370*/  LOP3.LUT R3, R3, R198, R203, 0x96, !PT ;  /* 0x000000c603037212 */ /* 0x000fe200078e96cb */
[----:B------:R-:W-:Y:S02]  /*4380*/  VIADD R143, R216, 0x8ff34781 ;  /* 0x8ff34781d88f7836 */ /* 0x000fe40000000000 */
[----:B------:R-:W-:Y:S01]  /*4390*/  HFMA2 R198, -RZ, RZ, 0, 0 ;  /* 0x00000000ffc67431 */ /* 0x000fe200000001ff */
[----:B------:R-:W-:Y:S01]  /*43a0*/  MOV R8, R212 ;  /* 0x000000d400087202 */ /* 0x000fe20000000f00 */
[----:B------:R-:W-:Y:S01]  /*43b0*/  IMAD.MOV.U32 R196, RZ, RZ, R202 ;  /* 0x000000ffffc47224 */ /* 0x000fe200078e00ca */
[----:B------:R-:W-:-:S07]  /*43c0*/  LOP3.LUT R2, R143, R200, R213, 0x96, !PT ;  /* 0x000000c88f027212 */ /* 0x000fce00078e96d5 */
.L_x_18608:
[----:B------:R-:W-:Y:S05]  /*43d0*/  BSYNC.RECONVERGENT B1 ;  /* 0x0000000000017941 */ /* 0x000fea0003800200 */
.L_x_18607:
[----:B------:R-:W-:Y:S01]  /*43e0*/  ISETP.NE.AND P3, PT, R198, 0x1, PT ;  /* 0x00000001c600780c */ /* 0x000fe20003f65270 */
[----:B------:R-:W-:Y:S01]  /*43f0*/  BSSY.RECONVERGENT B1, `(.L_x_18612) ;  /* 0x000005b000017945 */ /* 0x000fe20003800200 */
[----:B------:R-:W-:Y:S01]  /*4400*/  I2FP.F32.U32 R143, R4 ;  /* 0x00000004008f7245 */ /* 0x000fe20000201000 */
[----:B------:R-:W-:Y:S02]  /*4410*/  IMAD.MOV.U32 R199, RZ, RZ, 0x2 ;  /* 0x00000002ffc77424 */ /* 0x000fe400078e00ff */
[----:B------:R-:W-:Y:S02]  /*4420*/  IMAD.MOV.U32 R197, RZ, RZ, R8 ;  /* 0x000000ffffc57224 */ /* 0x000fe400078e0008 */
[----:B------:R-:W-:Y:S01]  /*4430*/  FFMA.FTZ R4, R143, R140, 1.1641532182693481445e-10 ;  /* 0x2f0000008f047423 */ /* 0x000fe2000001008c */
[----:B------:R-:W-:-:S04]  /*4440*/  HADD2.F32 R143, -RZ, R146.H0_H0 ;  /* 0x20000092ff8f7230 */ /* 0x000fc80000004100 */
        /* <DEDUP_REMOVED lines=10> */
.L_x_18614:
        /* <DEDUP_REMOVED lines=13> */
.L_x_18616:
[----:B------:R-:W-:Y:S05]  /*45c0*/  BSYNC.RECONVERGENT B2 ;  /* 0x0000000000027941 */ /* 0x000fea0003800200 */
.L_x_18615:
        /* <DEDUP_REMOVED lines=50> */
[----:B------:R-:W-:Y:S01]  /*48f0*/  IMAD.MOV.U32 R199, RZ, RZ, RZ ;  /* 0x000000ffffc77224 */ /* 0x000fe200078e00ff */
[----:B------:R-:W-:Y:S02]  /*4900*/  LOP3.LUT R3, R3, R2, R201, 0x96, !PT ;  /* 0x0000000203037212 */ /* 0x000fe400078e96c9 */
[----:B------:R-:W-:Y:S01]  /*4910*/  IADD3 R197, PT, PT, R216, -0x700cb87f, RZ ;  /* 0x8ff34781d8c57810 */ /* 0x000fe20007ffe0ff */
[----:B------:R-:W-:-:S04]  /*4920*/  IMAD.WIDE.U32 R212, R212, -0x326172a9, RZ ;  /* 0xcd9e8d57d4d47825 */ /* 0x000fc800078e00ff */
[----:B------:R-:W-:Y:S01]  /*4930*/  IMAD.WIDE.U32 R202, R3, -0x2daee0ad, RZ ;  /* 0xd2511f5303ca7825 */ /* 0x000fe200078e00ff */
[----:B------:R-:W-:Y:S02]  /*4940*/  LOP3.LUT R2, R197, R200, R213, 0x96, !PT ;  /* 0x000000c8c5027212 */ /* 0x000fe400078e96d5 */
[----:B------:R-:W-:Y:S01]  /*4950*/  MOV R197, R196 ;  /* 0x000000c400c57202 */ /* 0x000fe20000000f00 */
[----:B------:R-:W-:Y:S02]  /*4960*/  VIADD R3, R217, 0x96a522ad ;  /* 0x96a522add9037836 */ /* 0x000fe40000000000 */
[----:B------:R-:W-:Y:S02]  /*4970*/  IMAD.MOV.U32 R8, RZ, RZ, R212 ;  /* 0x000000ffff087224 */ /* 0x000fe400078e00d4 */
[----:B------:R-:W-:Y:S01]  /*4980*/  IMAD.MOV.U32 R196, RZ, RZ, R202 ;  /* 0x000000ffffc47224 */ /* 0x000fe200078e00ca */
[----:B------:R-:W-:-:S07]  /*4990*/  LOP3.LUT R3, R3, R198, R203, 0x96, !PT ;  /* 0x000000c603037212 */ /* 0x000fce00078e96cb */
.L_x_18613:
[----:B------:R-:W-:Y:S05]  /*49a0*/  BSYNC.RECONVERGENT B1 ;  /* 0x0000000000017941 */ /* 0x000fea0003800200 */
.L_x_18612:
[----:B------:R-:W-:Y:S01]  /*49b0*/  ISETP.NE.AND P4, PT, R199, 0x1, PT ;  /* 0x00000001c700780c */ /* 0x000fe20003f85270 */
[----:B------:R-:W-:Y:S01]  /*49c0*/  BSSY.RECONVERGENT B1, `(.L_x_18617) ;  /* 0x000005b000017945 */ /* 0x000fe20003800200 */
[----:B------:R-:W-:Y:S01]  /*49d0*/  I2FP.F32.U32 R197, R197 ;  /* 0x000000c500c57245 */ /* 0x000fe20000201000 */
[----:B------:R-:W-:Y:S02]  /*49e0*/  HFMA2 R200, -RZ, RZ, 0, 1.1920928955078125e-07 ;  /* 0x00000002ffc87431 */ /* 0x000fe400000001ff */
[----:B------:R-:W-:Y:S02]  /*49f0*/  HADD2.F32 R146, -RZ, R146.H1_H1 ;  /* 0x30000092ff927230 */ /* 0x000fe40000004100 */
        /* <DEDUP_REMOVED lines=12> */
.L_x_18619:
        /* <DEDUP_REMOVED lines=13> */
.L_x_18621:
[----:B------:R-:W-:Y:S05]  /*4b90*/  BSYNC.RECONVERGENT B2 ;  /* 0x0000000000027941 */ /* 0x000fea0003800200 */
.L_x_18620:
        /* <DEDUP_REMOVED lines=61> */
.L_x_18618:
[----:B------:R-:W-:Y:S05]  /*4f70*/  BSYNC.RECONVERGENT B1 ;  /* 0x0000000000017941 */ /* 0x000fea0003800200 */
.L_x_18617:
[----:B------:R-:W-:Y:S01]  /*4f80*/  ISETP.NE.AND P5, PT, R200, 0x1, PT ;  /* 0x00000001c800780c */ /* 0x000fe20003fa5270 */
[----:B------:R-:W-:Y:S01]  /*4f90*/  BSSY.RECONVERGENT B1, `(.L_x_18622) ;  /* 0x000005b000017945 */ /* 0x000fe20003800200 */
[----:B------:R-:W-:Y:S01]  /*4fa0*/  I2FP.F32.U32 R197, R197 ;  /* 0x000000c500c57245 */ /* 0x000fe20000201000 */
[----:B------:R-:W-:Y:S01]  /*4fb0*/  IMAD.MOV.U32 R4, RZ, RZ, 0x2 ;  /* 0x00000002ff047424 */ /* 0x000fe200078e00ff */
[----:B------:R-:W-:-:S03]  /*4fc0*/  MOV R199, R8 ;  /* 0x0000000800c77202 */ /* 0x000fc60000000f00 */
[----:B------:R-:W-:Y:S01]  /*4fd0*/  FFMA.FTZ R198, R197, R140, 1.1641532182693481445e-10 ;  /* 0x2f000000c5c67423 */ /* 0x000fe2000001008c */
[----:B------:R-:W-:-:S04]  /*4fe0*/  HADD2.F32 R197, -RZ, R147.H0_H0 ;  /* 0x20000093ffc57230 */ /* 0x000fc80000004100 */
        /* <DEDUP_REMOVED lines=10> */
.L_x_18624:
        /* <DEDUP_REMOVED lines=13> */
.L_x_18626:
[----:B------:R-:W-:Y:S05]  /*5160*/  BSYNC.RECONVERGENT B2 ;  /* 0x0000000000027941 */ /* 0x000fea0003800200 */
.L_x_18625:
[----:B------:R-:W-:Y:S01]  /*5170*/  IMAD.WIDE.U32 R202, R205, -0x326172a9, RZ ;  /* 0xcd9e8d57cdca7825 */ /* 0x000fe200078e00ff */
[----:B------:R-:W-:-:S03]  /*5180*/  LOP3.LUT R2, R6, R201, R217, 0x96, !PT ;  /* 0x000000c906027212 */ /* 0x000fc600078e96d9 */
[----:B------:R-:W-:Y:S01]  /*5190*/  HFMA2 R4, -RZ, RZ, 0, 0 ;  /* 0x00000000ff047431 */ /* 0x000fe200000001ff */
[----:B------:R-:W-:Y:S02]  /*51a0*/  IADD3 R201, PT, PT, R216, -0x61c88647, RZ ;  /* 0x9e3779b9d8c97810 */ /* 0x000fe40007ffe0ff */
        /* <DEDUP_REMOVED lines=53> */
[----:B------:R-:W-:-:S05]  /*5500*/  VIADD R3, R217, 0x96a522ad ;  /* 0x96a522add9037836 */ /* 0x000fca0000000000 */
[----:B------:R-:W-:Y:S01]  /*5510*/  LOP3.LUT R3, R3, R200, R199, 0x96, !PT ;  /* 0x000000c803037212 */ /* 0x000fe200078e96c7 */
[----:B------:R-:W-:Y:S02]  /*5520*/  IMAD.MOV.U32 R199, RZ, RZ, R196 ;  /* 0x000000ffffc77224 */ /* 0x000fe400078e00c4 */
[----:B------:R-:W-:-:S07]  /*5530*/  IMAD.MOV.U32 R196, RZ, RZ, R198 ;  /* 0x000000ffffc47224 */ /* 0x000fce00078e00c6 */
.L_x_18623:
[----:B------:R-:W-:Y:S05]  /*5540*/  BSYNC.RECONVERGENT B1 ;  /* 0x0000000000017941 */ /* 0x000fea0003800200 */
.L_x_18622:
[----:B------:R-:W-:Y:S01]  /*5550*/  I2FP.F32.U32 R199, R199 ;  /* 0x000000c700c77245 */ /* 0x000fe20000201000 */
[----:B------:R-:W-:Y:S01]  /*5560*/  FMUL.FTZ R141, R141, UR12 ;  /* 0x0000000c8d8d7c20 */ /* 0x000fe20008410000 */
[----:B------:R-:W-:Y:S01]  /*5570*/  P2R R201, PR, RZ, 0x2 ;  /* 0x00000002ffc97803 */ /* 0x000fe20000000000 */
[----:B------:R-:W-:Y:S01]  /*5580*/  HADD2.F32 R200, -RZ, R147.H1_H1 ;  /* 0x30000093ffc87230 */ /* 0x000fe20000004100 */
[----:B------:R-:W-:Y:S01]  /*5590*/  LOP3.LUT P1, RZ, R210, 0x10, RZ, 0xc0, !PT ;  /* 0x00000010d2ff7812 */ /* 0x000fe2000782c0ff */
[----:B------:R-:W-:Y:S01]  /*55a0*/  FFMA.FTZ R198, R199, R140, 1.1641532182693481445e-10 ;  /* 0x2f000000c7c67423 */ /* 0x000fe2000001008c */
[----:B------:R-:W-:Y:S01]  /*55b0*/  FMUL.FTZ R140, R146, UR12 ;  /* 0x0000000c928c7c20 */ /* 0x000fe20008410000 */
[----:B------:R-:W-:Y:S01]  /*55c0*/  P2R R202, PR, RZ, 0x1 ;  /* 0x00000001ffca7803 */ /* 0x000fe20000000000 */
[----:B------:R-:W-:Y:S01]  /*55d0*/  FMUL.FTZ R144, R144, UR12 ;  /* 0x0000000c90907c20 */ /* 0x000fe20008410000 */
[----:B------:R-:W-:Y:S01]  /*55e0*/  LOP3.LUT P0, RZ, R210, 0x8, RZ, 0xc0, !PT ;  /* 0x00000008d2ff7812 */ /* 0x000fe2000780c0ff */
[----:B------:R-:W-:Y:S01]  /*55f0*/  FMUL.FTZ R143, R143, UR12 ;  /* 0x0000000c8f8f7c20 */ /* 0x000fe20008410000 */
[----:B------:R-:W-:Y:S01]  /*5600*/  FMUL.FTZ R147, R145, UR12 ;  /* 0x0000000c91937c20 */ /* 0x000fe20008410000 */
[----:B------:R-:W-:Y:S01]  /*5610*/  FSEL R145, R140, RZ, P3 ;  /* 0x000000ff8c917208 */ /* 0x000fe20001800000 */
[----:B------:R-:W-:Y:S01]  /*5620*/  FMUL.FTZ R197, R197, UR12 ;  /* 0x0000000cc5c57c20 */ /* 0x000fe20008410000 */
[----:B------:R-:W-:Y:S01]  /*5630*/  LOP3.LUT P5, RZ, R210, 0x2, RZ, 0xc0, !PT ;  /* 0x00000002d2ff7812 */ /* 0x000fe200078ac0ff */
[----:B------:R-:W-:Y:S01]  /*5640*/  FMUL.FTZ R142, R142, UR12 ;  /* 0x0000000c8e8e7c20 */ /* 0x000fe20008410000 */
[----:B------:R-:W-:Y:S01]  /*5650*/  FSEL R140, R141, RZ, P1 ;  /* 0x000000ff8d8c7208 */ /* 0x000fe20000800000 */
[----:B------:R-:W-:Y:S01]  /*5660*/  FMUL.FTZ R200, R200, UR12 ;  /* 0x0000000cc8c87c20 */ /* 0x000fe20008410000 */
[----:B------:R-:W-:-:S02]  /*5670*/  ISETP.NE.AND P1, PT, R201, RZ, PT ;  /* 0x000000ffc900720c */ /* 0x000fc40003f25270 */
[----:B------:R-:W-:Y:S02]  /*5680*/  FSEL R141, R144, RZ, P0 ;  /* 0x000000ff908d7208 */ /* 0x000fe40000000000 */
[----:B------:R-:W-:Y:S02]  /*5690*/  FSEL R144, R143, RZ, P2 ;  /* 0x000000ff8f907208 */ /* 0x000fe40001000000 */
[----:B------:R-:W-:Y:S02]  /*56a0*/  FSEL R143, R147, RZ, P5 ;  /* 0x000000ff938f7208 */ /* 0x000fe40002800000 */
[----:B------:R-:W-:Y:S02]  /*56b0*/  LOP3.LUT P6, RZ, R210, 0x4, RZ, 0xc0, !PT ;  /* 0x00000004d2ff7812 */ /* 0x000fe400078cc0ff */
[----:B------:R-:W-:Y:S02]  /*56c0*/  FSETP.GTU.FTZ.AND P5, PT, R198, R7, PT ;  /* 0x00000007c600720b */ /* 0x000fe40003fbc000 */
        /* <DEDUP_REMOVED lines=14> */
.L_x_18586:
        /* <DEDUP_REMOVED lines=16> */
.L_x_18630:
        /* <DEDUP_REMOVED lines=13> */
.L_x_18632:
[----:B------:R-:W-:Y:S05]  /*5980*/  BSYNC.RECONVERGENT B2 ;  /* 0x0000000000027941 */ /* 0x000fea0003800200 */
.L_x_18631:
        /* <DEDUP_REMOVED lines=50> */
[----:B------:R-:W-:-:S03]  /*5cb0*/  HFMA2 R10, -RZ, RZ, 0, 0 ;  /* 0x00000000ff0a7431 */ /* 0x000fc600000001ff */
[----:B------:R-:W-:Y:S01]  /*5cc0*/  LOP3.LUT R196, R9, R12, R3, 0x96, !PT ;  /* 0x0000000c09c47212 */ /* 0x000fe200078e9603 */
[----:B------:R-:W-:Y:S01]  /*5cd0*/  IMAD.WIDE.U32 R8, R11, -0x326172a9, RZ ;  /* 0xcd9e8d570b087825 */ /* 0x000fe200078e00ff */
[----:B------:R-:W-:-:S03]  /*5ce0*/  IADD3 R3, PT, PT, R216, -0x700cb87f, RZ ;  /* 0x8ff34781d8037810 */ /* 0x000fc60007ffe0ff */
[----:B------:R-:W-:Y:S01]  /*5cf0*/  IMAD.WIDE.U32 R196, R196, -0x2daee0ad, RZ ;  /* 0xd2511f53c4c47825 */ /* 0x000fe200078e00ff */
[----:B------:R-:W-:-:S03]  /*5d00*/  LOP3.LUT R2, R3, R2, R9, 0x96, !PT ;  /* 0x0000000203027212 */ /* 0x000fc600078e9609 */
[----:B------:R-:W-:Y:S02]  /*5d10*/  VIADD R11, R217, 0x96a522ad ;  /* 0x96a522add90b7836 */ /* 0x000fe40000000000 */
[----:B------:R-:W-:-:S03]  /*5d20*/  IMAD.MOV.U32 R9, RZ, RZ, R7 ;  /* 0x000000ffff097224 */ /* 0x000fc600078e0007 */
[----:B------:R-:W-:-:S07]  /*5d30*/  LOP3.LUT R3, R11, R14, R197, 0x96, !PT ;  /* 0x0000000e0b037212 */ /* 0x000fce00078e96c5 */
.L_x_18629:
[----:B------:R-:W-:Y:S05]  /*5d40*/  BSYNC.RECONVERGENT B1 ;  /* 0x0000000000017941 */ /* 0x000fea0003800200 */
.L_x_18628:
        /* <DEDUP_REMOVED lines=9> */
[----:B------:R-:W-:Y:S02]  /*5de0*/  MOV R9, R8 ;  /* 0x0000000800097202 */ /* 0x000fe40000000f00 */
[----:B0-----:R-:W-:Y:S01]  /*5df0*/  FSETP.LE.FTZ.AND P4, PT, R4, R7, PT ;  /* 0x000000070400720b */ /* 0x001fe20003f93000 */
[----:B-----5:R-:W-:-:S05]  /*5e00*/  HADD2.F32 R4, -RZ, R144.H0_H0 ;  /* 0x20000090ff047230 */ /* 0x020fca0000004100 */
[----:B-1----:R-:W-:-:S07]  /*5e10*/  FMUL.FTZ R4, R197, R4 ;  /* 0x00000004c5047220 */ /* 0x002fce0000410000 */
        /* <DEDUP_REMOVED lines=10> */
.L_x_18635:
        /* <DEDUP_REMOVED lines=13> */
.L_x_18637:
[----:B------:R-:W-:Y:S05]  /*5f90*/  BSYNC.RECONVERGENT B2 ;  /* 0x0000000000027941 */ /* 0x000fea0003800200 */
.L_x_18636:
        /* <DEDUP_REMOVED lines=46> */
[C---:B------:R-:W-:Y:S01]  /*6280*/  VIADD R11, R217.reuse, 0xdb3d7428 ;  /* 0xdb3d7428d90b7836 */ /* 0x040fe20000000000 */
[----:B------:R-:W-:Y:S01]  /*6290*/  IADD3 R9, PT, PT, R216, -0xe443238, RZ ;  /* 0xf1bbcdc8d8097810 */ /* 0x000fe20007ffe0ff */
[----:B------:R-:W-:Y:S02]  /*62a0*/  VIADD R13, R217, 0x96a522ad ;  /* 0x96a522add90d7836 */ /* 0x000fe40000000000 */
        /* <DEDUP_REMOVED lines=8> */
[----:B------:R-:W-:Y:S01]  /*6330*/  IMAD.MOV.U32 R13, RZ, RZ, RZ ;  /* 0x000000ffff0d7224 */ /* 0x000fe200078e00ff */
[----:B------:R-:W-:Y:S01]  /*6340*/  MOV R9, R196 ;  /* 0x000000c400097202 */ /* 0x000fe20000000f00 */
[----:B------:R-:W-:-:S07]  /*6350*/  IMAD.MOV.U32 R196, RZ, RZ, R10 ;  /* 0x000000ffffc47224 */ /* 0x000fce00078e000a */
.L_x_18634:
[----:B------:R-:W-:Y:S05]  /*6360*/  BSYNC.RECONVERGENT B1 ;  /* 0x0000000000017941 */ /* 0x000fea0003800200 */
.L_x_18633:
[----:B------:R-:W-:Y:S01]  /*6370*/  I2FP.F32.U32 R9, R9 ;  /* 0x0000000900097245 */ /* 0x000fe20000201000 */
[----:B------:R-:W-:Y:S01]  /*6380*/  HADD2.F32 R12, -RZ, R128.H0_H0 ;  /* 0x20000080ff0c7230 */ /* 0x000fe20000004100 */
[----:B------:R-:W-:Y:S01]  /*6390*/  ISETP.NE.AND P3, PT, R13, 0x1, PT ;  /* 0x000000010d00780c */ /* 0x000fe20003f65270 */
[----:B------:R-:W-:Y:S01]  /*63a0*/  BSSY.RECONVERGENT B1, `(.L_x_18638) ;  /* 0x000005f000017945 */ /* 0x000fe20003800200 */
[----:B------:R-:W-:Y:S01]  /*63b0*/  FSEL R11, R4, RZ, P4 ;  /* 0x000000ff040b7208 */ /* 0x000fe20002000000 */
[----:B------:R-:W-:Y:S01]  /*63c0*/  FFMA.FTZ R10, R9, R198, 1.1641532182693481445e-10 ;  /* 0x2f000000090a7423 */ /* 0x000fe200000100c6 */
[----:B------:R-:W-:Y:S01]  /*63d0*/  FMUL.FTZ R12, R12, R197 ;  /* 0x000000c50c0c7220 */ /* 0x000fe20000410000 */
[----:B------:R-:W-:-:S03]  /*63e0*/  IMAD.MOV.U32 R4, RZ, RZ, R8 ;  /* 0x000000ffff047224 */ /* 0x000fc600078e0008 */
[----:B------:R-:W-:-:S04]  /*63f0*/  FSETP.GTU.FTZ.AND P2, PT, R10, R7, PT ;  /* 0x000000070a00720b */ /* 0x000fc80003f5c000 */
[----:B------:R-:W-:Y:S02]  /*6400*/  FSEL R12, R12, RZ, !P2 ;  /* 0x000000ff0c0c7208 */ /* 0x000fe40005000000 */
[----:B------:R-:W-:-:S03]  /*6410*/  SEL R9, RZ, 0x1, P2 ;  /* 0x00000001ff097807 */ /* 0x000fc60001000000 */
[----:B------:R-:W-:Y:S01]  /*6420*/  FADD.FTZ R140, R12, R11 ;  /* 0x0000000b0c8c7221 */ /* 0x000fe20000010000 */
[----:B------:R-:W-:-:S03]  /*6430*/  HFMA2 R12, -RZ, RZ, 0, 1.1920928955078125e-07 ;  /* 0x00000002ff0c7431 */ /* 0x000fc600000001ff */
        /* <DEDUP_REMOVED lines=10> */
.L_x_18640:
        /* <DEDUP_REMOVED lines=13> */
.L_x_18642:
[----:B------:R-:W-:Y:S05]  /*65b0*/  BSYNC.RECONVERGENT B2 ;  /* 0x0000000000027941 */ /* 0x000fea0003800200 */
.L_x_18641:
        /* <DEDUP_REMOVED lines=9> */
[----:B------:R-:W-:-:S03]  /*6650*/  IMAD.MOV.U32 R4, RZ, RZ, R196 ;  /* 0x000000ffff047224 */ /* 0x000fc600078e00c4 */
        /* <DEDUP_REMOVED lines=48> */
[----:B------:R-:W-:Y:S01]  /*6960*/  MOV R196, R12 ;  /* 0x0000000c00c47202 */ /* 0x000fe20000000f00 */
[----:B------:R-:W-:Y:S01]  /*6970*/  IMAD.MOV.U32 R12, RZ, RZ, RZ ;  /* 0x000000ffff0c7224 */ /* 0x000fe200078e00ff */
[----:B------:R-:W-:-:S07]  /*6980*/  LOP3.LUT R3, R11, R10, R13, 0x96, !PT ;  /* 0x0000000a0b037212 */ /* 0x000fce00078e960d */
.L_x_18639:
[----:B------:R-:W-:Y:S05]  /*6990*/  BSYNC.RECONVERGENT B1 ;  /* 0x0000000000017941 */ /* 0x000fea0003800200 */
.L_x_18638:
        /* <DEDUP_REMOVED lines=8> */
[----:B------:R-:W-:-:S05]  /*6a20*/  HADD2.F32 R4, -RZ, R144.H1_H1 ;  /* 0x30000090ff047230 */ /* 0x000fca0000004100 */
[----:B------:R-:W-:-:S07]  /*6a30*/  FMUL.FTZ R4, R197, R4 ;  /* 0x00000004c5047220 */ /* 0x000fce0000410000 */
        /* <DEDUP_REMOVED lines=10> */
.L_x_18645:
        /* <DEDUP_REMOVED lines=13> */
.L_x_18647:
[----:B------:R-:W-:Y:S05]  /*6bb0*/  BSYNC.RECONVERGENT B2 ;  /* 0x0000000000027941 */ /* 0x000fea0003800200 */
.L_x_18646:
        /* <DEDUP_REMOVED lines=61> */
.L_x_18644:
[----:B------:R-:W-:Y:S05]  /*6f90*/  BSYNC.RECONVERGENT B1 ;  /* 0x0000000000017941 */ /* 0x000fea0003800200 */
.L_x_18643:
[----:B------:R-:W-:Y:S01]  /*6fa0*/  I2FP.F32.U32 R11, R10 ;  /* 0x0000000a000b7245 */ /* 0x000fe20000201000 */
[----:B------:R-:W-:Y:S01]  /*6fb0*/  HADD2.F32 R12, -RZ, R128.H1_H1 ;  /* 0x30000080ff0c7230 */ /* 0x000fe20000004100 */
        /* <DEDUP_REMOVED lines=21> */
.L_x_18650:
        /* <DEDUP_REMOVED lines=13> */
.L_x_18652:
[----:B------:R-:W-:Y:S05]  /*71e0*/  BSYNC.RECONVERGENT B2 ;  /* 0x0000000000027941 */ /* 0x000fea0003800200 */
.L_x_18651:
        /* <DEDUP_REMOVED lines=61> */
.L_x_18649:
[----:B------:R-:W-:Y:S05]  /*75c0*/  BSYNC.RECONVERGENT B1 ;  /* 0x0000000000017941 */ /* 0x000fea0003800200 */
.L_x_18648:
        /* <DEDUP_REMOVED lines=8> */
[----:B------:R-:W-:-:S05]  /*7650*/  HADD2.F32 R4, -RZ, R145.H0_H0 ;  /* 0x20000091ff047230 */ /* 0x000fca0000004100 */
[----:B------:R-:W-:-:S07]  /*7660*/  FMUL.FTZ R4, R197, R4 ;  /* 0x00000004c5047220 */ /* 0x000fce0000410000 */
        /* <DEDUP_REMOVED lines=10> */
.L_x_18655:
        /* <DEDUP_REMOVED lines=13> */
.L_x_18657:
[----:B------:R-:W-:Y:S05]  /*77e0*/  BSYNC.RECONVERGENT B2 ;  /* 0x0000000000027941 */ /* 0x000fea0003800200 */
.L_x_18656:
        /* <DEDUP_REMOVED lines=61> */
.L_x_18654:
[----:B------:R-:W-:Y:S05]  /*7bc0*/  BSYNC.RECONVERGENT B1 ;  /* 0x0000000000017941 */ /* 0x000fea0003800200 */
.L_x_18653:
[----:B------:R-:W-:Y:S01]  /*7bd0*/  I2FP.F32.U32 R11, R11 ;  /* 0x0000000b000b7245 */ /* 0x000fe20000201000 */
[----:B------:R-:W-:Y:S01]  /*7be0*/  HADD2.F32 R14, -RZ, R129.H0_H0 ;  /* 0x20000081ff0e7230 */ /* 0x000fe20000004100 */
        /* <DEDUP_REMOVED lines=21> */
.L_x_18660:
        /* <DEDUP_REMOVED lines=13> */
.L_x_18662:
[----:B------:R-:W-:Y:S05]  /*7e10*/  BSYNC.RECONVERGENT B2 ;  /* 0x0000000000027941 */ /* 0x000fea0003800200 */
.L_x_18661:
        /* <DEDUP_REMOVED lines=54> */
[----:B------:R-:W-:Y:S02]  /*8180*/  HFMA2 R143, -RZ, RZ, 0, 0 ;  /* 0x00000000ff8f7431 */ /* 0x000fe400000001ff */
[----:B------:R-:W-:Y:S01]  /*8190*/  VIADD R3, R216, 0x8ff34781 ;  /* 0x8ff34781d8037836 */ /* 0x000fe20000000000 */
[----:B------:R-:W-:Y:S01]  /*81a0*/  MOV R8, R200 ;  /* 0x000000c800087202 */ /* 0x000fe20000000f00 */
[----:B------:R-:W-:-:S03]  /*81b0*/  IMAD.WIDE.U32 R14, R15, -0x2daee0ad, RZ ;  /* 0xd2511f530f0e7825 */ /* 0x000fc600078e00ff */
[----:B------:R-:W-:Y:S01]  /*81c0*/  LOP3.LUT R2, R3, R2, R201, 0x96, !PT ;  /* 0x0000000203027212 */ /* 0x000fe200078e96c9 */
[----:B------:R-:W-:Y:S01]  /*81d0*/  IMAD.MOV.U32 R196, RZ, RZ, R14 ;  /* 0x000000ffffc47224 */ /* 0x000fe200078e000e */
[----:B------:R-:W-:-:S07]  /*81e0*/  LOP3.LUT R3, R13, R12, R15, 0x96, !PT ;  /* 0x0000000c0d037212 */ /* 0x000fce00078e960f */
.L_x_18659:
[----:B------:R-:W-:Y:S05]  /*81f0*/  BSYNC.RECONVERGENT B1 ;  /* 0x0000000000017941 */ /* 0x000fea0003800200 */
.L_x_18658:
[----:B------:R-:W-:Y:S01]  /*8200*/  I2FP.F32.U32 R13, R4 ;  /* 0x00000004000d7245 */ /* 0x000fe20000201000 */
[----:B------:R-:W-:Y:S01]  /*8210*/  HADD2.F32 R14, -RZ, R145.H1_H1 ;  /* 0x30000091ff0e7230 */ /* 0x000fe20000004100 */
[----:B------:R-:W-:Y:S01]  /*8220*/  ISETP.NE.AND P2, PT, R143, 0x1, PT ;  /* 0x000000018f00780c */ /* 0x000fe20003f45270 */
[----:B------:R-:W-:Y:S01]  /*8230*/  BSSY.RECONVERGENT B1, `(.L_x_18663) ;  /* 0x000005c000017945 */ /* 0x000fe20003800200 */
[----:B------:R-:W-:Y:S01]  /*8240*/  LOP3.LUT R210, R210, 0xfffffffd, RZ, 0xc0, !PT ;  /* 0xfffffffdd2d27812 */ /* 0x000fe200078ec0ff */
[----:B------:R-:W-:Y:S01]  /*8250*/  FFMA.FTZ R4, R13, R198, 1.1641532182693481445e-10 ;  /* 0x2f0000000d047423 */ /* 0x000fe200000100c6 */
[----:B------:R-:W-:Y:S02]  /*8260*/  IMAD.MOV.U32 R15, RZ, RZ, 0x2 ;  /* 0x00000002ff0f7424 */ /* 0x000fe400078e00ff */
[----:B------:R-:W-:Y:S02]  /*8270*/  IMAD.MOV.U32 R12, RZ, RZ, R8 ;  /* 0x000000ffff0c7224 */ /* 0x000fe400078e0008 */
        /* <DEDUP_REMOVED lines=12> */
.L_x_18665:
        /* <DEDUP_REMOVED lines=13> */
.L_x_18667:
[----:B------:R-:W-:Y:S05]  /*8410*/  BSYNC.RECONVERGENT B2 ;  /* 0x0000000000027941 */ /* 0x000fea0003800200 */
.L_x_18666:
        /* <DEDUP_REMOVED lines=61> */
.L_x_18664:
[----:B------:R-:W-:Y:S05]  /*87f0*/  BSYNC.RECONVERGENT B1 ;  /* 0x0000000000017941 */ /* 0x000fea0003800200 */
.L_x_18663:
[----:B------:R-:W-:Y:S01]  /*8800*/  I2FP.F32.U32 R13, R12 ;  /* 0x0000000c000d7245 */ /* 0x000fe20000201000 */
[----:B------:R-:W-:Y:S01]  /*8810*/  HADD2.F32 R14, -RZ, R129.H1_H1 ;  /* 0x30000081ff0e7230 */ /* 0x000fe20000004100 */
        /* <DEDUP_REMOVED lines=21> */
.L_x_18670:
        /* <DEDUP_REMOVED lines=13> */
.L_x_18672:
[----:B------:R-:W-:Y:S05]  /*8a40*/  BSYNC.RECONVERGENT B2 ;  /* 0x0000000000027941 */ /* 0x000fea0003800200 */
.L_x_18671:
        /* <DEDUP_REMOVED lines=58> */
[----:B------:R-:W-:Y:S01]  /*8df0*/  MOV R196, R144 ;  /* 0x0000009000c47202 */ /* 0x000fe20000000f00 */
[----:B------:R-:W-:Y:S01]  /*8e00*/  IMAD.MOV.U32 R144, RZ, RZ, RZ ;  /* 0x000000ffff907224 */ /* 0x000fe200078e00ff */
[----:B------:R-:W-:-:S07]  /*8e10*/  LOP3.LUT R3, R13, R14, R145, 0x96, !PT ;  /* 0x0000000e0d037212 */ /* 0x000fce00078e9691 */
.L_x_18669:
[----:B------:R-:W-:Y:S05]  /*8e20*/  BSYNC.RECONVERGENT B1 ;  /* 0x0000000000017941 */ /* 0x000fea0003800200 */
.L_x_18668:
[----:B------:R-:W-:Y:S01]  /*8e30*/  ISETP.NE.AND P3, PT, R144, 0x1, PT ;  /* 0x000000019000780c */ /* 0x000fe20003f65270 */
[----:B------:R-:W-:Y:S01]  /*8e40*/  BSSY.RECONVERGENT B1, `(.L_x_18673) ;  /* 0x000005c000017945 */ /* 0x000fe20003800200 */
[----:B------:R-:W-:Y:S01]  /*8e50*/  I2FP.F32.U32 R13, R4 ;  /* 0x00000004000d7245 */ /* 0x000fe20000201000 */
[----:B------:R-:W-:Y:S02]  /*8e60*/  HADD2.F32 R4, -RZ, R146.H0_H0 ;  /* 0x20000092ff047230 */ /* 0x000fe40000004100 */
[----:B------:R-:W-:Y:S02]  /*8e70*/  IMAD.MOV.U32 R145, RZ, RZ, 0x2 ;  /* 0x00000002ff917424 */ /* 0x000fe400078e00ff */
[----:B------:R-:W-:Y:S01]  /*8e80*/  FFMA.FTZ R14, R13, R198, 1.1641532182693481445e-10 ;  /* 0x2f0000000d0e7423 */ /* 0x000fe200000100c6 */
[----:B------:R-:W-:Y:S01]  /*8e90*/  MOV R13, R8 ;  /* 0x00000008000d7202 */ /* 0x000fe20000000f00 */
[----:B------:R-:W-:-:S03]  /*8ea0*/  FMUL.FTZ R4, R197, R4 ;  /* 0x00000004c5047220 */ /* 0x000fc60000410000 */
        /* <DEDUP_REMOVED lines=10> */
.L_x_18675:
        /* <DEDUP_REMOVED lines=13> */
.L_x_18677:
[----:B------:R-:W-:Y:S05]  /*9020*/  BSYNC.RECONVERGENT B2 ;  /* 0x0000000000027941 */ /* 0x000fea0003800200 */
.L_x_18676:
        /* <DEDUP_REMOVED lines=58> */
[----:B------:R-:W-:Y:S02]  /*93d0*/  HFMA2 R145, -RZ, RZ, 0, 0 ;  /* 0x00000000ff917431 */ /* 0x000fe400000001ff */
[----:B------:R-:W-:Y:S02]  /*93e0*/  IMAD.MOV.U32 R13, RZ, RZ, R196 ;  /* 0x000000ffff0d7224 */ /* 0x000fe400078e00c4 */
[----:B------:R-:W-:-:S07]  /*93f0*/  IMAD.MOV.U32 R196, RZ, RZ, R144 ;  /* 0x000000ffffc47224 */ /* 0x000fce00078e0090 */
.L_x_18674:
[----:B------:R-:W-:Y:S05]  /*9400*/  BSYNC.RECONVERGENT B1 ;  /* 0x0000000000017941 */ /* 0x000fea0003800200 */
.L_x_18673:
[----:B------:R-:W-:Y:S01]  /*9410*/  I2FP.F32.U32 R13, R13 ;  /* 0x0000000d000d7245 */ /* 0x000fe20000201000 */
[----:B------:R-:W-:Y:S01]  /*9420*/  HADD2.F32 R144, -RZ, R130.H0_H0 ;  /* 0x20000082ff907230 */ /* 0x000fe20000004100 */
[----:B------:R-:W-:Y:S01]  /*9430*/  FSEL R15, R4, RZ, P2 ;  /* 0x000000ff040f7208 */ /* 0x000fe20001000000 */
        /* <DEDUP_REMOVED lines=20> */
.L_x_18680:
        /* <DEDUP_REMOVED lines=13> */
.L_x_18682:
[----:B------:R-:W-:Y:S05]  /*9650*/  BSYNC.RECONVERGENT B2 ;  /* 0x0000000000027941 */ /* 0x000fea0003800200 */
.L_x_18681:
        /* <DEDUP_REMOVED lines=20> */
[----:B------:R-:W-:Y:S01]  /*97a0*/  IADD3 R145, PT, PT, R216, 0x78dde6e4, RZ ;  /* 0x78dde6e4d8917810 */ /* 0x000fe20007ffe0ff */
[C---:B------:R-:W-:Y:S02]  /*97b0*/  VIADD R15, R217.reuse, 0x32370b8f ;  /* 0x32370b8fd90f7836 */ /* 0x040fe40000000000 */
[----:B------:R-:W-:-:S03]  /*97c0*/  VIADD R199, R217, 0xed9eba14 ;  /* 0xed9eba14d9c77836 */ /* 0x000fc60000000000 */
        /* <DEDUP_REMOVED lines=36> */
[----:B------:R-:W-:Y:S02]  /*9a10*/  IMAD.MOV.U32 R196, RZ, RZ, R200 ;  /* 0x000000ffffc47224 */ /* 0x000fe400078e00c8 */
[----:B------:R-:W-:-:S07]  /*9a20*/  IMAD.MOV.U32 R199, RZ, RZ, RZ ;  /* 0x000000ffffc77224 */ /* 0x000fce00078e00ff */
.L_x_18679:
[----:B------:R-:W-:Y:S05]  /*9a30*/  BSYNC.RECONVERGENT B1 ;  /* 0x0000000000017941 */ /* 0x000fea0003800200 */
.L_x_18678:
[----:B------:R-:W-:Y:S01]  /*9a40*/  ISETP.NE.AND P4, PT, R199, 0x1, PT ;  /* 0x00000001c700780c */ /* 0x000fe20003f85270 */
[----:B------:R-:W-:Y:S01]  /*9a50*/  BSSY.RECONVERGENT B1, `(.L_x_18683) ;  /* 0x000005c000017945 */ /* 0x000fe20003800200 */
[----:B------:R-:W-:Y:S01]  /*9a60*/  I2FP.F32.U32 R15, R4 ;  /* 0x00000004000f7245 */ /* 0x000fe20000201000 */
[----:B------:R-:W-:Y:S02]  /*9a70*/  HADD2.F32 R4, -RZ, R146.H1_H1 ;  /* 0x30000092ff047230 */ /* 0x000fe40000004100 */
[----:B------:R-:W-:Y:S02]  /*9a80*/  HFMA2 R200, -RZ, RZ, 0, 1.1920928955078125e-07 ;  /* 0x00000002ffc87431 */ /* 0x000fe400000001ff */
        /* <DEDUP_REMOVED lines=13> */
.L_x_18685:
        /* <DEDUP_REMOVED lines=13> */
.L_x_18687:
[----:B------:R-:W-:Y:S05]  /*9c30*/  BSYNC.RECONVERGENT B2 ;  /* 0x0000000000027941 */ /* 0x000fea0003800200 */
.L_x_18686:
        /* <DEDUP_REMOVED lines=31> */
[----:B------:R-:W-:Y:S01]  /*9e30*/  IADD3 R145, PT, PT, R216, -0x4ab325aa, RZ ;  /* 0xb54cda56d8917810 */ /* 0x000fe20007ffe0ff */
        /* <DEDUP_REMOVED lines=29> */
.L_x_18684:
[----:B------:R-:W-:Y:S05]  /*a010*/  BSYNC.RECONVERGENT B1 ;  /* 0x0000000000017941 */ /* 0x000fea0003800200 */
.L_x_18683:
[----:B------:R-:W-:Y:S01]  /*a020*/  I2FP.F32.U32 R15, R15 ;  /* 0x0000000f000f7245 */ /* 0x000fe20000201000 */
[----:B------:R-:W-:Y:S01]  /*a030*/  HADD2.F32 R146, -RZ, R130.H1_H1 ;  /* 0x30000082ff927230 */ /* 0x000fe20000004100 */
        /* <DEDUP_REMOVED lines=21> */
.L_x_18690:
        /* <DEDUP_REMOVED lines=13> */
.L_x_18692:
[----:B------:R-:W-:Y:S05]  /*a260*/  BSYNC.RECONVERGENT B2 ;  /* 0x0000000000027941 */ /* 0x000fea0003800200 */
.L_x_18691:
        /* <DEDUP_REMOVED lines=15> */
[----:B------:R-:W-:Y:S01]  /*a360*/  LOP3.LUT R15, R15, R212, R201, 0x96, !PT ;  /* 0x000000d40f0f7212 */ /* 0x000fe200078e96c9 */
[----:B------:R-:W-:Y:S02]  /*a370*/  IMAD.MOV.U32 R4, RZ, RZ, R196 ;  /* 0x000000ffff047224 */ /* 0x000fe400078e00c4 */
        /* <DEDUP_REMOVED lines=36> */
[----:B------:R-:W-:Y:S02]  /*a5c0*/  HFMA2 R199, -RZ, RZ, 0, 0 ;  /* 0x00000000ffc77431 */ /* 0x000fe400000001ff */
[----:B------:R-:W-:Y:S01]  /*a5d0*/  VIADD R3, R216, 0x8ff34781 ;  /* 0x8ff34781d8037836 */ /* 0x000fe20000000000 */
[----:B------:R-:W-:Y:S01]  /*a5e0*/  MOV R8, R212 ;  /* 0x000000d400087202 */ /* 0x000fe20000000f00 */
[----:B------:R-:W-:-:S03]  /*a5f0*/  IMAD.WIDE.U32 R202, R15, -0x2daee0ad, RZ ;  /* 0xd2511f530fca7825 */ /* 0x000fc600078e00ff */
[----:B------:R-:W-:Y:S01]  /*a600*/  LOP3.LUT R2, R3, R2, R213, 0x96, !PT ;  /* 0x0000000203027212 */ /* 0x000fe200078e96d5 */
[----:B------:R-:W-:Y:S02]  /*a610*/  VIADD R15, R217, 0x96a522ad ;  /* 0x96a522add90f7836 */ /* 0x000fe40000000000 */
[----:B------:R-:W-:-:S03]  /*a620*/  IMAD.MOV.U32 R196, RZ, RZ, R202 ;  /* 0x000000ffffc47224 */ /* 0x000fc600078e00ca */
[----:B------:R-:W-:-:S07]  /*a630*/  LOP3.LUT R3, R15, R200, R203, 0x96, !PT ;  /* 0x000000c80f037212 */ /* 0x000fce00078e96cb */
.L_x_18689:
[----:B------:R-:W-:Y:S05]  /*a640*/  BSYNC.RECONVERGENT B1 ;  /* 0x0000000000017941 */ /* 0x000fea0003800200 */
.L_x_18688:
[----:B------:R-:W-:Y:S01]  /*a650*/  ISETP.NE.AND P5, PT, R199, 0x1, PT ;  /* 0x00000001c700780c */ /* 0x000fe20003fa5270 */
[----:B------:R-:W-:Y:S01]  /*a660*/  BSSY.RECONVERGENT B1, `(.L_x_18693) ;  /* 0x000005c000017945 */ /* 0x000fe20003800200 */
[----:B------:R-:W-:Y:S01]  /*a670*/  I2FP.F32.U32 R15, R4 ;  /* 0x00000004000f7245 */ /* 0x000fe20000201000 */
[----:B------:R-:W-:Y:S02]  /*a680*/  HADD2.F32 R4, -RZ, R147.H0_H0 ;  /* 0x20000093ff047230 */ /* 0x000fe40000004100 */
        /* <DEDUP_REMOVED lines=14> */
.L_x_18695:
        /* <DEDUP_REMOVED lines=13> */
.L_x_18697:
[----:B------:R-:W-:Y:S05]  /*a840*/  BSYNC.RECONVERGENT B2 ;  /* 0x0000000000027941 */ /* 0x000fea0003800200 */
.L_x_18696:
        /* <DEDUP_REMOVED lines=51> */
[----:B------:R-:W-:-:S03]  /*ab80*/  LOP3.LUT R3, R3, R2, R203, 0x96, !PT ;  /* 0x0000000203037212 */ /* 0x000fc600078e96cb */
        /* <DEDUP_REMOVED lines=9> */
.L_x_18694:
[----:B------:R-:W-:Y:S05]  /*ac20*/  BSYNC.RECONVERGENT B1 ;  /* 0x0000000000017941 */ /* 0x000fea0003800200 */
.L_x_18693:
[----:B------:R-:W-:Y:S01]  /*ac30*/  I2FP.F32.U32 R15, R15 ;  /* 0x0000000f000f7245 */ /* 0x000fe20000201000 */
[----:B------:R-:W-:Y:S01]  /*ac40*/  HADD2.F32 R200, -RZ, R131.H0_H0 ;  /* 0x20000083ffc87230 */ /* 0x000fe20000004100 */
        /* <DEDUP_REMOVED lines=21> */
.L_x_18700:
        /* <DEDUP_REMOVED lines=13> */
.L_x_18702:
[----:B------:R-:W-:Y:S05]  /*ae70*/  BSYNC.RECONVERGENT B2 ;  /* 0x0000000000027941 */ /* 0x000fea0003800200 */
.L_x_18701:
        /* <DEDUP_REMOVED lines=61> */
.L_x_18699:
[----:B------:R-:W-:Y:S05]  /*b250*/  BSYNC.RECONVERGENT B1 ;  /* 0x0000000000017941 */ /* 0x000fea0003800200 */
.L_x_18698:
[----:B------:R-:W-:Y:S01]  /*b260*/  ISETP.NE.AND P6, PT, R203, 0x1, PT ;  /* 0x00000001cb00780c */ /* 0x000fe20003fc5270 */
[----:B------:R-:W-:Y:S01]  /*b270*/  HADD2.F32 R202, -RZ, R147.H1_H1 ;  /* 0x30000093ffca7230 */ /* 0x000fe20000004100 */
        /* <DEDUP_REMOVED lines=16> */
.L_x_18705:
        /* <DEDUP_REMOVED lines=15> */
.L_x_18707:
[----:B------:R-:W-:Y:S05]  /*b470*/  BSYNC.RECONVERGENT B2 ;  /* 0x0000000000027941 */ /* 0x000fea0003800200 */
.L_x_18706:
        /* <DEDUP_REMOVED lines=51> */
[----:B------:R-:W-:-:S03]  /*b7b0*/  LOP3.LUT R3, R3, R2, R203, 0x96, !PT ;  /* 0x0000000203037212 */ /* 0x000fc600078e96cb */
[----:B------:R-:W-:-:S04]  /*b7c0*/  IMAD.WIDE.U32 R214, R199, -0x326172a9, RZ ;  /* 0xcd9e8d57c7d67825 */ /* 0x000fc800078e00ff */
[----:B------:R-:W-:Y:S01]  /*b7d0*/  VIADD R199, R216, 0x8ff34781 ;  /* 0x8ff34781d8c77836 */ /* 0x000fe20000000000 */
[----:B------:R-:W-:Y:S01]  /*b7e0*/  MOV R8, R214 ;  /* 0x000000d600087202 */ /* 0x000fe20000000f00 */
[----:B------:R-:W-:-:S03]  /*b7f0*/  IMAD.WIDE.U32 R212, R3, -0x2daee0ad, RZ ;  /* 0xd2511f5303d47825 */ /* 0x000fc600078e00ff */
[----:B------:R-:W-:Y:S01]  /*b800*/  LOP3.LUT R2, R199, R202, R215, 0x96, !PT ;  /* 0x000000cac7027212 */ /* 0x000fe200078e96d7 */
[----:B------:R-:W-:Y:S02]  /*b810*/  VIADD R3, R217, 0x96a522ad ;  /* 0x96a522add9037836 */ /* 0x000fe40000000000 */
[----:B------:R-:W-:Y:S02]  /*b820*/  IMAD.MOV.U32 R199, RZ, RZ, R196 ;  /* 0x000000ffffc77224 */ /* 0x000fe400078e00c4 */
[----:B------:R-:W-:Y:S01]  /*b830*/  IMAD.MOV.U32 R196, RZ, RZ, R212 ;  /* 0x000000ffffc47224 */ /* 0x000fe200078e00d4 */
[----:B------:R-:W-:-:S07]  /*b840*/  LOP3.LUT R3, R3, R200, R213, 0x96, !PT ;  /* 0x000000c803037212 */ /* 0x000fce00078e96d5 */
.L_x_18704:
[----:B------:R-:W-:Y:S05]  /*b850*/  BSYNC.RECONVERGENT B1 ;  /* 0x0000000000017941 */ /* 0x000fea0003800200 */
.L_x_18703:
[----:B------:R-:W-:Y:S01]  /*b860*/  I2FP.F32.U32 R199, R199 ;  /* 0x000000c700c77245 */ /* 0x000fe20000201000 */
[----:B------:R-:W-:Y:S01]  /*b870*/  HADD2.F32 R200, -RZ, R131.H1_H1 ;  /* 0x30000083ffc87230 */ /* 0x000fe20000004100 */
[----:B------:R-:W-:-:S03]  /*b880*/  FSEL R147, R147, RZ, P5 ;  /* 0x000000ff93937208 */ /* 0x000fc60002800000 */
[----:B------:R-:W-:Y:S01]  /*b890*/  FFMA.FTZ R198, R199, R198, 1.1641532182693481445e-10 ;  /* 0x2f000000c7c67423 */ /* 0x000fe200000100c6 */
[----:B------:R-:W-:-:S04]  /*b8a0*/  FMUL.FTZ R200, R200, R197 ;  /* 0x000000c5c8c87220 */ /* 0x000fc80000410000 */
[----:B------:R-:W-:-:S04]  /*b8b0*/  FSETP.GTU.FTZ.AND P6, PT, R198, R7, PT ;  /* 0x00000007c600720b */ /* 0x000fc80003fdc000 */
[----:B------:R-:W-:Y:S02]  /*b8c0*/  FSEL R200, R200, RZ, !P6 ;  /* 0x000000ffc8c87208 */ /* 0x000fe40007000000 */
[----:B------:R-:W-:-:S03]  /*b8d0*/  SEL R204, RZ, 0x1, P6 ;  /* 0x00000001ffcc7807 */ /* 0x000fc60003000000 */
[----:B------:R-:W-:-:S04]  /*b8e0*/  FADD.FTZ R147, R200, R147 ;  /* 0x00000093c8937221 */ /* 0x000fc80000010000 */
[----:B------:R-:W-:-:S07]  /*b8f0*/  @P1 FADD.FTZ R147, R139, R147 ;  /* 0x000000938b931221 */ /* 0x000fce0000010000 */
.L_x_18627:
        /* <DEDUP_REMOVED lines=44> */
.L_x_18708:
[----:B------:R-:W-:Y:S01]  /*bbc0*/  IMAD.MOV.U32 R7, RZ, RZ, R196 ;  /* 0x000000ffff077224 */ /* 0x000fe200078e00c4 */
[----:B------:R-:W-:-:S07]  /*bbd0*/  IADD3 R196, PT, PT, R211, 0x80, RZ ;  /* 0x00000080d3c47810 */ /* 0x000fce0007ffe0ff */
.L_x_18585:
[----:B0-----:R-:W-:Y:S05]  /*bbe0*/  BSYNC.RECONVERGENT B0 ;  /* 0x0000000000007941 */ /* 0x001fea0003800200 */
.L_x_18584:
        /* <DEDUP_REMOVED lines=36> */
.L_x_18714:
        /* <DEDUP_REMOVED lines=13> */
.L_x_18716:
[----:B------:R-:W-:Y:S05]  /*bf00*/  BSYNC.RECONVERGENT B2 ;  /* 0x0000000000027941 */ /* 0x000fea0003800200 */
.L_x_18715:
        /* <DEDUP_REMOVED lines=59> */
.L_x_18713:
[----:B------:R-:W-:Y:S05]  /*c2c0*/  BSYNC.RECONVERGENT B1 ;  /* 0x0000000000017941 */ /* 0x000fea0003800200 */
.L_x_18712:
        /* <DEDUP_REMOVED lines=10> */
[----:B-1----:R-:W-:Y:S01]  /*c370*/  FSETP.LE.FTZ.AND P4, PT, R4, R199, PT ;  /* 0x000000c70400720b */ /* 0x002fe20003f93000 */
[----:B-----5:R-:W-:-:S05]  /*c380*/  HADD2.F32 R4, -RZ, R152.H0_H0 ;  /* 0x20000098ff047230 */ /* 0x020fca0000004100 */
[----:B--2---:R-:W-:-:S07]  /*c390*/  FMUL.FTZ R4, R4, R197 ;  /* 0x000000c504047220 */ /* 0x004fce0000410000 */
        /* <DEDUP_REMOVED lines=10> */
.L_x_18719:
        /* <DEDUP_REMOVED lines=13> */
.L_x_18721:
[----:B------:R-:W-:Y:S05]  /*c510*/  BSYNC.RECONVERGENT B2 ;  /* 0x0000000000027941 */ /* 0x000fea0003800200 */
.L_x_18720:
        /* <DEDUP_REMOVED lines=60> */
.L_x_18718:
[----:B------:R-:W-:Y:S05]  /*c8e0*/  BSYNC.RECONVERGENT B1 ;  /* 0x0000000000017941 */ /* 0x000fea0003800200 */
.L_x_18717:
        /* <DEDUP_REMOVED lines=9> */
[----:B0-----:R-:W-:Y:S02]  /*c980*/  FSEL R148, R12, RZ, !P2 ;  /* 0x000000ff0c947208 */ /* 0x001fe40005000000 */
        /* <DEDUP_REMOVED lines=13> */
.L_x_18724:
        /* <DEDUP_REMOVED lines=13> */
.L_x_18726:
[----:B------:R-:W-:Y:S05]  /*cb30*/  BSYNC.RECONVERGENT B2 ;  /* 0x0000000000027941 */ /* 0x000fea0003800200 */
.L_x_18725:
        /* <DEDUP_REMOVED lines=61> */
.L_x_18723:
[----:B------:R-:W-:Y:S05]  /*cf10*/  BSYNC.RECONVERGENT B1 ;  /* 0x0000000000017941 */ /* 0x000fea0003800200 */
.L_x_18722:
        /* <DEDUP_REMOVED lines=20> */
.L_x_18729:
        /* <DEDUP_REMOVED lines=13> */
.L_x_18731:
[----:B------:R-:W-:Y:S05]  /*d130*/  BSYNC.RECONVERGENT B2 ;  /* 0x0000000000027941 */ /* 0x000fea0003800200 */
.L_x_18730:
        /* <DEDUP_REMOVED lines=61> */
.L_x_18728:
[----:B------:R-:W-:Y:S05]  /*d510*/  BSYNC.RECONVERGENT B1 ;  /* 0x0000000000017941 */ /* 0x000fea0003800200 */
.L_x_18727:
[----:B------:R-:W-:Y:S01]  /*d520*/  I2FP.F32.U32 R10, R10 ;  /* 0x0000000a000a7245 */ /* 0x000fe20000201000 */
[----:B------:R-:W-:Y:S01]  /*d530*/  HADD2.F32 R12, -RZ, R128.H1_H1 ;  /* 0x30000080ff0c7230 */ /* 0x000fe20000004100 */
        /* <DEDUP_REMOVED lines=21> */
.L_x_18734:
        /* <DEDUP_REMOVED lines=13> */
.L_x_18736:
[----:B------:R-:W-:Y:S05]  /*d760*/  BSYNC.RECONVERGENT B2 ;  /* 0x0000000000027941 */ /* 0x000fea0003800200 */
.L_x_18735:
        /* <DEDUP_REMOVED lines=61> */
.L_x_18733:
[----:B------:R-:W-:Y:S05]  /*db40*/  BSYNC.RECONVERGENT B1 ;  /* 0x0000000000017941 */ /* 0x000fea0003800200 */
.L_x_18732:
[----:B------:R-:W-:Y:S01]  /*db50*/  I2FP.F32.U32 R4, R4 ;  /* 0x0000000400047245 */ /* 0x000fe20000201000 */
[----:B------:R-:W-:Y:S01]  /*db60*/  HADD2.F32 R12, -RZ, R153.H0_H0 ;  /* 0x20000099ff0c7230 */ /* 0x000fe20000004100 */
[----:B------:R-:W-:Y:S01]  /*db70*/  ISETP.NE.AND P2, PT, R14, 0x1, PT ;  /* 0x000000010e00780c */ /* 0x000fe20003f45270 */
[----:B------:R-:W-:Y:S01]  /*db80*/  BSSY.RECONVERGENT B1, `(.L_x_18737) ;  /* 0x000005c000017945 */ /* 0x000fe20003800200 */
[----:B------:R-:W-:Y:S01]  /*db90*/  LOP3.LUT R210, R210, 0xfffffffb, RZ, 0xc0, !PT ;  /* 0xfffffffbd2d27812 */ /* 0x000fe200078ec0ff */
[----:B------:R-:W-:Y:S01]  /*dba0*/  FFMA.FTZ R4, R4, R7, 1.1641532182693481445e-10 ;  /* 0x2f00000004047423 */ /* 0x000fe20000010007 */
[----:B------:R-:W-:Y:S02]  /*dbb0*/  HFMA2 R15, -RZ, RZ, 0, 1.1920928955078125e-07 ;  /* 0x00000002ff0f7431 */ /* 0x000fe400000001ff */
        /* <DEDUP_REMOVED lines=13> */
.L_x_18739:
        /* <DEDUP_REMOVED lines=13> */
.L_x_18741:
[----:B------:R-:W-:Y:S05]  /*dd60*/  BSYNC.RECONVERGENT B2 ;  /* 0x0000000000027941 */ /* 0x000fea0003800200 */
.L_x_18740:
        /* <DEDUP_REMOVED lines=61> */
.L_x_18738:
[----:B------:R-:W-:Y:S05]  /*e140*/  BSYNC.RECONVERGENT B1 ;  /* 0x0000000000017941 */ /* 0x000fea0003800200 */
.L_x_18737:
        /* <DEDUP_REMOVED lines=23> */
.L_x_18744:
        /* <DEDUP_REMOVED lines=13> */
.L_x_18746:
[----:B------:R-:W-:Y:S05]  /*e390*/  BSYNC.RECONVERGENT B2 ;  /* 0x0000000000027941 */ /* 0x000fea0003800200 */
.L_x_18745:
        /* <DEDUP_REMOVED lines=61> */
.L_x_18743:
[----:B------:R-:W-:Y:S05]  /*e770*/  BSYNC.RECONVERGENT B1 ;  /* 0x0000000000017941 */ /* 0x000fea0003800200 */
.L_x_18742:
[----:B------:R-:W-:Y:S01]  /*e780*/  I2FP.F32.U32 R4, R4 ;  /* 0x0000000400047245 */ /* 0x000fe20000201000 */
[----:B------:R-:W-:Y:S01]  /*e790*/  HADD2.F32 R14, -RZ, R153.H1_H1 ;  /* 0x30000099ff0e7230 */ /* 0x000fe20000004100 */
        /* <DEDUP_REMOVED lines=18> */
.L_x_18749:
        /* <DEDUP_REMOVED lines=13> */
.L_x_18751:
[----:B------:R-:W-:Y:S05]  /*e990*/  BSYNC.RECONVERGENT B2 ;  /* 0x0000000000027941 */ /* 0x000fea0003800200 */
.L_x_18750:
        /* <DEDUP_REMOVED lines=61> */
.L_x_18748:
[----:B------:R-:W-:Y:S05]  /*ed70*/  BSYNC.RECONVERGENT B1 ;  /* 0x0000000000017941 */ /* 0x000fea0003800200 */
.L_x_18747:
[----:B------:R-:W-:Y:S01]  /*ed80*/  I2FP.F32.U32 R12, R13 ;  /* 0x0000000d000c7245 */ /* 0x000fe20000201000 */
[----:B------:R-:W-:Y:S01]  /*ed90*/  HADD2.F32 R14, -RZ, R129.H1_H1 ;  /* 0x30000081ff0e7230 */ /* 0x000fe20000004100 */
        /* <DEDUP_REMOVED lines=21> */
.L_x_18754:
        /* <DEDUP_REMOVED lines=13> */
.L_x_18756:
[----:B------:R-:W-:Y:S05]  /*efc0*/  BSYNC.RECONVERGENT B2 ;  /* 0x0000000000027941 */ /* 0x000fea0003800200 */
.L_x_18755:
        /* <DEDUP_REMOVED lines=61> */
.L_x_18753:
[----:B------:R-:W-:Y:S05]  /*f3a0*/  BSYNC.RECONVERGENT B1 ;  /* 0x0000000000017941 */ /* 0x000fea0003800200 */
.L_x_18752:
[----:B------:R-:W-:Y:S01]  /*f3b0*/  ISETP.NE.AND P3, PT, R153, 0x1, PT ;  /* 0x000000019900780c */ /* 0x000fe20003f65270 */
[----:B------:R-:W-:Y:S01]  /*f3c0*/  HADD2.F32 R152, -RZ, R154.H0_H0 ;  /* 0x2000009aff987230 */ /* 0x000fe20000004100 */
        /* <DEDUP_REMOVED lines=16> */
.L_x_18759:
        /* <DEDUP_REMOVED lines=13> */
.L_x_18761:
[----:B------:R-:W-:Y:S05]  /*f5a0*/  BSYNC.RECONVERGENT B2 ;  /* 0x0000000000027941 */ /* 0x000fea0003800200 */
.L_x_18760:
        /* <DEDUP_REMOVED lines=54> */
[----:B------:R-:W-:-:S04]  /*f910*/  IMAD.WIDE.U32 R152, R13, -0x2daee0ad, RZ ;  /* 0xd2511f530d987825 */ /* 0x000fc800078e00ff */
[----:B------:R-:W-:Y:S01]  /*f920*/  HFMA2 R200, -RZ, RZ, 0, 0 ;  /* 0x00000000ffc87431 */ /* 0x000fe200000001ff */
[----:B------:R-:W-:Y:S01]  /*f930*/  LOP3.LUT R2, R3, R2, R201, 0x96, !PT ;  /* 0x0000000203027212 */ /* 0x000fe200078e96c9 */
[----:B------:R-:W-:-:S05]  /*f940*/  VIADD R13, R217, 0x96a522ad ;  /* 0x96a522add90d7836 */ /* 0x000fca0000000000 */
[----:B------:R-:W-:Y:S01]  /*f950*/  LOP3.LUT R3, R13, R14, R153, 0x96, !PT ;  /* 0x0000000e0d037212 */ /* 0x000fe200078e9699 */
[----:B------:R-:W-:Y:S02]  /*f960*/  IMAD.MOV.U32 R13, RZ, RZ, R198 ;  /* 0x000000ffff0d7224 */ /* 0x000fe400078e00c6 */
[----:B------:R-:W-:-:S07]  /*f970*/  IMAD.MOV.U32 R198, RZ, RZ, R152 ;  /* 0x000000ffffc67224 */ /* 0x000fce00078e0098 */
.L_x_18758:
[----:B------:R-:W-:Y:S05]  /*f980*/  BSYNC.RECONVERGENT B1 ;  /* 0x0000000000017941 */ /* 0x000fea0003800200 */
.L_x_18757:
        /* <DEDUP_REMOVED lines=23> */
.L_x_18764:
        /* <DEDUP_REMOVED lines=13> */
.L_x_18766:
[----:B------:R-:W-:Y:S05]  /*fbd0*/  BSYNC.RECONVERGENT B2 ;  /* 0x0000000000027941 */ /* 0x000fea0003800200 */
.L_x_18765:
        /* <DEDUP_REMOVED lines=61> */
.L_x_18763:
[----:B------:R-:W-:Y:S05]  /*ffb0*/  BSYNC.RECONVERGENT B1 ;  /* 0x0000000000017941 */ /* 0x000fea0003800200 */
.L_x_18762:
[----:B------:R-:W-:Y:S01]  /*ffc0*/  ISETP.NE.AND P4, PT, R153, 0x1, PT ;  /* 0x000000019900780c */ /* 0x000fe20003f85270 */
[----:B------:R-:W-:Y:S01]  /*ffd0*/  HADD2.F32 R154, -RZ, R154.H1_H1 ;  /* 0x3000009aff9a7230 */ /* 0x000fe20000004100 */
        /* <DEDUP_REMOVED lines=16> */
.L_x_18769:
        /* <DEDUP_REMOVED lines=13> */
.L_x_18771:
[----:B------:R-:W-:Y:S05]  /*101b0*/  BSYNC.RECONVERGENT B2 ;  /* 0x0000000000027941 */ /* 0x000fea0003800200 */
.L_x_18770:
        /* <DEDUP_REMOVED lines=61> */
.L_x_18768:
[----:B------:R-:W-:Y:S05]  /*10590*/  BSYNC.RECONVERGENT B1 ;  /* 0x0000000000017941 */ /* 0x000fea0003800200 */
.L_x_18767:
        /* <DEDUP_REMOVED lines=23> */
.L_x_18774:
        /* <DEDUP_REMOVED lines=13> */
.L_x_18776:
[----:B------:R-:W-:Y:S05]  /*107e0*/  BSYNC.RECONVERGENT B2 ;  /* 0x0000000000027941 */ /* 0x000fea0003800200 */
.L_x_18775:
        /* <DEDUP_REMOVED lines=52> */
[----:B------:R-:W-:-:S03]  /*10b30*/  LOP3.LUT R3, R3, R2, R203, 0x96, !PT ;  /* 0x0000000203037212 */ /* 0x000fc600078e96cb */
[----:B------:R-:W-:-:S04]  /*10b40*/  IMAD.WIDE.U32 R214, R15, -0x326172a9, RZ ;  /* 0xcd9e8d570fd67825 */ /* 0x000fc800078e00ff */
[----:B------:R-:W-:Y:S01]  /*10b50*/  IMAD.WIDE.U32 R212, R3, -0x2daee0ad, RZ ;  /* 0xd2511f5303d47825 */ /* 0x000fe200078e00ff */
[----:B------:R-:W-:-:S03]  /*10b60*/  MOV R8, R214 ;  /* 0x000000d600087202 */ /* 0x000fc60000000f00 */
[----:B------:R-:W-:Y:S02]  /*10b70*/  VIADD R15, R216, 0x8ff34781 ;  /* 0x8ff34781d80f7836 */ /* 0x000fe40000000000 */
[----:B------:R-:W-:Y:S02]  /*10b80*/  VIADD R3, R217, 0x96a522ad ;  /* 0x96a522add9037836 */ /* 0x000fe40000000000 */
[----:B------:R-:W-:Y:S01]  /*10b90*/  IMAD.MOV.U32 R198, RZ, RZ, R212 ;  /* 0x000000ffffc67224 */ /* 0x000fe200078e00d4 */
[----:B------:R-:W-:Y:S02]  /*10ba0*/  LOP3.LUT R2, R15, R202, R215, 0x96, !PT ;  /* 0x000000ca0f027212 */ /* 0x000fe400078e96d7 */
[----:B------:R-:W-:-:S07]  /*10bb0*/  LOP3.LUT R3, R3, R200, R213, 0x96, !PT ;  /* 0x000000c803037212 */ /* 0x000fce00078e96d5 */
.L_x_18773:
[----:B------:R-:W-:Y:S05]  /*10bc0*/  BSYNC.RECONVERGENT B1 ;  /* 0x0000000000017941 */ /* 0x000fea0003800200 */
.L_x_18772:
[----:B------:R-:W-:Y:S01]  /*10bd0*/  ISETP.NE.AND P5, PT, R201, 0x1, PT ;  /* 0x00000001c900780c */ /* 0x000fe20003fa5270 */
[----:B------:R-:W-:Y:S01]  /*10be0*/  HADD2.F32 R200, -RZ, R155.H0_H0 ;  /* 0x2000009bffc87230 */ /* 0x000fe20000004100 */
        /* <DEDUP_REMOVED lines=16> */
.L_x_18779:
        /* <DEDUP_REMOVED lines=13> */
.L_x_18781:
[----:B------:R-:W-:Y:S05]  /*10dc0*/  BSYNC.RECONVERGENT B2 ;  /* 0x0000000000027941 */ /* 0x000fea0003800200 */
.L_x_18780:
        /* <DEDUP_REMOVED lines=59> */
[----:B------:R-:W-:Y:S01]  /*11180*/  LOP3.LUT R3, R3, R200, R213, 0x96, !PT ;  /* 0x000000c803037212 */ /* 0x000fe200078e96d5 */
[----:B------:R-:W-:-:S07]  /*11190*/  IMAD.MOV.U32 R202, RZ, RZ, RZ ;  /* 0x000000ffffca7224 */ /* 0x000fce00078e00ff */
.L_x_18778:
[----:B------:R-:W-:Y:S05]  /*111a0*/  BSYNC.RECONVERGENT B1 ;  /* 0x0000000000017941 */ /* 0x000fea0003800200 */
.L_x_18777:
        /* <DEDUP_REMOVED lines=23> */
.L_x_18784:
        /* <DEDUP_REMOVED lines=13> */
.L_x_18786:
[----:B------:R-:W-:Y:S05]  /*113f0*/  BSYNC.RECONVERGENT B2 ;  /* 0x0000000000027941 */ /* 0x000fea0003800200 */
.L_x_18785:
        /* <DEDUP_REMOVED lines=61> */
.L_x_18783:
[----:B------:R-:W-:Y:S05]  /*117d0*/  BSYNC.RECONVERGENT B1 ;  /* 0x0000000000017941 */ /* 0x000fea0003800200 */
.L_x_18782:
[----:B------:R-:W-:Y:S01]  /*117e0*/  ISETP.NE.AND P6, PT, R203, 0x1, PT ;  /* 0x00000001cb00780c */ /* 0x000fe20003fc5270 */
[----:B------:R-:W-:Y:S01]  /*117f0*/  HADD2.F32 R202, -RZ, R155.H1_H1 ;  /* 0x3000009bffca7230 */ /* 0x000fe20000004100 */
[----:B------:R-:W-:Y:S01]  /*11800*/  I2FP.F32.U32 R4, R4 ;  /* 0x0000000400047245 */ /* 0x000fe20000201000 */
[----:B------:R-:W-:Y:S01]  /*11810*/  BSSY.RECONVERGENT B1, `(.L_x_18787) ;  /* 0x000005c000017945 */ /* 0x000fe20003800200 */
[----:B------:R-:W-:Y:S02]  /*11820*/  MOV R201, R8 ;  /* 0x0000000800c97202 */ /* 0x000fe40000000f00 */
[----:B------:R-:W-:Y:S01]  /*11830*/  FMUL.FTZ R155, R202, R197 ;  /* 0x000000c5ca9b7220 */ /* 0x000fe20000410000 */
        /* <DEDUP_REMOVED lines=12> */
.L_x_18789:
        /* <DEDUP_REMOVED lines=15> */
.L_x_18791:
[----:B------:R-:W-:Y:S05]  /*119f0*/  BSYNC.RECONVERGENT B2 ;  /* 0x0000000000027941 */ /* 0x000fea0003800200 */
.L_x_18790:
        /* <DEDUP_REMOVED lines=61> */
.L_x_18788:
[----:B------:R-:W-:Y:S05]  /*11dd0*/  BSYNC.RECONVERGENT B1 ;  /* 0x0000000000017941 */ /* 0x000fea0003800200 */
.L_x_18787:
[----:B------:R-:W-:Y:S01]  /*11de0*/  I2FP.F32.U32 R200, R201 ;  /* 0x000000c900c87245 */ /* 0x000fe20000201000 */
[----:B------:R-:W-:-:S04]  /*11df0*/  HADD2.F32 R202, -RZ, R131.H1_H1 ;  /* 0x30000083ffca7230 */ /* 0x000fc80000004100 */
[----:B------:R-:W-:Y:S01]  /*11e00*/  FFMA.FTZ R200, R200, R7, 1.1641532182693481445e-10 ;  /* 0x2f000000c8c87423 */ /* 0x000fe20000010007 */
[----:B------:R-:W-:-:S04]  /*11e10*/  FMUL.FTZ R7, R202, R197 ;  /* 0x000000c5ca077220 */ /* 0x000fc80000410000 */
[----:B------:R-:W-:Y:S02]  /*11e20*/  FSETP.GTU.FTZ.AND P6, PT, R200, R199, PT ;  /* 0x000000c7c800720b */ /* 0x000fe40003fdc000 */
[----:B------:R-:W-:Y:S02]  /*11e30*/  FSEL R200, R155, RZ, P5 ;  /* 0x000000ff9bc87208 */ /* 0x000fe40002800000 */
[----:B------:R-:W-:Y:S02]  /*11e40*/  FSEL R7, R7, RZ, !P6 ;  /* 0x000000ff07077208 */ /* 0x000fe40007000000 */
[----:B------:R-:W-:-:S03]  /*11e50*/  SEL R204, RZ, 0x1, P6 ;  /* 0x00000001ffcc7807 */ /* 0x000fc60003000000 */
[----:B------:R-:W-:-:S04]  /*11e60*/  FADD.FTZ R155, R7, R200 ;  /* 0x000000c8079b7221 */ /* 0x000fc80000010000 */
[----:B------:R-:W-:Y:S01]  /*11e70*/  @P1 FADD.FTZ R155, R139, R155 ;  /* 0x0000009b8b9b1221 */ /* 0x000fe20000010000 */
[----:B------:R-:W-:Y:S06]  /*11e80*/  BRA `(.L_x_18792) ;  /* 0x0000003000547947 */ /* 0x000fec0003800000 */
.L_x_18711:
[----:B------:R-:W-:Y:S01]  /*11e90*/  ISETP.NE.AND P2, PT, R4, 0x1, PT ;  /* 0x000000010400780c */ /* 0x000fe20003f45270 */
[----:B------:R-:W-:Y:S01]  /*11ea0*/  BSSY.RECONVERGENT B1, `(.L_x_18793) ;  /* 0x0000059000017945 */ /* 0x000fe20003800200 */
[----:B0-----:R-:W-:Y:S01]  /*11eb0*/  IMAD.MOV.U32 R150, RZ, RZ, 0x2 ;  /* 0x00000002ff967424 */ /* 0x001fe200078e00ff */
        /* <DEDUP_REMOVED lines=13> */
.L_x_18795:
        /* <DEDUP_REMOVED lines=13> */
.L_x_18797:
[----:B------:R-:W-:Y:S05]  /*12060*/  BSYNC.RECONVERGENT B2 ;  /* 0x0000000000027941 */ /* 0x000fea0003800200 */
.L_x_18796:
        /* <DEDUP_REMOVED lines=59> */
[----:B------:R-:W-:-:S07]  /*12420*/  MOV R148, R7 ;  /* 0x0000000700947202 */ /* 0x000fce0000000f00 */
.L_x_18794:
[----:B------:R-:W-:Y:S05]  /*12430*/  BSYNC.RECONVERGENT B1 ;  /* 0x0000000000017941 */ /* 0x000fea0003800200 */
.L_x_18793:
        /* <DEDUP_REMOVED lines=8> */
[----:B-----5:R-:W-:Y:S02]  /*124c0*/  HADD2.F32 R149, -RZ, R152.H0_H0 ;  /* 0x20000098ff957230 */ /* 0x020fe40000004100 */
[----:B0-----:R-:W-:Y:S01]  /*124d0*/  FSETP.LE.FTZ.AND P3, PT, R4, R7, PT ;  /* 0x000000070400720b */ /* 0x001fe20003f73000 */
        /* <DEDUP_REMOVED lines=11> */
.L_x_18800:
        /* <DEDUP_REMOVED lines=13> */
.L_x_18802:
[----:B------:R-:W-:Y:S05]  /*12660*/  BSYNC.RECONVERGENT B2 ;  /* 0x0000000000027941 */ /* 0x000fea0003800200 */
.L_x_18801:
        /* <DEDUP_REMOVED lines=28> */
[----:B------:R-:W-:-:S03]  /*12830*/  VIADD R197, R217, 0xa9066899 ;  /* 0xa9066899d9c57836 */ /* 0x000fc60000000000 */
        /* <DEDUP_REMOVED lines=32> */
.L_x_18799:
[----:B------:R-:W-:Y:S05]  /*12a40*/  BSYNC.RECONVERGENT B1 ;  /* 0x0000000000017941 */ /* 0x000fea0003800200 */
.L_x_18798:
        /* <DEDUP_REMOVED lines=19> */
.L_x_18805:
        /* <DEDUP_REMOVED lines=13> */
.L_x_18807:
[----:B------:R-:W-:Y:S05]  /*12c50*/  BSYNC.RECONVERGENT B2 ;  /* 0x0000000000027941 */ /* 0x000fea0003800200 */
.L_x_18806:
        /* <DEDUP_REMOVED lines=54> */
[----:B------:R-:W-:Y:S02]  /*12fc0*/  HFMA2 R199, -RZ, RZ, 0, 0 ;  /* 0x00000000ffc77431 */ /* 0x000fe400000001ff */
[----:B------:R-:W-:Y:S01]  /*12fd0*/  IMAD.WIDE.U32 R202, R3, -0x2daee0ad, RZ ;  /* 0xd2511f5303ca7825 */ /* 0x000fe200078e00ff */
[----:B------:R-:W-:Y:S02]  /*12fe0*/  LOP3.LUT R2, R151, R200, R213, 0x96, !PT ;  /* 0x000000c897027212 */ /* 0x000fe400078e96d5 */
[----:B------:R-:W-:Y:S01]  /*12ff0*/  MOV R8, R212 ;  /* 0x000000d400087202 */ /* 0x000fe20000000f00 */
[----:B------:R-:W-:Y:S02]  /*13000*/  VIADD R3, R217, 0x96a522ad ;  /* 0x96a522add9037836 */ /* 0x000fe40000000000 */
[----:B------:R-:W-:-:S03]  /*13010*/  IMAD.MOV.U32 R198, RZ, RZ, R202 ;  /* 0x000000ffffc67224 */ /* 0x000fc600078e00ca */
[----:B------:R-:W-:-:S07]  /*13020*/  LOP3.LUT R3, R3, R150, R203, 0x96, !PT ;  /* 0x0000009603037212 */ /* 0x000fce00078e96cb */
.L_x_18804:
[----:B------:R-:W-:Y:S05]  /*13030*/  BSYNC.RECONVERGENT B1 ;  /* 0x0000000000017941 */ /* 0x000fea0003800200 */
.L_x_18803:
[----:B------:R-:W-:Y:S01]  /*13040*/  I2FP.F32.U32 R151, R4 ;  /* 0x0000000400977245 */ /* 0x000fe20000201000 */
[----:B------:R-:W-:Y:S01]  /*13050*/  BSSY.RECONVERGENT B1, `(.L_x_18808) ;  /* 0x000005d000017945 */ /* 0x000fe20003800200 */
[----:B------:R-:W-:Y:S01]  /*13060*/  ISETP.NE.AND P2, PT, R199, 0x1, PT ;  /* 0x00000001c700780c */ /* 0x000fe20003f45270 */
[----:B------:R-:W-:Y:S01]  /*13070*/  HADD2.F32 R150, -RZ, R153.H0_H0 ;  /* 0x20000099ff967230 */ /* 0x000fe20000004100 */
        /* <DEDUP_REMOVED lines=15> */
.L_x_18810:
        /* <DEDUP_REMOVED lines=13> */
.L_x_18812:
[----:B------:R-:W-:Y:S05]  /*13240*/  BSYNC.RECONVERGENT B2 ;  /* 0x0000000000027941 */ /* 0x000fea0003800200 */
.L_x_18811:
        /* <DEDUP_REMOVED lines=47> */
[----:B------:R-:W-:Y:S02]  /*13540*/  IMAD.MOV.U32 R197, RZ, RZ, RZ ;  /* 0x000000ffffc57224 */ /* 0x000fe400078e00ff */
[----:B------:R-:W-:-:S04]  /*13550*/  IMAD.WIDE.U32 R200, R151, -0x2daee0ad, RZ ;  /* 0xd2511f5397c87825 */ /* 0x000fc800078e00ff */
[----:B------:R-:W-:-:S04]  /*13560*/  IMAD.WIDE.U32 R202, R202, -0x326172a9, RZ ;  /* 0xcd9e8d57caca7825 */ /* 0x000fc800078e00ff */
[----:B------:R-:W-:Y:S01]  /*13570*/  VIADD R151, R217, 0xdb3d7428 ;  /* 0xdb3d7428d9977836 */ /* 0x000fe20000000000 */
[----:B------:R-:W-:-:S04]  /*13580*/  LOP3.LUT R3, R3, R2, R203, 0x96, !PT ;  /* 0x0000000203037212 */ /* 0x000fc800078e96cb */
[----:B------:R-:W-:Y:S01]  /*13590*/  LOP3.LUT R214, R151, R214, R201, 0x96, !PT ;  /* 0x000000d697d67212 */ /* 0x000fe200078e96c9 */
[----:B------:R-:W-:Y:S01]  /*135a0*/  IMAD.WIDE.U32 R212, R3, -0x2daee0ad, RZ ;  /* 0xd2511f5303d47825 */ /* 0x000fe200078e00ff */
[----:B------:R-:W-:-:S03]  /*135b0*/  IADD3 R151, PT, PT, R216, -0x700cb87f, RZ ;  /* 0x8ff34781d8977810 */ /* 0x000fc60007ffe0ff */
[----:B------:R-:W-:-:S04]  /*135c0*/  IMAD.WIDE.U32 R214, R214, -0x326172a9, RZ ;  /* 0xcd9e8d57d6d67825 */ /* 0x000fc800078e00ff */
[----:B------:R-:W-:Y:S01]  /*135d0*/  VIADD R3, R217, 0x96a522ad ;  /* 0x96a522add9037836 */ /* 0x000fe20000000000 */
[----:B------:R-:W-:Y:S01]  /*135e0*/  LOP3.LUT R2, R151, R202, R215, 0x96, !PT ;  /* 0x000000ca97027212 */ /* 0x000fe200078e96d7 */
[----:B------:R-:W-:Y:S02]  /*135f0*/  IMAD.MOV.U32 R8, RZ, RZ, R214 ;  /* 0x000000ffff087224 */ /* 0x000fe400078e00d6 */
[----:B------:R-:W-:Y:S01]  /*13600*/  IMAD.MOV.U32 R198, RZ, RZ, R212 ;  /* 0x000000ffffc67224 */ /* 0x000fe200078e00d4 */
[----:B------:R-:W-:-:S07]  /*13610*/  LOP3.LUT R3, R3, R200, R213, 0x96, !PT ;  /* 0x000000c803037212 */ /* 0x000fce00078e96d5 */
.L_x_18809:
[----:B------:R-:W-:Y:S05]  /*13620*/  BSYNC.RECONVERGENT B1 ;  /* 0x0000000000017941 */ /* 0x000fea0003800200 */
.L_x_18808:
[----:B------:R-:W-:Y:S01]  /*13630*/  I2FP.F32.U32 R151, R4 ;  /* 0x0000000400977245 */ /* 0x000fe20000201000 */
[----:B------:R-:W-:Y:S01]  /*13640*/  BSSY.RECONVERGENT B1, `(.L_x_18813) ;  /* 0x000005d000017945 */ /* 0x000fe20003800200 */
[----:B------:R-:W-:Y:S01]  /*13650*/  ISETP.NE.AND P2, PT, R197, 0x1, PT ;  /* 0x00000001c500780c */ /* 0x000fe20003f45270 */
[----:B------:R-:W-:Y:S01]  /*13660*/  HFMA2 R199, -RZ, RZ, 0, 1.1920928955078125e-07 ;  /* 0x00000002ffc77431 */ /* 0x000fe200000001ff */
[----:B------:R-:W-:Y:S01]  /*13670*/  LOP3.LUT R210, R210, 0xfffffffd, RZ, 0xc0, !PT ;  /* 0xfffffffdd2d27812 */ /* 0x000fe200078ec0ff */
[----:B------:R-:W-:Y:S01]  /*13680*/  FFMA.FTZ R4, R151, R148, 1.1641532182693481445e-10 ;  /* 0x2f00000097047423 */ /* 0x000fe20000010094 */
[----:B------:R-:W-:Y:S02]  /*13690*/  HADD2.F32 R153, -RZ, R153.H1_H1 ;  /* 0x30000099ff997230 */ /* 0x000fe40000004100 */
        /* <DEDUP_REMOVED lines=12> */
.L_x_18815:
        /* <DEDUP_REMOVED lines=13> */
.L_x_18817:
[----:B------:R-:W-:Y:S05]  /*13830*/  BSYNC.RECONVERGENT B2 ;  /* 0x0000000000027941 */ /* 0x000fea0003800200 */
.L_x_18816:
        /* <DEDUP_REMOVED lines=9> */
[----:B------:R-:W-:Y:S01]  /*138d0*/  IMAD.MOV.U32 R199, RZ, RZ, RZ ;  /* 0x000000ffffc77224 */ /* 0x000fe200078e00ff */
        /* <DEDUP_REMOVED lines=50> */
[----:B------:R-:W-:-:S07]  /*13c00*/  MOV R198, R212 ;  /* 0x000000d400c67202 */ /* 0x000fce0000000f00 */
.L_x_18814:
[----:B------:R-:W-:Y:S05]  /*13c10*/  BSYNC.RECONVERGENT B1 ;  /* 0x0000000000017941 */ /* 0x000fea0003800200 */
.L_x_18813:
        /* <DEDUP_REMOVED lines=17> */
.L_x_18820:
        /* <DEDUP_REMOVED lines=13> */
.L_x_18822:
[----:B------:R-:W-:Y:S05]  /*13e00*/  BSYNC.RECONVERGENT B2 ;  /* 0x0000000000027941 */ /* 0x000fea0003800200 */
.L_x_18821:
        /* <DEDUP_REMOVED lines=58> */
[----:B------:R-:W-:Y:S02]  /*141b0*/  IMAD.MOV.U32 R198, RZ, RZ, R200 ;  /* 0x000000ffffc67224 */ /* 0x000fe400078e00c8 */
[----:B------:R-:W-:Y:S01]  /*141c0*/  HFMA2 R200, -RZ, RZ, 0, 0 ;  /* 0x00000000ffc87431 */ /* 0x000fe200000001ff */
[----:B------:R-:W-:-:S07]  /*141d0*/  LOP3.LUT R3, R3, R202, R201, 0x96, !PT ;  /* 0x000000ca03037212 */ /* 0x000fce00078e96c9 */
.L_x_18819:
[----:B------:R-:W-:Y:S05]  /*141e0*/  BSYNC.RECONVERGENT B1 ;  /* 0x0000000000017941 */ /* 0x000fea0003800200 */
.L_x_18818:
[----:B------:R-:W-:Y:S01]  /*141f0*/  ISETP.NE.AND P4, PT, R200, 0x1, PT ;  /* 0x00000001c800780c */ /* 0x000fe20003f85270 */
[----:B------:R-:W-:Y:S01]  /*14200*/  BSSY.RECONVERGENT B1, `(.L_x_18823) ;  /* 0x000005b000017945 */ /* 0x000fe20003800200 */
[----:B------:R-:W-:Y:S01]  /*14210*/  I2FP.F32.U32 R197, R197 ;  /* 0x000000c500c57245 */ /* 0x000fe20000201000 */
[----:B------:R-:W-:Y:S02]  /*14220*/  HADD2.F32 R154, -RZ, R154.H1_H1 ;  /* 0x3000009aff9a7230 */ /* 0x000fe40000004100 */
        /* <DEDUP_REMOVED lines=13> */
.L_x_18825:
        /* <DEDUP_REMOVED lines=13> */
.L_x_18827:
[----:B------:R-:W-:Y:S05]  /*143d0*/  BSYNC.RECONVERGENT B2 ;  /* 0x0000000000027941 */ /* 0x000fea0003800200 */
.L_x_18826:
        /* <DEDUP_REMOVED lines=61> */
.L_x_18824:
[----:B------:R-:W-:Y:S05]  /*147b0*/  BSYNC.RECONVERGENT B1 ;  /* 0x0000000000017941 */ /* 0x000fea0003800200 */
.L_x_18823:
[----:B------:R-:W-:Y:S01]  /*147c0*/  ISETP.NE.AND P5, PT, R201, 0x1, PT ;  /* 0x00000001c900780c */ /* 0x000fe20003fa5270 */
[----:B------:R-:W-:Y:S01]  /*147d0*/  BSSY.RECONVERGENT B1, `(.L_x_18828) ;  /* 0x000005b000017945 */ /* 0x000fe20003800200 */
[----:B------:R-:W-:Y:S01]  /*147e0*/  I2FP.F32.U32 R197, R197 ;  /* 0x000000c500c57245 */ /* 0x000fe20000201000 */
[----:B------:R-:W-:Y:S02]  /*147f0*/  HFMA2 R4, -RZ, RZ, 0, 1.1920928955078125e-07 ;  /* 0x00000002ff047431 */ /* 0x000fe400000001ff */
        /* <DEDUP_REMOVED lines=13> */
.L_x_18830:
        /* <DEDUP_REMOVED lines=13> */
.L_x_18832:
[----:B------:R-:W-:Y:S05]  /*149a0*/  BSYNC.RECONVERGENT B2 ;  /* 0x0000000000027941 */ /* 0x000fea0003800200 */
.L_x_18831:
        /* <DEDUP_REMOVED lines=61> */
.L_x_18829:
[----:B------:R-:W-:Y:S05]  /*14d80*/  BSYNC.RECONVERGENT B1 ;  /* 0x0000000000017941 */ /* 0x000fea0003800200 */
.L_x_18828:
        /* <DEDUP_REMOVED lines=36> */
[----:B------:R-:W-:-:S13]  /*14fd0*/  PLOP3.LUT P5, PT, P5, PT, PT, 0x8, 0x80 ;  /* 0x000000000080781c */ /* 0x000fda0002fae170 */
.L_x_18792:
        /* <DEDUP_REMOVED lines=44> */
.L_x_18833:
[----:B------:R-:W-:Y:S01]  /*152a0*/  MOV R7, R198 ;  /* 0x000000c600077202 */ /* 0x000fe20000000f00 */
[----:B------:R-:W-:-:S07]  /*152b0*/  VIADD R196, R196, 0x80 ;  /* 0x00000080c4c47836 */ /* 0x000fce0000000000 */
.L_x_18710:
[----:B------:R-:W-:Y:S05]  /*152c0*/  BSYNC.RECONVERGENT B0 ;  /* 0x0000000000007941 */ /* 0x000fea0003800200 */
.L_x_18709:
        /* <DEDUP_REMOVED lines=11> */
[----:B------:R-:W1:Y:S01]  /*15380*/  @P1 LDC.64 R160, c[0x0][0x3a0] ;  /* 0x0000e800ffa01b82 */ /* 0x000e620000000a00 */
[----:B--2---:R-:W-:-:S04]  /*15390*/  IMAD.WIDE.U32 R156, R196, 0x10, R156 ;  /* 0x00000010c49c7825 */ /* 0x004fc800078e009c */
[----:B---3--:R-:W-:-:S05]  /*153a0*/  @P0 IMAD.WIDE.U32 R158, R196, 0x10, R158 ;  /* 0x00000010c49e0825 */ /* 0x008fca00078e009e */
[----:B------:R2:W5:Y:S01]  /*153b0*/  @P0 LDG.E.128 R128, desc[UR6][R158.64] ;  /* 0x000000069e800981 */ /* 0x000562000c1e1d00 */
[----:B-1----:R-:W-:-:S03]  /*153c0*/  @P1 IMAD.WIDE.U32 R198, R196, 0x20, R160 ;  /* 0x00000020c4c61825 */ /* 0x002fc600078e00a0 */
[----:B------:R2:W5:Y:S04]  /*153d0*/  LDG.E.128 R160, desc[UR6][R156.64] ;  /* 0x000000069ca07981 */ /* 0x000568000c1e1d00 */
[----:B------:R2:W5:Y:S04]  /*153e0*/  @P1 LDG.E.128 R132, desc[UR6][R198.64] ;  /* 0x00000006c6841981 */ /* 0x000568000c1e1d00 */
[----:B------:R2:W5:Y:S01]  /*153f0*/  @P1 LDG.E.128 R136, desc[UR6][R198.64+0x10] ;  /* 0x00001006c6881981 */ /* 0x000562000c1e1d00 */
        /* <DEDUP_REMOVED lines=17> */
.L_x_18839:
        /* <DEDUP_REMOVED lines=13> */
.L_x_18841:
[----:B------:R-:W-:Y:S05]  /*155e0*/  BSYNC.RECONVERGENT B2 ;  /* 0x0000000000027941 */ /* 0x000fea0003800200 */
.L_x_18840:
        /* <DEDUP_REMOVED lines=59> */
.L_x_18838:
[----:B------:R-:W-:Y:S05]  /*159a0*/  BSYNC.RECONVERGENT B1 ;  /* 0x0000000000017941 */ /* 0x000fea0003800200 */
.L_x_18837:
        /* <DEDUP_REMOVED lines=8> */
[----:B------:R-:W2:Y:S01]  /*15a30*/  LDC R197, c[0x0][0x408] ;  /* 0x00010200ffc57b82 */ /* 0x000ea20000000800 */
[----:B------:R-:W-:Y:S02]  /*15a40*/  IMAD.MOV.U32 R9, RZ, RZ, R8 ;  /* 0x000000ffff097224 */ /* 0x000fe400078e0008 */
        /* <DEDUP_REMOVED lines=13> */
.L_x_18844:
        /* <DEDUP_REMOVED lines=13> */
.L_x_18846:
[----:B------:R-:W-:Y:S05]  /*15bf0*/  BSYNC.RECONVERGENT B2 ;  /* 0x0000000000027941 */ /* 0x000fea0003800200 */
.L_x_18845:
        /* <DEDUP_REMOVED lines=60> */
.L_x_18843:
[----:B------:R-:W-:Y:S05]  /*15fc0*/  BSYNC.RECONVERGENT B1 ;  /* 0x0000000000017941 */ /* 0x000fea0003800200 */
.L_x_18842:
[----:B------:R-:W-:Y:S01]  /*15fd0*/  I2FP.F32.U32 R10, R9 ;  /* 0x00000009000a7245 */ /* 0x000fe20000201000 */
[----:B------:R-:W-:Y:S01]  /*15fe0*/  HADD2.F32 R12, -RZ, R128.H0_H0 ;  /* 0x20000080ff0c7230 */ /* 0x000fe20000004100 */
[----:B------:R-:W-:Y:S01]  /*15ff0*/  FSEL R11, R4, RZ, P4 ;  /* 0x000000ff040b7208 */ /* 0x000fe20002000000 */
[----:B------:R-:W-:Y:S01]  /*16000*/  BSSY.RECONVERGENT B1, `(.L_x_18847) ;  /* 0x000005f000017945 */ /* 0x000fe20003800200 */
        /* <DEDUP_REMOVED lines=19> */
.L_x_18849:
        /* <DEDUP_REMOVED lines=13> */
.L_x_18851:
[----:B------:R-:W-:Y:S05]  /*16210*/  BSYNC.RECONVERGENT B2 ;  /* 0x0000000000027941 */ /* 0x000fea0003800200 */
.L_x_18850:
        /* <DEDUP_REMOVED lines=61> */
.L_x_18848:
[----:B------:R-:W-:Y:S05]  /*165f0*/  BSYNC.RECONVERGENT B1 ;  /* 0x0000000000017941 */ /* 0x000fea0003800200 */
.L_x_18847:
        /* <DEDUP_REMOVED lines=20> */
.L_x_18854:
        /* <DEDUP_REMOVED lines=13> */
.L_x_18856:
[----:B------:R-:W-:Y:S05]  /*16810*/  BSYNC.RECONVERGENT B2 ;  /* 0x0000000000027941 */ /* 0x000fea0003800200 */
.L_x_18855:
        /* <DEDUP_REMOVED lines=61> */
.L_x_18853:
[----:B------:R-:W-:Y:S05]  /*16bf0*/  BSYNC.RECONVERGENT B1 ;  /* 0x0000000000017941 */ /* 0x000fea0003800200 */
.L_x_18852:
        /* <DEDUP_REMOVED lines=23> */
.L_x_18859:
        /* <DEDUP_REMOVED lines=13> */
.L_x_18861:
[----:B------:R-:W-:Y:S05]  /*16e40*/  BSYNC.RECONVERGENT B2 ;  /* 0x0000000000027941 */ /* 0x000fea0003800200 */
.L_x_18860:
        /* <DEDUP_REMOVED lines=61> */
.L_x_18858:
[----:B------:R-:W-:Y:S05]  /*17220*/  BSYNC.RECONVERGENT B1 ;  /* 0x0000000000017941 */ /* 0x000fea0003800200 */
.L_x_18857:
[----:B------:R-:W-:Y:S01]  /*17230*/  I2FP.F32.U32 R4, R4 ;  /* 0x0000000400047245 */ /* 0x000fe20000201000 */
[----:B------:R-:W-:Y:S01]  /*17240*/  HADD2.F32 R14, -RZ, R161.H0_H0 ;  /* 0x200000a1ff0e7230 */ /* 0x000fe20000004100 */
        /* <DEDUP_REMOVED lines=18> */
.L_x_18864:
        /* <DEDUP_REMOVED lines=13> */
.L_x_18866:
[----:B------:R-:W-:Y:S05]  /*17440*/  BSYNC.RECONVERGENT B2 ;  /* 0x0000000000027941 */ /* 0x000fea0003800200 */
.L_x_18865:
        /* <DEDUP_REMOVED lines=61> */
.L_x_18863:
[----:B------:R-:W-:Y:S05]  /*17820*/  BSYNC.RECONVERGENT B1 ;  /* 0x0000000000017941 */ /* 0x000fea0003800200 */
.L_x_18862:
        /* <DEDUP_REMOVED lines=23> */
.L_x_18869:
        /* <DEDUP_REMOVED lines=13> */
.L_x_18871:
[----:B------:R-:W-:Y:S05]  /*17a70*/  BSYNC.RECONVERGENT B2 ;  /* 0x0000000000027941 */ /* 0x000fea0003800200 */
.L_x_18870:
[----:B------:R-:W-:Y:S01]  /*17a80*/  IMAD.WIDE.U32 R12, R205, -0x326172a9, RZ ;  /* 0xcd9e8d57cd0c7825 */ /* 0x000fe200078e00ff */
[----:B0-----:R-:W-:Y:S02]  /*17a90*/  LOP3.LUT R200, R6, R3, R217, 0x96, !PT ;  /* 0x0000000306c87212 */ /* 0x001fe400078e96d9 */
[----:B------:R-:W-:Y:S01]  /*17aa0*/  IADD3 R159, PT, PT, R217, 0x76cf5d0a, RZ ;  /* 0x76cf5d0ad99f7810 */ /* 0x000fe20007ffe0ff */
        /* <DEDUP_REMOVED lines=58> */
.L_x_18868:
[----:B------:R-:W-:Y:S05]  /*17e50*/  BSYNC.RECONVERGENT B1 ;  /* 0x0000000000017941 */ /* 0x000fea0003800200 */
.L_x_18867:
[----:B------:R-:W-:Y:S01]  /*17e60*/  I2FP.F32.U32 R4, R4 ;  /* 0x0000000400047245 */ /* 0x000fe20000201000 */
[----:B------:R-:W-:Y:S01]  /*17e70*/  HADD2.F32 R14, -RZ, R161.H1_H1 ;  /* 0x300000a1ff0e7230 */ /* 0x000fe20000004100 */
        /* <DEDUP_REMOVED lines=18> */
.L_x_18874:
        /* <DEDUP_REMOVED lines=13> */
.L_x_18876:
[----:B------:R-:W-:Y:S05]  /*18070*/  BSYNC.RECONVERGENT B2 ;  /* 0x0000000000027941 */ /* 0x000fea0003800200 */
.L_x_18875:
        /* <DEDUP_REMOVED lines=61> */
.L_x_18873:
[----:B------:R-:W-:Y:S05]  /*18450*/  BSYNC.RECONVERGENT B1 ;  /* 0x0000000000017941 */ /* 0x000fea0003800200 */
.L_x_18872:
        /* <DEDUP_REMOVED lines=23> */
.L_x_18879:
        /* <DEDUP_REMOVED lines=13> */
.L_x_18881:
[----:B------:R-:W-:Y:S05]  /*186a0*/  BSYNC.RECONVERGENT B2 ;  /* 0x0000000000027941 */ /* 0x000fea0003800200 */
.L_x_18880:
[----:B------:R-:W-:Y:S01]  /*186b0*/  IMAD.WIDE.U32 R14, R205, -0x326172a9, RZ ;  /* 0xcd9e8d57cd0e7825 */ /* 0x000fe200078e00ff */
[----:B0-----:R-:W-:Y:S02]  /*186c0*/  LOP3.LUT R200, R6, R3, R217, 0x96, !PT ;  /* 0x0000000306c87212 */ /* 0x001fe400078e96d9 */
        /* <DEDUP_REMOVED lines=59> */
.L_x_18878:
[----:B------:R-:W-:Y:S05]  /*18a80*/  BSYNC.RECONVERGENT B1 ;  /* 0x0000000000017941 */ /* 0x000fea0003800200 */
.L_x_18877:
[----:B------:R-:W-:Y:S01]  /*18a90*/  ISETP.NE.AND P3, PT, R15, 0x1, PT ;  /* 0x000000010f00780c */ /* 0x000fe20003f65270 */
[----:B------:R-:W-:Y:S01]  /*18aa0*/  HADD2.F32 R160, -RZ, R162.H0_H0 ;  /* 0x200000a2ffa07230 */ /* 0x000fe20000004100 */
        /* <DEDUP_REMOVED lines=16> */
.L_x_18884:
        /* <DEDUP_REMOVED lines=13> */
.L_x_18886:
[----:B------:R-:W-:Y:S05]  /*18c80*/  BSYNC.RECONVERGENT B2 ;  /* 0x0000000000027941 */ /* 0x000fea0003800200 */
.L_x_18885:
[----:B------:R-:W-:Y:S01]  /*18c90*/  IMAD.WIDE.U32 R14, R205, -0x326172a9, RZ ;  /* 0xcd9e8d57cd0e7825 */ /* 0x000fe200078e00ff */
[----:B0-----:R-:W-:-:S03]  /*18ca0*/  LOP3.LUT R200, R6, R3, R217, 0x96, !PT ;  /* 0x0000000306c87212 */ /* 0x001fc600078e96d9 */
        /* <DEDUP_REMOVED lines=59> */
.L_x_18883:
[----:B------:R-:W-:Y:S05]  /*19060*/  BSYNC.RECONVERGENT B1 ;  /* 0x0000000000017941 */ /* 0x000fea0003800200 */
.L_x_18882:
[----:B------:R-:W-:Y:S01]  /*19070*/  I2FP.F32.U32 R14, R13 ;  /* 0x0000000d000e7245 */ /* 0x000fe20000201000 */
[----:B------:R-:W-:Y:S01]  /*19080*/  HADD2.F32 R160, -RZ, R130.H0_H0 ;  /* 0x20000082ffa07230 */ /* 0x000fe20000004100 */
[----:B------:R-:W-:Y:S01]  /*19090*/  FSEL R15, R4, RZ, P2 ;  /* 0x000000ff040f7208 */ /* 0x000fe20001000000 */
[----:B------:R-:W-:Y:S01]  /*190a0*/  BSSY.RECONVERGENT B1, `(.L_x_18887) ;  /* 0x000005f000017945 */ /* 0x000fe20003800200 */
[----:B0-----:R-:W-:Y:S02]  /*190b0*/  IMAD.MOV.U32 R200, RZ, RZ, 0x2 ;  /* 0x00000002ffc87424 */ /* 0x001fe400078e00ff */
        /* <DEDUP_REMOVED lines=18> */
.L_x_18889:
        /* <DEDUP_REMOVED lines=13> */
.L_x_18891:
[----:B------:R-:W-:Y:S05]  /*192b0*/  BSYNC.RECONVERGENT B2 ;  /* 0x0000000000027941 */ /* 0x000fea0003800200 */
.L_x_18890:
[----:B------:R-:W-:Y:S01]  /*192c0*/  IMAD.WIDE.U32 R14, R205, -0x326172a9, RZ ;  /* 0xcd9e8d57cd0e7825 */ /* 0x000fe200078e00ff */
[----:B------:R-:W-:Y:S02]  /*192d0*/  LOP3.LUT R202, R6, R3, R217, 0x96, !PT ;  /* 0x0000000306ca7212 */ /* 0x000fe400078e96d9 */
[C---:B------:R-:W-:Y:S01]  /*192e0*/  IADD3 R161, PT, PT, R216.reuse, 0x3c6ef372, RZ ;  /* 0x3c6ef372d8a17810 */ /* 0x040fe20007ffe0ff */
[----:B------:R-:W-:Y:S01]  /*192f0*/  VIADD R3, R216, 0x9e3779b9 ;  /* 0x9e3779b9d8037836 */ /* 0x000fe20000000000 */
[----:B------:R-:W-:Y:S01]  /*19300*/  LOP3.LUT R200, R5, R15, R216, 0x96, !PT ;  /* 0x0000000f05c87212 */ /* 0x000fe200078e96d8 */
[----:B------:R-:W-:Y:S01]  /*19310*/  IMAD.WIDE.U32 R202, R202, -0x326172a9, RZ ;  /* 0xcd9e8d57caca7825 */ /* 0x000fe200078e00ff */
[----:B------:R-:W-:Y:S02]  /*19320*/  IADD3 R15, PT, PT, R217, -0x4498517b, RZ ;  /* 0xbb67ae85d90f7810 */ /* 0x000fe40007ffe0ff */
[----:B------:R-:W-:Y:S01]  /*19330*/  MOV R4, R198 ;  /* 0x000000c600047202 */ /* 0x000fe20000000f00 */
        /* <DEDUP_REMOVED lines=49> */
[----:B------:R-:W-:Y:S02]  /*19650*/  IMAD.MOV.U32 R198, RZ, RZ, R200 ;  /* 0x000000ffffc67224 */ /* 0x000fe400078e00c8 */
[----:B------:R-:W-:Y:S02]  /*19660*/  HFMA2 R200, -RZ, RZ, 0, 0 ;  /* 0x00000000ffc87431 */ /* 0x000fe400000001ff */
[----:B------:R-:W-:Y:S01]  /*19670*/  IMAD.MOV.U32 R8, RZ, RZ, R202 ;  /* 0x000000ffff087224 */ /* 0x000fe200078e00ca */
[----:B------:R-:W-:-:S07]  /*19680*/  LOP3.LUT R3, R15, R14, R201, 0x96, !PT ;  /* 0x0000000e0f037212 */ /* 0x000fce00078e96c9 */
.L_x_18888:
[----:B------:R-:W-:Y:S05]  /*19690*/  BSYNC.RECONVERGENT B1 ;  /* 0x0000000000017941 */ /* 0x000fea0003800200 */
.L_x_18887:
[----:B------:R-:W-:Y:S01]  /*196a0*/  ISETP.NE.AND P4, PT, R200, 0x1, PT ;  /* 0x00000001c800780c */ /* 0x000fe20003f85270 */
[----:B------:R-:W-:Y:S01]  /*196b0*/  HADD2.F32 R162, -RZ, R162.H1_H1 ;  /* 0x300000a2ffa27230 */ /* 0x000fe20000004100 */
        /* <DEDUP_REMOVED lines=16> */
.L_x_18894:
        /* <DEDUP_REMOVED lines=13> */
.L_x_18896:
[----:B------:R-:W-:Y:S05]  /*19890*/  BSYNC.RECONVERGENT B2 ;  /* 0x0000000000027941 */ /* 0x000fea0003800200 */
.L_x_18895:
        /* <DEDUP_REMOVED lines=61> */
.L_x_18893:
[----:B------:R-:W-:Y:S05]  /*19c70*/  BSYNC.RECONVERGENT B1 ;  /* 0x0000000000017941 */ /* 0x000fea0003800200 */
.L_x_18892:
        /* <DEDUP_REMOVED lines=23> */
.L_x_18899:
        /* <DEDUP_REMOVED lines=13> */
.L_x_18901:
[----:B------:R-:W-:Y:S05]  /*19ec0*/  BSYNC.RECONVERGENT B2 ;  /* 0x0000000000027941 */ /* 0x000fea0003800200 */
.L_x_18900:
        /* <DEDUP_REMOVED lines=53> */
[----:B------:R-:W-:Y:S02]  /*1a220*/  VIADD R15, R216, 0x8ff34781 ;  /* 0x8ff34781d80f7836 */ /* 0x000fe40000000000 */
[----:B------:R-:W-:Y:S01]  /*1a230*/  IMAD.WIDE.U32 R212, R3, -0x2daee0ad, RZ ;  /* 0xd2511f5303d47825 */ /* 0x000fe200078e00ff */
[----:B------:R-:W-:Y:S02]  /*1a240*/  IADD3 R3, PT, PT, R217, -0x695add53, RZ ;  /* 0x96a522add9037810 */ /* 0x000fe40007ffe0ff */
[----:B------:R-:W-:Y:S01]  /*1a250*/  LOP3.LUT R2, R15, R202, R215, 0x96, !PT ;  /* 0x000000ca0f027212 */ /* 0x000fe200078e96d7 */
[----:B------:R-:W-:Y:S02]  /*1a260*/  HFMA2 R202, -RZ, RZ, 0, 0 ;  /* 0x00000000ffca7431 */ /* 0x000fe400000001ff */
[----:B------:R-:W-:Y:S01]  /*1a270*/  IMAD.MOV.U32 R8, RZ, RZ, R214 ;  /* 0x000000ffff087224 */ /* 0x000fe200078e00d6 */
[----:B------:R-:W-:Y:S01]  /*1a280*/  LOP3.LUT R3, R3, R200, R213, 0x96, !PT ;  /* 0x000000c803037212 */ /* 0x000fe200078e96d5 */
[----:B------:R-:W-:-:S07]  /*1a290*/  IMAD.MOV.U32 R198, RZ, RZ, R212 ;  /* 0x000000ffffc67224 */ /* 0x000fce00078e00d4 */
.L_x_18898:
[----:B------:R-:W-:Y:S05]  /*1a2a0*/  BSYNC.RECONVERGENT B1 ;  /* 0x0000000000017941 */ /* 0x000fea0003800200 */
.L_x_18897:
        /* <DEDUP_REMOVED lines=18> */
.L_x_18904:
        /* <DEDUP_REMOVED lines=13> */
.L_x_18906:
[----:B------:R-:W-:Y:S05]  /*1a4a0*/  BSYNC.RECONVERGENT B2 ;  /* 0x0000000000027941 */ /* 0x000fea0003800200 */
.L_x_18905:
        /* <DEDUP_REMOVED lines=61> */
.L_x_18903:
[----:B------:R-:W-:Y:S05]  /*1a880*/  BSYNC.RECONVERGENT B1 ;  /* 0x0000000000017941 */ /* 0x000fea0003800200 */
.L_x_18902:
        /* <DEDUP_REMOVED lines=23> */
.L_x_18909:
        /* <DEDUP_REMOVED lines=13> */
.L_x_18911:
[----:B------:R-:W-:Y:S05]  /*1aad0*/  BSYNC.RECONVERGENT B2 ;  /* 0x0000000000027941 */ /* 0x000fea0003800200 */
.L_x_18910:
[----:B------:R-:W-:Y:S01]  /*1aae0*/  IMAD.WIDE.U32 R212, R205, -0x326172a9, RZ ;  /* 0xcd9e8d57cdd47825 */ /* 0x000fe200078e00ff */
[----:B------:R-:W-:-:S03]  /*1aaf0*/  LOP3.LUT R2, R6, R203, R217, 0x96, !PT ;  /* 0x000000cb06027212 */ /* 0x000fc600078e96d9 */
[----:B------:R-:W-:Y:S01]  /*1ab00*/  HFMA2 R204, -RZ, RZ, 0, 0 ;  /* 0x00000000ffcc7431 */ /* 0x000fe200000001ff */
[----:B------:R-:W-:Y:S01]  /*1ab10*/  MOV R4, R198 ;  /* 0x000000c600047202 */ /* 0x000fe20000000f00 */
        /* <DEDUP_REMOVED lines=37> */
[C---:B------:R-:W-:Y:S01]  /*1ad70*/  VIADD R213, R217.reuse, 0xdb3d7428 ;  /* 0xdb3d7428d9d57836 */ /* 0x040fe20000000000 */
        /* <DEDUP_REMOVED lines=18> */
[----:B------:R-:W-:-:S07]  /*1aea0*/  IMAD.MOV.U32 R198, RZ, RZ, R212 ;  /* 0x000000ffffc67224 */ /* 0x000fce00078e00d4 */
.L_x_18908:
[----:B------:R-:W-:Y:S05]  /*1aeb0*/  BSYNC.RECONVERGENT B1 ;  /* 0x0000000000017941 */ /* 0x000fea0003800200 */
.L_x_18907:
        /* <DEDUP_REMOVED lines=18> */
.L_x_18914:
        /* <DEDUP_REMOVED lines=15> */
.L_x_18916:
[----:B------:R-:W-:Y:S05]  /*1b0d0*/  BSYNC.RECONVERGENT B2 ;  /* 0x0000000000027941 */ /* 0x000fea0003800200 */
.L_x_18915:
[----:B------:R-:W-:Y:S01]  /*1b0e0*/  IMAD.WIDE.U32 R212, R205, -0x326172a9, RZ ;  /* 0xcd9e8d57cdd47825 */ /* 0x000fe200078e00ff */
[----:B------:R-:W-:Y:S02]  /*1b0f0*/  LOP3.LUT R2, R6, R203, R217, 0x96, !PT ;  /* 0x000000cb06027212 */ /* 0x000fe400078e96d9 */
[----:B------:R-:W-:Y:S01]  /*1b100*/  IADD3 R203, PT, PT, R216, -0x61c88647, RZ ;  /* 0x9e3779b9d8cb7810 */ /* 0x000fe20007ffe0ff */
        /* <DEDUP_REMOVED lines=58> */
.L_x_18913:
[----:B------:R-:W-:Y:S05]  /*1b4b0*/  BSYNC.RECONVERGENT B1 ;  /* 0x0000000000017941 */ /* 0x000fea0003800200 */
.L_x_18912:
        /* <DEDUP_REMOVED lines=11> */
.L_x_18836:
[----:B------:R-:W-:Y:S01]  /*1b570*/  ISETP.NE.AND P2, PT, R4, 0x1, PT ;  /* 0x000000010400780c */ /* 0x000fe20003f45270 */
[----:B------:R-:W-:Y:S01]  /*1b580*/  BSSY.RECONVERGENT B1, `(.L_x_18918) ;  /* 0x0000059000017945 */ /* 0x000fe20003800200 */
[----:B--2---:R-:W-:Y:S02]  /*1b590*/  HFMA2 R158, -RZ, RZ, 0, 1.1920928955078125e-07 ;  /* 0x00000002ff9e7431 */ /* 0x004fe400000001ff */
        /* <DEDUP_REMOVED lines=13> */
.L_x_18920:
        /* <DEDUP_REMOVED lines=13> */
.L_x_18922:
[----:B------:R-:W-:Y:S05]  /*1b740*/  BSYNC.RECONVERGENT B2 ;  /* 0x0000000000027941 */ /* 0x000fea0003800200 */
.L_x_18921:
        /* <DEDUP_REMOVED lines=55> */
[----:B------:R-:W-:-:S03]  /*1bac0*/  MOV R8, R158 ;  /* 0x0000009e00087202 */ /* 0x000fc60000000f00 */
[----:B------:R-:W-:Y:S01]  /*1bad0*/  HFMA2 R158, -RZ, RZ, 0, 0 ;  /* 0x00000000ff9e7431 */ /* 0x000fe200000001ff */
[----:B------:R-:W-:Y:S02]  /*1bae0*/  LOP3.LUT R2, R3, R2, R159, 0x96, !PT ;  /* 0x0000000203027212 */ /* 0x000fe400078e969f */
[----:B------:R-:W-:Y:S01]  /*1baf0*/  LOP3.LUT R3, R157, R156, R199, 0x96, !PT ;  /* 0x0000009c9d037212 */ /* 0x000fe200078e96c7 */
[----:B------:R-:W-:-:S07]  /*1bb00*/  IMAD.MOV.U32 R156, RZ, RZ, R7 ;  /* 0x000000ffff9c7224 */ /* 0x000fce00078e0007 */
.L_x_18919:
[----:B------:R-:W-:Y:S05]  /*1bb10*/  BSYNC.RECONVERGENT B1 ;  /* 0x0000000000017941 */ /* 0x000fea0003800200 */
.L_x_18918:
        /* <DEDUP_REMOVED lines=8> */
[----:B------:R-:W-:-:S03]  /*1bba0*/  MOV R197, 0x2 ;  /* 0x0000000200c57802 */ /* 0x000fc60000000f00 */
[----:B-1----:R-:W-:Y:S01]  /*1bbb0*/  FSETP.LE.FTZ.AND P3, PT, R4, R7, PT ;  /* 0x000000070400720b */ /* 0x002fe20003f73000 */
        /* <DEDUP_REMOVED lines=11> */
.L_x_18925:
        /* <DEDUP_REMOVED lines=13> */
.L_x_18927:
[----:B------:R-:W-:Y:S05]  /*1bd40*/  BSYNC.RECONVERGENT B2 ;  /* 0x0000000000027941 */ /* 0x000fea0003800200 */
.L_x_18926:
[----:B0-----:R-:W-:Y:S01]  /*1bd50*/  IMAD.WIDE.U32 R200, R205, -0x326172a9, RZ ;  /* 0xcd9e8d57cdc87825 */ /* 0x001fe200078e00ff */
        /* <DEDUP_REMOVED lines=60> */
.L_x_18924:
[----:B------:R-:W-:Y:S05]  /*1c120*/  BSYNC.RECONVERGENT B1 ;  /* 0x0000000000017941 */ /* 0x000fea0003800200 */
.L_x_18923:
        /* <DEDUP_REMOVED lines=19> */
.L_x_18930:
        /* <DEDUP_REMOVED lines=13> */
.L_x_18932:
[----:B------:R-:W-:Y:S05]  /*1c330*/  BSYNC.RECONVERGENT B2 ;  /* 0x0000000000027941 */ /* 0x000fea0003800200 */
.L_x_18931:
[----:B0-----:R-:W-:Y:S01]  /*1c340*/  IMAD.WIDE.U32 R200, R205, -0x326172a9, RZ ;  /* 0xcd9e8d57cdc87825 */ /* 0x001fe200078e00ff */
[----:B------:R-:W-:Y:S02]  /*1c350*/  LOP3.LUT R2, R6, R159, R217, 0x96, !PT ;  /* 0x0000009f06027212 */ /* 0x000fe400078e96d9 */
[----:B------:R-:W-:Y:S01]  /*1c360*/  IADD3 R159, PT, PT, R216, -0x61c88647, RZ ;  /* 0x9e3779b9d89f7810 */ /* 0x000fe20007ffe0ff */
        /* <DEDUP_REMOVED lines=48> */
[----:B------:R-:W-:Y:S01]  /*1c670*/  IMAD.MOV.U32 R4, RZ, RZ, R198 ;  /* 0x000000ffff047224 */ /* 0x000fe200078e00c6 */
[----:B------:R-:W-:Y:S01]  /*1c680*/  LOP3.LUT R3, R3, R2, R201, 0x96, !PT ;  /* 0x0000000203037212 */ /* 0x000fe200078e96c9 */
[----:B------:R-:W-:-:S04]  /*1c690*/  IMAD.WIDE.U32 R212, R199, -0x326172a9, RZ ;  /* 0xcd9e8d57c7d47825 */ /* 0x000fc800078e00ff */
[----:B------:R-:W-:Y:S01]  /*1c6a0*/  IMAD.WIDE.U32 R202, R3, -0x2daee0ad, RZ ;  /* 0xd2511f5303ca7825 */ /* 0x000fe200078e00ff */
[----:B------:R-:W-:Y:S02]  /*1c6b0*/  LOP3.LUT R2, R159, R200, R213, 0x96, !PT ;  /* 0x000000c89f027212 */ /* 0x000fe400078e96d5 */
[----:B------:R-:W-:Y:S01]  /*1c6c0*/  MOV R8, R212 ;  /* 0x000000d400087202 */ /* 0x000fe20000000f00 */
[----:B------:R-:W-:Y:S01]  /*1c6d0*/  VIADD R3, R217, 0x96a522ad ;  /* 0x96a522add9037836 */ /* 0x000fe20000000000 */
[----:B------:R-:W-:Y:S01]  /*1c6e0*/  MOV R198, R202 ;  /* 0x000000ca00c67202 */ /* 0x000fe20000000f00 */
[----:B------:R-:W-:-:S03]  /*1c6f0*/  IMAD.MOV.U32 R199, RZ, RZ, RZ ;  /* 0x000000ffffc77224 */ /* 0x000fc600078e00ff */
[----:B------:R-:W-:-:S07]  /*1c700*/  LOP3.LUT R3, R3, R158, R203, 0x96, !PT ;  /* 0x0000009e03037212 */ /* 0x000fce00078e96cb */
.L_x_18929:
[----:B------:R-:W-:Y:S05]  /*1c710*/  BSYNC.RECONVERGENT B1 ;  /* 0x0000000000017941 */ /* 0x000fea0003800200 */
.L_x_18928:
[----:B------:R-:W-:Y:S01]  /*1c720*/  I2FP.F32.U32 R159, R4 ;  /* 0x00000004009f7245 */ /* 0x000fe20000201000 */
[----:B------:R-:W-:Y:S01]  /*1c730*/  BSSY.RECONVERGENT B1, `(.L_x_18933) ;  /* 0x000005d000017945 */ /* 0x000fe20003800200 */
[----:B------:R-:W-:Y:S01]  /*1c740*/  ISETP.NE.AND P2, PT, R199, 0x1, PT ;  /* 0x00000001c700780c */ /* 0x000fe20003f45270 */
[----:B------:R-:W-:Y:S01]  /*1c750*/  HFMA2 R197, -RZ, RZ, 0, 1.1920928955078125e-07 ;  /* 0x00000002ffc57431 */ /* 0x000fe200000001ff */
[----:B------:R-:W-:Y:S01]  /*1c760*/  LOP3.LUT R210, R210, 0xfffffffb, RZ, 0xc0, !PT ;  /* 0xfffffffbd2d27812 */ /* 0x000fe200078ec0ff */
[----:B------:R-:W-:Y:S01]  /*1c770*/  FFMA.FTZ R4, R159, R156, 1.1641532182693481445e-10 ;  /* 0x2f0000009f047423 */ /* 0x000fe2000001009c */
[----:B------:R-:W-:Y:S02]  /*1c780*/  HADD2.F32 R158, -RZ, R161.H0_H0 ;  /* 0x200000a1ff9e7230 */ /* 0x000fe40000004100 */
        /* <DEDUP_REMOVED lines=12> */
.L_x_18935:
        /* <DEDUP_REMOVED lines=13> */
.L_x_18937:
[----:B------:R-:W-:Y:S05]  /*1c920*/  BSYNC.RECONVERGENT B2 ;  /* 0x0000000000027941 */ /* 0x000fea0003800200 */
.L_x_18936:
        /* <DEDUP_REMOVED lines=44> */
[----:B------:R-:W-:Y:S01]  /*1cbf0*/  LOP3.LUT R202, R197, R202, R215, 0x96, !PT ;  /* 0x000000cac5ca7212 */ /* 0x000fe200078e96d7 */
[----:B------:R-:W-:Y:S01]  /*1cc00*/  HFMA2 R197, -RZ, RZ, 0, 0 ;  /* 0x00000000ffc57431 */ /* 0x000fe200000001ff */
        /* <DEDUP_REMOVED lines=15> */
.L_x_18934:
[----:B------:R-:W-:Y:S05]  /*1cd00*/  BSYNC.RECONVERGENT B1 ;  /* 0x0000000000017941 */ /* 0x000fea0003800200 */
.L_x_18933:
[----:B------:R-:W-:Y:S01]  /*1cd10*/  I2FP.F32.U32 R159, R159 ;  /* 0x0000009f009f7245 */ /* 0x000fe20000201000 */
[----:B------:R-:W-:Y:S01]  /*1cd20*/  BSSY.RECONVERGENT B1, `(.L_x_18938) ;  /* 0x000005d000017945 */ /* 0x000fe20003800200 */
[----:B------:R-:W-:Y:S01]  /*1cd30*/  ISETP.NE.AND P2, PT, R197, 0x1, PT ;  /* 0x00000001c500780c */ /* 0x000fe20003f45270 */
[----:B------:R-:W-:Y:S01]  /*1cd40*/  HADD2.F32 R161, -RZ, R161.H1_H1 ;  /* 0x300000a1ffa17230 */ /* 0x000fe20000004100 */
        /* <DEDUP_REMOVED lines=15> */
.L_x_18940:
        /* <DEDUP_REMOVED lines=13> */
.L_x_18942:
[----:B------:R-:W-:Y:S05]  /*1cf10*/  BSYNC.RECONVERGENT B2 ;  /* 0x0000000000027941 */ /* 0x000fea0003800200 */
.L_x_18941:
        /* <DEDUP_REMOVED lines=61> */
.L_x_18939:
[----:B------:R-:W-:Y:S05]  /*1d2f0*/  BSYNC.RECONVERGENT B1 ;  /* 0x0000000000017941 */ /* 0x000fea0003800200 */
.L_x_18938:
[----:B------:R-:W-:Y:S01]  /*1d300*/  ISETP.NE.AND P3, PT, R199, 0x1, PT ;  /* 0x00000001c700780c */ /* 0x000fe20003f65270 */
[----:B------:R-:W-:Y:S01]  /*1d310*/  BSSY.RECONVERGENT B1, `(.L_x_18943) ;  /* 0x000005b000017945 */ /* 0x000fe20003800200 */
[----:B------:R-:W-:Y:S01]  /*1d320*/  I2FP.F32.U32 R159, R159 ;  /* 0x0000009f009f7245 */ /* 0x000fe20000201000 */
[----:B0-----:R-:W-:Y:S02]  /*1d330*/  HFMA2 R200, -RZ, RZ, 0, 1.1920928955078125e-07 ;  /* 0x00000002ffc87431 */ /* 0x001fe400000001ff */
        /* <DEDUP_REMOVED lines=13> */
.L_x_18945:
        /* <DEDUP_REMOVED lines=13> */
.L_x_18947:
[----:B------:R-:W-:Y:S05]  /*1d4e0*/  BSYNC.RECONVERGENT B2 ;  /* 0x0000000000027941 */ /* 0x000fea0003800200 */
.L_x_18946:
        /* <DEDUP_REMOVED lines=56> */
[----:B------:R-:W-:Y:S01]  /*1d870*/  IMAD.MOV.U32 R8, RZ, RZ, R214 ;  /* 0x000000ffff087224 */ /* 0x000fe200078e00d6 */
[----:B------:R-:W-:Y:S01]  /*1d880*/  MOV R197, R198 ;  /* 0x000000c600c57202 */ /* 0x000fe20000000f00 */
[----:B------:R-:W-:Y:S02]  /*1d890*/  IMAD.MOV.U32 R198, RZ, RZ, R200 ;  /* 0x000000ffffc67224 */ /* 0x000fe400078e00c8 */
[----:B------:R-:W-:Y:S01]  /*1d8a0*/  HFMA2 R200, -RZ, RZ, 0, 0 ;  /* 0x00000000ffc87431 */ /* 0x000fe200000001ff */
[----:B------:R-:W-:-:S07]  /*1d8b0*/  LOP3.LUT R3, R3, R202, R201, 0x96, !PT ;  /* 0x000000ca03037212 */ /* 0x000fce00078e96c9 */
.L_x_18944:
[----:B------:R-:W-:Y:S05]  /*1d8c0*/  BSYNC.RECONVERGENT B1 ;  /* 0x0000000000017941 */ /* 0x000fea0003800200 */
.L_x_18943:
[----:B------:R-:W-:Y:S01]  /*1d8d0*/  ISETP.NE.AND P4, PT, R200, 0x1, PT ;  /* 0x00000001c800780c */ /* 0x000fe20003f85270 */
[----:B------:R-:W-:Y:S01]  /*1d8e0*/  BSSY.RECONVERGENT B1, `(.L_x_18948) ;  /* 0x000005b000017945 */ /* 0x000fe20003800200 */
[----:B------:R-:W-:Y:S01]  /*1d8f0*/  I2FP.F32.U32 R197, R197 ;  /* 0x000000c500c57245 */ /* 0x000fe20000201000 */
[----:B------:R-:W-:Y:S02]  /*1d900*/  HADD2.F32 R162, -RZ, R162.H1_H1 ;  /* 0x300000a2ffa27230 */ /* 0x000fe40000004100 */
        /* <DEDUP_REMOVED lines=13> */
.L_x_18950:
        /* <DEDUP_REMOVED lines=13> */
.L_x_18952:
[----:B------:R-:W-:Y:S05]  /*1dab0*/  BSYNC.RECONVERGENT B2 ;  /* 0x0000000000027941 */ /* 0x000fea0003800200 */
.L_x_18951:
        /* <DEDUP_REMOVED lines=61> */
.L_x_18949:
[----:B------:R-:W-:Y:S05]  /*1de90*/  BSYNC.RECONVERGENT B1 ;  /* 0x0000000000017941 */ /* 0x000fea0003800200 */
.L_x_18948:
        /* <DEDUP_REMOVED lines=17> */
.L_x_18955:
        /* <DEDUP_REMOVED lines=13> */
.L_x_18957:
[----:B------:R-:W-:Y:S05]  /*1e080*/  BSYNC.RECONVERGENT B2 ;  /* 0x0000000000027941 */ /* 0x000fea0003800200 */
.L_x_18956:
        /* <DEDUP_REMOVED lines=59> */
[----:B------:R-:W-:Y:S01]  /*1e440*/  IMAD.MOV.U32 R198, RZ, RZ, R202 ;  /* 0x000000ffffc67224 */ /* 0x000fe200078e00ca */
[----:B------:R-:W-:-:S07]  /*1e450*/  LOP3.LUT R3, R3, R200, R203, 0x96, !PT ;  /* 0x000000c803037212 */ /* 0x000fce00078e96cb */
.L_x_18954:
[----:B------:R-:W-:Y:S05]  /*1e460*/  BSYNC.RECONVERGENT B1 ;  /* 0x0000000000017941 */ /* 0x000fea0003800200 */
.L_x_18953:
        /* <DEDUP_REMOVED lines=37> */
.L_x_18917:
        /* <DEDUP_REMOVED lines=44> */
.L_x_18958:
[----:B------:R-:W-:Y:S01]  /*1e980*/  MOV R7, R198 ;  /* 0x000000c600077202 */ /* 0x000fe20000000f00 */
[----:B------:R-:W-:-:S07]  /*1e990*/  VIADD R196, R196, 0x80 ;  /* 0x00000080c4c47836 */ /* 0x000fce0000000000 */
.L_x_18835:
[----:B------:R-:W-:Y:S05]  /*1e9a0*/  BSYNC.RECONVERGENT B0 ;  /* 0x0000000000007941 */ /* 0x000fea0003800200 */
.L_x_18834:
        /* <DEDUP_REMOVED lines=22> */
[----:B------:R-:W-:Y:S02]  /*1eb10*/  HFMA2 R11, -RZ, RZ, 0, 1.1920928955078125e-07 ;  /* 0x00000002ff0b7431 */ /* 0x000fe400000001ff */
[----:B------:R-:W-:Y:S01]  /*1eb20*/  IMAD.MOV.U32 R9, RZ, RZ, R8 ;  /* 0x000000ffff097224 */ /* 0x000fe200078e0008 */
[----:B--2---:R-:W-:-:S08]  /*1eb30*/  MOV R198, R7 ;  /* 0x0000000700c67202 */ /* 0x004fd00000000f00 */
        /* <DEDUP_REMOVED lines=11> */
.L_x_18964:
        /* <DEDUP_REMOVED lines=13> */
.L_x_18966:
[----:B------:R-:W-:Y:S05]  /*1ecc0*/  BSYNC.RECONVERGENT B2 ;  /* 0x0000000000027941 */ /* 0x000fea0003800200 */
.L_x_18965:
        /* <DEDUP_REMOVED lines=58> */
[----:B------:R-:W-:-:S07]  /*1f070*/  IMAD.MOV.U32 R11, RZ, RZ, RZ ;  /* 0x000000ffff0b7224 */ /* 0x000fce00078e00ff */
.L_x_18963:
[----:B------:R-:W-:Y:S05]  /*1f080*/  BSYNC.RECONVERGENT B1 ;  /* 0x0000000000017941 */ /* 0x000fea0003800200 */
.L_x_18962:
        /* <DEDUP_REMOVED lines=9> */
[----:B------:R-:W-:Y:S01]  /*1f120*/  MOV R9, R8 ;  /* 0x0000000800097202 */ /* 0x000fe20000000f00 */
[----:B------:R-:W-:-:S05]  /*1f130*/  FFMA.FTZ R4, R4, R7, 1.1641532182693481445e-10 ;  /* 0x2f00000004047423 */ /* 0x000fca0000010007 */
[----:B-1----:R-:W-:Y:S01]  /*1f140*/  FSETP.LE.FTZ.AND P4, PT, R4, R199, PT ;  /* 0x000000c70400720b */ /* 0x002fe20003f93000 */
[----:B--2---:R-:W-:-:S12]  /*1f150*/  FMUL.FTZ R4, R10, R197 ;  /* 0x000000c50a047220 */ /* 0x004fd80000410000 */
        /* <DEDUP_REMOVED lines=10> */
.L_x_18969:
        /* <DEDUP_REMOVED lines=13> */
.L_x_18971:
[----:B------:R-:W-:Y:S05]  /*1f2d0*/  BSYNC.RECONVERGENT B2 ;  /* 0x0000000000027941 */ /* 0x000fea0003800200 */
.L_x_18970:
        /* <DEDUP_REMOVED lines=47> */
[C---:B------:R-:W-:Y:S01]  /*1f5d0*/  IADD3 R11, PT, PT, R217.reuse, -0x24c28bd8, RZ ;  /* 0xdb3d7428d90b7810 */ /* 0x040fe20007ffe0ff */
[----:B------:R-:W-:Y:S02]  /*1f5e0*/  VIADD R13, R217, 0x96a522ad ;  /* 0x96a522add90d7836 */ /* 0x000fe40000000000 */
        /* <DEDUP_REMOVED lines=11> */
.L_x_18968:
[----:B------:R-:W-:Y:S05]  /*1f6a0*/  BSYNC.RECONVERGENT B1 ;  /* 0x0000000000017941 */ /* 0x000fea0003800200 */
.L_x_18967:
[----:B------:R-:W-:Y:S01]  /*1f6b0*/  I2FP.F32.U32 R10, R9 ;  /* 0x00000009000a7245 */ /* 0x000fe20000201000 */
[----:B------:R-:W-:Y:S01]  /*1f6c0*/  HADD2.F32 R12, -RZ, R128.H0_H0 ;  /* 0x20000080ff0c7230 */ /* 0x000fe20000004100 */
[----:B------:R-:W-:Y:S01]  /*1f6d0*/  FSEL R11, R4, RZ, P4 ;  /* 0x000000ff040b7208 */ /* 0x000fe20002000000 */
[----:B------:R-:W-:Y:S01]  /*1f6e0*/  BSSY.RECONVERGENT B1, `(.L_x_18972) ;  /* 0x000005f000017945 */ /* 0x000fe20003800200 */
[----:B------:R-:W-:Y:S01]  /*1f6f0*/  MOV R4, R8 ;  /* 0x0000000800047202 */ /* 0x000fe20000000f00 */
        /* <DEDUP_REMOVED lines=18> */
.L_x_18974:
        /* <DEDUP_REMOVED lines=13> */
.L_x_18976:
[----:B------:R-:W-:Y:S05]  /*1f8f0*/  BSYNC.RECONVERGENT B2 ;  /* 0x0000000000027941 */ /* 0x000fea0003800200 */
.L_x_18975:
        /* <DEDUP_REMOVED lines=57> */
[----:B------:R-:W-:Y:S02]  /*1fc90*/  MOV R8, R14 ;  /* 0x0000000e00087202 */ /* 0x000fe40000000f00 */
[----:B------:R-:W-:Y:S01]  /*1fca0*/  MOV R198, R12 ;  /* 0x0000000c00c67202 */ /* 0x000fe20000000f00 */
[----:B------:R-:W-:Y:S01]  /*1fcb0*/  IMAD.MOV.U32 R12, RZ, RZ, RZ ;  /* 0x000000ffff0c7224 */ /* 0x000fe200078e00ff */
[----:B------:R-:W-:-:S07]  /*1fcc0*/  LOP3.LUT R3, R11, R10, R13, 0x96, !PT ;  /* 0x0000000a0b037212 */ /* 0x000fce00078e960d */
.L_x_18973:
[----:B------:R-:W-:Y:S05]  /*1fcd0*/  BSYNC.RECONVERGENT B1 ;  /* 0x0000000000017941 */ /* 0x000fea0003800200 */
.L_x_18972:
        /* <DEDUP_REMOVED lines=20> */
.L_x_18979:
        /* <DEDUP_REMOVED lines=13> */
.L_x_18981:
[----:B------:R-:W-:Y:S05]  /*1fef0*/  BSYNC.RECONVERGENT B2 ;  /* 0x0000000000027941 */ /* 0x000fea0003800200 */
.L_x_18980:
        /* <DEDUP_REMOVED lines=61> */
.L_x_18978:
[----:B------:R-:W-:Y:S05]  /*202d0*/  BSYNC.RECONVERGENT B1 ;  /* 0x0000000000017941 */ /* 0x000fea0003800200 */
.L_x_18977:
        /* <DEDUP_REMOVED lines=23> */
.L_x_18984:
        /* <DEDUP_REMOVED lines=13> */
.L_x_18986:
[----:B------:R-:W-:Y:S05]  /*20520*/  BSYNC.RECONVERGENT B2 ;  /* 0x0000000000027941 */ /* 0x000fea0003800200 */
.L_x_18985:
        /* <DEDUP_REMOVED lines=57> */
[----:B------:R-:W-:Y:S01]  /*208c0*/  VIADD R11, R217, 0x96a522ad ;  /* 0x96a522add90b7836 */ /* 0x000fe20000000000 */
[----:B------:R-:W-:-:S04]  /*208d0*/  MOV R198, R14 ;  /* 0x0000000e00c67202 */ /* 0x000fc80000000f00 */
[----:B------:R-:W-:Y:S01]  /*208e0*/  LOP3.LUT R3, R11, R12, R15, 0x96, !PT ;  /* 0x0000000c0b037212 */ /* 0x000fe200078e960f */
[----:B------:R-:W-:-:S07]  /*208f0*/  IMAD.MOV.U32 R15, RZ, RZ, RZ ;  /* 0x000000ffff0f7224 */ /* 0x000fce00078e00ff */
.L_x_18983:
[----:B------:R-:W-:Y:S05]  /*20900*/  BSYNC.RECONVERGENT B1 ;  /* 0x0000000000017941 */ /* 0x000fea0003800200 */
.L_x_18982:
        /* <DEDUP_REMOVED lines=20> */
.L_x_18989:
        /* <DEDUP_REMOVED lines=13> */
.L_x_18991:
[----:B------:R-:W-:Y:S05]  /*20b20*/  BSYNC.RECONVERGENT B2 ;  /* 0x0000000000027941 */ /* 0x000fea0003800200 */
.L_x_18990:
        /* <DEDUP_REMOVED lines=61> */
.L_x_18988:
[----:B------:R-:W-:Y:S05]  /*20f00*/  BSYNC.RECONVERGENT B1 ;  /* 0x0000000000017941 */ /* 0x000fea0003800200 */
.L_x_18987:
        /* <DEDUP_REMOVED lines=23> */
.L_x_18994:
        /* <DEDUP_REMOVED lines=13> */
.L_x_18996:
[----:B------:R-:W-:Y:S05]  /*21150*/  BSYNC.RECONVERGENT B2 ;  /* 0x0000000000027941 */ /* 0x000fea0003800200 */
.L_x_18995:
[----:B------:R-:W-:Y:S01]  /*21160*/  IMAD.WIDE.U32 R12, R205, -0x326172a9, RZ ;  /* 0xcd9e8d57cd0c7825 */ /* 0x000fe200078e00ff */
[----:B0-----:R-:W-:Y:S02]  /*21170*/  LOP3.LUT R200, R6, R3, R217, 0x96, !PT ;  /* 0x0000000306c87212 */ /* 0x001fe400078e96d9 */
        /* <DEDUP_REMOVED lines=56> */
[----:B------:R-:W-:Y:S01]  /*21500*/  LOP3.LUT R3, R13, R12, R15, 0x96, !PT ;  /* 0x0000000c0d037212 */ /* 0x000fe200078e960f */
[----:B------:R-:W-:Y:S01]  /*21510*/  IMAD.MOV.U32 R15, RZ, RZ, RZ ;  /* 0x000000ffff0f7224 */ /* 0x000fe200078e00ff */
[----:B------:R-:W-:-:S07]  /*21520*/  MOV R198, R14 ;  /* 0x0000000e00c67202 */ /* 0x000fce0000000f00 */
.L_x_18993:
[----:B------:R-:W-:Y:S05]  /*21530*/  BSYNC.RECONVERGENT B1 ;  /* 0x0000000000017941 */ /* 0x000fea0003800200 */
.L_x_18992:
        /* <DEDUP_REMOVED lines=20> */
.L_x_18999:
        /* <DEDUP_REMOVED lines=13> */
.L_x_19001:
[----:B------:R-:W-:Y:S05]  /*21750*/  BSYNC.RECONVERGENT B2 ;  /* 0x0000000000027941 */ /* 0x000fea0003800200 */
.L_x_19000:
        /* <DEDUP_REMOVED lines=61> */
.L_x_18998:
[----:B------:R-:W-:Y:S05]  /*21b30*/  BSYNC.RECONVERGENT B1 ;  /* 0x0000000000017941 */ /* 0x000fea0003800200 */
.L_x_18997:
        /* <DEDUP_REMOVED lines=23> */
.L_x_19004:
        /* <DEDUP_REMOVED lines=13> */
.L_x_19006:
[----:B------:R-:W-:Y:S05]  /*21d80*/  BSYNC.RECONVERGENT B2 ;  /* 0x0000000000027941 */ /* 0x000fea0003800200 */
.L_x_19005:
[----:B------:R-:W-:Y:S01]  /*21d90*/  IMAD.WIDE.U32 R14, R205, -0x326172a9, RZ ;  /* 0xcd9e8d57cd0e7825 */ /* 0x000fe200078e00ff */
[----:B0-----:R-:W-:Y:S02]  /*21da0*/  LOP3.LUT R200, R6, R3, R217, 0x96, !PT ;  /* 0x0000000306c87212 */ /* 0x001fe400078e96d9 */
        /* <DEDUP_REMOVED lines=58> */
[----:B------:R-:W-:-:S07]  /*22150*/  LOP3.LUT R3, R13, R14, R169, 0x96, !PT ;  /* 0x0000000e0d037212 */ /* 0x000fce00078e96a9 */
.L_x_19003:
[----:B------:R-:W-:Y:S05]  /*22160*/  BSYNC.RECONVERGENT B1 ;  /* 0x0000000000017941 */ /* 0x000fea0003800200 */
.L_x_19002:
        /* <DEDUP_REMOVED lines=18> */
.L_x_19009:
        /* <DEDUP_REMOVED lines=13> */
.L_x_19011:
[----:B------:R-:W-:Y:S05]  /*22360*/  BSYNC.RECONVERGENT B2 ;  /* 0x0000000000027941 */ /* 0x000fea0003800200 */
.L_x_19010:
[----:B------:R-:W-:Y:S01]  /*22370*/  IMAD.WIDE.U32 R14, R205, -0x326172a9, RZ ;  /* 0xcd9e8d57cd0e7825 */ /* 0x000fe200078e00ff */
[----:B0-----:R-:W-:Y:S02]  /*22380*/  LOP3.LUT R200, R6, R3, R217, 0x96, !PT ;  /* 0x0000000306c87212 */ /* 0x001fe400078e96d9 */
        /* <DEDUP_REMOVED lines=59> */
.L_x_19008:
[----:B------:R-:W-:Y:S05]  /*22740*/  BSYNC.RECONVERGENT B1 ;  /* 0x0000000000017941 */ /* 0x000fea0003800200 */
.L_x_19007:
        /* <DEDUP_REMOVED lines=23> */
.L_x_19014:
        /* <DEDUP_REMOVED lines=13> */
.L_x_19016:
[----:B------:R-:W-:Y:S05]  /*22990*/  BSYNC.RECONVERGENT B2 ;  /* 0x0000000000027941 */ /* 0x000fea0003800200 */
.L_x_19015:
[----:B------:R-:W-:Y:S01]  /*229a0*/  IMAD.WIDE.U32 R14, R205, -0x326172a9, RZ ;  /* 0xcd9e8d57cd0e7825 */ /* 0x000fe200078e00ff */
[----:B------:R-:W-:Y:S02]  /*229b0*/  LOP3.LUT R202, R6, R3, R217, 0x96, !PT ;  /* 0x0000000306ca7212 */ /* 0x000fe400078e96d9 */
[C---:B------:R-:W-:Y:S01]  /*229c0*/  IADD3 R3, PT, PT, R216.reuse, -0x61c88647, RZ ;  /* 0x9e3779b9d8037810 */ /* 0x040fe20007ffe0ff */
        /* <DEDUP_REMOVED lines=58> */
.L_x_19013:
[----:B------:R-:W-:Y:S05]  /*22d70*/  BSYNC.RECONVERGENT B1 ;  /* 0x0000000000017941 */ /* 0x000fea0003800200 */
.L_x_19012:
        /* <DEDUP_REMOVED lines=18> */
.L_x_19019:
        /* <DEDUP_REMOVED lines=13> */
.L_x_19021:
[----:B------:R-:W-:Y:S05]  /*22f70*/  BSYNC.RECONVERGENT B2 ;  /* 0x0000000000027941 */ /* 0x000fea0003800200 */
.L_x_19020:
        /* <DEDUP_REMOVED lines=61> */
.L_x_19018:
[----:B------:R-:W-:Y:S05]  /*23350*/  BSYNC.RECONVERGENT B1 ;  /* 0x0000000000017941 */ /* 0x000fea0003800200 */
.L_x_19017:
        /* <DEDUP_REMOVED lines=23> */
.L_x_19024:
        /* <DEDUP_REMOVED lines=13> */
.L_x_19026:
[----:B------:R-:W-:Y:S05]  /*235a0*/  BSYNC.RECONVERGENT B2 ;  /* 0x0000000000027941 */ /* 0x000fea0003800200 */
.L_x_19025:
        /* <DEDUP_REMOVED lines=52> */
[----:B------:R-:W-:Y:S01]  /*238f0*/  IMAD.WIDE.U32 R214, R15, -0x326172a9, RZ ;  /* 0xcd9e8d570fd67825 */ /* 0x000fe200078e00ff */
[----:B------:R-:W-:-:S03]  /*23900*/  IADD3 R15, PT, PT, R216, -0x700cb87f, RZ ;  /* 0x8ff34781d80f7810 */ /* 0x000fc60007ffe0ff */
[----:B------:R-:W-:Y:S01]  /*23910*/  IMAD.WIDE.U32 R212, R3, -0x2daee0ad, RZ ;  /* 0xd2511f5303d47825 */ /* 0x000fe200078e00ff */
[----:B------:R-:W-:Y:S02]  /*23920*/  LOP3.LUT R2, R15, R202, R215, 0x96, !PT ;  /* 0x000000ca0f027212 */ /* 0x000fe400078e96d7 */
[----:B------:R-:W-:Y:S01]  /*23930*/  MOV R8, R214 ;  /* 0x000000d600087202 */ /* 0x000fe20000000f00 */
[----:B------:R-:W-:Y:S01]  /*23940*/  VIADD R3, R217, 0x96a522ad ;  /* 0x96a522add9037836 */ /* 0x000fe20000000000 */
[----:B------:R-:W-:Y:S01]  /*23950*/  MOV R198, R212 ;  /* 0x000000d400c67202 */ /* 0x000fe20000000f00 */
[----:B------:R-:W-:-:S03]  /*23960*/  IMAD.MOV.U32 R202, RZ, RZ, RZ ;  /* 0x000000ffffca7224 */ /* 0x000fc600078e00ff */
[----:B------:R-:W-:-:S07]  /*23970*/  LOP3.LUT R3, R3, R200, R213, 0x96, !PT ;  /* 0x000000c803037212 */ /* 0x000fce00078e96d5 */
.L_x_19023:
[----:B------:R-:W-:Y:S05]  /*23980*/  BSYNC.RECONVERGENT B1 ;  /* 0x0000000000017941 */ /* 0x000fea0003800200 */
.L_x_19022:
        /* <DEDUP_REMOVED lines=18> */
.L_x_19029:
        /* <DEDUP_REMOVED lines=13> */
.L_x_19031:
[----:B------:R-:W-:Y:S05]  /*23b80*/  BSYNC.RECONVERGENT B2 ;  /* 0x0000000000027941 */ /* 0x000fea0003800200 */
.L_x_19030:
        /* <DEDUP_REMOVED lines=50> */
[----:B------:R-:W-:Y:S01]  /*23eb0*/  LOP3.LUT R3, R3, R2, R203, 0x96, !PT ;  /* 0x0000000203037212 */ /* 0x000fe200078e96cb */
[----:B------:R-:W-:Y:S02]  /*23ec0*/  HFMA2 R203, -RZ, RZ, 0, 0 ;  /* 0x00000000ffcb7431 */ /* 0x000fe400000001ff */
        /* <DEDUP_REMOVED lines=9> */
.L_x_19028:
[----:B------:R-:W-:Y:S05]  /*23f60*/  BSYNC.RECONVERGENT B1 ;  /* 0x0000000000017941 */ /* 0x000fea0003800200 */
.L_x_19027:
        /* <DEDUP_REMOVED lines=23> */
.L_x_19034:
        /* <DEDUP_REMOVED lines=13> */
.L_x_19036:
[----:B------:R-:W-:Y:S05]  /*241b0*/  BSYNC.RECONVERGENT B2 ;  /* 0x0000000000027941 */ /* 0x000fea0003800200 */
.L_x_19035:
[----:B------:R-:W-:Y:S01]  /*241c0*/  IMAD.WIDE.U32 R212, R205, -0x326172a9, RZ ;  /* 0xcd9e8d57cdd47825 */ /* 0x000fe200078e00ff */
[----:B------:R-:W-:Y:S02]  /*241d0*/  LOP3.LUT R2, R6, R203, R217, 0x96, !PT ;  /* 0x000000cb06027212 */ /* 0x000fe400078e96d9 */
[----:B------:R-:W-:Y:S01]  /*241e0*/  IADD3 R203, PT, PT, R216, -0x61c88647, RZ ;  /* 0x9e3779b9d8cb7810 */ /* 0x000fe20007ffe0ff */
[----:B------:R-:W-:Y:S01]  /*241f0*/  IMAD.MOV.U32 R4, RZ, RZ, R198 ;  /* 0x000000ffff047224 */ /* 0x000fe200078e00c6 */
        /* <DEDUP_REMOVED lines=54> */
[----:B------:R-:W-:Y:S01]  /*24560*/  VIADD R3, R217, 0x96a522ad ;  /* 0x96a522add9037836 */ /* 0x000fe20000000000 */
[----:B------:R-:W-:-:S04]  /*24570*/  MOV R198, R212 ;  /* 0x000000d400c67202 */ /* 0x000fc80000000f00 */
[----:B------:R-:W-:-:S07]  /*24580*/  LOP3.LUT R3, R3, R200, R213, 0x96, !PT ;  /* 0x000000c803037212 */ /* 0x000fce00078e96d5 */
.L_x_19033:
[----:B------:R-:W-:Y:S05]  /*24590*/  BSYNC.RECONVERGENT B1 ;  /* 0x0000000000017941 */ /* 0x000fea0003800200 */
.L_x_19032:
[----:B------:R-:W-:Y:S01]  /*245a0*/  ISETP.NE.AND P6, PT, R204, 0x1, PT ;  /* 0x00000001cc00780c */ /* 0x000fe20003fc5270 */
[----:B------:R-:W-:Y:S01]  /*245b0*/  HADD2.F32 R202, -RZ, R171.H1_H1 ;  /* 0x300000abffca7230 */ /* 0x000fe20000004100 */
[----:B------:R-:W-:Y:S01]  /*245c0*/  I2FP.F32.U32 R4, R4 ;  /* 0x0000000400047245 */ /* 0x000fe20000201000 */
[----:B------:R-:W-:Y:S01]  /*245d0*/  BSSY.RECONVERGENT B1, `(.L_x_19037) ;  /* 0x000005c000017945 */ /* 0x000fe20003800200 */
[----:B------:R-:W-:Y:S02]  /*245e0*/  IMAD.MOV.U32 R201, RZ, RZ, R8 ;  /* 0x000000ffffc97224 */ /* 0x000fe400078e0008 */
[----:B------:R-:W-:Y:S01]  /*245f0*/  FMUL.FTZ R171, R202, R197 ;  /* 0x000000c5caab7220 */ /* 0x000fe20000410000 */
[----:B------:R-:W-:Y:S01]  /*24600*/  FFMA.FTZ R200, R4, R7, 1.1641532182693481445e-10 ;  /* 0x2f00000004c87423 */ /* 0x000fe20000010007 */
[----:B------:R-:W-:-:S04]  /*24610*/  HFMA2 R4, -RZ, RZ, 0, 1.1920928955078125e-07 ;  /* 0x00000002ff047431 */ /* 0x000fc800000001ff */
        /* <DEDUP_REMOVED lines=10> */
.L_x_19039:
        /* <DEDUP_REMOVED lines=15> */
.L_x_19041:
[----:B------:R-:W-:Y:S05]  /*247b0*/  BSYNC.RECONVERGENT B2 ;  /* 0x0000000000027941 */ /* 0x000fea0003800200 */
.L_x_19040:
        /* <DEDUP_REMOVED lines=61> */
.L_x_19038:
[----:B------:R-:W-:Y:S05]  /*24b90*/  BSYNC.RECONVERGENT B1 ;  /* 0x0000000000017941 */ /* 0x000fea0003800200 */
.L_x_19037:
        /* <DEDUP_REMOVED lines=11> */
.L_x_18961:
        /* <DEDUP_REMOVED lines=16> */
.L_x_19045:
        /* <DEDUP_REMOVED lines=13> */
.L_x_19047:
[----:B------:R-:W-:Y:S05]  /*24e20*/  BSYNC.RECONVERGENT B2 ;  /* 0x0000000000027941 */ /* 0x000fea0003800200 */
.L_x_19046:
        /* <DEDUP_REMOVED lines=60> */
.L_x_19044:
[----:B------:R-:W-:Y:S05]  /*251f0*/  BSYNC.RECONVERGENT B1 ;  /* 0x0000000000017941 */ /* 0x000fea0003800200 */
.L_x_19043:
[----:B------:R-:W1:Y:S01]  /*25200*/  LDC R7, c[0x0][0x404] ;  /* 0x00010100ff077b82 */ /* 0x000e620000000800 */
[----:B------:R-:W-:Y:S01]  /*25210*/  I2FP.F32.U32 R165, R164 ;  /* 0x000000a400a57245 */ /* 0x000fe20000201000 */
[----:B------:R-:W-:Y:S01]  /*25220*/  HFMA2 R164, -RZ, RZ, 0.1171875, 0 ;  /* 0x2f800000ffa47431 */ /* 0x000fe200000001ff */
[----:B------:R-:W-:Y:S01]  /*25230*/  ISETP.NE.AND P2, PT, R166, 0x1, PT ;  /* 0x00000001a600780c */ /* 0x000fe20003f45270 */
[----:B------:R-:W-:Y:S01]  /*25240*/  BSSY.RECONVERGENT B1, `(.L_x_19048) ;  /* 0x000005c000017945 */ /* 0x000fe20003800200 */
[----:B------:R-:W-:Y:S01]  /*25250*/  LOP3.LUT R210, R210, 0xffffffef, RZ, 0xc0, !PT ;  /* 0xffffffefd2d27812 */ /* 0x000fe200078ec0ff */
[----:B------:R-:W-:Y:S02]  /*25260*/  IMAD.MOV.U32 R197, RZ, RZ, 0x2 ;  /* 0x00000002ffc57424 */ /* 0x000fe400078e00ff */
[----:B------:R-:W-:Y:S01]  /*25270*/  FFMA.FTZ R4, R165, R164, 1.1641532182693481445e-10 ;  /* 0x2f000000a5047423 */ /* 0x000fe200000100a4 */
[----:B-----5:R-:W-:-:S04]  /*25280*/  HADD2.F32 R165, -RZ, R168.H0_H0 ;  /* 0x200000a8ffa57230 */ /* 0x020fc80000004100 */
[----:B-1----:R-:W-:Y:S02]  /*25290*/  FSETP.LE.FTZ.AND P3, PT, R4, R7, PT ;  /* 0x000000070400720b */ /* 0x002fe40003f73000 */
        /* <DEDUP_REMOVED lines=11> */
.L_x_19050:
        /* <DEDUP_REMOVED lines=13> */
.L_x_19052:
[----:B------:R-:W-:Y:S05]  /*25420*/  BSYNC.RECONVERGENT B2 ;  /* 0x0000000000027941 */ /* 0x000fea0003800200 */
.L_x_19051:
        /* <DEDUP_REMOVED lines=61> */
.L_x_19049:
[----:B------:R-:W-:Y:S05]  /*25800*/  BSYNC.RECONVERGENT B1 ;  /* 0x0000000000017941 */ /* 0x000fea0003800200 */
.L_x_19048:
        /* <DEDUP_REMOVED lines=19> */
.L_x_19055:
        /* <DEDUP_REMOVED lines=13> */
.L_x_19057:
[----:B------:R-:W-:Y:S05]  /*25a10*/  BSYNC.RECONVERGENT B2 ;  /* 0x0000000000027941 */ /* 0x000fea0003800200 */
.L_x_19056:
[----:B0-----:R-:W-:Y:S01]  /*25a20*/  IMAD.WIDE.U32 R200, R205, -0x326172a9, RZ ;  /* 0xcd9e8d57cdc87825 */ /* 0x001fe200078e00ff */
        /* <DEDUP_REMOVED lines=54> */
[----:B------:R-:W-:Y:S02]  /*25d90*/  IADD3 R3, PT, PT, R217, -0x695add53, RZ ;  /* 0x96a522add9037810 */ /* 0x000fe40007ffe0ff */
[----:B------:R-:W-:Y:S01]  /*25da0*/  LOP3.LUT R2, R167, R200, R213, 0x96, !PT ;  /* 0x000000c8a7027212 */ /* 0x000fe200078e96d5 */
[----:B------:R-:W-:Y:S01]  /*25db0*/  IMAD.MOV.U32 R8, RZ, RZ, R212 ;  /* 0x000000ffff087224 */ /* 0x000fe200078e00d4 */
[----:B------:R-:W-:Y:S02]  /*25dc0*/  LOP3.LUT R3, R3, R166, R203, 0x96, !PT ;  /* 0x000000a603037212 */ /* 0x000fe400078e96cb */
[----:B------:R-:W-:Y:S01]  /*25dd0*/  MOV R166, R198 ;  /* 0x000000c600a67202 */ /* 0x000fe20000000f00 */
[----:B------:R-:W-:-:S07]  /*25de0*/  IMAD.MOV.U32 R198, RZ, RZ, R202 ;  /* 0x000000ffffc67224 */ /* 0x000fce00078e00ca */
.L_x_19054:
[----:B------:R-:W-:Y:S05]  /*25df0*/  BSYNC.RECONVERGENT B1 ;  /* 0x0000000000017941 */ /* 0x000fea0003800200 */
.L_x_19053:
[----:B------:R-:W-:Y:S01]  /*25e00*/  I2FP.F32.U32 R167, R166 ;  /* 0x000000a600a77245 */ /* 0x000fe20000201000 */
[----:B------:R-:W-:Y:S01]  /*25e10*/  BSSY.RECONVERGENT B1, `(.L_x_19058) ;  /* 0x000005d000017945 */ /* 0x000fe20003800200 */
[----:B------:R-:W-:Y:S01]  /*25e20*/  ISETP.NE.AND P2, PT, R199, 0x1, PT ;  /* 0x00000001c700780c */ /* 0x000fe20003f45270 */
[----:B------:R-:W-:Y:S01]  /*25e30*/  HADD2.F32 R166, -RZ, R169.H0_H0 ;  /* 0x200000a9ffa67230 */ /* 0x000fe20000004100 */
        /* <DEDUP_REMOVED lines=15> */
.L_x_19060:
        /* <DEDUP_REMOVED lines=13> */
.L_x_19062:
[----:B------:R-:W-:Y:S05]  /*26000*/  BSYNC.RECONVERGENT B2 ;  /* 0x0000000000027941 */ /* 0x000fea0003800200 */
.L_x_19061:
        /* <DEDUP_REMOVED lines=61> */
.L_x_19059:
[----:B------:R-:W-:Y:S05]  /*263e0*/  BSYNC.RECONVERGENT B1 ;  /* 0x0000000000017941 */ /* 0x000fea0003800200 */
.L_x_19058:
        /* <DEDUP_REMOVED lines=19> */
.L_x_19065:
        /* <DEDUP_REMOVED lines=13> */
.L_x_19067:
[----:B------:R-:W-:Y:S05]  /*265f0*/  BSYNC.RECONVERGENT B2 ;  /* 0x0000000000027941 */ /* 0x000fea0003800200 */
.L_x_19066:
        /* <DEDUP_REMOVED lines=61> */
.L_x_19064:
[----:B------:R-:W-:Y:S05]  /*269d0*/  BSYNC.RECONVERGENT B1 ;  /* 0x0000000000017941 */ /* 0x000fea0003800200 */
.L_x_19063:
[----:B------:R-:W-:Y:S01]  /*269e0*/  ISETP.NE.AND P3, PT, R199, 0x1, PT ;  /* 0x00000001c700780c */ /* 0x000fe20003f65270 */
[----:B------:R-:W-:Y:S01]  /*269f0*/  BSSY.RECONVERGENT B1, `(.L_x_19068) ;  /* 0x000005b000017945 */ /* 0x000fe20003800200 */
[----:B------:R-:W-:Y:S01]  /*26a00*/  I2FP.F32.U32 R167, R167 ;  /* 0x000000a700a77245 */ /* 0x000fe20000201000 */
[----:B0-----:R-:W-:Y:S01]  /*26a10*/  IMAD.MOV.U32 R200, RZ, RZ, 0x2 ;  /* 0x00000002ffc87424 */ /* 0x001fe200078e00ff */
        /* <DEDUP_REMOVED lines=13> */
.L_x_19070:
        /* <DEDUP_REMOVED lines=13> */
.L_x_19072:
[----:B------:R-:W-:Y:S05]  /*26bc0*/  BSYNC.RECONVERGENT B2 ;  /* 0x0000000000027941 */ /* 0x000fea0003800200 */
.L_x_19071:
        /* <DEDUP_REMOVED lines=61> */
.L_x_19069:
[----:B------:R-:W-:Y:S05]  /*26fa0*/  BSYNC.RECONVERGENT B1 ;  /* 0x0000000000017941 */ /* 0x000fea0003800200 */
.L_x_19068:
        /* <DEDUP_REMOVED lines=17> */
.L_x_19075:
        /* <DEDUP_REMOVED lines=13> */
.L_x_19077:
[----:B------:R-:W-:Y:S05]  /*27190*/  BSYNC.RECONVERGENT B2 ;  /* 0x0000000000027941 */ /* 0x000fea0003800200 */
.L_x_19076:
        /* <DEDUP_REMOVED lines=61> */
.L_x_19074:
[----:B------:R-:W-:Y:S05]  /*27570*/  BSYNC.RECONVERGENT B1 ;  /* 0x0000000000017941 */ /* 0x000fea0003800200 */
.L_x_19073:
        /* <DEDUP_REMOVED lines=17> */
.L_x_19080:
        /* <DEDUP_REMOVED lines=13> */
.L_x_19082:
[----:B------:R-:W-:Y:S05]  /*27760*/  BSYNC.RECONVERGENT B2 ;  /* 0x0000000000027941 */ /* 0x000fea0003800200 */
.L_x_19081:
        /* <DEDUP_REMOVED lines=61> */
.L_x_19079:
[----:B------:R-:W-:Y:S05]  /*27b40*/  BSYNC.RECONVERGENT B1 ;  /* 0x0000000000017941 */ /* 0x000fea0003800200 */
.L_x_19078:
        /* <DEDUP_REMOVED lines=37> */
.L_x_19042:
        /* <DEDUP_REMOVED lines=44> */
.L_x_19083:
[----:B------:R-:W-:Y:S01]  /*28060*/  IMAD.MOV.U32 R7, RZ, RZ, R198 ;  /* 0x000000ffff077224 */ /* 0x000fe200078e00c6 */
[----:B------:R-:W-:-:S07]  /*28070*/  IADD3 R196, PT, PT, R196, 0x80, RZ ;  /* 0x00000080c4c47810 */ /* 0x000fce0007ffe0ff */
.L_x_18960:
[----:B------:R-:W-:Y:S05]  /*28080*/  BSYNC.RECONVERGENT B0 ;  /* 0x0000000000007941 */ /* 0x000fea0003800200 */
.L_x_18959:
        /* <DEDUP_REMOVED lines=36> */
.L_x_19089:
        /* <DEDUP_REMOVED lines=13> */
.L_x_19091:
[----:B------:R-:W-:Y:S05]  /*283a0*/  BSYNC.RECONVERGENT B2 ;  /* 0x0000000000027941 */ /* 0x000fea0003800200 */
.L_x_19090:
        /* <DEDUP_REMOVED lines=51> */
[----:B------:R-:W-:Y:S02]  /*286e0*/  VIADD R3, R216, 0x8ff34781 ;  /* 0x8ff34781d8037836 */ /* 0x000fe40000000000 */
[----:B------:R-:W-:Y:S01]  /*286f0*/  IMAD.WIDE.U32 R8, R11, -0x326172a9, RZ ;  /* 0xcd9e8d570b087825 */ /* 0x000fe200078e00ff */
[----:B------:R-:W-:-:S03]  /*28700*/  IADD3 R11, PT, PT, R217, -0x695add53, RZ ;  /* 0x96a522add90b7810 */ /* 0x000fc60007ffe0ff */
[----:B------:R-:W-:Y:S01]  /*28710*/  IMAD.WIDE.U32 R198, R198, -0x2daee0ad, RZ ;  /* 0xd2511f53c6c67825 */ /* 0x000fe200078e00ff */
[----:B------:R-:W-:-:S03]  /*28720*/  LOP3.LUT R2, R3, R2, R9, 0x96, !PT ;  /* 0x0000000203027212 */ /* 0x000fc600078e9609 */
[----:B------:R-:W-:Y:S01]  /*28730*/  IMAD.MOV.U32 R9, RZ, RZ, R7 ;  /* 0x000000ffff097224 */ /* 0x000fe200078e0007 */
[----:B------:R-:W-:Y:S01]  /*28740*/  LOP3.LUT R3, R11, R14, R199, 0x96, !PT ;  /* 0x0000000e0b037212 */ /* 0x000fe200078e96c7 */
[----:B------:R-:W-:-:S07]  /*28750*/  HFMA2 R11, -RZ, RZ, 0, 0 ;  /* 0x00000000ff0b7431 */ /* 0x000fce00000001ff */
.L_x_19088:
[----:B------:R-:W-:Y:S05]  /*28760*/  BSYNC.RECONVERGENT B1 ;  /* 0x0000000000017941 */ /* 0x000fea0003800200 */
.L_x_19087:
        /* <DEDUP_REMOVED lines=9> */
[----:B------:R-:W-:Y:S01]  /*28800*/  MOV R13, 0x2 ;  /* 0x00000002000d7802 */ /* 0x000fe20000000f00 */
[----:B------:R-:W-:Y:S01]  /*28810*/  IMAD.MOV.U32 R9, RZ, RZ, R8 ;  /* 0x000000ffff097224 */ /* 0x000fe200078e0008 */
[----:B-1----:R-:W-:Y:S01]  /*28820*/  FSETP.LE.FTZ.AND P4, PT, R10, R197, PT ;  /* 0x000000c50a00720b */ /* 0x002fe20003f93000 */
[----:B--2---:R-:W-:-:S12]  /*28830*/  FMUL.FTZ R4, R12, R199 ;  /* 0x000000c70c047220 */ /* 0x004fd80000410000 */
        /* <DEDUP_REMOVED lines=10> */
.L_x_19094:
        /* <DEDUP_REMOVED lines=13> */
.L_x_19096:
[----:B------:R-:W-:Y:S05]  /*289b0*/  BSYNC.RECONVERGENT B2 ;  /* 0x0000000000027941 */ /* 0x000fea0003800200 */
.L_x_19095:
        /* <DEDUP_REMOVED lines=56> */
[----:B------:R-:W-:Y:S01]  /*28d40*/  IMAD.MOV.U32 R9, RZ, RZ, R198 ;  /* 0x000000ffff097224 */ /* 0x000fe200078e00c6 */
[----:B------:R-:W-:Y:S01]  /*28d50*/  LOP3.LUT R3, R13, R14, R11, 0x96, !PT ;  /* 0x0000000e0d037212 */ /* 0x000fe200078e960b */
[----:B------:R-:W-:Y:S01]  /*28d60*/  IMAD.MOV.U32 R13, RZ, RZ, RZ ;  /* 0x000000ffff0d7224 */ /* 0x000fe200078e00ff */
[----:B------:R-:W-:-:S07]  /*28d70*/  MOV R198, R10 ;  /* 0x0000000a00c67202 */ /* 0x000fce0000000f00 */
.L_x_19093:
[----:B------:R-:W-:Y:S05]  /*28d80*/  BSYNC.RECONVERGENT B1 ;  /* 0x0000000000017941 */ /* 0x000fea0003800200 */
.L_x_19092:
        /* <DEDUP_REMOVED lines=23> */
.L_x_19099:
        /* <DEDUP_REMOVED lines=13> */
.L_x_19101:
[----:B------:R-:W-:Y:S05]  /*28fd0*/  BSYNC.RECONVERGENT B2 ;  /* 0x0000000000027941 */ /* 0x000fea0003800200 */
.L_x_19100:
        /* <DEDUP_REMOVED lines=61> */
.L_x_19098:
[----:B------:R-:W-:Y:S05]  /*293b0*/  BSYNC.RECONVERGENT B1 ;  /* 0x0000000000017941 */ /* 0x000fea0003800200 */
.L_x_19097:
        /* <DEDUP_REMOVED lines=20> */
.L_x_19104:
        /* <DEDUP_REMOVED lines=13> */
.L_x_19106:
[----:B------:R-:W-:Y:S05]  /*295d0*/  BSYNC.RECONVERGENT B2 ;  /* 0x0000000000027941 */ /* 0x000fea0003800200 */
.L_x_19105:
        /* <DEDUP_REMOVED lines=61> */
.L_x_19103:
[----:B------:R-:W-:Y:S05]  /*299b0*/  BSYNC.RECONVERGENT B1 ;  /* 0x0000000000017941 */ /* 0x000fea0003800200 */
.L_x_19102:
        /* <DEDUP_REMOVED lines=23> */
.L_x_19109:
        /* <DEDUP_REMOVED lines=13> */
.L_x_19111:
[----:B------:R-:W-:Y:S05]  /*29c00*/  BSYNC.RECONVERGENT B2 ;  /* 0x0000000000027941 */ /* 0x000fea0003800200 */
.L_x_19110:
        /* <DEDUP_REMOVED lines=59> */
[----:B------:R-:W-:Y:S02]  /*29fc0*/  HFMA2 R15, -RZ, RZ, 0, 0 ;  /* 0x00000000ff0f7431 */ /* 0x000fe400000001ff */
[----:B------:R-:W-:-:S07]  /*29fd0*/  IMAD.MOV.U32 R198, RZ, RZ, R14 ;  /* 0x000000ffffc67224 */ /* 0x000fce00078e000e */
.L_x_19108:
[----:B------:R-:W-:Y:S05]  /*29fe0*/  BSYNC.RECONVERGENT B1 ;  /* 0x0000000000017941 */ /* 0x000fea0003800200 */
.L_x_19107:
[----:B------:R-:W-:Y:S01]  /*29ff0*/  I2FP.F32.U32 R4, R4 ;  /* 0x0000000400047245 */ /* 0x000fe20000201000 */
[----:B------:R-:W-:Y:S01]  /*2a000*/  HADD2.F32 R14, -RZ, R177.H0_H0 ;  /* 0x200000b1ff0e7230 */ /* 0x000fe20000004100 */
        /* <DEDUP_REMOVED lines=18> */
.L_x_19114:
        /* <DEDUP_REMOVED lines=13> */
.L_x_19116:
[----:B------:R-:W-:Y:S05]  /*2a200*/  BSYNC.RECONVERGENT B2 ;  /* 0x0000000000027941 */ /* 0x000fea0003800200 */
.L_x_19115:
        /* <DEDUP_REMOVED lines=61> */
.L_x_19113:
[----:B------:R-:W-:Y:S05]  /*2a5e0*/  BSYNC.RECONVERGENT B1 ;  /* 0x0000000000017941 */ /* 0x000fea0003800200 */
.L_x_19112:
        /* <DEDUP_REMOVED lines=23> */
.L_x_19119:
        /* <DEDUP_REMOVED lines=13> */
.L_x_19121:
[----:B------:R-:W-:Y:S05]  /*2a830*/  BSYNC.RECONVERGENT B2 ;  /* 0x0000000000027941 */ /* 0x000fea0003800200 */
.L_x_19120:
[----:B------:R-:W-:Y:S01]  /*2a840*/  IMAD.WIDE.U32 R12, R205, -0x326172a9, RZ ;  /* 0xcd9e8d57cd0c7825 */ /* 0x000fe200078e00ff */
[----:B0-----:R-:W-:Y:S02]  /*2a850*/  LOP3.LUT R200, R6, R3, R217, 0x96, !PT ;  /* 0x0000000306c87212 */ /* 0x001fe400078e96d9 */
        /* <DEDUP_REMOVED lines=59> */
.L_x_19118:
[----:B------:R-:W-:Y:S05]  /*2ac10*/  BSYNC.RECONVERGENT B1 ;  /* 0x0000000000017941 */ /* 0x000fea0003800200 */
.L_x_19117:
        /* <DEDUP_REMOVED lines=20> */
.L_x_19124:
        /* <DEDUP_REMOVED lines=13> */
.L_x_19126:
[----:B------:R-:W-:Y:S05]  /*2ae30*/  BSYNC.RECONVERGENT B2 ;  /* 0x0000000000027941 */ /* 0x000fea0003800200 */
.L_x_19125:
        /* <DEDUP_REMOVED lines=61> */
.L_x_19123:
[----:B------:R-:W-:Y:S05]  /*2b210*/  BSYNC.RECONVERGENT B1 ;  /* 0x0000000000017941 */ /* 0x000fea0003800200 */
.L_x_19122:
        /* <DEDUP_REMOVED lines=23> */
.L_x_19129:
        /* <DEDUP_REMOVED lines=13> */
.L_x_19131:
[----:B------:R-:W-:Y:S05]  /*2b460*/  BSYNC.RECONVERGENT B2 ;  /* 0x0000000000027941 */ /* 0x000fea0003800200 */
.L_x_19130:
        /* <DEDUP_REMOVED lines=60> */
[----:B------:R-:W-:-:S07]  /*2b830*/  IMAD.MOV.U32 R198, RZ, RZ, R176 ;  /* 0x000000ffffc67224 */ /* 0x000fce00078e00b0 */
.L_x_19128:
[----:B------:R-:W-:Y:S05]  /*2b840*/  BSYNC.RECONVERGENT B1 ;  /* 0x0000000000017941 */ /* 0x000fea0003800200 */
.L_x_19127:
        /* <DEDUP_REMOVED lines=18> */
.L_x_19134:
        /* <DEDUP_REMOVED lines=13> */
.L_x_19136:
[----:B------:R-:W-:Y:S05]  /*2ba40*/  BSYNC.RECONVERGENT B2 ;  /* 0x0000000000027941 */ /* 0x000fea0003800200 */
.L_x_19135:
        /* <DEDUP_REMOVED lines=61> */
.L_x_19133:
[----:B------:R-:W-:Y:S05]  /*2be20*/  BSYNC.RECONVERGENT B1 ;  /* 0x0000000000017941 */ /* 0x000fea0003800200 */
.L_x_19132:
[----:B------:R-:W-:Y:S01]  /*2be30*/  I2FP.F32.U32 R14, R13 ;  /* 0x0000000d000e7245 */ /* 0x000fe20000201000 */
[----:B------:R-:W-:Y:S01]  /*2be40*/  HADD2.F32 R176, -RZ, R130.H0_H0 ;  /* 0x20000082ffb07230 */ /* 0x000fe20000004100 */
[----:B------:R-:W-:Y:S01]  /*2be50*/  FSEL R15, R4, RZ, P2 ;  /* 0x000000ff040f7208 */ /* 0x000fe20001000000 */
[----:B------:R-:W-:Y:S01]  /*2be60*/  BSSY.RECONVERGENT B1, `(.L_x_19137) ;  /* 0x000005f000017945 */ /* 0x000fe20003800200 */
[----:B0-----:R-:W-:Y:S02]  /*2be70*/  HFMA2 R200, -RZ, RZ, 0, 1.1920928955078125e-07 ;  /* 0x00000002ffc87431 */ /* 0x001fe400000001ff */
        /* <DEDUP_REMOVED lines=18> */
.L_x_19139:
        /* <DEDUP_REMOVED lines=13> */
.L_x_19141:
[----:B------:R-:W-:Y:S05]  /*2c070*/  BSYNC.RECONVERGENT B2 ;  /* 0x0000000000027941 */ /* 0x000fea0003800200 */
.L_x_19140:
        /* <DEDUP_REMOVED lines=61> */
.L_x_19138:
[----:B------:R-:W-:Y:S05]  /*2c450*/  BSYNC.RECONVERGENT B1 ;  /* 0x0000000000017941 */ /* 0x000fea0003800200 */
.L_x_19137:
        /* <DEDUP_REMOVED lines=18> */
.L_x_19144:
        /* <DEDUP_REMOVED lines=13> */
.L_x_19146:
[----:B------:R-:W-:Y:S05]  /*2c650*/  BSYNC.RECONVERGENT B2 ;  /* 0x0000000000027941 */ /* 0x000fea0003800200 */
.L_x_19145:
        /* <DEDUP_REMOVED lines=61> */
.L_x_19143:
[----:B------:R-:W-:Y:S05]  /*2ca30*/  BSYNC.RECONVERGENT B1 ;  /* 0x0000000000017941 */ /* 0x000fea0003800200 */
.L_x_19142:
        /* <DEDUP_REMOVED lines=23> */
.L_x_19149:
        /* <DEDUP_REMOVED lines=13> */
.L_x_19151:
[----:B------:R-:W-:Y:S05]  /*2cc80*/  BSYNC.RECONVERGENT B2 ;  /* 0x0000000000027941 */ /* 0x000fea0003800200 */
.L_x_19150:
        /* <DEDUP_REMOVED lines=61> */
.L_x_19148:
[----:B------:R-:W-:Y:S05]  /*2d060*/  BSYNC.RECONVERGENT B1 ;  /* 0x0000000000017941 */ /* 0x000fea0003800200 */
.L_x_19147:
        /* <DEDUP_REMOVED lines=18> */
.L_x_19154:
        /* <DEDUP_REMOVED lines=13> */
.L_x_19156:
[----:B------:R-:W-:Y:S05]  /*2d260*/  BSYNC.RECONVERGENT B2 ;  /* 0x0000000000027941 */ /* 0x000fea0003800200 */
.L_x_19155:
        /* <DEDUP_REMOVED lines=61> */
.L_x_19153:
[----:B------:R-:W-:Y:S05]  /*2d640*/  BSYNC.RECONVERGENT B1 ;  /* 0x0000000000017941 */ /* 0x000fea0003800200 */
.L_x_19152:
        /* <DEDUP_REMOVED lines=23> */
.L_x_19159:
        /* <DEDUP_REMOVED lines=13> */
.L_x_19161:
[----:B------:R-:W-:Y:S05]  /*2d890*/  BSYNC.RECONVERGENT B2 ;  /* 0x0000000000027941 */ /* 0x000fea0003800200 */
.L_x_19160:
        /* <DEDUP_REMOVED lines=61> */
.L_x_19158:
[----:B------:R-:W-:Y:S05]  /*2dc70*/  BSYNC.RECONVERGENT B1 ;  /* 0x0000000000017941 */ /* 0x000fea0003800200 */
.L_x_19157:
        /* <DEDUP_REMOVED lines=18> */
.L_x_19164:
        /* <DEDUP_REMOVED lines=15> */
.L_x_19166:
[----:B------:R-:W-:Y:S05]  /*2de90*/  BSYNC.RECONVERGENT B2 ;  /* 0x0000000000027941 */ /* 0x000fea0003800200 */
.L_x_19165:
        /* <DEDUP_REMOVED lines=61> */
.L_x_19163:
[----:B------:R-:W-:Y:S05]  /*2e270*/  BSYNC.RECONVERGENT B1 ;  /* 0x0000000000017941 */ /* 0x000fea0003800200 */
.L_x_19162:
        /* <DEDUP_REMOVED lines=11> */
.L_x_19086:
        /* <DEDUP_REMOVED lines=16> */
.L_x_19170:
        /* <DEDUP_REMOVED lines=13> */
.L_x_19172:
[----:B------:R-:W-:Y:S05]  /*2e500*/  BSYNC.RECONVERGENT B2 ;  /* 0x0000000000027941 */ /* 0x000fea0003800200 */
.L_x_19171:
        /* <DEDUP_REMOVED lines=56> */
[----:B------:R-:W-:Y:S01]  /*2e890*/  HFMA2 R175, -RZ, RZ, 0, 0 ;  /* 0x00000000ffaf7431 */ /* 0x000fe200000001ff */
[----:B------:R-:W-:Y:S02]  /*2e8a0*/  MOV R8, R174 ;  /* 0x000000ae00087202 */ /* 0x000fe40000000f00 */
[----:B------:R-:W-:Y:S01]  /*2e8b0*/  LOP3.LUT R3, R173, R172, R199, 0x96, !PT ;  /* 0x000000acad037212 */ /* 0x000fe200078e96c7 */
[----:B------:R-:W-:-:S07]  /*2e8c0*/  IMAD.MOV.U32 R172, RZ, RZ, R7 ;  /* 0x000000ffffac7224 */ /* 0x000fce00078e0007 */
.L_x_19169:
[----:B------:R-:W-:Y:S05]  /*2e8d0*/  BSYNC.RECONVERGENT B1 ;  /* 0x0000000000017941 */ /* 0x000fea0003800200 */
.L_x_19168:
        /* <DEDUP_REMOVED lines=8> */
[----:B------:R-:W-:Y:S01]  /*2e960*/  MOV R197, 0x2 ;  /* 0x0000000200c57802 */ /* 0x000fe20000000f00 */
[----:B------:R-:W-:Y:S02]  /*2e970*/  IMAD.MOV.U32 R174, RZ, RZ, R8 ;  /* 0x000000ffffae7224 */ /* 0x000fe400078e0008 */
[----:B-1----:R-:W-:-:S13]  /*2e980*/  FSETP.LE.FTZ.AND P3, PT, R4, R7, PT ;  /* 0x000000070400720b */ /* 0x002fda0003f73000 */
        /* <DEDUP_REMOVED lines=10> */
.L_x_19175:
        /* <DEDUP_REMOVED lines=13> */
.L_x_19177:
[----:B------:R-:W-:Y:S05]  /*2eb00*/  BSYNC.RECONVERGENT B2 ;  /* 0x0000000000027941 */ /* 0x000fea0003800200 */
.L_x_19176:
        /* <DEDUP_REMOVED lines=61> */
.L_x_19174:
[----:B------:R-:W-:Y:S05]  /*2eee0*/  BSYNC.RECONVERGENT B1 ;  /* 0x0000000000017941 */ /* 0x000fea0003800200 */
.L_x_19173:
        /* <DEDUP_REMOVED lines=19> */
.L_x_19180:
        /* <DEDUP_REMOVED lines=13> */
.L_x_19182:
[----:B------:R-:W-:Y:S05]  /*2f0f0*/  BSYNC.RECONVERGENT B2 ;  /* 0x0000000000027941 */ /* 0x000fea0003800200 */
.L_x_19181:
        /* <DEDUP_REMOVED lines=61> */
.L_x_19179:
[----:B------:R-:W-:Y:S05]  /*2f4d0*/  BSYNC.RECONVERGENT B1 ;  /* 0x0000000000017941 */ /* 0x000fea0003800200 */
.L_x_19178:
        /* <DEDUP_REMOVED lines=19> */
.L_x_19185:
        /* <DEDUP_REMOVED lines=13> */
.L_x_19187:
[----:B------:R-:W-:Y:S05]  /*2f6e0*/  BSYNC.RECONVERGENT B2 ;  /* 0x0000000000027941 */ /* 0x000fea0003800200 */
.L_x_19186:
        /* <DEDUP_REMOVED lines=61> */
.L_x_19184:
[----:B------:R-:W-:Y:S05]  /*2fac0*/  BSYNC.RECONVERGENT B1 ;  /* 0x0000000000017941 */ /* 0x000fea0003800200 */
.L_x_19183:
        /* <DEDUP_REMOVED lines=19> */
.L_x_19190:
        /* <DEDUP_REMOVED lines=13> */
.L_x_19192:
[----:B------:R-:W-:Y:S05]  /*2fcd0*/  BSYNC.RECONVERGENT B2 ;  /* 0x0000000000027941 */ /* 0x000fea0003800200 */
.L_x_19191:
        /* <DEDUP_REMOVED lines=61> */
.L_x_19189:
[----:B------:R-:W-:Y:S05]  /*300b0*/  BSYNC.RECONVERGENT B1 ;  /* 0x0000000000017941 */ /* 0x000fea0003800200 */
.L_x_19188:
        /* <DEDUP_REMOVED lines=17> */
.L_x_19195:
        /* <DEDUP_REMOVED lines=13> */
.L_x_19197:
[----:B------:R-:W-:Y:S05]  /*302a0*/  BSYNC.RECONVERGENT B2 ;  /* 0x0000000000027941 */ /* 0x000fea0003800200 */
.L_x_19196:
        /* <DEDUP_REMOVED lines=61> */
.L_x_19194:
[----:B------:R-:W-:Y:S05]  /*30680*/  BSYNC.RECONVERGENT B1 ;  /* 0x0000000000017941 */ /* 0x000fea0003800200 */
.L_x_19193:
        /* <DEDUP_REMOVED lines=17> */
.L_x_19200:
        /* <DEDUP_REMOVED lines=13> */
.L_x_19202:
[----:B------:R-:W-:Y:S05]  /*30870*/  BSYNC.RECONVERGENT B2 ;  /* 0x0000000000027941 */ /* 0x000fea0003800200 */
.L_x_19201:
        /* <DEDUP_REMOVED lines=61> */
.L_x_19199:
[----:B------:R-:W-:Y:S05]  /*30c50*/  BSYNC.RECONVERGENT B1 ;  /* 0x0000000000017941 */ /* 0x000fea0003800200 */
.L_x_19198:
        /* <DEDUP_REMOVED lines=17> */
.L_x_19205:
        /* <DEDUP_REMOVED lines=13> */
.L_x_19207:
[----:B------:R-:W-:Y:S05]  /*30e40*/  BSYNC.RECONVERGENT B2 ;  /* 0x0000000000027941 */ /* 0x000fea0003800200 */
.L_x_19206:
        /* <DEDUP_REMOVED lines=61> */
.L_x_19204:
[----:B------:R-:W-:Y:S05]  /*31220*/  BSYNC.RECONVERGENT B1 ;  /* 0x0000000000017941 */ /* 0x000fea0003800200 */
.L_x_19203:
        /* <DEDUP_REMOVED lines=37> */
.L_x_19167:
        /* <DEDUP_REMOVED lines=44> */
.L_x_19208:
[----:B------:R-:W-:Y:S01]  /*31740*/  MOV R7, R198 ;  /* 0x000000c600077202 */ /* 0x000fe20000000f00 */
[----:B------:R-:W-:-:S07]  /*31750*/  VIADD R196, R196, 0x80 ;  /* 0x00000080c4c47836 */ /* 0x000fce0000000000 */
.L_x_19085:
[----:B------:R-:W-:Y:S05]  /*31760*/  BSYNC.RECONVERGENT B0 ;  /* 0x0000000000007941 */ /* 0x000fea0003800200 */
.L_x_19084:
        /* <DEDUP_REMOVED lines=36> */
.L_x_19214:
        /* <DEDUP_REMOVED lines=13> */
.L_x_19216:
[----:B------:R-:W-:Y:S05]  /*31a80*/  BSYNC.RECONVERGENT B2 ;  /* 0x0000000000027941 */ /* 0x000fea0003800200 */
.L_x_19215:
        /* <DEDUP_REMOVED lines=59> */
.L_x_19213:
[----:B------:R-:W-:Y:S05]  /*31e40*/  BSYNC.RECONVERGENT B1 ;  /* 0x0000000000017941 */ /* 0x000fea0003800200 */
.L_x_19212:
        /* <DEDUP_REMOVED lines=23> */
.L_x_19219:
        /* <DEDUP_REMOVED lines=13> */
.L_x_19221:
[----:B------:R-:W-:Y:S05]  /*32090*/  BSYNC.RECONVERGENT B2 ;  /* 0x0000000000027941 */ /* 0x000fea0003800200 */
.L_x_19220:
        /* <DEDUP_REMOVED lines=60> */
.L_x_19218:
[----:B------:R-:W-:Y:S05]  /*32460*/  BSYNC.RECONVERGENT B1 ;  /* 0x0000000000017941 */ /* 0x000fea0003800200 */
.L_x_19217:
        /* <DEDUP_REMOVED lines=23> */
.L_x_19224:
        /* <DEDUP_REMOVED lines=13> */
.L_x_19226:
[----:B------:R-:W-:Y:S05]  /*326b0*/  BSYNC.RECONVERGENT B2 ;  /* 0x0000000000027941 */ /* 0x000fea0003800200 */
.L_x_19225:
        /* <DEDUP_REMOVED lines=61> */
.L_x_19223:
[----:B------:R-:W-:Y:S05]  /*32a90*/  BSYNC.RECONVERGENT B1 ;  /* 0x0000000000017941 */ /* 0x000fea0003800200 */
.L_x_19222:
        /* <DEDUP_REMOVED lines=20> */
.L_x_19229:
        /* <DEDUP_REMOVED lines=13> */
.L_x_19231:
[----:B------:R-:W-:Y:S05]  /*32cb0*/  BSYNC.RECONVERGENT B2 ;  /* 0x0000000000027941 */ /* 0x000fea0003800200 */
.L_x_19230:
        /* <DEDUP_REMOVED lines=61> */
.L_x_19228:
[----:B------:R-:W-:Y:S05]  /*33090*/  BSYNC.RECONVERGENT B1 ;  /* 0x0000000000017941 */ /* 0x000fea0003800200 */
.L_x_19227:
        /* <DEDUP_REMOVED lines=23> */
.L_x_19234:
        /* <DEDUP_REMOVED lines=13> */
.L_x_19236:
[----:B------:R-:W-:Y:S05]  /*332e0*/  BSYNC.RECONVERGENT B2 ;  /* 0x0000000000027941 */ /* 0x000fea0003800200 */
.L_x_19235:
        /* <DEDUP_REMOVED lines=61> */
.L_x_19233:
[----:B------:R-:W-:Y:S05]  /*336c0*/  BSYNC.RECONVERGENT B1 ;  /* 0x0000000000017941 */ /* 0x000fea0003800200 */
.L_x_19232:
        /* <DEDUP_REMOVED lines=20> */
.L_x_19239:
        /* <DEDUP_REMOVED lines=13> */
.L_x_19241:
[----:B------:R-:W-:Y:S05]  /*338e0*/  BSYNC.RECONVERGENT B2 ;  /* 0x0000000000027941 */ /* 0x000fea0003800200 */
.L_x_19240:
        /* <DEDUP_REMOVED lines=61> */
.L_x_19238:
[----:B------:R-:W-:Y:S05]  /*33cc0*/  BSYNC.RECONVERGENT B1 ;  /* 0x0000000000017941 */ /* 0x000fea0003800200 */
.L_x_19237:
        /* <DEDUP_REMOVED lines=23> */
.L_x_19244:
        /* <DEDUP_REMOVED lines=13> */
.L_x_19246:
[----:B------:R-:W-:Y:S05]  /*33f10*/  BSYNC.RECONVERGENT B2 ;  /* 0x0000000000027941 */ /* 0x000fea0003800200 */
.L_x_19245:
        /* <DEDUP_REMOVED lines=61> */
.L_x_19243:
[----:B------:R-:W-:Y:S05]  /*342f0*/  BSYNC.RECONVERGENT B1 ;  /* 0x0000000000017941 */ /* 0x000fea0003800200 */
.L_x_19242:
        /* <DEDUP_REMOVED lines=20> */
.L_x_19249:
        /* <DEDUP_REMOVED lines=13> */
.L_x_19251:
[----:B------:R-:W-:Y:S05]  /*34510*/  BSYNC.RECONVERGENT B2 ;  /* 0x0000000000027941 */ /* 0x000fea0003800200 */
.L_x_19250:
        /* <DEDUP_REMOVED lines=61> */
.L_x_19248:
[----:B------:R-:W-:Y:S05]  /*348f0*/  BSYNC.RECONVERGENT B1 ;  /* 0x0000000000017941 */ /* 0x000fea0003800200 */
.L_x_19247:
        /* <DEDUP_REMOVED lines=23> */
.L_x_19254:
        /* <DEDUP_REMOVED lines=13> */
.L_x_19256:
[----:B------:R-:W-:Y:S05]  /*34b40*/  BSYNC.RECONVERGENT B2 ;  /* 0x0000000000027941 */ /* 0x000fea0003800200 */
.L_x_19255:
        /* <DEDUP_REMOVED lines=61> */
.L_x_19253:
[----:B------:R-:W-:Y:S05]  /*34f20*/  BSYNC.RECONVERGENT B1 ;  /* 0x0000000000017941 */ /* 0x000fea0003800200 */
.L_x_19252:
        /* <DEDUP_REMOVED lines=18> */
.L_x_19259:
        /* <DEDUP_REMOVED lines=13> */
.L_x_19261:
[----:B------:R-:W-:Y:S05]  /*35120*/  BSYNC.RECONVERGENT B2 ;  /* 0x0000000000027941 */ /* 0x000fea0003800200 */
.L_x_19260:
        /* <DEDUP_REMOVED lines=61> */
.L_x_19258:
[----:B------:R-:W-:Y:S05]  /*35500*/  BSYNC.RECONVERGENT B1 ;  /* 0x0000000000017941 */ /* 0x000fea0003800200 */
.L_x_19257:
        /* <DEDUP_REMOVED lines=23> */
.L_x_19264:
        /* <DEDUP_REMOVED lines=13> */
.L_x_19266:
[----:B------:R-:W-:Y:S05]  /*35750*/  BSYNC.RECONVERGENT B2 ;  /* 0x0000000000027941 */ /* 0x000fea0003800200 */
.L_x_19265:
        /* <DEDUP_REMOVED lines=61> */
.L_x_19263:
[----:B------:R-:W-:Y:S05]  /*35b30*/  BSYNC.RECONVERGENT B1 ;  /* 0x0000000000017941 */ /* 0x000fea0003800200 */
.L_x_19262:
        /* <DEDUP_REMOVED lines=18> */
.L_x_19269:
        /* <DEDUP_REMOVED lines=13> */
.L_x_19271:
[----:B------:R-:W-:Y:S05]  /*35d30*/  BSYNC.RECONVERGENT B2 ;  /* 0x0000000000027941 */ /* 0x000fea0003800200 */
.L_x_19270:
        /* <DEDUP_REMOVED lines=61> */
.L_x_19268:
[----:B------:R-:W-:Y:S05]  /*36110*/  BSYNC.RECONVERGENT B1 ;  /* 0x0000000000017941 */ /* 0x000fea0003800200 */
.L_x_19267:
        /* <DEDUP_REMOVED lines=23> */
.L_x_19274:
        /* <DEDUP_REMOVED lines=13> */
.L_x_19276:
[----:B------:R-:W-:Y:S05]  /*36360*/  BSYNC.RECONVERGENT B2 ;  /* 0x0000000000027941 */ /* 0x000fea0003800200 */
.L_x_19275:
        /* <DEDUP_REMOVED lines=61> */
.L_x_19273:
[----:B------:R-:W-:Y:S05]  /*36740*/  BSYNC.RECONVERGENT B1 ;  /* 0x0000000000017941 */ /* 0x000fea0003800200 */
.L_x_19272:
        /* <DEDUP_REMOVED lines=18> */
.L_x_19279:
        /* <DEDUP_REMOVED lines=13> */
.L_x_19281:
[----:B------:R-:W-:Y:S05]  /*36940*/  BSYNC.RECONVERGENT B2 ;  /* 0x0000000000027941 */ /* 0x000fea0003800200 */
.L_x_19280:
        /* <DEDUP_REMOVED lines=61> */
.L_x_19278:
[----:B------:R-:W-:Y:S05]  /*36d20*/  BSYNC.RECONVERGENT B1 ;  /* 0x0000000000017941 */ /* 0x000fea0003800200 */
.L_x_19277:
        /* <DEDUP_REMOVED lines=23> */
.L_x_19284:
        /* <DEDUP_REMOVED lines=13> */
.L_x_19286:
[----:B------:R-:W-:Y:S05]  /*36f70*/  BSYNC.RECONVERGENT B2 ;  /* 0x0000000000027941 */ /* 0x000fea0003800200 */
.L_x_19285:
        /* <DEDUP_REMOVED lines=61> */
.L_x_19283:
[----:B------:R-:W-:Y:S05]  /*37350*/  BSYNC.RECONVERGENT B1 ;  /* 0x0000000000017941 */ /* 0x000fea0003800200 */
.L_x_19282:
        /* <DEDUP_REMOVED lines=18> */
.L_x_19289:
        /* <DEDUP_REMOVED lines=15> */
.L_x_19291:
[----:B------:R-:W-:Y:S05]  /*37570*/  BSYNC.RECONVERGENT B2 ;  /* 0x0000000000027941 */ /* 0x000fea0003800200 */
.L_x_19290:
        /* <DEDUP_REMOVED lines=61> */
.L_x_19288:
[----:B------:R-:W-:Y:S05]  /*37950*/  BSYNC.RECONVERGENT B1 ;  /* 0x0000000000017941 */ /* 0x000fea0003800200 */
.L_x_19287:
        /* <DEDUP_REMOVED lines=11> */
.L_x_19211:
        /* <DEDUP_REMOVED lines=16> */
.L_x_19295:
        /* <DEDUP_REMOVED lines=13> */
.L_x_19297:
[----:B------:R-:W-:Y:S05]  /*37be0*/  BSYNC.RECONVERGENT B2 ;  /* 0x0000000000027941 */ /* 0x000fea0003800200 */
.L_x_19296:
        /* <DEDUP_REMOVED lines=60> */
.L_x_19294:
[----:B------:R-:W-:Y:S05]  /*37fb0*/  BSYNC.RECONVERGENT B1 ;  /* 0x0000000000017941 */ /* 0x000fea0003800200 */
.L_x_19293:
[----:B------:R-:W1:Y:S01]  /*37fc0*/  LDC R7, c[0x0][0x404] ;  /* 0x00010100ff077b82 */ /* 0x000e620000000800 */
[----:B------:R-:W-:Y:S01]  /*37fd0*/  I2FP.F32.U32 R181, R180 ;  /* 0x000000b400b57245 */ /* 0x000fe20000201000 */
[----:B------:R-:W-:Y:S01]  /*37fe0*/  HFMA2 R180, -RZ, RZ, 0.1171875, 0 ;  /* 0x2f800000ffb47431 */ /* 0x000fe200000001ff */
[----:B------:R-:W-:Y:S01]  /*37ff0*/  ISETP.NE.AND P2, PT, R183, 0x1, PT ;  /* 0x00000001b700780c */ /* 0x000fe20003f45270 */
[----:B------:R-:W-:Y:S01]  /*38000*/  BSSY.RECONVERGENT B1, `(.L_x_19298) ;  /* 0x000005c000017945 */ /* 0x000fe20003800200 */
[----:B------:R-:W-:Y:S01]  /*38010*/  LOP3.LUT R210, R210, 0xffffffef, RZ, 0xc0, !PT ;  /* 0xffffffefd2d27812 */ /* 0x000fe200078ec0ff */
[----:B------:R-:W-:Y:S01]  /*38020*/  IMAD.MOV.U32 R197, RZ, RZ, 0x2 ;  /* 0x00000002ffc57424 */ /* 0x000fe200078e00ff */
[----:B------:R-:W-:Y:S01]  /*38030*/  MOV R182, R8 ;  /* 0x0000000800b67202 */ /* 0x000fe20000000f00 */
[----:B------:R-:W-:Y:S01]  /*38040*/  FFMA.FTZ R4, R181, R180, 1.1641532182693481445e-10 ;  /* 0x2f000000b5047423 */ /* 0x000fe200000100b4 */
[----:B-----5:R-:W-:-:S04]  /*38050*/  HADD2.F32 R181, -RZ, R184.H0_H0 ;  /* 0x200000b8ffb57230 */ /* 0x020fc80000004100 */
        /* <DEDUP_REMOVED lines=11> */
.L_x_19300:
        /* <DEDUP_REMOVED lines=13> */
.L_x_19302:
[----:B------:R-:W-:Y:S05]  /*381e0*/  BSYNC.RECONVERGENT B2 ;  /* 0x0000000000027941 */ /* 0x000fea0003800200 */
.L_x_19301:
        /* <DEDUP_REMOVED lines=61> */
.L_x_19299:
[----:B------:R-:W-:Y:S05]  /*385c0*/  BSYNC.RECONVERGENT B1 ;  /* 0x0000000000017941 */ /* 0x000fea0003800200 */
.L_x_19298:
        /* <DEDUP_REMOVED lines=19> */
.L_x_19305:
        /* <DEDUP_REMOVED lines=13> */
.L_x_19307:
[----:B------:R-:W-:Y:S05]  /*387d0*/  BSYNC.RECONVERGENT B2 ;  /* 0x0000000000027941 */ /* 0x000fea0003800200 */
.L_x_19306:
        /* <DEDUP_REMOVED lines=61> */
.L_x_19304:
[----:B------:R-:W-:Y:S05]  /*38bb0*/  BSYNC.RECONVERGENT B1 ;  /* 0x0000000000017941 */ /* 0x000fea0003800200 */
.L_x_19303:
        /* <DEDUP_REMOVED lines=19> */
.L_x_19310:
        /* <DEDUP_REMOVED lines=13> */
.L_x_19312:
[----:B------:R-:W-:Y:S05]  /*38dc0*/  BSYNC.RECONVERGENT B2 ;  /* 0x0000000000027941 */ /* 0x000fea0003800200 */
.L_x_19311:
        /* <DEDUP_REMOVED lines=61> */
.L_x_19309:
[----:B------:R-:W-:Y:S05]  /*391a0*/  BSYNC.RECONVERGENT B1 ;  /* 0x0000000000017941 */ /* 0x000fea0003800200 */
.L_x_19308:
        /* <DEDUP_REMOVED lines=19> */
.L_x_19315:
        /* <DEDUP_REMOVED lines=13> */
.L_x_19317:
[----:B------:R-:W-:Y:S05]  /*393b0*/  BSYNC.RECONVERGENT B2 ;  /* 0x0000000000027941 */ /* 0x000fea0003800200 */
.L_x_19316:
        /* <DEDUP_REMOVED lines=61> */
.L_x_19314:
[----:B------:R-:W-:Y:S05]  /*39790*/  BSYNC.RECONVERGENT B1 ;  /* 0x0000000000017941 */ /* 0x000fea0003800200 */
.L_x_19313:
        /* <DEDUP_REMOVED lines=17> */
.L_x_19320:
        /* <DEDUP_REMOVED lines=13> */
.L_x_19322:
[----:B------:R-:W-:Y:S05]  /*39980*/  BSYNC.RECONVERGENT B2 ;  /* 0x0000000000027941 */ /* 0x000fea0003800200 */
.L_x_19321:
        /* <DEDUP_REMOVED lines=61> */
.L_x_19319:
[----:B------:R-:W-:Y:S05]  /*39d60*/  BSYNC.RECONVERGENT B1 ;  /* 0x0000000000017941 */ /* 0x000fea0003800200 */
.L_x_19318:
        /* <DEDUP_REMOVED lines=17> */
.L_x_19325:
        /* <DEDUP_REMOVED lines=13> */
.L_x_19327:
[----:B------:R-:W-:Y:S05]  /*39f50*/  BSYNC.RECONVERGENT B2 ;  /* 0x0000000000027941 */ /* 0x000fea0003800200 */
.L_x_19326:
        /* <DEDUP_REMOVED lines=61> */
.L_x_19324:
[----:B------:R-:W-:Y:S05]  /*3a330*/  BSYNC.RECONVERGENT B1 ;  /* 0x0000000000017941 */ /* 0x000fea0003800200 */
.L_x_19323:
        /* <DEDUP_REMOVED lines=17> */
.L_x_19330:
        /* <DEDUP_REMOVED lines=13> */
.L_x_19332:
[----:B------:R-:W-:Y:S05]  /*3a520*/  BSYNC.RECONVERGENT B2 ;  /* 0x0000000000027941 */ /* 0x000fea0003800200 */
.L_x_19331:
        /* <DEDUP_REMOVED lines=61> */
.L_x_19329:
[----:B------:R-:W-:Y:S05]  /*3a900*/  BSYNC.RECONVERGENT B1 ;  /* 0x0000000000017941 */ /* 0x000fea0003800200 */
.L_x_19328:
        /* <DEDUP_REMOVED lines=37> */
.L_x_19292:
        /* <DEDUP_REMOVED lines=44> */
.L_x_19333:
[----:B------:R-:W-:Y:S01]  /*3ae20*/  IMAD.MOV.U32 R7, RZ, RZ, R198 ;  /* 0x000000ffff077224 */ /* 0x000fe200078e00c6 */
[----:B------:R-:W-:-:S07]  /*3ae30*/  IADD3 R196, PT, PT, R196, 0x80, RZ ;  /* 0x00000080c4c47810 */ /* 0x000fce0007ffe0ff */
.L_x_19210:
[----:B------:R-:W-:Y:S05]  /*3ae40*/  BSYNC.RECONVERGENT B0 ;  /* 0x0000000000007941 */ /* 0x000fea0003800200 */
.L_x_19209:
        /* <DEDUP_REMOVED lines=22> */
[----:B------:R-:W-:Y:S01]  /*3afb0*/  IMAD.MOV.U32 R11, RZ, RZ, 0x2 ;  /* 0x00000002ff0b7424 */ /* 0x000fe200078e00ff */
[----:B------:R-:W-:Y:S01]  /*3afc0*/  MOV R9, R8 ;  /* 0x0000000800097202 */ /* 0x000fe20000000f00 */
[----:B-1----:R-:W-:-:S09]  /*3afd0*/  IMAD.MOV.U32 R198, RZ, RZ, R7 ;  /* 0x000000ffffc67224 */ /* 0x002fd200078e0007 */
        /* <DEDUP_REMOVED lines=11> */
.L_x_19339:
        /* <DEDUP_REMOVED lines=13> */
.L_x_19341:
[----:B------:R-:W-:Y:S05]  /*3b160*/  BSYNC.RECONVERGENT B2 ;  /* 0x0000000000027941 */ /* 0x000fea0003800200 */
.L_x_19340:
        /* <DEDUP_REMOVED lines=59> */
.L_x_19338:
[----:B------:R-:W-:Y:S05]  /*3b520*/  BSYNC.RECONVERGENT B1 ;  /* 0x0000000000017941 */ /* 0x000fea0003800200 */
.L_x_19337:
        /* <DEDUP_REMOVED lines=8> */
[----:B------:R-:W3:Y:S01]  /*3b5b0*/  LDC R199, c[0x0][0x408] ;  /* 0x00010200ffc77b82 */ /* 0x000ee20000000800 */
[----:B------:R-:W-:Y:S01]  /*3b5c0*/  MOV R13, 0x2 ;  /* 0x00000002000d7802 */ /* 0x000fe20000000f00 */
[----:B------:R-:W-:Y:S01]  /*3b5d0*/  IMAD.MOV.U32 R9, RZ, RZ, R8 ;  /* 0x000000ffff097224 */ /* 0x000fe200078e0008 */
[----:B-1----:R-:W-:Y:S01]  /*3b5e0*/  FSETP.LE.FTZ.AND P4, PT, R10, R197, PT ;  /* 0x000000c50a00720b */ /* 0x002fe20003f93000 */
[----:B---3--:R-:W-:-:S12]  /*3b5f0*/  FMUL.FTZ R4, R12, R199 ;  /* 0x000000c70c047220 */ /* 0x008fd80000410000 */
        /* <DEDUP_REMOVED lines=10> */
.L_x_19344:
        /* <DEDUP_REMOVED lines=13> */
.L_x_19346:
[----:B------:R-:W-:Y:S05]  /*3b770*/  BSYNC.RECONVERGENT B2 ;  /* 0x0000000000027941 */ /* 0x000fea0003800200 */
.L_x_19345:
        /* <DEDUP_REMOVED lines=60> */
.L_x_19343:
[----:B------:R-:W-:Y:S05]  /*3bb40*/  BSYNC.RECONVERGENT B1 ;  /* 0x0000000000017941 */ /* 0x000fea0003800200 */
.L_x_19342:
        /* <DEDUP_REMOVED lines=8> */
[----:B--2---:R-:W-:Y:S01]  /*3bbd0*/  FSEL R188, R12, RZ, !P2 ;  /* 0x000000ff0cbc7208 */ /* 0x004fe20005000000 */
        /* <DEDUP_REMOVED lines=14> */
.L_x_19349:
        /* <DEDUP_REMOVED lines=13> */
.L_x_19351:
[----:B------:R-:W-:Y:S05]  /*3bd90*/  BSYNC.RECONVERGENT B2 ;  /* 0x0000000000027941 */ /* 0x000fea0003800200 */
.L_x_19350:
        /* <DEDUP_REMOVED lines=61> */
.L_x_19348:
[----:B------:R-:W-:Y:S05]  /*3c170*/  BSYNC.RECONVERGENT B1 ;  /* 0x0000000000017941 */ /* 0x000fea0003800200 */
.L_x_19347:
        /* <DEDUP_REMOVED lines=20> */
.L_x_19354:
        /* <DEDUP_REMOVED lines=13> */
.L_x_19356:
[----:B------:R-:W-:Y:S05]  /*3c390*/  BSYNC.RECONVERGENT B2 ;  /* 0x0000000000027941 */ /* 0x000fea0003800200 */
.L_x_19355:
        /* <DEDUP_REMOVED lines=61> */
.L_x_19353:
[----:B------:R-:W-:Y:S05]  /*3c770*/  BSYNC.RECONVERGENT B1 ;  /* 0x0000000000017941 */ /* 0x000fea0003800200 */
.L_x_19352:
        /* <DEDUP_REMOVED lines=23> */
.L_x_19359:
        /* <DEDUP_REMOVED lines=13> */
.L_x_19361:
[----:B------:R-:W-:Y:S05]  /*3c9c0*/  BSYNC.RECONVERGENT B2 ;  /* 0x0000000000027941 */ /* 0x000fea0003800200 */
.L_x_19360:
        /* <DEDUP_REMOVED lines=61> */
.L_x_19358:
[----:B------:R-:W-:Y:S05]  /*3cda0*/  BSYNC.RECONVERGENT B1 ;  /* 0x0000000000017941 */ /* 0x000fea0003800200 */
.L_x_19357:
        /* <DEDUP_REMOVED lines=20> */
.L_x_19364:
        /* <DEDUP_REMOVED lines=13> */
.L_x_19366:
[----:B------:R-:W-:Y:S05]  /*3cfc0*/  BSYNC.RECONVERGENT B2 ;  /* 0x0000000000027941 */ /* 0x000fea0003800200 */
.L_x_19365:
        /* <DEDUP_REMOVED lines=61> */
.L_x_19363:
[----:B------:R-:W-:Y:S05]  /*3d3a0*/  BSYNC.RECONVERGENT B1 ;  /* 0x0000000000017941 */ /* 0x000fea0003800200 */
.L_x_19362:
        /* <DEDUP_REMOVED lines=23> */
.L_x_19369:
        /* <DEDUP_REMOVED lines=13> */
.L_x_19371:
[----:B------:R-:W-:Y:S05]  /*3d5f0*/  BSYNC.RECONVERGENT B2 ;  /* 0x0000000000027941 */ /* 0x000fea0003800200 */
.L_x_19370:
        /* <DEDUP_REMOVED lines=61> */
.L_x_19368:
[----:B------:R-:W-:Y:S05]  /*3d9d0*/  BSYNC.RECONVERGENT B1 ;  /* 0x0000000000017941 */ /* 0x000fea0003800200 */
.L_x_19367:
        /* <DEDUP_REMOVED lines=20> */
.L_x_19374:
        /* <DEDUP_REMOVED lines=13> */
.L_x_19376:
[----:B------:R-:W-:Y:S05]  /*3dbf0*/  BSYNC.RECONVERGENT B2 ;  /* 0x0000000000027941 */ /* 0x000fea0003800200 */
.L_x_19375:
        /* <DEDUP_REMOVED lines=61> */
.L_x_19373:
[----:B------:R-:W-:Y:S05]  /*3dfd0*/  BSYNC.RECONVERGENT B1 ;  /* 0x0000000000017941 */ /* 0x000fea0003800200 */
.L_x_19372:
        /* <DEDUP_REMOVED lines=23> */
.L_x_19379:
        /* <DEDUP_REMOVED lines=13> */
.L_x_19381:
[----:B------:R-:W-:Y:S05]  /*3e220*/  BSYNC.RECONVERGENT B2 ;  /* 0x0000000000027941 */ /* 0x000fea0003800200 */
.L_x_19380:
        /* <DEDUP_REMOVED lines=61> */
.L_x_19378:
[----:B------:R-:W-:Y:S05]  /*3e600*/  BSYNC.RECONVERGENT B1 ;  /* 0x0000000000017941 */ /* 0x000fea0003800200 */
.L_x_19377:
        /* <DEDUP_REMOVED lines=18> */
.L_x_19384:
        /* <DEDUP_REMOVED lines=13> */
.L_x_19386:
[----:B------:R-:W-:Y:S05]  /*3e800*/  BSYNC.RECONVERGENT B2 ;  /* 0x0000000000027941 */ /* 0x000fea0003800200 */
.L_x_19385:
        /* <DEDUP_REMOVED lines=61> */
.L_x_19383:
[----:B------:R-:W-:Y:S05]  /*3ebe0*/  BSYNC.RECONVERGENT B1 ;  /* 0x0000000000017941 */ /* 0x000fea0003800200 */
.L_x_19382:
        /* <DEDUP_REMOVED lines=23> */
.L_x_19389:
        /* <DEDUP_REMOVED lines=13> */
.L_x_19391:
[----:B------:R-:W-:Y:S05]  /*3ee30*/  BSYNC.RECONVERGENT B2 ;  /* 0x0000000000027941 */ /* 0x000fea0003800200 */
.L_x_19390:
        /* <DEDUP_REMOVED lines=61> */
.L_x_19388:
[----:B------:R-:W-:Y:S05]  /*3f210*/  BSYNC.RECONVERGENT B1 ;  /* 0x0000000000017941 */ /* 0x000fea0003800200 */
.L_x_19387:
        /* <DEDUP_REMOVED lines=18> */
.L_x_19394:
        /* <DEDUP_REMOVED lines=13> */
.L_x_19396:
[----:B------:R-:W-:Y:S05]  /*3f410*/  BSYNC.RECONVERGENT B2 ;  /* 0x0000000000027941 */ /* 0x000fea0003800200 */
.L_x_19395:
        /* <DEDUP_REMOVED lines=61> */
.L_x_19393:
[----:B------:R-:W-:Y:S05]  /*3f7f0*/  BSYNC.RECONVERGENT B1 ;  /* 0x0000000000017941 */ /* 0x000fea0003800200 */
.L_x_19392:
        /* <DEDUP_REMOVED lines=23> */
.L_x_19399:
        /* <DEDUP_REMOVED lines=13> */
.L_x_19401:
[----:B------:R-:W-:Y:S05]  /*3fa40*/  BSYNC.RECONVERGENT B2 ;  /* 0x0000000000027941 */ /* 0x000fea0003800200 */
.L_x_19400:
        /* <DEDUP_REMOVED lines=61> */
.L_x_19398:
[----:B------:R-:W-:Y:S05]  /*3fe20*/  BSYNC.RECONVERGENT B1 ;  /* 0x0000000000017941 */ /* 0x000fea0003800200 */
.L_x_19397:
        /* <DEDUP_REMOVED lines=18> */
.L_x_19404:
        /* <DEDUP_REMOVED lines=13> */
.L_x_19406:
[----:B------:R-:W-:Y:S05]  /*40020*/  BSYNC.RECONVERGENT B2 ;  /* 0x0000000000027941 */ /* 0x000fea0003800200 */
.L_x_19405:
        /* <DEDUP_REMOVED lines=61> */
.L_x_19403:
[----:B------:R-:W-:Y:S05]  /*40400*/  BSYNC.RECONVERGENT B1 ;  /* 0x0000000000017941 */ /* 0x000fea0003800200 */
.L_x_19402:
        /* <DEDUP_REMOVED lines=23> */
.L_x_19409:
        /* <DEDUP_REMOVED lines=13> */
.L_x_19411:
[----:B------:R-:W-:Y:S05]  /*40650*/  BSYNC.RECONVERGENT B2 ;  /* 0x0000000000027941 */ /* 0x000fea0003800200 */
.L_x_19410:
        /* <DEDUP_REMOVED lines=61> */
.L_x_19408:
[----:B------:R-:W-:Y:S05]  /*40a30*/  BSYNC.RECONVERGENT B1 ;  /* 0x0000000000017941 */ /* 0x000fea0003800200 */
.L_x_19407:
        /* <DEDUP_REMOVED lines=18> */
.L_x_19414:
        /* <DEDUP_REMOVED lines=15> */
.L_x_19416:
[----:B------:R-:W-:Y:S05]  /*40c50*/  BSYNC.RECONVERGENT B2 ;  /* 0x0000000000027941 */ /* 0x000fea0003800200 */
.L_x_19415:
        /* <DEDUP_REMOVED lines=61> */
.L_x_19413:
[----:B------:R-:W-:Y:S05]  /*41030*/  BSYNC.RECONVERGENT B1 ;  /* 0x0000000000017941 */ /* 0x000fea0003800200 */
.L_x_19412:
        /* <DEDUP_REMOVED lines=11> */
.L_x_19336:
[----:B------:R-:W-:Y:S01]  /*410f0*/  ISETP.NE.AND P2, PT, R4, 0x1, PT ;  /* 0x000000010400780c */ /* 0x000fe20003f45270 */
[----:B------:R-:W-:Y:S01]  /*41100*/  BSSY.RECONVERGENT B1, `(.L_x_19418) ;  /* 0x0000059000017945 */ /* 0x000fe20003800200 */
[----:B--2---:R-:W-:Y:S02]  /*41110*/  HFMA2 R191, -RZ, RZ, 0, 1.1920928955078125e-07 ;  /* 0x00000002ffbf7431 */ /* 0x004fe400000001ff */
[----:B------:R-:W-:Y:S01]  /*41120*/  IMAD.MOV.U32 R188, RZ, RZ, R8 ;  /* 0x000000ffffbc7224 */ /* 0x000fe200078e0008 */
[----:B-1----:R-:W-:-:S08]  /*41130*/  MOV R198, R7 ;  /* 0x0000000700c67202 */ /* 0x002fd00000000f00 */
        /* <DEDUP_REMOVED lines=11> */
.L_x_19420:
        /* <DEDUP_REMOVED lines=13> */
.L_x_19422:
[----:B------:R-:W-:Y:S05]  /*412c0*/  BSYNC.RECONVERGENT B2 ;  /* 0x0000000000027941 */ /* 0x000fea0003800200 */
.L_x_19421:
        /* <DEDUP_REMOVED lines=60> */
.L_x_19419:
[----:B------:R-:W-:Y:S05]  /*41690*/  BSYNC.RECONVERGENT B1 ;  /* 0x0000000000017941 */ /* 0x000fea0003800200 */
.L_x_19418:
        /* <DEDUP_REMOVED lines=21> */
.L_x_19425:
        /* <DEDUP_REMOVED lines=13> */
.L_x_19427:
[----:B------:R-:W-:Y:S05]  /*418c0*/  BSYNC.RECONVERGENT B2 ;  /* 0x0000000000027941 */ /* 0x000fea0003800200 */
.L_x_19426:
        /* <DEDUP_REMOVED lines=61> */
.L_x_19424:
[----:B------:R-:W-:Y:S05]  /*41ca0*/  BSYNC.RECONVERGENT B1 ;  /* 0x0000000000017941 */ /* 0x000fea0003800200 */
.L_x_19423:
        /* <DEDUP_REMOVED lines=19> */
.L_x_19430:
        /* <DEDUP_REMOVED lines=13> */
.L_x_19432:
[----:B------:R-:W-:Y:S05]  /*41eb0*/  BSYNC.RECONVERGENT B2 ;  /* 0x0000000000027941 */ /* 0x000fea0003800200 */
.L_x_19431:
        /* <DEDUP_REMOVED lines=61> */
.L_x_19429:
[----:B------:R-:W-:Y:S05]  /*42290*/  BSYNC.RECONVERGENT B1 ;  /* 0x0000000000017941 */ /* 0x000fea0003800200 */
.L_x_19428:
        /* <DEDUP_REMOVED lines=19> */
.L_x_19435:
        /* <DEDUP_REMOVED lines=13> */
.L_x_19437:
[----:B------:R-:W-:Y:S05]  /*424a0*/  BSYNC.RECONVERGENT B2 ;  /* 0x0000000000027941 */ /* 0x000fea0003800200 */
.L_x_19436:
        /* <DEDUP_REMOVED lines=61> */
.L_x_19434:
[----:B------:R-:W-:Y:S05]  /*42880*/  BSYNC.RECONVERGENT B1 ;  /* 0x0000000000017941 */ /* 0x000fea0003800200 */
.L_x_19433:
        /* <DEDUP_REMOVED lines=19> */
.L_x_19440:
        /* <DEDUP_REMOVED lines=13> */
.L_x_19442:
[----:B------:R-:W-:Y:S05]  /*42a90*/  BSYNC.RECONVERGENT B2 ;  /* 0x0000000000027941 */ /* 0x000fea0003800200 */
.L_x_19441:
        /* <DEDUP_REMOVED lines=61> */
.L_x_19439:
[----:B------:R-:W-:Y:S05]  /*42e70*/  BSYNC.RECONVERGENT B1 ;  /* 0x0000000000017941 */ /* 0x000fea0003800200 */
.L_x_19438:
        /* <DEDUP_REMOVED lines=17> */
.L_x_19445:
        /* <DEDUP_REMOVED lines=13> */
.L_x_19447:
[----:B------:R-:W-:Y:S05]  /*43060*/  BSYNC.RECONVERGENT B2 ;  /* 0x0000000000027941 */ /* 0x000fea0003800200 */
.L_x_19446:
        /* <DEDUP_REMOVED lines=61> */
.L_x_19444:
[----:B------:R-:W-:Y:S05]  /*43440*/  BSYNC.RECONVERGENT B1 ;  /* 0x0000000000017941 */ /* 0x000fea0003800200 */
.L_x_19443:
        /* <DEDUP_REMOVED lines=17> */
.L_x_19450:
        /* <DEDUP_REMOVED lines=13> */
.L_x_19452:
[----:B------:R-:W-:Y:S05]  /*43630*/  BSYNC.RECONVERGENT B2 ;  /* 0x0000000000027941 */ /* 0x000fea0003800200 */
.L_x_19451:
        /* <DEDUP_REMOVED lines=61> */
.L_x_19449:
[----:B------:R-:W-:Y:S05]  /*43a10*/  BSYNC.RECONVERGENT B1 ;  /* 0x0000000000017941 */ /* 0x000fea0003800200 */
.L_x_19448:
        /* <DEDUP_REMOVED lines=17> */
.L_x_19455:
        /* <DEDUP_REMOVED lines=13> */
.L_x_19457:
[----:B------:R-:W-:Y:S05]  /*43c00*/  BSYNC.RECONVERGENT B2 ;  /* 0x0000000000027941 */ /* 0x000fea0003800200 */
.L_x_19456:
        /* <DEDUP_REMOVED lines=61> */
.L_x_19454:
[----:B------:R-:W-:Y:S05]  /*43fe0*/  BSYNC.RECONVERGENT B1 ;  /* 0x0000000000017941 */ /* 0x000fea0003800200 */
.L_x_19453:
        /* <DEDUP_REMOVED lines=37> */
.L_x_19417:
        /* <DEDUP_REMOVED lines=21> */
[----:B------:R2:W-:Y:S02]  /*44390*/  STG.E.128 desc[UR6][R202.64+0x10], R192 ;  /* 0x000010c0ca007986 */ /* 0x0005e4000c101d06 */
[----:B------:R-:W-:Y:S02]  /*443a0*/  IMAD.MOV.U32 R7, RZ, RZ, R198 ;  /* 0x000000ffff077224 */ /* 0x000fe400078e00c6 */
        /* <DEDUP_REMOVED lines=22> */
.L_x_19335:
[----:B------:R-:W-:Y:S05]  /*44510*/  BSYNC.RECONVERGENT B0 ;  /* 0x0000000000007941 */ /* 0x000fea0003800200 */
.L_x_19334:
[----:B------:R-:W-:Y:S01]  /*44520*/  FADD.FTZ R196, RZ, R140 ;  /* 0x0000008cffc47221 */ /* 0x000fe20000010000 */
[C---:B------:R-:W-:Y:S01]  /*44530*/  ISETP.GE.U32.AND P0, PT, R0.reuse, 0x80, PT ;  /* 0x000000800000780c */ /* 0x040fe20003f06070 */
[----:B0-2---:R-:W0:Y:S01]  /*44540*/  S2R R213, SR_TID.X ;  /* 0x0000000000d57919 */ /* 0x005e220000002100 */
[C---:B------:R-:W-:Y:S01]  /*44550*/  ISETP.GT.U32.AND P1, PT, R0.reuse, 0xff, PT ;  /* 0x000000ff0000780c */ /* 0x040fe20003f24070 */
[----:B------:R-:W-:Y:S01]  /*44560*/  FADD.FTZ R197, R141, R196 ;  /* 0x000000c48dc57221 */ /* 0x000fe20000010000 */
[C---:B------:R-:W-:Y:S01]  /*44570*/  ISETP.GT.U32.AND P2, PT, R0.reuse, 0x17f, PT ;  /* 0x0000017f0000780c */ /* 0x040fe20003f44070 */
[----:B------:R-:W-:Y:S01]  /*44580*/  BSSY.RECONVERGENT B0, `(.L_x_19458) ;  /* 0x00000cd000007945 */ /* 0x000fe20003800200 */
[----:B------:R-:W-:Y:S01]  /*44590*/  ISETP.GT.U32.AND P3, PT, R0, 0x1ff, PT ;  /* 0x000001ff0000780c */ /* 0x000fe20003f64070 */
[----:B------:R-:W-:Y:S01]  /*445a0*/  FADD.FTZ R196, R142, R197 ;  /* 0x000000c58ec47221 */ /* 0x000fe20000010000 */
[C---:B------:R-:W-:Y:S01]  /*445b0*/  ISETP.GT.U32.AND P4, PT, R0.reuse, 0x27f, PT ;  /* 0x0000027f0000780c */ /* 0x040fe20003f84070 */
[----:B------:R-:W-:Y:S01]  /*445c0*/  IMAD.MOV.U32 R212, RZ, RZ, RZ ;  /* 0x000000ffffd47224 */ /* 0x000fe200078e00ff */
        /* <DEDUP_REMOVED lines=9> */
[----:B-1-3--:R-:W-:-:S04]  /*44660*/  FADD.FTZ R199, R149, R196 ;  /* 0x000000c495c77221 */ /* 0x00afc80000010000 */
        /* <DEDUP_REMOVED lines=56> */
[----:B0-----:R-:W-:-:S03]  /*449f0*/  LOP3.LUT R203, R213, 0x1f, RZ, 0xc0, !PT ;  /* 0x0000001fd5cb7812 */ /* 0x001fc600078ec0ff */
        /* <DEDUP_REMOVED lines=133> */
.L_x_19459:
[----:B------:R-:W-:Y:S05]  /*45250*/  BSYNC.RECONVERGENT B0 ;  /* 0x0000000000007941 */ /* 0x000fea0003800200 */
.L_x_19458:
        /* <DEDUP_REMOVED lines=13> */
.L_x_19461:
[----:B------:R-:W-:Y:S05]  /*45330*/  BSYNC.RECONVERGENT B0 ;  /* 0x0000000000007941 */ /* 0x000fea0003800200 */
.L_x_19460:
        /* <DEDUP_REMOVED lines=29> */
[----:B------:R-:W-:Y:S01]  /*45510*/  FMUL.FTZ R201, R201, R219 ;  /* 0x000000dbc9c97220 */ /* 0x000fe20000410000 */
[----:B------:R-:W1:Y:S02]  /*45520*/  SHFL.IDX PT, R221, R221, RZ, 0x1f ;  /* 0x00001fffdddd7589 */ /* 0x000e6400000e0000 */
        /* <DEDUP_REMOVED lines=31> */
[--C-:B------:R-:W-:Y:S01]  /*45720*/  FADD.FTZ R203, R145, -R212.reuse ;  /* 0x800000d491cb7221 */ /* 0x100fe20000010000 */
        /* <DEDUP_REMOVED lines=20> */
[----:B------:R-:W-:Y:S01]  /*45870*/  HADD2.F32 R218, -RZ, R17.H0_H0 ;  /* 0x20000011ffda7230 */ /* 0x000fe20000004100 */
[----:B------:R-:W-:Y:S01]  /*45880*/  F2FP.F16.F32.PACK_AB R199, R199, R196 ;  /* 0x000000c4c7c7723e */ /* 0x000fe200000000ff */
[----:B------:R-:W-:Y:S02]  /*45890*/  HADD2.F32 R220, -RZ, R85.H0_H0 ;  /* 0x20000055ffdc7230 */ /* 0x000fe40000004100 */
[----:B------:R-:W-:Y:S01]  /*458a0*/  FFMA.FTZ R203, R215, R224, R226 ;  /* 0x000000e0d7cb7223 */ /* 0x000fe200000100e2 */
[----:B------:R-:W-:-:S02]  /*458b0*/  HADD2.F32 R222, -RZ, R21.H0_H0 ;  /* 0x20000015ffde7230 */ /* 0x000fc40000004100 */
[----:B------:R-:W-:Y:S01]  /*458c0*/  FMUL.FTZ R215, R214, R201 ;  /* 0x000000c9d6d77220 */ /* 0x000fe20000410000 */
[----:B------:R-:W-:Y:S01]  /*458d0*/  HADD2.F32 R219, -RZ, R109.H0_H0 ;  /* 0x2000006dffdb7230 */ /* 0x000fe20000004100 */
[----:B------:R-:W-:Y:S01]  /*458e0*/  F2FP.F16.F32.PACK_AB R198, R197, R198 ;  /* 0x000000c6c5c6723e */ /* 0x000fe200000000ff */
[----:B------:R-:W-:Y:S02]  /*458f0*/  HADD2.F32 R224, -RZ, R17.H1_H1 ;  /* 0x30000011ffe07230 */ /* 0x000fe40000004100 */
[C---:B------:R-:W-:Y:S01]  /*45900*/  FFMA.FTZ R229, R215.reuse, R218, R220 ;  /* 0x000000dad7e57223 */ /* 0x040fe200000100dc */
[----:B------:R-:W-:Y:S02]  /*45910*/  HADD2.F32 R226, -RZ, R85.H1_H1 ;  /* 0x30000055ffe27230 */ /* 0x000fe40000004100 */
[----:B------:R-:W-:Y:S01]  /*45920*/  FFMA.FTZ R231, R215, R222, R219 ;  /* 0x000000ded7e77223 */ /* 0x000fe200000100db */
[----:B------:R-:W-:Y:S01]  /*45930*/  HADD2.F32 R228, -RZ, R21.H1_H1 ;  /* 0x30000015ffe47230 */ /* 0x000fe20000004100 */
[----:B------:R-:W0:Y:S01]  /*45940*/  LDC.64 R218, c[0x0][0x428] ;  /* 0x00010a00ffda7b82 */ /* 0x000e220000000a00 */
[----:B------:R-:W-:-:S02]  /*45950*/  HADD2.F32 R223, -RZ, R109.H1_H1 ;  /* 0x3000006dffdf7230 */ /* 0x000fc40000004100 */
[C---:B------:R-:W-:Y:S01]  /*45960*/  FFMA.FTZ R234, R221.reuse, R224, R226 ;  /* 0x000000e0ddea7223 */ /* 0x040fe200000100e2 */
[----:B------:R-:W-:Y:S02]  /*45970*/  HADD2.F32 R230, -RZ, R22.H1_H1 ;  /* 0x30000016ffe67230 */ /* 0x000fe40000004100 */
[----:B------:R-:W-:Y:S01]  /*45980*/  FADD.FTZ R215, R140, -R212 ;  /* 0x800000d48cd77221 */ /* 0x000fe20000010000 */
[----:B------:R-:W-:Y:S02]  /*45990*/  HADD2.F32 R232, -RZ, R110.H1_H1 ;  /* 0x3000006effe87230 */ /* 0x000fe40000004100 */
[----:B------:R-:W-:Y:S01]  /*459a0*/  FFMA.FTZ R236, R221, R228, R223 ;  /* 0x000000e4ddec7223 */ /* 0x000fe200000100df */
[----:B------:R-:W-:Y:S01]  /*459b0*/  HADD2.F32 R222, -RZ, R16.H0_H0 ;  /* 0x20000010ffde7230 */ /* 0x000fe20000004100 */
[----:B------:R-:W1:Y:S01]  /*459c0*/  LDC.64 R220, c[0x0][0x430] ;  /* 0x00010c00ffdc7b82 */ /* 0x000e620000000a00 */
[----:B------:R-:W-:Y:S02]  /*459d0*/  HADD2.F32 R224, -RZ, R84.H0_H0 ;  /* 0x20000054ffe07230 */ /* 0x000fe40000004100 */
[----:B------:R-:W-:Y:S01]  /*459e0*/  FFMA.FTZ R201, R225, R230, R232 ;  /* 0x000000e6e1c97223 */ /* 0x000fe200000100e8 */
[----:B------:R-:W-:Y:S01]  /*459f0*/  FADD.FTZ R225, R141, -R212 ;  /* 0x800000d48de17221 */ /* 0x000fe20000010000 */
[----:B------:R-:W-:-:S02]  /*45a00*/  HADD2.F32 R226, -RZ, R20.H0_H0 ;  /* 0x20000014ffe27230 */ /* 0x000fc40000004100 */
[C---:B------:R-:W-:Y:S01]  /*45a10*/  FMUL.FTZ R215, R214.reuse, R215 ;  /* 0x000000d7d6d77220 */ /* 0x040fe20000410000 */
[----:B------:R-:W-:Y:S02]  /*45a20*/  HADD2.F32 R223, -RZ, R108.H0_H0 ;  /* 0x2000006cffdf7230 */ /* 0x000fe40000004100 */
[----:B------:R-:W-:Y:S01]  /*45a30*/  FMUL.FTZ R225, R214, R225 ;  /* 0x000000e1d6e17220 */ /* 0x000fe20000410000 */
[----:B------:R-:W-:Y:S02]  /*45a40*/  HADD2.F32 R228, -RZ, R16.H1_H1 ;  /* 0x30000010ffe47230 */ /* 0x000fe40000004100 */
[C---:B------:R-:W-:Y:S01]  /*45a50*/  FFMA.FTZ R222, R215.reuse, R222, R224 ;  /* 0x000000ded7de7223 */ /* 0x040fe200000100e0 */
[----:B------:R-:W-:Y:S02]  /*45a60*/  HADD2.F32 R230, -RZ, R84.H1_H1 ;  /* 0x30000054ffe67230 */ /* 0x000fe40000004100 */
[----:B------:R-:W-:Y:S01]  /*45a70*/  FFMA.FTZ R223, R215, R226, R223 ;  /* 0x000000e2d7df7223 */ /* 0x000fe200000100df */
[----:B------:R-:W-:Y:S01]  /*45a80*/  HADD2.F32 R232, -RZ, R20.H1_H1 ;  /* 0x30000014ffe87230 */ /* 0x000fe20000004100 */
[----:B------:R-:W-:Y:S01]  /*45a90*/  F2FP.F16.F32.PACK_AB R197, R234, R229 ;  /* 0x000000e5eac5723e */ /* 0x000fe200000000ff */
[----:B------:R-:W-:-:S02]  /*45aa0*/  HADD2.F32 R227, -RZ, R108.H1_H1 ;  /* 0x3000006cffe37230 */ /* 0x000fc40000004100 */
[----:B------:R-:W-:Y:S01]  /*45ab0*/  FFMA.FTZ R215, R225, R228, R230 ;  /* 0x000000e4e1d77223 */ /* 0x000fe200000100e6 */
[----:B------:R-:W-:Y:S01]  /*45ac0*/  F2FP.F16.F32.PACK_AB R203, R203, R200 ;  /* 0x000000c8cbcb723e */ /* 0x000fe200000000ff */
[----:B0-----:R-:W-:Y:S01]  /*45ad0*/  IMAD.WIDE.U32 R218, R211, 0x10, R218 ;  /* 0x00000010d3da7825 */ /* 0x001fe200078e00da */
[----:B------:R-:W-:-:S03]  /*45ae0*/  F2FP.F16.F32.PACK_AB R202, R201, R202 ;  /* 0x000000cac9ca723e */ /* 0x000fc600000000ff */
[----:B------:R-:W-:Y:S01]  /*45af0*/  FFMA.FTZ R232, R225, R232, R227 ;  /* 0x000000e8e1e87223 */ /* 0x000fe200000100e3 */
[----:B------:R-:W-:Y:S02]  /*45b00*/  F2FP.F16.F32.PACK_AB R196, R215, R222 ;  /* 0x000000ded7c4723e */ /* 0x000fe400000000ff */
[----:B------:R-:W-:Y:S02]  /*45b10*/  F2FP.F16.F32.PACK_AB R201, R236, R231 ;  /* 0x000000e7ecc9723e */ /* 0x000fe400000000ff */
[----:B------:R-:W-:Y:S01]  /*45b20*/  F2FP.F16.F32.PACK_AB R200, R232, R223 ;  /* 0x000000dfe8c8723e */ /* 0x000fe200000000ff */
[C---:B-1----:R-:W-:Y:S01]  /*45b30*/  IMAD.WIDE.U32 R220, R211.reuse, 0x10, R220 ;  /* 0x00000010d3dc7825 */ /* 0x042fe200078e00dc */
[----:B------:R1:W-:Y:S01]  /*45b40*/  STG.E.128 desc[UR6][R218.64], R196 ;  /* 0x000000c4da007986 */ /* 0x0003e2000c101d06 */
[----:B------:R-:W-:-:S03]  /*45b50*/  IADD3 R211, PT, PT, R211, 0x80, RZ ;  /* 0x00000080d3d37810 */ /* 0x000fc60007ffe0ff */
[----:B------:R1:W-:Y:S04]  /*45b60*/  STG.E.128 desc[UR6][R220.64], R200 ;  /* 0x000000c8dc007986 */ /* 0x0003e8000c101d06 */
.L_x_19463:
[----:B------:R-:W-:Y:S05]  /*45b70*/  BSYNC.RECONVERGENT B0 ;  /* 0x0000000000007941 */ /* 0x000fea0003800200 */
.L_x_19462:
        /* <DEDUP_REMOVED lines=79> */
[----:B------:R2:W-:Y:S03]  /*46070*/  STG.E.128 desc[UR6][R218.64], R196 ;  /* 0x000000c4da007986 */ /* 0x0005e6000c101d06 */
[----:B------:R-:W-:Y:S01]  /*46080*/  VIADD R211, R211, 0x80 ;  /* 0x00000080d3d37836 */ /* 0x000fe20000000000 */
[----:B------:R2:W-:Y:S06]  /*46090*/  STG.E.128 desc[UR6][R220.64], R200 ;  /* 0x000000c8dc007986 */ /* 0x0005ec000c101d06 */
.L_x_19465:
[----:B------:R-:W-:Y:S05]  /*460a0*/  BSYNC.RECONVERGENT B0 ;  /* 0x0000000000007941 */ /* 0x000fea0003800200 */
.L_x_19464:
        /* <DEDUP_REMOVED lines=82> */
.L_x_19467:
[----:B------:R-:W-:Y:S05]  /*465d0*/  BSYNC.RECONVERGENT B0 ;  /* 0x0000000000007941 */ /* 0x000fea0003800200 */
.L_x_19466:
        /* <DEDUP_REMOVED lines=82> */
.L_x_19469:
[----:B------:R-:W-:Y:S05]  /*46b00*/  BSYNC.RECONVERGENT B0 ;  /* 0x0000000000007941 */ /* 0x000fea0003800200 */
.L_x_19468:
        /* <DEDUP_REMOVED lines=82> */
.L_x_19471:
[----:B------:R-:W-:Y:S05]  /*47030*/  BSYNC.RECONVERGENT B0 ;  /* 0x0000000000007941 */ /* 0x000fea0003800200 */
.L_x_19470:
        /* <DEDUP_REMOVED lines=82> */
.L_x_19473:
[----:B------:R-:W-:Y:S05]  /*47560*/  BSYNC.RECONVERGENT B0 ;  /* 0x0000000000007941 */ /* 0x000fea0003800200 */
.L_x_19472:
[----:B------:R-:W-:Y:S01]  /*47570*/  LOP3.LUT P0, RZ, R210, 0x20, RZ, 0xc0, !PT ;  /* 0x00000020d2ff7812 */ /* 0x000fe2000780c0ff */
[----:B------:R-:W-:-:S12]  /*47580*/  BSSY.RECONVERGENT B0, `(.L_x_19474) ;  /* 0x0000050000007945 */ /* 0x000fd80003800200 */
[----:B------:R-:W-:Y:S05]  /*47590*/  @!P0 BRA `(.L_x_19475) ;  /* 0x0000000400388947 */ /* 0x000fea0003800000 */
[--C-:B01234-:R-:W-:Y:S01]  /*475a0*/  FADD.FTZ R197, R188, -R212.reuse ;  /* 0x800000d4bcc57221 */ /* 0x11ffe20000010000 */
[--C-:B------:R-:W-:Y:S01]  /*475b0*/  FADD.FTZ R199, R189, -R212.reuse ;  /* 0x800000d4bdc77221 */ /* 0x100fe20000010000 */
[--C-:B------:R-:W-:Y:S01]  /*475c0*/  FADD.FTZ R201, R190, -R212.reuse ;  /* 0x800000d4bec97221 */ /* 0x100fe20000010000 */
[----:B------:R-:W-:Y:S02]  /*475d0*/  HADD2.F32 R196, -RZ, R116.H0_H0 ;  /* 0x20000074ffc47230 */ /* 0x000fe40000004100 */
[--C-:B------:R-:W-:Y:S01]  /*475e0*/  FADD.FTZ R203, R191, -R212.reuse ;  /* 0x800000d4bfcb7221 */ /* 0x100fe20000010000 */
[----:B------:R-:W-:Y:S02]  /*475f0*/  HADD2.F32 R200, -RZ, R120.H0_H0 ;  /* 0x20000078ffc87230 */ /* 0x000fe40000004100 */
        /* <DEDUP_REMOVED lines=13> */
[----:B------:R-:W-:-:S02]  /*476d0*/  HADD2.F32 R200, -RZ, R112.H0_H0 ;  /* 0x20000070ffc87230 */ /* 0x000fc40000004100 */
[----:B------:R-:W-:Y:S02]  /*476e0*/  HADD2.F32 R196, -RZ, R124.H0_H0 ;  /* 0x2000007cffc47230 */ /* 0x000fe40000004100 */
[----:B------:R-:W-:Y:S02]  /*476f0*/  HADD2.F32 R212, -RZ, R116.H1_H1 ;  /* 0x30000074ffd47230 */ /* 0x000fe40000004100 */
[----:B------:R-:W-:Y:S02]  /*47700*/  HADD2.F32 R214, -RZ, R120.H1_H1 ;  /* 0x30000078ffd67230 */ /* 0x000fe40000004100 */
[----:B------:R-:W-:Y:S01]  /*47710*/  FFMA.FTZ R200, R197, R200, R196 ;  /* 0x000000c8c5c87223 */ /* 0x000fe200000100c4 */
[----:B------:R-:W-:Y:S01]  /*47720*/  HADD2.F32 R220, -RZ, R112.H1_H1 ;  /* 0x30000070ffdc7230 */ /* 0x000fe20000004100 */
[----:B------:R-:W0:Y:S01]  /*47730*/  LDC.64 R196, c[0x0][0x430] ;  /* 0x00010c00ffc47b82 */ /* 0x000e220000000a00 */
[----:B------:R-:W-:Y:S02]  /*47740*/  HADD2.F32 R203, -RZ, R124.H1_H1 ;  /* 0x3000007cffcb7230 */ /* 0x000fe40000004100 */
[----:B------:R-:W-:Y:S01]  /*47750*/  FFMA.FTZ R212, R221, R212, R214 ;  /* 0x000000d4ddd47223 */ /* 0x000fe200000100d6 */
[----:B------:R-:W-:-:S02]  /*47760*/  HADD2.F32 R222, -RZ, R117.H0_H0 ;  /* 0x20000075ffde7230 */ /* 0x000fc40000004100 */
[----:B------:R-:W-:Y:S02]  /*47770*/  HADD2.F32 R224, -RZ, R121.H0_H0 ;  /* 0x20000079ffe07230 */ /* 0x000fe40000004100 */
[----:B------:R-:W-:Y:S01]  /*47780*/  FFMA.FTZ R221, R221, R220, R203 ;  /* 0x000000dcdddd7223 */ /* 0x000fe200000100cb */
        /* <DEDUP_REMOVED lines=8> */
[----:B------:R-:W1:Y:S01]  /*47810*/  LDC.64 R214, c[0x0][0x428] ;  /* 0x00010a00ffd67b82 */ /* 0x000e620000000a00 */
[----:B------:R-:W-:Y:S02]  /*47820*/  HADD2.F32 R219, -RZ, R125.H1_H1 ;  /* 0x3000007dffdb7230 */ /* 0x000fe40000004100 */
[C---:B------:R-:W-:Y:S01]  /*47830*/  FFMA.FTZ R222, R223.reuse, R222, R224 ;  /* 0x000000dedfde7223 */ /* 0x040fe200000100e0 */
[----:B------:R-:W-:Y:S02]  /*47840*/  HADD2.F32 R225, -RZ, R118.H0_H0 ;  /* 0x20000076ffe17230 */ /* 0x000fe40000004100 */
[----:B------:R-:W-:Y:S02]  /*47850*/  HADD2.F32 R227, -RZ, R122.H0_H0 ;  /* 0x2000007affe37230 */ /* 0x000fe40000004100 */
[----:B------:R-:W-:Y:S01]  /*47860*/  FFMA.FTZ R223, R223, R226, R219 ;  /* 0x000000e2dfdf7223 */ /* 0x000fe200000100db */
[----:B------:R-:W-:-:S02]  /*47870*/  HADD2.F32 R229, -RZ, R114.H0_H0 ;  /* 0x20000072ffe57230 */ /* 0x000fc40000004100 */
[----:B------:R-:W-:Y:S02]  /*47880*/  HADD2.F32 R228, -RZ, R126.H0_H0 ;  /* 0x2000007effe47230 */ /* 0x000fe40000004100 */
[C---:B------:R-:W-:Y:S01]  /*47890*/  FFMA.FTZ R225, R218.reuse, R225, R227 ;  /* 0x000000e1dae17223 */ /* 0x040fe200000100e3 */
        /* <DEDUP_REMOVED lines=26> */
[----:B------:R-:W-:Y:S01]  /*47a40*/  F2FP.F16.F32.PACK_AB R202, R227, R228 ;  /* 0x000000e4e3ca723e */ /* 0x000fe200000000ff */
[----:B------:R0:W-:Y:S01]  /*47a50*/  STG.E.128 desc[UR6][R214.64], R196 ;  /* 0x000000c4d6007986 */ /* 0x0001e2000c101d06 */
[----:B------:R-:W-:-:S05]  /*47a60*/  F2FP.F16.F32.PACK_AB R201, R223, R220 ;  /* 0x000000dcdfc9723e */ /* 0x000fca00000000ff */
[----:B------:R0:W-:Y:S02]  /*47a70*/  STG.E.128 desc[UR6][R218.64], R200 ;  /* 0x000000c8da007986 */ /* 0x0001e4000c101d06 */
.L_x_19475:
[----:B------:R-:W-:Y:S05]  /*47a80*/  BSYNC.RECONVERGENT B0 ;  /* 0x0000000000007941 */ /* 0x000fea0003800200 */
.L_x_19474:
[----:B01234-:R-:W0:Y:S01]  /*47a90*/  LDC.64 R196, c[0x0][0x380] ;  /* 0x0000e000ffc47b82 */ /* 0x01fe220000000a00 */
[----:B------:R-:W-:Y:S01]  /*47aa0*/  UPLOP3.LUT UP1, UPT, UPT, UPT, UP1, 0x40, 0x4 ;  /* 0x000000000004789c */ /* 0x000fe20003f2e810 */
[----:B0-----:R-:W-:-:S04]  /*47ab0*/  IADD3 R208, PT, PT, R208, R196, RZ ;  /* 0x000000c4d0d07210 */ /* 0x001fc80007ffe0ff */
[----:B------:R-:W-:-:S13]  /*47ac0*/  ISETP.GE.AND P0, PT, R208, R197, PT ;  /* 0x000000c5d000720c */ /* 0x000fda0003f06270 */
[----:B------:R-:W-:Y:S05]  /*47ad0*/  @!P0 BRA `(.L_x_19476) ;  /* 0xfffffba800788947 */ /* 0x000fea000383ffff */
[----:B------:R-:W-:Y:S05]  /*47ae0*/  EXIT ;  /* 0x000000000000794d */ /* 0x000fea0003800000 */
.L_x_19477:
        /* <DEDUP_REMOVED lines=9> */
.L_x_27896:


//--------------------- .text._ZN10layer_norm31ln_parallel_residual_fwd_kernelINS_13Kernel_traitsI6__halfS2_fS2_fjLj7168ELj1ELj1ELj4ELj16ENS_18Kernel_traits_baseILj7168ES2_S2_fS2_fjLj128EEEEELb1ELb0ELb1EEEvNS_9FwdParamsE --------------------------
	.section	.text._ZN10layer_norm31ln_parallel_residual_fwd_kernelINS_13Kernel_traitsI6__halfS2_fS2_fjLj7168ELj1ELj1ELj4ELj16ENS_18Kernel_traits_baseILj7168ES2_S2_fS2_fjLj128EEEEELb1ELb0ELb1EEEvNS_9FwdParamsE,"ax",@progbits
	.align	128
        .global         _ZN10layer_norm31ln_parallel_residual_fwd_kernelINS_13Kernel_traitsI6__halfS2_fS2_fjLj7168ELj1ELj1ELj4ELj16ENS_18Kernel_traits_baseILj7168ES2_S2_fS2_fjLj128EEEEELb1ELb0ELb1EEEvNS_9FwdParamsE
        .type           _ZN10layer_norm31ln_parallel_residual_fwd_kernelINS_13Kernel_traitsI6__halfS2_fS2_fjLj7168ELj1ELj1ELj4ELj16ENS_18Kernel_traits_baseILj7168ES2_S2_fS2_fjLj128EEEEELb1ELb0ELb1EEEvNS_9FwdParamsE,@function
        .size           _ZN10layer_norm31ln_parallel_residual_fwd_kernelINS_13Kernel_traitsI6__halfS2_fS2_fjLj7168ELj1ELj1ELj4ELj16ENS_18Kernel_traits_baseILj7168ES2_S2_fS2_fjLj128EEEEELb1ELb0ELb1EEEvNS_9FwdParamsE,(.L_x_27897 - _ZN10layer_norm31ln_parallel_residual_fwd_kernelINS_13Kernel_traitsI6__halfS2_fS2_fjLj7168ELj1ELj1ELj4ELj16ENS_18Kernel_traits_baseILj7168ES2_S2_fS2_fjLj128EEEEELb1ELb0ELb1EEEvNS_9FwdParamsE)
        .other          _ZN10layer_norm31ln_parallel_residual_fwd_kernelINS_13Kernel_traitsI6__halfS2_fS2_fjLj7168ELj1ELj1ELj4ELj16ENS_18Kernel_traits_baseILj7168ES2_S2_fS2_fjLj128EEEEELb1ELb0ELb1EEEvNS_9FwdParamsE,@"STO_CUDA_ENTRY STV_DEFAULT"
_ZN10layer_norm31ln_parallel_residual_fwd_kernelINS_13Kernel_traitsI6__halfS2_fS2_fjLj7168ELj1ELj1ELj4ELj16ENS_18Kernel_traits_baseILj7168ES2_S2_fS2_fjLj128EEEEELb1ELb0ELb1EEEvNS_9FwdParamsE:
.text._ZN10layer_norm31ln_parallel_residual_fwd_kernelINS_13Kernel_traitsI6__halfS2_fS2_fjLj7168ELj1ELj1ELj4ELj16ENS_18Kernel_traits_baseILj7168ES2_S2_fS2_fjLj128EEEEELb1ELb0ELb1EEEvNS_9FwdParamsE:
[----:B------:R-:W0:Y:S01]  /*0000*/  LDC R1, c[0x0][0x37c] ;  /* 0x0000df00ff017b82 */ /* 0x000e220000000800 */
[----:B------:R-:W1:Y:S07]  /*0010*/  LDCU.U8 UR4, c[0x0][0x464] ;  /* 0x00008c80ff0477ac */ /* 0x000e6e0008000000 */
[----:B------:R-:W2:Y:S01]  /*0020*/  LDC R204, c[0x0][0x458] ;  /* 0x00011600ffcc7b82 */ /* 0x000ea20000000800 */
[----:B0-----:R-:W-:Y:S01]  /*0030*/  VIADD R1, R1, 0xfffffff8 ;  /* 0xfffffff801017836 */ /* 0x001fe20000000000 */
[----:B------:R-:W0:Y:S06]  /*0040*/  LDCU.64 UR8, c[0x0][0x358] ;  /* 0x00006b00ff0877ac */ /* 0x000e2c0008000a00 */
[----:B------:R-:W3:Y:S01]  /*0050*/  LDC R5, c[0x0][0x45c] ;  /* 0x00011700ff057b82 */ /* 0x000ee20000000800 */
[----:B-1----:R-:W-:Y:S01]  /*0060*/  ISETP.NE.AND P0, PT, RZ, UR4, PT ;  /* 0x00000004ff007c0c */ /* 0x002fe2000bf05270 */
[----:B------:R-:W1:-:S12]  /*0070*/  LDCU.64 UR4, c[0x0][0x450] ;  /* 0x00008a00ff0477ac */ /* 0x000e580008000a00 */
[----:B--2---:R-:W-:Y:S01]  /*0080*/  @P0 IMAD.MOV.U32 R2, RZ, RZ, R204 ;  /* 0x000000ffff020224 */ /* 0x004fe200078e00cc */
[----:B------:R-:W2:Y:S01]  /*0090*/  @P0 LDC R7, c[0x0][0x460] ;  /* 0x00011800ff070b82 */ /* 0x000ea20000000800 */
[----:B---3--:R-:W-:-:S06]  /*00a0*/  @P0 MOV R3, R5 ;  /* 0x0000000500030202 */ /* 0x008fcc0000000f00 */
[----:B0-----:R-:W2:Y:S01]  /*00b0*/  @P0 LDG.E.64 R2, desc[UR8][R2.64] ;  /* 0x0000000802020981 */ /* 0x001ea2000c1e1b00 */
[----:B-1----:R-:W-:Y:S02]  /*00c0*/  IMAD.U32 R244, RZ, RZ, UR4 ;  /* 0x00000004fff47e24 */ /* 0x002fe4000f8e00ff */
[----:B------:R-:W-:Y:S01]  /*00d0*/  IMAD.U32 R245, RZ, RZ, UR5 ;  /* 0x00000005fff57e24 */ /* 0x000fe2000f8e00ff */
[----:B------:R-:W0:Y:S05]  /*00e0*/  LDCU.64 UR4, c[0x0][0x438] ;  /* 0x00008700ff0477ac */ /* 0x000e2a0008000a00 */
[----:B------:R-:W5:Y:S01]  /*00f0*/  @P0 LDG.E.64 R244, desc[UR8][R244.64] ;  /* 0x00000008f4f40981 */ /* 0x000f62000c1e1b00 */
[----:B------:R-:W1:Y:S01]  /*0100*/  S2R R205, SR_TID.X ;  /* 0x0000000000cd7919 */ /* 0x000e620000002100 */
[----:B0-----:R-:W-:-:S04]  /*0110*/  UISETP.NE.U32.AND UP0, UPT, UR4, URZ, UPT ;  /* 0x000000ff0400728c */ /* 0x001fc8000bf05070 */
[----:B------:R-:W-:Y:S01]  /*0120*/  UISETP.NE.AND.EX UP0, UPT, UR5, URZ, UPT, UP0 ;  /* 0x000000ff0500728c */ /* 0x000fe2000bf05300 */
[----:B--2---:R-:W-:-:S04]  /*0130*/  @P0 IADD3 R204, P1, PT, R2, R7, RZ ;  /* 0x0000000702cc0210 */ /* 0x004fc80007f3e0ff */
[----:B------:R-:W-:-:S04]  /*0140*/  @P0 IADD3.X R5, PT, PT, RZ, R3, RZ, P1, !PT ;  /* 0x00000003ff050210 */ /* 0x000fc80000ffe4ff */
[--C-:B------:R-:W-:Y:S02]  /*0150*/  SHF.R.U64 R0, R204, 0x2, R5.reuse ;  /* 0x00000002cc007819 */ /* 0x100fe40000001205 */
[----:B------:R-:W-:Y:S01]  /*0160*/  SHF.R.U32.HI R12, RZ, 0x2, R5 ;  /* 0x00000002ff0c7819 */ /* 0x000fe20000011605 */
[----:B-1----:R-:W-:Y:S06]  /*0170*/  BRA.U UP0, `(.L_x_19478) ;  /* 0x0000000500747547 */ /* 0x002fec000b800000 */
        /* <DEDUP_REMOVED lines=51> */
.L_x_19479:
        /* <DEDUP_REMOVED lines=42> */
.L_x_19478:
        /* <DEDUP_REMOVED lines=41> */
.L_x_19481:
        /* <DEDUP_REMOVED lines=41> */
.L_x_19480:
[----:B------:R-:W1:Y:S08]  /*0c70*/  S2UR UR4, SR_CTAID.X ;  /* 0x00000000000479c3 */ /* 0x000e700000002500 */
[----:B0-----:R-:W1:Y:S02]  /*0c80*/  LDC R2, c[0x0][0x384] ;  /* 0x0000e100ff027b82 */ /* 0x001e640000000800 */
[----:B-1----:R-:W-:-:S13]  /*0c90*/  ISETP.LE.AND P0, PT, R2, UR4, PT ;  /* 0x0000000402007c0c */ /* 0x002fda000bf03270 */
[----:B------:R-:W-:Y:S05]  /*0ca0*/  @P0 EXIT ;  /* 0x000000000000094d */ /* 0x000fea0003800000 */
[----:B------:R-:W0:Y:S01]  /*0cb0*/  LDCU UR5, c[0x0][0x360] ;  /* 0x00006c00ff0577ac */ /* 0x000e220008000800 */
[----:B------:R-:W-:Y:S01]  /*0cc0*/  IMAD.U32 R16, RZ, RZ, UR4 ;  /* 0x00000004ff107e24 */ /* 0x000fe2000f8e00ff */
[----:B-----5:R-:W-:Y:S01]  /*0cd0*/  IADD3 R10, PT, PT, R245, -0x4498517b, RZ ;  /* 0xbb67ae85f50a7810 */ /* 0x020fe20007ffe0ff */
[----:B------:R-:W-:Y:S01]  /*0ce0*/  IMAD.HI.U32 R5, R0, -0x2daee0ad, RZ ;  /* 0xd2511f5300057827 */ /* 0x000fe200078e00ff */
[----:B------:R-:W-:Y:S01]  /*0cf0*/  LOP3.LUT R204, R204, 0x3, RZ, 0xc0, !PT ;  /* 0x00000003cccc7812 */ /* 0x000fe200078ec0ff */
[----:B------:R-:W1:Y:S02]  /*0d00*/  LDCU UR6, c[0x0][0x404] ;  /* 0x00008080ff0677ac */ /* 0x000e640008000800 */
[----:B------:R-:W-:Y:S01]  /*0d10*/  IMAD R9, R0, -0x2daee0ad, RZ ;  /* 0xd2511f5300097824 */ /* 0x000fe200078e02ff */
[----:B------:R-:W-:Y:S01]  /*0d20*/  LOP3.LUT R5, R5, R245, RZ, 0x3c, !PT ;  /* 0x000000f505057212 */ /* 0x000fe200078e3cff */
[----:B------:R-:W-:Y:S01]  /*0d30*/  VIADD R6, R244, 0x9e3779b9 ;  /* 0x9e3779b9f4067836 */ /* 0x000fe20000000000 */
[----:B------:R-:W2:Y:S01]  /*0d40*/  LDCU UR7, c[0x0][0x408] ;  /* 0x00008100ff0777ac */ /* 0x000ea20008000800 */
[----:B------:R-:W-:-:S02]  /*0d50*/  VIADD R11, R245, 0xed9eba14 ;  /* 0xed9eba14f50b7836 */ /* 0x000fc40000000000 */
[----:B------:R-:W-:Y:S01]  /*0d60*/  IMAD.HI.U32 R4, R5, -0x326172a9, RZ ;  /* 0xcd9e8d5705047827 */ /* 0x000fe200078e00ff */
[----:B------:R-:W3:Y:S03]  /*0d70*/  LDCU UR10, c[0x0][0x388] ;  /* 0x00007100ff0a77ac */ /* 0x000ee60008000800 */
[----:B0-----:R-:W-:Y:S01]  /*0d80*/  IMAD R2, R16, UR5, R205 ;  /* 0x0000000510027c24 */ /* 0x001fe2000f8e02cd */
[----:B------:R-:W0:Y:S03]  /*0d90*/  LDCU.64 UR4, c[0x0][0x398] ;  /* 0x00007300ff0477ac */ /* 0x000e260008000a00 */
[C---:B------:R-:W-:Y:S01]  /*0da0*/  IMAD.HI.U32 R3, R2.reuse, -0x326172a9, RZ ;  /* 0xcd9e8d5702037827 */ /* 0x040fe200078e00ff */
[----:B------:R-:W4:Y:S03]  /*0db0*/  LDCU.U8 UR11, c[0x0][0x410] ;  /* 0x00008200ff0b77ac */ /* 0x000f260008000000 */
[----:B------:R-:W-:Y:S01]  /*0dc0*/  IMAD R7, R2, -0x326172a9, RZ ;  /* 0xcd9e8d5702077824 */ /* 0x000fe200078e02ff */
[----:B------:R-:W-:Y:S01]  /*0dd0*/  LOP3.LUT R3, R12, R3, R244, 0x96, !PT ;  /* 0x000000030c037212 */ /* 0x000fe200078e96f4 */
[----:B------:R-:W1:Y:S03]  /*0de0*/  LDCU UR14, c[0x0][0x400] ;  /* 0x00008000ff0e77ac */ /* 0x000e660008000800 */
[----:B------:R-:W-:Y:S01]  /*0df0*/  LOP3.LUT R4, R6, R7, R4, 0x96, !PT ;  /* 0x0000000706047212 */ /* 0x000fe200078e9604 */
[----:B------:R-:W-:Y:S01]  /*0e00*/  IMAD.HI.U32 R8, R3, -0x2daee0ad, RZ ;  /* 0xd2511f5303087827 */ /* 0x000fe200078e00ff */
[----:B------:R-:W1:Y:S03]  /*0e10*/  LDCU.64 UR12, c[0x0][0x3a0] ;  /* 0x00007400ff0c77ac */ /* 0x000e660008000a00 */
[----:B------:R-:W-:Y:S01]  /*0e20*/  IMAD R6, R5, -0x326172a9, RZ ;  /* 0xcd9e8d5705067824 */ /* 0x000fe200078e02ff */
[----:B------:R-:W-:Y:S01]  /*0e30*/  LOP3.LUT R8, R10, R9, R8, 0x96, !PT ;  /* 0x000000090a087212 */ /* 0x000fe200078e9608 */
[----:B------:R-:W-:Y:S01]  /*0e40*/  IMAD R10, R3, -0x2daee0ad, RZ ;  /* 0xd2511f53030a7824 */ /* 0x000fe200078e02ff */
[----:B0-----:R-:W-:Y:S01]  /*0e50*/  UISETP.NE.U32.AND UP0, UPT, UR4, URZ, UPT ;  /* 0x000000ff0400728c */ /* 0x001fe2000bf05070 */
[----:B------:R-:W-:-:S02]  /*0e60*/  VIADD R5, R244, 0x3c6ef372 ;  /* 0x3c6ef372f4057836 */ /* 0x000fc40000000000 */
[----:B------:R-:W-:Y:S01]  /*0e70*/  IMAD.HI.U32 R3, R8, -0x326172a9, RZ ;  /* 0xcd9e8d5708037827 */ /* 0x000fe200078e00ff */
[----:B------:R-:W-:-:S03]  /*0e80*/  UISETP.NE.AND.EX UP0, UPT, UR5, URZ, UPT, UP0 ;  /* 0x000000ff0500728c */ /* 0x000fc6000bf05300 */
[----:B------:R-:W-:Y:S01]  /*0e90*/  VIADD R9, R245, 0x76cf5d0a ;  /* 0x76cf5d0af5097836 */ /* 0x000fe20000000000 */
[----:B------:R-:W-:Y:S01]  /*0ea0*/  LOP3.LUT R3, R5, R6, R3, 0x96, !PT ;  /* 0x0000000605037212 */ /* 0x000fe200078e9603 */
[----:B------:R-:W-:Y:S01]  /*0eb0*/  IMAD.HI.U32 R7, R4, -0x2daee0ad, RZ ;  /* 0xd2511f5304077827 */ /* 0x000fe200078e00ff */
[----:B------:R-:W-:Y:S02]  /*0ec0*/  IADD3 R6, PT, PT, R244, -0x255992d5, RZ ;  /* 0xdaa66d2bf4067810 */ /* 0x000fe40007ffe0ff */
[----:B------:R-:W-:Y:S01]  /*0ed0*/  PLOP3.LUT P0, PT, PT, PT, UP0, 0x80, 0x8 ;  /* 0x000000000008781c */ /* 0x000fe20003f0f008 */
[----:B------:R-:W-:Y:S01]  /*0ee0*/  IMAD R8, R8, -0x326172a9, RZ ;  /* 0xcd9e8d5708087824 */ /* 0x000fe200078e02ff */
[----:B------:R-:W-:Y:S01]  /*0ef0*/  LOP3.LUT R7, R9, R10, R7, 0x96, !PT ;  /* 0x0000000a09077212 */ /* 0x000fe200078e9607 */
[----:B------:R-:W-:Y:S01]  /*0f00*/  IMAD R9, R4, -0x2daee0ad, RZ ;  /* 0xd2511f5304097824 */ /* 0x000fe200078e02ff */
[----:B------:R-:W-:Y:S01]  /*0f10*/  UPLOP3.LUT UP0, UPT, UPT, UPT, UPT, 0x40, 0x4 ;  /* 0x000000000004789c */ /* 0x000fe20003f0e870 */
[----:B------:R-:W-:-:S04]  /*0f20*/  IMAD.HI.U32 R4, R3, -0x2daee0ad, RZ ;  /* 0xd2511f5303047827 */ /* 0x000fc800078e00ff */
[----:B------:R-:W-:Y:S02]  /*0f30*/  VIADD R10, R245, 0x32370b8f ;  /* 0x32370b8ff50a7836 */ /* 0x000fe40000000000 */
[----:B------:R-:W-:-:S03]  /*0f40*/  IMAD.HI.U32 R5, R7, -0x326172a9, RZ ;  /* 0xcd9e8d5707057827 */ /* 0x000fc600078e00ff */
[----:B------:R-:W-:Y:S01]  /*0f50*/  LOP3.LUT R4, R10, R9, R4, 0x96, !PT ;  /* 0x000000090a047212 */ /* 0x000fe200078e9604 */
        /* <DEDUP_REMOVED lines=9> */
[----:B------:R-:W-:-:S04]  /*0ff0*/  IMAD.HI.U32 R7, R3, -0x2daee0ad, RZ ;  /* 0xd2511f5303077827 */ /* 0x000fc800078e00ff */
[----:B------:R-:W-:Y:S02]  /*1000*/  VIADD R9, R245, 0xa9066899 ;  /* 0xa9066899f5097836 */ /* 0x000fe40000000000 */
[----:B------:R-:W-:Y:S02]  /*1010*/  IMAD R5, R4, -0x326172a9, RZ ;  /* 0xcd9e8d5704057824 */ /* 0x000fe400078e02ff */
[----:B------:R-:W-:Y:S01]  /*1020*/  VIADD R6, R244, 0x1715609d ;  /* 0x1715609df4067836 */ /* 0x000fe20000000000 */
[----:B------:R-:W-:Y:S01]  /*1030*/  LOP3.LUT R7, R9, R10, R7, 0x96, !PT ;  /* 0x0000000a09077212 */ /* 0x000fe200078e9607 */
[----:B------:R-:W-:Y:S01]  /*1040*/  IMAD.HI.U32 R4, R8, -0x326172a9, RZ ;  /* 0xcd9e8d5708047827 */ /* 0x000fe200078e00ff */
[----:B------:R-:W-:-:S03]  /*1050*/  IADD3 R10, PT, PT, R245, 0x646e171e, RZ ;  /* 0x646e171ef50a7810 */ /* 0x000fc60007ffe0ff */
[----:B------:R-:W-:Y:S01]  /*1060*/  IMAD R9, R3, -0x2daee0ad, RZ ;  /* 0xd2511f5303097824 */ /* 0x000fe200078e02ff */
[----:B------:R-:W-:Y:S01]  /*1070*/  LOP3.LUT R4, R6, R5, R4, 0x96, !PT ;  /* 0x0000000506047212 */ /* 0x000fe200078e9604 */
[----:B------:R-:W-:Y:S02]  /*1080*/  IMAD R8, R8, -0x326172a9, RZ ;  /* 0xcd9e8d5708087824 */ /* 0x000fe400078e02ff */
[----:B------:R-:W-:-:S04]  /*1090*/  IMAD.HI.U32 R3, R7, -0x326172a9, RZ ;  /* 0xcd9e8d5707037827 */ /* 0x000fc800078e00ff */
[----:B------:R-:W-:Y:S02]  /*10a0*/  VIADD R5, R244, 0xb54cda56 ;  /* 0xb54cda56f4057836 */ /* 0x000fe40000000000 */
[----:B------:R-:W-:-:S03]  /*10b0*/  IMAD.HI.U32 R6, R4, -0x2daee0ad, RZ ;  /* 0xd2511f5304067827 */ /* 0x000fc600078e00ff */
[----:B------:R-:W-:Y:S01]  /*10c0*/  LOP3.LUT R3, R5, R8, R3, 0x96, !PT ;  /* 0x0000000805037212 */ /* 0x000fe200078e9603 */
[----:B------:R-:W-:Y:S01]  /*10d0*/  VIADD R5, R244, 0x5384540f ;  /* 0x5384540ff4057836 */ /* 0x000fe20000000000 */
[----:B------:R-:W-:Y:S01]  /*10e0*/  LOP3.LUT R6, R10, R9, R6, 0x96, !PT ;  /* 0x000000090a067212 */ /* 0x000fe200078e9606 */
[----:B------:R-:W-:Y:S01]  /*10f0*/  IMAD R9, R4, -0x2daee0ad, RZ ;  /* 0xd2511f5304097824 */ /* 0x000fe200078e02ff */
[----:B------:R-:W-:Y:S01]  /*1100*/  IADD3 R10, PT, PT, R245, 0x1fd5c5a3, RZ ;  /* 0x1fd5c5a3f50a7810 */ /* 0x000fe20007ffe0ff */
[----:B------:R-:W-:-:S04]  /*1110*/  IMAD.HI.U32 R8, R3, -0x2daee0ad, RZ ;  /* 0xd2511f5303087827 */ /* 0x000fc800078e00ff */
[----:B------:R-:W-:Y:S01]  /*1120*/  IMAD R7, R7, -0x326172a9, RZ ;  /* 0xcd9e8d5707077824 */ /* 0x000fe200078e02ff */
[----:B------:R-:W-:Y:S01]  /*1130*/  LOP3.LUT R8, R10, R9, R8, 0x96, !PT ;  /* 0x000000090a087212 */ /* 0x000fe200078e9608 */
[----:B------:R-:W-:-:S04]  /*1140*/  IMAD.HI.U32 R4, R6, -0x326172a9, RZ ;  /* 0xcd9e8d5706047827 */ /* 0x000fc800078e00ff */
[----:B------:R-:W-:Y:S01]  /*1150*/  IMAD R10, R3, -0x2daee0ad, RZ ;  /* 0xd2511f53030a7824 */ /* 0x000fe200078e02ff */
[----:B------:R-:W-:Y:S01]  /*1160*/  LOP3.LUT R4, R5, R7, R4, 0x96, !PT ;  /* 0x0000000705047212 */ /* 0x000fe200078e9604 */
[----:B------:R-:W-:Y:S02]  /*1170*/  IMAD R6, R6, -0x326172a9, RZ ;  /* 0xcd9e8d5706067824 */ /* 0x000fe400078e02ff */
[----:B------:R-:W-:-:S04]  /*1180*/  IMAD.HI.U32 R3, R8, -0x326172a9, RZ ;  /* 0xcd9e8d5708037827 */ /* 0x000fc800078e00ff */
[----:B------:R-:W-:Y:S02]  /*1190*/  VIADD R5, R244, 0xf1bbcdc8 ;  /* 0xf1bbcdc8f4057836 */ /* 0x000fe40000000000 */
[----:B------:R-:W-:Y:S02]  /*11a0*/  VIADD R9, R245, 0xdb3d7428 ;  /* 0xdb3d7428f5097836 */ /* 0x000fe40000000000 */
[C---:B------:R-:W-:Y:S01]  /*11b0*/  IMAD.HI.U32 R7, R4.reuse, -0x2daee0ad, RZ ;  /* 0xd2511f5304077827 */ /* 0x040fe200078e00ff */
[----:B------:R-:W-:Y:S02]  /*11c0*/  LOP3.LUT R202, R5, R6, R3, 0x96, !PT ;  /* 0x0000000605ca7212 */ /* 0x000fe400078e9603 */
[----:B------:R-:W-:Y:S01]  /*11d0*/  IADD3 R6, PT, PT, R245, -0x695add53, RZ ;  /* 0x96a522adf5067810 */ /* 0x000fe20007ffe0ff */
[----:B------:R-:W-:Y:S01]  /*11e0*/  IMAD R5, R4, -0x2daee0ad, RZ ;  /* 0xd2511f5304057824 */ /* 0x000fe200078e02ff */
[----:B------:R-:W-:Y:S01]  /*11f0*/  LOP3.LUT R7, R9, R10, R7, 0x96, !PT ;  /* 0x0000000a09077212 */ /* 0x000fe200078e9607 */
[----:B------:R-:W-:-:S04]  /*1200*/  IMAD.HI.U32 R4, R202, -0x2daee0ad, RZ ;  /* 0xd2511f53ca047827 */ /* 0x000fc800078e00ff */
[----:B------:R-:W-:Y:S01]  /*1210*/  VIADD R9, R244, 0x8ff34781 ;  /* 0x8ff34781f4097836 */ /* 0x000fe20000000000 */
[----:B------:R-:W-:Y:S01]  /*1220*/  LOP3.LUT R4, R6, R5, R4, 0x96, !PT ;  /* 0x0000000506047212 */ /* 0x000fe200078e9604 */
[----:B------:R-:W-:Y:S02]  /*1230*/  IMAD R8, R8, -0x326172a9, RZ ;  /* 0xcd9e8d5708087824 */ /* 0x000fe400078e02ff */
[----:B------:R-:W-:Y:S02]  /*1240*/  HFMA2 R6, -RZ, RZ, 0, 0 ;  /* 0x00000000ff067431 */ /* 0x000fe400000001ff */
[----:B------:R-:W-:-:S04]  /*1250*/  IMAD.HI.U32 R3, R7, -0x326172a9, RZ ;  /* 0xcd9e8d5707037827 */ /* 0x000fc800078e00ff */
[----:B------:R-:W-:Y:S01]  /*1260*/  IMAD.MOV.U32 R5, RZ, RZ, R12 ;  /* 0x000000ffff057224 */ /* 0x000fe200078e000c */
[----:B------:R-:W-:Y:S01]  /*1270*/  LOP3.LUT R3, R9, R8, R3, 0x96, !PT ;  /* 0x0000000809037212 */ /* 0x000fe200078e9603 */
[----:B------:R-:W-:Y:S02]  /*1280*/  IMAD R8, R7, -0x326172a9, RZ ;  /* 0xcd9e8d5707087824 */ /* 0x000fe400078e02ff */
[----:B-1234-:R-:W-:-:S07]  /*1290*/  IMAD R202, R202, -0x2daee0ad, RZ ;  /* 0xd2511f53caca7824 */ /* 0x01efce00078e02ff */
.L_x_20011:
[----:B------:R-:W-:Y:S01]  /*12a0*/  ISETP.NE.U32.AND P1, PT, RZ, UR12, PT ;  /* 0x0000000cff007c0c */ /* 0x000fe2000bf25070 */
[----:B------:R-:W0:Y:S01]  /*12b0*/  LDC.64 R196, c[0x0][0x390] ;  /* 0x0000e400ffc47b82 */ /* 0x000e220000000a00 */
[----:B------:R-:W-:Y:S02]  /*12c0*/  IMAD R17, R16, UR10, RZ ;  /* 0x0000000a10117c24 */ /* 0x000fe4000f8e02ff */
[----:B------:R-:W-:-:S03]  /*12d0*/  ISETP.NE.AND.EX P1, PT, RZ, UR13, PT, P1 ;  /* 0x0000000dff007c0c */ /* 0x000fc6000bf25310 */
[----:B------:R-:W-:Y:S02]  /*12e0*/  SHF.R.S32.HI R18, RZ, 0x1f, R17 ;  /* 0x0000001fff127819 */ /* 0x000fe40000011411 */
[----:B--2---:R-:W1:Y:S02]  /*12f0*/  @P0 LDC.64 R24, c[0x0][0x398] ;  /* 0x0000e600ff180b82 */ /* 0x004e640000000a00 */
        /* <DEDUP_REMOVED lines=12> */
[----:B------:R-:W-:Y:S01]  /*13c0*/  ISETP.NE.AND.EX P0, PT, R19, RZ, PT, P0 ;  /* 0x000000ff1300720c */ /* 0x000fe20003f05300 */
[----:B------:R-:W-:-:S12]  /*13d0*/  IMAD.MOV.U32 R205, RZ, RZ, 0x2f800000 ;  /* 0x2f800000ffcd7424 */ /* 0x000fd800078e00ff */
        /* <DEDUP_REMOVED lines=16> */
.L_x_19484:
        /* <DEDUP_REMOVED lines=12> */
.L_x_19485:
        /* <DEDUP_REMOVED lines=20> */
[C---:B------:R-:W-:Y:S02]  /*16e0*/  VIADD R3, R245.reuse, 0x32370b8f ;  /* 0x32370b8ff5037836 */ /* 0x040fe40000000000 */
[----:B------:R-:W-:-:S03]  /*16f0*/  VIADD R17, R245, 0x96a522ad ;  /* 0x96a522adf5117836 */ /* 0x000fc60000000000 */
        /* <DEDUP_REMOVED lines=31> */
[----:B------:R-:W-:Y:S02]  /*18f0*/  HFMA2 R27, -RZ, RZ, 0, 0 ;  /* 0x00000000ff1b7431 */ /* 0x000fe400000001ff */
[----:B------:R-:W-:Y:S01]  /*1900*/  IMAD.WIDE.U32 R28, R28, -0x2daee0ad, RZ ;  /* 0xd2511f531c1c7825 */ /* 0x000fe200078e00ff */
[----:B------:R-:W-:-:S03]  /*1910*/  MOV R8, R30 ;  /* 0x0000001e00087202 */ /* 0x000fc60000000f00 */
[----:B------:R-:W-:Y:S01]  /*1920*/  VIADD R3, R244, 0x8ff34781 ;  /* 0x8ff34781f4037836 */ /* 0x000fe20000000000 */
[----:B------:R-:W-:Y:S01]  /*1930*/  LOP3.LUT R4, R17, R24, R29, 0x96, !PT ;  /* 0x0000001811047212 */ /* 0x000fe200078e961d */
[----:B------:R-:W-:Y:S02]  /*1940*/  IMAD.MOV.U32 R24, RZ, RZ, R28 ;  /* 0x000000ffff187224 */ /* 0x000fe400078e001c */
[----:B------:R-:W-:Y:S01]  /*1950*/  IMAD.MOV.U32 R17, RZ, RZ, R202 ;  /* 0x000000ffff117224 */ /* 0x000fe200078e00ca */
[----:B------:R-:W-:-:S07]  /*1960*/  LOP3.LUT R3, R3, R26, R31, 0x96, !PT ;  /* 0x0000001a03037212 */ /* 0x000fce00078e961f */
.L_x_19483:
[----:B------:R-:W-:Y:S01]  /*1970*/  ISETP.NE.AND P0, PT, R27, 0x1, PT ;  /* 0x000000011b00780c */ /* 0x000fe20003f05270 */
[----:B------:R-:W-:Y:S01]  /*1980*/  UMOV UR4, UR6 ;  /* 0x0000000600047c82 */ /* 0x000fe20008000000 */
[----:B------:R-:W-:Y:S01]  /*1990*/  I2FP.F32.U32 R26, R17 ;  /* 0x00000011001a7245 */ /* 0x000fe20000201000 */
[----:B-----5:R-:W-:Y:S02]  /*19a0*/  HADD2.F32 R17, -RZ, R20.H0_H0 ;  /* 0x20000014ff117230 */ /* 0x020fe40000004100 */
[----:B------:R-:W-:Y:S02]  /*19b0*/  IMAD.MOV.U32 R28, RZ, RZ, 0x2 ;  /* 0x00000002ff1c7424 */ /* 0x000fe400078e00ff */
[----:B------:R-:W-:Y:S01]  /*19c0*/  FFMA.FTZ R26, R26, R205, 1.1641532182693481445e-10 ;  /* 0x2f0000001a1a7423 */ /* 0x000fe200000100cd */
[----:B------:R-:W-:-:S04]  /*19d0*/  IMAD.MOV.U32 R25, RZ, RZ, R8 ;  /* 0x000000ffff197224 */ /* 0x000fc800078e0008 */
[----:B------:R-:W-:-:S04]  /*19e0*/  FSETP.LE.FTZ.AND P2, PT, R26, UR4, PT ;  /* 0x000000041a007c0b */ /* 0x000fc8000bf53000 */
        /* <DEDUP_REMOVED lines=10> */
.L_x_19487:
        /* <DEDUP_REMOVED lines=12> */
.L_x_19488:
        /* <DEDUP_REMOVED lines=12> */
[C---:B------:R-:W-:Y:S02]  /*1c10*/  IADD3 R25, PT, PT, R244.reuse, -0x255992d5, RZ ;  /* 0xdaa66d2bf4197810 */ /* 0x040fe40007ffe0ff */
[----:B------:R-:W-:Y:S01]  /*1c20*/  LOP3.LUT R31, R31, R30, R27, 0x96, !PT ;  /* 0x0000001e1f1f7212 */ /* 0x000fe200078e961b */
        /* <DEDUP_REMOVED lines=16> */
[----:B------:R-:W-:Y:S01]  /*1d30*/  LOP3.LUT R25, R25, R28, R33, 0x96, !PT ;  /* 0x0000001c19197212 */ /* 0x000fe200078e9621 */
        /* <DEDUP_REMOVED lines=30> */
.L_x_19486:
[----:B------:R-:W-:Y:S01]  /*1f20*/  ISETP.NE.AND P0, PT, R28, 0x1, PT ;  /* 0x000000011c00780c */ /* 0x000fe20003f05270 */
[----:B------:R-:W-:Y:S01]  /*1f30*/  HFMA2 R27, -RZ, RZ, 0, 1.1920928955078125e-07 ;  /* 0x00000002ff1b7431 */ /* 0x000fe200000001ff */
[----:B------:R-:W-:Y:S01]  /*1f40*/  I2FP.F32.U32 R26, R25 ;  /* 0x00000019001a7245 */ /* 0x000fe20000201000 */
[----:B------:R-:W-:Y:S02]  /*1f50*/  HADD2.F32 R20, -RZ, R20.H1_H1 ;  /* 0x30000014ff147230 */ /* 0x000fe40000004100 */
        /* <DEDUP_REMOVED lines=13> */
.L_x_19490:
        /* <DEDUP_REMOVED lines=12> */
.L_x_19491:
        /* <DEDUP_REMOVED lines=46> */
[----:B------:R-:W-:-:S03]  /*23d0*/  IADD3 R25, PT, PT, R245, -0x24c28bd8, RZ ;  /* 0xdb3d7428f5197810 */ /* 0x000fc60007ffe0ff */
        /* <DEDUP_REMOVED lines=14> */
.L_x_19489:
[----:B------:R-:W-:Y:S01]  /*24c0*/  ISETP.NE.AND P0, PT, R27, 0x1, PT ;  /* 0x000000011b00780c */ /* 0x000fe20003f05270 */
[----:B------:R-:W-:Y:S01]  /*24d0*/  IMAD.MOV.U32 R28, RZ, RZ, 0x2 ;  /* 0x00000002ff1c7424 */ /* 0x000fe200078e00ff */
[----:B------:R-:W-:Y:S01]  /*24e0*/  I2FP.F32.U32 R26, R25 ;  /* 0x00000019001a7245 */ /* 0x000fe20000201000 */
[----:B------:R-:W-:-:S04]  /*24f0*/  HADD2.F32 R25, -RZ, R21.H0_H0 ;  /* 0x20000015ff197230 */ /* 0x000fc80000004100 */
[----:B------:R-:W-:-:S05]  /*2500*/  FFMA.FTZ R26, R26, R205, 1.1641532182693481445e-10 ;  /* 0x2f0000001a1a7423 */ /* 0x000fca00000100cd */
[----:B------:R-:W-:Y:S02]  /*2510*/  FSETP.LE.FTZ.AND P2, PT, R26, UR4, PT ;  /* 0x000000041a007c0b */ /* 0x000fe4000bf53000 */
[----:B------:R-:W-:Y:S02]  /*2520*/  MOV R26, R8 ;  /* 0x00000008001a7202 */ /* 0x000fe40000000f00 */
        /* <DEDUP_REMOVED lines=10> */
.L_x_19493:
        /* <DEDUP_REMOVED lines=12> */
.L_x_19494:
        /* <DEDUP_REMOVED lines=61> */
.L_x_19492:
[----:B------:R-:W-:Y:S01]  /*2a60*/  ISETP.NE.AND P0, PT, R28, 0x1, PT ;  /* 0x000000011c00780c */ /* 0x000fe20003f05270 */
[----:B------:R-:W-:Y:S01]  /*2a70*/  HADD2.F32 R21, -RZ, R21.H1_H1 ;  /* 0x30000015ff157230 */ /* 0x000fe20000004100 */
[----:B------:R-:W-:Y:S01]  /*2a80*/  I2FP.F32.U32 R26, R26 ;  /* 0x0000001a001a7245 */ /* 0x000fe20000201000 */
[----:B------:R-:W-:-:S04]  /*2a90*/  IMAD.MOV.U32 R29, RZ, RZ, 0x2 ;  /* 0x00000002ff1d7424 */ /* 0x000fc800078e00ff */
        /* <DEDUP_REMOVED lines=12> */
.L_x_19496:
        /* <DEDUP_REMOVED lines=12> */
.L_x_19497:
        /* <DEDUP_REMOVED lines=61> */
.L_x_19495:
[----:B------:R-:W-:Y:S01]  /*2ff0*/  ISETP.NE.AND P0, PT, R29, 0x1, PT ;  /* 0x000000011d00780c */ /* 0x000fe20003f05270 */
[----:B------:R-:W-:Y:S01]  /*3000*/  HFMA2 R30, -RZ, RZ, 0, 1.1920928955078125e-07 ;  /* 0x00000002ff1e7431 */ /* 0x000fe200000001ff */
[----:B------:R-:W-:Y:S01]  /*3010*/  I2FP.F32.U32 R26, R26 ;  /* 0x0000001a001a7245 */ /* 0x000fe20000201000 */
[----:B------:R-:W-:-:S04]  /*3020*/  IMAD.MOV.U32 R27, RZ, RZ, R8 ;  /* 0x000000ffff1b7224 */ /* 0x000fc800078e0008 */
[----:B------:R-:W-:-:S05]  /*3030*/  FFMA.FTZ R26, R26, R205, 1.1641532182693481445e-10 ;  /* 0x2f0000001a1a7423 */ /* 0x000fca00000100cd */
[----:B------:R-:W-:Y:S01]  /*3040*/  FSETP.LE.FTZ.AND P3, PT, R26, UR4, PT ;  /* 0x000000041a007c0b */ /* 0x000fe2000bf73000 */
[----:B------:R-:W-:Y:S01]  /*3050*/  HADD2.F32 R26, -RZ, R22.H0_H0 ;  /* 0x20000016ff1a7230 */ /* 0x000fe20000004100 */
        /* <DEDUP_REMOVED lines=9> */
.L_x_19499:
        /* <DEDUP_REMOVED lines=12> */
.L_x_19500:
        /* <DEDUP_REMOVED lines=61> */
.L_x_19498:
[----:B------:R-:W-:Y:S01]  /*3580*/  ISETP.NE.AND P4, PT, R30, 0x1, PT ;  /* 0x000000011e00780c */ /* 0x000fe20003f85270 */
[----:B------:R-:W-:Y:S01]  /*3590*/  HADD2.F32 R22, -RZ, R22.H1_H1 ;  /* 0x30000016ff167230 */ /* 0x000fe20000004100 */
        /* <DEDUP_REMOVED lines=14> */
.L_x_19502:
        /* <DEDUP_REMOVED lines=12> */
.L_x_19503:
        /* <DEDUP_REMOVED lines=34> */
[----:B------:R-:W-:-:S04]  /*3960*/  IMAD.WIDE.U32 R30, R3, -0x326172a9, RZ ;  /* 0xcd9e8d57031e7825 */ /* 0x000fc800078e00ff */
[----:B------:R-:W-:Y:S02]  /*3970*/  VIADD R27, R245, 0x646e171e ;  /* 0x646e171ef51b7836 */ /* 0x000fe40000000000 */
[----:B------:R-:W-:-:S03]  /*3980*/  VIADD R3, R244, 0xb54cda56 ;  /* 0xb54cda56f4037836 */ /* 0x000fc60000000000 */
[----:B------:R-:W-:Y:S02]  /*3990*/  LOP3.LUT R27, R27, R32, R29, 0x96, !PT ;  /* 0x000000201b1b7212 */ /* 0x000fe400078e961d */
        /* <DEDUP_REMOVED lines=23> */
.L_x_19501:
[----:B------:R-:W-:Y:S01]  /*3b10*/  ISETP.NE.AND P5, PT, R29, 0x1, PT ;  /* 0x000000011d00780c */ /* 0x000fe20003fa5270 */
[----:B------:R-:W-:Y:S01]  /*3b20*/  HADD2.F32 R70, -RZ, R23.H0_H0 ;  /* 0x20000017ff467230 */ /* 0x000fe20000004100 */
[----:B------:R-:W-:Y:S01]  /*3b30*/  I2FP.F32.U32 R28, R27 ;  /* 0x0000001b001c7245 */ /* 0x000fe20000201000 */
[----:B------:R-:W-:Y:S02]  /*3b40*/  IMAD.MOV.U32 R37, RZ, RZ, 0x2 ;  /* 0x00000002ff257424 */ /* 0x000fe400078e00ff */
        /* <DEDUP_REMOVED lines=12> */
.L_x_19505:
        /* <DEDUP_REMOVED lines=12> */
.L_x_19506:
        /* <DEDUP_REMOVED lines=60> */
[----:B------:R-:W-:-:S07]  /*4090*/  IMAD.MOV.U32 R24, RZ, RZ, R32 ;  /* 0x000000ffff187224 */ /* 0x000fce00078e0020 */
.L_x_19504:
[----:B------:R-:W-:Y:S01]  /*40a0*/  UMOV UR5, UR7 ;  /* 0x0000000700057c82 */ /* 0x000fe20008000000 */
[----:B------:R-:W-:Y:S01]  /*40b0*/  P2R R29, PR, RZ, 0x2 ;  /* 0x00000002ff1d7803 */ /* 0x000fe20000000000 */
[----:B------:R-:W-:Y:S01]  /*40c0*/  FMUL.FTZ R25, R25, UR5 ;  /* 0x0000000519197c20 */ /* 0x000fe20008410000 */
[----:B------:R-:W-:Y:S01]  /*40d0*/  I2FP.F32.U32 R28, R27 ;  /* 0x0000001b001c7245 */ /* 0x000fe20000201000 */
[----:B------:R-:W-:Y:S01]  /*40e0*/  HADD2.F32 R23, -RZ, R23.H1_H1 ;  /* 0x30000017ff177230 */ /* 0x000fe20000004100 */
[----:B------:R-:W-:Y:S01]  /*40f0*/  ISETP.NE.AND P1, PT, R36, RZ, PT ;  /* 0x000000ff2400720c */ /* 0x000fe20003f25270 */
[----:B------:R-:W-:Y:S01]  /*4100*/  FMUL.FTZ R17, R17, UR5 ;  /* 0x0000000511117c20 */ /* 0x000fe20008410000 */
        /* <DEDUP_REMOVED lines=29> */
.L_x_19482:
        /* <DEDUP_REMOVED lines=15> */
.L_x_19509:
        /* <DEDUP_REMOVED lines=12> */
.L_x_19510:
        /* <DEDUP_REMOVED lines=27> */
[----:B------:R-:W-:-:S04]  /*4640*/  IMAD.WIDE.U32 R12, R3, -0x2daee0ad, RZ ;  /* 0xd2511f53030c7825 */ /* 0x000fc800078e00ff */
[----:B------:R-:W-:Y:S02]  /*4650*/  VIADD R3, R245, 0xa9066899 ;  /* 0xa9066899f5037836 */ /* 0x000fe40000000000 */
[----:B------:R-:W-:Y:S01]  /*4660*/  IMAD.WIDE.U32 R14, R7, -0x326172a9, RZ ;  /* 0xcd9e8d57070e7825 */ /* 0x000fe200078e00ff */
[----:B------:R-:W-:Y:S02]  /*4670*/  IADD3 R7, PT, PT, R244, 0x1715609d, RZ ;  /* 0x1715609df4077810 */ /* 0x000fe40007ffe0ff */
[----:B------:R-:W-:Y:S02]  /*4680*/  LOP3.LUT R3, R3, R8, R13, 0x96, !PT ;  /* 0x0000000803037212 */ /* 0x000fe400078e960d */
        /* <DEDUP_REMOVED lines=11> */
[C---:B------:R-:W-:Y:S02]  /*4740*/  VIADD R7, R244.reuse, 0x5384540f ;  /* 0x5384540ff4077836 */ /* 0x040fe40000000000 */
[----:B------:R-:W-:Y:S02]  /*4750*/  VIADD R3, R244, 0xf1bbcdc8 ;  /* 0xf1bbcdc8f4037836 */ /* 0x000fe40000000000 */
        /* <DEDUP_REMOVED lines=11> */
[----:B------:R-:W-:Y:S01]  /*4810*/  HFMA2 R9, -RZ, RZ, 0, 0 ;  /* 0x00000000ff097431 */ /* 0x000fe200000001ff */
[----:B------:R-:W-:Y:S01]  /*4820*/  LOP3.LUT R3, R7, R8, R13, 0x96, !PT ;  /* 0x0000000807037212 */ /* 0x000fe200078e960d */
[----:B------:R-:W-:Y:S02]  /*4830*/  IMAD.MOV.U32 R8, RZ, RZ, R12 ;  /* 0x000000ffff087224 */ /* 0x000fe400078e000c */
[----:B------:R-:W-:-:S07]  /*4840*/  IMAD.MOV.U32 R7, RZ, RZ, R202 ;  /* 0x000000ffff077224 */ /* 0x000fce00078e00ca */
.L_x_19508:
[----:B------:R-:W-:Y:S01]  /*4850*/  ISETP.NE.AND P0, PT, R9, 0x1, PT ;  /* 0x000000010900780c */ /* 0x000fe20003f05270 */
[----:B-----5:R-:W-:Y:S01]  /*4860*/  HADD2.F32 R17, -RZ, R20.H0_H0 ;  /* 0x20000014ff117230 */ /* 0x020fe20000004100 */
[----:B------:R-:W-:Y:S01]  /*4870*/  I2FP.F32.U32 R10, R7 ;  /* 0x00000007000a7245 */ /* 0x000fe20000201000 */
[----:B------:R-:W-:Y:S01]  /*4880*/  UMOV UR4, UR6 ;  /* 0x0000000600047c82 */ /* 0x000fe20008000000 */
[----:B------:R-:W-:Y:S01]  /*4890*/  UMOV UR5, UR7 ;  /* 0x0000000700057c82 */ /* 0x000fe20008000000 */
[----:B------:R-:W-:Y:S02]  /*48a0*/  IMAD.MOV.U32 R11, RZ, RZ, 0x2 ;  /* 0x00000002ff0b7424 */ /* 0x000fe400078e00ff */
[----:B------:R-:W-:Y:S01]  /*48b0*/  FMUL.FTZ R17, R17, UR5 ;  /* 0x0000000511117c20 */ /* 0x000fe20008410000 */
        /* <DEDUP_REMOVED lines=13> */
.L_x_19512:
        /* <DEDUP_REMOVED lines=12> */
.L_x_19513:
        /* <DEDUP_REMOVED lines=61> */
.L_x_19511:
[----:B------:R-:W-:Y:S01]  /*4e20*/  I2FP.F32.U32 R10, R7 ;  /* 0x00000007000a7245 */ /* 0x000fe20000201000 */
[----:B------:R-:W-:Y:S01]  /*4e30*/  HADD2.F32 R7, -RZ, R80.H0_H0 ;  /* 0x20000050ff077230 */ /* 0x000fe20000004100 */
        /* <DEDUP_REMOVED lines=20> */
.L_x_19515:
        /* <DEDUP_REMOVED lines=12> */
.L_x_19516:
        /* <DEDUP_REMOVED lines=61> */
.L_x_19514:
[----:B------:R-:W-:Y:S01]  /*5410*/  ISETP.NE.AND P0, PT, R12, 0x1, PT ;  /* 0x000000010c00780c */ /* 0x000fe20003f05270 */
[----:B------:R-:W-:Y:S01]  /*5420*/  HADD2.F32 R17, -RZ, R20.H1_H1 ;  /* 0x30000014ff117230 */ /* 0x000fe20000004100 */
[----:B------:R-:W-:Y:S01]  /*5430*/  I2FP.F32.U32 R10, R9 ;  /* 0x00000009000a7245 */ /* 0x000fe20000201000 */
[----:B------:R-:W-:Y:S01]  /*5440*/  IMAD.MOV.U32 R11, RZ, RZ, 0x2 ;  /* 0x00000002ff0b7424 */ /* 0x000fe200078e00ff */
[----:B------:R-:W-:Y:S02]  /*5450*/  MOV R9, R8 ;  /* 0x0000000800097202 */ /* 0x000fe40000000f00 */
[----:B------:R-:W-:Y:S01]  /*5460*/  FMUL.FTZ R17, R17, UR5 ;  /* 0x0000000511117c20 */ /* 0x000fe20008410000 */
        /* <DEDUP_REMOVED lines=12> */
.L_x_19518:
        /* <DEDUP_REMOVED lines=12> */
.L_x_19519:
        /* <DEDUP_REMOVED lines=53> */
[----:B------:R-:W-:-:S04]  /*5940*/  IMAD.WIDE.U32 R12, R3, -0x2daee0ad, RZ ;  /* 0xd2511f53030c7825 */ /* 0x000fc800078e00ff */
[----:B------:R-:W-:Y:S01]  /*5950*/  VIADD R9, R244, 0x8ff34781 ;  /* 0x8ff34781f4097836 */ /* 0x000fe20000000000 */
[----:B------:R-:W-:Y:S01]  /*5960*/  LOP3.LUT R4, R11, R10, R13, 0x96, !PT ;  /* 0x0000000a0b047212 */ /* 0x000fe200078e960d */
[----:B------:R-:W-:-:S03]  /*5970*/  HFMA2 R11, -RZ, RZ, 0, 0 ;  /* 0x00000000ff0b7431 */ /* 0x000fc600000001ff */
[----:B------:R-:W-:Y:S01]  /*5980*/  LOP3.LUT R3, R9, R8, R15, 0x96, !PT ;  /* 0x0000000809037212 */ /* 0x000fe200078e960f */
[----:B------:R-:W-:Y:S01]  /*5990*/  IMAD.MOV.U32 R9, RZ, RZ, R24 ;  /* 0x000000ffff097224 */ /* 0x000fe200078e0018 */
[----:B------:R-:W-:Y:S01]  /*59a0*/  MOV R8, R14 ;  /* 0x0000000e00087202 */ /* 0x000fe20000000f00 */
[----:B------:R-:W-:-:S07]  /*59b0*/  IMAD.MOV.U32 R24, RZ, RZ, R12 ;  /* 0x000000ffff187224 */ /* 0x000fce00078e000c */
.L_x_19517:
[----:B------:R-:W-:Y:S01]  /*59c0*/  I2FP.F32.U32 R10, R9 ;  /* 0x00000009000a7245 */ /* 0x000fe20000201000 */
[----:B------:R-:W-:Y:S01]  /*59d0*/  HADD2.F32 R9, -RZ, R80.H1_H1 ;  /* 0x30000050ff097230 */ /* 0x000fe20000004100 */
        /* <DEDUP_REMOVED lines=20> */
.L_x_19521:
        /* <DEDUP_REMOVED lines=12> */
.L_x_19522:
        /* <DEDUP_REMOVED lines=61> */
.L_x_19520:
[----:B------:R-:W-:Y:S01]  /*5fb0*/  ISETP.NE.AND P0, PT, R12, 0x1, PT ;  /* 0x000000010c00780c */ /* 0x000fe20003f05270 */
[----:B------:R-:W-:Y:S01]  /*5fc0*/  HADD2.F32 R66, -RZ, R21.H0_H0 ;  /* 0x20000015ff427230 */ /* 0x000fe20000004100 */
[----:B------:R-:W-:Y:S01]  /*5fd0*/  I2FP.F32.U32 R10, R10 ;  /* 0x0000000a000a7245 */ /* 0x000fe20000201000 */
[----:B------:R-:W-:-:S03]  /*5fe0*/  HFMA2 R13, -RZ, RZ, 0, 1.1920928955078125e-07 ;  /* 0x00000002ff0d7431 */ /* 0x000fc600000001ff */
[----:B------:R-:W-:Y:S01]  /*5ff0*/  FMUL.FTZ R66, R66, UR5 ;  /* 0x0000000542427c20 */ /* 0x000fe20008410000 */
        /* <DEDUP_REMOVED lines=13> */
.L_x_19524:
        /* <DEDUP_REMOVED lines=12> */
.L_x_19525:
        /* <DEDUP_REMOVED lines=61> */
.L_x_19523:
[----:B------:R-:W-:Y:S01]  /*6560*/  I2FP.F32.U32 R10, R10 ;  /* 0x0000000a000a7245 */ /* 0x000fe20000201000 */
[----:B------:R-:W-:Y:S01]  /*6570*/  HADD2.F32 R11, -RZ, R81.H0_H0 ;  /* 0x20000051ff0b7230 */ /* 0x000fe20000004100 */
        /* <DEDUP_REMOVED lines=20> */
.L_x_19527:
        /* <DEDUP_REMOVED lines=12> */
.L_x_19528:
        /* <DEDUP_REMOVED lines=53> */
[----:B------:R-:W-:Y:S01]  /*6ad0*/  VIADD R11, R244, 0x8ff34781 ;  /* 0x8ff34781f40b7836 */ /* 0x000fe20000000000 */
[----:B------:R-:W-:Y:S01]  /*6ae0*/  MOV R8, R28 ;  /* 0x0000001c00087202 */ /* 0x000fe20000000f00 */
[----:B------:R-:W-:-:S03]  /*6af0*/  IMAD.WIDE.U32 R26, R3, -0x2daee0ad, RZ ;  /* 0xd2511f53031a7825 */ /* 0x000fc600078e00ff */
[----:B------:R-:W-:Y:S01]  /*6b00*/  LOP3.LUT R3, R11, R14, R29, 0x96, !PT ;  /* 0x0000000e0b037212 */ /* 0x000fe200078e961d */
[----:B------:R-:W-:Y:S02]  /*6b10*/  HFMA2 R14, -RZ, RZ, 0, 0 ;  /* 0x00000000ff0e7431 */ /* 0x000fe400000001ff */
[----:B------:R-:W-:Y:S01]  /*6b20*/  IMAD.MOV.U32 R11, RZ, RZ, R24 ;  /* 0x000000ffff0b7224 */ /* 0x000fe200078e0018 */
[----:B------:R-:W-:Y:S01]  /*6b30*/  LOP3.LUT R4, R13, R12, R27, 0x96, !PT ;  /* 0x0000000c0d047212 */ /* 0x000fe200078e961b */
[----:B------:R-:W-:-:S07]  /*6b40*/  IMAD.MOV.U32 R24, RZ, RZ, R26 ;  /* 0x000000ffff187224 */ /* 0x000fce00078e001a */
.L_x_19526:
[----:B------:R-:W-:Y:S01]  /*6b50*/  ISETP.NE.AND P0, PT, R14, 0x1, PT ;  /* 0x000000010e00780c */ /* 0x000fe20003f05270 */
[----:B------:R-:W-:Y:S01]  /*6b60*/  HADD2.F32 R17, -RZ, R21.H1_H1 ;  /* 0x30000015ff117230 */ /* 0x000fe20000004100 */
[----:B------:R-:W-:Y:S01]  /*6b70*/  I2FP.F32.U32 R12, R11 ;  /* 0x0000000b000c7245 */ /* 0x000fe20000201000 */
[----:B------:R-:W-:Y:S02]  /*6b80*/  IMAD.MOV.U32 R13, RZ, RZ, 0x2 ;  /* 0x00000002ff0d7424 */ /* 0x000fe400078e00ff */
[----:B------:R-:W-:Y:S02]  /*6b90*/  IMAD.MOV.U32 R11, RZ, RZ, R8 ;  /* 0x000000ffff0b7224 */ /* 0x000fe400078e0008 */
[----:B------:R-:W-:Y:S01]  /*6ba0*/  FMUL.FTZ R17, R17, UR5 ;  /* 0x0000000511117c20 */ /* 0x000fe20008410000 */
        /* <DEDUP_REMOVED lines=11> */
.L_x_19530:
        /* <DEDUP_REMOVED lines=12> */
.L_x_19531:
        /* <DEDUP_REMOVED lines=61> */
.L_x_19529:
[----:B------:R-:W-:Y:S01]  /*70f0*/  I2FP.F32.U32 R12, R11 ;  /* 0x0000000b000c7245 */ /* 0x000fe20000201000 */
[----:B------:R-:W-:Y:S01]  /*7100*/  HADD2.F32 R11, -RZ, R81.H1_H1 ;  /* 0x30000051ff0b7230 */ /* 0x000fe20000004100 */
        /* <DEDUP_REMOVED lines=20> */
.L_x_19533:
        /* <DEDUP_REMOVED lines=12> */
.L_x_19534:
        /* <DEDUP_REMOVED lines=61> */
.L_x_19532:
[----:B------:R-:W-:Y:S01]  /*76e0*/  ISETP.NE.AND P0, PT, R14, 0x1, PT ;  /* 0x000000010e00780c */ /* 0x000fe20003f05270 */
[----:B------:R-:W-:Y:S01]  /*76f0*/  HADD2.F32 R68, -RZ, R22.H0_H0 ;  /* 0x20000016ff447230 */ /* 0x000fe20000004100 */
[----:B------:R-:W-:Y:S01]  /*7700*/  I2FP.F32.U32 R12, R12 ;  /* 0x0000000c000c7245 */ /* 0x000fe20000201000 */
[----:B------:R-:W-:-:S03]  /*7710*/  IMAD.MOV.U32 R15, RZ, RZ, 0x2 ;  /* 0x00000002ff0f7424 */ /* 0x000fc600078e00ff */
[----:B------:R-:W-:Y:S01]  /*7720*/  FMUL.FTZ R68, R68, UR5 ;  /* 0x0000000544447c20 */ /* 0x000fe20008410000 */
        /* <DEDUP_REMOVED lines=12> */
.L_x_19536:
        /* <DEDUP_REMOVED lines=12> */
.L_x_19537:
        /* <DEDUP_REMOVED lines=58> */
[----:B------:R-:W-:Y:S02]  /*7c50*/  HFMA2 R15, -RZ, RZ, 0, 0 ;  /* 0x00000000ff0f7431 */ /* 0x000fe400000001ff */
[----:B------:R-:W-:Y:S02]  /*7c60*/  IMAD.MOV.U32 R12, RZ, RZ, R24 ;  /* 0x000000ffff0c7224 */ /* 0x000fe400078e0018 */
[----:B------:R-:W-:-:S07]  /*7c70*/  IMAD.MOV.U32 R24, RZ, RZ, R20 ;  /* 0x000000ffff187224 */ /* 0x000fce00078e0014 */
.L_x_19535:
[----:B------:R-:W-:Y:S01]  /*7c80*/  I2FP.F32.U32 R12, R12 ;  /* 0x0000000c000c7245 */ /* 0x000fe20000201000 */
[----:B------:R-:W-:Y:S01]  /*7c90*/  HADD2.F32 R13, -RZ, R82.H0_H0 ;  /* 0x20000052ff0d7230 */ /* 0x000fe20000004100 */
        /* <DEDUP_REMOVED lines=20> */
.L_x_19539:
        /* <DEDUP_REMOVED lines=12> */
.L_x_19540:
        /* <DEDUP_REMOVED lines=61> */
.L_x_19538:
[----:B------:R-:W-:Y:S01]  /*8270*/  ISETP.NE.AND P4, PT, R20, 0x1, PT ;  /* 0x000000011400780c */ /* 0x000fe20003f85270 */
[----:B------:R-:W-:Y:S01]  /*8280*/  HADD2.F32 R17, -RZ, R22.H1_H1 ;  /* 0x30000016ff117230 */ /* 0x000fe20000004100 */
[----:B------:R-:W-:Y:S01]  /*8290*/  I2FP.F32.U32 R14, R13 ;  /* 0x0000000d000e7245 */ /* 0x000fe20000201000 */
[----:B------:R-:W-:Y:S02]  /*82a0*/  HFMA2 R15, -RZ, RZ, 0, 1.1920928955078125e-07 ;  /* 0x00000002ff0f7431 */ /* 0x000fe400000001ff */
        /* <DEDUP_REMOVED lines=13> */
.L_x_19542:
        /* <DEDUP_REMOVED lines=12> */
.L_x_19543:
        /* <DEDUP_REMOVED lines=61> */
.L_x_19541:
[----:B------:R-:W-:Y:S01]  /*8810*/  I2FP.F32.U32 R14, R13 ;  /* 0x0000000d000e7245 */ /* 0x000fe20000201000 */
[----:B------:R-:W-:-:S04]  /*8820*/  HADD2.F32 R13, -RZ, R82.H1_H1 ;  /* 0x30000052ff0d7230 */ /* 0x000fc80000004100 */
[----:B------:R-:W-:Y:S01]  /*8830*/  FFMA.FTZ R14, R14, R205, 1.1641532182693481445e-10 ;  /* 0x2f0000000e0e7423 */ /* 0x000fe200000100cd */
[----:B------:R-:W-:-:S04]  /*8840*/  FMUL.FTZ R13, R13, UR5 ;  /* 0x000000050d0d7c20 */ /* 0x000fc80008410000 */
[----:B------:R-:W-:Y:S02]  /*8850*/  FSETP.GTU.FTZ.AND P4, PT, R14, UR4, PT ;  /* 0x000000040e007c0b */ /* 0x000fe4000bf9c000 */
[----:B------:R-:W-:Y:S01]  /*8860*/  FSEL R14, R17, RZ, P0 ;  /* 0x000000ff110e7208 */ /* 0x000fe20000000000 */
[----:B------:R-:W-:Y:S01]  /*8870*/  IMAD.MOV.U32 R17, RZ, RZ, 0x2 ;  /* 0x00000002ff117424 */ /* 0x000fe200078e00ff */
        /* <DEDUP_REMOVED lines=15> */
.L_x_19545:
        /* <DEDUP_REMOVED lines=12> */
.L_x_19546:
        /* <DEDUP_REMOVED lines=58> */
[----:B------:R-:W-:Y:S02]  /*8dd0*/  HFMA2 R17, -RZ, RZ, 0, 0 ;  /* 0x00000000ff117431 */ /* 0x000fe400000001ff */
[----:B------:R-:W-:Y:S02]  /*8de0*/  IMAD.MOV.U32 R14, RZ, RZ, R24 ;  /* 0x000000ffff0e7224 */ /* 0x000fe400078e0018 */
[----:B------:R-:W-:-:S07]  /*8df0*/  IMAD.MOV.U32 R24, RZ, RZ, R26 ;  /* 0x000000ffff187224 */ /* 0x000fce00078e001a */
.L_x_19544:
[----:B------:R-:W-:Y:S01]  /*8e00*/  ISETP.NE.AND P5, PT, R17, 0x1, PT ;  /* 0x000000011100780c */ /* 0x000fe20003fa5270 */
[----:B------:R-:W-:Y:S01]  /*8e10*/  HADD2.F32 R70, -RZ, R23.H0_H0 ;  /* 0x20000017ff467230 */ /* 0x000fe20000004100 */
        /* <DEDUP_REMOVED lines=15> */
.L_x_19548:
        /* <DEDUP_REMOVED lines=12> */
.L_x_19549:
        /* <DEDUP_REMOVED lines=61> */
.L_x_19547:
[----:B------:R-:W-:Y:S01]  /*93a0*/  I2FP.F32.U32 R14, R15 ;  /* 0x0000000f000e7245 */ /* 0x000fe20000201000 */
[----:B------:R-:W-:Y:S01]  /*93b0*/  HADD2.F32 R15, -RZ, R83.H0_H0 ;  /* 0x20000053ff0f7230 */ /* 0x000fe20000004100 */
        /* <DEDUP_REMOVED lines=20> */
.L_x_19551:
        /* <DEDUP_REMOVED lines=12> */
.L_x_19552:
        /* <DEDUP_REMOVED lines=49> */
[----:B------:R-:W-:-:S03]  /*98d0*/  LOP3.LUT R15, R15, R28, R21, 0x96, !PT ;  /* 0x0000001c0f0f7212 */ /* 0x000fc600078e9615 */
[----:B------:R-:W-:Y:S02]  /*98e0*/  VIADD R3, R244, 0xf1bbcdc8 ;  /* 0xf1bbcdc8f4037836 */ /* 0x000fe40000000000 */
[----:B------:R-:W-:-:S03]  /*98f0*/  IMAD.MOV.U32 R21, RZ, RZ, RZ ;  /* 0x000000ffff157224 */ /* 0x000fc600078e00ff */
        /* <DEDUP_REMOVED lines=8> */
[----:B------:R-:W-:-:S07]  /*9980*/  MOV R24, R28 ;  /* 0x0000001c00187202 */ /* 0x000fce0000000f00 */
.L_x_19550:
[----:B------:R-:W-:Y:S01]  /*9990*/  ISETP.NE.AND P6, PT, R21, 0x1, PT ;  /* 0x000000011500780c */ /* 0x000fe20003fc5270 */
[----:B------:R-:W-:Y:S01]  /*99a0*/  HADD2.F32 R23, -RZ, R23.H1_H1 ;  /* 0x30000017ff177230 */ /* 0x000fe20000004100 */
[----:B------:R-:W-:Y:S01]  /*99b0*/  I2FP.F32.U32 R20, R15 ;  /* 0x0000000f00147245 */ /* 0x000fe20000201000 */
[----:B------:R-:W-:Y:S01]  /*99c0*/  IMAD.MOV.U32 R37, RZ, RZ, 0x2 ;  /* 0x00000002ff257424 */ /* 0x000fe200078e00ff */
[----:B------:R-:W-:Y:S02]  /*99d0*/  MOV R15, R8 ;  /* 0x00000008000f7202 */ /* 0x000fe40000000f00 */
        /* <DEDUP_REMOVED lines=12> */
.L_x_19554:
        /* <DEDUP_REMOVED lines=14> */
.L_x_19555:
        /* <DEDUP_REMOVED lines=61> */
.L_x_19553:
[----:B------:R-:W-:Y:S01]  /*9f50*/  I2FP.F32.U32 R20, R15 ;  /* 0x0000000f00147245 */ /* 0x000fe20000201000 */
[----:B------:R-:W-:-:S04]  /*9f60*/  HADD2.F32 R15, -RZ, R83.H1_H1 ;  /* 0x30000053ff0f7230 */ /* 0x000fc80000004100 */
[----:B------:R-:W-:Y:S01]  /*9f70*/  FFMA.FTZ R20, R20, R205, 1.1641532182693481445e-10 ;  /* 0x2f00000014147423 */ /* 0x000fe200000100cd */
[----:B------:R-:W-:-:S04]  /*9f80*/  FMUL.FTZ R15, R15, UR5 ;  /* 0x000000050f0f7c20 */ /* 0x000fc80008410000 */
[----:B------:R-:W-:Y:S02]  /*9f90*/  FSETP.GTU.FTZ.AND P6, PT, R20, UR4, PT ;  /* 0x0000000414007c0b */ /* 0x000fe4000bfdc000 */
[----:B------:R-:W-:Y:S02]  /*9fa0*/  FSEL R20, R17, RZ, P5 ;  /* 0x000000ff11147208 */ /* 0x000fe40002800000 */
[----:B------:R-:W-:Y:S02]  /*9fb0*/  FSEL R71, R15, RZ, !P6 ;  /* 0x000000ff0f477208 */ /* 0x000fe40007000000 */
[----:B------:R-:W-:-:S03]  /*9fc0*/  SEL R15, RZ, 0x1, P6 ;  /* 0x00000001ff0f7807 */ /* 0x000fc60003000000 */
[----:B------:R-:W-:-:S04]  /*9fd0*/  FADD.FTZ R71, R71, R20 ;  /* 0x0000001447477221 */ /* 0x000fc80000010000 */
[----:B------:R-:W-:-:S07]  /*9fe0*/  @P1 FADD.FTZ R71, R75, R71 ;  /* 0x000000474b471221 */ /* 0x000fce0000010000 */
.L_x_19507:
        /* <DEDUP_REMOVED lines=9> */
[----:B------:R-:W-:Y:S01]  /*a080*/  SEL R19, RZ, 0x1000000, !P2 ;  /* 0x01000000ff137807 */ /* 0x000fe20005000000 */
[----:B------:R-:W2:Y:S01]  /*a090*/  @P1 LDC.64 R32, c[0x0][0x3a0] ;  /* 0x0000e800ff201b82 */ /* 0x000ea20000000a00 */
[----:B------:R-:W-:Y:S02]  /*a0a0*/  SEL R18, RZ, 0x10000, !P4 ;  /* 0x00010000ff127807 */ /* 0x000fe40006000000 */
[----:B------:R-:W-:Y:S02]  /*a0b0*/  SEL R17, RZ, 0x100, !P5 ;  /* 0x00000100ff117807 */ /* 0x000fe40006800000 */
[----:B------:R-:W-:Y:S02]  /*a0c0*/  ISETP.NE.AND P6, PT, R34, RZ, PT ;  /* 0x000000ff2200720c */ /* 0x000fe40003fc5270 */
[----:B------:R-:W-:Y:S01]  /*a0d0*/  LOP3.LUT R27, R27, R21, R20, 0xfe, !PT ;  /* 0x000000151b1b7212 */ /* 0x000fe200078efe14 */
[----:B0-----:R-:W-:Y:S01]  /*a0e0*/  IMAD.WIDE.U32 R20, R213, 0x20, R208 ;  /* 0x00000020d5147825 */ /* 0x001fe200078e00d0 */
[----:B------:R-:W-:Y:S01]  /*a0f0*/  LOP3.LUT R17, R17, R19, R18, 0xfe, !PT ;  /* 0x0000001311117212 */ /* 0x000fe200078efe12 */
[----:B------:R-:W0:Y:S01]  /*a100*/  @P0 LDC.64 R30, c[0x0][0x398] ;  /* 0x0000e600ff1e0b82 */ /* 0x000e220000000a00 */
[----:B------:R-:W-:Y:S01]  /*a110*/  SEL R26, RZ, 0x1, !P3 ;  /* 0x00000001ff1a7807 */ /* 0x000fe20005800000 */
[----:B------:R-:W-:Y:S01]  /*a120*/  VIADD R19, R213, 0x80 ;  /* 0x00000080d5137836 */ /* 0x000fe20000000000 */
[----:B------:R-:W-:Y:S01]  /*a130*/  SEL R18, RZ, 0x1, !P6 ;  /* 0x00000001ff127807 */ /* 0x000fe20007000000 */
[----:B------:R3:W-:Y:S01]  /*a140*/  STG.E.128 desc[UR8][R20.64], R64 ;  /* 0x0000004014007986 */ /* 0x0007e2000c101d08 */
[----:B------:R-:W-:Y:S01]  /*a150*/  LOP3.LUT R27, R27, R26, RZ, 0xfc, !PT ;  /* 0x0000001a1b1b7212 */ /* 0x000fe200078efcff */
[----:B-1----:R-:W-:Y:S01]  /*a160*/  IMAD.WIDE.U32 R22, R213, 0x8, R206 ;  /* 0x00000008d5167825 */ /* 0x002fe200078e00ce */
[----:B------:R-:W-:Y:S01]  /*a170*/  LOP3.LUT R26, R17, R18, RZ, 0xfc, !PT ;  /* 0x00000012111a7212 */ /* 0x000fe200078efcff */
[----:B------:R3:W-:Y:S02]  /*a180*/  STG.E.128 desc[UR8][R20.64+0x10], R68 ;  /* 0x0000104414007986 */ /* 0x0007e4000c101d08 */
[----:B------:R-:W-:-:S02]  /*a190*/  IMAD.WIDE.U32 R28, R19, 0x10, R196 ;  /* 0x00000010131c7825 */ /* 0x000fc400078e00c4 */
[----:B------:R3:W-:Y:S02]  /*a1a0*/  STG.E.64 desc[UR8][R22.64], R26 ;  /* 0x0000001a16007986 */ /* 0x0007e4000c101b08 */
[----:B--2---:R-:W-:-:S04]  /*a1b0*/  @P1 IMAD.WIDE.U32 R32, R19, 0x20, R32 ;  /* 0x0000002013201825 */ /* 0x004fc800078e0020 */
[----:B0-----:R-:W-:Y:S01]  /*a1c0*/  @P0 IMAD.WIDE.U32 R30, R19, 0x10, R30 ;  /* 0x00000010131e0825 */ /* 0x001fe200078e001e */
[----:B---3--:R-:W-:Y:S06]  /*a1d0*/  @!P0 BRA `(.L_x_19556) ;  /* 0x0000000000508947 */ /* 0x008fec0003800000 */
        /* <DEDUP_REMOVED lines=20> */
.L_x_19556:
[----:B------:R1:W5:Y:S04]  /*a320*/  @P0 LDG.E.128 R80, desc[UR8][R30.64] ;  /* 0x000000081e500981 */ /* 0x000368000c1e1d00 */
[----:B------:R1:W5:Y:S04]  /*a330*/  @P1 LDG.E.128 R76, desc[UR8][R32.64] ;  /* 0x00000008204c1981 */ /* 0x000368000c1e1d00 */
[----:B------:R1:W5:Y:S04]  /*a340*/  @P1 LDG.E.128 R72, desc[UR8][R32.64+0x10] ;  /* 0x0000100820481981 */ /* 0x000368000c1e1d00 */
[----:B0-----:R1:W5:Y:S01]  /*a350*/  LDG.E.128 R20, desc[UR8][R28.64] ;  /* 0x000000081c147981 */ /* 0x001362000c1e1d00 */
        /* <DEDUP_REMOVED lines=16> */
.L_x_19559:
        /* <DEDUP_REMOVED lines=12> */
.L_x_19560:
        /* <DEDUP_REMOVED lines=53> */
[----:B------:R-:W-:Y:S01]  /*a870*/  IADD3 R9, PT, PT, R245, -0x695add53, RZ ;  /* 0x96a522adf5097810 */ /* 0x000fe20007ffe0ff */
[----:B------:R-:W-:Y:S02]  /*a880*/  VIADD R7, R244, 0x8ff34781 ;  /* 0x8ff34781f4077836 */ /* 0x000fe40000000000 */
[----:B------:R-:W-:-:S03]  /*a890*/  IMAD.WIDE.U32 R26, R3, -0x2daee0ad, RZ ;  /* 0xd2511f53031a7825 */ /* 0x000fc600078e00ff */
[----:B------:R-:W-:Y:S01]  /*a8a0*/  LOP3.LUT R3, R7, R8, R13, 0x96, !PT ;  /* 0x0000000807037212 */ /* 0x000fe200078e960d */
[----:B------:R-:W-:Y:S01]  /*a8b0*/  IMAD.MOV.U32 R8, RZ, RZ, R12 ;  /* 0x000000ffff087224 */ /* 0x000fe200078e000c */
[----:B------:R-:W-:Y:S01]  /*a8c0*/  LOP3.LUT R4, R9, R10, R27, 0x96, !PT ;  /* 0x0000000a09047212 */ /* 0x000fe200078e961b */
[----:B------:R-:W-:-:S07]  /*a8d0*/  IMAD.MOV.U32 R7, RZ, RZ, R24 ;  /* 0x000000ffff077224 */ /* 0x000fce00078e0018 */
.L_x_19558:
[----:B------:R-:W-:Y:S01]  /*a8e0*/  ISETP.NE.AND P2, PT, R11, 0x1, PT ;  /* 0x000000010b00780c */ /* 0x000fe20003f45270 */
[----:B------:R-:W-:Y:S01]  /*a8f0*/  IMAD.MOV.U32 R12, RZ, RZ, 0x2 ;  /* 0x00000002ff0c7424 */ /* 0x000fe200078e00ff */
[----:B------:R-:W-:Y:S01]  /*a900*/  I2FP.F32.U32 R10, R7 ;  /* 0x00000007000a7245 */ /* 0x000fe20000201000 */
[----:B-----5:R-:W-:Y:S02]  /*a910*/  HADD2.F32 R7, -RZ, R20.H0_H0 ;  /* 0x20000014ff077230 */ /* 0x020fe40000004100 */
[----:B------:R-:W-:Y:S02]  /*a920*/  IMAD.MOV.U32 R9, RZ, RZ, R8 ;  /* 0x000000ffff097224 */ /* 0x000fe400078e0008 */
[----:B------:R-:W-:Y:S01]  /*a930*/  FFMA.FTZ R10, R10, R205, 1.1641532182693481445e-10 ;  /* 0x2f0000000a0a7423 */ /* 0x000fe200000100cd */
[----:B------:R-:W-:-:S04]  /*a940*/  FMUL.FTZ R7, R7, UR5 ;  /* 0x0000000507077c20 */ /* 0x000fc80008410000 */
        /* <DEDUP_REMOVED lines=11> */
.L_x_19562:
        /* <DEDUP_REMOVED lines=12> */
.L_x_19563:
        /* <DEDUP_REMOVED lines=61> */
.L_x_19561:
[----:B------:R-:W-:Y:S01]  /*ae90*/  I2FP.F32.U32 R10, R9 ;  /* 0x00000009000a7245 */ /* 0x000fe20000201000 */
[----:B------:R-:W-:Y:S01]  /*aea0*/  HADD2.F32 R9, -RZ, R80.H0_H0 ;  /* 0x20000050ff097230 */ /* 0x000fe20000004100 */
[----:B------:R-:W-:Y:S01]  /*aeb0*/  ISETP.NE.AND P3, PT, R12, 0x1, PT ;  /* 0x000000010c00780c */ /* 0x000fe20003f65270 */
[----:B------:R-:W-:Y:S02]  /*aec0*/  HFMA2 R11, -RZ, RZ, 0, 1.1920928955078125e-07 ;  /* 0x00000002ff0b7431 */ /* 0x000fe400000001ff */
[----:B------:R-:W-:Y:S01]  /*aed0*/  FFMA.FTZ R10, R10, R205, 1.1641532182693481445e-10 ;  /* 0x2f0000000a0a7423 */ /* 0x000fe200000100cd */
[----:B------:R-:W-:Y:S01]  /*aee0*/  FMUL.FTZ R60, R9, UR5 ;  /* 0x00000005093c7c20 */ /* 0x000fe20008410000 */
[----:B------:R-:W-:-:S03]  /*aef0*/  FSEL R9, R7, RZ, P4 ;  /* 0x000000ff07097208 */ /* 0x000fc60002000000 */
        /* <DEDUP_REMOVED lines=15> */
.L_x_19565:
        /* <DEDUP_REMOVED lines=12> */
.L_x_19566:
        /* <DEDUP_REMOVED lines=61> */
.L_x_19564:
        /* <DEDUP_REMOVED lines=8> */
[----:B-1----:R-:W-:Y:S01]  /*b500*/  P2R R28, PR, RZ, 0x10 ;  /* 0x00000010ff1c7803 */ /* 0x002fe20000000000 */
        /* <DEDUP_REMOVED lines=9> */
.L_x_19568:
        /* <DEDUP_REMOVED lines=12> */
.L_x_19569:
        /* <DEDUP_REMOVED lines=61> */
.L_x_19567:
        /* <DEDUP_REMOVED lines=22> */
.L_x_19571:
        /* <DEDUP_REMOVED lines=12> */
.L_x_19572:
        /* <DEDUP_REMOVED lines=61> */
.L_x_19570:
[----:B------:R-:W-:Y:S01]  /*c020*/  I2FP.F32.U32 R10, R10 ;  /* 0x0000000a000a7245 */ /* 0x000fe20000201000 */
[----:B------:R-:W-:Y:S01]  /*c030*/  HFMA2 R12, -RZ, RZ, 0, 1.1920928955078125e-07 ;  /* 0x00000002ff0c7431 */ /* 0x000fe200000001ff */
[----:B------:R-:W-:Y:S01]  /*c040*/  ISETP.NE.AND P2, PT, R13, 0x1, PT ;  /* 0x000000010d00780c */ /* 0x000fe20003f45270 */
[----:B------:R-:W-:Y:S02]  /*c050*/  IMAD.MOV.U32 R11, RZ, RZ, R8 ;  /* 0x000000ffff0b7224 */ /* 0x000fe400078e0008 */
[----:B------:R-:W-:-:S05]  /*c060*/  FFMA.FTZ R10, R10, R205, 1.1641532182693481445e-10 ;  /* 0x2f0000000a0a7423 */ /* 0x000fca00000100cd */
[----:B------:R-:W-:Y:S01]  /*c070*/  FSETP.LE.FTZ.AND P4, PT, R10, UR4, PT ;  /* 0x000000040a007c0b */ /* 0x000fe2000bf93000 */
[----:B------:R-:W-:-:S03]  /*c080*/  HADD2.F32 R10, -RZ, R21.H0_H0 ;  /* 0x20000015ff0a7230 */ /* 0x000fc60000004100 */
[----:B------:R-:W-:Y:S02]  /*c090*/  P2R R29, PR, RZ, 0x10 ;  /* 0x00000010ff1d7803 */ /* 0x000fe40000000000 */
[----:B------:R-:W-:Y:S01]  /*c0a0*/  FMUL.FTZ R17, R10, UR5 ;  /* 0x000000050a117c20 */ /* 0x000fe20008410000 */
        /* <DEDUP_REMOVED lines=9> */
.L_x_19574:
        /* <DEDUP_REMOVED lines=12> */
.L_x_19575:
        /* <DEDUP_REMOVED lines=61> */
.L_x_19573:
[----:B------:R-:W-:Y:S01]  /*c5d0*/  I2FP.F32.U32 R10, R11 ;  /* 0x0000000b000a7245 */ /* 0x000fe20000201000 */
[----:B------:R-:W-:Y:S01]  /*c5e0*/  HADD2.F32 R11, -RZ, R81.H0_H0 ;  /* 0x20000051ff0b7230 */ /* 0x000fe20000004100 */
[----:B------:R-:W-:Y:S01]  /*c5f0*/  ISETP.NE.AND P3, PT, R12, 0x1, PT ;  /* 0x000000010c00780c */ /* 0x000fe20003f65270 */
[----:B------:R-:W-:Y:S02]  /*c600*/  IMAD.MOV.U32 R13, RZ, RZ, 0x2 ;  /* 0x00000002ff0d7424 */ /* 0x000fe400078e00ff */
[----:B------:R-:W-:Y:S01]  /*c610*/  FFMA.FTZ R10, R10, R205, 1.1641532182693481445e-10 ;  /* 0x2f0000000a0a7423 */ /* 0x000fe200000100cd */
[----:B------:R-:W-:Y:S01]  /*c620*/  FMUL.FTZ R62, R11, UR5 ;  /* 0x000000050b3e7c20 */ /* 0x000fe20008410000 */
[----:B------:R-:W-:-:S03]  /*c630*/  FSEL R11, R17, RZ, P4 ;  /* 0x000000ff110b7208 */ /* 0x000fc60002000000 */
        /* <DEDUP_REMOVED lines=15> */
.L_x_19577:
        /* <DEDUP_REMOVED lines=12> */
.L_x_19578:
        /* <DEDUP_REMOVED lines=61> */
.L_x_19576:
[----:B------:R-:W-:Y:S01]  /*cbc0*/  ISETP.NE.AND P2, PT, R13, 0x1, PT ;  /* 0x000000010d00780c */ /* 0x000fe20003f45270 */
[----:B------:R-:W-:Y:S01]  /*cbd0*/  HADD2.F32 R21, -RZ, R21.H1_H1 ;  /* 0x30000015ff157230 */ /* 0x000fe20000004100 */
[----:B------:R-:W-:Y:S01]  /*cbe0*/  I2FP.F32.U32 R12, R11 ;  /* 0x0000000b000c7245 */ /* 0x000fe20000201000 */
[----:B------:R-:W-:Y:S02]  /*cbf0*/  IMAD.MOV.U32 R14, RZ, RZ, 0x2 ;  /* 0x00000002ff0e7424 */ /* 0x000fe400078e00ff */
[----:B------:R-:W-:Y:S02]  /*cc00*/  IMAD.MOV.U32 R11, RZ, RZ, R8 ;  /* 0x000000ffff0b7224 */ /* 0x000fe400078e0008 */
        /* <DEDUP_REMOVED lines=13> */
.L_x_19580:
        /* <DEDUP_REMOVED lines=12> */
.L_x_19581:
        /* <DEDUP_REMOVED lines=61> */
.L_x_19579:
[----:B------:R-:W-:Y:S01]  /*d170*/  I2FP.F32.U32 R12, R11 ;  /* 0x0000000b000c7245 */ /* 0x000fe20000201000 */
[----:B------:R-:W-:Y:S02]  /*d180*/  HADD2.F32 R11, -RZ, R81.H1_H1 ;  /* 0x30000051ff0b7230 */ /* 0x000fe40000004100 */
        /* <DEDUP_REMOVED lines=20> */
.L_x_19583:
        /* <DEDUP_REMOVED lines=12> */
.L_x_19584:
        /* <DEDUP_REMOVED lines=61> */
.L_x_19582:
[----:B------:R-:W-:Y:S01]  /*d760*/  ISETP.NE.AND P3, PT, R15, 0x1, PT ;  /* 0x000000010f00780c */ /* 0x000fe20003f65270 */
[----:B------:R-:W-:Y:S01]  /*d770*/  HADD2.F32 R13, -RZ, R22.H0_H0 ;  /* 0x20000016ff0d7230 */ /* 0x000fe20000004100 */
[----:B------:R-:W-:Y:S01]  /*d780*/  I2FP.F32.U32 R12, R12 ;  /* 0x0000000c000c7245 */ /* 0x000fe20000201000 */
[----:B------:R-:W-:Y:S01]  /*d790*/  IMAD.MOV.U32 R17, RZ, RZ, 0x2 ;  /* 0x00000002ff117424 */ /* 0x000fe200078e00ff */
[----:B------:R-:W-:-:S03]  /*d7a0*/  MOV R14, R8 ;  /* 0x00000008000e7202 */ /* 0x000fc60000000f00 */
[----:B------:R-:W-:-:S05]  /*d7b0*/  FFMA.FTZ R12, R12, R205, 1.1641532182693481445e-10 ;  /* 0x2f0000000c0c7423 */ /* 0x000fca00000100cd */
[----:B------:R-:W-:Y:S01]  /*d7c0*/  FSETP.LE.FTZ.AND P2, PT, R12, UR4, PT ;  /* 0x000000040c007c0b */ /* 0x000fe2000bf53000 */
[----:B------:R-:W-:Y:S01]  /*d7d0*/  FMUL.FTZ R12, R13, UR5 ;  /* 0x000000050d0c7c20 */ /* 0x000fe20008410000 */
        /* <DEDUP_REMOVED lines=9> */
.L_x_19586:
        /* <DEDUP_REMOVED lines=12> */
.L_x_19587:
        /* <DEDUP_REMOVED lines=17> */
[----:B------:R-:W-:Y:S02]  /*da40*/  HFMA2 R17, -RZ, RZ, 0, 0 ;  /* 0x00000000ff117431 */ /* 0x000fe400000001ff */
        /* <DEDUP_REMOVED lines=12> */
[----:B------:R-:W-:-:S03]  /*db10*/  IADD3 R3, PT, PT, R245, -0x56f99767, RZ ;  /* 0xa9066899f5037810 */ /* 0x000fc60007ffe0ff */
[----:B------:R-:W-:Y:S01]  /*db20*/  VIADD R13, R244, 0x1715609d ;  /* 0x1715609df40d7836 */ /* 0x000fe20000000000 */
[----:B------:R-:W-:-:S04]  /*db30*/  LOP3.LUT R3, R3, R14, R25, 0x96, !PT ;  /* 0x0000000e03037212 */ /* 0x000fc800078e9619 */
[----:B------:R-:W-:Y:S01]  /*db40*/  LOP3.LUT R13, R13, R20, R33, 0x96, !PT ;  /* 0x000000140d0d7212 */ /* 0x000fe200078e9621 */
[----:B------:R-:W-:-:S04]  /*db50*/  IMAD.WIDE.U32 R20, R3, -0x326172a9, RZ ;  /* 0xcd9e8d5703147825 */ /* 0x000fc800078e00ff */
[----:B------:R-:W-:-:S04]  /*db60*/  IMAD.WIDE.U32 R14, R13, -0x2daee0ad, RZ ;  /* 0xd2511f530d0e7825 */ /* 0x000fc800078e00ff */
[----:B------:R-:W-:Y:S02]  /*db70*/  VIADD R3, R244, 0xb54cda56 ;  /* 0xb54cda56f4037836 */ /* 0x000fe40000000000 */
[----:B------:R-:W-:-:S03]  /*db80*/  VIADD R13, R245, 0x646e171e ;  /* 0x646e171ef50d7836 */ /* 0x000fc60000000000 */
[----:B------:R-:W-:Y:S02]  /*db90*/  LOP3.LUT R3, R3, R32, R21, 0x96, !PT ;  /* 0x0000002003037212 */ /* 0x000fe400078e9615 */
[----:B------:R-:W-:-:S03]  /*dba0*/  LOP3.LUT R13, R13, R24, R15, 0x96, !PT ;  /* 0x000000180d0d7212 */ /* 0x000fc600078e960f */
[----:B------:R-:W-:-:S04]  /*dbb0*/  IMAD.WIDE.U32 R24, R3, -0x2daee0ad, RZ ;  /* 0xd2511f5303187825 */ /* 0x000fc800078e00ff */
[----:B------:R-:W-:Y:S01]  /*dbc0*/  IMAD.WIDE.U32 R32, R13, -0x326172a9, RZ ;  /* 0xcd9e8d570d207825 */ /* 0x000fe200078e00ff */
[----:B------:R-:W-:-:S03]  /*dbd0*/  IADD3 R13, PT, PT, R244, 0x5384540f, RZ ;  /* 0x5384540ff40d7810 */ /* 0x000fc60007ffe0ff */
[----:B------:R-:W-:Y:S01]  /*dbe0*/  VIADD R3, R245, 0x1fd5c5a3 ;  /* 0x1fd5c5a3f5037836 */ /* 0x000fe20000000000 */
[----:B------:R-:W-:-:S04]  /*dbf0*/  LOP3.LUT R13, R13, R20, R33, 0x96, !PT ;  /* 0x000000140d0d7212 */ /* 0x000fc800078e9621 */
        /* <DEDUP_REMOVED lines=13> */
[----:B------:R-:W-:Y:S02]  /*dcd0*/  IMAD.MOV.U32 R14, RZ, RZ, R26 ;  /* 0x000000ffff0e7224 */ /* 0x000fe400078e001a */
[----:B------:R-:W-:Y:S01]  /*dce0*/  IMAD.MOV.U32 R26, RZ, RZ, R24 ;  /* 0x000000ffff1a7224 */ /* 0x000fe200078e0018 */
[----:B------:R-:W-:-:S07]  /*dcf0*/  LOP3.LUT R3, R13, R20, R33, 0x96, !PT ;  /* 0x000000140d037212 */ /* 0x000fce00078e9621 */
.L_x_19585:
[----:B------:R-:W-:Y:S01]  /*dd00*/  I2FP.F32.U32 R14, R14 ;  /* 0x0000000e000e7245 */ /* 0x000fe20000201000 */
[----:B------:R-:W-:Y:S01]  /*dd10*/  HADD2.F32 R13, -RZ, R82.H0_H0 ;  /* 0x20000052ff0d7230 */ /* 0x000fe20000004100 */
[----:B------:R-:W-:Y:S01]  /*dd20*/  FSEL R15, R12, RZ, P2 ;  /* 0x000000ff0c0f7208 */ /* 0x000fe20001000000 */
[----:B------:R-:W-:Y:S02]  /*dd30*/  IMAD.MOV.U32 R18, RZ, RZ, 0x2 ;  /* 0x00000002ff127424 */ /* 0x000fe400078e00ff */
        /* <DEDUP_REMOVED lines=8> */
[----:B------:R-:W-:-:S03]  /*ddc0*/  PRMT R12, R13, 0x7610, R12 ;  /* 0x000076100d0c7816 */ /* 0x000fc6000000000c */
        /* <DEDUP_REMOVED lines=10> */
.L_x_19589:
        /* <DEDUP_REMOVED lines=12> */
.L_x_19590:
        /* <DEDUP_REMOVED lines=24> */
[----:B------:R-:W-:-:S03]  /*e0b0*/  IADD3 R3, PT, PT, R244, 0x78dde6e4, RZ ;  /* 0x78dde6e4f4037810 */ /* 0x000fc60007ffe0ff */
[----:B------:R-:W-:Y:S01]  /*e0c0*/  VIADD R13, R245, 0xed9eba14 ;  /* 0xed9eba14f50d7836 */ /* 0x000fe20000000000 */
[----:B------:R-:W-:-:S04]  /*e0d0*/  LOP3.LUT R3, R3, R32, R21, 0x96, !PT ;  /* 0x0000002003037212 */ /* 0x000fc800078e9615 */
[----:B------:R-:W-:Y:S01]  /*e0e0*/  LOP3.LUT R13, R13, R24, R15, 0x96, !PT ;  /* 0x000000180d0d7212 */ /* 0x000fe200078e960f */
[----:B------:R-:W-:-:S04]  /*e0f0*/  IMAD.WIDE.U32 R24, R3, -0x2daee0ad, RZ ;  /* 0xd2511f5303187825 */ /* 0x000fc800078e00ff */
[----:B------:R-:W-:Y:S02]  /*e100*/  VIADD R3, R245, 0xa9066899 ;  /* 0xa9066899f5037836 */ /* 0x000fe40000000000 */
[----:B------:R-:W-:-:S03]  /*e110*/  IMAD.WIDE.U32 R32, R13, -0x326172a9, RZ ;  /* 0xcd9e8d570d207825 */ /* 0x000fc600078e00ff */
[----:B------:R-:W-:Y:S01]  /*e120*/  LOP3.LUT R3, R3, R14, R25, 0x96, !PT ;  /* 0x0000000e03037212 */ /* 0x000fe200078e9619 */
        /* <DEDUP_REMOVED lines=29> */
.L_x_19588:
        /* <DEDUP_REMOVED lines=17> */
.L_x_19592:
        /* <DEDUP_REMOVED lines=12> */
.L_x_19593:
        /* <DEDUP_REMOVED lines=61> */
.L_x_19591:
[----:B------:R-:W-:Y:S01]  /*e8a0*/  I2FP.F32.U32 R14, R15 ;  /* 0x0000000f000e7245 */ /* 0x000fe20000201000 */
[----:B------:R-:W-:Y:S01]  /*e8b0*/  HADD2.F32 R15, -RZ, R82.H1_H1 ;  /* 0x30000052ff0f7230 */ /* 0x000fe20000004100 */
        /* <DEDUP_REMOVED lines=9> */
[----:B------:R-:W-:Y:S02]  /*e950*/  MOV R15, R8 ;  /* 0x00000008000f7202 */ /* 0x000fe40000000f00 */
[----:B------:R-:W-:Y:S01]  /*e960*/  PRMT R13, R14, 0x7610, R13 ;  /* 0x000076100e0d7816 */ /* 0x000fe2000000000d */
        /* <DEDUP_REMOVED lines=10> */
.L_x_19595:
        /* <DEDUP_REMOVED lines=12> */
.L_x_19596:
        /* <DEDUP_REMOVED lines=61> */
.L_x_19594:
[----:B------:R-:W-:Y:S01]  /*eea0*/  ISETP.NE.AND P5, PT, R20, 0x1, PT ;  /* 0x000000011400780c */ /* 0x000fe20003fa5270 */
[----:B------:R-:W-:Y:S01]  /*eeb0*/  HADD2.F32 R17, -RZ, R23.H0_H0 ;  /* 0x20000017ff117230 */ /* 0x000fe20000004100 */
[----:B------:R-:W-:Y:S01]  /*eec0*/  I2FP.F32.U32 R14, R15 ;  /* 0x0000000f000e7245 */ /* 0x000fe20000201000 */
[----:B------:R-:W-:Y:S02]  /*eed0*/  IMAD.MOV.U32 R21, RZ, RZ, 0x2 ;  /* 0x00000002ff157424 */ /* 0x000fe400078e00ff */
        /* <DEDUP_REMOVED lines=13> */
.L_x_19598:
        /* <DEDUP_REMOVED lines=12> */
.L_x_19599:
        /* <DEDUP_REMOVED lines=51> */
[----:B------:R-:W-:Y:S01]  /*f3a0*/  LOP3.LUT R15, R15, R32, R21, 0x96, !PT ;  /* 0x000000200f0f7212 */ /* 0x000fe200078e9615 */
[----:B------:R-:W-:Y:S01]  /*f3b0*/  IMAD.MOV.U32 R21, RZ, RZ, RZ ;  /* 0x000000ffff157224 */ /* 0x000fe200078e00ff */
[----:B------:R-:W-:-:S03]  /*f3c0*/  LOP3.LUT R3, R3, R34, R25, 0x96, !PT ;  /* 0x0000002203037212 */ /* 0x000fc600078e9619 */
[----:B------:R-:W-:Y:S01]  /*f3d0*/  IMAD.WIDE.U32 R34, R15, -0x326172a9, RZ ;  /* 0xcd9e8d570f227825 */ /* 0x000fe200078e00ff */
[----:B------:R-:W-:-:S03]  /*f3e0*/  IADD3 R15, PT, PT, R244, -0x700cb87f, RZ ;  /* 0x8ff34781f40f7810 */ /* 0x000fc60007ffe0ff */
[----:B------:R-:W-:Y:S01]  /*f3f0*/  IMAD.WIDE.U32 R32, R3, -0x2daee0ad, RZ ;  /* 0xd2511f5303207825 */ /* 0x000fe200078e00ff */
[----:B------:R-:W-:-:S03]  /*f400*/  LOP3.LUT R3, R15, R24, R35, 0x96, !PT ;  /* 0x000000180f037212 */ /* 0x000fc600078e9623 */
[----:B------:R-:W-:Y:S01]  /*f410*/  IMAD.MOV.U32 R8, RZ, RZ, R34 ;  /* 0x000000ffff087224 */ /* 0x000fe200078e0022 */
[----:B------:R-:W-:Y:S01]  /*f420*/  LOP3.LUT R4, R17, R20, R33, 0x96, !PT ;  /* 0x0000001411047212 */ /* 0x000fe200078e9621 */
[----:B------:R-:W-:-:S07]  /*f430*/  IMAD.MOV.U32 R26, RZ, RZ, R32 ;  /* 0x000000ffff1a7224 */ /* 0x000fce00078e0020 */
.L_x_19597:
        /* <DEDUP_REMOVED lines=23> */
.L_x_19601:
        /* <DEDUP_REMOVED lines=12> */
.L_x_19602:
        /* <DEDUP_REMOVED lines=61> */
.L_x_19600:
        /* <DEDUP_REMOVED lines=17> */
.L_x_19604:
        /* <DEDUP_REMOVED lines=14> */
.L_x_19605:
        /* <DEDUP_REMOVED lines=61> */
.L_x_19603:
        /* <DEDUP_REMOVED lines=8> */
[----:B------:R-:W-:Y:S01]  /*10080*/  FADD.FTZ R59, R59, R18 ;  /* 0x000000123b3b7221 */ /* 0x000fe20000010000 */
[----:B------:R-:W-:-:S03]  /*10090*/  PRMT R15, R17, 0x7610, R15 ;  /* 0x00007610110f7816 */ /* 0x000fc6000000000f */
[----:B------:R-:W-:Y:S01]  /*100a0*/  @P1 FADD.FTZ R59, R75, R59 ;  /* 0x0000003b4b3b1221 */ /* 0x000fe20000010000 */
[----:B------:R-:W-:Y:S06]  /*100b0*/  BRA `(.L_x_19606) ;  /* 0x0000002c00c07947 */ /* 0x000fec0003800000 */
.L_x_19557:
        /* <DEDUP_REMOVED lines=15> */
.L_x_19608:
        /* <DEDUP_REMOVED lines=12> */
.L_x_19609:
        /* <DEDUP_REMOVED lines=61> */
.L_x_19607:
[----:B------:R-:W-:Y:S01]  /*10640*/  ISETP.NE.AND P2, PT, R25, 0x1, PT ;  /* 0x000000011900780c */ /* 0x000fe20003f45270 */
[----:B------:R-:W-:Y:S01]  /*10650*/  HFMA2 R24, -RZ, RZ, 0, 1.1920928955078125e-07 ;  /* 0x00000002ff187431 */ /* 0x000fe200000001ff */
[----:B------:R-:W-:Y:S01]  /*10660*/  I2FP.F32.U32 R18, R17 ;  /* 0x0000001100127245 */ /* 0x000fe20000201000 */
[----:B-----5:R-:W-:-:S04]  /*10670*/  HADD2.F32 R17, -RZ, R20.H0_H0 ;  /* 0x20000014ff117230 */ /* 0x020fc80000004100 */
        /* <DEDUP_REMOVED lines=13> */
.L_x_19611:
        /* <DEDUP_REMOVED lines=12> */
.L_x_19612:
[----:B-1----:R-:W-:Y:S01]  /*10810*/  IMAD.WIDE.U32 R28, R2, -0x326172a9, RZ ;  /* 0xcd9e8d57021c7825 */ /* 0x002fe200078e00ff */
        /* <DEDUP_REMOVED lines=60> */
.L_x_19610:
[----:B------:R-:W-:Y:S01]  /*10be0*/  ISETP.NE.AND P2, PT, R24, 0x1, PT ;  /* 0x000000011800780c */ /* 0x000fe20003f45270 */
[----:B------:R-:W-:Y:S01]  /*10bf0*/  HADD2.F32 R20, -RZ, R20.H1_H1 ;  /* 0x30000014ff147230 */ /* 0x000fe20000004100 */
[----:B------:R-:W-:Y:S01]  /*10c00*/  I2FP.F32.U32 R18, R18 ;  /* 0x0000001200127245 */ /* 0x000fe20000201000 */
[----:B------:R-:W-:-:S04]  /*10c10*/  IMAD.MOV.U32 R25, RZ, RZ, 0x2 ;  /* 0x00000002ff197424 */ /* 0x000fc800078e00ff */
[----:B------:R-:W-:-:S05]  /*10c20*/  FFMA.FTZ R18, R18, R205, 1.1641532182693481445e-10 ;  /* 0x2f00000012127423 */ /* 0x000fca00000100cd */
[----:B------:R-:W-:Y:S02]  /*10c30*/  FSETP.LE.FTZ.AND P3, PT, R18, UR4, PT ;  /* 0x0000000412007c0b */ /* 0x000fe4000bf73000 */
[----:B------:R-:W-:Y:S02]  /*10c40*/  MOV R18, R8 ;  /* 0x0000000800127202 */ /* 0x000fe40000000f00 */
        /* <DEDUP_REMOVED lines=10> */
.L_x_19614:
        /* <DEDUP_REMOVED lines=12> */
.L_x_19615:
        /* <DEDUP_REMOVED lines=59> */
[----:B------:R-:W-:-:S03]  /*11160*/  IMAD.MOV.U32 R26, RZ, RZ, R32 ;  /* 0x000000ffff1a7224 */ /* 0x000fc600078e0020 */
[----:B------:R-:W-:-:S07]  /*11170*/  LOP3.LUT R4, R29, R24, R33, 0x96, !PT ;  /* 0x000000181d047212 */ /* 0x000fce00078e9621 */
.L_x_19613:
[----:B------:R-:W-:Y:S01]  /*11180*/  ISETP.NE.AND P2, PT, R25, 0x1, PT ;  /* 0x000000011900780c */ /* 0x000fe20003f45270 */
[----:B------:R-:W-:Y:S01]  /*11190*/  IMAD.MOV.U32 R31, RZ, RZ, 0x2 ;  /* 0x00000002ff1f7424 */ /* 0x000fe200078e00ff */
[----:B------:R-:W-:Y:S01]  /*111a0*/  I2FP.F32.U32 R18, R18 ;  /* 0x0000001200127245 */ /* 0x000fe20000201000 */
[----:B------:R-:W-:-:S04]  /*111b0*/  IMAD.MOV.U32 R24, RZ, RZ, R8 ;  /* 0x000000ffff187224 */ /* 0x000fc800078e0008 */
[----:B------:R-:W-:-:S05]  /*111c0*/  FFMA.FTZ R18, R18, R205, 1.1641532182693481445e-10 ;  /* 0x2f00000012127423 */ /* 0x000fca00000100cd */
[----:B------:R-:W-:Y:S01]  /*111d0*/  FSETP.LE.FTZ.AND P3, PT, R18, UR4, PT ;  /* 0x0000000412007c0b */ /* 0x000fe2000bf73000 */
[----:B------:R-:W-:-:S03]  /*111e0*/  HADD2.F32 R18, -RZ, R21.H0_H0 ;  /* 0x20000015ff127230 */ /* 0x000fc60000004100 */
        /* <DEDUP_REMOVED lines=10> */
.L_x_19617:
        /* <DEDUP_REMOVED lines=12> */
.L_x_19618:
        /* <DEDUP_REMOVED lines=61> */
.L_x_19616:
[----:B------:R-:W-:Y:S01]  /*11720*/  ISETP.NE.AND P2, PT, R31, 0x1, PT ;  /* 0x000000011f00780c */ /* 0x000fe20003f45270 */
[----:B------:R-:W-:Y:S01]  /*11730*/  HFMA2 R32, -RZ, RZ, 0, 1.1920928955078125e-07 ;  /* 0x00000002ff207431 */ /* 0x000fe200000001ff */
[----:B------:R-:W-:Y:S01]  /*11740*/  I2FP.F32.U32 R24, R24 ;  /* 0x0000001800187245 */ /* 0x000fe20000201000 */
[----:B------:R-:W-:-:S04]  /*11750*/  HADD2.F32 R21, -RZ, R21.H1_H1 ;  /* 0x30000015ff157230 */ /* 0x000fc80000004100 */
        /* <DEDUP_REMOVED lines=13> */
.L_x_19620:
        /* <DEDUP_REMOVED lines=12> */
.L_x_19621:
        /* <DEDUP_REMOVED lines=61> */
.L_x_19619:
[----:B------:R-:W-:Y:S01]  /*11cc0*/  ISETP.NE.AND P3, PT, R32, 0x1, PT ;  /* 0x000000012000780c */ /* 0x000fe20003f65270 */
[----:B------:R-:W-:Y:S01]  /*11cd0*/  IMAD.MOV.U32 R31, RZ, RZ, 0x2 ;  /* 0x00000002ff1f7424 */ /* 0x000fe200078e00ff */
[----:B------:R-:W-:-:S05]  /*11ce0*/  I2FP.F32.U32 R24, R24 ;  /* 0x0000001800187245 */ /* 0x000fca0000201000 */
[----:B------:R-:W-:Y:S01]  /*11cf0*/  FFMA.FTZ R25, R24, R205, 1.1641532182693481445e-10 ;  /* 0x2f00000018197423 */ /* 0x000fe200000100cd */
[----:B------:R-:W-:-:S04]  /*11d00*/  HADD2.F32 R24, -RZ, R22.H0_H0 ;  /* 0x20000016ff187230 */ /* 0x000fc80000004100 */
        /* <DEDUP_REMOVED lines=11> */
.L_x_19623:
        /* <DEDUP_REMOVED lines=12> */
.L_x_19624:
        /* <DEDUP_REMOVED lines=61> */
.L_x_19622:
[----:B------:R-:W-:Y:S01]  /*12250*/  ISETP.NE.AND P4, PT, R31, 0x1, PT ;  /* 0x000000011f00780c */ /* 0x000fe20003f85270 */
[----:B------:R-:W-:Y:S01]  /*12260*/  HADD2.F32 R22, -RZ, R22.H1_H1 ;  /* 0x30000016ff167230 */ /* 0x000fe20000004100 */
        /* <DEDUP_REMOVED lines=14> */
.L_x_19626:
        /* <DEDUP_REMOVED lines=12> */
.L_x_19627:
        /* <DEDUP_REMOVED lines=51> */
[----:B------:R-:W-:-:S03]  /*12740*/  IMAD.MOV.U32 R33, RZ, RZ, RZ ;  /* 0x000000ffff217224 */ /* 0x000fc600078e00ff */
        /* <DEDUP_REMOVED lines=9> */
.L_x_19625:
[----:B------:R-:W-:Y:S01]  /*127e0*/  ISETP.NE.AND P5, PT, R33, 0x1, PT ;  /* 0x000000012100780c */ /* 0x000fe20003fa5270 */
[----:B------:R-:W-:Y:S01]  /*127f0*/  HFMA2 R36, -RZ, RZ, 0, 1.1920928955078125e-07 ;  /* 0x00000002ff247431 */ /* 0x000fe200000001ff */
[----:B------:R-:W-:Y:S01]  /*12800*/  I2FP.F32.U32 R32, R25 ;  /* 0x0000001900207245 */ /* 0x000fe20000201000 */
[----:B------:R-:W-:Y:S02]  /*12810*/  HADD2.F32 R25, -RZ, R23.H0_H0 ;  /* 0x20000017ff197230 */ /* 0x000fe40000004100 */
        /* <DEDUP_REMOVED lines=12> */
.L_x_19629:
        /* <DEDUP_REMOVED lines=12> */
.L_x_19630:
        /* <DEDUP_REMOVED lines=61> */
.L_x_19628:
        /* <DEDUP_REMOVED lines=18> */
[----:B------:R-:W-:Y:S02]  /*12e90*/  ISETP.NE.AND P0, PT, R28, RZ, PT ;  /* 0x000000ff1c00720c */ /* 0x000fe40003f05270 */
[----:B------:R-:W-:Y:S02]  /*12ea0*/  ISETP.NE.AND P6, PT, R30, RZ, PT ;  /* 0x000000ff1e00720c */ /* 0x000fe40003fc5270 */
        /* <DEDUP_REMOVED lines=17> */
.L_x_19606:
[----:B------:R-:W-:Y:S02]  /*12fc0*/  SEL R21, RZ, 0x1000000, !P5 ;  /* 0x01000000ff157807 */ /* 0x000fe40006800000 */
[----:B------:R-:W-:Y:S02]  /*12fd0*/  SEL R20, RZ, 0x10000, !P4 ;  /* 0x00010000ff147807 */ /* 0x000fe40006000000 */
[----:B------:R-:W-:Y:S02]  /*12fe0*/  SEL R33, RZ, 0x100, !P3 ;  /* 0x00000100ff217807 */ /* 0x000fe40005800000 */
[----:B------:R-:W-:Y:S02]  /*12ff0*/  ISETP.NE.AND P5, PT, R28, RZ, PT ;  /* 0x000000ff1c00720c */ /* 0x000fe40003fa5270 */
[----:B------:R-:W-:Y:S02]  /*13000*/  ISETP.NE.AND P4, PT, R29, RZ, PT ;  /* 0x000000ff1d00720c */ /* 0x000fe40003f85270 */
[----:B------:R-:W-:Y:S01]  /*13010*/  ISETP.NE.AND P3, PT, R30, RZ, PT ;  /* 0x000000ff1e00720c */ /* 0x000fe20003f65270 */
[----:B------:R-:W0:Y:S01]  /*13020*/  @P0 LDC.64 R28, c[0x0][0x398] ;  /* 0x0000e600ff1c0b82 */ /* 0x000e220000000a00 */
[----:B------:R-:W-:-:S02]  /*13030*/  SEL R18, RZ, 0x10000, !P4 ;  /* 0x00010000ff127807 */ /* 0x000fc40006000000 */
[----:B------:R-:W-:Y:S02]  /*13040*/  SEL R22, RZ, 0x1000000, !P3 ;  /* 0x01000000ff167807 */ /* 0x000fe40005800000 */
[----:B------:R-:W-:Y:S02]  /*13050*/  SEL R17, RZ, 0x100, !P5 ;  /* 0x00000100ff117807 */ /* 0x000fe40006800000 */
[----:B------:R-:W-:Y:S01]  /*13060*/  ISETP.NE.AND P6, PT, R27, RZ, PT ;  /* 0x000000ff1b00720c */ /* 0x000fe20003fc5270 */
[----:B------:R-:W1:Y:S01]  /*13070*/  @P1 LDC.64 R30, c[0x0][0x3a0] ;  /* 0x0000e800ff1e1b82 */ /* 0x000e620000000a00 */
[----:B------:R-:W-:Y:S01]  /*13080*/  LOP3.LUT R33, R33, R21, R20, 0xfe, !PT ;  /* 0x0000001521217212 */ /* 0x000fe200078efe14 */
[----:B------:R-:W-:Y:S01]  /*13090*/  IMAD.WIDE.U32 R20, R19, 0x20, R208 ;  /* 0x0000002013147825 */ /* 0x000fe200078e00d0 */
[----:B------:R-:W-:Y:S02]  /*130a0*/  LOP3.LUT R17, R17, R22, R18, 0xfe, !PT ;  /* 0x0000001611117212 */ /* 0x000fe400078efe12 */
[----:B------:R-:W-:Y:S01]  /*130b0*/  SEL R32, RZ, 0x1, !P2 ;  /* 0x00000001ff207807 */ /* 0x000fe20005000000 */
[----:B------:R-:W-:Y:S01]  /*130c0*/  VIADD R18, R213, 0x100 ;  /* 0x00000100d5127836 */ /* 0x000fe20000000000 */
[----:B------:R-:W-:Y:S01]  /*130d0*/  SEL R22, RZ, 0x1, !P6 ;  /* 0x00000001ff167807 */ /* 0x000fe20007000000 */
[----:B------:R2:W-:Y:S01]  /*130e0*/  STG.E.128 desc[UR8][R20.64], R60 ;  /* 0x0000003c14007986 */ /* 0x0005e2000c101d08 */
[----:B------:R-:W-:Y:S01]  /*130f0*/  LOP3.LUT R33, R33, R32, RZ, 0xfc, !PT ;  /* 0x0000002021217212 */ /* 0x000fe200078efcff */
[----:B------:R-:W-:Y:S01]  /*13100*/  IMAD.WIDE.U32 R24, R18, 0x10, R196 ;  /* 0x0000001012187825 */ /* 0x000fe200078e00c4 */
[----:B------:R-:W-:Y:S01]  /*13110*/  LOP3.LUT R32, R17, R22, RZ, 0xfc, !PT ;  /* 0x0000001611207212 */ /* 0x000fe200078efcff */
[----:B------:R2:W-:Y:S02]  /*13120*/  STG.E.128 desc[UR8][R20.64+0x10], R56 ;  /* 0x0000103814007986 */ /* 0x0005e4000c101d08 */
[----:B------:R-:W-:-:S04]  /*13130*/  IMAD.WIDE.U32 R22, R19, 0x8, R206 ;  /* 0x0000000813167825 */ /* 0x000fc800078e00ce */
[C---:B0-----:R-:W-:Y:S01]  /*13140*/  @P0 IMAD.WIDE.U32 R28, R18.reuse, 0x10, R28 ;  /* 0x00000010121c0825 */ /* 0x041fe200078e001c */
[----:B------:R2:W-:Y:S03]  /*13150*/  STG.E.64 desc[UR8][R22.64], R32 ;  /* 0x0000002016007986 */ /* 0x0005e6000c101b08 */
        /* <DEDUP_REMOVED lines=22> */
.L_x_19631:
[----:B------:R1:W5:Y:S04]  /*132c0*/  @P0 LDG.E.128 R80, desc[UR8][R28.64] ;  /* 0x000000081c500981 */ /* 0x000368000c1e1d00 */
[----:B------:R1:W5:Y:S04]  /*132d0*/  @P1 LDG.E.128 R76, desc[UR8][R30.64] ;  /* 0x000000081e4c1981 */ /* 0x000368000c1e1d00 */
[----:B------:R1:W5:Y:S04]  /*132e0*/  @P1 LDG.E.128 R72, desc[UR8][R30.64+0x10] ;  /* 0x000010081e481981 */ /* 0x000368000c1e1d00 */
[----:B0-2---:R1:W5:Y:S01]  /*132f0*/  LDG.E.128 R20, desc[UR8][R24.64] ;  /* 0x0000000818147981 */ /* 0x005362000c1e1d00 */
[----:B------:R-:W-:Y:S05]  /*13300*/  @!P0 BRA `(.L_x_19632) ;  /* 0x0000005c00548947 */ /* 0x000fea0003800000 */
        /* <DEDUP_REMOVED lines=15> */
.L_x_19634:
        /* <DEDUP_REMOVED lines=12> */
.L_x_19635:
        /* <DEDUP_REMOVED lines=58> */
[----:B------:R-:W-:-:S03]  /*13860*/  IMAD.MOV.U32 R8, RZ, RZ, R12 ;  /* 0x000000ffff087224 */ /* 0x000fc600078e000c */
[----:B------:R-:W-:-:S07]  /*13870*/  LOP3.LUT R4, R9, R10, R25, 0x96, !PT ;  /* 0x0000000a09047212 */ /* 0x000fce00078e9619 */
.L_x_19633:
[----:B------:R-:W-:Y:S01]  /*13880*/  ISETP.NE.AND P2, PT, R11, 0x1, PT ;  /* 0x000000010b00780c */ /* 0x000fe20003f45270 */
[----:B------:R-:W-:Y:S01]  /*13890*/  IMAD.MOV.U32 R12, RZ, RZ, 0x2 ;  /* 0x00000002ff0c7424 */ /* 0x000fe200078e00ff */
[----:B------:R-:W-:Y:S01]  /*138a0*/  I2FP.F32.U32 R10, R7 ;  /* 0x00000007000a7245 */ /* 0x000fe20000201000 */
[----:B-----5:R-:W-:Y:S01]  /*138b0*/  HADD2.F32 R7, -RZ, R20.H0_H0 ;  /* 0x20000014ff077230 */ /* 0x020fe20000004100 */
[----:B------:R-:W-:-:S03]  /*138c0*/  MOV R9, R8 ;  /* 0x0000000800097202 */ /* 0x000fc60000000f00 */
        /* <DEDUP_REMOVED lines=13> */
.L_x_19637:
        /* <DEDUP_REMOVED lines=12> */
.L_x_19638:
        /* <DEDUP_REMOVED lines=61> */
.L_x_19636:
        /* <DEDUP_REMOVED lines=22> */
.L_x_19640:
        /* <DEDUP_REMOVED lines=12> */
.L_x_19641:
        /* <DEDUP_REMOVED lines=61> */
.L_x_19639:
[----:B------:R-:W-:Y:S01]  /*14420*/  ISETP.NE.AND P2, PT, R11, 0x1, PT ;  /* 0x000000010b00780c */ /* 0x000fe20003f45270 */
[----:B------:R-:W-:Y:S01]  /*14430*/  HFMA2 R12, -RZ, RZ, 0, 1.1920928955078125e-07 ;  /* 0x00000002ff0c7431 */ /* 0x000fe200000001ff */
[----:B------:R-:W-:Y:S01]  /*14440*/  I2FP.F32.U32 R10, R9 ;  /* 0x00000009000a7245 */ /* 0x000fe20000201000 */
[----:B------:R-:W-:-:S04]  /*14450*/  HADD2.F32 R9, -RZ, R20.H1_H1 ;  /* 0x30000014ff097230 */ /* 0x000fc80000004100 */
[----:B------:R-:W-:Y:S01]  /*14460*/  FFMA.FTZ R10, R10, R205, 1.1641532182693481445e-10 ;  /* 0x2f0000000a0a7423 */ /* 0x000fe200000100cd */
[----:B------:R-:W-:-:S04]  /*14470*/  FMUL.FTZ R9, R9, UR5 ;  /* 0x0000000509097c20 */ /* 0x000fc80008410000 */
        /* <DEDUP_REMOVED lines=12> */
.L_x_19643:
        /* <DEDUP_REMOVED lines=12> */
.L_x_19644:
        /* <DEDUP_REMOVED lines=61> */
.L_x_19642:
        /* <DEDUP_REMOVED lines=22> */
.L_x_19646:
        /* <DEDUP_REMOVED lines=12> */
.L_x_19647:
        /* <DEDUP_REMOVED lines=61> */
.L_x_19645:
        /* <DEDUP_REMOVED lines=18> */
.L_x_19649:
        /* <DEDUP_REMOVED lines=12> */
.L_x_19650:
        /* <DEDUP_REMOVED lines=50> */
[----:B------:R-:W-:Y:S02]  /*154c0*/  LOP3.LUT R3, R3, R30, R15, 0x96, !PT ;  /* 0x0000001e03037212 */ /* 0x000fe400078e960f */
[----:B------:R-:W-:Y:S01]  /*154d0*/  IADD3 R13, PT, PT, R245, -0x695add53, RZ ;  /* 0x96a522adf50d7810 */ /* 0x000fe20007ffe0ff */
[----:B------:R-:W-:-:S04]  /*154e0*/  IMAD.WIDE.U32 R30, R11, -0x326172a9, RZ ;  /* 0xcd9e8d570b1e7825 */ /* 0x000fc800078e00ff */
[----:B------:R-:W-:Y:S02]  /*154f0*/  VIADD R11, R244, 0x8ff34781 ;  /* 0x8ff34781f40b7836 */ /* 0x000fe40000000000 */
[----:B------:R-:W-:-:S03]  /*15500*/  IMAD.WIDE.U32 R26, R3, -0x2daee0ad, RZ ;  /* 0xd2511f53031a7825 */ /* 0x000fc600078e00ff */
[----:B------:R-:W-:Y:S01]  /*15510*/  LOP3.LUT R3, R11, R14, R31, 0x96, !PT ;  /* 0x0000000e0b037212 */ /* 0x000fe200078e961f */
[----:B------:R-:W-:Y:S01]  /*15520*/  HFMA2 R14, -RZ, RZ, 0, 0 ;  /* 0x00000000ff0e7431 */ /* 0x000fe200000001ff */
[----:B------:R-:W-:Y:S01]  /*15530*/  MOV R11, R24 ;  /* 0x00000018000b7202 */ /* 0x000fe20000000f00 */
[----:B------:R-:W-:Y:S01]  /*15540*/  IMAD.MOV.U32 R8, RZ, RZ, R30 ;  /* 0x000000ffff087224 */ /* 0x000fe200078e001e */
[----:B------:R-:W-:Y:S01]  /*15550*/  LOP3.LUT R4, R13, R12, R27, 0x96, !PT ;  /* 0x0000000c0d047212 */ /* 0x000fe200078e961b */
[----:B------:R-:W-:-:S07]  /*15560*/  IMAD.MOV.U32 R24, RZ, RZ, R26 ;  /* 0x000000ffff187224 */ /* 0x000fce00078e001a */
.L_x_19648:
        /* <DEDUP_REMOVED lines=22> */
.L_x_19652:
        /* <DEDUP_REMOVED lines=12> */
.L_x_19653:
        /* <DEDUP_REMOVED lines=61> */
.L_x_19651:
        /* <DEDUP_REMOVED lines=18> */
.L_x_19655:
        /* <DEDUP_REMOVED lines=12> */
.L_x_19656:
        /* <DEDUP_REMOVED lines=61> */
.L_x_19654:
[----:B------:R-:W-:Y:S01]  /*16110*/  I2FP.F32.U32 R12, R12 ;  /* 0x0000000c000c7245 */ /* 0x000fe20000201000 */
[----:B------:R-:W-:Y:S02]  /*16120*/  HADD2.F32 R13, -RZ, R81.H1_H1 ;  /* 0x30000051ff0d7230 */ /* 0x000fe40000004100 */
        /* <DEDUP_REMOVED lines=20> */
.L_x_19658:
        /* <DEDUP_REMOVED lines=12> */
.L_x_19659:
        /* <DEDUP_REMOVED lines=61> */
.L_x_19657:
[----:B------:R-:W-:Y:S01]  /*16700*/  ISETP.NE.AND P3, PT, R15, 0x1, PT ;  /* 0x000000010f00780c */ /* 0x000fe20003f65270 */
[----:B------:R-:W-:Y:S01]  /*16710*/  HADD2.F32 R13, -RZ, R22.H0_H0 ;  /* 0x20000016ff0d7230 */ /* 0x000fe20000004100 */
[----:B------:R-:W-:Y:S01]  /*16720*/  I2FP.F32.U32 R12, R12 ;  /* 0x0000000c000c7245 */ /* 0x000fe20000201000 */
[----:B------:R-:W-:Y:S02]  /*16730*/  HFMA2 R17, -RZ, RZ, 0, 1.1920928955078125e-07 ;  /* 0x00000002ff117431 */ /* 0x000fe400000001ff */
[----:B------:R-:W-:Y:S02]  /*16740*/  IMAD.MOV.U32 R14, RZ, RZ, R8 ;  /* 0x000000ffff0e7224 */ /* 0x000fe400078e0008 */
[----:B------:R-:W-:-:S05]  /*16750*/  FFMA.FTZ R12, R12, R205, 1.1641532182693481445e-10 ;  /* 0x2f0000000c0c7423 */ /* 0x000fca00000100cd */
[----:B------:R-:W-:Y:S01]  /*16760*/  FSETP.LE.FTZ.AND P2, PT, R12, UR4, PT ;  /* 0x000000040c007c0b */ /* 0x000fe2000bf53000 */
[----:B------:R-:W-:Y:S01]  /*16770*/  FMUL.FTZ R12, R13, UR5 ;  /* 0x000000050d0c7c20 */ /* 0x000fe20008410000 */
[----:B------:R-:W-:Y:S11]  /*16780*/  @!P3 BRA `(.L_x_19660) ;  /* 0x000000040044b947 */ /* 0x000ff60003800000 */
        /* <DEDUP_REMOVED lines=8> */
.L_x_19661:
        /* <DEDUP_REMOVED lines=12> */
.L_x_19662:
        /* <DEDUP_REMOVED lines=47> */
[----:B------:R-:W-:Y:S01]  /*16bc0*/  IMAD.WIDE.U32 R20, R3, -0x326172a9, RZ ;  /* 0xcd9e8d5703147825 */ /* 0x000fe200078e00ff */
[----:B------:R-:W-:-:S03]  /*16bd0*/  IADD3 R3, PT, PT, R244, -0xe443238, RZ ;  /* 0xf1bbcdc8f4037810 */ /* 0x000fc60007ffe0ff */
[----:B------:R-:W-:Y:S01]  /*16be0*/  VIADD R13, R245, 0xdb3d7428 ;  /* 0xdb3d7428f50d7836 */ /* 0x000fe20000000000 */
        /* <DEDUP_REMOVED lines=11> */
.L_x_19660:
[----:B------:R-:W-:Y:S01]  /*16ca0*/  I2FP.F32.U32 R14, R14 ;  /* 0x0000000e000e7245 */ /* 0x000fe20000201000 */
[----:B------:R-:W-:Y:S01]  /*16cb0*/  HADD2.F32 R13, -RZ, R82.H0_H0 ;  /* 0x20000052ff0d7230 */ /* 0x000fe20000004100 */
        /* <DEDUP_REMOVED lines=21> */
.L_x_19664:
        /* <DEDUP_REMOVED lines=12> */
.L_x_19665:
        /* <DEDUP_REMOVED lines=61> */
.L_x_19663:
        /* <DEDUP_REMOVED lines=17> */
.L_x_19667:
        /* <DEDUP_REMOVED lines=12> */
.L_x_19668:
        /* <DEDUP_REMOVED lines=55> */
[----:B------:R-:W-:Y:S02]  /*177e0*/  LOP3.LUT R3, R15, R20, R35, 0x96, !PT ;  /* 0x000000140f037212 */ /* 0x000fe400078e9623 */
[----:B------:R-:W-:Y:S01]  /*177f0*/  MOV R15, R24 ;  /* 0x00000018000f7202 */ /* 0x000fe20000000f00 */
[----:B------:R-:W-:Y:S01]  /*17800*/  IMAD.MOV.U32 R8, RZ, RZ, R34 ;  /* 0x000000ffff087224 */ /* 0x000fe200078e0022 */
[----:B------:R-:W-:Y:S01]  /*17810*/  LOP3.LUT R4, R17, R14, R27, 0x96, !PT ;  /* 0x0000000e11047212 */ /* 0x000fe200078e961b */
[----:B------:R-:W-:Y:S02]  /*17820*/  HFMA2 R17, -RZ, RZ, 0, 0 ;  /* 0x00000000ff117431 */ /* 0x000fe400000001ff */
[----:B------:R-:W-:-:S07]  /*17830*/  IMAD.MOV.U32 R24, RZ, RZ, R26 ;  /* 0x000000ffff187224 */ /* 0x000fce00078e001a */
.L_x_19666:
        /* <DEDUP_REMOVED lines=23> */
.L_x_19670:
        /* <DEDUP_REMOVED lines=12> */
.L_x_19671:
        /* <DEDUP_REMOVED lines=61> */
.L_x_19669:
[----:B------:R-:W-:Y:S01]  /*17e40*/  ISETP.NE.AND P5, PT, R21, 0x1, PT ;  /* 0x000000011500780c */ /* 0x000fe20003fa5270 */
[----:B------:R-:W-:Y:S01]  /*17e50*/  HADD2.F32 R17, -RZ, R23.H0_H0 ;  /* 0x20000017ff117230 */ /* 0x000fe20000004100 */
[----:B------:R-:W-:Y:S01]  /*17e60*/  I2FP.F32.U32 R14, R15 ;  /* 0x0000000f000e7245 */ /* 0x000fe20000201000 */
[----:B------:R-:W-:Y:S02]  /*17e70*/  HFMA2 R22, -RZ, RZ, 0, 1.1920928955078125e-07 ;  /* 0x00000002ff167431 */ /* 0x000fe400000001ff */
        /* <DEDUP_REMOVED lines=13> */
.L_x_19673:
        /* <DEDUP_REMOVED lines=12> */
.L_x_19674:
        /* <DEDUP_REMOVED lines=61> */
.L_x_19672:
        /* <DEDUP_REMOVED lines=23> */
.L_x_19676:
        /* <DEDUP_REMOVED lines=12> */
.L_x_19677:
        /* <DEDUP_REMOVED lines=61> */
.L_x_19675:
        /* <DEDUP_REMOVED lines=17> */
.L_x_19679:
        /* <DEDUP_REMOVED lines=14> */
.L_x_19680:
        /* <DEDUP_REMOVED lines=61> */
.L_x_19678:
        /* <DEDUP_REMOVED lines=12> */
.L_x_19632:
        /* <DEDUP_REMOVED lines=15> */
.L_x_19683:
        /* <DEDUP_REMOVED lines=12> */
.L_x_19684:
        /* <DEDUP_REMOVED lines=61> */
.L_x_19682:
[----:B------:R-:W-:Y:S01]  /*195e0*/  ISETP.NE.AND P2, PT, R27, 0x1, PT ;  /* 0x000000011b00780c */ /* 0x000fe20003f45270 */
[----:B------:R-:W-:Y:S01]  /*195f0*/  IMAD.MOV.U32 R30, RZ, RZ, 0x2 ;  /* 0x00000002ff1e7424 */ /* 0x000fe200078e00ff */
[----:B------:R-:W-:Y:S01]  /*19600*/  I2FP.F32.U32 R26, R17 ;  /* 0x00000011001a7245 */ /* 0x000fe20000201000 */
[----:B-----5:R-:W-:Y:S01]  /*19610*/  HADD2.F32 R17, -RZ, R20.H0_H0 ;  /* 0x20000014ff117230 */ /* 0x020fe20000004100 */
        /* <DEDUP_REMOVED lines=13> */
.L_x_19686:
        /* <DEDUP_REMOVED lines=12> */
.L_x_19687:
        /* <DEDUP_REMOVED lines=61> */
.L_x_19685:
        /* <DEDUP_REMOVED lines=17> */
.L_x_19689:
        /* <DEDUP_REMOVED lines=12> */
.L_x_19690:
        /* <DEDUP_REMOVED lines=61> */
.L_x_19688:
        /* <DEDUP_REMOVED lines=17> */
.L_x_19692:
        /* <DEDUP_REMOVED lines=12> */
.L_x_19693:
        /* <DEDUP_REMOVED lines=61> */
.L_x_19691:
        /* <DEDUP_REMOVED lines=17> */
.L_x_19695:
        /* <DEDUP_REMOVED lines=12> */
.L_x_19696:
        /* <DEDUP_REMOVED lines=57> */
[----:B------:R-:W-:Y:S01]  /*1ac20*/  IMAD.MOV.U32 R8, RZ, RZ, R38 ;  /* 0x000000ffff087224 */ /* 0x000fe200078e0026 */
[----:B------:R-:W-:Y:S02]  /*1ac30*/  LOP3.LUT R4, R31, R26, R37, 0x96, !PT ;  /* 0x0000001a1f047212 */ /* 0x000fe400078e9625 */
[----:B------:R-:W-:Y:S01]  /*1ac40*/  MOV R26, R24 ;  /* 0x00000018001a7202 */ /* 0x000fe20000000f00 */
[----:B------:R-:W-:-:S07]  /*1ac50*/  IMAD.MOV.U32 R24, RZ, RZ, R36 ;  /* 0x000000ffff187224 */ /* 0x000fce00078e0024 */
.L_x_19694:
        /* <DEDUP_REMOVED lines=16> */
.L_x_19698:
        /* <DEDUP_REMOVED lines=12> */
.L_x_19699:
        /* <DEDUP_REMOVED lines=61> */
.L_x_19697:
[----:B------:R-:W-:Y:S01]  /*1b1f0*/  ISETP.NE.AND P4, PT, R31, 0x1, PT ;  /* 0x000000011f00780c */ /* 0x000fe20003f85270 */
[----:B------:R-:W-:Y:S01]  /*1b200*/  HFMA2 R33, -RZ, RZ, 0, 1.1920928955078125e-07 ;  /* 0x00000002ff217431 */ /* 0x000fe200000001ff */
[----:B------:R-:W-:Y:S01]  /*1b210*/  I2FP.F32.U32 R34, R27 ;  /* 0x0000001b00227245 */ /* 0x000fe20000201000 */
[----:B------:R-:W-:Y:S02]  /*1b220*/  HADD2.F32 R22, -RZ, R22.H1_H1 ;  /* 0x30000016ff167230 */ /* 0x000fe40000004100 */
        /* <DEDUP_REMOVED lines=12> */
.L_x_19701:
        /* <DEDUP_REMOVED lines=12> */
.L_x_19702:
        /* <DEDUP_REMOVED lines=61> */
.L_x_19700:
[----:B------:R-:W-:Y:S01]  /*1b780*/  ISETP.NE.AND P5, PT, R33, 0x1, PT ;  /* 0x000000012100780c */ /* 0x000fe20003fa5270 */
[----:B------:R-:W-:Y:S01]  /*1b790*/  IMAD.MOV.U32 R36, RZ, RZ, 0x2 ;  /* 0x00000002ff247424 */ /* 0x000fe200078e00ff */
[----:B------:R-:W-:Y:S01]  /*1b7a0*/  I2FP.F32.U32 R34, R27 ;  /* 0x0000001b00227245 */ /* 0x000fe20000201000 */
[----:B------:R-:W-:Y:S01]  /*1b7b0*/  HADD2.F32 R27, -RZ, R23.H0_H0 ;  /* 0x20000017ff1b7230 */ /* 0x000fe20000004100 */
        /* <DEDUP_REMOVED lines=12> */
.L_x_19704:
        /* <DEDUP_REMOVED lines=12> */
.L_x_19705:
        /* <DEDUP_REMOVED lines=61> */
.L_x_19703:
        /* <DEDUP_REMOVED lines=37> */
.L_x_19681:
[----:B------:R-:W-:Y:S01]  /*1bf60*/  SEL R23, RZ, 0x1000000, !P5 ;  /* 0x01000000ff177807 */ /* 0x000fe20006800000 */
[----:B------:R-:W-:Y:S01]  /*1bf70*/  IMAD.WIDE.U32 R26, R18, 0x8, R206 ;  /* 0x00000008121a7825 */ /* 0x000fe200078e00ce */
[----:B------:R-:W-:Y:S02]  /*1bf80*/  SEL R22, RZ, 0x10000, !P4 ;  /* 0x00010000ff167807 */ /* 0x000fe40006000000 */
[----:B------:R-:W-:Y:S02]  /*1bf90*/  SEL R33, RZ, 0x100, !P3 ;  /* 0x00000100ff217807 */ /* 0x000fe40005800000 */
[----:B------:R-:W-:Y:S02]  /*1bfa0*/  ISETP.NE.AND P5, PT, R29, RZ, PT ;  /* 0x000000ff1d00720c */ /* 0x000fe40003fa5270 */
[----:B------:R-:W-:Y:S02]  /*1bfb0*/  ISETP.NE.AND P4, PT, R32, RZ, PT ;  /* 0x000000ff2000720c */ /* 0x000fe40003f85270 */
[----:B------:R-:W-:-:S02]  /*1bfc0*/  ISETP.NE.AND P3, PT, R30, RZ, PT ;  /* 0x000000ff1e00720c */ /* 0x000fc40003f65270 */
[----:B------:R-:W-:Y:S01]  /*1bfd0*/  SEL R20, RZ, 0x10000, !P4 ;  /* 0x00010000ff147807 */ /* 0x000fe20006000000 */
[----:B------:R-:W0:Y:S01]  /*1bfe0*/  @P1 LDC.64 R30, c[0x0][0x3a0] ;  /* 0x0000e800ff1e1b82 */ /* 0x000e220000000a00 */
[----:B------:R-:W-:Y:S02]  /*1bff0*/  SEL R21, RZ, 0x1000000, !P3 ;  /* 0x01000000ff157807 */ /* 0x000fe40005800000 */
[----:B------:R-:W-:Y:S02]  /*1c000*/  SEL R17, RZ, 0x100, !P5 ;  /* 0x00000100ff117807 */ /* 0x000fe40006800000 */
[----:B------:R-:W-:Y:S02]  /*1c010*/  ISETP.NE.AND P6, PT, R28, RZ, PT ;  /* 0x000000ff1c00720c */ /* 0x000fe40003fc5270 */
[----:B------:R-:W-:Y:S01]  /*1c020*/  LOP3.LUT R33, R33, R23, R22, 0xfe, !PT ;  /* 0x0000001721217212 */ /* 0x000fe200078efe16 */
[----:B------:R-:W-:Y:S01]  /*1c030*/  IMAD.WIDE.U32 R22, R18, 0x20, R208 ;  /* 0x0000002012167825 */ /* 0x000fe200078e00d0 */
[----:B------:R-:W-:Y:S01]  /*1c040*/  LOP3.LUT R17, R17, R21, R20, 0xfe, !PT ;  /* 0x0000001511117212 */ /* 0x000fe200078efe14 */
[----:B------:R-:W1:Y:S01]  /*1c050*/  @P0 LDC.64 R28, c[0x0][0x398] ;  /* 0x0000e600ff1c0b82 */ /* 0x000e620000000a00 */
        /* <DEDUP_REMOVED lines=32> */
.L_x_19706:
[----:B------:R1:W5:Y:S04]  /*1c260*/  @P0 LDG.E.128 R80, desc[UR8][R28.64] ;  /* 0x000000081c500981 */ /* 0x000368000c1e1d00 */
[----:B------:R1:W5:Y:S04]  /*1c270*/  @P1 LDG.E.128 R76, desc[UR8][R30.64] ;  /* 0x000000081e4c1981 */ /* 0x000368000c1e1d00 */
[----:B------:R1:W5:Y:S04]  /*1c280*/  @P1 LDG.E.128 R72, desc[UR8][R30.64+0x10] ;  /* 0x000010081e481981 */ /* 0x000368000c1e1d00 */
[----:B0-----:R-:W5:Y:S01]  /*1c290*/  LDG.E.128 R20, desc[UR8][R20.64] ;  /* 0x0000000814147981 */ /* 0x001f62000c1e1d00 */
        /* <DEDUP_REMOVED lines=16> */
.L_x_19709:
        /* <DEDUP_REMOVED lines=12> */
.L_x_19710:
        /* <DEDUP_REMOVED lines=49> */
[----:B------:R-:W-:Y:S01]  /*1c770*/  HFMA2 R11, -RZ, RZ, 0, 0 ;  /* 0x00000000ff0b7431 */ /* 0x000fe200000001ff */
[----:B------:R-:W-:Y:S01]  /*1c780*/  IADD3 R7, PT, PT, R244, -0x700cb87f, RZ ;  /* 0x8ff34781f4077810 */ /* 0x000fe20007ffe0ff */
[----:B------:R-:W-:-:S04]  /*1c790*/  IMAD.WIDE.U32 R8, R8, -0x326172a9, RZ ;  /* 0xcd9e8d5708087825 */ /* 0x000fc800078e00ff */
[----:B------:R-:W-:Y:S01]  /*1c7a0*/  IMAD.WIDE.U32 R12, R12, -0x326172a9, RZ ;  /* 0xcd9e8d570c0c7825 */ /* 0x000fe200078e00ff */
[----:B------:R-:W-:-:S03]  /*1c7b0*/  LOP3.LUT R3, R3, R14, R9, 0x96, !PT ;  /* 0x0000000e03037212 */ /* 0x000fc600078e9609 */
[----:B------:R-:W-:Y:S02]  /*1c7c0*/  VIADD R9, R245, 0x96a522ad ;  /* 0x96a522adf5097836 */ /* 0x000fe40000000000 */
[----:B------:R-:W-:Y:S01]  /*1c7d0*/  IMAD.WIDE.U32 R26, R3, -0x2daee0ad, RZ ;  /* 0xd2511f53031a7825 */ /* 0x000fe200078e00ff */
[----:B------:R-:W-:Y:S02]  /*1c7e0*/  LOP3.LUT R3, R7, R8, R13, 0x96, !PT ;  /* 0x0000000807037212 */ /* 0x000fe400078e960d */
[----:B------:R-:W-:Y:S01]  /*1c7f0*/  MOV R8, R12 ;  /* 0x0000000c00087202 */ /* 0x000fe20000000f00 */
[----:B------:R-:W-:Y:S01]  /*1c800*/  IMAD.MOV.U32 R7, RZ, RZ, R24 ;  /* 0x000000ffff077224 */ /* 0x000fe200078e0018 */
[----:B------:R-:W-:-:S07]  /*1c810*/  LOP3.LUT R4, R9, R10, R27, 0x96, !PT ;  /* 0x0000000a09047212 */ /* 0x000fce00078e961b */
.L_x_19708:
        /* <DEDUP_REMOVED lines=8> */
[----:B-1----:R-:W-:Y:S01]  /*1c8a0*/  P2R R28, PR, RZ, 0x10 ;  /* 0x00000010ff1c7803 */ /* 0x002fe20000000000 */
        /* <DEDUP_REMOVED lines=9> */
.L_x_19712:
        /* <DEDUP_REMOVED lines=12> */
.L_x_19713:
        /* <DEDUP_REMOVED lines=61> */
.L_x_19711:
        /* <DEDUP_REMOVED lines=22> */
.L_x_19715:
        /* <DEDUP_REMOVED lines=12> */
.L_x_19716:
        /* <DEDUP_REMOVED lines=61> */
.L_x_19714:
[----:B------:R-:W-:Y:S01]  /*1d3c0*/  ISETP.NE.AND P2, PT, R11, 0x1, PT ;  /* 0x000000010b00780c */ /* 0x000fe20003f45270 */
[----:B------:R-:W-:Y:S01]  /*1d3d0*/  IMAD.MOV.U32 R12, RZ, RZ, 0x2 ;  /* 0x00000002ff0c7424 */ /* 0x000fe200078e00ff */
[----:B------:R-:W-:Y:S01]  /*1d3e0*/  I2FP.F32.U32 R10, R9 ;  /* 0x00000009000a7245 */ /* 0x000fe20000201000 */
[----:B------:R-:W-:-:S04]  /*1d3f0*/  HADD2.F32 R9, -RZ, R20.H1_H1 ;  /* 0x30000014ff097230 */ /* 0x000fc80000004100 */
[----:B------:R-:W-:Y:S01]  /*1d400*/  FFMA.FTZ R10, R10, R205, 1.1641532182693481445e-10 ;  /* 0x2f0000000a0a7423 */ /* 0x000fe200000100cd */
[----:B------:R-:W-:-:S04]  /*1d410*/  FMUL.FTZ R9, R9, UR5 ;  /* 0x0000000509097c20 */ /* 0x000fc80008410000 */
        /* <DEDUP_REMOVED lines=12> */
.L_x_19718:
        /* <DEDUP_REMOVED lines=12> */
.L_x_19719:
        /* <DEDUP_REMOVED lines=61> */
.L_x_19717:
        /* <DEDUP_REMOVED lines=22> */
.L_x_19721:
        /* <DEDUP_REMOVED lines=12> */
.L_x_19722:
        /* <DEDUP_REMOVED lines=61> */
.L_x_19720:
[----:B------:R-:W-:Y:S01]  /*1df60*/  I2FP.F32.U32 R10, R10 ;  /* 0x0000000a000a7245 */ /* 0x000fe20000201000 */
[----:B------:R-:W-:Y:S01]  /*1df70*/  IMAD.MOV.U32 R14, RZ, RZ, 0x2 ;  /* 0x00000002ff0e7424 */ /* 0x000fe200078e00ff */
[----:B------:R-:W-:Y:S02]  /*1df80*/  ISETP.NE.AND P2, PT, R13, 0x1, PT ;  /* 0x000000010d00780c */ /* 0x000fe40003f45270 */
[----:B------:R-:W-:Y:S01]  /*1df90*/  MOV R11, R8 ;  /* 0x00000008000b7202 */ /* 0x000fe20000000f00 */
        /* <DEDUP_REMOVED lines=14> */
.L_x_19724:
        /* <DEDUP_REMOVED lines=12> */
.L_x_19725:
        /* <DEDUP_REMOVED lines=61> */
.L_x_19723:
        /* <DEDUP_REMOVED lines=22> */
.L_x_19727:
        /* <DEDUP_REMOVED lines=12> */
.L_x_19728:
        /* <DEDUP_REMOVED lines=61> */
.L_x_19726:
        /* <DEDUP_REMOVED lines=18> */
.L_x_19730:
        /* <DEDUP_REMOVED lines=12> */
.L_x_19731:
        /* <DEDUP_REMOVED lines=61> */
.L_x_19729:
        /* <DEDUP_REMOVED lines=22> */
.L_x_19733:
        /* <DEDUP_REMOVED lines=12> */
.L_x_19734:
        /* <DEDUP_REMOVED lines=61> */
.L_x_19732:
        /* <DEDUP_REMOVED lines=17> */
.L_x_19736:
        /* <DEDUP_REMOVED lines=12> */
.L_x_19737:
        /* <DEDUP_REMOVED lines=61> */
.L_x_19735:
[----:B------:R-:W-:Y:S01]  /*1fc40*/  I2FP.F32.U32 R14, R14 ;  /* 0x0000000e000e7245 */ /* 0x000fe20000201000 */
[----:B------:R-:W-:Y:S01]  /*1fc50*/  HADD2.F32 R13, -RZ, R82.H0_H0 ;  /* 0x20000052ff0d7230 */ /* 0x000fe20000004100 */
        /* <DEDUP_REMOVED lines=21> */
.L_x_19739:
        /* <DEDUP_REMOVED lines=12> */
.L_x_19740:
        /* <DEDUP_REMOVED lines=61> */
.L_x_19738:
        /* <DEDUP_REMOVED lines=17> */
.L_x_19742:
        /* <DEDUP_REMOVED lines=12> */
.L_x_19743:
        /* <DEDUP_REMOVED lines=61> */
.L_x_19741:
[----:B------:R-:W-:Y:S01]  /*207e0*/  I2FP.F32.U32 R14, R15 ;  /* 0x0000000f000e7245 */ /* 0x000fe20000201000 */
[----:B------:R-:W-:Y:S01]  /*207f0*/  HADD2.F32 R15, -RZ, R82.H1_H1 ;  /* 0x30000052ff0f7230 */ /* 0x000fe20000004100 */
[----:B------:R-:W-:Y:S01]  /*20800*/  FSEL R20, R13, RZ, P3 ;  /* 0x000000ff0d147208 */ /* 0x000fe20001800000 */
[----:B------:R-:W-:Y:S02]  /*20810*/  HFMA2 R21, -RZ, RZ, 0, 1.1920928955078125e-07 ;  /* 0x00000002ff157431 */ /* 0x000fe400000001ff */
[----:B------:R-:W-:Y:S01]  /*20820*/  FFMA.FTZ R14, R14, R205, 1.1641532182693481445e-10 ;  /* 0x2f0000000e0e7423 */ /* 0x000fe200000100cd */
[----:B------:R-:W-:-:S04]  /*20830*/  FMUL.FTZ R15, R15, UR5 ;  /* 0x000000050f0f7c20 */ /* 0x000fc80008410000 */
[----:B------:R-:W-:-:S04]  /*20840*/  FSETP.GTU.FTZ.AND P4, PT, R14, UR4, PT ;  /* 0x000000040e007c0b */ /* 0x000fc8000bf9c000 */
[----:B------:R-:W-:Y:S01]  /*20850*/  FSEL R41, R15, RZ, !P4 ;  /* 0x000000ff0f297208 */ /* 0x000fe20006000000 */
[----:B------:R-:W-:Y:S01]  /*20860*/  IMAD.MOV.U32 R15, RZ, RZ, R8 ;  /* 0x000000ffff0f7224 */ /* 0x000fe200078e0008 */
        /* <DEDUP_REMOVED lines=14> */
.L_x_19745:
        /* <DEDUP_REMOVED lines=12> */
.L_x_19746:
        /* <DEDUP_REMOVED lines=51> */
[----:B------:R-:W-:Y:S01]  /*20d40*/  LOP3.LUT R3, R3, R34, R21, 0x96, !PT ;  /* 0x0000002203037212 */ /* 0x000fe200078e9615 */
[----:B------:R-:W-:Y:S02]  /*20d50*/  HFMA2 R21, -RZ, RZ, 0, 0 ;  /* 0x00000000ff157431 */ /* 0x000fe400000001ff */
        /* <DEDUP_REMOVED lines=8> */
.L_x_19744:
[----:B------:R-:W-:Y:S01]  /*20de0*/  ISETP.NE.AND P5, PT, R21, 0x1, PT ;  /* 0x000000011500780c */ /* 0x000fe20003fa5270 */
[----:B------:R-:W-:Y:S01]  /*20df0*/  HADD2.F32 R17, -RZ, R23.H0_H0 ;  /* 0x20000017ff117230 */ /* 0x000fe20000004100 */
        /* <DEDUP_REMOVED lines=15> */
.L_x_19748:
        /* <DEDUP_REMOVED lines=12> */
.L_x_19749:
        /* <DEDUP_REMOVED lines=61> */
.L_x_19747:
        /* <DEDUP_REMOVED lines=23> */
.L_x_19751:
        /* <DEDUP_REMOVED lines=12> */
.L_x_19752:
        /* <DEDUP_REMOVED lines=53> */
[----:B------:R-:W-:Y:S02]  /*21900*/  HFMA2 R21, -RZ, RZ, 0, 0 ;  /* 0x00000000ff157431 */ /* 0x000fe400000001ff */
[----:B------:R-:W-:Y:S01]  /*21910*/  IMAD.WIDE.U32 R36, R15, -0x326172a9, RZ ;  /* 0xcd9e8d570f247825 */ /* 0x000fe200078e00ff */
[----:B------:R-:W-:Y:S02]  /*21920*/  LOP3.LUT R4, R17, R20, R35, 0x96, !PT ;  /* 0x0000001411047212 */ /* 0x000fe400078e9623 */
[----:B------:R-:W-:Y:S01]  /*21930*/  MOV R17, R26 ;  /* 0x0000001a00117202 */ /* 0x000fe20000000f00 */
[----:B------:R-:W-:Y:S02]  /*21940*/  VIADD R15, R244, 0x8ff34781 ;  /* 0x8ff34781f40f7836 */ /* 0x000fe40000000000 */
[----:B------:R-:W-:Y:S02]  /*21950*/  IMAD.MOV.U32 R8, RZ, RZ, R36 ;  /* 0x000000ffff087224 */ /* 0x000fe400078e0024 */
[----:B------:R-:W-:Y:S01]  /*21960*/  IMAD.MOV.U32 R26, RZ, RZ, R34 ;  /* 0x000000ffff1a7224 */ /* 0x000fe200078e0022 */
[----:B------:R-:W-:-:S07]  /*21970*/  LOP3.LUT R3, R15, R24, R37, 0x96, !PT ;  /* 0x000000180f037212 */ /* 0x000fce00078e9625 */
.L_x_19750:
        /* <DEDUP_REMOVED lines=17> */
.L_x_19754:
        /* <DEDUP_REMOVED lines=14> */
.L_x_19755:
        /* <DEDUP_REMOVED lines=59> */
[----:B------:R-:W-:Y:S02]  /*21f20*/  LOP3.LUT R4, R21, R20, R25, 0x96, !PT ;  /* 0x0000001415047212 */ /* 0x000fe400078e9619 */
[----:B------:R-:W-:-:S07]  /*21f30*/  MOV R26, R24 ;  /* 0x00000018001a7202 */ /* 0x000fce0000000f00 */
.L_x_19753:
        /* <DEDUP_REMOVED lines=12> */
.L_x_19707:
        /* <DEDUP_REMOVED lines=15> */
.L_x_19758:
        /* <DEDUP_REMOVED lines=12> */
.L_x_19759:
[----:B-1----:R-:W-:Y:S01]  /*221b0*/  IMAD.WIDE.U32 R28, R2, -0x326172a9, RZ ;  /* 0xcd9e8d57021c7825 */ /* 0x002fe200078e00ff */
        /* <DEDUP_REMOVED lines=60> */
.L_x_19757:
[----:B------:R-:W-:Y:S02]  /*22580*/  ISETP.NE.AND P2, PT, R25, 0x1, PT ;  /* 0x000000011900780c */ /* 0x000fe40003f45270 */
[----:B------:R-:W-:Y:S01]  /*22590*/  I2FP.F32.U32 R24, R17 ;  /* 0x0000001100187245 */ /* 0x000fe20000201000 */
[----:B-----5:R-:W-:Y:S01]  /*225a0*/  HADD2.F32 R17, -RZ, R20.H0_H0 ;  /* 0x20000014ff117230 */ /* 0x020fe20000004100 */
[----:B------:R-:W-:-:S03]  /*225b0*/  MOV R27, 0x2 ;  /* 0x00000002001b7802 */ /* 0x000fc60000000f00 */
[----:B------:R-:W-:-:S05]  /*225c0*/  FFMA.FTZ R24, R24, R205, 1.1641532182693481445e-10 ;  /* 0x2f00000018187423 */ /* 0x000fca00000100cd */
[----:B------:R-:W-:Y:S01]  /*225d0*/  FSETP.LE.FTZ.AND P3, PT, R24, UR4, PT ;  /* 0x0000000418007c0b */ /* 0x000fe2000bf73000 */
[----:B------:R-:W-:-:S03]  /*225e0*/  IMAD.MOV.U32 R24, RZ, RZ, R8 ;  /* 0x000000ffff187224 */ /* 0x000fc600078e0008 */
[----:B-1----:R-:W-:Y:S01]  /*225f0*/  P2R R28, PR, RZ, 0x8 ;  /* 0x00000008ff1c7803 */ /* 0x002fe20000000000 */
        /* <DEDUP_REMOVED lines=9> */
.L_x_19761:
        /* <DEDUP_REMOVED lines=12> */
.L_x_19762:
        /* <DEDUP_REMOVED lines=61> */
.L_x_19760:
[----:B------:R-:W-:Y:S01]  /*22b20*/  ISETP.NE.AND P2, PT, R27, 0x1, PT ;  /* 0x000000011b00780c */ /* 0x000fe20003f45270 */
[----:B------:R-:W-:Y:S01]  /*22b30*/  HADD2.F32 R20, -RZ, R20.H1_H1 ;  /* 0x30000014ff147230 */ /* 0x000fe20000004100 */
[----:B------:R-:W-:Y:S01]  /*22b40*/  I2FP.F32.U32 R24, R24 ;  /* 0x0000001800187245 */ /* 0x000fe20000201000 */
[----:B------:R-:W-:-:S04]  /*22b50*/  IMAD.MOV.U32 R30, RZ, RZ, 0x2 ;  /* 0x00000002ff1e7424 */ /* 0x000fc800078e00ff */
        /* <DEDUP_REMOVED lines=13> */
.L_x_19764:
        /* <DEDUP_REMOVED lines=12> */
.L_x_19765:
        /* <DEDUP_REMOVED lines=61> */
.L_x_19763:
[----:B------:R-:W-:Y:S01]  /*230c0*/  ISETP.NE.AND P2, PT, R30, 0x1, PT ;  /* 0x000000011e00780c */ /* 0x000fe20003f45270 */
[----:B------:R-:W-:Y:S01]  /*230d0*/  HFMA2 R27, -RZ, RZ, 0, 1.1920928955078125e-07 ;  /* 0x00000002ff1b7431 */ /* 0x000fe200000001ff */
        /* <DEDUP_REMOVED lines=15> */
.L_x_19767:
        /* <DEDUP_REMOVED lines=12> */
.L_x_19768:
        /* <DEDUP_REMOVED lines=61> */
.L_x_19766:
[----:B------:R-:W-:Y:S01]  /*23660*/  ISETP.NE.AND P2, PT, R27, 0x1, PT ;  /* 0x000000011b00780c */ /* 0x000fe20003f45270 */
[----:B------:R-:W-:Y:S01]  /*23670*/  HADD2.F32 R21, -RZ, R21.H1_H1 ;  /* 0x30000015ff157230 */ /* 0x000fe20000004100 */
        /* <DEDUP_REMOVED lines=15> */
.L_x_19770:
        /* <DEDUP_REMOVED lines=12> */
.L_x_19771:
        /* <DEDUP_REMOVED lines=61> */
.L_x_19769:
        /* <DEDUP_REMOVED lines=16> */
.L_x_19773:
        /* <DEDUP_REMOVED lines=12> */
.L_x_19774:
        /* <DEDUP_REMOVED lines=61> */
.L_x_19772:
        /* <DEDUP_REMOVED lines=16> */
.L_x_19776:
        /* <DEDUP_REMOVED lines=12> */
.L_x_19777:
        /* <DEDUP_REMOVED lines=61> */
.L_x_19775:
        /* <DEDUP_REMOVED lines=16> */
.L_x_19779:
        /* <DEDUP_REMOVED lines=12> */
.L_x_19780:
        /* <DEDUP_REMOVED lines=61> */
.L_x_19778:
        /* <DEDUP_REMOVED lines=37> */
.L_x_19756:
        /* <DEDUP_REMOVED lines=9> */
[----:B------:R-:W-:-:S02]  /*24f90*/  SEL R20, RZ, 0x10000, !P4 ;  /* 0x00010000ff147807 */ /* 0x000fc40006000000 */
[----:B------:R-:W-:Y:S02]  /*24fa0*/  SEL R21, RZ, 0x1000000, !P3 ;  /* 0x01000000ff157807 */ /* 0x000fe40005800000 */
[----:B------:R-:W-:Y:S02]  /*24fb0*/  SEL R17, RZ, 0x100, !P5 ;  /* 0x00000100ff117807 */ /* 0x000fe40006800000 */
[----:B------:R-:W-:Y:S02]  /*24fc0*/  ISETP.NE.AND P6, PT, R28, RZ, PT ;  /* 0x000000ff1c00720c */ /* 0x000fe40003fc5270 */
[----:B------:R-:W-:Y:S01]  /*24fd0*/  LOP3.LUT R33, R33, R23, R22, 0xfe, !PT ;  /* 0x0000001721217212 */ /* 0x000fe200078efe16 */
[----:B------:R-:W-:Y:S01]  /*24fe0*/  IMAD.WIDE.U32 R22, R201, 0x20, R208 ;  /* 0x00000020c9167825 */ /* 0x000fe200078e00d0 */
[----:B------:R-:W-:Y:S01]  /*24ff0*/  LOP3.LUT R17, R17, R21, R20, 0xfe, !PT ;  /* 0x0000001511117212 */ /* 0x000fe200078efe14 */
[----:B------:R-:W1:Y:S01]  /*25000*/  @P1 LDC.64 R28, c[0x0][0x3a0] ;  /* 0x0000e800ff1c1b82 */ /* 0x000e620000000a00 */
[----:B------:R-:W-:Y:S01]  /*25010*/  SEL R32, RZ, 0x1, !P2 ;  /* 0x00000001ff207807 */ /* 0x000fe20005000000 */
[----:B0-----:R-:W-:Y:S01]  /*25020*/  @P0 IMAD.WIDE.U32 R24, R200, 0x10, R24 ;  /* 0x00000010c8180825 */ /* 0x001fe200078e0018 */
[----:B------:R-:W-:Y:S01]  /*25030*/  SEL R20, RZ, 0x1, !P6 ;  /* 0x00000001ff147807 */ /* 0x000fe20007000000 */
[----:B------:R0:W-:Y:S01]  /*25040*/  STG.E.128 desc[UR8][R22.64], R44 ;  /* 0x0000002c16007986 */ /* 0x0001e2000c101d08 */
[----:B------:R-:W-:-:S02]  /*25050*/  LOP3.LUT R33, R33, R32, RZ, 0xfc, !PT ;  /* 0x0000002021217212 */ /* 0x000fc400078efcff */
[----:B------:R-:W-:Y:S01]  /*25060*/  LOP3.LUT R32, R17, R20, RZ, 0xfc, !PT ;  /* 0x0000001411207212 */ /* 0x000fe200078efcff */
[----:B------:R0:W-:Y:S01]  /*25070*/  STG.E.128 desc[UR8][R22.64+0x10], R40 ;  /* 0x0000102816007986 */ /* 0x0001e2000c101d08 */
[----:B------:R-:W-:-:S03]  /*25080*/  IMAD.WIDE.U32 R20, R200, 0x10, R196 ;  /* 0x00000010c8147825 */ /* 0x000fc600078e00c4 */
[----:B------:R0:W-:Y:S01]  /*25090*/  STG.E.64 desc[UR8][R30.64], R32 ;  /* 0x000000201e007986 */ /* 0x0001e2000c101b08 */
        /* <DEDUP_REMOVED lines=22> */
.L_x_19781:
[----:B------:R2:W5:Y:S04]  /*25200*/  @P0 LDG.E.128 R80, desc[UR8][R24.64] ;  /* 0x0000000818500981 */ /* 0x000568000c1e1d00 */
[----:B------:R2:W5:Y:S04]  /*25210*/  @P1 LDG.E.128 R76, desc[UR8][R28.64] ;  /* 0x000000081c4c1981 */ /* 0x000568000c1e1d00 */
[----:B------:R2:W5:Y:S04]  /*25220*/  @P1 LDG.E.128 R72, desc[UR8][R28.64+0x10] ;  /* 0x000010081c481981 */ /* 0x000568000c1e1d00 */
[----:B01----:R-:W5:Y:S01]  /*25230*/  LDG.E.128 R20, desc[UR8][R20.64] ;  /* 0x0000000814147981 */ /* 0x003f62000c1e1d00 */
[----:B------:R-:W-:Y:S05]  /*25240*/  @!P0 BRA `(.L_x_19782) ;  /* 0x0000005c00548947 */ /* 0x000fea0003800000 */
        /* <DEDUP_REMOVED lines=15> */
.L_x_19784:
        /* <DEDUP_REMOVED lines=12> */
.L_x_19785:
        /* <DEDUP_REMOVED lines=59> */
[----:B------:R-:W-:-:S07]  /*257b0*/  IMAD.MOV.U32 R11, RZ, RZ, RZ ;  /* 0x000000ffff0b7224 */ /* 0x000fce00078e00ff */
.L_x_19783:
[----:B------:R-:W-:Y:S01]  /*257c0*/  ISETP.NE.AND P2, PT, R11, 0x1, PT ;  /* 0x000000010b00780c */ /* 0x000fe20003f45270 */
[----:B------:R-:W-:Y:S01]  /*257d0*/  HFMA2 R12, -RZ, RZ, 0, 1.1920928955078125e-07 ;  /* 0x00000002ff0c7431 */ /* 0x000fe200000001ff */
        /* <DEDUP_REMOVED lines=16> */
.L_x_19787:
        /* <DEDUP_REMOVED lines=12> */
.L_x_19788:
        /* <DEDUP_REMOVED lines=61> */
.L_x_19786:
        /* <DEDUP_REMOVED lines=22> */
.L_x_19790:
        /* <DEDUP_REMOVED lines=12> */
.L_x_19791:
        /* <DEDUP_REMOVED lines=61> */
.L_x_19789:
        /* <DEDUP_REMOVED lines=18> */
.L_x_19793:
        /* <DEDUP_REMOVED lines=12> */
.L_x_19794:
        /* <DEDUP_REMOVED lines=61> */
.L_x_19792:
        /* <DEDUP_REMOVED lines=22> */
.L_x_19796:
        /* <DEDUP_REMOVED lines=12> */
.L_x_19797:
        /* <DEDUP_REMOVED lines=61> */
.L_x_19795:
        /* <DEDUP_REMOVED lines=18> */
.L_x_19799:
        /* <DEDUP_REMOVED lines=12> */
.L_x_19800:
        /* <DEDUP_REMOVED lines=61> */
.L_x_19798:
        /* <DEDUP_REMOVED lines=22> */
.L_x_19802:
        /* <DEDUP_REMOVED lines=12> */
.L_x_19803:
        /* <DEDUP_REMOVED lines=61> */
.L_x_19801:
        /* <DEDUP_REMOVED lines=18> */
.L_x_19805:
        /* <DEDUP_REMOVED lines=12> */
.L_x_19806:
        /* <DEDUP_REMOVED lines=61> */
.L_x_19804:
        /* <DEDUP_REMOVED lines=22> */
.L_x_19808:
        /* <DEDUP_REMOVED lines=12> */
.L_x_19809:
        /* <DEDUP_REMOVED lines=61> */
.L_x_19807:
        /* <DEDUP_REMOVED lines=17> */
.L_x_19811:
        /* <DEDUP_REMOVED lines=12> */
.L_x_19812:
        /* <DEDUP_REMOVED lines=61> */
.L_x_19810:
        /* <DEDUP_REMOVED lines=23> */
.L_x_19814:
        /* <DEDUP_REMOVED lines=12> */
.L_x_19815:
        /* <DEDUP_REMOVED lines=61> */
.L_x_19813:
        /* <DEDUP_REMOVED lines=17> */
.L_x_19817:
        /* <DEDUP_REMOVED lines=12> */
.L_x_19818:
        /* <DEDUP_REMOVED lines=61> */
.L_x_19816:
        /* <DEDUP_REMOVED lines=23> */
.L_x_19820:
        /* <DEDUP_REMOVED lines=12> */
.L_x_19821:
        /* <DEDUP_REMOVED lines=61> */
.L_x_19819:
        /* <DEDUP_REMOVED lines=17> */
.L_x_19823:
        /* <DEDUP_REMOVED lines=12> */
.L_x_19824:
        /* <DEDUP_REMOVED lines=61> */
.L_x_19822:
        /* <DEDUP_REMOVED lines=23> */
.L_x_19826:
        /* <DEDUP_REMOVED lines=12> */
.L_x_19827:
        /* <DEDUP_REMOVED lines=61> */
.L_x_19825:
        /* <DEDUP_REMOVED lines=17> */
.L_x_19829:
        /* <DEDUP_REMOVED lines=14> */
.L_x_19830:
        /* <DEDUP_REMOVED lines=61> */
.L_x_19828:
        /* <DEDUP_REMOVED lines=12> */
.L_x_19782:
        /* <DEDUP_REMOVED lines=15> */
.L_x_19833:
        /* <DEDUP_REMOVED lines=12> */
.L_x_19834:
        /* <DEDUP_REMOVED lines=61> */
.L_x_19832:
        /* <DEDUP_REMOVED lines=17> */
.L_x_19836:
        /* <DEDUP_REMOVED lines=12> */
.L_x_19837:
        /* <DEDUP_REMOVED lines=61> */
.L_x_19835:
        /* <DEDUP_REMOVED lines=17> */
.L_x_19839:
        /* <DEDUP_REMOVED lines=12> */
.L_x_19840:
        /* <DEDUP_REMOVED lines=61> */
.L_x_19838:
        /* <DEDUP_REMOVED lines=17> */
.L_x_19842:
        /* <DEDUP_REMOVED lines=12> */
.L_x_19843:
        /* <DEDUP_REMOVED lines=61> */
.L_x_19841:
        /* <DEDUP_REMOVED lines=17> */
.L_x_19845:
        /* <DEDUP_REMOVED lines=12> */
.L_x_19846:
        /* <DEDUP_REMOVED lines=61> */
.L_x_19844:
        /* <DEDUP_REMOVED lines=16> */
.L_x_19848:
        /* <DEDUP_REMOVED lines=12> */
.L_x_19849:
        /* <DEDUP_REMOVED lines=50> */
[----:B------:R-:W-:Y:S02]  /*2d080*/  VIADD R27, R245, 0x96a522ad ;  /* 0x96a522adf51b7836 */ /* 0x000fe40000000000 */
[----:B------:R-:W-:Y:S01]  /*2d090*/  IMAD.WIDE.U32 R34, R34, -0x326172a9, RZ ;  /* 0xcd9e8d5722227825 */ /* 0x000fe200078e00ff */
[----:B------:R-:W-:Y:S02]  /*2d0a0*/  LOP3.LUT R28, R3, R28, R33, 0x96, !PT ;  /* 0x0000001c031c7212 */ /* 0x000fe400078e9621 */
        /* <DEDUP_REMOVED lines=8> */
.L_x_19847:
        /* <DEDUP_REMOVED lines=16> */
.L_x_19851:
        /* <DEDUP_REMOVED lines=12> */
.L_x_19852:
        /* <DEDUP_REMOVED lines=53> */
[----:B------:R-:W-:Y:S01]  /*2d640*/  IADD3 R27, PT, PT, R245, -0x695add53, RZ ;  /* 0x96a522adf51b7810 */ /* 0x000fe20007ffe0ff */
[----:B------:R-:W-:Y:S02]  /*2d650*/  HFMA2 R31, -RZ, RZ, 0, 0 ;  /* 0x00000000ff1f7431 */ /* 0x000fe400000001ff */
[----:B------:R-:W-:Y:S01]  /*2d660*/  IMAD.WIDE.U32 R34, R34, -0x326172a9, RZ ;  /* 0xcd9e8d5722227825 */ /* 0x000fe200078e00ff */
[----:B------:R-:W-:Y:S02]  /*2d670*/  LOP3.LUT R4, R27, R30, R29, 0x96, !PT ;  /* 0x0000001e1b047212 */ /* 0x000fe400078e961d */
[----:B------:R-:W-:Y:S01]  /*2d680*/  MOV R27, R24 ;  /* 0x00000018001b7202 */ /* 0x000fe20000000f00 */
[----:B------:R-:W-:Y:S01]  /*2d690*/  IMAD.MOV.U32 R8, RZ, RZ, R34 ;  /* 0x000000ffff087224 */ /* 0x000fe200078e0022 */
[----:B------:R-:W-:Y:S01]  /*2d6a0*/  LOP3.LUT R3, R3, R32, R35, 0x96, !PT ;  /* 0x0000002003037212 */ /* 0x000fe200078e9623 */
[----:B------:R-:W-:-:S07]  /*2d6b0*/  IMAD.MOV.U32 R24, RZ, RZ, R28 ;  /* 0x000000ffff187224 */ /* 0x000fce00078e001c */
.L_x_19850:
        /* <DEDUP_REMOVED lines=16> */
.L_x_19854:
        /* <DEDUP_REMOVED lines=12> */
.L_x_19855:
        /* <DEDUP_REMOVED lines=60> */
[----:B------:R-:W-:-:S07]  /*2dc40*/  MOV R24, R28 ;  /* 0x0000001c00187202 */ /* 0x000fce0000000f00 */
.L_x_19853:
        /* <DEDUP_REMOVED lines=37> */
.L_x_19831:
[----:B------:R-:W-:Y:S01]  /*2dea0*/  SEL R27, RZ, 0x1000000, !P5 ;  /* 0x01000000ff1b7807 */ /* 0x000fe20006800000 */
[----:B------:R-:W0:Y:S01]  /*2deb0*/  @P0 LDC.64 R22, c[0x0][0x398] ;  /* 0x0000e600ff160b82 */ /* 0x000e220000000a00 */
[----:B------:R-:W-:Y:S02]  /*2dec0*/  SEL R28, RZ, 0x10000, !P4 ;  /* 0x00010000ff1c7807 */ /* 0x000fe40006000000 */
[----:B------:R-:W-:Y:S02]  /*2ded0*/  SEL R211, RZ, 0x100, !P3 ;  /* 0x00000100ffd37807 */ /* 0x000fe40005800000 */
[----:B------:R-:W-:Y:S02]  /*2dee0*/  ISETP.NE.AND P5, PT, R202, RZ, PT ;  /* 0x000000ffca00720c */ /* 0x000fe40003fa5270 */
[----:B------:R-:W-:Y:S01]  /*2def0*/  ISETP.NE.AND P4, PT, R199, RZ, PT ;  /* 0x000000ffc700720c */ /* 0x000fe20003f85270 */
[----:B------:R-:W1:Y:S01]  /*2df00*/  @P1 LDC.64 R20, c[0x0][0x3a0] ;  /* 0x0000e800ff141b82 */ /* 0x000e620000000a00 */
[----:B------:R-:W-:Y:S01]  /*2df10*/  ISETP.NE.AND P3, PT, R203, RZ, PT ;  /* 0x000000ffcb00720c */ /* 0x000fe20003f65270 */
[----:B------:R-:W-:Y:S01]  /*2df20*/  IMAD.WIDE.U32 R202, R200, 0x8, R206 ;  /* 0x00000008c8ca7825 */ /* 0x000fe200078e00ce */
[----:B------:R-:W-:-:S02]  /*2df30*/  SEL R26, RZ, 0x10000, !P4 ;  /* 0x00010000ff1a7807 */ /* 0x000fc40006000000 */
[----:B------:R-:W-:Y:S02]  /*2df40*/  SEL R17, RZ, 0x1000000, !P3 ;  /* 0x01000000ff117807 */ /* 0x000fe40005800000 */
[----:B------:R-:W-:Y:S02]  /*2df50*/  SEL R25, RZ, 0x100, !P5 ;  /* 0x00000100ff197807 */ /* 0x000fe40006800000 */
[----:B------:R-:W-:Y:S01]  /*2df60*/  ISETP.NE.AND P6, PT, R198, RZ, PT ;  /* 0x000000ffc600720c */ /* 0x000fe20003fc5270 */
[----:B------:R-:W-:Y:S01]  /*2df70*/  IMAD.WIDE.U32 R198, R200, 0x20, R208 ;  /* 0x00000020c8c67825 */ /* 0x000fe200078e00d0 */
[----:B------:R-:W-:Y:S02]  /*2df80*/  LOP3.LUT R211, R211, R27, R28, 0xfe, !PT ;  /* 0x0000001bd3d37212 */ /* 0x000fe400078efe1c */
[----:B------:R-:W-:Y:S02]  /*2df90*/  LOP3.LUT R25, R25, R17, R26, 0xfe, !PT ;  /* 0x0000001119197212 */ /* 0x000fe400078efe1a */
[----:B------:R-:W-:Y:S01]  /*2dfa0*/  SEL R210, RZ, 0x1, !P2 ;  /* 0x00000001ffd27807 */ /* 0x000fe20005000000 */
[----:B------:R2:W-:Y:S01]  /*2dfb0*/  STG.E.128 desc[UR8][R198.64], R36 ;  /* 0x00000024c6007986 */ /* 0x0005e2000c101d08 */
[----:B------:R-:W-:-:S02]  /*2dfc0*/  SEL R26, RZ, 0x1, !P6 ;  /* 0x00000001ff1a7807 */ /* 0x000fc40007000000 */
[----:B------:R-:W-:Y:S01]  /*2dfd0*/  LOP3.LUT R211, R211, R210, RZ, 0xfc, !PT ;  /* 0x000000d2d3d37212 */ /* 0x000fe200078efcff */
[----:B------:R2:W-:Y:S01]  /*2dfe0*/  STG.E.128 desc[UR8][R198.64+0x10], R32 ;  /* 0x00001020c6007986 */ /* 0x0005e2000c101d08 */
        /* <DEDUP_REMOVED lines=27> */
.L_x_19856:
[----:B------:R1:W5:Y:S04]  /*2e1a0*/  @P0 LDG.E.128 R80, desc[UR8][R28.64] ;  /* 0x000000081c500981 */ /* 0x000368000c1e1d00 */
[----:B------:R1:W5:Y:S04]  /*2e1b0*/  @P1 LDG.E.128 R76, desc[UR8][R30.64] ;  /* 0x000000081e4c1981 */ /* 0x000368000c1e1d00 */
[----:B------:R1:W5:Y:S04]  /*2e1c0*/  @P1 LDG.E.128 R72, desc[UR8][R30.64+0x10] ;  /* 0x000010081e481981 */ /* 0x000368000c1e1d00 */
[----:B0-----:R1:W5:Y:S01]  /*2e1d0*/  LDG.E.128 R20, desc[UR8][R26.64] ;  /* 0x000000081a147981 */ /* 0x001362000c1e1d00 */
        /* <DEDUP_REMOVED lines=16> */
.L_x_19859:
        /* <DEDUP_REMOVED lines=12> */
.L_x_19860:
        /* <DEDUP_REMOVED lines=59> */
[----:B------:R-:W-:-:S03]  /*2e750*/  IMAD.MOV.U32 R204, RZ, RZ, R12 ;  /* 0x000000ffffcc7224 */ /* 0x000fc600078e000c */
[----:B------:R-:W-:-:S07]  /*2e760*/  LOP3.LUT R4, R9, R10, R13, 0x96, !PT ;  /* 0x0000000a09047212 */ /* 0x000fce00078e960d */
.L_x_19858:
[----:B------:R-:W-:Y:S01]  /*2e770*/  ISETP.NE.AND P2, PT, R11, 0x1, PT ;  /* 0x000000010b00780c */ /* 0x000fe20003f45270 */
[----:B------:R-:W-:Y:S01]  /*2e780*/  IMAD.MOV.U32 R9, RZ, RZ, R8 ;  /* 0x000000ffff097224 */ /* 0x000fe200078e0008 */
[----:B------:R-:W-:Y:S01]  /*2e790*/  I2FP.F32.U32 R10, R7 ;  /* 0x00000007000a7245 */ /* 0x000fe20000201000 */
[----:B-----5:R-:W-:Y:S01]  /*2e7a0*/  HADD2.F32 R7, -RZ, R20.H0_H0 ;  /* 0x20000014ff077230 */ /* 0x020fe20000004100 */
[----:B------:R-:W-:-:S03]  /*2e7b0*/  MOV R12, 0x2 ;  /* 0x00000002000c7802 */ /* 0x000fc60000000f00 */
        /* <DEDUP_REMOVED lines=13> */
.L_x_19862:
        /* <DEDUP_REMOVED lines=12> */
.L_x_19863:
        /* <DEDUP_REMOVED lines=61> */
.L_x_19861:
[----:B------:R-:W-:Y:S01]  /*2ed20*/  I2FP.F32.U32 R10, R9 ;  /* 0x00000009000a7245 */ /* 0x000fe20000201000 */
[----:B------:R-:W-:Y:S01]  /*2ed30*/  HADD2.F32 R9, -RZ, R80.H0_H0 ;  /* 0x20000050ff097230 */ /* 0x000fe20000004100 */
[----:B------:R-:W-:Y:S01]  /*2ed40*/  ISETP.NE.AND P3, PT, R12, 0x1, PT ;  /* 0x000000010c00780c */ /* 0x000fe20003f65270 */
[----:B------:R-:W-:Y:S02]  /*2ed50*/  IMAD.MOV.U32 R11, RZ, RZ, 0x2 ;  /* 0x00000002ff0b7424 */ /* 0x000fe400078e00ff */
[----:B------:R-:W-:Y:S01]  /*2ed60*/  FFMA.FTZ R10, R10, R205, 1.1641532182693481445e-10 ;  /* 0x2f0000000a0a7423 */ /* 0x000fe200000100cd */
[----:B-1----:R-:W-:Y:S01]  /*2ed70*/  FMUL.FTZ R28, R9, UR5 ;  /* 0x00000005091c7c20 */ /* 0x002fe20008410000 */
        /* <DEDUP_REMOVED lines=16> */
.L_x_19865:
        /* <DEDUP_REMOVED lines=12> */
.L_x_19866:
        /* <DEDUP_REMOVED lines=61> */
.L_x_19864:
        /* <DEDUP_REMOVED lines=18> */
.L_x_19868:
        /* <DEDUP_REMOVED lines=12> */
.L_x_19869:
        /* <DEDUP_REMOVED lines=61> */
.L_x_19867:
        /* <DEDUP_REMOVED lines=22> */
.L_x_19871:
        /* <DEDUP_REMOVED lines=12> */
.L_x_19872:
        /* <DEDUP_REMOVED lines=61> */
.L_x_19870:
        /* <DEDUP_REMOVED lines=18> */
.L_x_19874:
        /* <DEDUP_REMOVED lines=12> */
.L_x_19875:
        /* <DEDUP_REMOVED lines=61> */
.L_x_19873:
        /* <DEDUP_REMOVED lines=22> */
.L_x_19877:
        /* <DEDUP_REMOVED lines=12> */
.L_x_19878:
        /* <DEDUP_REMOVED lines=61> */
.L_x_19876:
        /* <DEDUP_REMOVED lines=18> */
.L_x_19880:
        /* <DEDUP_REMOVED lines=12> */
.L_x_19881:
        /* <DEDUP_REMOVED lines=61> */
.L_x_19879:
        /* <DEDUP_REMOVED lines=22> */
.L_x_19883:
        /* <DEDUP_REMOVED lines=12> */
.L_x_19884:
        /* <DEDUP_REMOVED lines=61> */
.L_x_19882:
        /* <DEDUP_REMOVED lines=17> */
.L_x_19886:
        /* <DEDUP_REMOVED lines=12> */
.L_x_19887:
        /* <DEDUP_REMOVED lines=61> */
.L_x_19885:
        /* <DEDUP_REMOVED lines=23> */
.L_x_19889:
        /* <DEDUP_REMOVED lines=12> */
.L_x_19890:
        /* <DEDUP_REMOVED lines=53> */
[----:B------:R-:W-:Y:S01]  /*32110*/  IADD3 R3, PT, PT, R244, -0x700cb87f, RZ ;  /* 0x8ff34781f4037810 */ /* 0x000fe20007ffe0ff */
[----:B------:R-:W-:Y:S01]  /*32120*/  IMAD.MOV.U32 R21, RZ, RZ, RZ ;  /* 0x000000ffff157224 */ /* 0x000fe200078e00ff */
[----:B------:R-:W-:Y:S01]  /*32130*/  MOV R8, R210 ;  /* 0x000000d200087202 */ /* 0x000fe20000000f00 */
[----:B------:R-:W-:Y:S01]  /*32140*/  IMAD.WIDE.U32 R14, R14, -0x2daee0ad, RZ ;  /* 0xd2511f530e0e7825 */ /* 0x000fe200078e00ff */
[----:B------:R-:W-:-:S04]  /*32150*/  LOP3.LUT R3, R3, R26, R211, 0x96, !PT ;  /* 0x0000001a03037212 */ /* 0x000fc800078e96d3 */
[----:B------:R-:W-:Y:S01]  /*32160*/  LOP3.LUT R4, R13, R20, R15, 0x96, !PT ;  /* 0x000000140d047212 */ /* 0x000fe200078e960f */
[----:B------:R-:W-:Y:S01]  /*32170*/  IMAD.MOV.U32 R15, RZ, RZ, R204 ;  /* 0x000000ffff0f7224 */ /* 0x000fe200078e00cc */
[----:B------:R-:W-:-:S07]  /*32180*/  MOV R204, R14 ;  /* 0x0000000e00cc7202 */ /* 0x000fce0000000f00 */
.L_x_19888:
        /* <DEDUP_REMOVED lines=17> */
.L_x_19892:
        /* <DEDUP_REMOVED lines=12> */
.L_x_19893:
        /* <DEDUP_REMOVED lines=58> */
[----:B------:R-:W-:Y:S02]  /*32700*/  LOP3.LUT R4, R21, R20, R15, 0x96, !PT ;  /* 0x0000001415047212 */ /* 0x000fe400078e960f */
[----:B------:R-:W-:Y:S01]  /*32710*/  MOV R15, R204 ;  /* 0x000000cc000f7202 */ /* 0x000fe20000000f00 */
[----:B------:R-:W-:-:S07]  /*32720*/  IMAD.MOV.U32 R204, RZ, RZ, R14 ;  /* 0x000000ffffcc7224 */ /* 0x000fce00078e000e */
.L_x_19891:
        /* <DEDUP_REMOVED lines=23> */
.L_x_19895:
        /* <DEDUP_REMOVED lines=12> */
.L_x_19896:
        /* <DEDUP_REMOVED lines=56> */
[----:B------:R-:W-:-:S03]  /*32ce0*/  LOP3.LUT R3, R3, R26, R211, 0x96, !PT ;  /* 0x0000001a03037212 */ /* 0x000fc600078e96d3 */
[----:B------:R-:W-:Y:S01]  /*32cf0*/  IMAD.MOV.U32 R26, RZ, RZ, RZ ;  /* 0x000000ffff1a7224 */ /* 0x000fe200078e00ff */
[----:B------:R-:W-:Y:S01]  /*32d00*/  LOP3.LUT R4, R21, R20, R15, 0x96, !PT ;  /* 0x0000001415047212 */ /* 0x000fe200078e960f */
[----:B------:R-:W-:Y:S01]  /*32d10*/  IMAD.MOV.U32 R15, RZ, RZ, R204 ;  /* 0x000000ffff0f7224 */ /* 0x000fe200078e00cc */
[----:B------:R-:W-:-:S07]  /*32d20*/  MOV R204, R14 ;  /* 0x0000000e00cc7202 */ /* 0x000fce0000000f00 */
.L_x_19894:
        /* <DEDUP_REMOVED lines=17> */
.L_x_19898:
        /* <DEDUP_REMOVED lines=12> */
.L_x_19899:
        /* <DEDUP_REMOVED lines=61> */
.L_x_19897:
        /* <DEDUP_REMOVED lines=23> */
.L_x_19901:
        /* <DEDUP_REMOVED lines=12> */
.L_x_19902:
        /* <DEDUP_REMOVED lines=61> */
.L_x_19900:
        /* <DEDUP_REMOVED lines=17> */
.L_x_19904:
        /* <DEDUP_REMOVED lines=14> */
.L_x_19905:
        /* <DEDUP_REMOVED lines=47> */
[----:B------:R-:W-:Y:S01]  /*33db0*/  IMAD.WIDE.U32 R210, R27, -0x2daee0ad, RZ ;  /* 0xd2511f531bd27825 */ /* 0x000fe200078e00ff */
[----:B------:R-:W-:-:S03]  /*33dc0*/  IADD3 R27, PT, PT, R245, -0x695add53, RZ ;  /* 0x96a522adf51b7810 */ /* 0x000fc60007ffe0ff */
[----:B------:R-:W-:Y:S01]  /*33dd0*/  IMAD.WIDE.U32 R214, R3, -0x326172a9, RZ ;  /* 0xcd9e8d5703d67825 */ /* 0x000fe200078e00ff */
[C---:B------:R-:W-:Y:S02]  /*33de0*/  IADD3 R3, PT, PT, R244.reuse, -0xe443238, RZ ;  /* 0xf1bbcdc8f4037810 */ /* 0x040fe40007ffe0ff */
[----:B------:R-:W-:Y:S02]  /*33df0*/  LOP3.LUT R22, R21, R22, R211, 0x96, !PT ;  /* 0x0000001615167212 */ /* 0x000fe400078e96d3 */
[----:B------:R-:W-:Y:S01]  /*33e00*/  LOP3.LUT R20, R3, R20, R215, 0x96, !PT ;  /* 0x0000001403147212 */ /* 0x000fe200078e96d7 */
[----:B------:R-:W-:Y:S02]  /*33e10*/  VIADD R3, R244, 0x8ff34781 ;  /* 0x8ff34781f4037836 */ /* 0x000fe40000000000 */
[----:B------:R-:W-:-:S04]  /*33e20*/  IMAD.WIDE.U32 R22, R22, -0x326172a9, RZ ;  /* 0xcd9e8d5716167825 */ /* 0x000fc800078e00ff */
[----:B------:R-:W-:Y:S01]  /*33e30*/  IMAD.WIDE.U32 R20, R20, -0x2daee0ad, RZ ;  /* 0xd2511f5314147825 */ /* 0x000fe200078e00ff */
[----:B------:R-:W-:-:S03]  /*33e40*/  LOP3.LUT R3, R3, R214, R23, 0x96, !PT ;  /* 0x000000d603037212 */ /* 0x000fc600078e9617 */
[----:B------:R-:W-:Y:S01]  /*33e50*/  IMAD.MOV.U32 R8, RZ, RZ, R22 ;  /* 0x000000ffff087224 */ /* 0x000fe200078e0016 */
[----:B------:R-:W-:Y:S02]  /*33e60*/  LOP3.LUT R4, R27, R210, R21, 0x96, !PT ;  /* 0x000000d21b047212 */ /* 0x000fe400078e9615 */
[----:B------:R-:W-:Y:S01]  /*33e70*/  MOV R21, R204 ;  /* 0x000000cc00157202 */ /* 0x000fe20000000f00 */
[----:B------:R-:W-:-:S07]  /*33e80*/  IMAD.MOV.U32 R204, RZ, RZ, R20 ;  /* 0x000000ffffcc7224 */ /* 0x000fce00078e0014 */
.L_x_19903:
[----:B------:R-:W-:Y:S01]  /*33e90*/  I2FP.F32.U32 R20, R21 ;  /* 0x0000001500147245 */ /* 0x000fe20000201000 */
[----:B------:R-:W-:Y:S01]  /*33ea0*/  HADD2.F32 R21, -RZ, R83.H1_H1 ;  /* 0x30000053ff157230 */ /* 0x000fe20000004100 */
[----:B------:R-:W-:-:S03]  /*33eb0*/  FSEL R22, R15, RZ, P5 ;  /* 0x000000ff0f167208 */ /* 0x000fc60002800000 */
        /* <DEDUP_REMOVED lines=8> */
[----:B------:R-:W-:Y:S06]  /*33f40*/  BRA `(.L_x_19906) ;  /* 0x0000002c00c07947 */ /* 0x000fec0003800000 */
.L_x_19857:
        /* <DEDUP_REMOVED lines=15> */
.L_x_19908:
        /* <DEDUP_REMOVED lines=12> */
.L_x_19909:
        /* <DEDUP_REMOVED lines=54> */
[----:B------:R-:W-:-:S03]  /*34460*/  LOP3.LUT R4, R27, R26, R31, 0x96, !PT ;  /* 0x0000001a1b047212 */ /* 0x000fc600078e961f */
[----:B------:R-:W-:Y:S01]  /*34470*/  HFMA2 R26, -RZ, RZ, 0, 0 ;  /* 0x00000000ff1a7431 */ /* 0x000fe200000001ff */
[----:B------:R-:W-:Y:S01]  /*34480*/  MOV R204, R30 ;  /* 0x0000001e00cc7202 */ /* 0x000fe20000000f00 */
[----:B------:R-:W-:Y:S02]  /*34490*/  VIADD R25, R244, 0x8ff34781 ;  /* 0x8ff34781f4197836 */ /* 0x000fe40000000000 */
[----:B------:R-:W-:-:S03]  /*344a0*/  IMAD.MOV.U32 R8, RZ, RZ, R198 ;  /* 0x000000ffff087224 */ /* 0x000fc600078e00c6 */
[----:B------:R-:W-:Y:S01]  /*344b0*/  LOP3.LUT R3, R25, R28, R199, 0x96, !PT ;  /* 0x0000001c19037212 */ /* 0x000fe200078e96c7 */
[----:B------:R-:W-:-:S07]  /*344c0*/  IMAD.MOV.U32 R25, RZ, RZ, R24 ;  /* 0x000000ffff197224 */ /* 0x000fce00078e0018 */
.L_x_19907:
[----:B------:R-:W-:Y:S01]  /*344d0*/  ISETP.NE.AND P2, PT, R26, 0x1, PT ;  /* 0x000000011a00780c */ /* 0x000fe20003f45270 */
[----:B------:R-:W-:Y:S01]  /*344e0*/  IMAD.MOV.U32 R27, RZ, RZ, 0x2 ;  /* 0x00000002ff1b7424 */ /* 0x000fe200078e00ff */
[----:B------:R-:W-:Y:S02]  /*344f0*/  I2FP.F32.U32 R24, R25 ;  /* 0x0000001900187245 */ /* 0x000fe40000201000 */
[----:B------:R-:W-:-:S03]  /*34500*/  MOV R25, R8 ;  /* 0x0000000800197202 */ /* 0x000fc60000000f00 */
[----:B------:R-:W-:-:S05]  /*34510*/  FFMA.FTZ R24, R24, R205, 1.1641532182693481445e-10 ;  /* 0x2f00000018187423 */ /* 0x000fca00000100cd */
[----:B------:R-:W-:Y:S01]  /*34520*/  FSETP.LE.FTZ.AND P3, PT, R24, UR4, PT ;  /* 0x0000000418007c0b */ /* 0x000fe2000bf73000 */
[----:B-----5:R-:W-:-:S03]  /*34530*/  HADD2.F32 R24, -RZ, R20.H0_H0 ;  /* 0x20000014ff187230 */ /* 0x020fc60000004100 */
        /* <DEDUP_REMOVED lines=10> */
.L_x_19911:
        /* <DEDUP_REMOVED lines=12> */
.L_x_19912:
        /* <DEDUP_REMOVED lines=61> */
.L_x_19910:
        /* <DEDUP_REMOVED lines=17> */
.L_x_19914:
        /* <DEDUP_REMOVED lines=12> */
.L_x_19915:
        /* <DEDUP_REMOVED lines=57> */
[----:B------:R-:W-:Y:S01]  /*34fd0*/  MOV R25, R204 ;  /* 0x000000cc00197202 */ /* 0x000fe20000000f00 */
[----:B------:R-:W-:Y:S01]  /*34fe0*/  IMAD.MOV.U32 R8, RZ, RZ, R210 ;  /* 0x000000ffff087224 */ /* 0x000fe200078e00d2 */
[----:B------:R-:W-:Y:S01]  /*34ff0*/  LOP3.LUT R3, R3, R30, R211, 0x96, !PT ;  /* 0x0000001e03037212 */ /* 0x000fe200078e96d3 */
[----:B------:R-:W-:-:S07]  /*35000*/  IMAD.MOV.U32 R204, RZ, RZ, R26 ;  /* 0x000000ffffcc7224 */ /* 0x000fce00078e001a */
.L_x_19913:
[----:B------:R-:W-:Y:S01]  /*35010*/  ISETP.NE.AND P2, PT, R28, 0x1, PT ;  /* 0x000000011c00780c */ /* 0x000fe20003f45270 */
[----:B------:R-:W-:Y:S01]  /*35020*/  IMAD.MOV.U32 R29, RZ, RZ, 0x2 ;  /* 0x00000002ff1d7424 */ /* 0x000fe200078e00ff */
[----:B------:R-:W-:Y:S01]  /*35030*/  I2FP.F32.U32 R26, R25 ;  /* 0x00000019001a7245 */ /* 0x000fe20000201000 */
[----:B------:R-:W-:Y:S01]  /*35040*/  HADD2.F32 R25, -RZ, R21.H0_H0 ;  /* 0x20000015ff197230 */ /* 0x000fe20000004100 */
        /* <DEDUP_REMOVED lines=13> */
.L_x_19917:
        /* <DEDUP_REMOVED lines=12> */
.L_x_19918:
        /* <DEDUP_REMOVED lines=61> */
.L_x_19916:
        /* <DEDUP_REMOVED lines=17> */
.L_x_19920:
        /* <DEDUP_REMOVED lines=12> */
.L_x_19921:
        /* <DEDUP_REMOVED lines=61> */
.L_x_19919:
        /* <DEDUP_REMOVED lines=16> */
.L_x_19923:
        /* <DEDUP_REMOVED lines=12> */
.L_x_19924:
        /* <DEDUP_REMOVED lines=61> */
.L_x_19922:
        /* <DEDUP_REMOVED lines=16> */
.L_x_19926:
        /* <DEDUP_REMOVED lines=12> */
.L_x_19927:
        /* <DEDUP_REMOVED lines=60> */
[----:B------:R-:W-:-:S07]  /*36660*/  HFMA2 R30, -RZ, RZ, 0, 0 ;  /* 0x00000000ff1e7431 */ /* 0x000fce00000001ff */
.L_x_19925:
        /* <DEDUP_REMOVED lines=16> */
.L_x_19929:
        /* <DEDUP_REMOVED lines=12> */
.L_x_19930:
        /* <DEDUP_REMOVED lines=39> */
[----:B------:R-:W-:Y:S01]  /*36aa0*/  VIADD R3, R244, 0xb54cda56 ;  /* 0xb54cda56f4037836 */ /* 0x000fe20000000000 */
[----:B------:R-:W-:Y:S01]  /*36ab0*/  IADD3 R31, PT, PT, R245, -0x24c28bd8, RZ ;  /* 0xdb3d7428f51f7810 */ /* 0x000fe20007ffe0ff */
        /* <DEDUP_REMOVED lines=20> */
.L_x_19928:
[----:B------:R-:W-:Y:S02]  /*36c00*/  HADD2.F32 R28, -RZ, R23.H1_H1 ;  /* 0x30000017ff1c7230 */ /* 0x000fe40000004100 */
[----:B------:R-:W-:Y:S01]  /*36c10*/  FMUL.FTZ R23, R26, UR5 ;  /* 0x000000051a177c20 */ /* 0x000fe20008410000 */
[----:B------:R-:W-:Y:S01]  /*36c20*/  P2R R31, PR, RZ, 0x2 ;  /* 0x00000002ff1f7803 */ /* 0x000fe20000000000 */
[----:B------:R-:W-:Y:S01]  /*36c30*/  FMUL.FTZ R24, R24, UR5 ;  /* 0x0000000518187c20 */ /* 0x000fe20008410000 */
[----:B------:R-:W-:Y:S01]  /*36c40*/  I2FP.F32.U32 R26, R29 ;  /* 0x0000001d001a7245 */ /* 0x000fe20000201000 */
[----:B------:R-:W-:Y:S01]  /*36c50*/  FMUL.FTZ R30, R25, UR5 ;  /* 0x00000005191e7c20 */ /* 0x000fe20008410000 */
        /* <DEDUP_REMOVED lines=12> */
[----:B------:R-:W-:Y:S02]  /*36d20*/  ISETP.NE.AND P0, PT, R202, RZ, PT ;  /* 0x000000ffca00720c */ /* 0x000fe40003f05270 */
        /* <DEDUP_REMOVED lines=18> */
.L_x_19906:
[----:B------:R-:W-:Y:S01]  /*36e50*/  ISETP.NE.AND P6, PT, R198, RZ, PT ;  /* 0x000000ffc600720c */ /* 0x000fe20003fc5270 */
[----:B------:R-:W0:Y:S01]  /*36e60*/  @P0 LDC.64 R20, c[0x0][0x398] ;  /* 0x0000e600ff140b82 */ /* 0x000e220000000a00 */
[----:B------:R-:W-:Y:S02]  /*36e70*/  SEL R211, RZ, 0x1000000, !P5 ;  /* 0x01000000ffd37807 */ /* 0x000fe40006800000 */
[----:B------:R-:W-:Y:S02]  /*36e80*/  SEL R198, RZ, 0x10000, !P4 ;  /* 0x00010000ffc67807 */ /* 0x000fe40006000000 */
[----:B------:R-:W-:Y:S02]  /*36e90*/  SEL R215, RZ, 0x100, !P3 ;  /* 0x00000100ffd77807 */ /* 0x000fe40005800000 */
        /* <DEDUP_REMOVED lines=9> */
[----:B------:R-:W-:-:S02]  /*36f30*/  SEL R214, RZ, 0x1, !P2 ;  /* 0x00000001ffd67807 */ /* 0x000fc40005000000 */
[----:B------:R-:W-:Y:S02]  /*36f40*/  LOP3.LUT R202, R202, R210, R203, 0xfe, !PT ;  /* 0x000000d2caca7212 */ /* 0x000fe400078efecb */
[----:B------:R-:W-:Y:S01]  /*36f50*/  SEL R211, RZ, 0x1, !P6 ;  /* 0x00000001ffd37807 */ /* 0x000fe20007000000 */
[----:B------:R2:W-:Y:S01]  /*36f60*/  STG.E.128 desc[UR8][R198.64], R28 ;  /* 0x0000001cc6007986 */ /* 0x0005e2000c101d08 */
[----:B------:R-:W-:Y:S02]  /*36f70*/  LOP3.LUT R215, R215, R214, RZ, 0xfc, !PT ;  /* 0x000000d6d7d77212 */ /* 0x000fe400078efcff */
[----:B------:R-:W-:Y:S01]  /*36f80*/  LOP3.LUT R214, R202, R211, RZ, 0xfc, !PT ;  /* 0x000000d3cad67212 */ /* 0x000fe200078efcff */
[----:B------:R-:W-:Y:S01]  /*36f90*/  IMAD.WIDE.U32 R210, R17, 0x8, R206 ;  /* 0x0000000811d27825 */ /* 0x000fe200078e00ce */
        /* <DEDUP_REMOVED lines=27> */
.L_x_19931:
        /* <DEDUP_REMOVED lines=20> */
.L_x_19934:
        /* <DEDUP_REMOVED lines=12> */
.L_x_19935:
        /* <DEDUP_REMOVED lines=61> */
.L_x_19933:
        /* <DEDUP_REMOVED lines=18> */
.L_x_19937:
        /* <DEDUP_REMOVED lines=12> */
.L_x_19938:
        /* <DEDUP_REMOVED lines=61> */
.L_x_19936:
        /* <DEDUP_REMOVED lines=22> */
.L_x_19940:
        /* <DEDUP_REMOVED lines=12> */
.L_x_19941:
        /* <DEDUP_REMOVED lines=61> */
.L_x_19939:
        /* <DEDUP_REMOVED lines=18> */
.L_x_19943:
        /* <DEDUP_REMOVED lines=12> */
.L_x_19944:
        /* <DEDUP_REMOVED lines=61> */
.L_x_19942:
        /* <DEDUP_REMOVED lines=22> */
.L_x_19946:
        /* <DEDUP_REMOVED lines=12> */
.L_x_19947:
        /* <DEDUP_REMOVED lines=61> */
.L_x_19945:
        /* <DEDUP_REMOVED lines=18> */
.L_x_19949:
        /* <DEDUP_REMOVED lines=12> */
.L_x_19950:
        /* <DEDUP_REMOVED lines=61> */
.L_x_19948:
        /* <DEDUP_REMOVED lines=22> */
.L_x_19952:
        /* <DEDUP_REMOVED lines=12> */
.L_x_19953:
        /* <DEDUP_REMOVED lines=61> */
.L_x_19951:
[----:B------:R-:W-:Y:S01]  /*39a00*/  ISETP.NE.AND P2, PT, R15, 0x1, PT ;  /* 0x000000010f00780c */ /* 0x000fe20003f45270 */
[----:B------:R-:W-:Y:S01]  /*39a10*/  HFMA2 R14, -RZ, RZ, 0, 1.1920928955078125e-07 ;  /* 0x00000002ff0e7431 */ /* 0x000fe200000001ff */
[----:B------:R-:W-:Y:S01]  /*39a20*/  I2FP.F32.U32 R12, R11 ;  /* 0x0000000b000c7245 */ /* 0x000fe20000201000 */
[----:B------:R-:W-:Y:S02]  /*39a30*/  HADD2.F32 R11, -RZ, R197.H1_H1 ;  /* 0x300000c5ff0b7230 */ /* 0x000fe40000004100 */
        /* <DEDUP_REMOVED lines=14> */
.L_x_19955:
        /* <DEDUP_REMOVED lines=12> */
.L_x_19956:
        /* <DEDUP_REMOVED lines=33> */
[----:B------:R-:W-:Y:S01]  /*39df0*/  LOP3.LUT R3, R3, R196, R15, 0x96, !PT ;  /* 0x000000c403037212 */ /* 0x000fe200078e960f */
[----:B------:R-:W-:Y:S02]  /*39e00*/  VIADD R15, R244, 0x5384540f ;  /* 0x5384540ff40f7836 */ /* 0x000fe40000000000 */
[----:B------:R-:W-:-:S04]  /*39e10*/  IMAD.WIDE.U32 R196, R23, -0x2daee0ad, RZ ;  /* 0xd2511f5317c47825 */ /* 0x000fc800078e00ff */
[----:B------:R-:W-:Y:S01]  /*39e20*/  IMAD.WIDE.U32 R216, R3, -0x326172a9, RZ ;  /* 0xcd9e8d5703d87825 */ /* 0x000fe200078e00ff */
[----:B------:R-:W-:Y:S02]  /*39e30*/  IADD3 R3, PT, PT, R244, -0x4ab325aa, RZ ;  /* 0xb54cda56f4037810 */ /* 0x000fe40007ffe0ff */
[----:B------:R-:W-:Y:S02]  /*39e40*/  LOP3.LUT R13, R13, R14, R197, 0x96, !PT ;  /* 0x0000000e0d0d7212 */ /* 0x000fe400078e96c5 */
        /* <DEDUP_REMOVED lines=17> */
[----:B------:R-:W-:Y:S01]  /*39f60*/  HFMA2 R14, -RZ, RZ, 0, 0 ;  /* 0x00000000ff0e7431 */ /* 0x000fe200000001ff */
[----:B------:R-:W-:Y:S01]  /*39f70*/  MOV R13, R202 ;  /* 0x000000ca000d7202 */ /* 0x000fe20000000f00 */
[----:B------:R-:W-:Y:S01]  /*39f80*/  IMAD.MOV.U32 R8, RZ, RZ, R216 ;  /* 0x000000ffff087224 */ /* 0x000fe200078e00d8 */
[----:B------:R-:W-:Y:S01]  /*39f90*/  LOP3.LUT R3, R3, R196, R217, 0x96, !PT ;  /* 0x000000c403037212 */ /* 0x000fe200078e96d9 */
[----:B------:R-:W-:-:S07]  /*39fa0*/  IMAD.MOV.U32 R202, RZ, RZ, R12 ;  /* 0x000000ffffca7224 */ /* 0x000fce00078e000c */
.L_x_19954:
        /* <DEDUP_REMOVED lines=22> */
.L_x_19958:
        /* <DEDUP_REMOVED lines=12> */
.L_x_19959:
        /* <DEDUP_REMOVED lines=61> */
.L_x_19957:
[----:B------:R-:W-:Y:S01]  /*3a5a0*/  ISETP.NE.AND P3, PT, R196, 0x1, PT ;  /* 0x00000001c400780c */ /* 0x000fe20003f65270 */
[----:B------:R-:W-:Y:S01]  /*3a5b0*/  HFMA2 R197, -RZ, RZ, 0, 1.1920928955078125e-07 ;  /* 0x00000002ffc57431 */ /* 0x000fe200000001ff */
[----:B------:R-:W-:Y:S01]  /*3a5c0*/  I2FP.F32.U32 R12, R13 ;  /* 0x0000000d000c7245 */ /* 0x000fe20000201000 */
[----:B------:R-:W-:Y:S02]  /*3a5d0*/  HADD2.F32 R13, -RZ, R198.H0_H0 ;  /* 0x200000c6ff0d7230 */ /* 0x000fe40000004100 */
        /* <DEDUP_REMOVED lines=13> */
.L_x_19961:
        /* <DEDUP_REMOVED lines=12> */
.L_x_19962:
        /* <DEDUP_REMOVED lines=61> */
.L_x_19960:
        /* <DEDUP_REMOVED lines=23> */
.L_x_19964:
        /* <DEDUP_REMOVED lines=12> */
.L_x_19965:
        /* <DEDUP_REMOVED lines=61> */
.L_x_19963:
        /* <DEDUP_REMOVED lines=17> */
.L_x_19967:
        /* <DEDUP_REMOVED lines=12> */
.L_x_19968:
        /* <DEDUP_REMOVED lines=61> */
.L_x_19966:
        /* <DEDUP_REMOVED lines=23> */
.L_x_19970:
        /* <DEDUP_REMOVED lines=12> */
.L_x_19971:
        /* <DEDUP_REMOVED lines=61> */
.L_x_19969:
[----:B------:R-:W-:Y:S01]  /*3bce0*/  ISETP.NE.AND P5, PT, R204, 0x1, PT ;  /* 0x00000001cc00780c */ /* 0x000fe20003fa5270 */
[----:B------:R-:W-:Y:S01]  /*3bcf0*/  HADD2.F32 R198, -RZ, R199.H0_H0 ;  /* 0x200000c7ffc67230 */ /* 0x000fe20000004100 */
        /* <DEDUP_REMOVED lines=15> */
.L_x_19973:
        /* <DEDUP_REMOVED lines=12> */
.L_x_19974:
        /* <DEDUP_REMOVED lines=53> */
[----:B------:R-:W-:Y:S02]  /*3c200*/  HFMA2 R215, -RZ, RZ, 0, 0 ;  /* 0x00000000ffd77431 */ /* 0x000fe400000001ff */
[----:B------:R-:W-:-:S04]  /*3c210*/  IMAD.WIDE.U32 R216, R216, -0x2daee0ad, RZ ;  /* 0xd2511f53d8d87825 */ /* 0x000fc800078e00ff */
[----:B------:R-:W-:Y:S01]  /*3c220*/  VIADD R3, R244, 0x8ff34781 ;  /* 0x8ff34781f4037836 */ /* 0x000fe20000000000 */
[----:B------:R-:W-:Y:S01]  /*3c230*/  LOP3.LUT R4, R15, R14, R217, 0x96, !PT ;  /* 0x0000000e0f047212 */ /* 0x000fe200078e96d9 */
[----:B------:R-:W-:Y:S01]  /*3c240*/  IMAD.MOV.U32 R8, RZ, RZ, R220 ;  /* 0x000000ffff087224 */ /* 0x000fe200078e00dc */
[----:B------:R-:W-:Y:S01]  /*3c250*/  MOV R15, R202 ;  /* 0x000000ca000f7202 */ /* 0x000fe20000000f00 */
[----:B------:R-:W-:Y:S01]  /*3c260*/  IMAD.MOV.U32 R202, RZ, RZ, R216 ;  /* 0x000000ffffca7224 */ /* 0x000fe200078e00d8 */
[----:B------:R-:W-:-:S07]  /*3c270*/  LOP3.LUT R3, R3, R218, R221, 0x96, !PT ;  /* 0x000000da03037212 */ /* 0x000fce00078e96dd */
.L_x_19972:
        /* <DEDUP_REMOVED lines=22> */
.L_x_19976:
        /* <DEDUP_REMOVED lines=12> */
.L_x_19977:
        /* <DEDUP_REMOVED lines=61> */
.L_x_19975:
[----:B------:R-:W-:Y:S01]  /*3c870*/  ISETP.NE.AND P6, PT, R216, 0x1, PT ;  /* 0x00000001d800780c */ /* 0x000fe20003fc5270 */
[----:B------:R-:W-:Y:S01]  /*3c880*/  IMAD.MOV.U32 R215, RZ, RZ, R8 ;  /* 0x000000ffffd77224 */ /* 0x000fe200078e0008 */
[----:B------:R-:W-:Y:S01]  /*3c890*/  I2FP.F32.U32 R204, R15 ;  /* 0x0000000f00cc7245 */ /* 0x000fe20000201000 */
[----:B------:R-:W-:-:S04]  /*3c8a0*/  HADD2.F32 R15, -RZ, R199.H1_H1 ;  /* 0x300000c7ff0f7230 */ /* 0x000fc80000004100 */
[----:B------:R-:W-:Y:S01]  /*3c8b0*/  FFMA.FTZ R199, R204, R205, 1.1641532182693481445e-10 ;  /* 0x2f000000ccc77423 */ /* 0x000fe200000100cd */
[----:B------:R-:W-:Y:S01]  /*3c8c0*/  FMUL.FTZ R15, R15, UR5 ;  /* 0x000000050f0f7c20 */ /* 0x000fe20008410000 */
[----:B------:R-:W-:-:S03]  /*3c8d0*/  HFMA2 R204, -RZ, RZ, 0, 1.1920928955078125e-07 ;  /* 0x00000002ffcc7431 */ /* 0x000fc600000001ff */
        /* <DEDUP_REMOVED lines=10> */
.L_x_19979:
        /* <DEDUP_REMOVED lines=14> */
.L_x_19980:
        /* <DEDUP_REMOVED lines=61> */
.L_x_19978:
        /* <DEDUP_REMOVED lines=12> */
.L_x_19932:
        /* <DEDUP_REMOVED lines=15> */
.L_x_19983:
        /* <DEDUP_REMOVED lines=12> */
.L_x_19984:
        /* <DEDUP_REMOVED lines=61> */
.L_x_19982:
        /* <DEDUP_REMOVED lines=17> */
.L_x_19986:
        /* <DEDUP_REMOVED lines=12> */
.L_x_19987:
        /* <DEDUP_REMOVED lines=61> */
.L_x_19985:
        /* <DEDUP_REMOVED lines=17> */
.L_x_19989:
        /* <DEDUP_REMOVED lines=12> */
.L_x_19990:
        /* <DEDUP_REMOVED lines=57> */
[----:B------:R-:W-:Y:S01]  /*3df70*/  MOV R21, R202 ;  /* 0x000000ca00157202 */ /* 0x000fe20000000f00 */
[----:B------:R-:W-:Y:S01]  /*3df80*/  IMAD.MOV.U32 R8, RZ, RZ, R216 ;  /* 0x000000ffff087224 */ /* 0x000fe200078e00d8 */
[----:B------:R-:W-:Y:S01]  /*3df90*/  LOP3.LUT R3, R3, R218, R217, 0x96, !PT ;  /* 0x000000da03037212 */ /* 0x000fe200078e96d9 */
[----:B------:R-:W-:-:S07]  /*3dfa0*/  IMAD.MOV.U32 R202, RZ, RZ, R22 ;  /* 0x000000ffffca7224 */ /* 0x000fce00078e0016 */
.L_x_19988:
        /* <DEDUP_REMOVED lines=17> */
.L_x_19992:
        /* <DEDUP_REMOVED lines=12> */
.L_x_19993:
        /* <DEDUP_REMOVED lines=61> */
.L_x_19991:
        /* <DEDUP_REMOVED lines=17> */
.L_x_19995:
        /* <DEDUP_REMOVED lines=12> */
.L_x_19996:
        /* <DEDUP_REMOVED lines=61> */
.L_x_19994:
        /* <DEDUP_REMOVED lines=16> */
.L_x_19998:
        /* <DEDUP_REMOVED lines=12> */
.L_x_19999:
        /* <DEDUP_REMOVED lines=61> */
.L_x_19997:
        /* <DEDUP_REMOVED lines=16> */
.L_x_20001:
        /* <DEDUP_REMOVED lines=12> */
.L_x_20002:
        /* <DEDUP_REMOVED lines=53> */
[----:B------:R-:W-:-:S03]  /*3f590*/  IADD3 R23, PT, PT, R245, -0x695add53, RZ ;  /* 0x96a522adf5177810 */ /* 0x000fc60007ffe0ff */
[----:B------:R-:W-:Y:S01]  /*3f5a0*/  IMAD.WIDE.U32 R220, R220, -0x326172a9, RZ ;  /* 0xcd9e8d57dcdc7825 */ /* 0x000fe200078e00ff */
[----:B------:R-:W-:Y:S02]  /*3f5b0*/  LOP3.LUT R4, R23, R218, R217, 0x96, !PT ;  /* 0x000000da17047212 */ /* 0x000fe400078e96d9 */
[----:B------:R-:W-:Y:S01]  /*3f5c0*/  MOV R23, R202 ;  /* 0x000000ca00177202 */ /* 0x000fe20000000f00 */
[----:B------:R-:W-:Y:S02]  /*3f5d0*/  IMAD.MOV.U32 R202, RZ, RZ, R216 ;  /* 0x000000ffffca7224 */ /* 0x000fe400078e00d8 */
[----:B------:R-:W-:Y:S01]  /*3f5e0*/  HFMA2 R216, -RZ, RZ, 0, 0 ;  /* 0x00000000ffd87431 */ /* 0x000fe200000001ff */
[----:B------:R-:W-:Y:S01]  /*3f5f0*/  LOP3.LUT R3, R3, R222, R221, 0x96, !PT ;  /* 0x000000de03037212 */ /* 0x000fe200078e96dd */
[----:B------:R-:W-:-:S07]  /*3f600*/  IMAD.MOV.U32 R8, RZ, RZ, R220 ;  /* 0x000000ffff087224 */ /* 0x000fce00078e00dc */
.L_x_20000:
[----:B------:R-:W-:Y:S02]  /*3f610*/  ISETP.NE.AND P5, PT, R216, 0x1, PT ;  /* 0x00000001d800780c */ /* 0x000fe40003fa5270 */
[----:B------:R-:W-:Y:S01]  /*3f620*/  I2FP.F32.U32 R204, R23 ;  /* 0x0000001700cc7245 */ /* 0x000fe20000201000 */
[----:B------:R-:W-:Y:S01]  /*3f630*/  HADD2.F32 R23, -RZ, R199.H0_H0 ;  /* 0x200000c7ff177230 */ /* 0x000fe20000004100 */
[----:B------:R-:W-:-:S03]  /*3f640*/  MOV R217, R8 ;  /* 0x0000000800d97202 */ /* 0x000fc60000000f00 */
[----:B------:R-:W-:Y:S01]  /*3f650*/  FFMA.FTZ R215, R204, R205, 1.1641532182693481445e-10 ;  /* 0x2f000000ccd77423 */ /* 0x000fe200000100cd */
[----:B------:R-:W-:-:S04]  /*3f660*/  IMAD.MOV.U32 R204, RZ, RZ, 0x2 ;  /* 0x00000002ffcc7424 */ /* 0x000fc800078e00ff */
        /* <DEDUP_REMOVED lines=10> */
.L_x_20004:
        /* <DEDUP_REMOVED lines=12> */
.L_x_20005:
        /* <DEDUP_REMOVED lines=61> */
.L_x_20003:
[----:B------:R-:W-:Y:S01]  /*3fba0*/  P2R R218, PR, RZ, 0x2 ;  /* 0x00000002ffda7803 */ /* 0x000fe20000000000 */
[----:B------:R-:W-:Y:S01]  /*3fbb0*/  FMUL.FTZ R20, R20, UR5 ;  /* 0x0000000514147c20 */ /* 0x000fe20008410000 */
[----:B------:R-:W-:Y:S01]  /*3fbc0*/  I2FP.F32.U32 R216, R217 ;  /* 0x000000d900d87245 */ /* 0x000fe20000201000 */
[----:B------:R-:W-:Y:S01]  /*3fbd0*/  FMUL.FTZ R23, R23, UR5 ;  /* 0x0000000517177c20 */ /* 0x000fe20008410000 */
[----:B------:R-:W-:Y:S01]  /*3fbe0*/  ISETP.NE.AND P1, PT, R210, RZ, PT ;  /* 0x000000ffd200720c */ /* 0x000fe20003f25270 */
[----:B------:R-:W-:Y:S02]  /*3fbf0*/  HADD2.F32 R217, -RZ, R199.H1_H1 ;  /* 0x300000c7ffd97230 */ /* 0x000fe40000004100 */
        /* <DEDUP_REMOVED lines=9> */
[----:B------:R-:W-:Y:S01]  /*3fc90*/  FSEL R198, R23, RZ, P4 ;  /* 0x000000ff17c67208 */ /* 0x000fe20002000000 */
[----:B------:R-:W-:Y:S01]  /*3fca0*/  FMUL.FTZ R22, R21, UR5 ;  /* 0x0000000515167c20 */ /* 0x000fe20008410000 */
[----:B------:R-:W-:Y:S01]  /*3fcb0*/  ISETP.NE.AND P0, PT, R212, RZ, PT ;  /* 0x000000ffd400720c */ /* 0x000fe20003f05270 */
[----:B------:R-:W-:Y:S01]  /*3fcc0*/  FMUL.FTZ R217, R217, UR5 ;  /* 0x00000005d9d97c20 */ /* 0x000fe20008410000 */
[----:B------:R-:W-:-:S02]  /*3fcd0*/  FSEL R23, R215, RZ, P5 ;  /* 0x000000ffd7177208 */ /* 0x000fc40002800000 */
[----:B------:R-:W-:Y:S02]  /*3fce0*/  ISETP.NE.AND P6, PT, R211, RZ, PT ;  /* 0x000000ffd300720c */ /* 0x000fe40003fc5270 */
[----:B------:R-:W-:Y:S01]  /*3fcf0*/  FSETP.GTU.FTZ.AND P5, PT, R216, UR4, PT ;  /* 0x00000004d8007c0b */ /* 0x000fe2000bfbc000 */
        /* <DEDUP_REMOVED lines=15> */
.L_x_19981:
[----:B------:R-:W-:Y:S01]  /*3fdf0*/  ISETP.NE.AND P6, PT, R212, RZ, PT ;  /* 0x000000ffd400720c */ /* 0x000fe20003fc5270 */
[----:B------:R-:W-:Y:S01]  /*3fe00*/  FADD.FTZ R212, RZ, R64 ;  /* 0x00000040ffd47221 */ /* 0x000fe20000010000 */
[----:B------:R-:W-:Y:S01]  /*3fe10*/  SEL R205, RZ, 0x1000000, !P5 ;  /* 0x01000000ffcd7807 */ /* 0x000fe20006800000 */
[----:B------:R-:W-:Y:S01]  /*3fe20*/  IMAD.WIDE.U32 R208, R203, 0x20, R208 ;  /* 0x00000020cbd07825 */ /* 0x000fe200078e00d0 */
[----:B------:R-:W-:-:S03]  /*3fe30*/  ISETP.NE.AND P5, PT, R211, RZ, PT ;  /* 0x000000ffd300720c */ /* 0x000fc60003fa5270 */
[----:B------:R-:W-:Y:S01]  /*3fe40*/  FADD.FTZ R211, R212, R65 ;  /* 0x00000041d4d37221 */ /* 0x000fe20000010000 */
[----:B------:R-:W-:Y:S01]  /*3fe50*/  ISETP.NE.AND P1, PT, R210, RZ, PT ;  /* 0x000000ffd200720c */ /* 0x000fe20003f25270 */
[----:B------:R-:W-:Y:S01]  /*3fe60*/  IMAD.WIDE.U32 R206, R203, 0x8, R206 ;  /* 0x00000008cbce7825 */ /* 0x000fe200078e00ce */
[----:B------:R-:W-:-:S03]  /*3fe70*/  SEL R210, RZ, 0x10000, !P4 ;  /* 0x00010000ffd27807 */ /* 0x000fc60006000000 */
[----:B------:R-:W-:Y:S01]  /*3fe80*/  FADD.FTZ R212, R211, R66 ;  /* 0x00000042d3d47221 */ /* 0x000fe20000010000 */
[----:B------:R-:W-:Y:S01]  /*3fe90*/  ISETP.NE.AND P4, PT, R214, RZ, PT ;  /* 0x000000ffd600720c */ /* 0x000fe20003f85270 */
        /* <DEDUP_REMOVED lines=59> */
[----:B------:R-:W-:-:S03]  /*40250*/  SEL R211, RZ, 0x1, !P2 ;  /* 0x00000001ffd37807 */ /* 0x000fc60005000000 */
[----:B------:R-:W-:Y:S01]  /*40260*/  FADD.FTZ R205, R210, R197 ;  /* 0x000000c5d2cd7221 */ /* 0x000fe20000010000 */
[----:B------:R-:W-:Y:S02]  /*40270*/  LOP3.LUT R211, R218, R211, RZ, 0xfc, !PT ;  /* 0x000000d3dad37212 */ /* 0x000fe400078efcff */
[----:B------:R-:W-:Y:S01]  /*40280*/  LOP3.LUT R210, R212, R215, RZ, 0xfc, !PT ;  /* 0x000000d7d4d27212 */ /* 0x000fe200078efcff */
[----:B------:R-:W-:-:S04]  /*40290*/  FADD.FTZ R212, R205, R198 ;  /* 0x000000c6cdd47221 */ /* 0x000fc80000010000 */
[----:B------:R0:W-:Y:S01]  /*402a0*/  STG.E.64 desc[UR8][R206.64], R210 ;  /* 0x000000d2ce007986 */ /* 0x0001e2000c101b08 */
        /* <DEDUP_REMOVED lines=22> */
.L_x_20006:
[----:B------:R-:W0:Y:S01]  /*40410*/  SHFL.BFLY PT, R205, R212, 0x1, 0x1f ;  /* 0x0c201f00d4cd7f89 */ /* 0x000e2200000e0000 */
[----:B------:R-:W-:Y:S01]  /*40420*/  BSSY.RECONVERGENT B0, `(.L_x_20007) ;  /* 0x000008f000007945 */ /* 0x000fe20003800200 */
[----:B01----:R-:W-:-:S05]  /*40430*/  FADD.FTZ R207, R212, R205 ;  /* 0x000000cdd4cf7221 */ /* 0x003fca0000010000 */
        /* <DEDUP_REMOVED lines=12> */
[C---:B------:R-:W-:Y:S01]  /*40500*/  FADD.FTZ R208, -R206.reuse, R67 ;  /* 0x00000043ced07221 */ /* 0x040fe20000010100 */
[----:B------:R-:W-:Y:S01]  /*40510*/  FFMA.FTZ R205, R205, R205, RZ ;  /* 0x000000cdcdcd7223 */ /* 0x000fe200000100ff */
[----:B------:R-:W-:-:S03]  /*40520*/  FADD.FTZ R210, -R206, R70 ;  /* 0x00000046ced27221 */ /* 0x000fc60000010100 */
[----:B------:R-:W-:Y:S01]  /*40530*/  FFMA.FTZ R205, R212, R212, R205 ;  /* 0x000000d4d4cd7223 */ /* 0x000fe200000100cd */
[----:B------:R-:W-:-:S03]  /*40540*/  FADD.FTZ R212, -R206, R68 ;  /* 0x00000044ced47221 */ /* 0x000fc60000010100 */
[----:B------:R-:W-:-:S04]  /*40550*/  FFMA.FTZ R205, R214, R214, R205 ;  /* 0x000000d6d6cd7223 */ /* 0x000fc800000100cd */
        /* <DEDUP_REMOVED lines=123> */
.L_x_20008:
[----:B------:R-:W-:Y:S05]  /*40d10*/  BSYNC.RECONVERGENT B0 ;  /* 0x0000000000007941 */ /* 0x000fea0003800200 */
.L_x_20007:
        /* <DEDUP_REMOVED lines=15> */
.L_x_20010:
[----:B------:R-:W-:Y:S05]  /*40e10*/  BSYNC.RECONVERGENT B0 ;  /* 0x0000000000007941 */ /* 0x000fea0003800200 */
.L_x_20009:
[----:B------:R-:W1:Y:S01]  /*40e20*/  SHFL.DOWN PT, R209, R208, 0x2, 0x1f ;  /* 0x08401f00d0d17f89 */ /* 0x000e6200000e0000 */
[----:B------:R-:W-:Y:S01]  /*40e30*/  ISETP.NE.AND P2, PT, RZ, UR11, PT ;  /* 0x0000000bff007c0c */ /* 0x000fe2000bf45270 */
[----:B------:R-:W-:Y:S01]  /*40e40*/  HADD2.F32 R220, -RZ, R165.H0_H0 ;  /* 0x200000a5ffdc7230 */ /* 0x000fe20000004100 */
[----:B------:R-:W-:Y:S01]  /*40e50*/  ISETP.NE.AND P1, PT, R205, RZ, PT ;  /* 0x000000ffcd00720c */ /* 0x000fe20003f25270 */
[----:B0-----:R-:W0:Y:S01]  /*40e60*/  SHFL.DOWN PT, R211, R206, 0x2, 0x1f ;  /* 0x08401f00ced37f89 */ /* 0x001e2200000e0000 */
[----:B------:R-:W-:Y:S01]  /*40e70*/  HADD2.F32 R232, -RZ, R167.H0_H0 ;  /* 0x200000a7ffe87230 */ /* 0x000fe20000004100 */
[----:B------:R-:W2:Y:S01]  /*40e80*/  LDC.64 R246, c[0x0][0x428] ;  /* 0x00010a00fff67b82 */ /* 0x000ea20000000a00 */
[----:B------:R-:W-:Y:S01]  /*40e90*/  HADD2.F32 R224, -RZ, R188.H0_H0 ;  /* 0x200000bcffe07230 */ /* 0x000fe20000004100 */
[----:B------:R-:W3:Y:S01]  /*40ea0*/  SHFL.DOWN PT, R210, R207, 0x2, 0x1f ;  /* 0x08401f00cfd27f89 */ /* 0x000ee200000e0000 */
[----:B------:R-:W-:Y:S02]  /*40eb0*/  HADD2.F32 R226, -RZ, R189.H0_H0 ;  /* 0x200000bdffe27230 */ /* 0x000fe40000004100 */
[----:B------:R-:W-:-:S02]  /*40ec0*/  HADD2.F32 R228, -RZ, R190.H0_H0 ;  /* 0x200000beffe47230 */ /* 0x000fc40000004100 */
[----:B------:R-:W-:Y:S01]  /*40ed0*/  HADD2.F32 R234, -RZ, R163.H1_H1 ;  /* 0x300000a3ffea7230 */ /* 0x000fe20000004100 */
[----:B------:R-:W4:Y:S01]  /*40ee0*/  LDC.64 R248, c[0x0][0x430] ;  /* 0x00010c00fff87b82 */ /* 0x000f220000000a00 */
[----:B------:R-:W-:Y:S02]  /*40ef0*/  HADD2.F32 R230, -RZ, R191.H0_H0 ;  /* 0x200000bfffe67230 */ /* 0x000fe40000004100 */
[----:B------:R-:W-:Y:S02]  /*40f00*/  HADD2.F32 R236, -RZ, R121.H1_H1 ;  /* 0x30000079ffec7230 */ /* 0x000fe40000004100 */
[----:B------:R-:W-:Y:S02]  /*40f10*/  HADD2.F32 R238, -RZ, R123.H1_H1 ;  /* 0x3000007bffee7230 */ /* 0x000fe40000004100 */
[----:B------:R-:W-:Y:S02]  /*40f20*/  HADD2.F32 R239, -RZ, R107.H0_H0 ;  /* 0x2000006bffef7230 */ /* 0x000fe40000004100 */
[----:B------:R-:W-:Y:S01]  /*40f30*/  HADD2.F32 R240, -RZ, R170.H1_H1 ;  /* 0x300000aafff07230 */ /* 0x000fe20000004100 */
[----:B-1----:R-:W-:Y:S01]  /*40f40*/  IADD3 R212, PT, PT, R209, R208, RZ ;  /* 0x000000d0d1d47210 */ /* 0x002fe20007ffe0ff */
[----:B------:R-:W-:Y:S01]  /*40f50*/  HADD2.F32 R242, -RZ, R175.H1_H1 ;  /* 0x300000affff27230 */ /* 0x000fe20000004100 */
[----:B------:R-:W-:-:S02]  /*40f60*/  I2FP.F32.S32 R216, R209 ;  /* 0x000000d100d87245 */ /* 0x000fc40000201400 */
[----:B------:R-:W-:Y:S01]  /*40f70*/  I2FP.F32.S32 R214, R212 ;  /* 0x000000d400d67245 */ /* 0x000fe20000201400 */
[----:B------:R-:W1:Y:S01]  /*40f80*/  SHFL.DOWN PT, R219, R212, 0x1, 0x1f ;  /* 0x08201f00d4db7f89 */ /* 0x000e6200000e0000 */
[----:B------:R-:W-:Y:S01]  /*40f90*/  I2FP.F32.U32 R209, R208 ;  /* 0x000000d000d17245 */ /* 0x000fe20000201000 */
[C---:B0-----:R-:W-:Y:S01]  /*40fa0*/  FMUL.FTZ R218, R211.reuse, R216 ;  /* 0x000000d8d3da7220 */ /* 0x041fe20000410000 */
[----:B------:R-:W0:Y:S01]  /*40fb0*/  MUFU.RCP R215, R214 ;  /* 0x000000d600d77308 */ /* 0x000e220000001000 */
[----:B------:R-:W-:Y:S01]  /*40fc0*/  FADD.FTZ R211, -R211, R206 ;  /* 0x000000ced3d37221 */ /* 0x000fe20000010100 */
[----:B---3--:R-:W-:Y:S01]  /*40fd0*/  FADD.FTZ R210, R210, R207 ;  /* 0x000000cfd2d27221 */ /* 0x008fe20000010000 */
[----:B------:R-:W-:Y:S01]  /*40fe0*/  FFMA.FTZ R218, R209, R206, R218 ;  /* 0x000000ced1da7223 */ /* 0x000fe200000100da */
[----:B--2---:R-:W-:-:S04]  /*40ff0*/  IMAD.WIDE.U32 R250, R17, 0x10, R246 ;  /* 0x0000001011fa7825 */ /* 0x004fc800078e00f6 */
[----:B------:R-:W-:-:S04]  /*41000*/  FMUL.FTZ R211, R211, R211 ;  /* 0x000000d3d3d37220 */ /* 0x000fc80000410000 */
[----:B------:R-:W-:-:S04]  /*41010*/  FMUL.FTZ R211, R211, R209 ;  /* 0x000000d1d3d37220 */ /* 0x000fc80000410000 */
[----:B------:R-:W-:Y:S01]  /*41020*/  FMUL.FTZ R211, R211, R216 ;  /* 0x000000d8d3d37220 */ /* 0x000fe20000410000 */
[----:B------:R-:W-:Y:S02]  /*41030*/  HADD2.F32 R216, -RZ, R164.H1_H1 ;  /* 0x300000a4ffd87230 */ /* 0x000fe40000004100 */
[C---:B0-----:R-:W-:Y:S01]  /*41040*/  FMUL.FTZ R217, R215.reuse, R218 ;  /* 0x000000dad7d97220 */ /* 0x041fe20000410000 */
[----:B------:R-:W-:Y:S01]  /*41050*/  FFMA.FTZ R210, R215, R211, R210 ;  /* 0x000000d3d7d27223 */ /* 0x000fe200000100d2 */
[----:B------:R-:W-:Y:S02]  /*41060*/  HADD2.F32 R218, -RZ, R195.H0_H0 ;  /* 0x200000c3ffda7230 */ /* 0x000fe40000004100 */
[----:B-1----:R-:W-:Y:S01]  /*41070*/  IMAD.IADD R212, R212, 0x1, R219 ;  /* 0x00000001d4d47824 */ /* 0x002fe200078e02db */
        /* <DEDUP_REMOVED lines=12> */
[----:B------:R-:W0:Y:S02]  /*41140*/  LDC R210, c[0x0][0x448] ;  /* 0x00011200ffd27b82 */ /* 0x000e240000000800 */
[----:B------:R-:W-:Y:S02]  /*41150*/  FMUL.FTZ R209, R209, R219 ;  /* 0x000000dbd1d17220 */ /* 0x000fe40000410000 */
[----:B------:R-:W1:Y:S02]  /*41160*/  SHFL.IDX PT, R231, R211, RZ, 0x1f ;  /* 0x00001fffd3e77589 */ /* 0x000e6400000e0000 */
[----:B------:R-:W-:Y:S01]  /*41170*/  FFMA.FTZ R207, R212, R209, R207 ;  /* 0x000000d1d4cf7223 */ /* 0x000fe200000100cf */
[----:B------:R-:W-:-:S05]  /*41180*/  HADD2.F32 R212, -RZ, R193.H0_H0 ;  /* 0x200000c1ffd47230 */ /* 0x000fca0000004100 */
[----:B------:R-:W0:Y:S01]  /*41190*/  SHFL.IDX PT, R207, R207, RZ, 0x1f ;  /* 0x00001fffcfcf7589 */ /* 0x000e2200000e0000 */
[C---:B-1----:R-:W-:Y:S01]  /*411a0*/  FMUL.FTZ R208, R231.reuse, R231 ;  /* 0x000000e7e7d07220 */ /* 0x042fe20000410000 */
[----:B------:R-:W-:-:S04]  /*411b0*/  FSEL R206, R231, RZ, !P2 ;  /* 0x000000ffe7ce7208 */ /* 0x000fc80005000000 */
[----:B------:R-:W-:Y:S01]  /*411c0*/  FSEL R215, R208, RZ, P2 ;  /* 0x000000ffd0d77208 */ /* 0x000fe20001000000 */
[C---:B------:R-:W-:Y:S01]  /*411d0*/  FADD.FTZ R211, -R206.reuse, R64 ;  /* 0x00000040ced37221 */ /* 0x040fe20000010100 */
[----:B------:R-:W1:Y:S01]  /*411e0*/  @!P1 LDC.64 R208, c[0x0][0x3c0] ;  /* 0x0000f000ffd09b82 */ /* 0x000e620000000a00 */
        /* <DEDUP_REMOVED lines=8> */
[C---:B------:R-:W-:Y:S01]  /*41270*/  FADD.FTZ R63, -R206.reuse, R58 ;  /* 0x0000003ace3f7221 */ /* 0x040fe20000010100 */
[C---:B------:R-:W-:Y:S01]  /*41280*/  FADD.FTZ R71, -R206.reuse, R60 ;  /* 0x0000003cce477221 */ /* 0x040fe20000010100 */
[----:B------:R-:W0:Y:S01]  /*41290*/  MUFU.RSQ R64, R64 ;  /* 0x0000004000407308 */ /* 0x000e220000001400 */
[----:B------:R-:W-:Y:S01]  /*412a0*/  FADD.FTZ R61, -R206, R62 ;  /* 0x0000003ece3d7221 */ /* 0x000fe20000010100 */
[----:B------:R-:W-:-:S02]  /*412b0*/  HADD2.F32 R210, -RZ, R192.H0_H0 ;  /* 0x200000c0ffd27230 */ /* 0x000fc40000004100 */
[C---:B------:R-:W-:Y:S01]  /*412c0*/  FADD.FTZ R227, -R206.reuse, R66 ;  /* 0x00000042cee37221 */ /* 0x040fe20000010100 */
[----:B------:R-:W-:Y:S02]  /*412d0*/  HADD2.F32 R56, -RZ, R112.H0_H0 ;  /* 0x20000070ff387230 */ /* 0x000fe40000004100 */
[C---:B------:R-:W-:Y:S01]  /*412e0*/  FADD.FTZ R229, -R206.reuse, R67 ;  /* 0x00000043cee57221 */ /* 0x040fe20000010100 */
[----:B------:R-:W-:Y:S02]  /*412f0*/  HADD2.F32 R58, -RZ, R164.H0_H0 ;  /* 0x200000a4ff3a7230 */ /* 0x000fe40000004100 */
[C---:B------:R-:W-:Y:S01]  /*41300*/  FADD.FTZ R67, -R206.reuse, R57 ;  /* 0x00000039ce437221 */ /* 0x040fe20000010100 */
[----:B------:R-:W-:Y:S02]  /*41310*/  HADD2.F32 R215, -RZ, R84.H0_H0 ;  /* 0x20000054ffd77230 */ /* 0x000fe40000004100 */
[----:B------:R-:W-:Y:S01]  /*41320*/  FADD.FTZ R221, -R206, R68 ;  /* 0x00000044cedd7221 */ /* 0x000fe20000010100 */
[----:B------:R-:W-:-:S02]  /*41330*/  HADD2.F32 R60, -RZ, R192.H1_H1 ;  /* 0x300000c0ff3c7230 */ /* 0x000fc40000004100 */
[C---:B------:R-:W-:Y:S01]  /*41340*/  FADD.FTZ R219, -R206.reuse, R70 ;  /* 0x00000046cedb7221 */ /* 0x040fe20000010100 */
[----:B------:R-:W-:Y:S02]  /*41350*/  HADD2.F32 R62, -RZ, R112.H1_H1 ;  /* 0x30000070ff3e7230 */ /* 0x000fe40000004100 */
[----:B------:R-:W-:Y:S01]  /*41360*/  FADD.FTZ R59, -R206, R59 ;  /* 0x0000003bce3b7221 */ /* 0x000fe20000010100 */
[----:B-1----:R-:W-:-:S04]  /*41370*/  @!P1 IMAD.WIDE R208, R16, 0x4, R208 ;  /* 0x0000000410d09825 */ /* 0x002fc800078e02d0 */
[C---:B------:R-:W-:Y:S01]  /*41380*/  FADD.FTZ R53, -R206.reuse, R53 ;  /* 0x00000035ce357221 */ /* 0x040fe20000010100 */
[----:B------:R-:W-:Y:S01]  /*41390*/  FADD.FTZ R55, -R206, R55 ;  /* 0x00000037ce377221 */ /* 0x000fe20000010100 */
[C---:B0-----:R-:W-:Y:S01]  /*413a0*/  FMUL.FTZ R211, R64.reuse, R211 ;  /* 0x000000d340d37220 */ /* 0x041fe20000410000 */
[C---:B------:R-:W-:Y:S01]  /*413b0*/  FMUL.FTZ R217, R64.reuse, R217 ;  /* 0x000000d940d97220 */ /* 0x040fe20000410000 */
[----:B------:R-:W-:Y:S02]  /*413c0*/  HADD2.F32 R57, -RZ, R85.H0_H0 ;  /* 0x20000055ff397230 */ /* 0x000fe40000004100 */
[----:B------:R-:W-:Y:S01]  /*413d0*/  FMUL.FTZ R227, R64, R227 ;  /* 0x000000e340e37220 */ /* 0x000fe20000410000 */
[C---:B------:R-:W-:Y:S01]  /*413e0*/  FFMA.FTZ R210, R211.reuse, R210, R56 ;  /* 0x000000d2d3d27223 */ /* 0x040fe20000010038 */
[----:B------:R-:W-:Y:S01]  /*413f0*/  FFMA.FTZ R215, R211, R58, R215 ;  /* 0x0000003ad3d77223 */ /* 0x000fe200000100d7 */
[----:B------:R-:W-:Y:S01]  /*41400*/  FFMA.FTZ R211, R217, R60, R62 ;  /* 0x0000003cd9d37223 */ /* 0x000fe2000001003e */
[----:B------:R-:W-:-:S02]  /*41410*/  HADD2.F32 R56, -RZ, R84.H1_H1 ;  /* 0x30000054ff387230 */ /* 0x000fc40000004100 */
[----:B------:R-:W-:Y:S01]  /*41420*/  FMUL.FTZ R229, R64, R229 ;  /* 0x000000e540e57220 */ /* 0x000fe20000410000 */
[----:B------:R-:W-:Y:S01]  /*41430*/  HADD2.F32 R58, -RZ, R113.H0_H0 ;  /* 0x20000071ff3a7230 */ /* 0x000fe20000004100 */
[----:B------:R0:W-:Y:S01]  /*41440*/  @!P1 STG.E desc[UR8][R208.64], R231 ;  /* 0x000000e7d0009986 */ /* 0x0001e2000c101908 */
[----:B------:R-:W-:Y:S02]  /*41450*/  HADD2.F32 R60, -RZ, R193.H1_H1 ;  /* 0x300000c1ff3c7230 */ /* 0x000fe40000004100 */
[----:B------:R-:W-:Y:S01]  /*41460*/  FFMA.FTZ R216, R217, R216, R56 ;  /* 0x000000d8d9d87223 */ /* 0x000fe20000010038 */
[----:B------:R-:W-:Y:S02]  /*41470*/  HADD2.F32 R62, -RZ, R113.H1_H1 ;  /* 0x30000071ff3e7230 */ /* 0x000fe40000004100 */
[C---:B------:R-:W-:Y:S01]  /*41480*/  FFMA.FTZ R212, R227.reuse, R212, R58 ;  /* 0x000000d4e3d47223 */ /* 0x040fe2000001003a */
[----:B------:R-:W-:Y:S01]  /*41490*/  FFMA.FTZ R220, R227, R220, R57 ;  /* 0x000000dce3dc7223 */ /* 0x000fe20000010039 */
[----:B------:R-:W-:-:S02]  /*414a0*/  HADD2.F32 R56, -RZ, R165.H1_H1 ;  /* 0x300000a5ff387230 */ /* 0x000fc40000004100 */
[C---:B------:R-:W-:Y:S01]  /*414b0*/  FMUL.FTZ R57, R64.reuse, R221 ;  /* 0x000000dd40397220 */ /* 0x040fe20000410000 */
[C---:B------:R-:W-:Y:S01]  /*414c0*/  FFMA.FTZ R217, R229.reuse, R60, R62 ;  /* 0x0000003ce5d97223 */ /* 0x040fe2000001003e */
[----:B------:R-:W-:Y:S02]  /*414d0*/  HADD2.F32 R58, -RZ, R85.H1_H1 ;  /* 0x30000055ff3a7230 */ /* 0x000fe40000004100 */
[C---:B------:R-:W-:Y:S01]  /*414e0*/  FMUL.FTZ R222, R64.reuse, R223 ;  /* 0x000000df40de7220 */ /* 0x040fe20000410000 */
[----:B------:R-:W-:Y:S02]  /*414f0*/  HADD2.F32 R60, -RZ, R194.H0_H0 ;  /* 0x200000c2ff3c7230 */ /* 0x000fe40000004100 */
[----:B------:R-:W-:Y:S01]  /*41500*/  FMUL.FTZ R219, R64, R219 ;  /* 0x000000db40db7220 */ /* 0x000fe20000410000 */
[----:B------:R-:W-:Y:S02]  /*41510*/  HADD2.F32 R62, -RZ, R114.H0_H0 ;  /* 0x20000072ff3e7230 */ /* 0x000fe40000004100 */
[----:B------:R-:W-:Y:S01]  /*41520*/  FFMA.FTZ R221, R229, R56, R58 ;  /* 0x00000038e5dd7223 */ /* 0x000fe2000001003a */
[----:B------:R-:W-:-:S02]  /*41530*/  HADD2.F32 R66, -RZ, R166.H0_H0 ;  /* 0x200000a6ff427230 */ /* 0x000fc40000004100 */
[C---:B------:R-:W-:Y:S01]  /*41540*/  FMUL.FTZ R225, R64.reuse, R225 ;  /* 0x000000e140e17220 */ /* 0x040fe20000410000 */
[----:B0-----:R-:W-:Y:S02]  /*41550*/  HADD2.F32 R209, -RZ, R86.H0_H0 ;  /* 0x20000056ffd17230 */ /* 0x001fe40000004100 */
[C---:B------:R-:W-:Y:S01]  /*41560*/  FFMA.FTZ R233, R57.reuse, R60, R62 ;  /* 0x0000003c39e97223 */ /* 0x040fe2000001003e */
[----:B------:R-:W-:Y:S02]  /*41570*/  HADD2.F32 R227, -RZ, R194.H1_H1 ;  /* 0x300000c2ffe37230 */ /* 0x000fe40000004100 */
[----:B------:R-:W-:Y:S01]  /*41580*/  FMUL.FTZ R207, R64, R207 ;  /* 0x000000cf40cf7220 */ /* 0x000fe20000410000 */
[----:B------:R-:W-:Y:S02]  /*41590*/  HADD2.F32 R231, -RZ, R114.H1_H1 ;  /* 0x30000072ffe77230 */ /* 0x000fe40000004100 */
[----:B------:R-:W-:Y:S01]  /*415a0*/  FFMA.FTZ R223, R57, R66, R209 ;  /* 0x0000004239df7223 */ /* 0x000fe200000100d1 */
[----:B------:R-:W-:-:S02]  /*415b0*/  HADD2.F32 R56, -RZ, R115.H0_H0 ;  /* 0x20000073ff387230 */ /* 0x000fc40000004100 */
[----:B------:R-:W-:Y:S01]  /*415c0*/  FMUL.FTZ R71, R64, R71 ;  /* 0x0000004740477220 */ /* 0x000fe20000410000 */
[----:B------:R-:W-:Y:S02]  /*415d0*/  HADD2.F32 R58, -RZ, R195.H1_H1 ;  /* 0x300000c3ff3a7230 */ /* 0x000fe40000004100 */
[----:B------:R-:W-:Y:S01]  /*415e0*/  FFMA.FTZ R214, R222, R227, R231 ;  /* 0x000000e3ded67223 */ /* 0x000fe200000100e7 */
        /* <DEDUP_REMOVED lines=8> */
[----:B------:R-:W-:Y:S02]  /*41670*/  HADD2.F32 R56, -RZ, R167.H1_H1 ;  /* 0x300000a7ff387230 */ /* 0x000fe40000004100 */
[----:B------:R-:W-:Y:S01]  /*41680*/  FFMA.FTZ R222, R222, R57, R209 ;  /* 0x00000039dede7223 */ /* 0x000fe200000100d1 */
[----:B------:R-:W-:Y:S02]  /*41690*/  HADD2.F32 R58, -RZ, R87.H1_H1 ;  /* 0x30000057ff3a7230 */ /* 0x000fe40000004100 */
[----:B------:R-:W-:Y:S01]  /*416a0*/  FFMA.FTZ R232, R219, R232, R227 ;  /* 0x000000e8dbe87223 */ /* 0x000fe200000100e3 */
[----:B------:R-:W-:-:S02]  /*416b0*/  HADD2.F32 R66, -RZ, R188.H1_H1 ;  /* 0x300000bcff427230 */ /* 0x000fc40000004100 */
[C---:B------:R-:W-:Y:S01]  /*416c0*/  FMUL.FTZ R67, R64.reuse, R67 ;  /* 0x0000004340437220 */ /* 0x040fe20000410000 */
[--C-:B------:R-:W-:Y:S02]  /*416d0*/  HADD2.F32 R68, -RZ, R116.reuse.H1_H1 ;  /* 0x30000074ff447230 */ /* 0x100fe40000004100 */
[----:B------:R-:W-:Y:S01]  /*416e0*/  FFMA.FTZ R231, R225, R56, R58 ;  /* 0x00000038e1e77223 */ /* 0x000fe2000001003a */
[----:B------:R-:W-:Y:S02]  /*416f0*/  HADD2.F32 R60, -RZ, R116.H0_H0 ;  /* 0x20000074ff3c7230 */ /* 0x000fe40000004100 */
[----:B------:R-:W-:Y:S01]  /*41700*/  FMUL.FTZ R65, R64, R65 ;  /* 0x0000004140417220 */ /* 0x000fe20000410000 */
[----:B------:R-:W-:Y:S02]  /*41710*/  HADD2.F32 R62, -RZ, R160.H0_H0 ;  /* 0x200000a0ff3e7230 */ /* 0x000fe40000004100 */
[----:B------:R-:W-:Y:S01]  /*41720*/  FFMA.FTZ R219, R207, R66, R68 ;  /* 0x00000042cfdb7223 */ /* 0x000fe20000010044 */
        /* <DEDUP_REMOVED lines=18> */
[--C-:B------:R-:W-:Y:S02]  /*41850*/  HADD2.F32 R70, -RZ, R118.reuse.H1_H1 ;  /* 0x30000076ff467230 */ /* 0x100fe40000004100 */
[----:B------:R-:W-:Y:S01]  /*41860*/  FFMA.FTZ R61, R61, R66, R71 ;  /* 0x000000423d3d7223 */ /* 0x000fe20000010047 */
[----:B------:R-:W-:Y:S02]  /*41870*/  HADD2.F32 R62, -RZ, R161.H1_H1 ;  /* 0x300000a1ff3e7230 */ /* 0x000fe40000004100 */
[----:B------:R-:W-:Y:S01]  /*41880*/  FADD.FTZ R49, -R206, R49 ;  /* 0x00000031ce317221 */ /* 0x000fe20000010100 */
[----:B------:R-:W-:Y:S02]  /*41890*/  HADD2.F32 R58, -RZ, R89.H1_H1 ;  /* 0x30000059ff3a7230 */ /* 0x000fe40000004100 */
[----:B------:R-:W-:Y:S01]  /*418a0*/  FFMA.FTZ R227, R67, R68, R70 ;  /* 0x0000004443e37223 */ /* 0x000fe20000010046 */
[----:B------:R-:W-:-:S02]  /*418b0*/  HADD2.F32 R60, -RZ, R118.H0_H0 ;  /* 0x20000076ff3c7230 */ /* 0x000fc40000004100 */
[----:B------:R-:W-:Y:S01]  /*418c0*/  FMUL.FTZ R49, R64, R49 ;  /* 0x0000003140317220 */ /* 0x000fe20000410000 */
[----:B------:R-:W-:Y:S02]  /*418d0*/  HADD2.F32 R66, -RZ, R162.H0_H0 ;  /* 0x200000a2ff427230 */ /* 0x000fe40000004100 */
[----:B------:R-:W-:Y:S01]  /*418e0*/  FFMA.FTZ R62, R69, R62, R58 ;  /* 0x0000003e453e7223 */ /* 0x000fe2000001003a */
[----:B------:R-:W-:Y:S02]  /*418f0*/  HADD2.F32 R71, -RZ, R90.H0_H0 ;  /* 0x2000005aff477230 */ /* 0x000fe40000004100 */
[----:B------:R-:W-:Y:S01]  /*41900*/  FFMA.FTZ R228, R65, R228, R60 ;  /* 0x000000e441e47223 */ /* 0x000fe2000001003c */
[----:B------:R-:W-:Y:S02]  /*41910*/  HADD2.F32 R70, -RZ, R191.H1_H1 ;  /* 0x300000bfff467230 */ /* 0x000fe40000004100 */
[----:B------:R-:W-:Y:S01]  /*41920*/  FADD.FTZ R45, -R206, R45 ;  /* 0x0000002dce2d7221 */ /* 0x000fe20000010100 */
[----:B------:R-:W-:-:S02]  /*41930*/  HADD2.F32 R208, -RZ, R119.H1_H1 ;  /* 0x30000077ffd07230 */ /* 0x000fc40000004100 */
[----:B------:R-:W-:Y:S01]  /*41940*/  FFMA.FTZ R65, R65, R66, R71 ;  /* 0x0000004241417223 */ /* 0x000fe20000010047 */
[----:B------:R-:W-:Y:S02]  /*41950*/  HADD2.F32 R69, -RZ, R91.H1_H1 ;  /* 0x3000005bff457230 */ /* 0x000fe40000004100 */
[----:B------:R-:W-:Y:S01]  /*41960*/  FMUL.FTZ R45, R64, R45 ;  /* 0x0000002d402d7220 */ /* 0x000fe20000410000 */
[----:B------:R-:W-:Y:S02]  /*41970*/  HADD2.F32 R66, -RZ, R162.H1_H1 ;  /* 0x300000a2ff427230 */ /* 0x000fe40000004100 */
[C---:B------:R-:W-:Y:S01]  /*41980*/  FFMA.FTZ R229, R59.reuse, R70, R208 ;  /* 0x000000463be57223 */ /* 0x040fe200000100d0 */
[----:B------:R-:W-:Y:S02]  /*41990*/  HADD2.F32 R58, -RZ, R90.H1_H1 ;  /* 0x3000005aff3a7230 */ /* 0x000fe40000004100 */
[----:B------:R-:W-:Y:S01]  /*419a0*/  FFMA.FTZ R70, R59, R234, R69 ;  /* 0x000000ea3b467223 */ /* 0x000fe20000010045 */
[----:B------:R-:W-:-:S02]  /*419b0*/  HADD2.F32 R60, -RZ, R119.H0_H0 ;  /* 0x20000077ff3c7230 */ /* 0x000fc40000004100 */
[----:B------:R-:W-:Y:S01]  /*419c0*/  FADD.FTZ R59, -R206, R52 ;  /* 0x00000034ce3b7221 */ /* 0x000fe20000010100 */
[----:B------:R-:W-:Y:S02]  /*419d0*/  HADD2.F32 R68, -RZ, R163.H0_H0 ;  /* 0x200000a3ff447230 */ /* 0x000fe40000004100 */
[----:B------:R-:W-:Y:S01]  /*419e0*/  FFMA.FTZ R66, R67, R66, R58 ;  /* 0x0000004243427223 */ /* 0x000fe2000001003a */
[----:B------:R-:W-:Y:S02]  /*419f0*/  HADD2.F32 R71, -RZ, R91.H0_H0 ;  /* 0x2000005bff477230 */ /* 0x000fe40000004100 */
[C---:B------:R-:W-:Y:S01]  /*41a00*/  FFMA.FTZ R230, R63.reuse, R230, R60 ;  /* 0x000000e63fe67223 */ /* 0x040fe2000001003c */
[----:B------:R-:W-:Y:S01]  /*41a10*/  HADD2.F32 R67, -RZ, R120.H0_H0 ;  /* 0x20000078ff437230 */ /* 0x000fe20000004100 */
[----:B------:R-:W0:Y:S01]  /*41a20*/  @!P1 LDC.64 R208, c[0x0][0x3c8] ;  /* 0x0000f200ffd09b82 */ /* 0x000e220000000a00 */
[----:B------:R-:W-:Y:S02]  /*41a30*/  HADD2.F32 R69, -RZ, R156.H0_H0 ;  /* 0x2000009cff457230 */ /* 0x000fe40000004100 */
[----:B------:R-:W-:Y:S01]  /*41a40*/  FFMA.FTZ R71, R63, R68, R71 ;  /* 0x000000443f477223 */ /* 0x000fe20000010047 */
[----:B------:R-:W-:-:S02]  /*41a50*/  HADD2.F32 R63, -RZ, R184.H0_H0 ;  /* 0x200000b8ff3f7230 */ /* 0x000fc40000004100 */
[----:B------:R-:W-:Y:S01]  /*41a60*/  FMUL.FTZ R58, R64, R59 ;  /* 0x0000003b403a7220 */ /* 0x000fe20000410000 */
[----:B------:R-:W-:Y:S02]  /*41a70*/  HADD2.F32 R52, -RZ, R92.H0_H0 ;  /* 0x2000005cff347230 */ /* 0x000fe40000004100 */
[----:B------:R-:W-:Y:S01]  /*41a80*/  FADD.FTZ R47, -R206, R47 ;  /* 0x0000002fce2f7221 */ /* 0x000fe20000010100 */
[----:B------:R-:W-:Y:S02]  /*41a90*/  HADD2.F32 R60, -RZ, R184.H1_H1 ;  /* 0x300000b8ff3c7230 */ /* 0x000fe40000004100 */
[C---:B------:R-:W-:Y:S01]  /*41aa0*/  FFMA.FTZ R59, R58.reuse, R63, R67 ;  /* 0x0000003f3a3b7223 */ /* 0x040fe20000010043 */
[----:B------:R-:W-:Y:S02]  /*41ab0*/  HADD2.F32 R68, -RZ, R120.H1_H1 ;  /* 0x30000078ff447230 */ /* 0x000fe40000004100 */
[----:B------:R-:W-:Y:S01]  /*41ac0*/  FFMA.FTZ R58, R58, R69, R52 ;  /* 0x000000453a3a7223 */ /* 0x000fe20000010034 */
[----:B------:R-:W-:Y:S01]  /*41ad0*/  FADD.FTZ R63, -R206, R54 ;  /* 0x00000036ce3f7221 */ /* 0x000fe20000010100 */
[----:B------:R-:W-:-:S02]  /*41ae0*/  HADD2.F32 R52, -RZ, R156.H1_H1 ;  /* 0x3000009cff347230 */ /* 0x000fc40000004100 */
[C---:B------:R-:W-:Y:S01]  /*41af0*/  FMUL.FTZ R47, R64.reuse, R47 ;  /* 0x0000002f402f7220 */ /* 0x040fe20000410000 */
[----:B------:R-:W-:Y:S02]  /*41b00*/  HADD2.F32 R54, -RZ, R92.H1_H1 ;  /* 0x3000005cff367230 */ /* 0x000fe40000004100 */
[C---:B------:R-:W-:Y:S01]  /*41b10*/  FFMA.FTZ R60, R53.reuse, R60, R68 ;  /* 0x0000003c353c7223 */ /* 0x040fe20000010044 */
[----:B------:R-:W-:Y:S01]  /*41b20*/  FMUL.FTZ R67, R64, R63 ;  /* 0x0000003f40437220 */ /* 0x000fe20000410000 */
[----:B------:R-:W-:Y:S02]  /*41b30*/  HADD2.F32 R68, -RZ, R185.H0_H0 ;  /* 0x200000b9ff447230 */ /* 0x000fe40000004100 */
[----:B------:R-:W-:Y:S01]  /*41b40*/  FADD.FTZ R41, -R206, R41 ;  /* 0x00000029ce297221 */ /* 0x000fe20000010100 */
[----:B------:R-:W-:Y:S02]  /*41b50*/  HADD2.F32 R234, -RZ, R121.H0_H0 ;  /* 0x20000079ffea7230 */ /* 0x000fe40000004100 */
[----:B------:R-:W-:Y:S01]  /*41b60*/  FFMA.FTZ R63, R53, R52, R54 ;  /* 0x00000034353f7223 */ /* 0x000fe20000010036 */
[----:B------:R-:W-:-:S02]  /*41b70*/  HADD2.F32 R52, -RZ, R157.H0_H0 ;  /* 0x2000009dff347230 */ /* 0x000fc40000004100 */
[----:B------:R-:W-:Y:S01]  /*41b80*/  FADD.FTZ R53, -R206, R48 ;  /* 0x00000030ce357221 */ /* 0x000fe20000010100 */
[----:B------:R-:W-:Y:S02]  /*41b90*/  HADD2.F32 R54, -RZ, R93.H0_H0 ;  /* 0x2000005dff367230 */ /* 0x000fe40000004100 */
[----:B------:R-:W-:Y:S01]  /*41ba0*/  FFMA.FTZ R68, R67, R68, R234 ;  /* 0x0000004443447223 */ /* 0x000fe200000100ea */
[----:B------:R-:W-:Y:S02]  /*41bb0*/  HADD2.F32 R234, -RZ, R185.H1_H1 ;  /* 0x300000b9ffea7230 */ /* 0x000fe40000004100 */
[----:B------:R-:W-:Y:S01]  /*41bc0*/  FMUL.FTZ R53, R64, R53 ;  /* 0x0000003540357220 */ /* 0x000fe20000410000 */
[----:B0-----:R-:W-:-:S04]  /*41bd0*/  @!P1 IMAD.WIDE R208, R16, 0x4, R208 ;  /* 0x0000000410d09825 */ /* 0x001fc800078e02d0 */
[----:B------:R-:W-:Y:S01]  /*41be0*/  FFMA.FTZ R67, R67, R52, R54 ;  /* 0x0000003443437223 */ /* 0x000fe20000010036 */
[----:B------:R-:W-:Y:S01]  /*41bf0*/  FMUL.FTZ R41, R64, R41 ;  /* 0x0000002940297220 */ /* 0x000fe20000410000 */
[----:B------:R-:W-:Y:S01]  /*41c00*/  FFMA.FTZ R69, R55, R234, R236 ;  /* 0x000000ea37457223 */ /* 0x000fe200000100ec */
[----:B------:R-:W-:Y:S01]  /*41c10*/  HADD2.F32 R52, -RZ, R157.H1_H1 ;  /* 0x3000009dff347230 */ /* 0x000fe20000004100 */
[----:B------:R0:W-:Y:S01]  /*41c20*/  @!P1 STG.E desc[UR8][R208.64], R64 ;  /* 0x00000040d0009986 */ /* 0x0001e2000c101908 */
[----:B------:R-:W-:Y:S02]  /*41c30*/  HADD2.F32 R54, -RZ, R93.H1_H1 ;  /* 0x3000005dff367230 */ /* 0x000fe40000004100 */
[C---:B------:R-:W-:Y:S01]  /*41c40*/  FADD.FTZ R43, -R206.reuse, R43 ;  /* 0x0000002bce2b7221 */ /* 0x040fe20000010100 */
[----:B------:R-:W-:Y:S02]  /*41c50*/  HADD2.F32 R234, -RZ, R158.H0_H0 ;  /* 0x2000009effea7230 */ /* 0x000fe40000004100 */
[----:B------:R-:W-:Y:S01]  /*41c60*/  FADD.FTZ R39, -R206, R39 ;  /* 0x00000027ce277221 */ /* 0x000fe20000010100 */
[----:B------:R-:W-:-:S02]  /*41c70*/  HADD2.F32 R207, -RZ, R94.H0_H0 ;  /* 0x2000005effcf7230 */ /* 0x000fc40000004100 */
[----:B------:R-:W-:Y:S01]  /*41c80*/  FFMA.FTZ R48, R55, R52, R54 ;  /* 0x0000003437307223 */ /* 0x000fe20000010036 */
[----:B------:R-:W-:Y:S01]  /*41c90*/  HADD2.F32 R52, -RZ, R186.H0_H0 ;  /* 0x200000baff347230 */ /* 0x000fe20000004100 */
[----:B------:R-:W-:Y:S01]  /*41ca0*/  F2FP.F16.F32.PACK_AB R55, R235, R218 ;  /* 0x000000daeb37723e */ /* 0x000fe200000000ff */
[--C-:B------:R-:W-:Y:S02]  /*41cb0*/  HADD2.F32 R54, -RZ, R122.reuse.H0_H0 ;  /* 0x2000007aff367230 */ /* 0x100fe40000004100 */
[C---:B------:R-:W-:Y:S01]  /*41cc0*/  FFMA.FTZ R207, R53.reuse, R234, R207 ;  /* 0x000000ea35cf7223 */ /* 0x040fe200000100cf */
[----:B------:R-:W-:Y:S02]  /*41cd0*/  HADD2.F32 R218, -RZ, R187.H0_H0 ;  /* 0x200000bbffda7230 */ /* 0x000fe40000004100 */
[----:B------:R-:W-:Y:S01]  /*41ce0*/  FMUL.FTZ R43, R64, R43 ;  /* 0x0000002b402b7220 */ /* 0x000fe20000410000 */
[----:B------:R-:W-:Y:S02]  /*41cf0*/  HADD2.F32 R234, -RZ, R159.H0_H0 ;  /* 0x2000009fffea7230 */ /* 0x000fe40000004100 */
[----:B0-----:R-:W-:Y:S01]  /*41d00*/  FFMA.FTZ R208, R53, R52, R54 ;  /* 0x0000003435d07223 */ /* 0x001fe20000010036 */
[----:B------:R-:W-:Y:S01]  /*41d10*/  F2FP.F16.F32.PACK_AB R54, R214, R233 ;  /* 0x000000e9d636723e */ /* 0x000fe200000000ff */
[----:B------:R-:W-:Y:S01]  /*41d20*/  HADD2.F32 R214, -RZ, R122.H1_H1 ;  /* 0x3000007affd67230 */ /* 0x000fe20000004100 */
[----:B------:R-:W-:Y:S01]  /*41d30*/  F2FP.F16.F32.PACK_AB R53, R217, R212 ;  /* 0x000000d4d935723e */ /* 0x000fe200000000ff */
[----:B------:R-:W-:Y:S01]  /*41d40*/  HADD2.F32 R212, -RZ, R186.H1_H1 ;  /* 0x300000baffd47230 */ /* 0x000fe20000004100 */
[----:B------:R-:W-:Y:S01]  /*41d50*/  F2FP.F16.F32.PACK_AB R52, R211, R210 ;  /* 0x000000d2d334723e */ /* 0x000fe200000000ff */
[----:B------:R-:W-:-:S04]  /*41d60*/  IMAD.WIDE.U32 R210, R213, 0x10, R246 ;  /* 0x00000010d5d27825 */ /* 0x000fc800078e00f6 */
[C---:B------:R-:W-:Y:S01]  /*41d70*/  FADD.FTZ R217, -R206.reuse, R50 ;  /* 0x00000032ced97221 */ /* 0x040fe20000010100 */
[----:B------:R-:W-:Y:S01]  /*41d80*/  FADD.FTZ R233, -R206, R51 ;  /* 0x00000033cee97221 */ /* 0x000fe20000010100 */
[----:B------:R-:W-:Y:S01]  /*41d90*/  FFMA.FTZ R209, R49, R212, R214 ;  /* 0x000000d431d17223 */ /* 0x000fe200000100d6 */
[----:B------:R-:W-:Y:S02]  /*41da0*/  HADD2.F32 R50, -RZ, R158.H1_H1 ;  /* 0x3000009eff327230 */ /* 0x000fe40000004100 */
[C---:B------:R-:W-:Y:S01]  /*41db0*/  FMUL.FTZ R217, R64.reuse, R217 ;  /* 0x000000d940d97220 */ /* 0x040fe20000410000 */
[----:B------:R-:W-:Y:S01]  /*41dc0*/  HADD2.F32 R212, -RZ, R94.H1_H1 ;  /* 0x3000005effd47230 */ /* 0x000fe20000004100 */
[----:B------:R0:W-:Y:S01]  /*41dd0*/  STG.E.128 desc[UR8][R210.64], R52 ;  /* 0x00000034d2007986 */ /* 0x0001e2000c101d08 */
[----:B------:R-:W-:Y:S02]  /*41de0*/  HADD2.F32 R214, -RZ, R123.H0_H0 ;  /* 0x2000007bffd67230 */ /* 0x000fe40000004100 */
[----:B------:R-:W-:Y:S01]  /*41df0*/  FMUL.FTZ R233, R64, R233 ;  /* 0x000000e940e97220 */ /* 0x000fe20000410000 */
[----:B------:R-:W-:-:S02]  /*41e00*/  HADD2.F32 R51, -RZ, R95.H0_H0 ;  /* 0x2000005fff337230 */ /* 0x000fc40000004100 */
[----:B------:R-:W-:Y:S01]  /*41e10*/  FMUL.FTZ R39, R64, R39 ;  /* 0x0000002740277220 */ /* 0x000fe20000410000 */
[----:B------:R-:W-:Y:S02]  /*41e20*/  HADD2.F32 R236, -RZ, R187.H1_H1 ;  /* 0x300000bbffec7230 */ /* 0x000fe40000004100 */
[----:B------:R-:W-:Y:S01]  /*41e30*/  FFMA.FTZ R218, R217, R218, R214 ;  /* 0x000000dad9da7223 */ /* 0x000fe200000100d6 */
[----:B------:R-:W-:Y:S02]  /*41e40*/  HADD2.F32 R214, -RZ, R159.H1_H1 ;  /* 0x3000009fffd67230 */ /* 0x000fe40000004100 */
[C---:B------:R-:W-:Y:S01]  /*41e50*/  FADD.FTZ R33, -R206.reuse, R33 ;  /* 0x00000021ce217221 */ /* 0x040fe20000010100 */
[----:B------:R-:W-:Y:S02]  /*41e60*/  HADD2.F32 R235, -RZ, R155.H0_H0 ;  /* 0x2000009bffeb7230 */ /* 0x000fe40000004100 */
[C---:B------:R-:W-:Y:S01]  /*41e70*/  FADD.FTZ R35, -R206.reuse, R35 ;  /* 0x00000023ce237221 */ /* 0x040fe20000010100 */
[----:B------:R-:W-:Y:S01]  /*41e80*/  FADD.FTZ R29, -R206, R29 ;  /* 0x0000001dce1d7221 */ /* 0x000fe20000010100 */
[----:B------:R-:W-:Y:S01]  /*41e90*/  FMUL.FTZ R33, R64, R33 ;  /* 0x0000002140217220 */ /* 0x000fe20000410000 */
[----:B------:R-:W-:Y:S01]  /*41ea0*/  FADD.FTZ R31, -R206, R31 ;  /* 0x0000001fce1f7221 */ /* 0x000fe20000010100 */
[C---:B------:R-:W-:Y:S01]  /*41eb0*/  FMUL.FTZ R35, R64.reuse, R35 ;  /* 0x0000002340237220 */ /* 0x040fe20000410000 */
[----:B------:R-:W-:Y:S01]  /*41ec0*/  FMUL.FTZ R29, R64, R29 ;  /* 0x0000001d401d7220 */ /* 0x000fe20000410000 */
[----:B------:R-:W-:Y:S01]  /*41ed0*/  FADD.FTZ R25, -R206, R25 ;  /* 0x00000019ce197221 */ /* 0x000fe20000010100 */
[----:B------:R-:W-:Y:S01]  /*41ee0*/  FMUL.FTZ R31, R64, R31 ;  /* 0x0000001f401f7220 */ /* 0x000fe20000410000 */
[----:B0-----:R-:W-:Y:S01]  /*41ef0*/  FFMA.FTZ R54, R49, R50, R212 ;  /* 0x0000003231367223 */ /* 0x001fe200000100d4 */
        /* <DEDUP_REMOVED lines=12> */
[----:B------:R-:W-:Y:S01]  /*41fc0*/  FFMA.FTZ R217, R233, R236, R238 ;  /* 0x000000ece9d97223 */ /* 0x000fe200000100ee */
[----:B------:R-:W-:Y:S02]  /*41fd0*/  HADD2.F32 R44, -RZ, R124.H1_H1 ;  /* 0x3000007cff2c7230 */ /* 0x000fe40000004100 */
[----:B------:R-:W-:Y:S01]  /*41fe0*/  FFMA.FTZ R49, R49, R210, R51 ;  /* 0x000000d231317223 */ /* 0x000fe20000010033 */
[----:B------:R-:W-:Y:S02]  /*41ff0*/  HADD2.F32 R46, -RZ, R152.H1_H1 ;  /* 0x30000098ff2e7230 */ /* 0x000fe40000004100 */
[----:B------:R-:W-:Y:S01]  /*42000*/  FMUL.FTZ R210, R64, R53 ;  /* 0x0000003540d27220 */ /* 0x000fe20000410000 */
[----:B------:R-:W-:-:S02]  /*42010*/  HADD2.F32 R51, -RZ, R96.H1_H1 ;  /* 0x30000060ff337230 */ /* 0x000fc40000004100 */
[C---:B------:R-:W-:Y:S01]  /*42020*/  FFMA.FTZ R52, R45.reuse, R52, R44 ;  /* 0x000000342d347223 */ /* 0x040fe2000001002c */
[----:B------:R-:W-:Y:S02]  /*42030*/  HADD2.F32 R53, -RZ, R181.H0_H0 ;  /* 0x200000b5ff357230 */ /* 0x000fe40000004100 */
[C---:B------:R-:W-:Y:S01]  /*42040*/  FADD.FTZ R27, -R206.reuse, R27 ;  /* 0x0000001bce1b7221 */ /* 0x040fe20000010100 */
[----:B------:R-:W-:Y:S02]  /*42050*/  HADD2.F32 R55, -RZ, R125.H0_H0 ;  /* 0x2000007dff377230 */ /* 0x000fe40000004100 */
        /* <DEDUP_REMOVED lines=9> */
[----:B------:R-:W-:Y:S01]  /*420f0*/  F2FP.F16.F32.PACK_AB R44, R216, R215 ;  /* 0x000000d7d82c723e */ /* 0x000fe200000000ff */
[----:B------:R-:W-:Y:S01]  /*42100*/  FADD.FTZ R215, -R206, R40 ;  /* 0x00000028ced77221 */ /* 0x000fe20000010100 */
[----:B------:R-:W-:Y:S02]  /*42110*/  HADD2.F32 R234, -RZ, R153.H1_H1 ;  /* 0x30000099ffea7230 */ /* 0x000fe40000004100 */
[----:B------:R-:W-:Y:S01]  /*42120*/  FFMA.FTZ R210, R210, R45, R55 ;  /* 0x0000002dd2d27223 */ /* 0x000fe20000010037 */
[----:B------:R-:W-:Y:S01]  /*42130*/  HADD2.F32 R55, -RZ, R97.H1_H1 ;  /* 0x30000061ff377230 */ /* 0x000fe20000004100 */
[----:B------:R-:W-:Y:S01]  /*42140*/  F2FP.F16.F32.PACK_AB R46, R222, R223 ;  /* 0x000000dfde2e723e */ /* 0x000fe200000000ff */
[----:B------:R-:W-:-:S02]  /*42150*/  HADD2.F32 R40, -RZ, R182.H0_H0 ;  /* 0x200000b6ff287230 */ /* 0x000fc40000004100 */
[----:B------:R-:W-:Y:S01]  /*42160*/  FMUL.FTZ R215, R64, R215 ;  /* 0x000000d740d77220 */ /* 0x000fe20000410000 */
[----:B------:R-:W-:Y:S01]  /*42170*/  HADD2.F32 R216, -RZ, R126.H0_H0 ;  /* 0x2000007effd87230 */ /* 0x000fe20000004100 */
[----:B------:R-:W-:Y:S01]  /*42180*/  F2FP.F16.F32.PACK_AB R45, R221, R220 ;  /* 0x000000dcdd2d723e */ /* 0x000fe200000000ff */
[----:B------:R-:W-:Y:S02]  /*42190*/  HADD2.F32 R222, -RZ, R154.H0_H0 ;  /* 0x2000009affde7230 */ /* 0x000fe40000004100 */
[----:B------:R-:W-:Y:S01]  /*421a0*/  FFMA.FTZ R55, R47, R234, R55 ;  /* 0x000000ea2f377223 */ /* 0x000fe20000010037 */
[----:B------:R-:W-:Y:S01]  /*421b0*/  HADD2.F32 R223, -RZ, R98.H0_H0 ;  /* 0x20000062ffdf7230 */ /* 0x000fe20000004100 */
[----:B------:R-:W-:Y:S01]  /*421c0*/  F2FP.F16.F32.PACK_AB R47, R231, R232 ;  /* 0x000000e8e72f723e */ /* 0x000fe200000000ff */
[----:B----4-:R-:W-:-:S04]  /*421d0*/  IMAD.WIDE.U32 R220, R213, 0x10, R248 ;  /* 0x00000010d5dc7825 */ /* 0x010fc800078e00f8 */
[C---:B------:R-:W-:Y:S01]  /*421e0*/  FFMA.FTZ R213, R215.reuse, R40, R216 ;  /* 0x00000028d7d57223 */ /* 0x040fe200000100d8 */
[----:B------:R-:W-:Y:S01]  /*421f0*/  FMUL.FTZ R21, R64, R21 ;  /* 0x0000001540157220 */ /* 0x000fe20000410000 */
[----:B------:R-:W-:Y:S01]  /*42200*/  FFMA.FTZ R40, R215, R222, R223 ;  /* 0x000000ded7287223 */ /* 0x000fe200000100df */
[----:B------:R-:W-:Y:S02]  /*42210*/  HADD2.F32 R222, -RZ, R182.H1_H1 ;  /* 0x300000b6ffde7230 */ /* 0x000fe40000004100 */
[C---:B------:R-:W-:Y:S01]  /*42220*/  FADD.FTZ R223, -R206.reuse, R42 ;  /* 0x0000002acedf7221 */ /* 0x040fe20000010100 */
[----:B------:R-:W-:Y:S01]  /*42230*/  HADD2.F32 R216, -RZ, R126.H1_H1 ;  /* 0x3000007effd87230 */ /* 0x000fe20000004100 */
[----:B------:R0:W-:Y:S01]  /*42240*/  STG.E.128 desc[UR8][R220.64], R44 ;  /* 0x0000002cdc007986 */ /* 0x0001e2000c101d08 */
[----:B------:R-:W-:Y:S02]  /*42250*/  HADD2.F32 R232, -RZ, R154.H1_H1 ;  /* 0x3000009affe87230 */ /* 0x000fe40000004100 */
[----:B------:R-:W-:Y:S01]  /*42260*/  FADD.FTZ R23, -R206, R23 ;  /* 0x00000017ce177221 */ /* 0x000fe20000010100 */
[----:B------:R-:W-:-:S02]  /*42270*/  HADD2.F32 R215, -RZ, R98.H1_H1 ;  /* 0x30000062ffd77230 */ /* 0x000fc40000004100 */
[C---:B------:R-:W-:Y:S01]  /*42280*/  FFMA.FTZ R222, R41.reuse, R222, R216 ;  /* 0x000000de29de7223 */ /* 0x040fe200000100d8 */
[----:B------:R-:W-:Y:S02]  /*42290*/  HADD2.F32 R231, -RZ, R183.H0_H0 ;  /* 0x200000b7ffe77230 */ /* 0x000fe40000004100 */
[----:B------:R-:W-:Y:S01]  /*422a0*/  FMUL.FTZ R23, R64, R23 ;  /* 0x0000001740177220 */ /* 0x000fe20000410000 */
[----:B------:R-:W-:Y:S02]  /*422b0*/  HADD2.F32 R233, -RZ, R127.H0_H0 ;  /* 0x2000007fffe97230 */ /* 0x000fe40000004100 */
[----:B------:R-:W-:Y:S01]  /*422c0*/  FFMA.FTZ R216, R41, R232, R215 ;  /* 0x000000e829d87223 */ /* 0x000fe200000100d7 */
[----:B------:R-:W-:Y:S02]  /*422d0*/  HADD2.F32 R42, -RZ, R99.H0_H0 ;  /* 0x20000063ff2a7230 */ /* 0x000fe40000004100 */
[----:B------:R-:W-:Y:S01]  /*422e0*/  FADD.FTZ R41, -R206, R36 ;  /* 0x00000024ce297221 */ /* 0x000fe20000010100 */
[----:B------:R-:W-:-:S02]  /*422f0*/  HADD2.F32 R234, -RZ, R183.H1_H1 ;  /* 0x300000b7ffea7230 */ /* 0x000fc40000004100 */
[----:B------:R-:W-:Y:S01]  /*42300*/  FADD.FTZ R197, -R206, R197 ;  /* 0x000000c5cec57221 */ /* 0x000fe20000010100 */
[----:B------:R-:W-:Y:S02]  /*42310*/  HADD2.F32 R232, -RZ, R129.H0_H0 ;  /* 0x20000081ffe87230 */ /* 0x000fe40000004100 */
[C---:B------:R-:W-:Y:S01]  /*42320*/  FMUL.FTZ R36, R64.reuse, R41 ;  /* 0x0000002940247220 */ /* 0x040fe20000410000 */
[----:B------:R-:W-:Y:S02]  /*42330*/  HADD2.F32 R236, -RZ, R151.H0_H0 ;  /* 0x20000097ffec7230 */ /* 0x000fe40000004100 */
[C---:B------:R-:W-:Y:S01]  /*42340*/  FMUL.FTZ R197, R64.reuse, R197 ;  /* 0x000000c540c57220 */ /* 0x040fe20000410000 */
[----:B------:R-:W-:Y:S02]  /*42350*/  HADD2.F32 R238, -RZ, R147.H1_H1 ;  /* 0x30000093ffee7230 */ /* 0x000fe40000004100 */
[----:B0-----:R-:W-:Y:S01]  /*42360*/  FMUL.FTZ R220, R64, R223 ;  /* 0x000000df40dc7220 */ /* 0x001fe20000410000 */
[----:B------:R-:W-:Y:S01]  /*42370*/  HADD2.F32 R45, -RZ, R176.H0_H0 ;  /* 0x200000b0ff2d7230 */ /* 0x000fe20000004100 */
[----:B------:R-:W-:Y:S01]  /*42380*/  F2FP.F16.F32.PACK_AB R69, R69, R68 ;  /* 0x000000444545723e */ /* 0x000fe200000000ff */
[----:B------:R-:W-:-:S02]  /*42390*/  HADD2.F32 R47, -RZ, R128.H0_H0 ;  /* 0x20000080ff2f7230 */ /* 0x000fc40000004100 */
[C---:B------:R-:W-:Y:S01]  /*423a0*/  FFMA.FTZ R223, R220.reuse, R231, R233 ;  /* 0x000000e7dcdf7223 */ /* 0x040fe200000100e9 */
[----:B------:R-:W-:Y:S01]  /*423b0*/  FFMA.FTZ R220, R220, R235, R42 ;  /* 0x000000ebdcdc7223 */ /* 0x000fe2000001002a */
[----:B------:R-:W-:Y:S01]  /*423c0*/  HADD2.F32 R42, -RZ, R127.H1_H1 ;  /* 0x3000007fff2a7230 */ /* 0x000fe20000004100 */
[----:B------:R-:W-:Y:S01]  /*423d0*/  F2FP.F16.F32.PACK_AB R68, R60, R59 ;  /* 0x0000003b3c44723e */ /* 0x000fe200000000ff */
[----:B------:R-:W-:Y:S02]  /*423e0*/  HADD2.F32 R44, -RZ, R155.H1_H1 ;  /* 0x3000009bff2c7230 */ /* 0x000fe40000004100 */
[----:B------:R-:W-:Y:S01]  /*423f0*/  FFMA.FTZ R41, R36, R45, R47 ;  /* 0x0000002d24297223 */ /* 0x000fe2000001002f */
[----:B------:R-:W-:Y:S02]  /*42400*/  HADD2.F32 R221, -RZ, R99.H1_H1 ;  /* 0x30000063ffdd7230 */ /* 0x000fe40000004100 */
[----:B------:R-:W-:Y:S01]  /*42410*/  FFMA.FTZ R234, R43, R234, R42 ;  /* 0x000000ea2bea7223 */ /* 0x000fe2000001002a */
[----:B------:R-:W-:Y:S01]  /*42420*/  FADD.FTZ R45, -R206, R37 ;  /* 0x00000025ce2d7221 */ /* 0x000fe20000010100 */
[----:B------:R-:W-:-:S02]  /*42430*/  HADD2.F32 R37, -RZ, R100.H0_H0 ;  /* 0x20000064ff257230 */ /* 0x000fc40000004100 */
[----:B------:R-:W-:Y:S01]  /*42440*/  FFMA.FTZ R221, R43, R44, R221 ;  /* 0x0000002c2bdd7223 */ /* 0x000fe200000100dd */
[----:B------:R-:W-:Y:S02]  /*42450*/  HADD2.F32 R43, -RZ, R148.H0_H0 ;  /* 0x20000094ff2b7230 */ /* 0x000fe40000004100 */
[----:B------:R-:W-:Y:S01]  /*42460*/  FMUL.FTZ R45, R64, R45 ;  /* 0x0000002d402d7220 */ /* 0x000fe20000410000 */
[----:B------:R-:W-:Y:S02]  /*42470*/  HADD2.F32 R44, -RZ, R176.H1_H1 ;  /* 0x300000b0ff2c7230 */ /* 0x000fe40000004100 */
[----:B------:R-:W-:Y:S02]  /*42480*/  HADD2.F32 R46, -RZ, R128.H1_H1 ;  /* 0x30000080ff2e7230 */ /* 0x000fe40000004100 */
[----:B------:R-:W-:Y:S01]  /*42490*/  FFMA.FTZ R42, R36, R43, R37 ;  /* 0x0000002b242a7223 */ /* 0x000fe20000010025 */
[----:B------:R-:W-:Y:S01]  /*424a0*/  FADD.FTZ R37, -R206, R38 ;  /* 0x00000026ce257221 */ /* 0x000fe20000010100 */
[----:B------:R-:W-:-:S02]  /*424b0*/  HADD2.F32 R36, -RZ, R148.H1_H1 ;  /* 0x30000094ff247230 */ /* 0x000fc40000004100 */
[C---:B------:R-:W-:Y:S01]  /*424c0*/  FFMA.FTZ R44, R45.reuse, R44, R46 ;  /* 0x0000002c2d2c7223 */ /* 0x040fe2000001002e */
[----:B------:R-:W-:Y:S02]  /*424d0*/  HADD2.F32 R38, -RZ, R100.H1_H1 ;  /* 0x30000064ff267230 */ /* 0x000fe40000004100 */
[----:B------:R-:W-:Y:S01]  /*424e0*/  FMUL.FTZ R37, R64, R37 ;  /* 0x0000002540257220 */ /* 0x000fe20000410000 */
[----:B------:R-:W-:Y:S02]  /*424f0*/  HADD2.F32 R46, -RZ, R177.H0_H0 ;  /* 0x200000b1ff2e7230 */ /* 0x000fe40000004100 */
[----:B------:R-:W-:Y:S02]  /*42500*/  HADD2.F32 R231, -RZ, R150.H0_H0 ;  /* 0x20000096ffe77230 */ /* 0x000fe40000004100 */
[----:B------:R-:W-:Y:S01]  /*42510*/  FFMA.FTZ R43, R45, R36, R38 ;  /* 0x000000242d2b7223 */ /* 0x000fe20000010026 */
[----:B------:R-:W-:Y:S02]  /*42520*/  HADD2.F32 R36, -RZ, R101.H0_H0 ;  /* 0x20000065ff247230 */ /* 0x000fe40000004100 */
[----:B------:R-:W-:Y:S01]  /*42530*/  FFMA.FTZ R47, R37, R46, R232 ;  /* 0x0000002e252f7223 */ /* 0x000fe200000100e8 */
[----:B------:R-:W-:-:S02]  /*42540*/  HADD2.F32 R46, -RZ, R149.H0_H0 ;  /* 0x20000095ff2e7230 */ /* 0x000fc40000004100 */
[----:B------:R-:W-:Y:S02]  /*42550*/  HADD2.F32 R38, -RZ, R129.H1_H1 ;  /* 0x30000081ff267230 */ /* 0x000fe40000004100 */
[----:B------:R-:W-:Y:S02]  /*42560*/  HADD2.F32 R232, -RZ, R149.H1_H1 ;  /* 0x30000095ffe87230 */ /* 0x000fe40000004100 */
[----:B------:R-:W-:Y:S01]  /*42570*/  FFMA.FTZ R46, R37, R46, R36 ;  /* 0x0000002e252e7223 */ /* 0x000fe20000010024 */
[----:B------:R-:W-:Y:S01]  /*42580*/  HADD2.F32 R36, -RZ, R177.H1_H1 ;  /* 0x300000b1ff247230 */ /* 0x000fe20000004100 */
[----:B------:R-:W-:Y:S01]  /*42590*/  F2FP.F16.F32.PACK_AB R37, R225, R226 ;  /* 0x000000e2e125723e */ /* 0x000fe200000000ff */
[----:B------:R-:W-:Y:S02]  /*425a0*/  HADD2.F32 R45, -RZ, R101.H1_H1 ;  /* 0x30000065ff2d7230 */ /* 0x000fe40000004100 */
[----:B------:R-:W-:Y:S02]  /*425b0*/  HADD2.F32 R226, -RZ, R102.H0_H0 ;  /* 0x20000066ffe27230 */ /* 0x000fe40000004100 */
        /* <DEDUP_REMOVED lines=9> */
[----:B------:R-:W-:-:S04]  /*42650*/  IMAD.WIDE.U32 R224, R19, 0x10, R246 ;  /* 0x0000001013e07825 */ /* 0x000fc800078e00f6 */
[----:B------:R-:W-:Y:S01]  /*42660*/  FFMA.FTZ R219, R32, R227, R229 ;  /* 0x000000e320db7223 */ /* 0x000fe200000100e5 */
[----:B------:R-:W-:Y:S01]  /*42670*/  FADD.FTZ R229, -R206, R34 ;  /* 0x00000022cee57221 */ /* 0x000fe20000010100 */
[----:B------:R-:W-:Y:S01]  /*42680*/  FFMA.FTZ R32, R32, R231, R226 ;  /* 0x000000e720207223 */ /* 0x000fe200000100e2 */
[----:B------:R0:W-:Y:S01]  /*42690*/  STG.E.128 desc[UR8][R224.64], R36 ;  /* 0x00000024e0007986 */ /* 0x0001e2000c101d08 */
[----:B------:R-:W-:Y:S02]  /*426a0*/  HADD2.F32 R226, -RZ, R178.H1_H1 ;  /* 0x300000b2ffe27230 */ /* 0x000fe40000004100 */
[----:B------:R-:W-:Y:S01]  /*426b0*/  FMUL.FTZ R229, R64, R229 ;  /* 0x000000e540e57220 */ /* 0x000fe20000410000 */
[----:B------:R-:W-:Y:S02]  /*426c0*/  HADD2.F32 R228, -RZ, R130.H1_H1 ;  /* 0x30000082ffe47230 */ /* 0x000fe40000004100 */
[----:B------:R-:W-:Y:S02]  /*426d0*/  HADD2.F32 R232, -RZ, R179.H0_H0 ;  /* 0x200000b3ffe87230 */ /* 0x000fe40000004100 */
[----:B------:R-:W-:-:S02]  /*426e0*/  HADD2.F32 R34, -RZ, R131.H0_H0 ;  /* 0x20000083ff227230 */ /* 0x000fc40000004100 */
[----:B------:R-:W-:Y:S02]  /*426f0*/  HADD2.F32 R230, -RZ, R150.H1_H1 ;  /* 0x30000096ffe67230 */ /* 0x000fe40000004100 */
[----:B------:R-:W-:Y:S02]  /*42700*/  HADD2.F32 R227, -RZ, R102.H1_H1 ;  /* 0x30000066ffe37230 */ /* 0x000fe40000004100 */
[----:B------:R-:W-:Y:S02]  /*42710*/  HADD2.F32 R233, -RZ, R106.H0_H0 ;  /* 0x2000006affe97230 */ /* 0x000fe40000004100 */
[----:B------:R-:W-:Y:S02]  /*42720*/  HADD2.F32 R231, -RZ, R105.H1_H1 ;  /* 0x30000069ffe77230 */ /* 0x000fe40000004100 */
[----:B------:R-:W-:Y:S02]  /*42730*/  HADD2.F32 R235, -RZ, R110.H0_H0 ;  /* 0x2000006effeb7230 */ /* 0x000fe40000004100 */
[----:B0-----:R-:W-:Y:S01]  /*42740*/  FFMA.FTZ R38, R33, R226, R228 ;  /* 0x000000e221267223 */ /* 0x001fe200000100e4 */
[----:B------:R-:W-:-:S02]  /*42750*/  HADD2.F32 R37, -RZ, R103.H0_H0 ;  /* 0x20000067ff257230 */ /* 0x000fc40000004100 */
[----:B------:R-:W-:Y:S01]  /*42760*/  FFMA.FTZ R39, R229, R232, R34 ;  /* 0x000000e8e5277223 */ /* 0x000fe20000010022 */
[----:B------:R-:W-:Y:S02]  /*42770*/  HADD2.F32 R36, -RZ, R179.H1_H1 ;  /* 0x300000b3ff247230 */ /* 0x000fe40000004100 */
[----:B------:R-:W-:Y:S01]  /*42780*/  FFMA.FTZ R33, R33, R230, R227 ;  /* 0x000000e621217223 */ /* 0x000fe200000100e3 */
[----:B------:R-:W-:Y:S02]  /*42790*/  HADD2.F32 R34, -RZ, R131.H1_H1 ;  /* 0x30000083ff227230 */ /* 0x000fe40000004100 */
[----:B------:R-:W-:Y:S01]  /*427a0*/  FFMA.FTZ R228, R229, R236, R37 ;  /* 0x000000ece5e47223 */ /* 0x000fe20000010025 */
[----:B------:R-:W-:Y:S01]  /*427b0*/  FADD.FTZ R37, -R206, R28 ;  /* 0x0000001cce257221 */ /* 0x000fe20000010100 */
[----:B------:R-:W-:Y:S02]  /*427c0*/  HADD2.F32 R224, -RZ, R151.H1_H1 ;  /* 0x30000097ffe07230 */ /* 0x000fe40000004100 */
[----:B------:R-:W-:-:S02]  /*427d0*/  HADD2.F32 R229, -RZ, R103.H1_H1 ;  /* 0x30000067ffe57230 */ /* 0x000fc40000004100 */
[----:B------:R-:W-:Y:S01]  /*427e0*/  FMUL.FTZ R37, R64, R37 ;  /* 0x0000002540257220 */ /* 0x000fe20000410000 */
[----:B------:R-:W-:Y:S02]  /*427f0*/  HADD2.F32 R28, -RZ, R172.H0_H0 ;  /* 0x200000acff1c7230 */ /* 0x000fe40000004100 */
[C---:B------:R-:W-:Y:S01]  /*42800*/  FFMA.FTZ R36, R35.reuse, R36, R34 ;  /* 0x0000002423247223 */ /* 0x040fe20000010022 */
[----:B------:R-:W-:Y:S02]  /*42810*/  HADD2.F32 R226, -RZ, R132.H0_H0 ;  /* 0x20000084ffe27230 */ /* 0x000fe40000004100 */
[----:B------:R-:W-:Y:S01]  /*42820*/  FFMA.FTZ R229, R35, R224, R229 ;  /* 0x000000e023e57223 */ /* 0x000fe200000100e5 */
[----:B------:R-:W-:Y:S02]  /*42830*/  HADD2.F32 R224, -RZ, R104.H0_H0 ;  /* 0x20000068ffe07230 */ /* 0x000fe40000004100 */
[----:B------:R-:W-:Y:S02]  /*42840*/  HADD2.F32 R230, -RZ, R132.H1_H1 ;  /* 0x30000084ffe67230 */ /* 0x000fe40000004100 */
[----:B------:R-:W-:Y:S01]  /*42850*/  FFMA.FTZ R34, R37, R28, R226 ;  /* 0x0000001c25227223 */ /* 0x000fe200000100e2 */
[----:B------:R-:W-:-:S02]  /*42860*/  HADD2.F32 R28, -RZ, R144.H0_H0 ;  /* 0x20000090ff1c7230 */ /* 0x000fc40000004100 */
[----:B------:R-:W-:Y:S02]  /*42870*/  HADD2.F32 R226, -RZ, R172.H1_H1 ;  /* 0x300000acffe27230 */ /* 0x000fe40000004100 */
[----:B------:R-:W-:Y:S02]  /*42880*/  HADD2.F32 R232, -RZ, R174.H0_H0 ;  /* 0x200000aeffe87230 */ /* 0x000fe40000004100 */
[----:B------:R-:W-:Y:S01]  /*42890*/  FFMA.FTZ R35, R37, R28, R224 ;  /* 0x0000001c25237223 */ /* 0x000fe200000100e0 */
[----:B------:R-:W-:Y:S01]  /*428a0*/  FADD.FTZ R37, -R206, R30 ;  /* 0x0000001ece257221 */ /* 0x000fe20000010100 */
[----:B------:R-:W-:Y:S01]  /*428b0*/  FFMA.FTZ R225, R29, R226, R230 ;  /* 0x000000e21de17223 */ /* 0x000fe200000100e6 */
[----:B------:R-:W-:Y:S02]  /*428c0*/  HADD2.F32 R224, -RZ, R144.H1_H1 ;  /* 0x30000090ffe07230 */ /* 0x000fe40000004100 */
[----:B------:R-:W-:Y:S02]  /*428d0*/  HADD2.F32 R28, -RZ, R104.H1_H1 ;  /* 0x30000068ff1c7230 */ /* 0x000fe40000004100 */
[----:B------:R-:W-:Y:S01]  /*428e0*/  FMUL.FTZ R37, R64, R37 ;  /* 0x0000002540257220 */ /* 0x000fe20000410000 */
[----:B------:R-:W-:-:S02]  /*428f0*/  HADD2.F32 R226, -RZ, R173.H0_H0 ;  /* 0x200000adffe27230 */ /* 0x000fc40000004100 */
[----:B------:R-:W-:Y:S02]  /*42900*/  HADD2.F32 R30, -RZ, R133.H0_H0 ;  /* 0x20000085ff1e7230 */ /* 0x000fe40000004100 */
[----:B------:R-:W-:Y:S01]  /*42910*/  FFMA.FTZ R224, R29, R224, R28 ;  /* 0x000000e01de07223 */ /* 0x000fe2000001001c */
[----:B------:R-:W-:Y:S02]  /*42920*/  HADD2.F32 R28, -RZ, R145.H0_H0 ;  /* 0x20000091ff1c7230 */ /* 0x000fe40000004100 */
[----:B------:R-:W-:Y:S01]  /*42930*/  FADD.FTZ R29, -R206, R24 ;  /* 0x00000018ce1d7221 */ /* 0x000fe20000010100 */
[----:B------:R-:W-:Y:S02]  /*42940*/  HADD2.F32 R230, -RZ, R173.H1_H1 ;  /* 0x300000adffe67230 */ /* 0x000fe40000004100 */
[----:B------:R-:W-:Y:S01]  /*42950*/  FFMA.FTZ R226, R37, R226, R30 ;  /* 0x000000e225e27223 */ /* 0x000fe2000001001e */
[----:B------:R-:W-:Y:S02]  /*42960*/  HADD2.F32 R30, -RZ, R105.H0_H0 ;  /* 0x20000069ff1e7230 */ /* 0x000fe40000004100 */
[----:B------:R-:W-:Y:S01]  /*42970*/  FMUL.FTZ R29, R64, R29 ;  /* 0x0000001d401d7220 */ /* 0x000fe20000410000 */
[----:B------:R-:W-:-:S02]  /*42980*/  HADD2.F32 R24, -RZ, R134.H0_H0 ;  /* 0x20000086ff187230 */ /* 0x000fc40000004100 */
[----:B------:R-:W-:Y:S02]  /*42990*/  HADD2.F32 R236, -RZ, R169.H1_H1 ;  /* 0x300000a9ffec7230 */ /* 0x000fe40000004100 */
        /* <DEDUP_REMOVED lines=8> */
[----:B------:R-:W-:Y:S01]  /*42a20*/  FFMA.FTZ R231, R31, R30, R231 ;  /* 0x0000001e1fe77223 */ /* 0x000fe200000100e7 */
[----:B------:R-:W-:Y:S02]  /*42a30*/  F2FP.F16.F32.PACK_AB R31, R70, R71 ;  /* 0x00000047461f723e */ /* 0x000fe400000000ff */
[----:B------:R-:W-:Y:S01]  /*42a40*/  FFMA.FTZ R233, R29, R28, R233 ;  /* 0x0000001c1de97223 */ /* 0x000fe200000100e9 */
[----:B------:R-:W-:Y:S01]  /*42a50*/  F2FP.F16.F32.PACK_AB R28, R57, R56 ;  /* 0x00000038391c723e */ /* 0x000fe200000000ff */
[----:B------:R-:W-:Y:S01]  /*42a60*/  HADD2.F32 R56, -RZ, R174.H1_H1 ;  /* 0x300000aeff387230 */ /* 0x000fe20000004100 */
[----:B------:R-:W-:Y:S01]  /*42a70*/  F2FP.F16.F32.PACK_AB R29, R62, R61 ;  /* 0x0000003d3e1d723e */ /* 0x000fe200000000ff */
[----:B------:R-:W-:Y:S01]  /*42a80*/  HADD2.F32 R62, -RZ, R146.H1_H1 ;  /* 0x30000092ff3e7230 */ /* 0x000fe20000004100 */
[----:B------:R-:W-:Y:S01]  /*42a90*/  F2FP.F16.F32.PACK_AB R30, R66, R65 ;  /* 0x00000041421e723e */ /* 0x000fe200000000ff */
[----:B------:R-:W-:Y:S02]  /*42aa0*/  HADD2.F32 R57, -RZ, R106.H1_H1 ;  /* 0x3000006aff397230 */ /* 0x000fe40000004100 */
[----:B------:R-:W-:Y:S01]  /*42ab0*/  FFMA.FTZ R56, R37, R56, R24 ;  /* 0x0000003825387223 */ /* 0x000fe20000010018 */
[----:B------:R-:W-:Y:S01]  /*42ac0*/  IMAD.WIDE.U32 R24, R19, 0x10, R248 ;  /* 0x0000001013187825 */ /* 0x000fe200078e00f8 */
[----:B------:R-:W-:-:S03]  /*42ad0*/  F2FP.F16.F32.PACK_AB R71, R217, R218 ;  /* 0x000000dad947723e */ /* 0x000fc600000000ff */
[----:B------:R-:W-:Y:S01]  /*42ae0*/  FFMA.FTZ R19, R37, R62, R57 ;  /* 0x0000003e25137223 */ /* 0x000fe20000010039 */
[----:B------:R-:W-:Y:S01]  /*42af0*/  FADD.FTZ R37, -R206, R26 ;  /* 0x0000001ace257221 */ /* 0x000fe20000010100 */
[----:B------:R-:W-:Y:S01]  /*42b00*/  HADD2.F32 R26, -RZ, R175.H0_H0 ;  /* 0x200000afff1a7230 */ /* 0x000fe20000004100 */
[----:B------:R0:W-:Y:S01]  /*42b10*/  STG.E.128 desc[UR8][R24.64], R28 ;  /* 0x0000001c18007986 */ /* 0x0001e2000c101d08 */
[----:B------:R-:W-:Y:S02]  /*42b20*/  HADD2.F32 R62, -RZ, R135.H0_H0 ;  /* 0x20000087ff3e7230 */ /* 0x000fe40000004100 */
[----:B------:R-:W-:Y:S01]  /*42b30*/  FMUL.FTZ R37, R64, R37 ;  /* 0x0000002540257220 */ /* 0x000fe20000410000 */
[----:B------:R-:W-:Y:S02]  /*42b40*/  HADD2.F32 R57, -RZ, R107.H1_H1 ;  /* 0x3000006bff397230 */ /* 0x000fe40000004100 */
[----:B------:R-:W-:Y:S02]  /*42b50*/  HADD2.F32 R61, -RZ, R108.H0_H0 ;  /* 0x2000006cff3d7230 */ /* 0x000fe40000004100 */
[----:B------:R-:W-:Y:S01]  /*42b60*/  FFMA.FTZ R243, R37, R26, R62 ;  /* 0x0000001a25f37223 */ /* 0x000fe2000001003e */
[----:B------:R-:W-:-:S02]  /*42b70*/  HADD2.F32 R62, -RZ, R168.H0_H0 ;  /* 0x200000a8ff3e7230 */ /* 0x000fc40000004100 */
[----:B------:R-:W-:Y:S01]  /*42b80*/  FFMA.FTZ R238, R27, R238, R57 ;  /* 0x000000ee1bee7223 */ /* 0x000fe20000010039 */
[----:B------:R-:W-:Y:S02]  /*42b90*/  HADD2.F32 R26, -RZ, R140.H0_H0 ;  /* 0x2000008cff1a7230 */ /* 0x000fe40000004100 */
[----:B------:R-:W-:Y:S02]  /*42ba0*/  HADD2.F32 R66, -RZ, R147.H0_H0 ;  /* 0x20000093ff427230 */ /* 0x000fe40000004100 */
[----:B------:R-:W-:-:S03]  /*42bb0*/  HADD2.F32 R70, -RZ, R135.H1_H1 ;  /* 0x30000087ff467230 */ /* 0x000fc60000004100 */
[----:B------:R-:W-:Y:S01]  /*42bc0*/  FFMA.FTZ R239, R37, R66, R239 ;  /* 0x0000004225ef7223 */ /* 0x000fe200000100ef */
[----:B------:R-:W-:Y:S02]  /*42bd0*/  HADD2.F32 R66, -RZ, R141.H0_H0 ;  /* 0x2000008dff427230 */ /* 0x000fe40000004100 */
[----:B0-----:R-:W-:Y:S01]  /*42be0*/  FADD.FTZ R25, -R206, R20 ;  /* 0x00000014ce197221 */ /* 0x001fe20000010100 */
[----:B------:R-:W-:Y:S02]  /*42bf0*/  HADD2.F32 R24, -RZ, R136.H0_H0 ;  /* 0x20000088ff187230 */ /* 0x000fe40000004100 */
[----:B------:R-:W-:Y:S01]  /*42c00*/  FFMA.FTZ R242, R27, R242, R70 ;  /* 0x000000f21bf27223 */ /* 0x000fe20000010046 */
[----:B------:R-:W-:Y:S02]  /*42c10*/  HADD2.F32 R20, -RZ, R168.H1_H1 ;  /* 0x300000a8ff147230 */ /* 0x000fe40000004100 */
[----:B------:R-:W-:Y:S01]  /*42c20*/  FMUL.FTZ R25, R64, R25 ;  /* 0x0000001940197220 */ /* 0x000fe20000410000 */
[----:B------:R-:W-:Y:S01]  /*42c30*/  HADD2.F32 R28, -RZ, R136.H1_H1 ;  /* 0x30000088ff1c7230 */ /* 0x000fe20000004100 */
[----:B------:R-:W-:Y:S01]  /*42c40*/  F2FP.F16.F32.PACK_AB R70, R209, R208 ;  /* 0x000000d0d146723e */ /* 0x000fe200000000ff */
[----:B------:R-:W-:-:S04]  /*42c50*/  IMAD.WIDE.U32 R30, R18, 0x10, R248 ;  /* 0x00000010121e7825 */ /* 0x000fc800078e00f8 */
[C---:B------:R-:W-:Y:S01]  /*42c60*/  FFMA.FTZ R62, R25.reuse, R62, R24 ;  /* 0x0000003e193e7223 */ /* 0x040fe20000010018 */
[----:B------:R-:W-:Y:S01]  /*42c70*/  FFMA.FTZ R61, R25, R26, R61 ;  /* 0x0000001a193d7223 */ /* 0x000fe2000001003d */
[----:B------:R-:W-:Y:S01]  /*42c80*/  FFMA.FTZ R57, R21, R20, R28 ;  /* 0x0000001415397223 */ /* 0x000fe2000001001c */
[----:B------:R-:W-:Y:S01]  /*42c90*/  FADD.FTZ R25, -R206, R22 ;  /* 0x00000016ce197221 */ /* 0x000fe20000010100 */
[----:B------:R-:W-:Y:S02]  /*42ca0*/  HADD2.F32 R20, -RZ, R140.H1_H1 ;  /* 0x3000008cff147230 */ /* 0x000fe40000004100 */
[----:B------:R-:W-:Y:S02]  /*42cb0*/  HADD2.F32 R22, -RZ, R108.H1_H1 ;  /* 0x3000006cff167230 */ /* 0x000fe40000004100 */
[----:B------:R-:W-:Y:S01]  /*42cc0*/  FMUL.FTZ R25, R64, R25 ;  /* 0x0000001940197220 */ /* 0x000fe20000410000 */
[----:B------:R-:W-:Y:S02]  /*42cd0*/  HADD2.F32 R24, -RZ, R169.H0_H0 ;  /* 0x200000a9ff187230 */ /* 0x000fe40000004100 */
[----:B------:R-:W-:-:S02]  /*42ce0*/  HADD2.F32 R26, -RZ, R137.H0_H0 ;  /* 0x20000089ff1a7230 */ /* 0x000fc40000004100 */
[----:B------:R-:W-:Y:S01]  /*42cf0*/  FFMA.FTZ R65, R21, R20, R22 ;  /* 0x0000001415417223 */ /* 0x000fe20000010016 */
[----:B------:R-:W-:Y:S02]  /*42d00*/  HADD2.F32 R20, -RZ, R109.H0_H0 ;  /* 0x2000006dff147230 */ /* 0x000fe40000004100 */
[----:B------:R-:W-:Y:S01]  /*42d10*/  FADD.FTZ R21, -R206, R196 ;  /* 0x000000c4ce157221 */ /* 0x000fe20000010100 */
[----:B------:R-:W-:Y:S02]  /*42d20*/  HADD2.F32 R22, -RZ, R137.H1_H1 ;  /* 0x30000089ff167230 */ /* 0x000fe40000004100 */
[C---:B------:R-:W-:Y:S01]  /*42d30*/  FFMA.FTZ R237, R25.reuse, R24, R26 ;  /* 0x0000001819ed7223 */ /* 0x040fe2000001001a */
[----:B------:R-:W-:Y:S02]  /*42d40*/  HADD2.F32 R24, -RZ, R142.H0_H0 ;  /* 0x2000008eff187230 */ /* 0x000fe40000004100 */
[----:B------:R-:W-:Y:S01]  /*42d50*/  FFMA.FTZ R66, R25, R66, R20 ;  /* 0x0000004219427223 */ /* 0x000fe20000010014 */
[----:B------:R-:W-:-:S02]  /*42d60*/  HADD2.F32 R20, -RZ, R141.H1_H1 ;  /* 0x3000008dff147230 */ /* 0x000fc40000004100 */
[----:B------:R-:W-:Y:S01]  /*42d70*/  FFMA.FTZ R236, R23, R236, R22 ;  /* 0x000000ec17ec7223 */ /* 0x000fe20000010016 */
[----:B------:R-:W-:Y:S02]  /*42d80*/  HADD2.F32 R22, -RZ, R109.H1_H1 ;  /* 0x3000006dff167230 */ /* 0x000fe40000004100 */
[----:B------:R-:W-:Y:S01]  /*42d90*/  FMUL.FTZ R21, R64, R21 ;  /* 0x0000001540157220 */ /* 0x000fe20000410000 */
[----:B------:R-:W-:Y:S01]  /*42da0*/  FADD.FTZ R25, -R206, R199 ;  /* 0x000000c7ce197221 */ /* 0x000fe20000010100 */
[----:B------:R-:W-:-:S04]  /*42db0*/  IMAD.WIDE.U32 R26, R200, 0x10, R246 ;  /* 0x00000010c81a7825 */ /* 0x000fc800078e00f6 */
[----:B------:R-:W-:Y:S01]  /*42dc0*/  FFMA.FTZ R196, R23, R20, R22 ;  /* 0x0000001417c47223 */ /* 0x000fe20000010016 */
[C---:B------:R-:W-:Y:S01]  /*42dd0*/  FFMA.FTZ R235, R21.reuse, R24, R235 ;  /* 0x0000001815eb7223 */ /* 0x040fe200000100eb */
[----:B------:R-:W-:Y:S02]  /*42de0*/  HADD2.F32 R20, -RZ, R170.H0_H0 ;  /* 0x200000aaff147230 */ /* 0x000fe40000004100 */
[----:B------:R-:W-:Y:S01]  /*42df0*/  FMUL.FTZ R25, R64, R25 ;  /* 0x0000001940197220 */ /* 0x000fe20000410000 */
[--C-:B------:R-:W-:Y:S02]  /*42e00*/  HADD2.F32 R22, -RZ, R138.reuse.H0_H0 ;  /* 0x2000008aff167230 */ /* 0x100fe40000004100 */
[----:B------:R-:W-:Y:S02]  /*42e10*/  HADD2.F32 R23, -RZ, R111.H0_H0 ;  /* 0x2000006fff177230 */ /* 0x000fe40000004100 */
[----:B------:R-:W-:Y:S02]  /*42e20*/  IMAD.MOV.U32 R59, RZ, RZ, R27 ;  /* 0x000000ffff3b7224 */ /* 0x000fe400078e001b */
[----:B------:R-:W-:Y:S01]  /*42e30*/  FFMA.FTZ R241, R21, R20, R22 ;  /* 0x0000001415f17223 */ /* 0x000fe20000010016 */
[----:B------:R-:W-:Y:S01]  /*42e40*/  HADD2.F32 R20, -RZ, R138.H1_H1 ;  /* 0x3000008aff147230 */ /* 0x000fe20000004100 */
[----:B------:R-:W-:Y:S01]  /*42e50*/  F2FP.F16.F32.PACK_AB R27, R234, R223 ;  /* 0x000000dfea1b723e */ /* 0x000fe200000000ff */
[----:B------:R-:W-:-:S02]  /*42e60*/  HADD2.F32 R22, -RZ, R142.H1_H1 ;  /* 0x3000008eff167230 */ /* 0x000fc40000004100 */
[----:B------:R-:W-:Y:S02]  /*42e70*/  HADD2.F32 R21, -RZ, R110.H1_H1 ;  /* 0x3000006eff157230 */ /* 0x000fe40000004100 */
[----:B------:R-:W-:Y:S01]  /*42e80*/  FFMA.FTZ R240, R197, R240, R20 ;  /* 0x000000f0c5f07223 */ /* 0x000fe20000010014 */
[----:B------:R-:W-:Y:S02]  /*42e90*/  HADD2.F32 R20, -RZ, R171.H0_H0 ;  /* 0x200000abff147230 */ /* 0x000fe40000004100 */
[----:B------:R-:W-:-:S04]  /*42ea0*/  IMAD.WIDE.U32 R28, R18, 0x10, R246 ;  /* 0x00000010121c7825 */ /* 0x000fc800078e00f6 */
[----:B------:R-:W-:Y:S01]  /*42eb0*/  FFMA.FTZ R197, R197, R22, R21 ;  /* 0x00000016c5c57223 */ /* 0x000fe20000010015 */
[----:B------:R-:W-:Y:S01]  /*42ec0*/  FADD.FTZ R21, -R206, R198 ;  /* 0x000000c6ce157221 */ /* 0x000fe20000010100 */
[----:B------:R-:W-:Y:S02]  /*42ed0*/  HADD2.F32 R22, -RZ, R139.H0_H0 ;  /* 0x2000008bff167230 */ /* 0x000fe40000004100 */
[----:B------:R-:W-:Y:S02]  /*42ee0*/  HADD2.F32 R198, -RZ, R143.H0_H0 ;  /* 0x2000008fffc67230 */ /* 0x000fe40000004100 */
[----:B------:R-:W-:Y:S01]  /*42ef0*/  FMUL.FTZ R21, R64, R21 ;  /* 0x0000001540157220 */ /* 0x000fe20000410000 */
[----:B------:R-:W-:Y:S02]  /*42f00*/  HADD2.F32 R206, -RZ, R171.H1_H1 ;  /* 0x300000abffce7230 */ /* 0x000fe40000004100 */
[----:B------:R-:W-:Y:S02]  /*42f10*/  HADD2.F32 R64, -RZ, R143.H1_H1 ;  /* 0x3000008fff407230 */ /* 0x000fe40000004100 */
[C---:B------:R-:W-:Y:S01]  /*42f20*/  FFMA.FTZ R199, R21.reuse, R20, R22 ;  /* 0x0000001415c77223 */ /* 0x040fe20000010016 */
[----:B------:R-:W-:Y:S01]  /*42f30*/  FFMA.FTZ R198, R21, R198, R23 ;  /* 0x000000c615c67223 */ /* 0x000fe20000010017 */
[----:B------:R-:W-:Y:S01]  /*42f40*/  HADD2.F32 R20, -RZ, R139.H1_H1 ;  /* 0x3000008bff147230 */ /* 0x000fe20000004100 */
[----:B------:R-:W-:Y:S01]  /*42f50*/  F2FP.F16.F32.PACK_AB R23, R214, R212 ;  /* 0x000000d4d617723e */ /* 0x000fe200000000ff */
[----:B------:R-:W-:Y:S01]  /*42f60*/  HADD2.F32 R21, -RZ, R111.H1_H1 ;  /* 0x3000006fff157230 */ /* 0x000fe20000004100 */
[----:B------:R-:W-:-:S02]  /*42f70*/  F2FP.F16.F32.PACK_AB R22, R54, R207 ;  /* 0x000000cf3616723e */ /* 0x000fc400000000ff */
[C---:B------:R-:W-:Y:S02]  /*42f80*/  FFMA.FTZ R206, R25.reuse, R206, R20 ;  /* 0x000000ce19ce7223 */ /* 0x040fe40000010014 */
[----:B------:R-:W-:Y:S01]  /*42f90*/  FFMA.FTZ R64, R25, R64, R21 ;  /* 0x0000004019407223 */ /* 0x000fe20000010015 */
[----:B------:R-:W-:-:S04]  /*42fa0*/  IMAD.WIDE.U32 R20, R201, 0x10, R246 ;  /* 0x00000010c9147825 */ /* 0x000fc800078e00f6 */
[--C-:B------:R-:W-:Y:S01]  /*42fb0*/  IMAD.WIDE.U32 R24, R201, 0x10, R248.reuse ;  /* 0x00000010c9187825 */ /* 0x100fe200078e00f8 */
[----:B------:R0:W-:Y:S01]  /*42fc0*/  STL.64 [R1], R20 ;  /* 0x0000001401007387 */ /* 0x0001e20000100a00 */
[----:B------:R-:W-:Y:S02]  /*42fd0*/  F2FP.F16.F32.PACK_AB R39, R36, R39 ;  /* 0x000000272427723e */ /* 0x000fe400000000ff */
[----:B------:R-:W-:Y:S01]  /*42fe0*/  F2FP.F16.F32.PACK_AB R38, R38, R219 ;  /* 0x000000db2626723e */ /* 0x000fe200000000ff */
[----:B------:R-:W-:Y:S01]  /*42ff0*/  IMAD.WIDE.U32 R200, R200, 0x10, R248 ;  /* 0x00000010c8c87825 */ /* 0x000fe200078e00f8 */
[----:B------:R-:W-:-:S03]  /*43000*/  F2FP.F16.F32.PACK_AB R37, R215, R47 ;  /* 0x0000002fd725723e */ /* 0x000fc600000000ff */
[----:B------:R-:W-:-:S04]  /*43010*/  IMAD.WIDE.U32 R246, R203, 0x10, R246 ;  /* 0x00000010cbf67825 */ /* 0x000fc800078e00f6 */
[----:B0-----:R-:W-:-:S04]  /*43020*/  IMAD.WIDE.U32 R20, R17, 0x10, R248 ;  /* 0x0000001011147825 */ /* 0x001fc800078e00f8 */
[----:B------:R-:W-:Y:S01]  /*43030*/  IMAD.MOV.U32 R223, RZ, RZ, R25 ;  /* 0x000000ffffdf7224 */ /* 0x000fe200078e0019 */
[----:B------:R-:W-:Y:S01]  /*43040*/  MOV R208, R20 ;  /* 0x0000001400d07202 */ /* 0x000fe20000000f00 */
[----:B------:R-:W-:Y:S01]  /*43050*/  IMAD.MOV.U32 R209, RZ, RZ, R21 ;  /* 0x000000ffffd17224 */ /* 0x000fe200078e0015 */
[----:B------:R-:W-:Y:S01]  /*43060*/  F2FP.F16.F32.PACK_AB R20, R63, R58 ;  /* 0x0000003a3f14723e */ /* 0x000fe200000000ff */
[----:B------:R-:W-:Y:S01]  /*43070*/  IMAD.WIDE.U32 R248, R203, 0x10, R248 ;  /* 0x00000010cbf87825 */ /* 0x000fe200078e00f8 */
[----:B------:R-:W-:Y:S02]  /*43080*/  MOV R58, R26 ;  /* 0x0000001a003a7202 */ /* 0x000fe40000000f00 */
[----:B------:R-:W-:Y:S02]  /*43090*/  F2FP.F16.F32.PACK_AB R26, R222, R213 ;  /* 0x000000d5de1a723e */ /* 0x000fe400000000ff */
[----:B------:R-:W2:Y:S01]  /*430a0*/  LDL.LU.64 R212, [R1] ;  /* 0x0000000001d47983 */ /* 0x000ea20000300a00 */
[----:B------:R-:W-:-:S02]  /*430b0*/  MOV R222, R24 ;  /* 0x0000001800de7202 */ /* 0x000fc40000000f00 */
[----:B------:R-:W-:Y:S02]  /*430c0*/  F2FP.F16.F32.PACK_AB R24, R52, R50 ;  /* 0x000000323418723e */ /* 0x000fe400000000ff */
[----:B------:R-:W-:Y:S02]  /*430d0*/  F2FP.F16.F32.PACK_AB R50, R33, R32 ;  /* 0x000000202132723e */ /* 0x000fe400000000ff */
[----:B------:R-:W0:Y:S01]  /*430e0*/  LDC.64 R32, c[0x0][0x380] ;  /* 0x0000e000ff207b82 */ /* 0x000e220000000a00 */
[----:B------:R-:W-:Y:S01]  /*430f0*/  F2FP.F16.F32.PACK_AB R25, R211, R53 ;  /* 0x00000035d319723e */ /* 0x000fe200000000ff */
[----:B------:R-:W-:Y:S01]  /*43100*/  IMAD.MOV.U32 R53, RZ, RZ, R31 ;  /* 0x000000ffff357224 */ /* 0x000fe200078e001f */
[----:B------:R-:W-:Y:S01]  /*43110*/  F2FP.F16.F32.PACK_AB R31, R221, R220 ;  /* 0x000000dcdd1f723e */ /* 0x000fe200000000ff */
[----:B------:R-:W-:Y:S01]  /*43120*/  IMAD.MOV.U32 R221, RZ, RZ, R29 ;  /* 0x000000ffffdd7224 */ /* 0x000fe200078e001d */
[----:B------:R-:W-:Y:S02]  /*43130*/  MOV R220, R28 ;  /* 0x0000001c00dc7202 */ /* 0x000fe40000000f00 */
[----:B------:R-:W-:-:S02]  /*43140*/  F2FP.F16.F32.PACK_AB R21, R48, R67 ;  /* 0x000000433015723e */ /* 0x000fc400000000ff */
[----:B------:R-:W-:Y:S02]  /*43150*/  MOV R52, R30 ;  /* 0x0000001e00347202 */ /* 0x000fe40000000f00 */
[----:B------:R-:W-:Y:S02]  /*43160*/  F2FP.F16.F32.PACK_AB R30, R216, R40 ;  /* 0x00000028d81e723e */ /* 0x000fe400000000ff */
[----:B------:R-:W-:Y:S02]  /*43170*/  F2FP.F16.F32.PACK_AB R29, R55, R210 ;  /* 0x000000d2371d723e */ /* 0x000fe400000000ff */
[----:B------:R-:W-:Y:S01]  /*43180*/  F2FP.F16.F32.PACK_AB R28, R51, R49 ;  /* 0x00000031331c723e */ /* 0x000fe200000000ff */
[----:B------:R-:W-:Y:S01]  /*43190*/  STG.E.128 desc[UR8][R220.64], R68 ;  /* 0x00000044dc007986 */ /* 0x000fe2000c101d08 */
[----:B------:R-:W-:Y:S02]  /*431a0*/  F2FP.F16.F32.PACK_AB R36, R44, R41 ;  /* 0x000000292c24723e */ /* 0x000fe400000000ff */
[----:B------:R-:W-:Y:S01]  /*431b0*/  F2FP.F16.F32.PACK_AB R51, R229, R228 ;  /* 0x000000e4e533723e */ /* 0x000fe200000000ff */
[----:B------:R1:W-:Y:S01]  /*431c0*/  STG.E.128 desc[UR8][R52.64], R20 ;  /* 0x0000001434007986 */ /* 0x0003e2000c101d08 */
[----:B------:R-:W-:-:S02]  /*431d0*/  F2FP.F16.F32.PACK_AB R49, R45, R46 ;  /* 0x0000002e2d31723e */ /* 0x000fc400000000ff */
[----:B------:R-:W-:Y:S02]  /*431e0*/  F2FP.F16.F32.PACK_AB R48, R43, R42 ;  /* 0x0000002a2b30723e */ /* 0x000fe400000000ff */
[----:B------:R-:W-:Y:S02]  /*431f0*/  F2FP.F16.F32.PACK_AB R43, R242, R243 ;  /* 0x000000f3f22b723e */ /* 0x000fe400000000ff */
[----:B------:R-:W-:Y:S02]  /*43200*/  F2FP.F16.F32.PACK_AB R42, R56, R232 ;  /* 0x000000e8382a723e */ /* 0x000fe400000000ff */
[----:B------:R-:W-:Y:S02]  /*43210*/  F2FP.F16.F32.PACK_AB R41, R230, R226 ;  /* 0x000000e2e629723e */ /* 0x000fe400000000ff */
[----:B------:R-:W-:Y:S02]  /*43220*/  F2FP.F16.F32.PACK_AB R40, R225, R34 ;  /* 0x00000022e128723e */ /* 0x000fe400000000ff */
[----:B-1----:R-:W-:-:S02]  /*43230*/  F2FP.F16.F32.PACK_AB R23, R238, R239 ;  /* 0x000000efee17723e */ /* 0x002fc400000000ff */
[----:B------:R-:W-:Y:S02]  /*43240*/  F2FP.F16.F32.PACK_AB R22, R19, R233 ;  /* 0x000000e91316723e */ /* 0x000fe400000000ff */
[----:B------:R-:W-:Y:S02]  /*43250*/  F2FP.F16.F32.PACK_AB R21, R231, R227 ;  /* 0x000000e3e715723e */ /* 0x000fe400000000ff */
[----:B------:R-:W-:Y:S02]  /*43260*/  F2FP.F16.F32.PACK_AB R20, R224, R35 ;  /* 0x00000023e014723e */ /* 0x000fe400000000ff */
[----:B0-----:R-:W-:-:S04]  /*43270*/  IADD3 R16, PT, PT, R16, R32, RZ ;  /* 0x0000002010107210 */ /* 0x001fc80007ffe0ff */
[----:B------:R-:W-:Y:S01]  /*43280*/  ISETP.GE.AND P1, PT, R16, R33, PT ;  /* 0x000000211000720c */ /* 0x000fe20003f26270 */
[----:B------:R-:W-:Y:S01]  /*43290*/  UPLOP3.LUT UP0, UPT, UPT, UPT, UP0, 0x40, 0x4 ;  /* 0x000000000004789c */ /* 0x000fe20003f0e800 */
[----:B--2---:R0:W-:Y:S04]  /*432a0*/  STG.E.128 desc[UR8][R212.64], R24 ;  /* 0x00000018d4007986 */ /* 0x0041e8000c101d08 */
[----:B------:R1:W-:Y:S04]  /*432b0*/  STG.E.128 desc[UR8][R222.64], R28 ;  /* 0x0000001cde007986 */ /* 0x0003e8000c101d08 */
[----:B------:R2:W-:Y:S04]  /*432c0*/  STG.E.128 desc[UR8][R58.64], R36 ;  /* 0x000000243a007986 */ /* 0x0005e8000c101d08 */
[----:B------:R2:W-:Y:S01]  /*432d0*/  STG.E.128 desc[UR8][R200.64], R48 ;  /* 0x00000030c8007986 */ /* 0x0005e2000c101d08 */
[----:B0-----:R-:W-:-:S02]  /*432e0*/  F2FP.F16.F32.PACK_AB R27, R206, R199 ;  /* 0x000000c7ce1b723e */ /* 0x001fc400000000ff */
[----:B------:R-:W-:Y:S02]  /*432f0*/  F2FP.F16.F32.PACK_AB R26, R240, R241 ;  /* 0x000000f1f01a723e */ /* 0x000fe400000000ff */
[----:B------:R-:W-:Y:S02]  /*43300*/  F2FP.F16.F32.PACK_AB R25, R236, R237 ;  /* 0x000000edec19723e */ /* 0x000fe400000000ff */
[----:B------:R-:W-:Y:S02]  /*43310*/  F2FP.F16.F32.PACK_AB R24, R57, R62 ;  /* 0x0000003e3918723e */ /* 0x000fe400000000ff */
[----:B-1----:R-:W-:Y:S02]  /*43320*/  F2FP.F16.F32.PACK_AB R31, R64, R198 ;  /* 0x000000c6401f723e */ /* 0x002fe400000000ff */
[----:B------:R-:W-:Y:S02]  /*43330*/  F2FP.F16.F32.PACK_AB R30, R197, R235 ;  /* 0x000000ebc51e723e */ /* 0x000fe400000000ff */
[----:B------:R-:W-:-:S02]  /*43340*/  F2FP.F16.F32.PACK_AB R29, R196, R66 ;  /* 0x00000042c41d723e */ /* 0x000fc400000000ff */
[----:B------:R-:W-:Y:S01]  /*43350*/  F2FP.F16.F32.PACK_AB R28, R65, R61 ;  /* 0x0000003d411c723e */ /* 0x000fe200000000ff */
[----:B------:R2:W-:Y:S04]  /*43360*/  STG.E.128 desc[UR8][R250.64], R40 ;  /* 0x00000028fa007986 */ /* 0x0005e8000c101d08 */
[----:B------:R2:W-:Y:S04]  /*43370*/  STG.E.128 desc[UR8][R208.64], R20 ;  /* 0x00000014d0007986 */ /* 0x0005e8000c101d08 */
[----:B------:R2:W-:Y:S04]  /*43380*/  STG.E.128 desc[UR8][R246.64], R24 ;  /* 0x00000018f6007986 */ /* 0x0005e8000c101d08 */
[----:B------:R2:W-:Y:S01]  /*43390*/  STG.E.128 desc[UR8][R248.64], R28 ;  /* 0x0000001cf8007986 */ /* 0x0005e2000c101d08 */
[----:B------:R-:W-:Y:S05]  /*433a0*/  @!P1 BRA `(.L_x_20011) ;  /* 0xfffffbdc00bc9947 */ /* 0x000fea000383ffff */
[----:B------:R-:W-:Y:S05]  /*433b0*/  EXIT ;  /* 0x000000000000794d */ /* 0x000fea0003800000 */
.L_x_20012:
        /* <DEDUP_REMOVED lines=12> */
.L_x_27897:


//--------------------- .text._ZN10layer_norm31ln_parallel_residual_fwd_kernelINS_13Kernel_traitsI6__halfS2_fS2_fjLj7168ELj1ELj1ELj4ELj16ENS_18Kernel_traits_baseILj7168ES2_S2_fS2_fjLj128EEEEELb1ELb1ELb0EEEvNS_9FwdParamsE --------------------------
	.section	.text._ZN10layer_norm31ln_parallel_residual_fwd_kernelINS_13Kernel_traitsI6__halfS2_fS2_fjLj7168ELj1ELj1ELj4ELj16ENS_18Kernel_traits_baseILj7168ES2_S2_fS2_fjLj128EEEEELb1ELb1ELb0EEEvNS_9FwdParamsE,"ax",@progbits
	.align	128
        .global         _ZN10layer_norm31ln_parallel_residual_fwd_kernelINS_13Kernel_traitsI6__halfS2_fS2_fjLj7168ELj1ELj1ELj4ELj16ENS_18Kernel_traits_baseILj7168ES2_S2_fS2_fjLj128EEEEELb1ELb1ELb0EEEvNS_9FwdParamsE
        .type           _ZN10layer_norm31ln_parallel_residual_fwd_kernelINS_13Kernel_traitsI6__halfS2_fS2_fjLj7168ELj1ELj1ELj4ELj16ENS_18Kernel_traits_baseILj7168ES2_S2_fS2_fjLj128EEEEELb1ELb1ELb0EEEvNS_9FwdParamsE,@function
        .size           _ZN10layer_norm31ln_parallel_residual_fwd_kernelINS_13Kernel_traitsI6__halfS2_fS2_fjLj7168ELj1ELj1ELj4ELj16ENS_18Kernel_traits_baseILj7168ES2_S2_fS2_fjLj128EEEEELb1ELb1ELb0EEEvNS_9FwdParamsE,(.L_x_27898 - _ZN10layer_norm31ln_parallel_residual_fwd_kernelINS_13Kernel_traitsI6__halfS2_fS2_fjLj7168ELj1ELj1ELj4ELj16ENS_18Kernel_traits_baseILj7168ES2_S2_fS2_fjLj128EEEEELb1ELb1ELb0EEEvNS_9FwdParamsE)
        .other          _ZN10layer_norm31ln_parallel_residual_fwd_kernelINS_13Kernel_traitsI6__halfS2_fS2_fjLj7168ELj1ELj1ELj4ELj16ENS_18Kernel_traits_baseILj7168ES2_S2_fS2_fjLj128EEEEELb1ELb1ELb0EEEvNS_9FwdParamsE,@"STO_CUDA_ENTRY STV_DEFAULT"
_ZN10layer_norm31ln_parallel_residual_fwd_kernelINS_13Kernel_traitsI6__halfS2_fS2_fjLj7168ELj1ELj1ELj4ELj16ENS_18Kernel_traits_baseILj7168ES2_S2_fS2_fjLj128EEEEELb1ELb1ELb0EEEvNS_9FwdParamsE:
.text._ZN10layer_norm31ln_parallel_residual_fwd_kernelINS_13Kernel_traitsI6__halfS2_fS2_fjLj7168ELj1ELj1ELj4ELj16ENS_18Kernel_traits_baseILj7168ES2_S2_fS2_fjLj128EEEEELb1ELb1ELb0EEEvNS_9FwdParamsE:
[----:B------:R-:W-:Y:S01]  /*0000*/  LDC R1, c[0x0][0x37c] ;  /* 0x0000df00ff017b82 */ /* 0x000fe20000000800 */
[----:B------:R-:W0:Y:S07]  /*0010*/  LDCU.U8 UR4, c[0x0][0x464] ;  /* 0x00008c80ff0477ac */ /* 0x000e2e0008000000 */
[----:B------:R-:W1:Y:S01]  /*0020*/  LDC R142, c[0x0][0x458] ;  /* 0x00011600ff8e7b82 */ /* 0x000e620000000800 */
[----:B------:R-:W2:Y:S01]  /*0030*/  LDCU.64 UR8, c[0x0][0x450] ;  /* 0x00008a00ff0877ac */ /* 0x000ea20008000a00 */
[----:B------:R-:W3:Y:S06]  /*0040*/  LDCU.64 UR10, c[0x0][0x358] ;  /* 0x00006b00ff0a77ac */ /* 0x000eec0008000a00 */
[----:B------:R-:W1:Y:S01]  /*0050*/  LDC R143, c[0x0][0x45c] ;  /* 0x00011700ff8f7b82 */ /* 0x000e620000000800 */
[----:B------:R-:W4:Y:S07]  /*0060*/  S2R R9, SR_TID.X ;  /* 0x0000000000097919 */ /* 0x000f2e0000002100 */
[----:B------:R-:W5:Y:S01]  /*0070*/  LDC R11, c[0x0][0x388] ;  /* 0x0000e200ff0b7b82 */ /* 0x000f620000000800 */
[----:B0-----:R-:W-:Y:S01]  /*0080*/  ISETP.NE.AND P0, PT, RZ, UR4, PT ;  /* 0x00000004ff007c0c */ /* 0x001fe2000bf05270 */
[----:B------:R-:W0:Y:S01]  /*0090*/  LDCU.64 UR4, c[0x0][0x438] ;  /* 0x00008700ff0477ac */ /* 0x000e220008000a00 */
[----:B--2---:R-:W-:-:S02]  /*00a0*/  IMAD.U32 R2, RZ, RZ, UR8 ;  /* 0x00000008ff027e24 */ /* 0x004fc4000f8e00ff */
[----:B------:R-:W-:-:S09]  /*00b0*/  IMAD.U32 R3, RZ, RZ, UR9 ;  /* 0x00000009ff037e24 */ /* 0x000fd2000f8e00ff */
[----:B---3--:R-:W2:Y:S01]  /*00c0*/  @P0 LDG.E.64 R2, desc[UR10][R2.64] ;  /* 0x0000000a02020981 */ /* 0x008ea2000c1e1b00 */
[----:B------:R-:W3:Y:S03]  /*00d0*/  @P0 LDC R7, c[0x0][0x460] ;  /* 0x00011800ff070b82 */ /* 0x000ee60000000800 */
[----:B-1----:R-:W3:Y:S01]  /*00e0*/  @P0 LDG.E.64 R4, desc[UR10][R142.64] ;  /* 0x0000000a8e040981 */ /* 0x002ee2000c1e1b00 */
[----:B------:R-:W-:Y:S01]  /*00f0*/  BSSY.RECONVERGENT B0, `(.L_x_20013) ;  /* 0x00000a8000007945 */ /* 0x000fe20003800200 */
[----:B0-----:R-:W-:-:S03]  /*0100*/  UISETP.NE.U32.AND UP0, UPT, UR4, URZ, UPT ;  /* 0x000000ff0400728c */ /* 0x001fc6000bf05070 */
[----:B------:R-:W0:Y:S01]  /*0110*/  S2UR UR6, SR_CTAID.X ;  /* 0x00000000000679c3 */ /* 0x000e220000002500 */
[----:B------:R-:W-:Y:S01]  /*0120*/  UISETP.NE.AND.EX UP0, UPT, UR5, URZ, UPT, UP0 ;  /* 0x000000ff0500728c */ /* 0x000fe2000bf05300 */
[C---:B----4-:R-:W-:Y:S02]  /*0130*/  LOP3.LUT R0, R9.reuse, 0x60, RZ, 0xc0, !PT ;  /* 0x0000006009007812 */ /* 0x050fe400078ec0ff */
[----:B------:R-:W-:Y:S02]  /*0140*/  LOP3.LUT R152, R9, 0x1f, RZ, 0xc0, !PT ;  /* 0x0000001f09987812 */ /* 0x000fe400078ec0ff */
[--C-:B------:R-:W-:Y:S02]  /*0150*/  LOP3.LUT R151, R0, 0x1f, R9.reuse, 0xf8, !PT ;  /* 0x0000001f00977812 */ /* 0x100fe400078ef809 */
[----:B------:R-:W0:Y:S02]  /*0160*/  LDC R150, c[0x0][0x360] ;  /* 0x0000d800ff967b82 */ /* 0x000e240000000800 */
[----:B0-----:R-:W-:Y:S01]  /*0170*/  IMAD R150, R150, UR6, R9 ;  /* 0x0000000696967c24 */ /* 0x001fe2000f8e0209 */
[----:B--2---:R-:W-:-:S02]  /*0180*/  @P0 R2UR UR8, R2 ;  /* 0x00000000020802ca */ /* 0x004fc400000e0000 */
[----:B-----5:R-:W-:Y:S02]  /*0190*/  SHF.R.S32.HI R2, RZ, 0x1f, R11 ;  /* 0x0000001fff027819 */ /* 0x020fe4000001140b */
[----:B------:R-:W-:Y:S01]  /*01a0*/  @P0 R2UR UR9, R3 ;  /* 0x00000000030902ca */ /* 0x000fe200000e0000 */
[----:B------:R-:W-:Y:S01]  /*01b0*/  IMAD.MOV.U32 R3, RZ, RZ, R151 ;  /* 0x000000ffff037224 */ /* 0x000fe200078e0097 */
[----:B---3--:R-:W-:Y:S02]  /*01c0*/  @P0 IADD3 R142, P1, PT, R4, R7, RZ ;  /* 0x00000007048e0210 */ /* 0x008fe40007f3e0ff */
[----:B------:R-:W-:Y:S02]  /*01d0*/  LEA.HI R2, R2, R11, RZ, 0x3 ;  /* 0x0000000b02027211 */ /* 0x000fe400078f18ff */
[----:B------:R-:W-:Y:S02]  /*01e0*/  @P0 IADD3.X R143, PT, PT, RZ, R5, RZ, P1, !PT ;  /* 0x00000005ff8f0210 */ /* 0x000fe40000ffe4ff */
[----:B------:R-:W-:Y:S01]  /*01f0*/  SHF.R.S32.HI R2, RZ, 0x3, R2 ;  /* 0x00000003ff027819 */ /* 0x000fe20000011402 */
[----:B------:R-:W-:Y:S01]  /*0200*/  UIADD3 UR17, UPT, UPT, UR8, -0x61c88647, URZ ;  /* 0x9e3779b908117890 */ /* 0x000fe2000fffe0ff */
[----:B------:R-:W-:Y:S01]  /*0210*/  LOP3.LUT R5, R3, 0x7f, RZ, 0x3c, !PT ;  /* 0x0000007f03057812 */ /* 0x000fe200078e3cff */
[----:B------:R-:W-:Y:S01]  /*0220*/  UIADD3 UR21, UPT, UPT, UR8, 0x3c6ef372, URZ ;  /* 0x3c6ef37208157890 */ /* 0x000fe2000fffe0ff */
[--C-:B------:R-:W-:Y:S01]  /*0230*/  SHF.R.U64 R149, R142, 0x2, R143.reuse ;  /* 0x000000028e957819 */ /* 0x100fe2000000128f */
[----:B------:R-:W-:Y:S01]  /*0240*/  UIADD3 UR20, UPT, UPT, UR9, -0x4498517b, URZ ;  /* 0xbb67ae8509147890 */ /* 0x000fe2000fffe0ff */
[----:B------:R-:W-:Y:S01]  /*0250*/  SHF.R.U32.HI R140, RZ, 0x2, R143 ;  /* 0x00000002ff8c7819 */ /* 0x000fe2000001168f */
[----:B------:R-:W-:Y:S01]  /*0260*/  IMAD.IADD R8, R2, 0x1, R5 ;  /* 0x0000000102087824 */ /* 0x000fe200078e0205 */
[----:B------:R-:W-:-:S02]  /*0270*/  UIADD3 UR22, UPT, UPT, UR9, 0x76cf5d0a, URZ ;  /* 0x76cf5d0a09167890 */ /* 0x000fc4000fffe0ff */
[----:B------:R-:W-:Y:S02]  /*0280*/  UIADD3 UR23, UPT, UPT, UR8, -0x255992d5, URZ ;  /* 0xdaa66d2b08177890 */ /* 0x000fe4000fffe0ff */
[----:B------:R-:W-:Y:S02]  /*0290*/  UIADD3 UR24, UPT, UPT, UR9, 0x32370b8f, URZ ;  /* 0x32370b8f09187890 */ /* 0x000fe4000fffe0ff */
[----:B------:R-:W-:Y:S02]  /*02a0*/  UIADD3 UR25, UPT, UPT, UR8, 0x78dde6e4, URZ ;  /* 0x78dde6e408197890 */ /* 0x000fe4000fffe0ff */
[----:B------:R-:W-:Y:S02]  /*02b0*/  UIADD3 UR26, UPT, UPT, UR9, -0x126145ec, URZ ;  /* 0xed9eba14091a7890 */ /* 0x000fe4000fffe0ff */
[----:B------:R-:W-:Y:S02]  /*02c0*/  UIADD3 UR27, UPT, UPT, UR8, 0x1715609d, URZ ;  /* 0x1715609d081b7890 */ /* 0x000fe4000fffe0ff */
[----:B------:R-:W-:-:S02]  /*02d0*/  UIADD3 UR28, UPT, UPT, UR9, -0x56f99767, URZ ;  /* 0xa9066899091c7890 */ /* 0x000fc4000fffe0ff */
[----:B------:R-:W-:Y:S02]  /*02e0*/  UIADD3 UR29, UPT, UPT, UR8, -0x4ab325aa, URZ ;  /* 0xb54cda56081d7890 */ /* 0x000fe4000fffe0ff */
[----:B------:R-:W-:Y:S02]  /*02f0*/  UIADD3 UR30, UPT, UPT, UR9, 0x646e171e, URZ ;  /* 0x646e171e091e7890 */ /* 0x000fe4000fffe0ff */
[----:B------:R-:W-:Y:S02]  /*0300*/  UIADD3 UR31, UPT, UPT, UR8, 0x5384540f, URZ ;  /* 0x5384540f081f7890 */ /* 0x000fe4000fffe0ff */
[----:B------:R-:W-:Y:S02]  /*0310*/  UIADD3 UR32, UPT, UPT, UR9, 0x1fd5c5a3, URZ ;  /* 0x1fd5c5a309207890 */ /* 0x000fe4000fffe0ff */
[----:B------:R-:W-:Y:S02]  /*0320*/  UIADD3 UR33, UPT, UPT, UR8, -0xe443238, URZ ;  /* 0xf1bbcdc808217890 */ /* 0x000fe4000fffe0ff */
[----:B------:R-:W-:-:S02]  /*0330*/  UIADD3 UR34, UPT, UPT, UR9, -0x24c28bd8, URZ ;  /* 0xdb3d742809227890 */ /* 0x000fc4000fffe0ff */
        /* <DEDUP_REMOVED lines=62> */
.L_x_20014:
        /* <DEDUP_REMOVED lines=12> */
[----:B------:R-:W2:Y:S01]  /*07e0*/  @P1 LDC.64 R10, c[0x0][0x3d0] ;  /* 0x0000f400ff0a1b82 */ /* 0x000ea20000000a00 */
[C---:B0-----:R-:W-:Y:S01]  /*07f0*/  @P6 IMAD.WIDE.U32 R4, R3.reuse, 0x10, R4 ;  /* 0x0000001003046825 */ /* 0x041fe200078e0004 */
[----:B------:R-:W-:-:S06]  /*0800*/  @P6 LOP3.LUT R3, R3, 0x80, RZ, 0xfc, !PT ;  /* 0x0000008003036812 */ /* 0x000fcc00078efcff */
[----:B------:R-:W0:Y:S01]  /*0810*/  @P2 LDC.64 R16, c[0x0][0x3d0] ;  /* 0x0000f400ff102b82 */ /* 0x000e220000000a00 */
[----:B------:R-:W5:Y:S01]  /*0820*/  @P6 LDG.E.128 R12, desc[UR10][R4.64] ;  /* 0x0000000a040c6981 */ /* 0x000f62000c1e1d00 */
[----:B-1----:R-:W-:-:S06]  /*0830*/  @P0 IMAD.WIDE.U32 R6, R3, 0x10, R6 ;  /* 0x0000001003060825 */ /* 0x002fcc00078e0006 */
[----:B------:R-:W1:Y:S01]  /*0840*/  @P3 LDC.64 R24, c[0x0][0x3d0] ;  /* 0x0000f400ff183b82 */ /* 0x000e620000000a00 */
[----:B------:R-:W-:Y:S01]  /*0850*/  @P0 VIADD R3, R3, 0x80 ;  /* 0x0000008003030836 */ /* 0x000fe20000000000 */
[----:B------:R-:W5:Y:S03]  /*0860*/  @P0 LDG.E.128 R20, desc[UR10][R6.64] ;  /* 0x0000000a06140981 */ /* 0x000f66000c1e1d00 */
[C---:B--2---:R-:W-:Y:S01]  /*0870*/  @P1 IMAD.WIDE.U32 R10, R3.reuse, 0x10, R10 ;  /* 0x00000010030a1825 */ /* 0x044fe200078e000a */
[----:B------:R-:W-:Y:S02]  /*0880*/  @P1 IADD3 R3, PT, PT, R3, 0x80, RZ ;  /* 0x0000008003031810 */ /* 0x000fe40007ffe0ff */
[----:B------:R-:W2:Y:S02]  /*0890*/  @P4 LDC.64 R32, c[0x0][0x3d0] ;  /* 0x0000f400ff204b82 */ /* 0x000ea40000000a00 */
[----:B------:R-:W5:Y:S01]  /*08a0*/  @P1 LDG.E.128 R28, desc[UR10][R10.64] ;  /* 0x0000000a0a1c1981 */ /* 0x000f62000c1e1d00 */
[----:B0-----:R-:W-:-:S04]  /*08b0*/  @P2 IMAD.WIDE.U32 R16, R3, 0x10, R16 ;  /* 0x0000001003102825 */ /* 0x001fc800078e0010 */
[----:B------:R-:W-:Y:S01]  /*08c0*/  @P2 VIADD R3, R3, 0x80 ;  /* 0x0000008003032836 */ /* 0x000fe20000000000 */
[----:B------:R-:W5:Y:S03]  /*08d0*/  @P2 LDG.E.128 R36, desc[UR10][R16.64] ;  /* 0x0000000a10242981 */ /* 0x000f66000c1e1d00 */
[----:B-1----:R-:W-:-:S04]  /*08e0*/  @P3 IMAD.WIDE.U32 R24, R3, 0x10, R24 ;  /* 0x0000001003183825 */ /* 0x002fc800078e0018 */
[----:B------:R-:W-:Y:S01]  /*08f0*/  @P3 VIADD R3, R3, 0x80 ;  /* 0x0000008003033836 */ /* 0x000fe20000000000 */
[----:B------:R0:W5:Y:S03]  /*0900*/  @P3 LDG.E.128 R44, desc[UR10][R24.64] ;  /* 0x0000000a182c3981 */ /* 0x000166000c1e1d00 */
[----:B--2---:R-:W-:Y:S01]  /*0910*/  @P4 IMAD.WIDE.U32 R32, R3, 0x10, R32 ;  /* 0x0000001003204825 */ /* 0x004fe200078e0020 */
        /* <DEDUP_REMOVED lines=8> */
[----:B0-----:R-:W-:Y:S01]  /*09a0*/  CS2R R24, SRZ ;  /* 0x0000000000187805 */ /* 0x001fe2000001ff00 */
[----:B------:R-:W-:Y:S01]  /*09b0*/  IMAD.MOV.U32 R18, RZ, RZ, RZ ;  /* 0x000000ffff127224 */ /* 0x000fe200078e00ff */
[----:B------:R-:W-:-:S02]  /*09c0*/  CS2R R16, SRZ ;  /* 0x0000000000107805 */ /* 0x000fc4000001ff00 */
[----:B------:R-:W-:Y:S01]  /*09d0*/  @P6 MOV R19, RZ ;  /* 0x000000ff00136202 */ /* 0x000fe20000000f00 */
[----:B------:R-:W-:Y:S01]  /*09e0*/  @P0 IMAD.MOV.U32 R27, RZ, RZ, RZ ;  /* 0x000000ffff1b0224 */ /* 0x000fe200078e00ff */
[----:B------:R-:W-:Y:S02]  /*09f0*/  @P2 MOV R43, RZ ;  /* 0x000000ff002b2202 */ /* 0x000fe40000000f00 */
[----:B-1----:R-:W-:Y:S01]  /*0a00*/  CS2R R32, SRZ ;  /* 0x0000000000207805 */ /* 0x002fe2000001ff00 */
[----:B------:R-:W-:Y:S01]  /*0a10*/  @P1 IMAD.MOV.U32 R35, RZ, RZ, RZ ;  /* 0x000000ffff231224 */ /* 0x000fe200078e00ff */
[----:B------:R-:W-:Y:S01]  /*0a20*/  @P4 IADD3 R3, PT, PT, R3, 0x80, RZ ;  /* 0x0000008003034810 */ /* 0x000fe20007ffe0ff */
[----:B------:R-:W-:Y:S02]  /*0a30*/  @P3 IMAD.MOV.U32 R51, RZ, RZ, RZ ;  /* 0x000000ffff333224 */ /* 0x000fe400078e00ff */
[----:B------:R-:W-:Y:S01]  /*0a40*/  @P4 IMAD.MOV.U32 R59, RZ, RZ, RZ ;  /* 0x000000ffff3b4224 */ /* 0x000fe200078e00ff */
[----:B------:R-:W-:Y:S06]  /*0a50*/  @!P5 BRA `(.L_x_20015) ;  /* 0x000000000044d947 */ /* 0x000fec0003800000 */
        /* <DEDUP_REMOVED lines=16> */
[----:B------:R-:W-:-:S07]  /*0b60*/  CS2R R16, SRZ ;  /* 0x0000000000107805 */ /* 0x000fce000001ff00 */
.L_x_20015:
[----:B------:R-:W-:Y:S05]  /*0b70*/  BSYNC.RECONVERGENT B0 ;  /* 0x0000000000007941 */ /* 0x000fea0003800200 */
.L_x_20013:
[----:B------:R-:W0:Y:S02]  /*0b80*/  LDCU UR4, c[0x0][0x384] ;  /* 0x00007080ff0477ac */ /* 0x000e240008000800 */
[----:B0-----:R-:W-:-:S06]  /*0b90*/  UISETP.GE.AND UP0, UPT, UR6, UR4, UPT ;  /* 0x000000040600728c */ /* 0x001fcc000bf06270 */
[----:B------:R-:W-:-:S13]  /*0ba0*/  PLOP3.LUT P0, PT, PT, PT, UP0, 0x80, 0x8 ;  /* 0x000000000008781c */ /* 0x000fda0003f0f008 */
[----:B------:R-:W-:Y:S05]  /*0bb0*/  @P0 EXIT ;  /* 0x000000000000094d */ /* 0x000fea0003800000 */
[----:B------:R-:W-:Y:S01]  /*0bc0*/  IMAD.HI.U32 R3, R150, -0x326172a9, RZ ;  /* 0xcd9e8d5796037827 */ /* 0x000fe200078e00ff */
[----:B------:R-:W-:Y:S01]  /*0bd0*/  LOP3.LUT R69, R2, 0x7f, RZ, 0xc0, !PT ;  /* 0x0000007f02457812 */ /* 0x000fe200078ec0ff */
[----:B------:R-:W0:Y:S01]  /*0be0*/  LDCU.U8 UR4, c[0x0][0x410] ;  /* 0x00008200ff0477ac */ /* 0x000e220008000000 */
[----:B------:R-:W-:Y:S01]  /*0bf0*/  LOP3.LUT R142, R142, 0x3, RZ, 0xc0, !PT ;  /* 0x000000038e8e7812 */ /* 0x000fe200078ec0ff */
[----:B------:R-:W-:Y:S01]  /*0c00*/  IMAD.HI.U32 R4, R149, -0x2daee0ad, RZ ;  /* 0xd2511f5395047827 */ /* 0x000fe200078e00ff */
[----:B------:R-:W-:Y:S01]  /*0c10*/  LOP3.LUT R3, R140, UR8, R3, 0x96, !PT ;  /* 0x000000088c037c12 */ /* 0x000fe2000f8e9603 */
[----:B------:R-:W1:Y:S01]  /*0c20*/  LDCU UR7, c[0x0][0x408] ;  /* 0x00008100ff0777ac */ /* 0x000e620008000800 */
[----:B------:R-:W-:Y:S01]  /*0c30*/  VIADDMNMX R0, R69, -R0, RZ, !PT ;  /* 0x8000000045007246 */ /* 0x000fe200078001ff */
[----:B------:R-:W-:Y:S01]  /*0c40*/  IMAD R10, R149, -0x2daee0ad, RZ ;  /* 0xd2511f53950a7824 */ /* 0x000fe200078e02ff */
[----:B------:R-:W-:Y:S01]  /*0c50*/  LOP3.LUT R4, R4, UR9, RZ, 0x3c, !PT ;  /* 0x0000000904047c12 */ /* 0x000fe2000f8e3cff */
[C---:B------:R-:W-:Y:S01]  /*0c60*/  IMAD.HI.U32 R7, R3.reuse, -0x2daee0ad, RZ ;  /* 0xd2511f5303077827 */ /* 0x040fe200078e00ff */
[----:B------:R-:W-:Y:S01]  /*0c70*/  VIMNMX R0, PT, PT, R0, 0x20, PT ;  /* 0x0000002000007848 */ /* 0x000fe20003fe0100 */
        /* <DEDUP_REMOVED lines=16> */
[----:B------:R-:W-:Y:S01]  /*0d80*/  IMAD.HI.U32 R10, R4, -0x2daee0ad, RZ ;  /* 0xd2511f53040a7827 */ /* 0x000fe200078e00ff */
[----:B------:R-:W-:-:S02]  /*0d90*/  UPLOP3.LUT UP1, UPT, UPT, UPT, UPT, 0x40, 0x4 ;  /* 0x000000000004789c */ /* 0x000fc40003f2e870 */
[----:B0-----:R-:W-:Y:S01]  /*0da0*/  UISETP.NE.AND UP2, UPT, UR4, URZ, UPT ;  /* 0x000000ff0400728c */ /* 0x001fe2000bf45270 */
        /* <DEDUP_REMOVED lines=21> */
[----:B------:R-:W-:Y:S01]  /*0f00*/  IMAD.SHL.U32 R2, R2, 0x2, RZ ;  /* 0x0000000202027824 */ /* 0x000fe200078e00ff */
[----:B------:R-:W-:Y:S01]  /*0f10*/  LOP3.LUT R3, R10, UR30, R3, 0x96, !PT ;  /* 0x0000001e0a037c12 */ /* 0x000fe2000f8e9603 */
[----:B------:R-:W-:Y:S02]  /*0f20*/  IMAD R10, R5, -0x2daee0ad, RZ ;  /* 0xd2511f53050a7824 */ /* 0x000fe400078e02ff */
[----:B------:R-:W-:Y:S01]  /*0f30*/  IMAD.HI.U32 R7, R4, -0x2daee0ad, RZ ;  /* 0xd2511f5304077827 */ /* 0x000fe200078e00ff */
[----:B------:R-:W-:-:S03]  /*0f40*/  LOP3.LUT R147, R2, 0xffffff00, RZ, 0xc0, !PT ;  /* 0xffffff0002937812 */ /* 0x000fc600078ec0ff */
[----:B------:R-:W-:Y:S01]  /*0f50*/  IMAD R6, R6, -0x326172a9, RZ ;  /* 0xcd9e8d5706067824 */ /* 0x000fe200078e02ff */
[----:B------:R-:W-:Y:S01]  /*0f60*/  LOP3.LUT R7, R10, UR32, R7, 0x96, !PT ;  /* 0x000000200a077c12 */ /* 0x000fe2000f8e9607 */
[----:B------:R-:W-:-:S04]  /*0f70*/  IMAD.HI.U32 R5, R3, -0x326172a9, RZ ;  /* 0xcd9e8d5703057827 */ /* 0x000fc800078e00ff */
[----:B------:R-:W-:Y:S01]  /*0f80*/  IMAD R0, R0, 0x8, R147 ;  /* 0x0000000800007824 */ /* 0x000fe200078e0293 */
[----:B------:R-:W-:Y:S01]  /*0f90*/  LOP3.LUT R5, R6, UR31, R5, 0x96, !PT ;  /* 0x0000001f06057c12 */ /* 0x000fe2000f8e9605 */
[----:B------:R-:W-:Y:S02]  /*0fa0*/  IMAD R6, R3, -0x326172a9, RZ ;  /* 0xcd9e8d5703067824 */ /* 0x000fe400078e02ff */
[----:B------:R-:W-:Y:S01]  /*0fb0*/  IMAD R11, R4, -0x2daee0ad, RZ ;  /* 0xd2511f53040b7824 */ /* 0x000fe200078e02ff */
[----:B------:R-:W-:Y:S01]  /*0fc0*/  I2FP.F32.U32 R0, R0 ;  /* 0x0000000000007245 */ /* 0x000fe20000201000 */
[----:B------:R-:W-:-:S03]  /*0fd0*/  IMAD.HI.U32 R3, R7, -0x326172a9, RZ ;  /* 0xcd9e8d5707037827 */ /* 0x000fc600078e00ff */
[----:B------:R0:W0:Y:S01]  /*0fe0*/  MUFU.RCP R148, R0 ;  /* 0x0000000000947308 */ /* 0x0000220000001000 */
[----:B------:R-:W-:Y:S01]  /*0ff0*/  IMAD.HI.U32 R4, R5, -0x2daee0ad, RZ ;  /* 0xd2511f5305047827 */ /* 0x000fe200078e00ff */
[----:B------:R-:W-:-:S03]  /*1000*/  LOP3.LUT R3, R6, UR33, R3, 0x96, !PT ;  /* 0x0000002106037c12 */ /* 0x000fc6000f8e9603 */
[----:B------:R-:W-:Y:S01]  /*1010*/  IMAD R10, R152, -0x20, R69 ;  /* 0xffffffe0980a7824 */ /* 0x000fe200078e0245 */
[----:B------:R-:W-:Y:S01]  /*1020*/  LOP3.LUT R4, R11, UR34, R4, 0x96, !PT ;  /* 0x000000220b047c12 */ /* 0x000fe2000f8e9604 */
[----:B------:R-:W-:Y:S02]  /*1030*/  IMAD R2, R7, -0x326172a9, RZ ;  /* 0xcd9e8d5707027824 */ /* 0x000fe400078e02ff */
[----:B------:R-:W-:Y:S01]  /*1040*/  IMAD R5, R5, -0x2daee0ad, RZ ;  /* 0xd2511f5305057824 */ /* 0x000fe200078e02ff */
[----:B------:R-:W-:Y:S01]  /*1050*/  VIMNMX R10, PT, PT, RZ, R10, !PT ;  /* 0x0000000aff0a7248 */ /* 0x000fe20007fe0100 */
[----:B------:R-:W-:-:S03]  /*1060*/  IMAD.HI.U32 R146, R3, -0x2daee0ad, RZ ;  /* 0xd2511f5303927827 */ /* 0x000fc600078e00ff */
[----:B------:R-:W-:Y:S01]  /*1070*/  VIMNMX R10, PT, PT, R10, 0x20, PT ;  /* 0x000000200a0a7848 */ /* 0x000fe20003fe0100 */
[----:B------:R-:W-:Y:S01]  /*1080*/  IMAD.HI.U32 R145, R4, -0x326172a9, RZ ;  /* 0xcd9e8d5704917827 */ /* 0x000fe200078e00ff */
[----:B------:R-:W-:Y:S02]  /*1090*/  LOP3.LUT R146, R5, UR36, R146, 0x96, !PT ;  /* 0x0000002405927c12 */ /* 0x000fe4000f8e9692 */
[----:B------:R-:W-:Y:S01]  /*10a0*/  LEA R147, R10, R147, 0x3 ;  /* 0x000000930a937211 */ /* 0x000fe200078e18ff */
[----:B------:R-:W-:Y:S01]  /*10b0*/  IMAD.MOV.U32 R141, RZ, RZ, RZ ;  /* 0x000000ffff8d7224 */ /* 0x000fe200078e00ff */
[----:B------:R-:W-:Y:S01]  /*10c0*/  LOP3.LUT R145, R2, UR35, R145, 0x96, !PT ;  /* 0x0000002302917c12 */ /* 0x000fe2000f8e9691 */
[----:B------:R-:W-:Y:S02]  /*10d0*/  IMAD R143, R3, -0x2daee0ad, RZ ;  /* 0xd2511f53038f7824 */ /* 0x000fe400078e02ff */
[----:B01234-:R-:W-:-:S07]  /*10e0*/  IMAD R144, R4, -0x326172a9, RZ ;  /* 0xcd9e8d5704907824 */ /* 0x01ffce00078e02ff */
.L_x_20904:
[----:B------:R-:W-:Y:S01]  /*10f0*/  UIMAD UR4, UR6, UR37, URZ ;  /* 0x00000025060472a4 */ /* 0x000fe2000f8e02ff */
[----:B------:R-:W-:Y:S01]  /*1100*/  LOP3.LUT P0, RZ, R153, 0x800, RZ, 0xc0, !PT ;  /* 0x0000080099ff7812 */ /* 0x000fe2000780c0ff */
[----:B------:R-:W-:Y:S02]  /*1110*/  BSSY.RECONVERGENT B0, `(.L_x_20016) ;  /* 0x00007ad000007945 */ /* 0x000fe40003800200 */
[----:B------:R-:W-:-:S04]  /*1120*/  USHF.R.S32.HI UR5, URZ, 0x1f, UR4 ;  /* 0x0000001fff057899 */ /* 0x000fc80008011404 */
[----:B------:R-:W-:-:S06]  /*1130*/  ULEA.HI UR5, UR5, UR4, URZ, 0x3 ;  /* 0x0000000405057291 */ /* 0x000fcc000f8f18ff */
[----:B01234-:R-:W-:-:S05]  /*1140*/  IMAD.U32 R136, RZ, RZ, UR5 ;  /* 0x00000005ff887e24 */ /* 0x01ffca000f8e00ff */
        /* <DEDUP_REMOVED lines=36> */
.L_x_20021:
        /* <DEDUP_REMOVED lines=13> */
.L_x_20023:
[----:B------:R-:W-:Y:S05]  /*1460*/  BSYNC.RECONVERGENT B2 ;  /* 0x0000000000027941 */ /* 0x000fea0003800200 */
.L_x_20022:
        /* <DEDUP_REMOVED lines=41> */
.L_x_20020:
[----:B------:R-:W-:Y:S05]  /*1700*/  BSYNC.RECONVERGENT B1 ;  /* 0x0000000000017941 */ /* 0x000fea0003800200 */
.L_x_20019:
[----:B------:R-:W0:Y:S01]  /*1710*/  LDC R137, c[0x0][0x404] ;  /* 0x00010100ff897b82 */ /* 0x000e220000000800 */
[----:B------:R-:W-:Y:S01]  /*1720*/  I2FP.F32.U32 R80, R80 ;  /* 0x0000005000507245 */ /* 0x000fe20000201000 */
[----:B------:R-:W-:Y:S01]  /*1730*/  IMAD.MOV.U32 R139, RZ, RZ, 0x2f800000 ;  /* 0x2f800000ff8b7424 */ /* 0x000fe200078e00ff */
[----:B------:R-:W-:Y:S01]  /*1740*/  ISETP.NE.AND P2, PT, R82, 0x1, PT ;  /* 0x000000015200780c */ /* 0x000fe20003f45270 */
[----:B------:R-:W-:Y:S01]  /*1750*/  BSSY.RECONVERGENT B1, `(.L_x_20024) ;  /* 0x0000049000017945 */ /* 0x000fe20003800200 */
[----:B------:R-:W-:Y:S01]  /*1760*/  LOP3.LUT R153, R153, 0xffffffef, RZ, 0xc0, !PT ;  /* 0xffffffef99997812 */ /* 0x000fe200078ec0ff */
[----:B------:R-:W-:Y:S01]  /*1770*/  FFMA.FTZ R80, R80, R139, 1.1641532182693481445e-10 ;  /* 0x2f00000050507423 */ /* 0x000fe2000001008b */
[----:B-----5:R-:W-:Y:S01]  /*1780*/  HADD2.F32 R138, -RZ, R84.H0_H0 ;  /* 0x20000054ff8a7230 */ /* 0x020fe20000004100 */
[----:B------:R-:W-:Y:S01]  /*1790*/  MOV R81, R144 ;  /* 0x0000009000517202 */ /* 0x000fe20000000f00 */
[----:B------:R-:W-:Y:S02]  /*17a0*/  IMAD.MOV.U32 R83, RZ, RZ, 0x2 ;  /* 0x00000002ff537424 */ /* 0x000fe400078e00ff */
        /* <DEDUP_REMOVED lines=11> */
.L_x_20026:
        /* <DEDUP_REMOVED lines=13> */
.L_x_20028:
[----:B------:R-:W-:Y:S05]  /*1930*/  BSYNC.RECONVERGENT B2 ;  /* 0x0000000000027941 */ /* 0x000fea0003800200 */
.L_x_20027:
        /* <DEDUP_REMOVED lines=42> */
.L_x_20025:
[----:B------:R-:W-:Y:S05]  /*1be0*/  BSYNC.RECONVERGENT B1 ;  /* 0x0000000000017941 */ /* 0x000fea0003800200 */
.L_x_20024:
        /* <DEDUP_REMOVED lines=19> */
.L_x_20031:
        /* <DEDUP_REMOVED lines=13> */
.L_x_20033:
[----:B------:R-:W-:Y:S05]  /*1df0*/  BSYNC.RECONVERGENT B2 ;  /* 0x0000000000027941 */ /* 0x000fea0003800200 */
.L_x_20032:
        /* <DEDUP_REMOVED lines=42> */
.L_x_20030:
[----:B------:R-:W-:Y:S05]  /*20a0*/  BSYNC.RECONVERGENT B1 ;  /* 0x0000000000017941 */ /* 0x000fea0003800200 */
.L_x_20029:
[----:B------:R-:W-:Y:S01]  /*20b0*/  I2FP.F32.U32 R80, R81 ;  /* 0x0000005100507245 */ /* 0x000fe20000201000 */
[----:B------:R-:W-:Y:S01]  /*20c0*/  BSSY.RECONVERGENT B1, `(.L_x_20034) ;  /* 0x000004a000017945 */ /* 0x000fe20003800200 */
[----:B------:R-:W-:Y:S01]  /*20d0*/  ISETP.NE.AND P2, PT, R82, 0x1, PT ;  /* 0x000000015200780c */ /* 0x000fe20003f45270 */
[----:B------:R-:W-:Y:S01]  /*20e0*/  HADD2.F32 R143, -RZ, R85.H0_H0 ;  /* 0x20000055ff8f7230 */ /* 0x000fe20000004100 */
        /* <DEDUP_REMOVED lines=15> */
.L_x_20036:
        /* <DEDUP_REMOVED lines=13> */
.L_x_20038:
[----:B------:R-:W-:Y:S05]  /*22b0*/  BSYNC.RECONVERGENT B2 ;  /* 0x0000000000027941 */ /* 0x000fea0003800200 */
.L_x_20037:
        /* <DEDUP_REMOVED lines=36> */
[----:B------:R-:W-:-:S05]  /*2500*/  IMAD.WIDE.U32 R144, R145, -0x326172a9, RZ ;  /* 0xcd9e8d5791907825 */ /* 0x000fca00078e00ff */
[----:B------:R-:W-:Y:S01]  /*2510*/  LOP3.LUT R145, R80, UR35, R145, 0x96, !PT ;  /* 0x0000002350917c12 */ /* 0x000fe2000f8e9691 */
[----:B------:R-:W-:-:S05]  /*2520*/  IMAD.WIDE.U32 R80, R81, -0x2daee0ad, RZ ;  /* 0xd2511f5351507825 */ /* 0x000fca00078e00ff */
[----:B------:R-:W-:Y:S01]  /*2530*/  LOP3.LUT R146, R82, UR36, R81, 0x96, !PT ;  /* 0x0000002452927c12 */ /* 0x000fe2000f8e9651 */
[----:B------:R-:W-:Y:S01]  /*2540*/  IMAD.MOV.U32 R81, RZ, RZ, R136 ;  /* 0x000000ffff517224 */ /* 0x000fe200078e0088 */
[----:B------:R-:W-:-:S07]  /*2550*/  MOV R136, R80 ;  /* 0x0000005000887202 */ /* 0x000fce0000000f00 */
.L_x_20035:
[----:B------:R-:W-:Y:S05]  /*2560*/  BSYNC.RECONVERGENT B1 ;  /* 0x0000000000017941 */ /* 0x000fea0003800200 */
.L_x_20034:
[----:B------:R-:W-:Y:S01]  /*2570*/  I2FP.F32.U32 R80, R81 ;  /* 0x0000005100507245 */ /* 0x000fe20000201000 */
[----:B------:R-:W-:Y:S01]  /*2580*/  BSSY.RECONVERGENT B1, `(.L_x_20039) ;  /* 0x000004a000017945 */ /* 0x000fe20003800200 */
[----:B------:R-:W-:Y:S01]  /*2590*/  LOP3.LUT R153, R153, 0xfffffffd, RZ, 0xc0, !PT ;  /* 0xfffffffd99997812 */ /* 0x000fe200078ec0ff */
[----:B------:R-:W-:Y:S01]  /*25a0*/  HADD2.F32 R156, -RZ, R85.H1_H1 ;  /* 0x30000055ff9c7230 */ /* 0x000fe20000004100 */
        /* <DEDUP_REMOVED lines=15> */
.L_x_20041:
        /* <DEDUP_REMOVED lines=13> */
.L_x_20043:
[----:B------:R-:W-:Y:S05]  /*2770*/  BSYNC.RECONVERGENT B2 ;  /* 0x0000000000027941 */ /* 0x000fea0003800200 */
.L_x_20042:
        /* <DEDUP_REMOVED lines=35> */
[----:B------:R-:W-:-:S04]  /*29b0*/  LOP3.LUT R81, R84, UR33, R81, 0x96, !PT ;  /* 0x0000002154517c12 */ /* 0x000fc8000f8e9651 */
[----:B------:R-:W-:Y:S01]  /*29c0*/  LOP3.LUT R145, R80, UR35, R145, 0x96, !PT ;  /* 0x0000002350917c12 */ /* 0x000fe2000f8e9691 */
[----:B------:R-:W-:-:S05]  /*29d0*/  IMAD.WIDE.U32 R80, R81, -0x2daee0ad, RZ ;  /* 0xd2511f5351507825 */ /* 0x000fca00078e00ff */
[----:B------:R-:W-:Y:S01]  /*29e0*/  LOP3.LUT R146, R82, UR36, R81, 0x96, !PT ;  /* 0x0000002452927c12 */ /* 0x000fe2000f8e9651 */
[----:B------:R-:W-:Y:S01]  /*29f0*/  IMAD.MOV.U32 R82, RZ, RZ, RZ ;  /* 0x000000ffff527224 */ /* 0x000fe200078e00ff */
[----:B------:R-:W-:Y:S01]  /*2a00*/  MOV R81, R136 ;  /* 0x0000008800517202 */ /* 0x000fe20000000f00 */
[----:B------:R-:W-:-:S07]  /*2a10*/  IMAD.MOV.U32 R136, RZ, RZ, R80 ;  /* 0x000000ffff887224 */ /* 0x000fce00078e0050 */
.L_x_20040:
[----:B------:R-:W-:Y:S05]  /*2a20*/  BSYNC.RECONVERGENT B1 ;  /* 0x0000000000017941 */ /* 0x000fea0003800200 */
.L_x_20039:
[----:B------:R-:W-:Y:S01]  /*2a30*/  ISETP.NE.AND P3, PT, R82, 0x1, PT ;  /* 0x000000015200780c */ /* 0x000fe20003f65270 */
[----:B------:R-:W-:Y:S01]  /*2a40*/  BSSY.RECONVERGENT B1, `(.L_x_20044) ;  /* 0x0000048000017945 */ /* 0x000fe20003800200 */
[----:B------:R-:W-:Y:S01]  /*2a50*/  I2FP.F32.U32 R80, R81 ;  /* 0x0000005100507245 */ /* 0x000fe20000201000 */
[----:B------:R-:W-:Y:S02]  /*2a60*/  HFMA2 R83, -RZ, RZ, 0, 1.1920928955078125e-07 ;  /* 0x00000002ff537431 */ /* 0x000fe400000001ff */
[----:B------:R-:W-:Y:S02]  /*2a70*/  HADD2.F32 R155, -RZ, R86.H0_H0 ;  /* 0x20000056ff9b7230 */ /* 0x000fe40000004100 */
        /* <DEDUP_REMOVED lines=12> */
.L_x_20046:
        /* <DEDUP_REMOVED lines=13> */
.L_x_20048:
[----:B------:R-:W-:Y:S05]  /*2c10*/  BSYNC.RECONVERGENT B2 ;  /* 0x0000000000027941 */ /* 0x000fea0003800200 */
.L_x_20047:
        /* <DEDUP_REMOVED lines=40> */
[----:B------:R-:W-:Y:S02]  /*2ea0*/  IMAD.MOV.U32 R81, RZ, RZ, R136 ;  /* 0x000000ffff517224 */ /* 0x000fe400078e0088 */
[----:B------:R-:W-:-:S07]  /*2eb0*/  IMAD.MOV.U32 R136, RZ, RZ, R80 ;  /* 0x000000ffff887224 */ /* 0x000fce00078e0050 */
.L_x_20045:
[----:B------:R-:W-:Y:S05]  /*2ec0*/  BSYNC.RECONVERGENT B1 ;  /* 0x0000000000017941 */ /* 0x000fea0003800200 */
.L_x_20044:
        /* <DEDUP_REMOVED lines=17> */
.L_x_20051:
        /* <DEDUP_REMOVED lines=13> */
.L_x_20053:
[----:B------:R-:W-:Y:S05]  /*30b0*/  BSYNC.RECONVERGENT B2 ;  /* 0x0000000000027941 */ /* 0x000fea0003800200 */
.L_x_20052:
        /* <DEDUP_REMOVED lines=39> */
[----:B------:R-:W-:Y:S01]  /*3330*/  IMAD.MOV.U32 R81, RZ, RZ, R136 ;  /* 0x000000ffff517224 */ /* 0x000fe200078e0088 */
[----:B------:R-:W-:Y:S01]  /*3340*/  MOV R136, R80 ;  /* 0x0000005000887202 */ /* 0x000fe20000000f00 */
[----:B------:R-:W-:-:S07]  /*3350*/  IMAD.MOV.U32 R82, RZ, RZ, RZ ;  /* 0x000000ffff527224 */ /* 0x000fce00078e00ff */
.L_x_20050:
[----:B------:R-:W-:Y:S05]  /*3360*/  BSYNC.RECONVERGENT B1 ;  /* 0x0000000000017941 */ /* 0x000fea0003800200 */
.L_x_20049:
[----:B------:R-:W-:Y:S01]  /*3370*/  ISETP.NE.AND P5, PT, R82, 0x1, PT ;  /* 0x000000015200780c */ /* 0x000fe20003fa5270 */
[----:B------:R-:W-:Y:S01]  /*3380*/  BSSY.RECONVERGENT B1, `(.L_x_20054) ;  /* 0x0000048000017945 */ /* 0x000fe20003800200 */
[----:B------:R-:W-:Y:S01]  /*3390*/  I2FP.F32.U32 R80, R81 ;  /* 0x0000005100507245 */ /* 0x000fe20000201000 */
[----:B------:R-:W-:Y:S01]  /*33a0*/  HADD2.F32 R157, -RZ, R87.H0_H0 ;  /* 0x20000057ff9d7230 */ /* 0x000fe20000004100 */
        /* <DEDUP_REMOVED lines=13> */
.L_x_20056:
        /* <DEDUP_REMOVED lines=13> */
.L_x_20058:
[----:B------:R-:W-:Y:S05]  /*3550*/  BSYNC.RECONVERGENT B2 ;  /* 0x0000000000027941 */ /* 0x000fea0003800200 */
.L_x_20057:
        /* <DEDUP_REMOVED lines=39> */
[----:B------:R-:W-:Y:S02]  /*37d0*/  LOP3.LUT R146, R82, UR36, R81, 0x96, !PT ;  /* 0x0000002452927c12 */ /* 0x000fe4000f8e9651 */
[----:B------:R-:W-:Y:S01]  /*37e0*/  MOV R81, R136 ;  /* 0x0000008800517202 */ /* 0x000fe20000000f00 */
[----:B------:R-:W-:-:S07]  /*37f0*/  IMAD.MOV.U32 R136, RZ, RZ, R80 ;  /* 0x000000ffff887224 */ /* 0x000fce00078e0050 */
.L_x_20055:
[----:B------:R-:W-:Y:S05]  /*3800*/  BSYNC.RECONVERGENT B1 ;  /* 0x0000000000017941 */ /* 0x000fea0003800200 */
.L_x_20054:
[----:B------:R-:W-:Y:S01]  /*3810*/  P2R R83, PR, RZ, 0x2 ;  /* 0x00000002ff537803 */ /* 0x000fe20000000000 */
[----:B------:R-:W-:Y:S01]  /*3820*/  FMUL.FTZ R138, R138, UR7 ;  /* 0x000000078a8a7c20 */ /* 0x000fe20008410000 */
[----:B------:R-:W-:Y:S01]  /*3830*/  I2FP.F32.U32 R158, R81 ;  /* 0x00000051009e7245 */ /* 0x000fe20000201000 */
[----:B------:R-:W-:Y:S01]  /*3840*/  HADD2.F32 R87, -RZ, R87.H1_H1 ;  /* 0x30000057ff577230 */ /* 0x000fe20000004100 */
[C---:B------:R-:W-:Y:S01]  /*3850*/  LOP3.LUT P1, RZ, R153.reuse, 0x10, RZ, 0xc0, !PT ;  /* 0x0000001099ff7812 */ /* 0x040fe2000782c0ff */
        /* <DEDUP_REMOVED lines=31> */
[----:B------:R-:W-:Y:S01]  /*3a50*/  @P1 FADD.FTZ R87, R79, R87 ;  /* 0x000000574f571221 */ /* 0x000fe20000010000 */
[----:B------:R-:W-:Y:S09]  /*3a60*/  BRA `(.L_x_20059) ;  /* 0x0000004c00a47947 */ /* 0x000ff20003800000 */
.L_x_20018:
        /* <DEDUP_REMOVED lines=16> */
.L_x_20062:
        /* <DEDUP_REMOVED lines=13> */
.L_x_20064:
[----:B------:R-:W-:Y:S05]  /*3c40*/  BSYNC.RECONVERGENT B2 ;  /* 0x0000000000027941 */ /* 0x000fea0003800200 */
.L_x_20063:
        /* <DEDUP_REMOVED lines=41> */
.L_x_20061:
[----:B------:R-:W-:Y:S05]  /*3ee0*/  BSYNC.RECONVERGENT B1 ;  /* 0x0000000000017941 */ /* 0x000fea0003800200 */
.L_x_20060:
[----:B------:R-:W0:Y:S01]  /*3ef0*/  LDC R0, c[0x0][0x404] ;  /* 0x00010100ff007b82 */ /* 0x000e220000000800 */
[----:B------:R-:W-:Y:S01]  /*3f00*/  HFMA2 R154, -RZ, RZ, 0.1171875, 0 ;  /* 0x2f800000ff9a7431 */ /* 0x000fe200000001ff */
[----:B------:R-:W-:Y:S01]  /*3f10*/  I2FP.F32.U32 R3, R2 ;  /* 0x0000000200037245 */ /* 0x000fe20000201000 */
[----:B-----5:R-:W-:Y:S01]  /*3f20*/  HADD2.F32 R10, -RZ, R84.H0_H0 ;  /* 0x20000054ff0a7230 */ /* 0x020fe20000004100 */
[----:B------:R-:W-:Y:S01]  /*3f30*/  ISETP.NE.AND P2, PT, R4, 0x1, PT ;  /* 0x000000010400780c */ /* 0x000fe20003f45270 */
[----:B------:R-:W-:Y:S01]  /*3f40*/  BSSY.RECONVERGENT B1, `(.L_x_20065) ;  /* 0x000004a000017945 */ /* 0x000fe20003800200 */
[----:B------:R-:W-:Y:S01]  /*3f50*/  LOP3.LUT R153, R153, 0xffffffef, RZ, 0xc0, !PT ;  /* 0xffffffef99997812 */ /* 0x000fe200078ec0ff */
[----:B------:R-:W-:Y:S01]  /*3f60*/  IMAD.MOV.U32 R5, RZ, RZ, 0x2 ;  /* 0x00000002ff057424 */ /* 0x000fe200078e00ff */
[----:B------:R-:W1:Y:S01]  /*3f70*/  LDC R137, c[0x0][0x408] ;  /* 0x00010200ff897b82 */ /* 0x000e620000000800 */
[----:B------:R-:W-:Y:S02]  /*3f80*/  IMAD.MOV.U32 R2, RZ, RZ, R144 ;  /* 0x000000ffff027224 */ /* 0x000fe400078e0090 */
[----:B------:R-:W-:-:S05]  /*3f90*/  FFMA.FTZ R3, R3, R154, 1.1641532182693481445e-10 ;  /* 0x2f00000003037423 */ /* 0x000fca000001009a */
        /* <DEDUP_REMOVED lines=12> */
.L_x_20067:
        /* <DEDUP_REMOVED lines=13> */
.L_x_20069:
[----:B------:R-:W-:Y:S05]  /*4130*/  BSYNC.RECONVERGENT B2 ;  /* 0x0000000000027941 */ /* 0x000fea0003800200 */
.L_x_20068:
        /* <DEDUP_REMOVED lines=42> */
.L_x_20066:
[----:B------:R-:W-:Y:S05]  /*43e0*/  BSYNC.RECONVERGENT B1 ;  /* 0x0000000000017941 */ /* 0x000fea0003800200 */
.L_x_20065:
[----:B------:R-:W-:Y:S01]  /*43f0*/  I2FP.F32.U32 R3, R2 ;  /* 0x0000000200037245 */ /* 0x000fe20000201000 */
[----:B------:R-:W-:Y:S01]  /*4400*/  HADD2.F32 R2, -RZ, R68.H0_H0 ;  /* 0x20000044ff027230 */ /* 0x000fe20000004100 */
[----:B------:R-:W-:Y:S01]  /*4410*/  ISETP.NE.AND P3, PT, R5, 0x1, PT ;  /* 0x000000010500780c */ /* 0x000fe20003f65270 */
[----:B------:R-:W-:Y:S02]  /*4420*/  BSSY.RECONVERGENT B1, `(.L_x_20070) ;  /* 0x000004c000017945 */ /* 0x000fe40003800200 */
[----:B------:R-:W-:Y:S01]  /*4430*/  FFMA.FTZ R3, R3, R154, 1.1641532182693481445e-10 ;  /* 0x2f00000003037423 */ /* 0x000fe2000001009a */
[----:B------:R-:W-:-:S04]  /*4440*/  FMUL.FTZ R2, R2, R137 ;  /* 0x0000008902027220 */ /* 0x000fc80000410000 */
[----:B------:R-:W-:Y:S02]  /*4450*/  FSETP.GTU.FTZ.AND P2, PT, R3, R0, PT ;  /* 0x000000000300720b */ /* 0x000fe40003f5c000 */
[----:B------:R-:W-:Y:S02]  /*4460*/  FSEL R3, R10, RZ, P4 ;  /* 0x000000ff0a037208 */ /* 0x000fe40002000000 */
        /* <DEDUP_REMOVED lines=15> */
.L_x_20072:
        /* <DEDUP_REMOVED lines=13> */
.L_x_20074:
[----:B------:R-:W-:Y:S05]  /*4630*/  BSYNC.RECONVERGENT B2 ;  /* 0x0000000000027941 */ /* 0x000fea0003800200 */
.L_x_20073:
        /* <DEDUP_REMOVED lines=42> */
.L_x_20071:
[----:B------:R-:W-:Y:S05]  /*48e0*/  BSYNC.RECONVERGENT B1 ;  /* 0x0000000000017941 */ /* 0x000fea0003800200 */
.L_x_20070:
[----:B------:R-:W-:Y:S01]  /*48f0*/  I2FP.F32.U32 R3, R3 ;  /* 0x0000000300037245 */ /* 0x000fe20000201000 */
[----:B------:R-:W-:Y:S01]  /*4900*/  HADD2.F32 R84, -RZ, R84.H1_H1 ;  /* 0x30000054ff547230 */ /* 0x000fe20000004100 */
[----:B------:R-:W-:Y:S01]  /*4910*/  ISETP.NE.AND P2, PT, R2, 0x1, PT ;  /* 0x000000010200780c */ /* 0x000fe20003f45270 */
[----:B------:R-:W-:Y:S01]  /*4920*/  BSSY.RECONVERGENT B1, `(.L_x_20075) ;  /* 0x0000049000017945 */ /* 0x000fe20003800200 */
[----:B------:R-:W-:Y:S01]  /*4930*/  LOP3.LUT R153, R153, 0xfffffff7, RZ, 0xc0, !PT ;  /* 0xfffffff799997812 */ /* 0x000fe200078ec0ff */
[----:B------:R-:W-:Y:S01]  /*4940*/  FFMA.FTZ R3, R3, R154, 1.1641532182693481445e-10 ;  /* 0x2f00000003037423 */ /* 0x000fe2000001009a */
[----:B------:R-:W-:Y:S02]  /*4950*/  HFMA2 R4, -RZ, RZ, 0, 1.1920928955078125e-07 ;  /* 0x00000002ff047431 */ /* 0x000fe400000001ff */
[----:B------:R-:W-:Y:S02]  /*4960*/  FMUL.FTZ R81, R137, R84 ;  /* 0x0000005489517220 */ /* 0x000fe40000410000 */
        /* <DEDUP_REMOVED lines=12> */
.L_x_20077:
        /* <DEDUP_REMOVED lines=13> */
.L_x_20079:
[----:B------:R-:W-:Y:S05]  /*4b00*/  BSYNC.RECONVERGENT B2 ;  /* 0x0000000000027941 */ /* 0x000fea0003800200 */
.L_x_20078:
        /* <DEDUP_REMOVED lines=42> */
.L_x_20076:
[----:B------:R-:W-:Y:S05]  /*4db0*/  BSYNC.RECONVERGENT B1 ;  /* 0x0000000000017941 */ /* 0x000fea0003800200 */
.L_x_20075:
[----:B------:R-:W-:Y:S01]  /*4dc0*/  I2FP.F32.U32 R3, R3 ;  /* 0x0000000300037245 */ /* 0x000fe20000201000 */
[----:B------:R-:W-:Y:S01]  /*4dd0*/  HADD2.F32 R2, -RZ, R68.H1_H1 ;  /* 0x30000044ff027230 */ /* 0x000fe20000004100 */
[----:B------:R-:W-:Y:S01]  /*4de0*/  ISETP.NE.AND P3, PT, R4, 0x1, PT ;  /* 0x000000010400780c */ /* 0x000fe20003f65270 */
[----:B------:R-:W-:Y:S01]  /*4df0*/  BSSY.RECONVERGENT B1, `(.L_x_20080) ;  /* 0x000004c000017945 */ /* 0x000fe20003800200 */
[----:B------:R-:W-:Y:S01]  /*4e00*/  FSEL R81, R81, RZ, P4 ;  /* 0x000000ff51517208 */ /* 0x000fe20002000000 */
[----:B------:R-:W-:Y:S01]  /*4e10*/  FFMA.FTZ R3, R3, R154, 1.1641532182693481445e-10 ;  /* 0x2f00000003037423 */ /* 0x000fe2000001009a */
[----:B------:R-:W-:-:S04]  /*4e20*/  FMUL.FTZ R2, R2, R137 ;  /* 0x0000008902027220 */ /* 0x000fc80000410000 */
[----:B------:R-:W-:Y:S01]  /*4e30*/  FSETP.GTU.FTZ.AND P2, PT, R3, R0, PT ;  /* 0x000000000300720b */ /* 0x000fe20003f5c000 */
[----:B------:R-:W-:-:S03]  /*4e40*/  IMAD.MOV.U32 R3, RZ, RZ, R144 ;  /* 0x000000ffff037224 */ /* 0x000fc600078e0090 */
        /* <DEDUP_REMOVED lines=14> */
.L_x_20082:
        /* <DEDUP_REMOVED lines=13> */
.L_x_20084:
[----:B------:R-:W-:Y:S05]  /*5000*/  BSYNC.RECONVERGENT B2 ;  /* 0x0000000000027941 */ /* 0x000fea0003800200 */
.L_x_20083:
        /* <DEDUP_REMOVED lines=42> */
.L_x_20081:
[----:B------:R-:W-:Y:S05]  /*52b0*/  BSYNC.RECONVERGENT B1 ;  /* 0x0000000000017941 */ /* 0x000fea0003800200 */
.L_x_20080:
[----:B------:R-:W-:Y:S01]  /*52c0*/  I2FP.F32.U32 R3, R3 ;  /* 0x0000000300037245 */ /* 0x000fe20000201000 */
[----:B------:R-:W-:Y:S01]  /*52d0*/  HADD2.F32 R6, -RZ, R85.H0_H0 ;  /* 0x20000055ff067230 */ /* 0x000fe20000004100 */
[----:B------:R-:W-:Y:S01]  /*52e0*/  ISETP.NE.AND P2, PT, R2, 0x1, PT ;  /* 0x000000010200780c */ /* 0x000fe20003f45270 */
[----:B------:R-:W-:Y:S01]  /*52f0*/  BSSY.RECONVERGENT B1, `(.L_x_20085) ;  /* 0x0000049000017945 */ /* 0x000fe20003800200 */
[----:B------:R-:W-:Y:S01]  /*5300*/  LOP3.LUT R153, R153, 0xfffffffb, RZ, 0xc0, !PT ;  /* 0xfffffffb99997812 */ /* 0x000fe200078ec0ff */
[----:B------:R-:W-:Y:S01]  /*5310*/  FFMA.FTZ R3, R3, R154, 1.1641532182693481445e-10 ;  /* 0x2f00000003037423 */ /* 0x000fe2000001009a */
[----:B------:R-:W-:Y:S02]  /*5320*/  IMAD.MOV.U32 R4, RZ, RZ, 0x2 ;  /* 0x00000002ff047424 */ /* 0x000fe400078e00ff */
[----:B------:R-:W-:Y:S02]  /*5330*/  FMUL.FTZ R6, R137, R6 ;  /* 0x0000000689067220 */ /* 0x000fe40000410000 */
[----:B------:R-:W-:-:S02]  /*5340*/  FSETP.LE.FTZ.AND P4, PT, R3, R0, PT ;  /* 0x000000000300720b */ /* 0x000fc40003f93000 */
        /* <DEDUP_REMOVED lines=11> */
.L_x_20087:
        /* <DEDUP_REMOVED lines=13> */
.L_x_20089:
[----:B------:R-:W-:Y:S05]  /*54d0*/  BSYNC.RECONVERGENT B2 ;  /* 0x0000000000027941 */ /* 0x000fea0003800200 */
.L_x_20088:
        /* <DEDUP_REMOVED lines=42> */
.L_x_20086:
[----:B------:R-:W-:Y:S05]  /*5780*/  BSYNC.RECONVERGENT B1 ;  /* 0x0000000000017941 */ /* 0x000fea0003800200 */
.L_x_20085:
[----:B------:R-:W-:Y:S01]  /*5790*/  I2FP.F32.U32 R3, R3 ;  /* 0x0000000300037245 */ /* 0x000fe20000201000 */
[----:B------:R-:W-:Y:S01]  /*57a0*/  HADD2.F32 R2, -RZ, R69.H0_H0 ;  /* 0x20000045ff027230 */ /* 0x000fe20000004100 */
        /* <DEDUP_REMOVED lines=21> */
.L_x_20092:
        /* <DEDUP_REMOVED lines=13> */
.L_x_20094:
[----:B------:R-:W-:Y:S05]  /*59d0*/  BSYNC.RECONVERGENT B2 ;  /* 0x0000000000027941 */ /* 0x000fea0003800200 */
.L_x_20093:
        /* <DEDUP_REMOVED lines=42> */
.L_x_20091:
[----:B------:R-:W-:Y:S05]  /*5c80*/  BSYNC.RECONVERGENT B1 ;  /* 0x0000000000017941 */ /* 0x000fea0003800200 */
.L_x_20090:
[----:B------:R-:W-:Y:S01]  /*5c90*/  I2FP.F32.U32 R3, R3 ;  /* 0x0000000300037245 */ /* 0x000fe20000201000 */
[----:B------:R-:W-:Y:S01]  /*5ca0*/  HADD2.F32 R2, -RZ, R85.H1_H1 ;  /* 0x30000055ff027230 */ /* 0x000fe20000004100 */
[----:B------:R-:W-:Y:S01]  /*5cb0*/  ISETP.NE.AND P2, PT, R5, 0x1, PT ;  /* 0x000000010500780c */ /* 0x000fe20003f45270 */
[----:B------:R-:W-:Y:S01]  /*5cc0*/  BSSY.RECONVERGENT B1, `(.L_x_20095) ;  /* 0x0000049000017945 */ /* 0x000fe20003800200 */
[----:B------:R-:W-:Y:S01]  /*5cd0*/  LOP3.LUT R153, R153, 0xfffffffd, RZ, 0xc0, !PT ;  /* 0xfffffffd99997812 */ /* 0x000fe200078ec0ff */
[----:B------:R-:W-:Y:S01]  /*5ce0*/  FFMA.FTZ R3, R3, R154, 1.1641532182693481445e-10 ;  /* 0x2f00000003037423 */ /* 0x000fe2000001009a */
[----:B------:R-:W-:Y:S02]  /*5cf0*/  IMAD.MOV.U32 R4, RZ, RZ, 0x2 ;  /* 0x00000002ff047424 */ /* 0x000fe400078e00ff */
        /* <DEDUP_REMOVED lines=13> */
.L_x_20097:
        /* <DEDUP_REMOVED lines=13> */
.L_x_20099:
[----:B------:R-:W-:Y:S05]  /*5ea0*/  BSYNC.RECONVERGENT B2 ;  /* 0x0000000000027941 */ /* 0x000fea0003800200 */
.L_x_20098:
        /* <DEDUP_REMOVED lines=42> */
.L_x_20096:
[----:B------:R-:W-:Y:S05]  /*6150*/  BSYNC.RECONVERGENT B1 ;  /* 0x0000000000017941 */ /* 0x000fea0003800200 */
.L_x_20095:
[----:B------:R-:W-:Y:S01]  /*6160*/  I2FP.F32.U32 R3, R3 ;  /* 0x0000000300037245 */ /* 0x000fe20000201000 */
[----:B------:R-:W-:Y:S01]  /*6170*/  HADD2.F32 R2, -RZ, R69.H1_H1 ;  /* 0x30000045ff027230 */ /* 0x000fe20000004100 */
[----:B------:R-:W-:Y:S01]  /*6180*/  FSEL R83, R83, RZ, P4 ;  /* 0x000000ff53537208 */ /* 0x000fe20002000000 */
[----:B------:R-:W-:Y:S02]  /*6190*/  BSSY.RECONVERGENT B1, `(.L_x_20100) ;  /* 0x000004c000017945 */ /* 0x000fe40003800200 */
[----:B------:R-:W-:Y:S01]  /*61a0*/  FFMA.FTZ R3, R3, R154, 1.1641532182693481445e-10 ;  /* 0x2f00000003037423 */ /* 0x000fe2000001009a */
[----:B------:R-:W-:-:S04]  /*61b0*/  FMUL.FTZ R2, R2, R137 ;  /* 0x0000008902027220 */ /* 0x000fc80000410000 */
[----:B------:R-:W-:Y:S02]  /*61c0*/  FSETP.GTU.FTZ.AND P2, PT, R3, R0, PT ;  /* 0x000000000300720b */ /* 0x000fe40003f5c000 */
[----:B------:R-:W-:Y:S02]  /*61d0*/  MOV R3, R144 ;  /* 0x0000009000037202 */ /* 0x000fe40000000f00 */
        /* <DEDUP_REMOVED lines=15> */
.L_x_20102:
        /* <DEDUP_REMOVED lines=13> */
.L_x_20104:
[----:B------:R-:W-:Y:S05]  /*63a0*/  BSYNC.RECONVERGENT B2 ;  /* 0x0000000000027941 */ /* 0x000fea0003800200 */
.L_x_20103:
        /* <DEDUP_REMOVED lines=42> */
.L_x_20101:
[----:B------:R-:W-:Y:S05]  /*6650*/  BSYNC.RECONVERGENT B1 ;  /* 0x0000000000017941 */ /* 0x000fea0003800200 */
.L_x_20100:
[----:B------:R-:W-:Y:S01]  /*6660*/  ISETP.NE.AND P3, PT, R2, 0x1, PT ;  /* 0x000000010200780c */ /* 0x000fe20003f65270 */
[----:B------:R-:W-:Y:S01]  /*6670*/  HADD2.F32 R4, -RZ, R86.H0_H0 ;  /* 0x20000056ff047230 */ /* 0x000fe20000004100 */
        /* <DEDUP_REMOVED lines=16> */
.L_x_20107:
        /* <DEDUP_REMOVED lines=13> */
.L_x_20109:
[----:B------:R-:W-:Y:S05]  /*6850*/  BSYNC.RECONVERGENT B2 ;  /* 0x0000000000027941 */ /* 0x000fea0003800200 */
.L_x_20108:
        /* <DEDUP_REMOVED lines=42> */
.L_x_20106:
[----:B------:R-:W-:Y:S05]  /*6b00*/  BSYNC.RECONVERGENT B1 ;  /* 0x0000000000017941 */ /* 0x000fea0003800200 */
.L_x_20105:
[----:B------:R-:W-:Y:S01]  /*6b10*/  I2FP.F32.U32 R3, R84 ;  /* 0x0000005400037245 */ /* 0x000fe20000201000 */
[----:B------:R-:W-:Y:S01]  /*6b20*/  HADD2.F32 R2, -RZ, R70.H0_H0 ;  /* 0x20000046ff027230 */ /* 0x000fe20000004100 */
[----:B------:R-:W-:Y:S01]  /*6b30*/  BSSY.RECONVERGENT B1, `(.L_x_20110) ;  /* 0x000004e000017945 */ /* 0x000fe20003800200 */
[----:B------:R-:W-:Y:S02]  /*6b40*/  IMAD.MOV.U32 R138, RZ, RZ, 0x2 ;  /* 0x00000002ff8a7424 */ /* 0x000fe400078e00ff */
        /* <DEDUP_REMOVED lines=8> */
[----:B------:R-:W-:Y:S01]  /*6bd0*/  IMAD.MOV.U32 R3, RZ, RZ, R144 ;  /* 0x000000ffff037224 */ /* 0x000fe200078e0090 */
[----:B------:R-:W-:-:S02]  /*6be0*/  PRMT R4, R2, 0x7610, R4 ;  /* 0x0000761002047816 */ /* 0x000fc40000000004 */
        /* <DEDUP_REMOVED lines=10> */
.L_x_20112:
        /* <DEDUP_REMOVED lines=13> */
.L_x_20114:
[----:B------:R-:W-:Y:S05]  /*6d60*/  BSYNC.RECONVERGENT B2 ;  /* 0x0000000000027941 */ /* 0x000fea0003800200 */
.L_x_20113:
        /* <DEDUP_REMOVED lines=42> */
.L_x_20111:
[----:B------:R-:W-:Y:S05]  /*7010*/  BSYNC.RECONVERGENT B1 ;  /* 0x0000000000017941 */ /* 0x000fea0003800200 */
.L_x_20110:
        /* <DEDUP_REMOVED lines=18> */
.L_x_20117:
        /* <DEDUP_REMOVED lines=13> */
.L_x_20119:
[----:B------:R-:W-:Y:S05]  /*7210*/  BSYNC.RECONVERGENT B2 ;  /* 0x0000000000027941 */ /* 0x000fea0003800200 */
.L_x_20118:
        /* <DEDUP_REMOVED lines=42> */
.L_x_20116:
[----:B------:R-:W-:Y:S05]  /*74c0*/  BSYNC.RECONVERGENT B1 ;  /* 0x0000000000017941 */ /* 0x000fea0003800200 */
.L_x_20115:
        /* <DEDUP_REMOVED lines=23> */
.L_x_20122:
        /* <DEDUP_REMOVED lines=13> */
.L_x_20124:
[----:B------:R-:W-:Y:S05]  /*7710*/  BSYNC.RECONVERGENT B2 ;  /* 0x0000000000027941 */ /* 0x000fea0003800200 */
.L_x_20123:
[----:B------:R-:W-:Y:S01]  /*7720*/  LOP3.LUT R144, R141, UR9, R143, 0x96, !PT ;  /* 0x000000098d907c12 */ /* 0x000fe2000f8e968f */
[----:B------:R-:W-:-:S04]  /*7730*/  IMAD.WIDE.U32 R138, R150, -0x326172a9, RZ ;  /* 0xcd9e8d57968a7825 */ /* 0x000fc800078e00ff */
[----:B------:R-:W-:Y:S01]  /*7740*/  IMAD.WIDE.U32 R144, R144, -0x326172a9, RZ ;  /* 0xcd9e8d5790907825 */ /* 0x000fe200078e00ff */
[----:B------:R-:W-:-:S03]  /*7750*/  LOP3.LUT R139, R140, UR8, R139, 0x96, !PT ;  /* 0x000000088c8b7c12 */ /* 0x000fc6000f8e968b */
[----:B------:R-:W-:Y:S01]  /*7760*/  IMAD.MOV.U32 R2, RZ, RZ, R136 ;  /* 0x000000ffff027224 */ /* 0x000fe200078e0088 */
        /* <DEDUP_REMOVED lines=34> */
[----:B------:R-:W-:Y:S02]  /*7990*/  IMAD.MOV.U32 R136, RZ, RZ, R138 ;  /* 0x000000ffff887224 */ /* 0x000fe400078e008a */
[----:B------:R-:W-:Y:S01]  /*79a0*/  HFMA2 R138, -RZ, RZ, 0, 0 ;  /* 0x00000000ff8a7431 */ /* 0x000fe200000001ff */
[----:B------:R-:W-:-:S07]  /*79b0*/  LOP3.LUT R146, R142, UR36, R139, 0x96, !PT ;  /* 0x000000248e927c12 */ /* 0x000fce000f8e968b */
.L_x_20121:
[----:B------:R-:W-:Y:S05]  /*79c0*/  BSYNC.RECONVERGENT B1 ;  /* 0x0000000000017941 */ /* 0x000fea0003800200 */
.L_x_20120:
[----:B------:R-:W-:Y:S01]  /*79d0*/  ISETP.NE.AND P5, PT, R138, 0x1, PT ;  /* 0x000000018a00780c */ /* 0x000fe20003fa5270 */
[----:B------:R-:W-:Y:S01]  /*79e0*/  BSSY.RECONVERGENT B1, `(.L_x_20125) ;  /* 0x0000049000017945 */ /* 0x000fe20003800200 */
[----:B------:R-:W-:Y:S01]  /*79f0*/  I2FP.F32.U32 R139, R2 ;  /* 0x00000002008b7245 */ /* 0x000fe20000201000 */
[----:B------:R-:W-:Y:S02]  /*7a00*/  HADD2.F32 R2, -RZ, R87.H0_H0 ;  /* 0x20000057ff027230 */ /* 0x000fe40000004100 */
[----:B------:R-:W-:Y:S02]  /*7a10*/  IMAD.MOV.U32 R142, RZ, RZ, 0x2 ;  /* 0x00000002ff8e7424 */ /* 0x000fe400078e00ff */
[----:B------:R-:W-:Y:S01]  /*7a20*/  FFMA.FTZ R139, R139, R154, 1.1641532182693481445e-10 ;  /* 0x2f0000008b8b7423 */ /* 0x000fe2000001009a */
[----:B------:R-:W-:Y:S01]  /*7a30*/  FMUL.FTZ R2, R137, R2 ;  /* 0x0000000289027220 */ /* 0x000fe20000410000 */
[----:B------:R-:W-:-:S03]  /*7a40*/  IMAD.MOV.U32 R86, RZ, RZ, R144 ;  /* 0x000000ffff567224 */ /* 0x000fc600078e0090 */
        /* <DEDUP_REMOVED lines=10> */
.L_x_20127:
        /* <DEDUP_REMOVED lines=13> */
.L_x_20129:
[----:B------:R-:W-:Y:S05]  /*7bc0*/  BSYNC.RECONVERGENT B2 ;  /* 0x0000000000027941 */ /* 0x000fea0003800200 */
.L_x_20128:
        /* <DEDUP_REMOVED lines=40> */
[----:B------:R-:W-:Y:S01]  /*7e50*/  IMAD.MOV.U32 R142, RZ, RZ, RZ ;  /* 0x000000ffff8e7224 */ /* 0x000fe200078e00ff */
[----:B------:R-:W-:-:S07]  /*7e60*/  MOV R136, R138 ;  /* 0x0000008a00887202 */ /* 0x000fce0000000f00 */
.L_x_20126:
[----:B------:R-:W-:Y:S05]  /*7e70*/  BSYNC.RECONVERGENT B1 ;  /* 0x0000000000017941 */ /* 0x000fea0003800200 */
.L_x_20125:
        /* <DEDUP_REMOVED lines=12> */
[----:B------:R-:W-:-:S02]  /*7f40*/  PRMT R2, R138, 0x7610, R2 ;  /* 0x000076108a027816 */ /* 0x000fc40000000002 */
[----:B------:R-:W-:Y:S01]  /*7f50*/  MOV R139, R144 ;  /* 0x00000090008b7202 */ /* 0x000fe20000000f00 */
        /* <DEDUP_REMOVED lines=10> */
.L_x_20132:
        /* <DEDUP_REMOVED lines=13> */
.L_x_20134:
[----:B------:R-:W-:Y:S05]  /*80d0*/  BSYNC.RECONVERGENT B2 ;  /* 0x0000000000027941 */ /* 0x000fea0003800200 */
.L_x_20133:
        /* <DEDUP_REMOVED lines=41> */
[----:B------:R-:W-:-:S07]  /*8370*/  IMAD.MOV.U32 R136, RZ, RZ, R138 ;  /* 0x000000ffff887224 */ /* 0x000fce00078e008a */
.L_x_20131:
[----:B------:R-:W-:Y:S05]  /*8380*/  BSYNC.RECONVERGENT B1 ;  /* 0x0000000000017941 */ /* 0x000fea0003800200 */
.L_x_20130:
[----:B------:R-:W-:Y:S01]  /*8390*/  ISETP.NE.AND P6, PT, R155, 0x1, PT ;  /* 0x000000019b00780c */ /* 0x000fe20003fc5270 */
[----:B------:R-:W-:Y:S01]  /*83a0*/  HADD2.F32 R138, -RZ, R87.H1_H1 ;  /* 0x30000057ff8a7230 */ /* 0x000fe20000004100 */
        /* <DEDUP_REMOVED lines=16> */
.L_x_20137:
        /* <DEDUP_REMOVED lines=15> */
.L_x_20139:
[----:B------:R-:W-:Y:S05]  /*85a0*/  BSYNC.RECONVERGENT B2 ;  /* 0x0000000000027941 */ /* 0x000fea0003800200 */
.L_x_20138:
        /* <DEDUP_REMOVED lines=38> */
[----:B------:R-:W-:-:S04]  /*8810*/  IMAD.WIDE.U32 R138, R139, -0x2daee0ad, RZ ;  /* 0xd2511f538b8a7825 */ /* 0x000fc800078e00ff */
[----:B------:R-:W-:Y:S01]  /*8820*/  IMAD.MOV.U32 R136, RZ, RZ, R138 ;  /* 0x000000ffff887224 */ /* 0x000fe200078e008a */
[----:B------:R-:W-:Y:S01]  /*8830*/  LOP3.LUT R146, R142, UR36, R139, 0x96, !PT ;  /* 0x000000248e927c12 */ /* 0x000fe2000f8e968b */
[----:B------:R-:W-:-:S07]  /*8840*/  HFMA2 R142, -RZ, RZ, 0, 0 ;  /* 0x00000000ff8e7431 */ /* 0x000fce00000001ff */
.L_x_20136:
[----:B------:R-:W-:Y:S05]  /*8850*/  BSYNC.RECONVERGENT B1 ;  /* 0x0000000000017941 */ /* 0x000fea0003800200 */
.L_x_20135:
        /* <DEDUP_REMOVED lines=10> */
.L_x_20059:
[----:B------:R-:W0:Y:S01]  /*8900*/  LDC.64 R138, c[0x0][0x3a8] ;  /* 0x0000ea00ff8a7b82 */ /* 0x000e220000000a00 */
[----:B------:R-:W-:Y:S02]  /*8910*/  SEL R137, RZ, 0x1000000, !P5 ;  /* 0x01000000ff897807 */ /* 0x000fe40006800000 */
[----:B------:R-:W-:Y:S02]  /*8920*/  SEL R154, RZ, 0x10000, !P4 ;  /* 0x00010000ff9a7807 */ /* 0x000fe40006000000 */
[----:B------:R-:W-:Y:S02]  /*8930*/  SEL R155, RZ, 0x100, !P3 ;  /* 0x00000100ff9b7807 */ /* 0x000fe40005800000 */
[C---:B------:R-:W-:Y:S02]  /*8940*/  LOP3.LUT P6, RZ, R153.reuse, 0x8, RZ, 0xc0, !PT ;  /* 0x0000000899ff7812 */ /* 0x040fe400078cc0ff */
[C---:B------:R-:W-:Y:S02]  /*8950*/  LOP3.LUT P5, RZ, R153.reuse, 0x4, RZ, 0xc0, !PT ;  /* 0x0000000499ff7812 */ /* 0x040fe400078ac0ff */
[----:B------:R-:W-:-:S02]  /*8960*/  LOP3.LUT P4, RZ, R153, 0x2, RZ, 0xc0, !PT ;  /* 0x0000000299ff7812 */ /* 0x000fc4000788c0ff */
[----:B------:R-:W-:Y:S02]  /*8970*/  LOP3.LUT R155, R155, R137, R154, 0xfe, !PT ;  /* 0x000000899b9b7212 */ /* 0x000fe400078efe9a */
[----:B------:R-:W-:Y:S02]  /*8980*/  SEL R143, RZ, 0x1000000, !P4 ;  /* 0x01000000ff8f7807 */ /* 0x000fe40006000000 */
[----:B------:R-:W-:Y:S02]  /*8990*/  SEL R154, RZ, 0x10000, !P5 ;  /* 0x00010000ff9a7807 */ /* 0x000fe40006800000 */
[----:B------:R-:W-:Y:S02]  /*89a0*/  SEL R137, RZ, 0x100, !P6 ;  /* 0x00000100ff897807 */ /* 0x000fe40007000000 */
[----:B------:R-:W-:Y:S02]  /*89b0*/  LOP3.LUT P1, RZ, R153, 0x10, RZ, 0xc0, !PT ;  /* 0x0000001099ff7812 */ /* 0x000fe4000782c0ff */
[----:B------:R-:W-:Y:S01]  /*89c0*/  LOP3.LUT R137, R137, R143, R154, 0xfe, !PT ;  /* 0x0000008f89897212 */ /* 0x000fe200078efe9a */
[----:B0-----:R-:W-:Y:S01]  /*89d0*/  IMAD.WIDE.U32 R156, R11, 0x20, R138 ;  /* 0x000000200b9c7825 */ /* 0x001fe200078e008a */
[----:B------:R-:W-:Y:S01]  /*89e0*/  SEL R154, RZ, 0x1, !P2 ;  /* 0x00000001ff9a7807 */ /* 0x000fe20005000000 */
[----:B------:R-:W0:Y:S03]  /*89f0*/  LDC.64 R138, c[0x0][0x3b0] ;  /* 0x0000ec00ff8a7b82 */ /* 0x000e260000000a00 */
[----:B------:R-:W-:Y:S01]  /*8a00*/  LOP3.LUT R155, R155, R154, RZ, 0xfc, !PT ;  /* 0x0000009a9b9b7212 */ /* 0x000fe200078efcff */
[----:B------:R1:W-:Y:S01]  /*8a10*/  STG.E.128 desc[UR10][R156.64], R80 ;  /* 0x000000509c007986 */ /* 0x0003e2000c101d0a */
[----:B------:R-:W-:-:S03]  /*8a20*/  SEL R154, RZ, 0x1, !P1 ;  /* 0x00000001ff9a7807 */ /* 0x000fc60004800000 */
[----:B------:R1:W-:Y:S01]  /*8a30*/  STG.E.128 desc[UR10][R156.64+0x10], R84 ;  /* 0x000010549c007986 */ /* 0x0003e2000c101d0a */
[----:B------:R-:W-:Y:S01]  /*8a40*/  LOP3.LUT R154, R137, R154, RZ, 0xfc, !PT ;  /* 0x0000009a899a7212 */ /* 0x000fe200078efcff */
[----:B0-----:R-:W-:-:S05]  /*8a50*/  IMAD.WIDE.U32 R138, R11, 0x8, R138 ;  /* 0x000000080b8a7825 */ /* 0x001fca00078e008a */
[----:B------:R1:W-:Y:S01]  /*8a60*/  STG.E.64 desc[UR10][R138.64], R154 ;  /* 0x0000009a8a007986 */ /* 0x0003e2000c101b0a */
[----:B------:R-:W-:Y:S05]  /*8a70*/  @!P0 BRA `(.L_x_20140) ;  /* 0x0000000000508947 */ /* 0x000fea0003800000 */
[----:B------:R-:W-:Y:S01]  /*8a80*/  IMAD.U32 R137, R2, 0x10000, RZ ;  /* 0x0001000002897824 */ /* 0x000fe200078e00ff */
[----:B-1----:R-:W0:Y:S01]  /*8a90*/  LDC.64 R138, c[0x0][0x3b8] ;  /* 0x0000ee00ff8a7b82 */ /* 0x002e220000000a00 */
        /* <DEDUP_REMOVED lines=18> */
.L_x_20140:
[----:B------:R-:W-:Y:S01]  /*8bc0*/  IMAD.MOV.U32 R143, RZ, RZ, R136 ;  /* 0x000000ffff8f7224 */ /* 0x000fe200078e0088 */
[----:B------:R-:W-:-:S07]  /*8bd0*/  IADD3 R136, PT, PT, R11, 0x80, RZ ;  /* 0x000000800b887810 */ /* 0x000fce0007ffe0ff */
.L_x_20017:
[----:B------:R-:W-:Y:S05]  /*8be0*/  BSYNC.RECONVERGENT B0 ;  /* 0x0000000000007941 */ /* 0x000fea0003800200 */
.L_x_20016:
        /* <DEDUP_REMOVED lines=36> */
.L_x_20146:
        /* <DEDUP_REMOVED lines=13> */
.L_x_20148:
[----:B------:R-:W-:Y:S05]  /*8f00*/  BSYNC.RECONVERGENT B2 ;  /* 0x0000000000027941 */ /* 0x000fea0003800200 */
.L_x_20147:
        /* <DEDUP_REMOVED lines=41> */
.L_x_20145:
[----:B------:R-:W-:Y:S05]  /*91a0*/  BSYNC.RECONVERGENT B1 ;  /* 0x0000000000017941 */ /* 0x000fea0003800200 */
.L_x_20144:
        /* <DEDUP_REMOVED lines=10> */
[----:B------:R-:W-:-:S02]  /*9250*/  MOV R2, R144 ;  /* 0x0000009000027202 */ /* 0x000fc40000000f00 */
        /* <DEDUP_REMOVED lines=12> */
.L_x_20151:
        /* <DEDUP_REMOVED lines=13> */
.L_x_20153:
[----:B------:R-:W-:Y:S05]  /*93f0*/  BSYNC.RECONVERGENT B2 ;  /* 0x0000000000027941 */ /* 0x000fea0003800200 */
.L_x_20152:
        /* <DEDUP_REMOVED lines=42> */
.L_x_20150:
[----:B------:R-:W-:Y:S05]  /*96a0*/  BSYNC.RECONVERGENT B1 ;  /* 0x0000000000017941 */ /* 0x000fea0003800200 */
.L_x_20149:
        /* <DEDUP_REMOVED lines=8> */
[----:B--2---:R-:W-:Y:S01]  /*9730*/  FSEL R88, R4, RZ, !P2 ;  /* 0x000000ff04587208 */ /* 0x004fe20005000000 */
        /* <DEDUP_REMOVED lines=14> */
.L_x_20156:
        /* <DEDUP_REMOVED lines=13> */
.L_x_20158:
[----:B------:R-:W-:Y:S05]  /*98f0*/  BSYNC.RECONVERGENT B2 ;  /* 0x0000000000027941 */ /* 0x000fea0003800200 */
.L_x_20157:
        /* <DEDUP_REMOVED lines=42> */
.L_x_20155:
[----:B------:R-:W-:Y:S05]  /*9ba0*/  BSYNC.RECONVERGENT B1 ;  /* 0x0000000000017941 */ /* 0x000fea0003800200 */
.L_x_20154:
        /* <DEDUP_REMOVED lines=20> */
.L_x_20161:
        /* <DEDUP_REMOVED lines=13> */
.L_x_20163:
[----:B------:R-:W-:Y:S05]  /*9dc0*/  BSYNC.RECONVERGENT B2 ;  /* 0x0000000000027941 */ /* 0x000fea0003800200 */
.L_x_20162:
        /* <DEDUP_REMOVED lines=42> */
.L_x_20160:
[----:B------:R-:W-:Y:S05]  /*a070*/  BSYNC.RECONVERGENT B1 ;  /* 0x0000000000017941 */ /* 0x000fea0003800200 */
.L_x_20159:
[----:B------:R-:W-:Y:S01]  /*a080*/  I2FP.F32.U32 R2, R3 ;  /* 0x0000000300027245 */ /* 0x000fe20000201000 */
[----:B------:R-:W-:Y:S01]  /*a090*/  HADD2.F32 R4, -RZ, R68.H1_H1 ;  /* 0x30000044ff047230 */ /* 0x000fe20000004100 */
[----:B------:R-:W-:Y:S03]  /*a0a0*/  BSSY.RECONVERGENT B1, `(.L_x_20164) ;  /* 0x000004d000017945 */ /* 0x000fe60003800200 */
[----:B------:R-:W-:Y:S01]  /*a0b0*/  FFMA.FTZ R3, R2, R139, 1.1641532182693481445e-10 ;  /* 0x2f00000002037423 */ /* 0x000fe2000001008b */
[----:B------:R-:W-:Y:S01]  /*a0c0*/  FMUL.FTZ R4, R4, R137 ;  /* 0x0000008904047220 */ /* 0x000fe20000410000 */
[----:B------:R-:W-:-:S03]  /*a0d0*/  FSEL R2, R89, RZ, P4 ;  /* 0x000000ff59027208 */ /* 0x000fc60002000000 */
[----:B------:R-:W-:Y:S02]  /*a0e0*/  FSETP.GTU.FTZ.AND P2, PT, R3, R0, PT ;  /* 0x000000000300720b */ /* 0x000fe40003f5c000 */
[----:B------:R-:W-:Y:S02]  /*a0f0*/  MOV R3, R144 ;  /* 0x0000009000037202 */ /* 0x000fe40000000f00 */
        /* <DEDUP_REMOVED lines=15> */
.L_x_20166:
        /* <DEDUP_REMOVED lines=13> */
.L_x_20168:
[----:B------:R-:W-:Y:S05]  /*a2c0*/  BSYNC.RECONVERGENT B2 ;  /* 0x0000000000027941 */ /* 0x000fea0003800200 */
.L_x_20167:
        /* <DEDUP_REMOVED lines=42> */
.L_x_20165:
[----:B------:R-:W-:Y:S05]  /*a570*/  BSYNC.RECONVERGENT B1 ;  /* 0x0000000000017941 */ /* 0x000fea0003800200 */
.L_x_20164:
[----:B------:R-:W-:Y:S01]  /*a580*/  I2FP.F32.U32 R2, R3 ;  /* 0x0000000300027245 */ /* 0x000fe20000201000 */
[----:B------:R-:W-:Y:S01]  /*a590*/  HADD2.F32 R6, -RZ, R93.H0_H0 ;  /* 0x2000005dff067230 */ /* 0x000fe20000004100 */
        /* <DEDUP_REMOVED lines=18> */
.L_x_20171:
        /* <DEDUP_REMOVED lines=13> */
.L_x_20173:
[----:B------:R-:W-:Y:S05]  /*a790*/  BSYNC.RECONVERGENT B2 ;  /* 0x0000000000027941 */ /* 0x000fea0003800200 */
.L_x_20172:
        /* <DEDUP_REMOVED lines=42> */
.L_x_20170:
[----:B------:R-:W-:Y:S05]  /*aa40*/  BSYNC.RECONVERGENT B1 ;  /* 0x0000000000017941 */ /* 0x000fea0003800200 */
.L_x_20169:
        /* <DEDUP_REMOVED lines=24> */
.L_x_20176:
        /* <DEDUP_REMOVED lines=13> */
.L_x_20178:
[----:B------:R-:W-:Y:S05]  /*aca0*/  BSYNC.RECONVERGENT B2 ;  /* 0x0000000000027941 */ /* 0x000fea0003800200 */
.L_x_20177:
        /* <DEDUP_REMOVED lines=42> */
.L_x_20175:
[----:B------:R-:W-:Y:S05]  /*af50*/  BSYNC.RECONVERGENT B1 ;  /* 0x0000000000017941 */ /* 0x000fea0003800200 */
.L_x_20174:
        /* <DEDUP_REMOVED lines=20> */
.L_x_20181:
        /* <DEDUP_REMOVED lines=13> */
.L_x_20183:
[----:B------:R-:W-:Y:S05]  /*b170*/  BSYNC.RECONVERGENT B2 ;  /* 0x0000000000027941 */ /* 0x000fea0003800200 */
.L_x_20182:
        /* <DEDUP_REMOVED lines=42> */
.L_x_20180:
[----:B------:R-:W-:Y:S05]  /*b420*/  BSYNC.RECONVERGENT B1 ;  /* 0x0000000000017941 */ /* 0x000fea0003800200 */
.L_x_20179:
[----:B------:R-:W-:Y:S01]  /*b430*/  I2FP.F32.U32 R2, R5 ;  /* 0x0000000500027245 */ /* 0x000fe20000201000 */
[----:B------:R-:W-:Y:S01]  /*b440*/  HADD2.F32 R4, -RZ, R69.H1_H1 ;  /* 0x30000045ff047230 */ /* 0x000fe20000004100 */
[----:B------:R-:W-:Y:S01]  /*b450*/  FSEL R91, R91, RZ, P4 ;  /* 0x000000ff5b5b7208 */ /* 0x000fe20002000000 */
[----:B------:R-:W-:Y:S01]  /*b460*/  BSSY.RECONVERGENT B1, `(.L_x_20184) ;  /* 0x000004c000017945 */ /* 0x000fe20003800200 */
[----:B------:R-:W-:Y:S02]  /*b470*/  HFMA2 R142, -RZ, RZ, 0, 1.1920928955078125e-07 ;  /* 0x00000002ff8e7431 */ /* 0x000fe400000001ff */
        /* <DEDUP_REMOVED lines=18> */
.L_x_20186:
        /* <DEDUP_REMOVED lines=13> */
.L_x_20188:
[----:B------:R-:W-:Y:S05]  /*b670*/  BSYNC.RECONVERGENT B2 ;  /* 0x0000000000027941 */ /* 0x000fea0003800200 */
.L_x_20187:
        /* <DEDUP_REMOVED lines=42> */
.L_x_20185:
[----:B------:R-:W-:Y:S05]  /*b920*/  BSYNC.RECONVERGENT B1 ;  /* 0x0000000000017941 */ /* 0x000fea0003800200 */
.L_x_20184:
[----:B------:R-:W-:Y:S01]  /*b930*/  ISETP.NE.AND P3, PT, R142, 0x1, PT ;  /* 0x000000018e00780c */ /* 0x000fe20003f65270 */
[----:B------:R-:W-:Y:S01]  /*b940*/  HADD2.F32 R4, -RZ, R94.H0_H0 ;  /* 0x2000005eff047230 */ /* 0x000fe20000004100 */
        /* <DEDUP_REMOVED lines=16> */
.L_x_20191:
        /* <DEDUP_REMOVED lines=13> */
.L_x_20193:
[----:B------:R-:W-:Y:S05]  /*bb20*/  BSYNC.RECONVERGENT B2 ;  /* 0x0000000000027941 */ /* 0x000fea0003800200 */
.L_x_20192:
        /* <DEDUP_REMOVED lines=42> */
.L_x_20190:
[----:B------:R-:W-:Y:S05]  /*bdd0*/  BSYNC.RECONVERGENT B1 ;  /* 0x0000000000017941 */ /* 0x000fea0003800200 */
.L_x_20189:
        /* <DEDUP_REMOVED lines=24> */
.L_x_20196:
        /* <DEDUP_REMOVED lines=13> */
.L_x_20198:
[----:B------:R-:W-:Y:S05]  /*c030*/  BSYNC.RECONVERGENT B2 ;  /* 0x0000000000027941 */ /* 0x000fea0003800200 */
.L_x_20197:
        /* <DEDUP_REMOVED lines=40> */
[----:B------:R-:W-:Y:S01]  /*c2c0*/  MOV R3, R138 ;  /* 0x0000008a00037202 */ /* 0x000fe20000000f00 */
[----:B------:R-:W-:-:S07]  /*c2d0*/  IMAD.MOV.U32 R138, RZ, RZ, R2 ;  /* 0x000000ffff8a7224 */ /* 0x000fce00078e0002 */
.L_x_20195:
[----:B------:R-:W-:Y:S05]  /*c2e0*/  BSYNC.RECONVERGENT B1 ;  /* 0x0000000000017941 */ /* 0x000fea0003800200 */
.L_x_20194:
[----:B------:R-:W-:Y:S01]  /*c2f0*/  ISETP.NE.AND P4, PT, R142, 0x1, PT ;  /* 0x000000018e00780c */ /* 0x000fe20003f85270 */
[----:B------:R-:W-:Y:S01]  /*c300*/  HADD2.F32 R94, -RZ, R94.H1_H1 ;  /* 0x3000005eff5e7230 */ /* 0x000fe20000004100 */
        /* <DEDUP_REMOVED lines=16> */
.L_x_20201:
        /* <DEDUP_REMOVED lines=13> */
.L_x_20203:
[----:B------:R-:W-:Y:S05]  /*c4e0*/  BSYNC.RECONVERGENT B2 ;  /* 0x0000000000027941 */ /* 0x000fea0003800200 */
.L_x_20202:
        /* <DEDUP_REMOVED lines=37> */
[----:B------:R-:W-:-:S05]  /*c740*/  IMAD.WIDE.U32 R144, R145, -0x326172a9, RZ ;  /* 0xcd9e8d5791907825 */ /* 0x000fca00078e00ff */
[----:B------:R-:W-:Y:S01]  /*c750*/  LOP3.LUT R145, R2, UR35, R145, 0x96, !PT ;  /* 0x0000002302917c12 */ /* 0x000fe2000f8e9691 */
[----:B------:R-:W-:-:S04]  /*c760*/  IMAD.WIDE.U32 R2, R3, -0x2daee0ad, RZ ;  /* 0xd2511f5303027825 */ /* 0x000fc800078e00ff */
[----:B------:R-:W-:Y:S01]  /*c770*/  IMAD.MOV.U32 R138, RZ, RZ, R2 ;  /* 0x000000ffff8a7224 */ /* 0x000fe200078e0002 */
[----:B------:R-:W-:-:S07]  /*c780*/  LOP3.LUT R146, R142, UR36, R3, 0x96, !PT ;  /* 0x000000248e927c12 */ /* 0x000fce000f8e9603 */
.L_x_20200:
[----:B------:R-:W-:Y:S05]  /*c790*/  BSYNC.RECONVERGENT B1 ;  /* 0x0000000000017941 */ /* 0x000fea0003800200 */
.L_x_20199:
        /* <DEDUP_REMOVED lines=23> */
.L_x_20206:
        /* <DEDUP_REMOVED lines=13> */
.L_x_20208:
[----:B------:R-:W-:Y:S05]  /*c9e0*/  BSYNC.RECONVERGENT B2 ;  /* 0x0000000000027941 */ /* 0x000fea0003800200 */
.L_x_20207:
        /* <DEDUP_REMOVED lines=38> */
[----:B------:R-:W-:-:S03]  /*cc50*/  IMAD.WIDE.U32 R142, R143, -0x2daee0ad, RZ ;  /* 0xd2511f538f8e7825 */ /* 0x000fc600078e00ff */
[----:B------:R-:W-:Y:S01]  /*cc60*/  MOV R138, R142 ;  /* 0x0000008e008a7202 */ /* 0x000fe20000000f00 */
[----:B------:R-:W-:Y:S01]  /*cc70*/  IMAD.MOV.U32 R142, RZ, RZ, RZ ;  /* 0x000000ffff8e7224 */ /* 0x000fe200078e00ff */
[----:B------:R-:W-:-:S07]  /*cc80*/  LOP3.LUT R146, R154, UR36, R143, 0x96, !PT ;  /* 0x000000249a927c12 */ /* 0x000fce000f8e968f */
.L_x_20205:
[----:B------:R-:W-:Y:S05]  /*cc90*/  BSYNC.RECONVERGENT B1 ;  /* 0x0000000000017941 */ /* 0x000fea0003800200 */
.L_x_20204:
[----:B------:R-:W-:Y:S01]  /*cca0*/  ISETP.NE.AND P5, PT, R142, 0x1, PT ;  /* 0x000000018e00780c */ /* 0x000fe20003fa5270 */
[----:B------:R-:W-:Y:S01]  /*ccb0*/  HADD2.F32 R94, -RZ, R95.H0_H0 ;  /* 0x2000005fff5e7230 */ /* 0x000fe20000004100 */
[----:B------:R-:W-:Y:S01]  /*ccc0*/  I2FP.F32.U32 R2, R2 ;  /* 0x0000000200027245 */ /* 0x000fe20000201000 */
[----:B------:R-:W-:Y:S01]  /*ccd0*/  BSSY.RECONVERGENT B1, `(.L_x_20209) ;  /* 0x0000047000017945 */ /* 0x000fe20003800200 */
[----:B------:R-:W-:-:S03]  /*cce0*/  IMAD.MOV.U32 R154, RZ, RZ, 0x2 ;  /* 0x00000002ff9a7424 */ /* 0x000fc600078e00ff */
[----:B------:R-:W-:Y:S01]  /*ccf0*/  FFMA.FTZ R143, R2, R139, 1.1641532182693481445e-10 ;  /* 0x2f000000028f7423 */ /* 0x000fe2000001008b */
[----:B------:R-:W-:Y:S01]  /*cd00*/  FMUL.FTZ R2, R94, R137 ;  /* 0x000000895e027220 */ /* 0x000fe20000410000 */
[----:B------:R-:W-:-:S03]  /*cd10*/  MOV R94, R144 ;  /* 0x00000090005e7202 */ /* 0x000fc60000000f00 */
        /* <DEDUP_REMOVED lines=10> */
.L_x_20211:
        /* <DEDUP_REMOVED lines=13> */
.L_x_20213:
[----:B------:R-:W-:Y:S05]  /*ce90*/  BSYNC.RECONVERGENT B2 ;  /* 0x0000000000027941 */ /* 0x000fea0003800200 */
.L_x_20212:
[----:B------:R-:W-:Y:S01]  /*cea0*/  LOP3.LUT R144, R141, UR9, R155, 0x96, !PT ;  /* 0x000000098d907c12 */ /* 0x000fe2000f8e969b */
[----:B------:R-:W-:Y:S01]  /*ceb0*/  IMAD.WIDE.U32 R142, R150, -0x326172a9, RZ ;  /* 0xcd9e8d57968e7825 */ /* 0x000fe200078e00ff */
[----:B------:R-:W-:-:S03]  /*cec0*/  MOV R94, R138 ;  /* 0x0000008a005e7202 */ /* 0x000fc60000000f00 */
        /* <DEDUP_REMOVED lines=38> */
[----:B------:R-:W-:-:S07]  /*d130*/  IMAD.MOV.U32 R154, RZ, RZ, RZ ;  /* 0x000000ffff9a7224 */ /* 0x000fce00078e00ff */
.L_x_20210:
[----:B------:R-:W-:Y:S05]  /*d140*/  BSYNC.RECONVERGENT B1 ;  /* 0x0000000000017941 */ /* 0x000fea0003800200 */
.L_x_20209:
[----:B------:R-:W-:Y:S01]  /*d150*/  I2FP.F32.U32 R94, R94 ;  /* 0x0000005e005e7245 */ /* 0x000fe20000201000 */
[----:B------:R-:W-:Y:S01]  /*d160*/  BSSY.RECONVERGENT B1, `(.L_x_20214) ;  /* 0x000004f000017945 */ /* 0x000fe20003800200 */
[----:B------:R-:W-:-:S03]  /*d170*/  HFMA2 R155, -RZ, RZ, 0, 1.1920928955078125e-07 ;  /* 0x00000002ff9b7431 */ /* 0x000fc600000001ff */
[----:B------:R-:W-:Y:S01]  /*d180*/  FFMA.FTZ R143, R94, R139, 1.1641532182693481445e-10 ;  /* 0x2f0000005e8f7423 */ /* 0x000fe2000001008b */
[----:B------:R-:W-:-:S04]  /*d190*/  HADD2.F32 R94, -RZ, R71.H0_H0 ;  /* 0x20000047ff5e7230 */ /* 0x000fc80000004100 */
[----:B------:R-:W-:Y:S01]  /*d1a0*/  FSETP.GTU.FTZ.AND P5, PT, R143, R0, PT ;  /* 0x000000008f00720b */ /* 0x000fe20003fbc000 */
[----:B------:R-:W-:Y:S01]  /*d1b0*/  FMUL.FTZ R94, R94, R137 ;  /* 0x000000895e5e7220 */ /* 0x000fe20000410000 */
[----:B------:R-:W-:Y:S02]  /*d1c0*/  FSEL R143, R2, RZ, P4 ;  /* 0x000000ff028f7208 */ /* 0x000fe40002000000 */
[----:B------:R-:W-:Y:S02]  /*d1d0*/  SEL R142, RZ, 0x1, P5 ;  /* 0x00000001ff8e7807 */ /* 0x000fe40002800000 */
[----:B------:R-:W-:Y:S02]  /*d1e0*/  FSEL R94, R94, RZ, !P5 ;  /* 0x000000ff5e5e7208 */ /* 0x000fe40006800000 */
[----:B------:R-:W-:Y:S02]  /*d1f0*/  ISETP.NE.AND P5, PT, R154, 0x1, PT ;  /* 0x000000019a00780c */ /* 0x000fe40003fa5270 */
[----:B------:R-:W-:Y:S01]  /*d200*/  PRMT R2, R142, 0x7610, R2 ;  /* 0x000076108e027816 */ /* 0x000fe20000000002 */
        /* <DEDUP_REMOVED lines=12> */
.L_x_20216:
        /* <DEDUP_REMOVED lines=13> */
.L_x_20218:
[----:B------:R-:W-:Y:S05]  /*d3a0*/  BSYNC.RECONVERGENT B2 ;  /* 0x0000000000027941 */ /* 0x000fea0003800200 */
.L_x_20217:
        /* <DEDUP_REMOVED lines=38> */
[----:B------:R-:W-:-:S05]  /*d610*/  IMAD.WIDE.U32 R142, R143, -0x2daee0ad, RZ ;  /* 0xd2511f538f8e7825 */ /* 0x000fca00078e00ff */
[----:B------:R-:W-:Y:S01]  /*d620*/  LOP3.LUT R146, R154, UR36, R143, 0x96, !PT ;  /* 0x000000249a927c12 */ /* 0x000fe2000f8e968f */
[----:B------:R-:W-:Y:S02]  /*d630*/  IMAD.MOV.U32 R143, RZ, RZ, R138 ;  /* 0x000000ffff8f7224 */ /* 0x000fe400078e008a */
[----:B------:R-:W-:-:S07]  /*d640*/  IMAD.MOV.U32 R138, RZ, RZ, R142 ;  /* 0x000000ffff8a7224 */ /* 0x000fce00078e008e */
.L_x_20215:
[----:B------:R-:W-:Y:S05]  /*d650*/  BSYNC.RECONVERGENT B1 ;  /* 0x0000000000017941 */ /* 0x000fea0003800200 */
.L_x_20214:
[----:B------:R-:W-:Y:S01]  /*d660*/  ISETP.NE.AND P6, PT, R155, 0x1, PT ;  /* 0x000000019b00780c */ /* 0x000fe20003fc5270 */
[----:B------:R-:W-:Y:S01]  /*d670*/  HADD2.F32 R154, -RZ, R95.H1_H1 ;  /* 0x3000005fff9a7230 */ /* 0x000fe20000004100 */
[----:B------:R-:W-:Y:S01]  /*d680*/  I2FP.F32.U32 R142, R143 ;  /* 0x0000008f008e7245 */ /* 0x000fe20000201000 */
[----:B------:R-:W-:Y:S03]  /*d690*/  BSSY.RECONVERGENT B1, `(.L_x_20219) ;  /* 0x0000049000017945 */ /* 0x000fe60003800200 */
[----:B------:R-:W-:Y:S01]  /*d6a0*/  FMUL.FTZ R95, R154, R137 ;  /* 0x000000899a5f7220 */ /* 0x000fe20000410000 */
[----:B------:R-:W-:Y:S01]  /*d6b0*/  FFMA.FTZ R143, R142, R139, 1.1641532182693481445e-10 ;  /* 0x2f0000008e8f7423 */ /* 0x000fe2000001008b */
[----:B------:R-:W-:Y:S02]  /*d6c0*/  IMAD.MOV.U32 R142, RZ, RZ, 0x2 ;  /* 0x00000002ff8e7424 */ /* 0x000fe400078e00ff */
[----:B------:R-:W-:-:S02]  /*d6d0*/  IMAD.MOV.U32 R154, RZ, RZ, R144 ;  /* 0x000000ffff9a7224 */ /* 0x000fc400078e0090 */
        /* <DEDUP_REMOVED lines=10> */
.L_x_20221:
        /* <DEDUP_REMOVED lines=15> */
.L_x_20223:
[----:B------:R-:W-:Y:S05]  /*d870*/  BSYNC.RECONVERGENT B2 ;  /* 0x0000000000027941 */ /* 0x000fea0003800200 */
.L_x_20222:
        /* <DEDUP_REMOVED lines=39> */
[----:B------:R-:W-:Y:S01]  /*daf0*/  IMAD.MOV.U32 R154, RZ, RZ, R138 ;  /* 0x000000ffff9a7224 */ /* 0x000fe200078e008a */
[----:B------:R-:W-:Y:S01]  /*db00*/  MOV R138, R142 ;  /* 0x0000008e008a7202 */ /* 0x000fe20000000f00 */
[----:B------:R-:W-:-:S07]  /*db10*/  IMAD.MOV.U32 R142, RZ, RZ, RZ ;  /* 0x000000ffff8e7224 */ /* 0x000fce00078e00ff */
.L_x_20220:
[----:B------:R-:W-:Y:S05]  /*db20*/  BSYNC.RECONVERGENT B1 ;  /* 0x0000000000017941 */ /* 0x000fea0003800200 */
.L_x_20219:
[----:B------:R-:W-:-:S05]  /*db30*/  I2FP.F32.U32 R154, R154 ;  /* 0x0000009a009a7245 */ /* 0x000fca0000201000 */
[----:B------:R-:W-:Y:S01]  /*db40*/  FFMA.FTZ R139, R154, R139, 1.1641532182693481445e-10 ;  /* 0x2f0000009a8b7423 */ /* 0x000fe2000001008b */
[----:B------:R-:W-:-:S04]  /*db50*/  HADD2.F32 R154, -RZ, R71.H1_H1 ;  /* 0x30000047ff9a7230 */ /* 0x000fc80000004100 */
        /* <DEDUP_REMOVED lines=8> */
.L_x_20143:
        /* <DEDUP_REMOVED lines=16> */
.L_x_20227:
        /* <DEDUP_REMOVED lines=13> */
.L_x_20229:
[----:B------:R-:W-:Y:S05]  /*ddb0*/  BSYNC.RECONVERGENT B2 ;  /* 0x0000000000027941 */ /* 0x000fea0003800200 */
.L_x_20228:
        /* <DEDUP_REMOVED lines=41> */
.L_x_20226:
[----:B------:R-:W-:Y:S05]  /*e050*/  BSYNC.RECONVERGENT B1 ;  /* 0x0000000000017941 */ /* 0x000fea0003800200 */
.L_x_20225:
        /* <DEDUP_REMOVED lines=21> */
.L_x_20232:
        /* <DEDUP_REMOVED lines=13> */
.L_x_20234:
[----:B------:R-:W-:Y:S05]  /*e280*/  BSYNC.RECONVERGENT B2 ;  /* 0x0000000000027941 */ /* 0x000fea0003800200 */
.L_x_20233:
        /* <DEDUP_REMOVED lines=42> */
.L_x_20231:
[----:B------:R-:W-:Y:S05]  /*e530*/  BSYNC.RECONVERGENT B1 ;  /* 0x0000000000017941 */ /* 0x000fea0003800200 */
.L_x_20230:
[----:B------:R-:W-:Y:S01]  /*e540*/  I2FP.F32.U32 R88, R89 ;  /* 0x0000005900587245 */ /* 0x000fe20000201000 */
[----:B------:R-:W-:Y:S01]  /*e550*/  BSSY.RECONVERGENT B1, `(.L_x_20235) ;  /* 0x000004a000017945 */ /* 0x000fe20003800200 */
[----:B------:R-:W-:Y:S01]  /*e560*/  ISETP.NE.AND P2, PT, R91, 0x1, PT ;  /* 0x000000015b00780c */ /* 0x000fe20003f45270 */
[----:B------:R-:W-:Y:S01]  /*e570*/  HADD2.F32 R155, -RZ, R92.H1_H1 ;  /* 0x3000005cff9b7230 */ /* 0x000fe20000004100 */
        /* <DEDUP_REMOVED lines=15> */
.L_x_20237:
        /* <DEDUP_REMOVED lines=13> */
.L_x_20239:
[----:B------:R-:W-:Y:S05]  /*e740*/  BSYNC.RECONVERGENT B2 ;  /* 0x0000000000027941 */ /* 0x000fea0003800200 */
.L_x_20238:
        /* <DEDUP_REMOVED lines=42> */
.L_x_20236:
[----:B------:R-:W-:Y:S05]  /*e9f0*/  BSYNC.RECONVERGENT B1 ;  /* 0x0000000000017941 */ /* 0x000fea0003800200 */
.L_x_20235:
[----:B------:R-:W-:Y:S01]  /*ea00*/  I2FP.F32.U32 R88, R89 ;  /* 0x0000005900587245 */ /* 0x000fe20000201000 */
[----:B------:R-:W-:Y:S01]  /*ea10*/  BSSY.RECONVERGENT B1, `(.L_x_20240) ;  /* 0x000004a000017945 */ /* 0x000fe20003800200 */
[----:B------:R-:W-:Y:S01]  /*ea20*/  LOP3.LUT R153, R153, 0xfffffffb, RZ, 0xc0, !PT ;  /* 0xfffffffb99997812 */ /* 0x000fe200078ec0ff */
[----:B------:R-:W-:Y:S01]  /*ea30*/  HADD2.F32 R154, -RZ, R93.H0_H0 ;  /* 0x2000005dff9a7230 */ /* 0x000fe20000004100 */
        /* <DEDUP_REMOVED lines=15> */
.L_x_20242:
        /* <DEDUP_REMOVED lines=13> */
.L_x_20244:
[----:B------:R-:W-:Y:S05]  /*ec00*/  BSYNC.RECONVERGENT B2 ;  /* 0x0000000000027941 */ /* 0x000fea0003800200 */
.L_x_20243:
        /* <DEDUP_REMOVED lines=39> */
[----:B------:R-:W-:Y:S02]  /*ee80*/  LOP3.LUT R146, R90, UR36, R89, 0x96, !PT ;  /* 0x000000245a927c12 */ /* 0x000fe4000f8e9659 */
[----:B------:R-:W-:Y:S01]  /*ee90*/  MOV R89, R138 ;  /* 0x0000008a00597202 */ /* 0x000fe20000000f00 */
[----:B------:R-:W-:-:S07]  /*eea0*/  IMAD.MOV.U32 R138, RZ, RZ, R88 ;  /* 0x000000ffff8a7224 */ /* 0x000fce00078e0058 */
.L_x_20241:
[----:B------:R-:W-:Y:S05]  /*eeb0*/  BSYNC.RECONVERGENT B1 ;  /* 0x0000000000017941 */ /* 0x000fea0003800200 */
.L_x_20240:
        /* <DEDUP_REMOVED lines=19> */
.L_x_20247:
        /* <DEDUP_REMOVED lines=13> */
.L_x_20249:
[----:B------:R-:W-:Y:S05]  /*f0c0*/  BSYNC.RECONVERGENT B2 ;  /* 0x0000000000027941 */ /* 0x000fea0003800200 */
.L_x_20248:
        /* <DEDUP_REMOVED lines=39> */
[----:B------:R-:W-:Y:S02]  /*f340*/  HFMA2 R90, -RZ, RZ, 0, 0 ;  /* 0x00000000ff5a7431 */ /* 0x000fe400000001ff */
[----:B------:R-:W-:Y:S02]  /*f350*/  IMAD.MOV.U32 R89, RZ, RZ, R138 ;  /* 0x000000ffff597224 */ /* 0x000fe400078e008a */
[----:B------:R-:W-:-:S07]  /*f360*/  IMAD.MOV.U32 R138, RZ, RZ, R88 ;  /* 0x000000ffff8a7224 */ /* 0x000fce00078e0058 */
.L_x_20246:
[----:B------:R-:W-:Y:S05]  /*f370*/  BSYNC.RECONVERGENT B1 ;  /* 0x0000000000017941 */ /* 0x000fea0003800200 */
.L_x_20245:
[----:B------:R-:W-:Y:S01]  /*f380*/  ISETP.NE.AND P3, PT, R90, 0x1, PT ;  /* 0x000000015a00780c */ /* 0x000fe20003f65270 */
[----:B------:R-:W-:Y:S01]  /*f390*/  BSSY.RECONVERGENT B1, `(.L_x_20250) ;  /* 0x0000048000017945 */ /* 0x000fe20003800200 */
[----:B------:R-:W-:Y:S01]  /*f3a0*/  I2FP.F32.U32 R88, R89 ;  /* 0x0000005900587245 */ /* 0x000fe20000201000 */
[----:B------:R-:W-:Y:S02]  /*f3b0*/  HADD2.F32 R157, -RZ, R94.H0_H0 ;  /* 0x2000005eff9d7230 */ /* 0x000fe40000004100 */
        /* <DEDUP_REMOVED lines=13> */
.L_x_20252:
        /* <DEDUP_REMOVED lines=13> */
.L_x_20254:
[----:B------:R-:W-:Y:S05]  /*f560*/  BSYNC.RECONVERGENT B2 ;  /* 0x0000000000027941 */ /* 0x000fea0003800200 */
.L_x_20253:
        /* <DEDUP_REMOVED lines=40> */
[----:B------:R-:W-:Y:S01]  /*f7f0*/  IMAD.MOV.U32 R89, RZ, RZ, R138 ;  /* 0x000000ffff597224 */ /* 0x000fe200078e008a */
[----:B------:R-:W-:-:S07]  /*f800*/  MOV R138, R88 ;  /* 0x00000058008a7202 */ /* 0x000fce0000000f00 */
.L_x_20251:
[----:B------:R-:W-:Y:S05]  /*f810*/  BSYNC.RECONVERGENT B1 ;  /* 0x0000000000017941 */ /* 0x000fea0003800200 */
.L_x_20250:
[----:B------:R-:W-:Y:S01]  /*f820*/  ISETP.NE.AND P4, PT, R91, 0x1, PT ;  /* 0x000000015b00780c */ /* 0x000fe20003f85270 */
[----:B------:R-:W-:Y:S01]  /*f830*/  BSSY.RECONVERGENT B1, `(.L_x_20255) ;  /* 0x0000048000017945 */ /* 0x000fe20003800200 */
[----:B------:R-:W-:Y:S01]  /*f840*/  I2FP.F32.U32 R88, R89 ;  /* 0x0000005900587245 */ /* 0x000fe20000201000 */
[----:B------:R-:W-:Y:S01]  /*f850*/  HADD2.F32 R94, -RZ, R94.H1_H1 ;  /* 0x3000005eff5e7230 */ /* 0x000fe20000004100 */
        /* <DEDUP_REMOVED lines=13> */
.L_x_20257:
        /* <DEDUP_REMOVED lines=13> */
.L_x_20259:
[----:B------:R-:W-:Y:S05]  /*fa00*/  BSYNC.RECONVERGENT B2 ;  /* 0x0000000000027941 */ /* 0x000fea0003800200 */
.L_x_20258:
        /* <DEDUP_REMOVED lines=42> */
.L_x_20256:
[----:B------:R-:W-:Y:S05]  /*fcb0*/  BSYNC.RECONVERGENT B1 ;  /* 0x0000000000017941 */ /* 0x000fea0003800200 */
.L_x_20255:
        /* <DEDUP_REMOVED lines=17> */
.L_x_20262:
        /* <DEDUP_REMOVED lines=13> */
.L_x_20264:
[----:B------:R-:W-:Y:S05]  /*fea0*/  BSYNC.RECONVERGENT B2 ;  /* 0x0000000000027941 */ /* 0x000fea0003800200 */
.L_x_20263:
        /* <DEDUP_REMOVED lines=40> */
[----:B------:R-:W-:Y:S02]  /*10130*/  IMAD.MOV.U32 R89, RZ, RZ, R138 ;  /* 0x000000ffff597224 */ /* 0x000fe400078e008a */
[----:B------:R-:W-:-:S07]  /*10140*/  IMAD.MOV.U32 R138, RZ, RZ, R88 ;  /* 0x000000ffff8a7224 */ /* 0x000fce00078e0058 */
.L_x_20261:
[----:B------:R-:W-:Y:S05]  /*10150*/  BSYNC.RECONVERGENT B1 ;  /* 0x0000000000017941 */ /* 0x000fea0003800200 */
.L_x_20260:
        /* <DEDUP_REMOVED lines=37> */
.L_x_20224:
        /* <DEDUP_REMOVED lines=25> */
[----:B-1----:R-:W-:Y:S02]  /*10540*/  PRMT R156, R3, 0x7104, RZ ;  /* 0x00007104039c7816 */ /* 0x002fe400000000ff */
        /* <DEDUP_REMOVED lines=18> */
.L_x_20265:
[----:B------:R-:W-:Y:S01]  /*10670*/  IMAD.MOV.U32 R143, RZ, RZ, R138 ;  /* 0x000000ffff8f7224 */ /* 0x000fe200078e008a */
[----:B------:R-:W-:-:S07]  /*10680*/  IADD3 R136, PT, PT, R136, 0x80, RZ ;  /* 0x0000008088887810 */ /* 0x000fce0007ffe0ff */
.L_x_20142:
[----:B------:R-:W-:Y:S05]  /*10690*/  BSYNC.RECONVERGENT B0 ;  /* 0x0000000000007941 */ /* 0x000fea0003800200 */
.L_x_20141:
        /* <DEDUP_REMOVED lines=22> */
[----:B------:R-:W-:Y:S01]  /*10800*/  IMAD.MOV.U32 R4, RZ, RZ, 0x2 ;  /* 0x00000002ff047424 */ /* 0x000fe200078e00ff */
[----:B--2---:R-:W-:Y:S01]  /*10810*/  MOV R138, R143 ;  /* 0x0000008f008a7202 */ /* 0x004fe20000000f00 */
        /* <DEDUP_REMOVED lines=12> */
.L_x_20271:
        /* <DEDUP_REMOVED lines=13> */
.L_x_20273:
[----:B------:R-:W-:Y:S05]  /*109b0*/  BSYNC.RECONVERGENT B2 ;  /* 0x0000000000027941 */ /* 0x000fea0003800200 */
.L_x_20272:
        /* <DEDUP_REMOVED lines=41> */
.L_x_20270:
[----:B------:R-:W-:Y:S05]  /*10c50*/  BSYNC.RECONVERGENT B1 ;  /* 0x0000000000017941 */ /* 0x000fea0003800200 */
.L_x_20269:
        /* <DEDUP_REMOVED lines=23> */
.L_x_20276:
        /* <DEDUP_REMOVED lines=13> */
.L_x_20278:
[----:B------:R-:W-:Y:S05]  /*10ea0*/  BSYNC.RECONVERGENT B2 ;  /* 0x0000000000027941 */ /* 0x000fea0003800200 */
.L_x_20277:
        /* <DEDUP_REMOVED lines=42> */
.L_x_20275:
[----:B------:R-:W-:Y:S05]  /*11150*/  BSYNC.RECONVERGENT B1 ;  /* 0x0000000000017941 */ /* 0x000fea0003800200 */
.L_x_20274:
[----:B------:R-:W-:Y:S01]  /*11160*/  I2FP.F32.U32 R2, R2 ;  /* 0x0000000200027245 */ /* 0x000fe20000201000 */
[----:B------:R-:W-:Y:S01]  /*11170*/  HADD2.F32 R4, -RZ, R68.H0_H0 ;  /* 0x20000044ff047230 */ /* 0x000fe20000004100 */
[----:B------:R-:W-:Y:S03]  /*11180*/  BSSY.RECONVERGENT B1, `(.L_x_20279) ;  /* 0x000004d000017945 */ /* 0x000fe60003800200 */
[----:B------:R-:W-:Y:S01]  /*11190*/  FFMA.FTZ R3, R2, R139, 1.1641532182693481445e-10 ;  /* 0x2f00000002037423 */ /* 0x000fe2000001008b */
[----:B------:R-:W-:-:S04]  /*111a0*/  FMUL.FTZ R4, R4, R137 ;  /* 0x0000008904047220 */ /* 0x000fc80000410000 */
[----:B------:R-:W-:Y:S02]  /*111b0*/  FSETP.GTU.FTZ.AND P2, PT, R3, R0, PT ;  /* 0x000000000300720b */ /* 0x000fe40003f5c000 */
        /* <DEDUP_REMOVED lines=17> */
.L_x_20281:
        /* <DEDUP_REMOVED lines=13> */
.L_x_20283:
[----:B------:R-:W-:Y:S05]  /*113a0*/  BSYNC.RECONVERGENT B2 ;  /* 0x0000000000027941 */ /* 0x000fea0003800200 */
.L_x_20282:
        /* <DEDUP_REMOVED lines=42> */
.L_x_20280:
[----:B------:R-:W-:Y:S05]  /*11650*/  BSYNC.RECONVERGENT B1 ;  /* 0x0000000000017941 */ /* 0x000fea0003800200 */
.L_x_20279:
        /* <DEDUP_REMOVED lines=20> */
.L_x_20286:
        /* <DEDUP_REMOVED lines=13> */
.L_x_20288:
[----:B------:R-:W-:Y:S05]  /*11870*/  BSYNC.RECONVERGENT B2 ;  /* 0x0000000000027941 */ /* 0x000fea0003800200 */
.L_x_20287:
        /* <DEDUP_REMOVED lines=42> */
.L_x_20285:
[----:B------:R-:W-:Y:S05]  /*11b20*/  BSYNC.RECONVERGENT B1 ;  /* 0x0000000000017941 */ /* 0x000fea0003800200 */
.L_x_20284:
[----:B------:R-:W-:Y:S01]  /*11b30*/  I2FP.F32.U32 R2, R3 ;  /* 0x0000000300027245 */ /* 0x000fe20000201000 */
[----:B------:R-:W-:Y:S01]  /*11b40*/  HADD2.F32 R4, -RZ, R68.H1_H1 ;  /* 0x30000044ff047230 */ /* 0x000fe20000004100 */
[----:B------:R-:W-:Y:S01]  /*11b50*/  FSEL R97, R97, RZ, P4 ;  /* 0x000000ff61617208 */ /* 0x000fe20002000000 */
[----:B------:R-:W-:Y:S01]  /*11b60*/  BSSY.RECONVERGENT B1, `(.L_x_20289) ;  /* 0x000004c000017945 */ /* 0x000fe20003800200 */
[----:B------:R-:W-:Y:S02]  /*11b70*/  IMAD.MOV.U32 R98, RZ, RZ, 0x2 ;  /* 0x00000002ff627424 */ /* 0x000fe400078e00ff */
[----:B------:R-:W-:Y:S01]  /*11b80*/  FFMA.FTZ R3, R2, R139, 1.1641532182693481445e-10 ;  /* 0x2f00000002037423 */ /* 0x000fe2000001008b */
[----:B------:R-:W-:-:S04]  /*11b90*/  FMUL.FTZ R2, R4, R137 ;  /* 0x0000008904027220 */ /* 0x000fc80000410000 */
[----:B------:R-:W-:Y:S02]  /*11ba0*/  FSETP.GTU.FTZ.AND P2, PT, R3, R0, PT ;  /* 0x000000000300720b */ /* 0x000fe40003f5c000 */
        /* <DEDUP_REMOVED lines=15> */
.L_x_20291:
        /* <DEDUP_REMOVED lines=13> */
.L_x_20293:
[----:B------:R-:W-:Y:S05]  /*11d70*/  BSYNC.RECONVERGENT B2 ;  /* 0x0000000000027941 */ /* 0x000fea0003800200 */
.L_x_20292:
        /* <DEDUP_REMOVED lines=42> */
.L_x_20290:
[----:B------:R-:W-:Y:S05]  /*12020*/  BSYNC.RECONVERGENT B1 ;  /* 0x0000000000017941 */ /* 0x000fea0003800200 */
.L_x_20289:
        /* <DEDUP_REMOVED lines=20> */
.L_x_20296:
        /* <DEDUP_REMOVED lines=13> */
.L_x_20298:
[----:B------:R-:W-:Y:S05]  /*12240*/  BSYNC.RECONVERGENT B2 ;  /* 0x0000000000027941 */ /* 0x000fea0003800200 */
.L_x_20297:
        /* <DEDUP_REMOVED lines=42> */
.L_x_20295:
[----:B------:R-:W-:Y:S05]  /*124f0*/  BSYNC.RECONVERGENT B1 ;  /* 0x0000000000017941 */ /* 0x000fea0003800200 */
.L_x_20294:
        /* <DEDUP_REMOVED lines=24> */
.L_x_20301:
        /* <DEDUP_REMOVED lines=13> */
.L_x_20303:
[----:B------:R-:W-:Y:S05]  /*12750*/  BSYNC.RECONVERGENT B2 ;  /* 0x0000000000027941 */ /* 0x000fea0003800200 */
.L_x_20302:
        /* <DEDUP_REMOVED lines=42> */
.L_x_20300:
[----:B------:R-:W-:Y:S05]  /*12a00*/  BSYNC.RECONVERGENT B1 ;  /* 0x0000000000017941 */ /* 0x000fea0003800200 */
.L_x_20299:
        /* <DEDUP_REMOVED lines=20> */
.L_x_20306:
        /* <DEDUP_REMOVED lines=13> */
.L_x_20308:
[----:B------:R-:W-:Y:S05]  /*12c20*/  BSYNC.RECONVERGENT B2 ;  /* 0x0000000000027941 */ /* 0x000fea0003800200 */
.L_x_20307:
        /* <DEDUP_REMOVED lines=42> */
.L_x_20305:
[----:B------:R-:W-:Y:S05]  /*12ed0*/  BSYNC.RECONVERGENT B1 ;  /* 0x0000000000017941 */ /* 0x000fea0003800200 */
.L_x_20304:
        /* <DEDUP_REMOVED lines=23> */
.L_x_20311:
        /* <DEDUP_REMOVED lines=13> */
.L_x_20313:
[----:B------:R-:W-:Y:S05]  /*13120*/  BSYNC.RECONVERGENT B2 ;  /* 0x0000000000027941 */ /* 0x000fea0003800200 */
.L_x_20312:
        /* <DEDUP_REMOVED lines=42> */
.L_x_20310:
[----:B------:R-:W-:Y:S05]  /*133d0*/  BSYNC.RECONVERGENT B1 ;  /* 0x0000000000017941 */ /* 0x000fea0003800200 */
.L_x_20309:
        /* <DEDUP_REMOVED lines=18> */
.L_x_20316:
        /* <DEDUP_REMOVED lines=13> */
.L_x_20318:
[----:B------:R-:W-:Y:S05]  /*135d0*/  BSYNC.RECONVERGENT B2 ;  /* 0x0000000000027941 */ /* 0x000fea0003800200 */
.L_x_20317:
        /* <DEDUP_REMOVED lines=42> */
.L_x_20315:
[----:B------:R-:W-:Y:S05]  /*13880*/  BSYNC.RECONVERGENT B1 ;  /* 0x0000000000017941 */ /* 0x000fea0003800200 */
.L_x_20314:
        /* <DEDUP_REMOVED lines=24> */
.L_x_20321:
        /* <DEDUP_REMOVED lines=13> */
.L_x_20323:
[----:B------:R-:W-:Y:S05]  /*13ae0*/  BSYNC.RECONVERGENT B2 ;  /* 0x0000000000027941 */ /* 0x000fea0003800200 */
.L_x_20322:
        /* <DEDUP_REMOVED lines=42> */
.L_x_20320:
[----:B------:R-:W-:Y:S05]  /*13d90*/  BSYNC.RECONVERGENT B1 ;  /* 0x0000000000017941 */ /* 0x000fea0003800200 */
.L_x_20319:
        /* <DEDUP_REMOVED lines=18> */
.L_x_20326:
        /* <DEDUP_REMOVED lines=13> */
.L_x_20328:
[----:B------:R-:W-:Y:S05]  /*13f90*/  BSYNC.RECONVERGENT B2 ;  /* 0x0000000000027941 */ /* 0x000fea0003800200 */
.L_x_20327:
        /* <DEDUP_REMOVED lines=42> */
.L_x_20325:
[----:B------:R-:W-:Y:S05]  /*14240*/  BSYNC.RECONVERGENT B1 ;  /* 0x0000000000017941 */ /* 0x000fea0003800200 */
.L_x_20324:
        /* <DEDUP_REMOVED lines=23> */
.L_x_20331:
        /* <DEDUP_REMOVED lines=13> */
.L_x_20333:
[----:B------:R-:W-:Y:S05]  /*14490*/  BSYNC.RECONVERGENT B2 ;  /* 0x0000000000027941 */ /* 0x000fea0003800200 */
.L_x_20332:
        /* <DEDUP_REMOVED lines=42> */
.L_x_20330:
[----:B------:R-:W-:Y:S05]  /*14740*/  BSYNC.RECONVERGENT B1 ;  /* 0x0000000000017941 */ /* 0x000fea0003800200 */
.L_x_20329:
        /* <DEDUP_REMOVED lines=18> */
.L_x_20336:
        /* <DEDUP_REMOVED lines=13> */
.L_x_20338:
[----:B------:R-:W-:Y:S05]  /*14940*/  BSYNC.RECONVERGENT B2 ;  /* 0x0000000000027941 */ /* 0x000fea0003800200 */
.L_x_20337:
        /* <DEDUP_REMOVED lines=42> */
.L_x_20335:
[----:B------:R-:W-:Y:S05]  /*14bf0*/  BSYNC.RECONVERGENT B1 ;  /* 0x0000000000017941 */ /* 0x000fea0003800200 */
.L_x_20334:
        /* <DEDUP_REMOVED lines=24> */
.L_x_20341:
        /* <DEDUP_REMOVED lines=13> */
.L_x_20343:
[----:B------:R-:W-:Y:S05]  /*14e50*/  BSYNC.RECONVERGENT B2 ;  /* 0x0000000000027941 */ /* 0x000fea0003800200 */
.L_x_20342:
        /* <DEDUP_REMOVED lines=42> */
.L_x_20340:
[----:B------:R-:W-:Y:S05]  /*15100*/  BSYNC.RECONVERGENT B1 ;  /* 0x0000000000017941 */ /* 0x000fea0003800200 */
.L_x_20339:
        /* <DEDUP_REMOVED lines=18> */
.L_x_20346:
        /* <DEDUP_REMOVED lines=15> */
.L_x_20348:
[----:B------:R-:W-:Y:S05]  /*15320*/  BSYNC.RECONVERGENT B2 ;  /* 0x0000000000027941 */ /* 0x000fea0003800200 */
.L_x_20347:
        /* <DEDUP_REMOVED lines=42> */
.L_x_20345:
[----:B------:R-:W-:Y:S05]  /*155d0*/  BSYNC.RECONVERGENT B1 ;  /* 0x0000000000017941 */ /* 0x000fea0003800200 */
.L_x_20344:
        /* <DEDUP_REMOVED lines=11> */
.L_x_20268:
        /* <DEDUP_REMOVED lines=16> */
.L_x_20352:
        /* <DEDUP_REMOVED lines=13> */
.L_x_20354:
[----:B------:R-:W-:Y:S05]  /*15860*/  BSYNC.RECONVERGENT B2 ;  /* 0x0000000000027941 */ /* 0x000fea0003800200 */
.L_x_20353:
        /* <DEDUP_REMOVED lines=41> */
.L_x_20351:
[----:B------:R-:W-:Y:S05]  /*15b00*/  BSYNC.RECONVERGENT B1 ;  /* 0x0000000000017941 */ /* 0x000fea0003800200 */
.L_x_20350:
        /* <DEDUP_REMOVED lines=21> */
.L_x_20357:
        /* <DEDUP_REMOVED lines=13> */
.L_x_20359:
[----:B------:R-:W-:Y:S05]  /*15d30*/  BSYNC.RECONVERGENT B2 ;  /* 0x0000000000027941 */ /* 0x000fea0003800200 */
.L_x_20358:
        /* <DEDUP_REMOVED lines=42> */
.L_x_20356:
[----:B------:R-:W-:Y:S05]  /*15fe0*/  BSYNC.RECONVERGENT B1 ;  /* 0x0000000000017941 */ /* 0x000fea0003800200 */
.L_x_20355:
[----:B------:R-:W-:Y:S01]  /*15ff0*/  I2FP.F32.U32 R96, R97 ;  /* 0x0000006100607245 */ /* 0x000fe20000201000 */
[----:B------:R-:W-:Y:S01]  /*16000*/  BSSY.RECONVERGENT B1, `(.L_x_20360) ;  /* 0x000004a000017945 */ /* 0x000fe20003800200 */
[----:B------:R-:W-:Y:S01]  /*16010*/  LOP3.LUT R153, R153, 0xfffffff7, RZ, 0xc0, !PT ;  /* 0xfffffff799997812 */ /* 0x000fe200078ec0ff */
[----:B------:R-:W-:Y:S02]  /*16020*/  HADD2.F32 R155, -RZ, R100.H1_H1 ;  /* 0x30000064ff9b7230 */ /* 0x000fe40000004100 */
[----:B------:R-:W-:Y:S01]  /*16030*/  FFMA.FTZ R96, R96, R143, 1.1641532182693481445e-10 ;  /* 0x2f00000060607423 */ /* 0x000fe2000001008f */
[----:B------:R-:W-:Y:S02]  /*16040*/  IMAD.MOV.U32 R98, RZ, RZ, 0x2 ;  /* 0x00000002ff627424 */ /* 0x000fe400078e00ff */
[----:B------:R-:W-:Y:S02]  /*16050*/  IMAD.MOV.U32 R97, RZ, RZ, R144 ;  /* 0x000000ffff617224 */ /* 0x000fe400078e0090 */
        /* <DEDUP_REMOVED lines=12> */
.L_x_20362:
        /* <DEDUP_REMOVED lines=13> */
.L_x_20364:
[----:B------:R-:W-:Y:S05]  /*161f0*/  BSYNC.RECONVERGENT B2 ;  /* 0x0000000000027941 */ /* 0x000fea0003800200 */
.L_x_20363:
        /* <DEDUP_REMOVED lines=42> */
.L_x_20361:
[----:B------:R-:W-:Y:S05]  /*164a0*/  BSYNC.RECONVERGENT B1 ;  /* 0x0000000000017941 */ /* 0x000fea0003800200 */
.L_x_20360:
        /* <DEDUP_REMOVED lines=19> */
.L_x_20367:
        /* <DEDUP_REMOVED lines=13> */
.L_x_20369:
[----:B------:R-:W-:Y:S05]  /*166b0*/  BSYNC.RECONVERGENT B2 ;  /* 0x0000000000027941 */ /* 0x000fea0003800200 */
.L_x_20368:
        /* <DEDUP_REMOVED lines=42> */
.L_x_20366:
[----:B------:R-:W-:Y:S05]  /*16960*/  BSYNC.RECONVERGENT B1 ;  /* 0x0000000000017941 */ /* 0x000fea0003800200 */
.L_x_20365:
        /* <DEDUP_REMOVED lines=19> */
.L_x_20372:
        /* <DEDUP_REMOVED lines=13> */
.L_x_20374:
[----:B------:R-:W-:Y:S05]  /*16b70*/  BSYNC.RECONVERGENT B2 ;  /* 0x0000000000027941 */ /* 0x000fea0003800200 */
.L_x_20373:
        /* <DEDUP_REMOVED lines=42> */
.L_x_20371:
[----:B------:R-:W-:Y:S05]  /*16e20*/  BSYNC.RECONVERGENT B1 ;  /* 0x0000000000017941 */ /* 0x000fea0003800200 */
.L_x_20370:
        /* <DEDUP_REMOVED lines=17> */
.L_x_20377:
        /* <DEDUP_REMOVED lines=13> */
.L_x_20379:
[----:B------:R-:W-:Y:S05]  /*17010*/  BSYNC.RECONVERGENT B2 ;  /* 0x0000000000027941 */ /* 0x000fea0003800200 */
.L_x_20378:
        /* <DEDUP_REMOVED lines=42> */
.L_x_20376:
[----:B------:R-:W-:Y:S05]  /*172c0*/  BSYNC.RECONVERGENT B1 ;  /* 0x0000000000017941 */ /* 0x000fea0003800200 */
.L_x_20375:
        /* <DEDUP_REMOVED lines=17> */
.L_x_20382:
        /* <DEDUP_REMOVED lines=13> */
.L_x_20384:
[----:B------:R-:W-:Y:S05]  /*174b0*/  BSYNC.RECONVERGENT B2 ;  /* 0x0000000000027941 */ /* 0x000fea0003800200 */
.L_x_20383:
        /* <DEDUP_REMOVED lines=42> */
.L_x_20381:
[----:B------:R-:W-:Y:S05]  /*17760*/  BSYNC.RECONVERGENT B1 ;  /* 0x0000000000017941 */ /* 0x000fea0003800200 */
.L_x_20380:
        /* <DEDUP_REMOVED lines=17> */
.L_x_20387:
        /* <DEDUP_REMOVED lines=13> */
.L_x_20389:
[----:B------:R-:W-:Y:S05]  /*17950*/  BSYNC.RECONVERGENT B2 ;  /* 0x0000000000027941 */ /* 0x000fea0003800200 */
.L_x_20388:
        /* <DEDUP_REMOVED lines=42> */
.L_x_20386:
[----:B------:R-:W-:Y:S05]  /*17c00*/  BSYNC.RECONVERGENT B1 ;  /* 0x0000000000017941 */ /* 0x000fea0003800200 */
.L_x_20385:
        /* <DEDUP_REMOVED lines=37> */
.L_x_20349:
[----:B------:R-:W0:Y:S01]  /*17e60*/  LDC.64 R158, c[0x0][0x3a8] ;  /* 0x0000ea00ff9e7b82 */ /* 0x000e220000000a00 */
[----:B------:R-:W-:Y:S02]  /*17e70*/  SEL R137, RZ, 0x1000000, !P5 ;  /* 0x01000000ff897807 */ /* 0x000fe40006800000 */
[----:B------:R-:W-:Y:S02]  /*17e80*/  SEL R160, RZ, 0x10000, !P4 ;  /* 0x00010000ffa07807 */ /* 0x000fe40006000000 */
[----:B------:R-:W-:Y:S02]  /*17e90*/  SEL R157, RZ, 0x100, !P3 ;  /* 0x00000100ff9d7807 */ /* 0x000fe40005800000 */
[C---:B------:R-:W-:Y:S01]  /*17ea0*/  LOP3.LUT P6, RZ, R153.reuse, 0x8, RZ, 0xc0, !PT ;  /* 0x0000000899ff7812 */ /* 0x040fe200078cc0ff */
[----:B------:R-:W1:Y:S01]  /*17eb0*/  LDC.64 R154, c[0x0][0x3b0] ;  /* 0x0000ec00ff9a7b82 */ /* 0x000e620000000a00 */
        /* <DEDUP_REMOVED lines=9> */
[----:B------:R-:W-:-:S04]  /*17f50*/  SEL R156, RZ, 0x1, !P2 ;  /* 0x00000001ff9c7807 */ /* 0x000fc80005000000 */
[----:B------:R-:W-:Y:S01]  /*17f60*/  LOP3.LUT R157, R157, R156, RZ, 0xfc, !PT ;  /* 0x0000009c9d9d7212 */ /* 0x000fe200078efcff */
[----:B------:R0:W-:Y:S01]  /*17f70*/  STG.E.128 desc[UR10][R158.64], R96 ;  /* 0x000000609e007986 */ /* 0x0001e2000c101d0a */
[----:B------:R-:W-:Y:S01]  /*17f80*/  SEL R156, RZ, 0x1, !P1 ;  /* 0x00000001ff9c7807 */ /* 0x000fe20004800000 */
[----:B-1----:R-:W-:Y:S02]  /*17f90*/  IMAD.WIDE.U32 R154, R136, 0x8, R154 ;  /* 0x00000008889a7825 */ /* 0x002fe400078e009a */
[----:B------:R0:W-:Y:S01]  /*17fa0*/  STG.E.128 desc[UR10][R158.64+0x10], R100 ;  /* 0x000010649e007986 */ /* 0x0001e2000c101d0a */
[----:B------:R-:W-:-:S05]  /*17fb0*/  LOP3.LUT R156, R137, R156, RZ, 0xfc, !PT ;  /* 0x0000009c899c7212 */ /* 0x000fca00078efcff */
[----:B------:R0:W-:Y:S01]  /*17fc0*/  STG.E.64 desc[UR10][R154.64], R156 ;  /* 0x0000009c9a007986 */ /* 0x0001e2000c101b0a */
[----:B------:R-:W-:Y:S05]  /*17fd0*/  @!P0 BRA `(.L_x_20390) ;  /* 0x0000000000508947 */ /* 0x000fea0003800000 */
[----:B------:R-:W-:Y:S01]  /*17fe0*/  IMAD.U32 R137, R2, 0x10000, RZ ;  /* 0x0001000002897824 */ /* 0x000fe200078e00ff */
[----:B0-----:R-:W-:Y:S02]  /*17ff0*/  PRMT R156, R3, 0x7104, RZ ;  /* 0x00007104039c7816 */ /* 0x001fe400000000ff */
        /* <DEDUP_REMOVED lines=18> */
.L_x_20390:
[----:B------:R-:W-:Y:S01]  /*18120*/  IMAD.MOV.U32 R143, RZ, RZ, R138 ;  /* 0x000000ffff8f7224 */ /* 0x000fe200078e008a */
[----:B------:R-:W-:-:S07]  /*18130*/  IADD3 R136, PT, PT, R136, 0x80, RZ ;  /* 0x0000008088887810 */ /* 0x000fce0007ffe0ff */
.L_x_20267:
[----:B------:R-:W-:Y:S05]  /*18140*/  BSYNC.RECONVERGENT B0 ;  /* 0x0000000000007941 */ /* 0x000fea0003800200 */
.L_x_20266:
        /* <DEDUP_REMOVED lines=36> */
.L_x_20396:
        /* <DEDUP_REMOVED lines=13> */
.L_x_20398:
[----:B------:R-:W-:Y:S05]  /*18460*/  BSYNC.RECONVERGENT B2 ;  /* 0x0000000000027941 */ /* 0x000fea0003800200 */
.L_x_20397:
        /* <DEDUP_REMOVED lines=41> */
.L_x_20395:
[----:B------:R-:W-:Y:S05]  /*18700*/  BSYNC.RECONVERGENT B1 ;  /* 0x0000000000017941 */ /* 0x000fea0003800200 */
.L_x_20394:
        /* <DEDUP_REMOVED lines=23> */
.L_x_20401:
        /* <DEDUP_REMOVED lines=13> */
.L_x_20403:
[----:B------:R-:W-:Y:S05]  /*18950*/  BSYNC.RECONVERGENT B2 ;  /* 0x0000000000027941 */ /* 0x000fea0003800200 */
.L_x_20402:
        /* <DEDUP_REMOVED lines=42> */
.L_x_20400:
[----:B------:R-:W-:Y:S05]  /*18c00*/  BSYNC.RECONVERGENT B1 ;  /* 0x0000000000017941 */ /* 0x000fea0003800200 */
.L_x_20399:
        /* <DEDUP_REMOVED lines=24> */
.L_x_20406:
        /* <DEDUP_REMOVED lines=13> */
.L_x_20408:
[----:B------:R-:W-:Y:S05]  /*18e60*/  BSYNC.RECONVERGENT B2 ;  /* 0x0000000000027941 */ /* 0x000fea0003800200 */
.L_x_20407:
        /* <DEDUP_REMOVED lines=42> */
.L_x_20405:
[----:B------:R-:W-:Y:S05]  /*19110*/  BSYNC.RECONVERGENT B1 ;  /* 0x0000000000017941 */ /* 0x000fea0003800200 */
.L_x_20404:
        /* <DEDUP_REMOVED lines=20> */
.L_x_20411:
        /* <DEDUP_REMOVED lines=13> */
.L_x_20413:
[----:B------:R-:W-:Y:S05]  /*19330*/  BSYNC.RECONVERGENT B2 ;  /* 0x0000000000027941 */ /* 0x000fea0003800200 */
.L_x_20412:
        /* <DEDUP_REMOVED lines=42> */
.L_x_20410:
[----:B------:R-:W-:Y:S05]  /*195e0*/  BSYNC.RECONVERGENT B1 ;  /* 0x0000000000017941 */ /* 0x000fea0003800200 */
.L_x_20409:
        /* <DEDUP_REMOVED lines=23> */
.L_x_20416:
        /* <DEDUP_REMOVED lines=13> */
.L_x_20418:
[----:B------:R-:W-:Y:S05]  /*19830*/  BSYNC.RECONVERGENT B2 ;  /* 0x0000000000027941 */ /* 0x000fea0003800200 */
.L_x_20417:
        /* <DEDUP_REMOVED lines=42> */
.L_x_20415:
[----:B------:R-:W-:Y:S05]  /*19ae0*/  BSYNC.RECONVERGENT B1 ;  /* 0x0000000000017941 */ /* 0x000fea0003800200 */
.L_x_20414:
        /* <DEDUP_REMOVED lines=20> */
.L_x_20421:
        /* <DEDUP_REMOVED lines=13> */
.L_x_20423:
[----:B------:R-:W-:Y:S05]  /*19d00*/  BSYNC.RECONVERGENT B2 ;  /* 0x0000000000027941 */ /* 0x000fea0003800200 */
.L_x_20422:
        /* <DEDUP_REMOVED lines=42> */
.L_x_20420:
[----:B------:R-:W-:Y:S05]  /*19fb0*/  BSYNC.RECONVERGENT B1 ;  /* 0x0000000000017941 */ /* 0x000fea0003800200 */
.L_x_20419:
        /* <DEDUP_REMOVED lines=24> */
.L_x_20426:
        /* <DEDUP_REMOVED lines=13> */
.L_x_20428:
[----:B------:R-:W-:Y:S05]  /*1a210*/  BSYNC.RECONVERGENT B2 ;  /* 0x0000000000027941 */ /* 0x000fea0003800200 */
.L_x_20427:
        /* <DEDUP_REMOVED lines=42> */
.L_x_20425:
[----:B------:R-:W-:Y:S05]  /*1a4c0*/  BSYNC.RECONVERGENT B1 ;  /* 0x0000000000017941 */ /* 0x000fea0003800200 */
.L_x_20424:
        /* <DEDUP_REMOVED lines=20> */
.L_x_20431:
        /* <DEDUP_REMOVED lines=13> */
.L_x_20433:
[----:B------:R-:W-:Y:S05]  /*1a6e0*/  BSYNC.RECONVERGENT B2 ;  /* 0x0000000000027941 */ /* 0x000fea0003800200 */
.L_x_20432:
        /* <DEDUP_REMOVED lines=42> */
.L_x_20430:
[----:B------:R-:W-:Y:S05]  /*1a990*/  BSYNC.RECONVERGENT B1 ;  /* 0x0000000000017941 */ /* 0x000fea0003800200 */
.L_x_20429:
        /* <DEDUP_REMOVED lines=23> */
.L_x_20436:
        /* <DEDUP_REMOVED lines=13> */
.L_x_20438:
[----:B------:R-:W-:Y:S05]  /*1abe0*/  BSYNC.RECONVERGENT B2 ;  /* 0x0000000000027941 */ /* 0x000fea0003800200 */
.L_x_20437:
        /* <DEDUP_REMOVED lines=42> */
.L_x_20435:
[----:B------:R-:W-:Y:S05]  /*1ae90*/  BSYNC.RECONVERGENT B1 ;  /* 0x0000000000017941 */ /* 0x000fea0003800200 */
.L_x_20434:
        /* <DEDUP_REMOVED lines=18> */
.L_x_20441:
        /* <DEDUP_REMOVED lines=13> */
.L_x_20443:
[----:B------:R-:W-:Y:S05]  /*1b090*/  BSYNC.RECONVERGENT B2 ;  /* 0x0000000000027941 */ /* 0x000fea0003800200 */
.L_x_20442:
        /* <DEDUP_REMOVED lines=42> */
.L_x_20440:
[----:B------:R-:W-:Y:S05]  /*1b340*/  BSYNC.RECONVERGENT B1 ;  /* 0x0000000000017941 */ /* 0x000fea0003800200 */
.L_x_20439:
        /* <DEDUP_REMOVED lines=24> */
.L_x_20446:
        /* <DEDUP_REMOVED lines=13> */
.L_x_20448:
[----:B------:R-:W-:Y:S05]  /*1b5a0*/  BSYNC.RECONVERGENT B2 ;  /* 0x0000000000027941 */ /* 0x000fea0003800200 */
.L_x_20447:
        /* <DEDUP_REMOVED lines=42> */
.L_x_20445:
[----:B------:R-:W-:Y:S05]  /*1b850*/  BSYNC.RECONVERGENT B1 ;  /* 0x0000000000017941 */ /* 0x000fea0003800200 */
.L_x_20444:
        /* <DEDUP_REMOVED lines=18> */
.L_x_20451:
        /* <DEDUP_REMOVED lines=13> */
.L_x_20453:
[----:B------:R-:W-:Y:S05]  /*1ba50*/  BSYNC.RECONVERGENT B2 ;  /* 0x0000000000027941 */ /* 0x000fea0003800200 */
.L_x_20452:
        /* <DEDUP_REMOVED lines=42> */
.L_x_20450:
[----:B------:R-:W-:Y:S05]  /*1bd00*/  BSYNC.RECONVERGENT B1 ;  /* 0x0000000000017941 */ /* 0x000fea0003800200 */
.L_x_20449:
        /* <DEDUP_REMOVED lines=23> */
.L_x_20456:
        /* <DEDUP_REMOVED lines=13> */
.L_x_20458:
[----:B------:R-:W-:Y:S05]  /*1bf50*/  BSYNC.RECONVERGENT B2 ;  /* 0x0000000000027941 */ /* 0x000fea0003800200 */
.L_x_20457:
        /* <DEDUP_REMOVED lines=42> */
.L_x_20455:
[----:B------:R-:W-:Y:S05]  /*1c200*/  BSYNC.RECONVERGENT B1 ;  /* 0x0000000000017941 */ /* 0x000fea0003800200 */
.L_x_20454:
        /* <DEDUP_REMOVED lines=18> */
.L_x_20461:
        /* <DEDUP_REMOVED lines=13> */
.L_x_20463:
[----:B------:R-:W-:Y:S05]  /*1c400*/  BSYNC.RECONVERGENT B2 ;  /* 0x0000000000027941 */ /* 0x000fea0003800200 */
.L_x_20462:
        /* <DEDUP_REMOVED lines=42> */
.L_x_20460:
[----:B------:R-:W-:Y:S05]  /*1c6b0*/  BSYNC.RECONVERGENT B1 ;  /* 0x0000000000017941 */ /* 0x000fea0003800200 */
.L_x_20459:
        /* <DEDUP_REMOVED lines=24> */
.L_x_20466:
        /* <DEDUP_REMOVED lines=13> */
.L_x_20468:
[----:B------:R-:W-:Y:S05]  /*1c910*/  BSYNC.RECONVERGENT B2 ;  /* 0x0000000000027941 */ /* 0x000fea0003800200 */
.L_x_20467:
        /* <DEDUP_REMOVED lines=42> */
.L_x_20465:
[----:B------:R-:W-:Y:S05]  /*1cbc0*/  BSYNC.RECONVERGENT B1 ;  /* 0x0000000000017941 */ /* 0x000fea0003800200 */
.L_x_20464:
        /* <DEDUP_REMOVED lines=18> */
.L_x_20471:
        /* <DEDUP_REMOVED lines=15> */
.L_x_20473:
[----:B------:R-:W-:Y:S05]  /*1cde0*/  BSYNC.RECONVERGENT B2 ;  /* 0x0000000000027941 */ /* 0x000fea0003800200 */
.L_x_20472:
        /* <DEDUP_REMOVED lines=42> */
.L_x_20470:
[----:B------:R-:W-:Y:S05]  /*1d090*/  BSYNC.RECONVERGENT B1 ;  /* 0x0000000000017941 */ /* 0x000fea0003800200 */
.L_x_20469:
        /* <DEDUP_REMOVED lines=11> */
.L_x_20393:
        /* <DEDUP_REMOVED lines=16> */
.L_x_20477:
        /* <DEDUP_REMOVED lines=13> */
.L_x_20479:
[----:B------:R-:W-:Y:S05]  /*1d320*/  BSYNC.RECONVERGENT B2 ;  /* 0x0000000000027941 */ /* 0x000fea0003800200 */
.L_x_20478:
        /* <DEDUP_REMOVED lines=41> */
.L_x_20476:
[----:B------:R-:W-:Y:S05]  /*1d5c0*/  BSYNC.RECONVERGENT B1 ;  /* 0x0000000000017941 */ /* 0x000fea0003800200 */
.L_x_20475:
[----:B------:R-:W0:Y:S01]  /*1d5d0*/  LDC R137, c[0x0][0x404] ;  /* 0x00010100ff897b82 */ /* 0x000e220000000800 */
[----:B------:R-:W-:Y:S01]  /*1d5e0*/  I2FP.F32.U32 R104, R104 ;  /* 0x0000006800687245 */ /* 0x000fe20000201000 */
[----:B------:R-:W-:Y:S01]  /*1d5f0*/  IMAD.MOV.U32 R143, RZ, RZ, 0x2f800000 ;  /* 0x2f800000ff8f7424 */ /* 0x000fe200078e00ff */
[----:B------:R-:W-:Y:S01]  /*1d600*/  LOP3.LUT R153, R153, 0xffffffef, RZ, 0xc0, !PT ;  /* 0xffffffef99997812 */ /* 0x000fe200078ec0ff */
[----:B------:R-:W-:Y:S01]  /*1d610*/  BSSY.RECONVERGENT B1, `(.L_x_20480) ;  /* 0x0000049000017945 */ /* 0x000fe20003800200 */
[----:B------:R-:W-:Y:S02]  /*1d620*/  HFMA2 R107, -RZ, RZ, 0, 1.1920928955078125e-07 ;  /* 0x00000002ff6b7431 */ /* 0x000fe400000001ff */
[----:B------:R-:W-:Y:S01]  /*1d630*/  FFMA.FTZ R104, R104, R143, 1.1641532182693481445e-10 ;  /* 0x2f00000068687423 */ /* 0x000fe2000001008f */
[----:B-----5:R-:W-:Y:S02]  /*1d640*/  HADD2.F32 R139, -RZ, R108.H0_H0 ;  /* 0x2000006cff8b7230 */ /* 0x020fe40000004100 */
[----:B------:R-:W-:-:S02]  /*1d650*/  IMAD.MOV.U32 R105, RZ, RZ, R144 ;  /* 0x000000ffff697224 */ /* 0x000fc400078e0090 */
[----:B0-----:R-:W-:-:S13]  /*1d660*/  FSETP.LE.FTZ.AND P2, PT, R104, R137, PT ;  /* 0x000000896800720b */ /* 0x001fda0003f53000 */
        /* <DEDUP_REMOVED lines=11> */
.L_x_20482:
        /* <DEDUP_REMOVED lines=13> */
.L_x_20484:
[----:B------:R-:W-:Y:S05]  /*1d7f0*/  BSYNC.RECONVERGENT B2 ;  /* 0x0000000000027941 */ /* 0x000fea0003800200 */
.L_x_20483:
        /* <DEDUP_REMOVED lines=42> */
.L_x_20481:
[----:B------:R-:W-:Y:S05]  /*1daa0*/  BSYNC.RECONVERGENT B1 ;  /* 0x0000000000017941 */ /* 0x000fea0003800200 */
.L_x_20480:
        /* <DEDUP_REMOVED lines=19> */
.L_x_20487:
        /* <DEDUP_REMOVED lines=13> */
.L_x_20489:
[----:B------:R-:W-:Y:S05]  /*1dcb0*/  BSYNC.RECONVERGENT B2 ;  /* 0x0000000000027941 */ /* 0x000fea0003800200 */
.L_x_20488:
        /* <DEDUP_REMOVED lines=42> */
.L_x_20486:
[----:B------:R-:W-:Y:S05]  /*1df60*/  BSYNC.RECONVERGENT B1 ;  /* 0x0000000000017941 */ /* 0x000fea0003800200 */
.L_x_20485:
        /* <DEDUP_REMOVED lines=19> */
.L_x_20492:
        /* <DEDUP_REMOVED lines=13> */
.L_x_20494:
[----:B------:R-:W-:Y:S05]  /*1e170*/  BSYNC.RECONVERGENT B2 ;  /* 0x0000000000027941 */ /* 0x000fea0003800200 */
.L_x_20493:
        /* <DEDUP_REMOVED lines=42> */
.L_x_20491:
[----:B------:R-:W-:Y:S05]  /*1e420*/  BSYNC.RECONVERGENT B1 ;  /* 0x0000000000017941 */ /* 0x000fea0003800200 */
.L_x_20490:
        /* <DEDUP_REMOVED lines=19> */
.L_x_20497:
        /* <DEDUP_REMOVED lines=13> */
.L_x_20499:
[----:B------:R-:W-:Y:S05]  /*1e630*/  BSYNC.RECONVERGENT B2 ;  /* 0x0000000000027941 */ /* 0x000fea0003800200 */
.L_x_20498:
        /* <DEDUP_REMOVED lines=42> */
.L_x_20496:
[----:B------:R-:W-:Y:S05]  /*1e8e0*/  BSYNC.RECONVERGENT B1 ;  /* 0x0000000000017941 */ /* 0x000fea0003800200 */
.L_x_20495:
        /* <DEDUP_REMOVED lines=17> */
.L_x_20502:
        /* <DEDUP_REMOVED lines=13> */
.L_x_20504:
[----:B------:R-:W-:Y:S05]  /*1ead0*/  BSYNC.RECONVERGENT B2 ;  /* 0x0000000000027941 */ /* 0x000fea0003800200 */
.L_x_20503:
        /* <DEDUP_REMOVED lines=42> */
.L_x_20501:
[----:B------:R-:W-:Y:S05]  /*1ed80*/  BSYNC.RECONVERGENT B1 ;  /* 0x0000000000017941 */ /* 0x000fea0003800200 */
.L_x_20500:
        /* <DEDUP_REMOVED lines=17> */
.L_x_20507:
        /* <DEDUP_REMOVED lines=13> */
.L_x_20509:
[----:B------:R-:W-:Y:S05]  /*1ef70*/  BSYNC.RECONVERGENT B2 ;  /* 0x0000000000027941 */ /* 0x000fea0003800200 */
.L_x_20508:
        /* <DEDUP_REMOVED lines=42> */
.L_x_20506:
[----:B------:R-:W-:Y:S05]  /*1f220*/  BSYNC.RECONVERGENT B1 ;  /* 0x0000000000017941 */ /* 0x000fea0003800200 */
.L_x_20505:
        /* <DEDUP_REMOVED lines=17> */
.L_x_20512:
        /* <DEDUP_REMOVED lines=13> */
.L_x_20514:
[----:B------:R-:W-:Y:S05]  /*1f410*/  BSYNC.RECONVERGENT B2 ;  /* 0x0000000000027941 */ /* 0x000fea0003800200 */
.L_x_20513:
        /* <DEDUP_REMOVED lines=42> */
.L_x_20511:
[----:B------:R-:W-:Y:S05]  /*1f6c0*/  BSYNC.RECONVERGENT B1 ;  /* 0x0000000000017941 */ /* 0x000fea0003800200 */
.L_x_20510:
        /* <DEDUP_REMOVED lines=37> */
.L_x_20474:
        /* <DEDUP_REMOVED lines=11> */
[----:B------:R-:W-:Y:S02]  /*1f9d0*/  LOP3.LUT R137, R137, R139, R156, 0xfe, !PT ;  /* 0x0000008b89897212 */ /* 0x000fe400078efe9c */
[----:B------:R-:W-:Y:S02]  /*1f9e0*/  LOP3.LUT R157, R157, R143, R160, 0xfe, !PT ;  /* 0x0000008f9d9d7212 */ /* 0x000fe400078efea0 */
[----:B------:R-:W-:Y:S01]  /*1f9f0*/  SEL R156, RZ, 0x1, !P2 ;  /* 0x00000001ff9c7807 */ /* 0x000fe20005000000 */
[----:B0-----:R-:W-:Y:S01]  /*1fa00*/  IMAD.WIDE.U32 R158, R136, 0x20, R158 ;  /* 0x00000020889e7825 */ /* 0x001fe200078e009e */
[----:B------:R-:W-:-:S02]  /*1fa10*/  LOP3.LUT P1, RZ, R153, 0x10, RZ, 0xc0, !PT ;  /* 0x0000001099ff7812 */ /* 0x000fc4000782c0ff */
[----:B------:R-:W-:Y:S02]  /*1fa20*/  LOP3.LUT R157, R157, R156, RZ, 0xfc, !PT ;  /* 0x0000009c9d9d7212 */ /* 0x000fe400078efcff */
[----:B------:R-:W-:Y:S01]  /*1fa30*/  SEL R156, RZ, 0x1, !P1 ;  /* 0x00000001ff9c7807 */ /* 0x000fe20004800000 */
[----:B------:R0:W-:Y:S01]  /*1fa40*/  STG.E.128 desc[UR10][R158.64], R104 ;  /* 0x000000689e007986 */ /* 0x0001e2000c101d0a */
[----:B-1----:R-:W-:Y:S02]  /*1fa50*/  IMAD.WIDE.U32 R154, R136, 0x8, R154 ;  /* 0x00000008889a7825 */ /* 0x002fe400078e009a */
[----:B------:R-:W-:Y:S01]  /*1fa60*/  LOP3.LUT R156, R137, R156, RZ, 0xfc, !PT ;  /* 0x0000009c899c7212 */ /* 0x000fe200078efcff */
[----:B------:R0:W-:Y:S04]  /*1fa70*/  STG.E.128 desc[UR10][R158.64+0x10], R108 ;  /* 0x0000106c9e007986 */ /* 0x0001e8000c101d0a */
        /* <DEDUP_REMOVED lines=22> */
.L_x_20515:
[----:B------:R-:W-:Y:S01]  /*1fbe0*/  IMAD.MOV.U32 R143, RZ, RZ, R138 ;  /* 0x000000ffff8f7224 */ /* 0x000fe200078e008a */
[----:B------:R-:W-:-:S07]  /*1fbf0*/  IADD3 R136, PT, PT, R136, 0x80, RZ ;  /* 0x0000008088887810 */ /* 0x000fce0007ffe0ff */
.L_x_20392:
[----:B------:R-:W-:Y:S05]  /*1fc00*/  BSYNC.RECONVERGENT B0 ;  /* 0x0000000000007941 */ /* 0x000fea0003800200 */
.L_x_20391:
        /* <DEDUP_REMOVED lines=36> */
.L_x_20521:
        /* <DEDUP_REMOVED lines=13> */
.L_x_20523:
[----:B------:R-:W-:Y:S05]  /*1ff20*/  BSYNC.RECONVERGENT B2 ;  /* 0x0000000000027941 */ /* 0x000fea0003800200 */
.L_x_20522:
        /* <DEDUP_REMOVED lines=41> */
.L_x_20520:
[----:B------:R-:W-:Y:S05]  /*201c0*/  BSYNC.RECONVERGENT B1 ;  /* 0x0000000000017941 */ /* 0x000fea0003800200 */
.L_x_20519:
        /* <DEDUP_REMOVED lines=23> */
.L_x_20526:
        /* <DEDUP_REMOVED lines=13> */
.L_x_20528:
[----:B------:R-:W-:Y:S05]  /*20410*/  BSYNC.RECONVERGENT B2 ;  /* 0x0000000000027941 */ /* 0x000fea0003800200 */
.L_x_20527:
        /* <DEDUP_REMOVED lines=42> */
.L_x_20525:
[----:B------:R-:W-:Y:S05]  /*206c0*/  BSYNC.RECONVERGENT B1 ;  /* 0x0000000000017941 */ /* 0x000fea0003800200 */
.L_x_20524:
[----:B------:R-:W-:Y:S01]  /*206d0*/  I2FP.F32.U32 R2, R5 ;  /* 0x0000000500027245 */ /* 0x000fe20000201000 */
[----:B------:R-:W-:Y:S01]  /*206e0*/  HADD2.F32 R3, -RZ, R68.H0_H0 ;  /* 0x20000044ff037230 */ /* 0x000fe20000004100 */
        /* <DEDUP_REMOVED lines=8> */
[----:B------:R-:W-:Y:S02]  /*20770*/  FSEL R3, R10, RZ, P4 ;  /* 0x000000ff0a037208 */ /* 0x000fe40002000000 */
[----:B------:R-:W-:-:S03]  /*20780*/  PRMT R10, R2, 0x7610, R10 ;  /* 0x00007610020a7816 */ /* 0x000fc6000000000a */
[----:B------:R-:W-:Y:S01]  /*20790*/  FADD.FTZ R112, R112, R3 ;  /* 0x0000000370707221 */ /* 0x000fe20000010000 */
[----:B------:R-:W-:-:S03]  /*207a0*/  IMAD.MOV.U32 R3, RZ, RZ, R144 ;  /* 0x000000ffff037224 */ /* 0x000fc600078e0090 */
        /* <DEDUP_REMOVED lines=10> */
.L_x_20531:
        /* <DEDUP_REMOVED lines=13> */
.L_x_20533:
[----:B------:R-:W-:Y:S05]  /*20920*/  BSYNC.RECONVERGENT B2 ;  /* 0x0000000000027941 */ /* 0x000fea0003800200 */
.L_x_20532:
        /* <DEDUP_REMOVED lines=42> */
.L_x_20530:
[----:B------:R-:W-:Y:S05]  /*20bd0*/  BSYNC.RECONVERGENT B1 ;  /* 0x0000000000017941 */ /* 0x000fea0003800200 */
.L_x_20529:
        /* <DEDUP_REMOVED lines=20> */
.L_x_20536:
        /* <DEDUP_REMOVED lines=13> */
.L_x_20538:
[----:B------:R-:W-:Y:S05]  /*20df0*/  BSYNC.RECONVERGENT B2 ;  /* 0x0000000000027941 */ /* 0x000fea0003800200 */
.L_x_20537:
        /* <DEDUP_REMOVED lines=42> */
.L_x_20535:
[----:B------:R-:W-:Y:S05]  /*210a0*/  BSYNC.RECONVERGENT B1 ;  /* 0x0000000000017941 */ /* 0x000fea0003800200 */
.L_x_20534:
        /* <DEDUP_REMOVED lines=23> */
.L_x_20541:
        /* <DEDUP_REMOVED lines=13> */
.L_x_20543:
[----:B------:R-:W-:Y:S05]  /*212f0*/  BSYNC.RECONVERGENT B2 ;  /* 0x0000000000027941 */ /* 0x000fea0003800200 */
.L_x_20542:
        /* <DEDUP_REMOVED lines=42> */
.L_x_20540:
[----:B------:R-:W-:Y:S05]  /*215a0*/  BSYNC.RECONVERGENT B1 ;  /* 0x0000000000017941 */ /* 0x000fea0003800200 */
.L_x_20539:
        /* <DEDUP_REMOVED lines=20> */
.L_x_20546:
        /* <DEDUP_REMOVED lines=13> */
.L_x_20548:
[----:B------:R-:W-:Y:S05]  /*217c0*/  BSYNC.RECONVERGENT B2 ;  /* 0x0000000000027941 */ /* 0x000fea0003800200 */
.L_x_20547:
        /* <DEDUP_REMOVED lines=42> */
.L_x_20545:
[----:B------:R-:W-:Y:S05]  /*21a70*/  BSYNC.RECONVERGENT B1 ;  /* 0x0000000000017941 */ /* 0x000fea0003800200 */
.L_x_20544:
[----:B------:R-:W-:Y:S01]  /*21a80*/  I2FP.F32.U32 R2, R4 ;  /* 0x0000000400027245 */ /* 0x000fe20000201000 */
[----:B------:R-:W-:Y:S01]  /*21a90*/  HADD2.F32 R3, -RZ, R69.H0_H0 ;  /* 0x20000045ff037230 */ /* 0x000fe20000004100 */
[----:B------:R-:W-:Y:S01]  /*21aa0*/  BSSY.RECONVERGENT B1, `(.L_x_20549) ;  /* 0x000004e000017945 */ /* 0x000fe20003800200 */
[----:B------:R-:W-:Y:S02]  /*21ab0*/  IMAD.MOV.U32 R4, RZ, RZ, 0x2 ;  /* 0x00000002ff047424 */ /* 0x000fe400078e00ff */
        /* <DEDUP_REMOVED lines=20> */
.L_x_20551:
        /* <DEDUP_REMOVED lines=13> */
.L_x_20553:
[----:B------:R-:W-:Y:S05]  /*21cd0*/  BSYNC.RECONVERGENT B2 ;  /* 0x0000000000027941 */ /* 0x000fea0003800200 */
.L_x_20552:
        /* <DEDUP_REMOVED lines=42> */
.L_x_20550:
[----:B------:R-:W-:Y:S05]  /*21f80*/  BSYNC.RECONVERGENT B1 ;  /* 0x0000000000017941 */ /* 0x000fea0003800200 */
.L_x_20549:
        /* <DEDUP_REMOVED lines=20> */
.L_x_20556:
        /* <DEDUP_REMOVED lines=13> */
.L_x_20558:
[----:B------:R-:W-:Y:S05]  /*221a0*/  BSYNC.RECONVERGENT B2 ;  /* 0x0000000000027941 */ /* 0x000fea0003800200 */
.L_x_20557:
        /* <DEDUP_REMOVED lines=42> */
.L_x_20555:
[----:B------:R-:W-:Y:S05]  /*22450*/  BSYNC.RECONVERGENT B1 ;  /* 0x0000000000017941 */ /* 0x000fea0003800200 */
.L_x_20554:
        /* <DEDUP_REMOVED lines=23> */
.L_x_20561:
        /* <DEDUP_REMOVED lines=13> */
.L_x_20563:
[----:B------:R-:W-:Y:S05]  /*226a0*/  BSYNC.RECONVERGENT B2 ;  /* 0x0000000000027941 */ /* 0x000fea0003800200 */
.L_x_20562:
        /* <DEDUP_REMOVED lines=42> */
.L_x_20560:
[----:B------:R-:W-:Y:S05]  /*22950*/  BSYNC.RECONVERGENT B1 ;  /* 0x0000000000017941 */ /* 0x000fea0003800200 */
.L_x_20559:
        /* <DEDUP_REMOVED lines=18> */
.L_x_20566:
        /* <DEDUP_REMOVED lines=13> */
.L_x_20568:
[----:B------:R-:W-:Y:S05]  /*22b50*/  BSYNC.RECONVERGENT B2 ;  /* 0x0000000000027941 */ /* 0x000fea0003800200 */
.L_x_20567:
        /* <DEDUP_REMOVED lines=42> */
.L_x_20565:
[----:B------:R-:W-:Y:S05]  /*22e00*/  BSYNC.RECONVERGENT B1 ;  /* 0x0000000000017941 */ /* 0x000fea0003800200 */
.L_x_20564:
        /* <DEDUP_REMOVED lines=13> */
[----:B------:R-:W-:-:S03]  /*22ee0*/  MOV R3, R144 ;  /* 0x0000009000037202 */ /* 0x000fc60000000f00 */
[----:B------:R-:W-:Y:S02]  /*22ef0*/  @P1 FADD.FTZ R116, R76, R116 ;  /* 0x000000744c741221 */ /* 0x000fe40000010000 */
        /* <DEDUP_REMOVED lines=9> */
.L_x_20571:
        /* <DEDUP_REMOVED lines=13> */
.L_x_20573:
[----:B------:R-:W-:Y:S05]  /*23060*/  BSYNC.RECONVERGENT B2 ;  /* 0x0000000000027941 */ /* 0x000fea0003800200 */
.L_x_20572:
        /* <DEDUP_REMOVED lines=42> */
.L_x_20570:
[----:B------:R-:W-:Y:S05]  /*23310*/  BSYNC.RECONVERGENT B1 ;  /* 0x0000000000017941 */ /* 0x000fea0003800200 */
.L_x_20569:
        /* <DEDUP_REMOVED lines=18> */
.L_x_20576:
        /* <DEDUP_REMOVED lines=13> */
.L_x_20578:
[----:B------:R-:W-:Y:S05]  /*23510*/  BSYNC.RECONVERGENT B2 ;  /* 0x0000000000027941 */ /* 0x000fea0003800200 */
.L_x_20577:
        /* <DEDUP_REMOVED lines=40> */
[----:B------:R-:W-:Y:S02]  /*237a0*/  IMAD.MOV.U32 R3, RZ, RZ, R138 ;  /* 0x000000ffff037224 */ /* 0x000fe400078e008a */
[----:B------:R-:W-:-:S07]  /*237b0*/  IMAD.MOV.U32 R138, RZ, RZ, R2 ;  /* 0x000000ffff8a7224 */ /* 0x000fce00078e0002 */
.L_x_20575:
[----:B------:R-:W-:Y:S05]  /*237c0*/  BSYNC.RECONVERGENT B1 ;  /* 0x0000000000017941 */ /* 0x000fea0003800200 */
.L_x_20574:
        /* <DEDUP_REMOVED lines=23> */
.L_x_20581:
        /* <DEDUP_REMOVED lines=13> */
.L_x_20583:
[----:B------:R-:W-:Y:S05]  /*23a10*/  BSYNC.RECONVERGENT B2 ;  /* 0x0000000000027941 */ /* 0x000fea0003800200 */
.L_x_20582:
        /* <DEDUP_REMOVED lines=42> */
.L_x_20580:
[----:B------:R-:W-:Y:S05]  /*23cc0*/  BSYNC.RECONVERGENT B1 ;  /* 0x0000000000017941 */ /* 0x000fea0003800200 */
.L_x_20579:
        /* <DEDUP_REMOVED lines=18> */
.L_x_20586:
        /* <DEDUP_REMOVED lines=13> */
.L_x_20588:
[----:B------:R-:W-:Y:S05]  /*23ec0*/  BSYNC.RECONVERGENT B2 ;  /* 0x0000000000027941 */ /* 0x000fea0003800200 */
.L_x_20587:
        /* <DEDUP_REMOVED lines=42> */
.L_x_20585:
[----:B------:R-:W-:Y:S05]  /*24170*/  BSYNC.RECONVERGENT B1 ;  /* 0x0000000000017941 */ /* 0x000fea0003800200 */
.L_x_20584:
        /* <DEDUP_REMOVED lines=24> */
.L_x_20591:
        /* <DEDUP_REMOVED lines=13> */
.L_x_20593:
[----:B------:R-:W-:Y:S05]  /*243d0*/  BSYNC.RECONVERGENT B2 ;  /* 0x0000000000027941 */ /* 0x000fea0003800200 */
.L_x_20592:
        /* <DEDUP_REMOVED lines=42> */
.L_x_20590:
[----:B------:R-:W-:Y:S05]  /*24680*/  BSYNC.RECONVERGENT B1 ;  /* 0x0000000000017941 */ /* 0x000fea0003800200 */
.L_x_20589:
[----:B------:R-:W-:Y:S01]  /*24690*/  ISETP.NE.AND P6, PT, R155, 0x1, PT ;  /* 0x000000019b00780c */ /* 0x000fe20003fc5270 */
[----:B------:R-:W-:Y:S01]  /*246a0*/  HADD2.F32 R119, -RZ, R119.H1_H1 ;  /* 0x30000077ff777230 */ /* 0x000fe20000004100 */
[----:B------:R-:W-:Y:S01]  /*246b0*/  I2FP.F32.U32 R142, R143 ;  /* 0x0000008f008e7245 */ /* 0x000fe20000201000 */
[----:B------:R-:W-:Y:S01]  /*246c0*/  BSSY.RECONVERGENT B1, `(.L_x_20594) ;  /* 0x0000049000017945 */ /* 0x000fe20003800200 */
[----:B------:R-:W-:Y:S02]  /*246d0*/  IMAD.MOV.U32 R143, RZ, RZ, R144 ;  /* 0x000000ffff8f7224 */ /* 0x000fe400078e0090 */
        /* <DEDUP_REMOVED lines=13> */
.L_x_20596:
        /* <DEDUP_REMOVED lines=15> */
.L_x_20598:
[----:B------:R-:W-:Y:S05]  /*248a0*/  BSYNC.RECONVERGENT B2 ;  /* 0x0000000000027941 */ /* 0x000fea0003800200 */
.L_x_20597:
        /* <DEDUP_REMOVED lines=42> */
.L_x_20595:
[----:B------:R-:W-:Y:S05]  /*24b50*/  BSYNC.RECONVERGENT B1 ;  /* 0x0000000000017941 */ /* 0x000fea0003800200 */
.L_x_20594:
        /* <DEDUP_REMOVED lines=11> */
.L_x_20518:
        /* <DEDUP_REMOVED lines=16> */
.L_x_20602:
        /* <DEDUP_REMOVED lines=13> */
.L_x_20604:
[----:B------:R-:W-:Y:S05]  /*24de0*/  BSYNC.RECONVERGENT B2 ;  /* 0x0000000000027941 */ /* 0x000fea0003800200 */
.L_x_20603:
        /* <DEDUP_REMOVED lines=41> */
.L_x_20601:
[----:B------:R-:W-:Y:S05]  /*25080*/  BSYNC.RECONVERGENT B1 ;  /* 0x0000000000017941 */ /* 0x000fea0003800200 */
.L_x_20600:
        /* <DEDUP_REMOVED lines=21> */
.L_x_20607:
        /* <DEDUP_REMOVED lines=13> */
.L_x_20609:
[----:B------:R-:W-:Y:S05]  /*252b0*/  BSYNC.RECONVERGENT B2 ;  /* 0x0000000000027941 */ /* 0x000fea0003800200 */
.L_x_20608:
        /* <DEDUP_REMOVED lines=42> */
.L_x_20606:
[----:B------:R-:W-:Y:S05]  /*25560*/  BSYNC.RECONVERGENT B1 ;  /* 0x0000000000017941 */ /* 0x000fea0003800200 */
.L_x_20605:
        /* <DEDUP_REMOVED lines=19> */
.L_x_20612:
        /* <DEDUP_REMOVED lines=13> */
.L_x_20614:
[----:B------:R-:W-:Y:S05]  /*25770*/  BSYNC.RECONVERGENT B2 ;  /* 0x0000000000027941 */ /* 0x000fea0003800200 */
.L_x_20613:
        /* <DEDUP_REMOVED lines=42> */
.L_x_20611:
[----:B------:R-:W-:Y:S05]  /*25a20*/  BSYNC.RECONVERGENT B1 ;  /* 0x0000000000017941 */ /* 0x000fea0003800200 */
.L_x_20610:
        /* <DEDUP_REMOVED lines=19> */
.L_x_20617:
        /* <DEDUP_REMOVED lines=13> */
.L_x_20619:
[----:B------:R-:W-:Y:S05]  /*25c30*/  BSYNC.RECONVERGENT B2 ;  /* 0x0000000000027941 */ /* 0x000fea0003800200 */
.L_x_20618:
        /* <DEDUP_REMOVED lines=42> */
.L_x_20616:
[----:B------:R-:W-:Y:S05]  /*25ee0*/  BSYNC.RECONVERGENT B1 ;  /* 0x0000000000017941 */ /* 0x000fea0003800200 */
.L_x_20615:
        /* <DEDUP_REMOVED lines=19> */
.L_x_20622:
        /* <DEDUP_REMOVED lines=13> */
.L_x_20624:
[----:B------:R-:W-:Y:S05]  /*260f0*/  BSYNC.RECONVERGENT B2 ;  /* 0x0000000000027941 */ /* 0x000fea0003800200 */
.L_x_20623:
        /* <DEDUP_REMOVED lines=42> */
.L_x_20621:
[----:B------:R-:W-:Y:S05]  /*263a0*/  BSYNC.RECONVERGENT B1 ;  /* 0x0000000000017941 */ /* 0x000fea0003800200 */
.L_x_20620:
        /* <DEDUP_REMOVED lines=17> */
.L_x_20627:
        /* <DEDUP_REMOVED lines=13> */
.L_x_20629:
[----:B------:R-:W-:Y:S05]  /*26590*/  BSYNC.RECONVERGENT B2 ;  /* 0x0000000000027941 */ /* 0x000fea0003800200 */
.L_x_20628:
        /* <DEDUP_REMOVED lines=42> */
.L_x_20626:
[----:B------:R-:W-:Y:S05]  /*26840*/  BSYNC.RECONVERGENT B1 ;  /* 0x0000000000017941 */ /* 0x000fea0003800200 */
.L_x_20625:
        /* <DEDUP_REMOVED lines=17> */
.L_x_20632:
        /* <DEDUP_REMOVED lines=13> */
.L_x_20634:
[----:B------:R-:W-:Y:S05]  /*26a30*/  BSYNC.RECONVERGENT B2 ;  /* 0x0000000000027941 */ /* 0x000fea0003800200 */
.L_x_20633:
        /* <DEDUP_REMOVED lines=42> */
.L_x_20631:
[----:B------:R-:W-:Y:S05]  /*26ce0*/  BSYNC.RECONVERGENT B1 ;  /* 0x0000000000017941 */ /* 0x000fea0003800200 */
.L_x_20630:
        /* <DEDUP_REMOVED lines=17> */
.L_x_20637:
        /* <DEDUP_REMOVED lines=13> */
.L_x_20639:
[----:B------:R-:W-:Y:S05]  /*26ed0*/  BSYNC.RECONVERGENT B2 ;  /* 0x0000000000027941 */ /* 0x000fea0003800200 */
.L_x_20638:
        /* <DEDUP_REMOVED lines=42> */
.L_x_20636:
[----:B------:R-:W-:Y:S05]  /*27180*/  BSYNC.RECONVERGENT B1 ;  /* 0x0000000000017941 */ /* 0x000fea0003800200 */
.L_x_20635:
        /* <DEDUP_REMOVED lines=37> */
.L_x_20599:
        /* <DEDUP_REMOVED lines=44> */
.L_x_20640:
[----:B------:R-:W-:Y:S01]  /*276a0*/  IMAD.MOV.U32 R143, RZ, RZ, R138 ;  /* 0x000000ffff8f7224 */ /* 0x000fe200078e008a */
[----:B------:R-:W-:-:S07]  /*276b0*/  IADD3 R136, PT, PT, R136, 0x80, RZ ;  /* 0x0000008088887810 */ /* 0x000fce0007ffe0ff */
.L_x_20517:
[----:B------:R-:W-:Y:S05]  /*276c0*/  BSYNC.RECONVERGENT B0 ;  /* 0x0000000000007941 */ /* 0x000fea0003800200 */
.L_x_20516:
        /* <DEDUP_REMOVED lines=36> */
.L_x_20646:
        /* <DEDUP_REMOVED lines=13> */
.L_x_20648:
[----:B------:R-:W-:Y:S05]  /*279e0*/  BSYNC.RECONVERGENT B2 ;  /* 0x0000000000027941 */ /* 0x000fea0003800200 */
.L_x_20647:
        /* <DEDUP_REMOVED lines=41> */
.L_x_20645:
[----:B------:R-:W-:Y:S05]  /*27c80*/  BSYNC.RECONVERGENT B1 ;  /* 0x0000000000017941 */ /* 0x000fea0003800200 */
.L_x_20644:
        /* <DEDUP_REMOVED lines=23> */
.L_x_20651:
        /* <DEDUP_REMOVED lines=13> */
.L_x_20653:
[----:B------:R-:W-:Y:S05]  /*27ed0*/  BSYNC.RECONVERGENT B2 ;  /* 0x0000000000027941 */ /* 0x000fea0003800200 */
.L_x_20652:
        /* <DEDUP_REMOVED lines=42> */
.L_x_20650:
[----:B------:R-:W-:Y:S05]  /*28180*/  BSYNC.RECONVERGENT B1 ;  /* 0x0000000000017941 */ /* 0x000fea0003800200 */
.L_x_20649:
        /* <DEDUP_REMOVED lines=24> */
.L_x_20656:
        /* <DEDUP_REMOVED lines=13> */
.L_x_20658:
[----:B------:R-:W-:Y:S05]  /*283e0*/  BSYNC.RECONVERGENT B2 ;  /* 0x0000000000027941 */ /* 0x000fea0003800200 */
.L_x_20657:
        /* <DEDUP_REMOVED lines=42> */
.L_x_20655:
[----:B------:R-:W-:Y:S05]  /*28690*/  BSYNC.RECONVERGENT B1 ;  /* 0x0000000000017941 */ /* 0x000fea0003800200 */
.L_x_20654:
        /* <DEDUP_REMOVED lines=20> */
.L_x_20661:
        /* <DEDUP_REMOVED lines=13> */
.L_x_20663:
[----:B------:R-:W-:Y:S05]  /*288b0*/  BSYNC.RECONVERGENT B2 ;  /* 0x0000000000027941 */ /* 0x000fea0003800200 */
.L_x_20662:
        /* <DEDUP_REMOVED lines=42> */
.L_x_20660:
[----:B------:R-:W-:Y:S05]  /*28b60*/  BSYNC.RECONVERGENT B1 ;  /* 0x0000000000017941 */ /* 0x000fea0003800200 */
.L_x_20659:
        /* <DEDUP_REMOVED lines=23> */
.L_x_20666:
        /* <DEDUP_REMOVED lines=13> */
.L_x_20668:
[----:B------:R-:W-:Y:S05]  /*28db0*/  BSYNC.RECONVERGENT B2 ;  /* 0x0000000000027941 */ /* 0x000fea0003800200 */
.L_x_20667:
        /* <DEDUP_REMOVED lines=42> */
.L_x_20665:
[----:B------:R-:W-:Y:S05]  /*29060*/  BSYNC.RECONVERGENT B1 ;  /* 0x0000000000017941 */ /* 0x000fea0003800200 */
.L_x_20664:
        /* <DEDUP_REMOVED lines=20> */
.L_x_20671:
        /* <DEDUP_REMOVED lines=13> */
.L_x_20673:
[----:B------:R-:W-:Y:S05]  /*29280*/  BSYNC.RECONVERGENT B2 ;  /* 0x0000000000027941 */ /* 0x000fea0003800200 */
.L_x_20672:
        /* <DEDUP_REMOVED lines=42> */
.L_x_20670:
[----:B------:R-:W-:Y:S05]  /*29530*/  BSYNC.RECONVERGENT B1 ;  /* 0x0000000000017941 */ /* 0x000fea0003800200 */
.L_x_20669:
        /* <DEDUP_REMOVED lines=24> */
.L_x_20676:
        /* <DEDUP_REMOVED lines=13> */
.L_x_20678:
[----:B------:R-:W-:Y:S05]  /*29790*/  BSYNC.RECONVERGENT B2 ;  /* 0x0000000000027941 */ /* 0x000fea0003800200 */
.L_x_20677:
        /* <DEDUP_REMOVED lines=42> */
.L_x_20675:
[----:B------:R-:W-:Y:S05]  /*29a40*/  BSYNC.RECONVERGENT B1 ;  /* 0x0000000000017941 */ /* 0x000fea0003800200 */
.L_x_20674:
        /* <DEDUP_REMOVED lines=20> */
.L_x_20681:
        /* <DEDUP_REMOVED lines=13> */
.L_x_20683:
[----:B------:R-:W-:Y:S05]  /*29c60*/  BSYNC.RECONVERGENT B2 ;  /* 0x0000000000027941 */ /* 0x000fea0003800200 */
.L_x_20682:
        /* <DEDUP_REMOVED lines=42> */
.L_x_20680:
[----:B------:R-:W-:Y:S05]  /*29f10*/  BSYNC.RECONVERGENT B1 ;  /* 0x0000000000017941 */ /* 0x000fea0003800200 */
.L_x_20679:
        /* <DEDUP_REMOVED lines=23> */
.L_x_20686:
        /* <DEDUP_REMOVED lines=13> */
.L_x_20688:
[----:B------:R-:W-:Y:S05]  /*2a160*/  BSYNC.RECONVERGENT B2 ;  /* 0x0000000000027941 */ /* 0x000fea0003800200 */
.L_x_20687:
        /* <DEDUP_REMOVED lines=42> */
.L_x_20685:
[----:B------:R-:W-:Y:S05]  /*2a410*/  BSYNC.RECONVERGENT B1 ;  /* 0x0000000000017941 */ /* 0x000fea0003800200 */
.L_x_20684:
        /* <DEDUP_REMOVED lines=18> */
.L_x_20691:
        /* <DEDUP_REMOVED lines=13> */
.L_x_20693:
[----:B------:R-:W-:Y:S05]  /*2a610*/  BSYNC.RECONVERGENT B2 ;  /* 0x0000000000027941 */ /* 0x000fea0003800200 */
.L_x_20692:
        /* <DEDUP_REMOVED lines=42> */
.L_x_20690:
[----:B------:R-:W-:Y:S05]  /*2a8c0*/  BSYNC.RECONVERGENT B1 ;  /* 0x0000000000017941 */ /* 0x000fea0003800200 */
.L_x_20689:
        /* <DEDUP_REMOVED lines=24> */
.L_x_20696:
        /* <DEDUP_REMOVED lines=13> */
.L_x_20698:
[----:B------:R-:W-:Y:S05]  /*2ab20*/  BSYNC.RECONVERGENT B2 ;  /* 0x0000000000027941 */ /* 0x000fea0003800200 */
.L_x_20697:
        /* <DEDUP_REMOVED lines=42> */
.L_x_20695:
[----:B------:R-:W-:Y:S05]  /*2add0*/  BSYNC.RECONVERGENT B1 ;  /* 0x0000000000017941 */ /* 0x000fea0003800200 */
.L_x_20694:
        /* <DEDUP_REMOVED lines=18> */
.L_x_20701:
        /* <DEDUP_REMOVED lines=13> */
.L_x_20703:
[----:B------:R-:W-:Y:S05]  /*2afd0*/  BSYNC.RECONVERGENT B2 ;  /* 0x0000000000027941 */ /* 0x000fea0003800200 */
.L_x_20702:
        /* <DEDUP_REMOVED lines=42> */
.L_x_20700:
[----:B------:R-:W-:Y:S05]  /*2b280*/  BSYNC.RECONVERGENT B1 ;  /* 0x0000000000017941 */ /* 0x000fea0003800200 */
.L_x_20699:
        /* <DEDUP_REMOVED lines=23> */
.L_x_20706:
        /* <DEDUP_REMOVED lines=13> */
.L_x_20708:
[----:B------:R-:W-:Y:S05]  /*2b4d0*/  BSYNC.RECONVERGENT B2 ;  /* 0x0000000000027941 */ /* 0x000fea0003800200 */
.L_x_20707:
        /* <DEDUP_REMOVED lines=42> */
.L_x_20705:
[----:B------:R-:W-:Y:S05]  /*2b780*/  BSYNC.RECONVERGENT B1 ;  /* 0x0000000000017941 */ /* 0x000fea0003800200 */
.L_x_20704:
        /* <DEDUP_REMOVED lines=18> */
.L_x_20711:
        /* <DEDUP_REMOVED lines=13> */
.L_x_20713:
[----:B------:R-:W-:Y:S05]  /*2b980*/  BSYNC.RECONVERGENT B2 ;  /* 0x0000000000027941 */ /* 0x000fea0003800200 */
.L_x_20712:
        /* <DEDUP_REMOVED lines=42> */
.L_x_20710:
[----:B------:R-:W-:Y:S05]  /*2bc30*/  BSYNC.RECONVERGENT B1 ;  /* 0x0000000000017941 */ /* 0x000fea0003800200 */
.L_x_20709:
        /* <DEDUP_REMOVED lines=24> */
.L_x_20716:
        /* <DEDUP_REMOVED lines=13> */
.L_x_20718:
[----:B------:R-:W-:Y:S05]  /*2be90*/  BSYNC.RECONVERGENT B2 ;  /* 0x0000000000027941 */ /* 0x000fea0003800200 */
.L_x_20717:
        /* <DEDUP_REMOVED lines=42> */
.L_x_20715:
[----:B------:R-:W-:Y:S05]  /*2c140*/  BSYNC.RECONVERGENT B1 ;  /* 0x0000000000017941 */ /* 0x000fea0003800200 */
.L_x_20714:
        /* <DEDUP_REMOVED lines=18> */
.L_x_20721:
        /* <DEDUP_REMOVED lines=15> */
.L_x_20723:
[----:B------:R-:W-:Y:S05]  /*2c360*/  BSYNC.RECONVERGENT B2 ;  /* 0x0000000000027941 */ /* 0x000fea0003800200 */
.L_x_20722:
        /* <DEDUP_REMOVED lines=42> */
.L_x_20720:
[----:B------:R-:W-:Y:S05]  /*2c610*/  BSYNC.RECONVERGENT B1 ;  /* 0x0000000000017941 */ /* 0x000fea0003800200 */
.L_x_20719:
        /* <DEDUP_REMOVED lines=11> */
.L_x_20643:
        /* <DEDUP_REMOVED lines=16> */
.L_x_20727:
        /* <DEDUP_REMOVED lines=13> */
.L_x_20729:
[----:B------:R-:W-:Y:S05]  /*2c8a0*/  BSYNC.RECONVERGENT B2 ;  /* 0x0000000000027941 */ /* 0x000fea0003800200 */
.L_x_20728:
        /* <DEDUP_REMOVED lines=41> */
.L_x_20726:
[----:B------:R-:W-:Y:S05]  /*2cb40*/  BSYNC.RECONVERGENT B1 ;  /* 0x0000000000017941 */ /* 0x000fea0003800200 */
.L_x_20725:
        /* <DEDUP_REMOVED lines=21> */
.L_x_20732:
        /* <DEDUP_REMOVED lines=13> */
.L_x_20734:
[----:B------:R-:W-:Y:S05]  /*2cd70*/  BSYNC.RECONVERGENT B2 ;  /* 0x0000000000027941 */ /* 0x000fea0003800200 */
.L_x_20733:
        /* <DEDUP_REMOVED lines=42> */
.L_x_20731:
[----:B------:R-:W-:Y:S05]  /*2d020*/  BSYNC.RECONVERGENT B1 ;  /* 0x0000000000017941 */ /* 0x000fea0003800200 */
.L_x_20730:
        /* <DEDUP_REMOVED lines=19> */
.L_x_20737:
        /* <DEDUP_REMOVED lines=13> */
.L_x_20739:
[----:B------:R-:W-:Y:S05]  /*2d230*/  BSYNC.RECONVERGENT B2 ;  /* 0x0000000000027941 */ /* 0x000fea0003800200 */
.L_x_20738:
        /* <DEDUP_REMOVED lines=42> */
.L_x_20736:
[----:B------:R-:W-:Y:S05]  /*2d4e0*/  BSYNC.RECONVERGENT B1 ;  /* 0x0000000000017941 */ /* 0x000fea0003800200 */
.L_x_20735:
        /* <DEDUP_REMOVED lines=19> */
.L_x_20742:
        /* <DEDUP_REMOVED lines=13> */
.L_x_20744:
[----:B------:R-:W-:Y:S05]  /*2d6f0*/  BSYNC.RECONVERGENT B2 ;  /* 0x0000000000027941 */ /* 0x000fea0003800200 */
.L_x_20743:
        /* <DEDUP_REMOVED lines=42> */
.L_x_20741:
[----:B------:R-:W-:Y:S05]  /*2d9a0*/  BSYNC.RECONVERGENT B1 ;  /* 0x0000000000017941 */ /* 0x000fea0003800200 */
.L_x_20740:
        /* <DEDUP_REMOVED lines=19> */
.L_x_20747:
        /* <DEDUP_REMOVED lines=13> */
.L_x_20749:
[----:B------:R-:W-:Y:S05]  /*2dbb0*/  BSYNC.RECONVERGENT B2 ;  /* 0x0000000000027941 */ /* 0x000fea0003800200 */
.L_x_20748:
        /* <DEDUP_REMOVED lines=42> */
.L_x_20746:
[----:B------:R-:W-:Y:S05]  /*2de60*/  BSYNC.RECONVERGENT B1 ;  /* 0x0000000000017941 */ /* 0x000fea0003800200 */
.L_x_20745:
        /* <DEDUP_REMOVED lines=17> */
.L_x_20752:
        /* <DEDUP_REMOVED lines=13> */
.L_x_20754:
[----:B------:R-:W-:Y:S05]  /*2e050*/  BSYNC.RECONVERGENT B2 ;  /* 0x0000000000027941 */ /* 0x000fea0003800200 */
.L_x_20753:
        /* <DEDUP_REMOVED lines=42> */
.L_x_20751:
[----:B------:R-:W-:Y:S05]  /*2e300*/  BSYNC.RECONVERGENT B1 ;  /* 0x0000000000017941 */ /* 0x000fea0003800200 */
.L_x_20750:
        /* <DEDUP_REMOVED lines=17> */
.L_x_20757:
        /* <DEDUP_REMOVED lines=13> */
.L_x_20759:
[----:B------:R-:W-:Y:S05]  /*2e4f0*/  BSYNC.RECONVERGENT B2 ;  /* 0x0000000000027941 */ /* 0x000fea0003800200 */
.L_x_20758:
        /* <DEDUP_REMOVED lines=42> */
.L_x_20756:
[----:B------:R-:W-:Y:S05]  /*2e7a0*/  BSYNC.RECONVERGENT B1 ;  /* 0x0000000000017941 */ /* 0x000fea0003800200 */
.L_x_20755:
        /* <DEDUP_REMOVED lines=17> */
.L_x_20762:
        /* <DEDUP_REMOVED lines=13> */
.L_x_20764:
[----:B------:R-:W-:Y:S05]  /*2e990*/  BSYNC.RECONVERGENT B2 ;  /* 0x0000000000027941 */ /* 0x000fea0003800200 */
.L_x_20763:
        /* <DEDUP_REMOVED lines=42> */
.L_x_20761:
[----:B------:R-:W-:Y:S05]  /*2ec40*/  BSYNC.RECONVERGENT B1 ;  /* 0x0000000000017941 */ /* 0x000fea0003800200 */
.L_x_20760:
        /* <DEDUP_REMOVED lines=37> */
.L_x_20724:
[----:B------:R-:W-:Y:S01]  /*2eea0*/  SEL R155, RZ, 0x1000000, !P5 ;  /* 0x01000000ff9b7807 */ /* 0x000fe20006800000 */
[----:B------:R-:W0:Y:S01]  /*2eeb0*/  LDC.64 R158, c[0x0][0x3a8] ;  /* 0x0000ea00ff9e7b82 */ /* 0x000e220000000a00 */
[----:B------:R-:W-:Y:S02]  /*2eec0*/  SEL R154, RZ, 0x10000, !P4 ;  /* 0x00010000ff9a7807 */ /* 0x000fe40006000000 */
[----:B------:R-:W-:Y:S02]  /*2eed0*/  SEL R157, RZ, 0x100, !P3 ;  /* 0x00000100ff9d7807 */ /* 0x000fe40005800000 */
[----:B------:R-:W-:Y:S02]  /*2eee0*/  LOP3.LUT P6, RZ, R153, 0x8, RZ, 0xc0, !PT ;  /* 0x0000000899ff7812 */ /* 0x000fe400078cc0ff */
[----:B------:R-:W-:Y:S02]  /*2eef0*/  LOP3.LUT R157, R157, R155, R154, 0xfe, !PT ;  /* 0x0000009b9d9d7212 */ /* 0x000fe400078efe9a */
[----:B------:R-:W1:Y:S01]  /*2ef00*/  LDC.64 R154, c[0x0][0x3b0] ;  /* 0x0000ec00ff9a7b82 */ /* 0x000e620000000a00 */
[----:B------:R-:W-:-:S02]  /*2ef10*/  LOP3.LUT P5, RZ, R153, 0x4, RZ, 0xc0, !PT ;  /* 0x0000000499ff7812 */ /* 0x000fc400078ac0ff */
[C---:B------:R-:W-:Y:S02]  /*2ef20*/  LOP3.LUT P4, RZ, R153.reuse, 0x2, RZ, 0xc0, !PT ;  /* 0x0000000299ff7812 */ /* 0x040fe4000788c0ff */
[----:B------:R-:W-:Y:S02]  /*2ef30*/  LOP3.LUT P1, RZ, R153, 0x10, RZ, 0xc0, !PT ;  /* 0x0000001099ff7812 */ /* 0x000fe4000782c0ff */
[----:B------:R-:W-:Y:S02]  /*2ef40*/  SEL R143, RZ, 0x1000000, !P4 ;  /* 0x01000000ff8f7807 */ /* 0x000fe40006000000 */
[----:B------:R-:W-:Y:S02]  /*2ef50*/  SEL R139, RZ, 0x10000, !P5 ;  /* 0x00010000ff8b7807 */ /* 0x000fe40006800000 */
[----:B------:R-:W-:Y:S02]  /*2ef60*/  SEL R160, RZ, 0x100, !P6 ;  /* 0x00000100ffa07807 */ /* 0x000fe40007000000 */
[----:B------:R-:W-:-:S02]  /*2ef70*/  SEL R156, RZ, 0x1, !P2 ;  /* 0x00000001ff9c7807 */ /* 0x000fc40005000000 */
[----:B------:R-:W-:Y:S01]  /*2ef80*/  SEL R137, RZ, 0x1, !P1 ;  /* 0x00000001ff897807 */ /* 0x000fe20004800000 */
[----:B0-----:R-:W-:Y:S01]  /*2ef90*/  IMAD.WIDE.U32 R158, R136, 0x20, R158 ;  /* 0x00000020889e7825 */ /* 0x001fe200078e009e */
[----:B------:R-:W-:Y:S02]  /*2efa0*/  LOP3.LUT R160, R160, R143, R139, 0xfe, !PT ;  /* 0x0000008fa0a07212 */ /* 0x000fe400078efe8b */
[----:B------:R-:W-:Y:S02]  /*2efb0*/  LOP3.LUT R157, R157, R156, RZ, 0xfc, !PT ;  /* 0x0000009c9d9d7212 */ /* 0x000fe400078efcff */
[----:B------:R-:W-:Y:S01]  /*2efc0*/  LOP3.LUT R156, R160, R137, RZ, 0xfc, !PT ;  /* 0x00000089a09c7212 */ /* 0x000fe200078efcff */
[----:B------:R0:W-:Y:S01]  /*2efd0*/  STG.E.128 desc[UR10][R158.64], R120 ;  /* 0x000000789e007986 */ /* 0x0001e2000c101d0a */
[----:B-1----:R-:W-:-:S03]  /*2efe0*/  IMAD.WIDE.U32 R154, R136, 0x8, R154 ;  /* 0x00000008889a7825 */ /* 0x002fc600078e009a */
        /* <DEDUP_REMOVED lines=23> */
.L_x_20765:
[----:B------:R-:W-:Y:S01]  /*2f160*/  IMAD.MOV.U32 R143, RZ, RZ, R138 ;  /* 0x000000ffff8f7224 */ /* 0x000fe200078e008a */
[----:B------:R-:W-:-:S07]  /*2f170*/  IADD3 R136, PT, PT, R136, 0x80, RZ ;  /* 0x0000008088887810 */ /* 0x000fce0007ffe0ff */
.L_x_20642:
[----:B------:R-:W-:Y:S05]  /*2f180*/  BSYNC.RECONVERGENT B0 ;  /* 0x0000000000007941 */ /* 0x000fea0003800200 */
.L_x_20641:
        /* <DEDUP_REMOVED lines=36> */
.L_x_20771:
        /* <DEDUP_REMOVED lines=13> */
.L_x_20773:
[----:B------:R-:W-:Y:S05]  /*2f4a0*/  BSYNC.RECONVERGENT B2 ;  /* 0x0000000000027941 */ /* 0x000fea0003800200 */
.L_x_20772:
        /* <DEDUP_REMOVED lines=41> */
.L_x_20770:
[----:B------:R-:W-:Y:S05]  /*2f740*/  BSYNC.RECONVERGENT B1 ;  /* 0x0000000000017941 */ /* 0x000fea0003800200 */
.L_x_20769:
        /* <DEDUP_REMOVED lines=23> */
.L_x_20776:
        /* <DEDUP_REMOVED lines=13> */
.L_x_20778:
[----:B------:R-:W-:Y:S05]  /*2f990*/  BSYNC.RECONVERGENT B2 ;  /* 0x0000000000027941 */ /* 0x000fea0003800200 */
.L_x_20777:
        /* <DEDUP_REMOVED lines=42> */
.L_x_20775:
[----:B------:R-:W-:Y:S05]  /*2fc40*/  BSYNC.RECONVERGENT B1 ;  /* 0x0000000000017941 */ /* 0x000fea0003800200 */
.L_x_20774:
[----:B------:R-:W-:Y:S01]  /*2fc50*/  I2FP.F32.U32 R2, R5 ;  /* 0x0000000500027245 */ /* 0x000fe20000201000 */
[----:B------:R-:W-:Y:S01]  /*2fc60*/  HADD2.F32 R3, -RZ, R68.H0_H0 ;  /* 0x20000044ff037230 */ /* 0x000fe20000004100 */
[----:B------:R-:W-:Y:S01]  /*2fc70*/  BSSY.RECONVERGENT B1, `(.L_x_20779) ;  /* 0x000004e000017945 */ /* 0x000fe20003800200 */
[----:B------:R-:W-:Y:S02]  /*2fc80*/  HFMA2 R4, -RZ, RZ, 0, 1.1920928955078125e-07 ;  /* 0x00000002ff047431 */ /* 0x000fe400000001ff */
[----:B------:R-:W-:Y:S01]  /*2fc90*/  FFMA.FTZ R2, R2, R139, 1.1641532182693481445e-10 ;  /* 0x2f00000002027423 */ /* 0x000fe2000001008b */
[----:B------:R-:W-:-:S04]  /*2fca0*/  FMUL.FTZ R3, R3, R0 ;  /* 0x0000000003037220 */ /* 0x000fc80000410000 */
[----:B------:R-:W-:-:S04]  /*2fcb0*/  FSETP.GTU.FTZ.AND P2, PT, R2, R137, PT ;  /* 0x000000890200720b */ /* 0x000fc80003f5c000 */
[----:B--2---:R-:W-:Y:S02]  /*2fcc0*/  FSEL R128, R3, RZ, !P2 ;  /* 0x000000ff03807208 */ /* 0x004fe40005000000 */
        /* <DEDUP_REMOVED lines=16> */
.L_x_20781:
        /* <DEDUP_REMOVED lines=13> */
.L_x_20783:
[----:B------:R-:W-:Y:S05]  /*2fea0*/  BSYNC.RECONVERGENT B2 ;  /* 0x0000000000027941 */ /* 0x000fea0003800200 */
.L_x_20782:
        /* <DEDUP_REMOVED lines=42> */
.L_x_20780:
[----:B------:R-:W-:Y:S05]  /*30150*/  BSYNC.RECONVERGENT B1 ;  /* 0x0000000000017941 */ /* 0x000fea0003800200 */
.L_x_20779:
        /* <DEDUP_REMOVED lines=20> */
.L_x_20786:
        /* <DEDUP_REMOVED lines=13> */
.L_x_20788:
[----:B------:R-:W-:Y:S05]  /*30370*/  BSYNC.RECONVERGENT B2 ;  /* 0x0000000000027941 */ /* 0x000fea0003800200 */
.L_x_20787:
        /* <DEDUP_REMOVED lines=42> */
.L_x_20785:
[----:B------:R-:W-:Y:S05]  /*30620*/  BSYNC.RECONVERGENT B1 ;  /* 0x0000000000017941 */ /* 0x000fea0003800200 */
.L_x_20784:
        /* <DEDUP_REMOVED lines=23> */
.L_x_20791:
        /* <DEDUP_REMOVED lines=13> */
.L_x_20793:
[----:B------:R-:W-:Y:S05]  /*30870*/  BSYNC.RECONVERGENT B2 ;  /* 0x0000000000027941 */ /* 0x000fea0003800200 */
.L_x_20792:
        /* <DEDUP_REMOVED lines=42> */
.L_x_20790:
[----:B------:R-:W-:Y:S05]  /*30b20*/  BSYNC.RECONVERGENT B1 ;  /* 0x0000000000017941 */ /* 0x000fea0003800200 */
.L_x_20789:
        /* <DEDUP_REMOVED lines=20> */
.L_x_20796:
        /* <DEDUP_REMOVED lines=13> */
.L_x_20798:
[----:B------:R-:W-:Y:S05]  /*30d40*/  BSYNC.RECONVERGENT B2 ;  /* 0x0000000000027941 */ /* 0x000fea0003800200 */
.L_x_20797:
        /* <DEDUP_REMOVED lines=42> */
.L_x_20795:
[----:B------:R-:W-:Y:S05]  /*30ff0*/  BSYNC.RECONVERGENT B1 ;  /* 0x0000000000017941 */ /* 0x000fea0003800200 */
.L_x_20794:
        /* <DEDUP_REMOVED lines=24> */
.L_x_20801:
        /* <DEDUP_REMOVED lines=13> */
.L_x_20803:
[----:B------:R-:W-:Y:S05]  /*31250*/  BSYNC.RECONVERGENT B2 ;  /* 0x0000000000027941 */ /* 0x000fea0003800200 */
.L_x_20802:
        /* <DEDUP_REMOVED lines=42> */
.L_x_20800:
[----:B------:R-:W-:Y:S05]  /*31500*/  BSYNC.RECONVERGENT B1 ;  /* 0x0000000000017941 */ /* 0x000fea0003800200 */
.L_x_20799:
        /* <DEDUP_REMOVED lines=20> */
.L_x_20806:
        /* <DEDUP_REMOVED lines=13> */
.L_x_20808:
[----:B------:R-:W-:Y:S05]  /*31720*/  BSYNC.RECONVERGENT B2 ;  /* 0x0000000000027941 */ /* 0x000fea0003800200 */
.L_x_20807:
        /* <DEDUP_REMOVED lines=42> */
.L_x_20805:
[----:B------:R-:W-:Y:S05]  /*319d0*/  BSYNC.RECONVERGENT B1 ;  /* 0x0000000000017941 */ /* 0x000fea0003800200 */
.L_x_20804:
        /* <DEDUP_REMOVED lines=23> */
.L_x_20811:
        /* <DEDUP_REMOVED lines=13> */
.L_x_20813:
[----:B------:R-:W-:Y:S05]  /*31c20*/  BSYNC.RECONVERGENT B2 ;  /* 0x0000000000027941 */ /* 0x000fea0003800200 */
.L_x_20812:
        /* <DEDUP_REMOVED lines=42> */
.L_x_20810:
[----:B------:R-:W-:Y:S05]  /*31ed0*/  BSYNC.RECONVERGENT B1 ;  /* 0x0000000000017941 */ /* 0x000fea0003800200 */
.L_x_20809:
        /* <DEDUP_REMOVED lines=18> */
.L_x_20816:
        /* <DEDUP_REMOVED lines=13> */
.L_x_20818:
[----:B------:R-:W-:Y:S05]  /*320d0*/  BSYNC.RECONVERGENT B2 ;  /* 0x0000000000027941 */ /* 0x000fea0003800200 */
.L_x_20817:
        /* <DEDUP_REMOVED lines=42> */
.L_x_20815:
[----:B------:R-:W-:Y:S05]  /*32380*/  BSYNC.RECONVERGENT B1 ;  /* 0x0000000000017941 */ /* 0x000fea0003800200 */
.L_x_20814:
        /* <DEDUP_REMOVED lines=24> */
.L_x_20821:
        /* <DEDUP_REMOVED lines=13> */
.L_x_20823:
[----:B------:R-:W-:Y:S05]  /*325e0*/  BSYNC.RECONVERGENT B2 ;  /* 0x0000000000027941 */ /* 0x000fea0003800200 */
.L_x_20822:
        /* <DEDUP_REMOVED lines=42> */
.L_x_20820:
[----:B------:R-:W-:Y:S05]  /*32890*/  BSYNC.RECONVERGENT B1 ;  /* 0x0000000000017941 */ /* 0x000fea0003800200 */
.L_x_20819:
        /* <DEDUP_REMOVED lines=18> */
.L_x_20826:
        /* <DEDUP_REMOVED lines=13> */
.L_x_20828:
[----:B------:R-:W-:Y:S05]  /*32a90*/  BSYNC.RECONVERGENT B2 ;  /* 0x0000000000027941 */ /* 0x000fea0003800200 */
.L_x_20827:
        /* <DEDUP_REMOVED lines=42> */
.L_x_20825:
[----:B------:R-:W-:Y:S05]  /*32d40*/  BSYNC.RECONVERGENT B1 ;  /* 0x0000000000017941 */ /* 0x000fea0003800200 */
.L_x_20824:
        /* <DEDUP_REMOVED lines=23> */
.L_x_20831:
        /* <DEDUP_REMOVED lines=13> */
.L_x_20833:
[----:B------:R-:W-:Y:S05]  /*32f90*/  BSYNC.RECONVERGENT B2 ;  /* 0x0000000000027941 */ /* 0x000fea0003800200 */
.L_x_20832:
        /* <DEDUP_REMOVED lines=42> */
.L_x_20830:
[----:B------:R-:W-:Y:S05]  /*33240*/  BSYNC.RECONVERGENT B1 ;  /* 0x0000000000017941 */ /* 0x000fea0003800200 */
.L_x_20829:
        /* <DEDUP_REMOVED lines=18> */
.L_x_20836:
        /* <DEDUP_REMOVED lines=13> */
.L_x_20838:
[----:B------:R-:W-:Y:S05]  /*33440*/  BSYNC.RECONVERGENT B2 ;  /* 0x0000000000027941 */ /* 0x000fea0003800200 */
.L_x_20837:
        /* <DEDUP_REMOVED lines=42> */
.L_x_20835:
[----:B------:R-:W-:Y:S05]  /*336f0*/  BSYNC.RECONVERGENT B1 ;  /* 0x0000000000017941 */ /* 0x000fea0003800200 */
.L_x_20834:
        /* <DEDUP_REMOVED lines=24> */
.L_x_20841:
        /* <DEDUP_REMOVED lines=13> */
.L_x_20843:
[----:B------:R-:W-:Y:S05]  /*33950*/  BSYNC.RECONVERGENT B2 ;  /* 0x0000000000027941 */ /* 0x000fea0003800200 */
.L_x_20842:
        /* <DEDUP_REMOVED lines=42> */
.L_x_20840:
[----:B------:R-:W-:Y:S05]  /*33c00*/  BSYNC.RECONVERGENT B1 ;  /* 0x0000000000017941 */ /* 0x000fea0003800200 */
.L_x_20839:
        /* <DEDUP_REMOVED lines=18> */
.L_x_20846:
        /* <DEDUP_REMOVED lines=12> */
[----:B------:R-:W-:Y:S02]  /*33df0*/  @P0 IADD3 R143, PT, PT, R141, RZ, RZ ;  /* 0x000000ff8d8f0210 */ /* 0x000fe40007ffe0ff */
[----:B------:R-:W-:-:S03]  /*33e00*/  ISETP.NE.AND P0, PT, R142, RZ, PT ;  /* 0x000000ff8e00720c */ /* 0x000fc60003f05270 */
[----:B------:R-:W-:-:S10]  /*33e10*/  @!P6 IMAD.MOV.U32 R141, RZ, RZ, R143 ;  /* 0x000000ffff8de224 */ /* 0x000fd400078e008f */
.L_x_20848:
[----:B------:R-:W-:Y:S05]  /*33e20*/  BSYNC.RECONVERGENT B2 ;  /* 0x0000000000027941 */ /* 0x000fea0003800200 */
.L_x_20847:
        /* <DEDUP_REMOVED lines=42> */
.L_x_20845:
[----:B------:R-:W-:Y:S05]  /*340d0*/  BSYNC.RECONVERGENT B1 ;  /* 0x0000000000017941 */ /* 0x000fea0003800200 */
.L_x_20844:
        /* <DEDUP_REMOVED lines=11> */
.L_x_20768:
[----:B------:R-:W-:Y:S01]  /*34190*/  ISETP.NE.AND P2, PT, R142, 0x1, PT ;  /* 0x000000018e00780c */ /* 0x000fe20003f45270 */
[----:B------:R-:W-:Y:S01]  /*341a0*/  BSSY.RECONVERGENT B1, `(.L_x_20850) ;  /* 0x0000046000017945 */ /* 0x000fe20003800200 */
[----:B--2---:R-:W-:Y:S02]  /*341b0*/  HFMA2 R130, -RZ, RZ, 0, 1.1920928955078125e-07 ;  /* 0x00000002ff827431 */ /* 0x004fe400000001ff */
[----:B------:R-:W-:Y:S01]  /*341c0*/  IMAD.MOV.U32 R128, RZ, RZ, R144 ;  /* 0x000000ffff807224 */ /* 0x000fe200078e0090 */
[----:B01----:R-:W-:-:S08]  /*341d0*/  MOV R138, R143 ;  /* 0x0000008f008a7202 */ /* 0x003fd00000000f00 */
        /* <DEDUP_REMOVED lines=11> */
.L_x_20852:
        /* <DEDUP_REMOVED lines=13> */
.L_x_20854:
[----:B------:R-:W-:Y:S05]  /*34360*/  BSYNC.RECONVERGENT B2 ;  /* 0x0000000000027941 */ /* 0x000fea0003800200 */
.L_x_20853:
        /* <DEDUP_REMOVED lines=41> */
.L_x_20851:
[----:B------:R-:W-:Y:S05]  /*34600*/  BSYNC.RECONVERGENT B1 ;  /* 0x0000000000017941 */ /* 0x000fea0003800200 */
.L_x_20850:
[----:B------:R-:W0:Y:S01]  /*34610*/  LDC R137, c[0x0][0x404] ;  /* 0x00010100ff897b82 */ /* 0x000e220000000800 */
[----:B------:R-:W-:Y:S01]  /*34620*/  HFMA2 R143, -RZ, RZ, 0.1171875, 0 ;  /* 0x2f800000ff8f7431 */ /* 0x000fe200000001ff */
[----:B------:R-:W-:Y:S01]  /*34630*/  I2FP.F32.U32 R128, R128 ;  /* 0x0000008000807245 */ /* 0x000fe20000201000 */
[----:B------:R-:W-:Y:S01]  /*34640*/  BSSY.RECONVERGENT B1, `(.L_x_20855) ;  /* 0x000004a000017945 */ /* 0x000fe20003800200 */
[----:B------:R-:W-:Y:S01]  /*34650*/  ISETP.NE.AND P2, PT, R130, 0x1, PT ;  /* 0x000000018200780c */ /* 0x000fe20003f45270 */
[----:B-----5:R-:W-:Y:S01]  /*34660*/  HADD2.F32 R139, -RZ, R132.H0_H0 ;  /* 0x20000084ff8b7230 */ /* 0x020fe20000004100 */
[----:B------:R-:W-:Y:S01]  /*34670*/  LOP3.LUT R153, R153, 0xffffffef, RZ, 0xc0, !PT ;  /* 0xffffffef99997812 */ /* 0x000fe200078ec0ff */
[----:B------:R-:W-:Y:S01]  /*34680*/  IMAD.MOV.U32 R131, RZ, RZ, 0x2 ;  /* 0x00000002ff837424 */ /* 0x000fe200078e00ff */
        /* <DEDUP_REMOVED lines=13> */
.L_x_20857:
        /* <DEDUP_REMOVED lines=13> */
.L_x_20859:
[----:B------:R-:W-:Y:S05]  /*34830*/  BSYNC.RECONVERGENT B2 ;  /* 0x0000000000027941 */ /* 0x000fea0003800200 */
.L_x_20858:
        /* <DEDUP_REMOVED lines=39> */
[----:B------:R-:W-:Y:S02]  /*34ab0*/  LOP3.LUT R146, R130, UR36, R129, 0x96, !PT ;  /* 0x0000002482927c12 */ /* 0x000fe4000f8e9681 */
[----:B------:R-:W-:Y:S01]  /*34ac0*/  MOV R129, R138 ;  /* 0x0000008a00817202 */ /* 0x000fe20000000f00 */
[----:B------:R-:W-:-:S07]  /*34ad0*/  IMAD.MOV.U32 R138, RZ, RZ, R128 ;  /* 0x000000ffff8a7224 */ /* 0x000fce00078e0080 */
.L_x_20856:
[----:B------:R-:W-:Y:S05]  /*34ae0*/  BSYNC.RECONVERGENT B1 ;  /* 0x0000000000017941 */ /* 0x000fea0003800200 */
.L_x_20855:
        /* <DEDUP_REMOVED lines=19> */
.L_x_20862:
        /* <DEDUP_REMOVED lines=13> */
.L_x_20864:
[----:B------:R-:W-:Y:S05]  /*34cf0*/  BSYNC.RECONVERGENT B2 ;  /* 0x0000000000027941 */ /* 0x000fea0003800200 */
.L_x_20863:
        /* <DEDUP_REMOVED lines=39> */
[----:B------:R-:W-:Y:S01]  /*34f70*/  HFMA2 R130, -RZ, RZ, 0, 0 ;  /* 0x00000000ff827431 */ /* 0x000fe200000001ff */
[----:B------:R-:W-:Y:S01]  /*34f80*/  MOV R129, R138 ;  /* 0x0000008a00817202 */ /* 0x000fe20000000f00 */
[----:B------:R-:W-:-:S07]  /*34f90*/  IMAD.MOV.U32 R138, RZ, RZ, R128 ;  /* 0x000000ffff8a7224 */ /* 0x000fce00078e0080 */
.L_x_20861:
[----:B------:R-:W-:Y:S05]  /*34fa0*/  BSYNC.RECONVERGENT B1 ;  /* 0x0000000000017941 */ /* 0x000fea0003800200 */
.L_x_20860:
        /* <DEDUP_REMOVED lines=19> */
.L_x_20867:
        /* <DEDUP_REMOVED lines=13> */
.L_x_20869:
[----:B------:R-:W-:Y:S05]  /*351b0*/  BSYNC.RECONVERGENT B2 ;  /* 0x0000000000027941 */ /* 0x000fea0003800200 */
.L_x_20868:
        /* <DEDUP_REMOVED lines=42> */
.L_x_20866:
[----:B------:R-:W-:Y:S05]  /*35460*/  BSYNC.RECONVERGENT B1 ;  /* 0x0000000000017941 */ /* 0x000fea0003800200 */
.L_x_20865:
        /* <DEDUP_REMOVED lines=19> */
.L_x_20872:
        /* <DEDUP_REMOVED lines=13> */
.L_x_20874:
[----:B------:R-:W-:Y:S05]  /*35670*/  BSYNC.RECONVERGENT B2 ;  /* 0x0000000000027941 */ /* 0x000fea0003800200 */
.L_x_20873:
        /* <DEDUP_REMOVED lines=39> */
[----:B------:R-:W-:Y:S01]  /*358f0*/  HFMA2 R130, -RZ, RZ, 0, 0 ;  /* 0x00000000ff827431 */ /* 0x000fe200000001ff */
[----:B------:R-:W-:Y:S01]  /*35900*/  MOV R129, R138 ;  /* 0x0000008a00817202 */ /* 0x000fe20000000f00 */
[----:B------:R-:W-:-:S07]  /*35910*/  IMAD.MOV.U32 R138, RZ, RZ, R128 ;  /* 0x000000ffff8a7224 */ /* 0x000fce00078e0080 */
.L_x_20871:
[----:B------:R-:W-:Y:S05]  /*35920*/  BSYNC.RECONVERGENT B1 ;  /* 0x0000000000017941 */ /* 0x000fea0003800200 */
.L_x_20870:
        /* <DEDUP_REMOVED lines=17> */
.L_x_20877:
        /* <DEDUP_REMOVED lines=13> */
.L_x_20879:
[----:B------:R-:W-:Y:S05]  /*35b10*/  BSYNC.RECONVERGENT B2 ;  /* 0x0000000000027941 */ /* 0x000fea0003800200 */
.L_x_20878:
        /* <DEDUP_REMOVED lines=39> */
[----:B------:R-:W-:Y:S02]  /*35d90*/  LOP3.LUT R146, R130, UR36, R129, 0x96, !PT ;  /* 0x0000002482927c12 */ /* 0x000fe4000f8e9681 */
[----:B------:R-:W-:Y:S01]  /*35da0*/  MOV R129, R138 ;  /* 0x0000008a00817202 */ /* 0x000fe20000000f00 */
[----:B------:R-:W-:-:S07]  /*35db0*/  IMAD.MOV.U32 R138, RZ, RZ, R128 ;  /* 0x000000ffff8a7224 */ /* 0x000fce00078e0080 */
.L_x_20876:
[----:B------:R-:W-:Y:S05]  /*35dc0*/  BSYNC.RECONVERGENT B1 ;  /* 0x0000000000017941 */ /* 0x000fea0003800200 */
.L_x_20875:
        /* <DEDUP_REMOVED lines=17> */
.L_x_20882:
        /* <DEDUP_REMOVED lines=13> */
.L_x_20884:
[----:B------:R-:W-:Y:S05]  /*35fb0*/  BSYNC.RECONVERGENT B2 ;  /* 0x0000000000027941 */ /* 0x000fea0003800200 */
.L_x_20883:
        /* <DEDUP_REMOVED lines=42> */
.L_x_20881:
[----:B------:R-:W-:Y:S05]  /*36260*/  BSYNC.RECONVERGENT B1 ;  /* 0x0000000000017941 */ /* 0x000fea0003800200 */
.L_x_20880:
        /* <DEDUP_REMOVED lines=17> */
.L_x_20887:
        /* <DEDUP_REMOVED lines=13> */
.L_x_20889:
[----:B------:R-:W-:Y:S05]  /*36450*/  BSYNC.RECONVERGENT B2 ;  /* 0x0000000000027941 */ /* 0x000fea0003800200 */
.L_x_20888:
        /* <DEDUP_REMOVED lines=42> */
.L_x_20886:
[----:B------:R-:W-:Y:S05]  /*36700*/  BSYNC.RECONVERGENT B1 ;  /* 0x0000000000017941 */ /* 0x000fea0003800200 */
.L_x_20885:
        /* <DEDUP_REMOVED lines=37> */
.L_x_20849:
[----:B------:R-:W-:Y:S01]  /*36960*/  SEL R154, RZ, 0x1000000, !P5 ;  /* 0x01000000ff9a7807 */ /* 0x000fe20006800000 */
[----:B------:R-:W0:Y:S01]  /*36970*/  LDC.64 R156, c[0x0][0x3a8] ;  /* 0x0000ea00ff9c7b82 */ /* 0x000e220000000a00 */
[----:B------:R-:W-:Y:S02]  /*36980*/  SEL R155, RZ, 0x10000, !P4 ;  /* 0x00010000ff9b7807 */ /* 0x000fe40006000000 */
[----:B------:R-:W-:Y:S02]  /*36990*/  SEL R162, RZ, 0x100, !P3 ;  /* 0x00000100ffa27807 */ /* 0x000fe40005800000 */
[C---:B------:R-:W-:Y:S02]  /*369a0*/  LOP3.LUT P6, RZ, R153.reuse, 0x8, RZ, 0xc0, !PT ;  /* 0x0000000899ff7812 */ /* 0x040fe400078cc0ff */
        /* <DEDUP_REMOVED lines=8> */
[----:B------:R-:W-:Y:S01]  /*36a30*/  SEL R139, RZ, 0x1, !P2 ;  /* 0x00000001ff8b7807 */ /* 0x000fe20005000000 */
[----:B0-----:R-:W-:Y:S01]  /*36a40*/  IMAD.WIDE.U32 R158, R136, 0x20, R156 ;  /* 0x00000020889e7825 */ /* 0x001fe200078e009c */
[----:B------:R-:W-:-:S02]  /*36a50*/  SEL R137, RZ, 0x1, !P1 ;  /* 0x00000001ff897807 */ /* 0x000fc40004800000 */
        /* <DEDUP_REMOVED lines=9> */
[----:B------:R-:W-:Y:S02]  /*36af0*/  SHF.L.U32 R137, R2, 0x10, RZ ;  /* 0x0000001002897819 */ /* 0x000fe400000006ff */
[----:B--2---:R-:W-:Y:S02]  /*36b00*/  LOP3.LUT R158, R5, 0xff, RZ, 0xc0, !PT ;  /* 0x000000ff059e7812 */ /* 0x004fe400078ec0ff */
[----:B------:R-:W-:Y:S02]  /*36b10*/  LOP3.LUT R138, R137, 0xff0000, RZ, 0xc0, !PT ;  /* 0x00ff0000898a7812 */ /* 0x000fe400078ec0ff */
[----:B------:R-:W-:Y:S01]  /*36b20*/  LOP3.LUT R137, R0, 0xffff, RZ, 0xc0, !PT ;  /* 0x0000ffff00897812 */ /* 0x000fe200078ec0ff */
[----:B------:R-:W-:Y:S01]  /*36b30*/  IMAD.WIDE.U32 R158, R158, 0x1000000, RZ ;  /* 0x010000009e9e7825 */ /* 0x000fe200078e00ff */
[----:B------:R-:W-:Y:S02]  /*36b40*/  LOP3.LUT R156, R6, 0xff, RZ, 0xc0, !PT ;  /* 0x000000ff069c7812 */ /* 0x000fe400078ec0ff */
[----:B------:R-:W-:-:S02]  /*36b50*/  PRMT R137, R138, 0x4210, R137 ;  /* 0x000042108a897816 */ /* 0x000fc40000000089 */
[----:B------:R-:W-:Y:S01]  /*36b60*/  PRMT R138, R3, 0x7104, RZ ;  /* 0x00007104038a7816 */ /* 0x000fe200000000ff */
[----:B------:R-:W-:Y:S01]  /*36b70*/  IMAD.WIDE.U32 R156, R156, 0x10000, RZ ;  /* 0x000100009c9c7825 */ /* 0x000fe200078e00ff */
[----:B------:R-:W-:Y:S02]  /*36b80*/  LOP3.LUT R154, R7, 0xff, RZ, 0xc0, !PT ;  /* 0x000000ff079a7812 */ /* 0x000fe400078ec0ff */
[----:B------:R-:W-:Y:S02]  /*36b90*/  LOP3.LUT R137, R137, 0xff00, R138, 0xf8, !PT ;  /* 0x0000ff0089897812 */ /* 0x000fe400078ef88a */
[----:B------:R-:W0:Y:S01]  /*36ba0*/  LDC.64 R138, c[0x0][0x3b8] ;  /* 0x0000ee00ff8a7b82 */ /* 0x000e220000000a00 */
[----:B------:R-:W-:Y:S01]  /*36bb0*/  IMAD.WIDE.U32 R154, R154, 0x100, RZ ;  /* 0x000001009a9a7825 */ /* 0x000fe200078e00ff */
[----:B------:R-:W-:-:S04]  /*36bc0*/  LOP3.LUT R137, R137, 0xff, R4, 0xf8, !PT ;  /* 0x000000ff89897812 */ /* 0x000fc800078ef804 */
[----:B------:R-:W-:Y:S02]  /*36bd0*/  LOP3.LUT R137, R157, R137, R159, 0xfe, !PT ;  /* 0x000000899d897212 */ /* 0x000fe400078efe9f */
[----:B------:R-:W-:Y:S02]  /*36be0*/  LOP3.LUT R157, R154, R158, R156, 0xfe, !PT ;  /* 0x0000009e9a9d7212 */ /* 0x000fe400078efe9c */
[----:B------:R-:W-:Y:S02]  /*36bf0*/  LOP3.LUT R155, R137, R155, RZ, 0xfc, !PT ;  /* 0x0000009b899b7212 */ /* 0x000fe400078efcff */
[----:B------:R-:W-:Y:S01]  /*36c00*/  LOP3.LUT R154, R157, 0xff, R10, 0xf8, !PT ;  /* 0x000000ff9d9a7812 */ /* 0x000fe200078ef80a */
[----:B0-----:R-:W-:-:S05]  /*36c10*/  IMAD.WIDE.U32 R138, R136, 0x8, R138 ;  /* 0x00000008888a7825 */ /* 0x001fca00078e008a */
[----:B------:R3:W-:Y:S02]  /*36c20*/  STG.E.64 desc[UR10][R138.64], R154 ;  /* 0x0000009a8a007986 */ /* 0x0007e4000c101b0a */
.L_x_20767:
[----:B------:R-:W-:Y:S05]  /*36c30*/  BSYNC.RECONVERGENT B0 ;  /* 0x0000000000007941 */ /* 0x000fea0003800200 */
.L_x_20766:
[----:B------:R-:W-:Y:S01]  /*36c40*/  FADD.FTZ R136, RZ, R80 ;  /* 0x00000050ff887221 */ /* 0x000fe20000010000 */
[C---:B------:R-:W-:Y:S01]  /*36c50*/  ISETP.GE.U32.AND P0, PT, R8.reuse, 0x80, PT ;  /* 0x000000800800780c */ /* 0x040fe20003f06070 */
[----:B------:R-:W4:Y:S01]  /*36c60*/  S2UR UR5, SR_CgaCtaId ;  /* 0x00000000000579c3 */ /* 0x000f220000008800 */
        /* <DEDUP_REMOVED lines=14> */
[----:B----4-:R-:W-:-:S03]  /*36d50*/  ULEA UR4, UR5, UR4, 0x18 ;  /* 0x0000000405047291 */ /* 0x010fc6000f8ec0ff */
[----:B------:R-:W-:Y:S01]  /*36d60*/  FADD.FTZ R136, R87, R136 ;  /* 0x0000008857887221 */ /* 0x000fe20000010000 */
[----:B------:R-:W-:-:S04]  /*36d70*/  @UP1 UIADD3 UR4, UPT, UPT, UR4, 0x20, URZ ;  /* 0x0000002004041890 */ /* 0x000fc8000fffe0ff */
[----:B------:R-:W-:-:S05]  /*36d80*/  FSEL R137, R136, RZ, P0 ;  /* 0x000000ff88897208 */ /* 0x000fca0000000000 */
[----:B------:R-:W-:-:S04]  /*36d90*/  FADD.FTZ R136, R88, R137 ;  /* 0x0000008958887221 */ /* 0x000fc80000010000 */
[----:B01-3--:R-:W-:-:S04]  /*36da0*/  FADD.FTZ R139, R89, R136 ;  /* 0x00000088598b7221 */ /* 0x00bfc80000010000 */
        /* <DEDUP_REMOVED lines=50> */
[----:B------:R-:W2:Y:S02]  /*370d0*/  SHFL.BFLY PT, R136, R139, 0x4, 0x1f ;  /* 0x0c801f008b887f89 */ /* 0x000ea400000e0000 */
[----:B--2---:R-:W-:-:S05]  /*370e0*/  FADD.FTZ R154, R139, R136 ;  /* 0x000000888b9a7221 */ /* 0x004fca0000010000 */
[----:B------:R-:W0:Y:S02]  /*370f0*/  SHFL.BFLY PT, R155, R154, 0x8, 0x1f ;  /* 0x0d001f009a9b7f89 */ /* 0x000e2400000e0000 */
[----:B0-----:R-:W-:-:S05]  /*37100*/  FADD.FTZ R155, R154, R155 ;  /* 0x0000009b9a9b7221 */ /* 0x001fca0000010000 */
[----:B------:R-:W0:Y:S02]  /*37110*/  SHFL.BFLY PT, R136, R155, 0x10, 0x1f ;  /* 0x0e001f009b887f89 */ /* 0x000e2400000e0000 */
[----:B0-----:R-:W-:-:S04]  /*37120*/  FADD.FTZ R157, R155, R136 ;  /* 0x000000889b9d7221 */ /* 0x001fc80000010000 */
        /* <DEDUP_REMOVED lines=36> */
[----:B------:R-:W-:Y:S02]  /*37370*/  ISETP.NE.AND P1, PT, R152, RZ, PT ;  /* 0x000000ff9800720c */ /* 0x000fe40003f25270 */
        /* <DEDUP_REMOVED lines=87> */
[----:B------:R-:W-:-:S04]  /*378f0*/  IMAD.MOV.U32 R154, RZ, RZ, RZ ;  /* 0x000000ffff9a7224 */ /* 0x000fc800078e00ff */
[----:B------:R-:W0:Y:S02]  /*37900*/  SHFL.BFLY PT, R156, R155, 0x10, 0x1f ;  /* 0x0e001f009b9c7f89 */ /* 0x000e2400000e0000 */
[----:B0-----:R-:W-:Y:S01]  /*37910*/  FADD.FTZ R137, R155, R156 ;  /* 0x0000009c9b897221 */ /* 0x001fe20000010000 */
[----:B------:R-:W-:Y:S02]  /*37920*/  @!P1 LOP3.LUT R156, R138, 0x18, RZ, 0xc0, !PT ;  /* 0x000000188a9c9812 */ /* 0x000fe400078ec0ff */
[----:B------:R-:W-:-:S03]  /*37930*/  CS2R R138, SRZ ;  /* 0x00000000008a7805 */ /* 0x000fc6000001ff00 */
        /* <DEDUP_REMOVED lines=12> */
[----:B------:R-:W0:Y:S03]  /*37a00*/  SHFL.DOWN PT, R161, R162, 0x1, 0x1f ;  /* 0x08201f00a2a17f89 */ /* 0x000e2600000e0000 */
[----:B------:R-:W2:Y:S01]  /*37a10*/  MUFU.RCP R137, R136 ;  /* 0x0000008800897308 */ /* 0x000ea20000001000 */
[----:B-1----:R-:W1:Y:S01]  /*37a20*/  SHFL.DOWN PT, R155, R138, 0x2, 0x1f ;  /* 0x08401f008a9b7f89 */ /* 0x002e6200000e0000 */
[-C--:B0-----:R-:W-:Y:S02]  /*37a30*/  IADD3 R154, PT, PT, R162, R161.reuse, RZ ;  /* 0x000000a1a29a7210 */ /* 0x081fe40007ffe0ff */
        /* <DEDUP_REMOVED lines=8> */
[----:B------:R-:W-:Y:S01]  /*37ac0*/  FMUL.FTZ R163, R138, R163 ;  /* 0x000000a38aa37220 */ /* 0x000fe20000410000 */
[----:B------:R-:W1:Y:S03]  /*37ad0*/  SHFL.DOWN PT, R158, R159, 0x1, 0x1f ;  /* 0x08201f009f9e7f89 */ /* 0x000e6600000e0000 */
[----:B------:R-:W-:Y:S01]  /*37ae0*/  FMUL.FTZ R163, R163, R156 ;  /* 0x0000009ca3a37220 */ /* 0x000fe20000410000 */
[----:B------:R-:W2:Y:S01]  /*37af0*/  SHFL.DOWN PT, R138, R139, 0x2, 0x1f ;  /* 0x08401f008b8a7f89 */ /* 0x000ea200000e0000 */
[----:B-1----:R-:W-:Y:S01]  /*37b00*/  FMUL.FTZ R157, R158, R161 ;  /* 0x000000a19e9d7220 */ /* 0x002fe20000410000 */
[----:B------:R-:W-:Y:S01]  /*37b10*/  FADD.FTZ R158, R159, -R158 ;  /* 0x8000009e9f9e7221 */ /* 0x000fe20000010000 */
[----:B--2---:R-:W-:Y:S02]  /*37b20*/  FADD.FTZ R138, R138, R139 ;  /* 0x0000008b8a8a7221 */ /* 0x004fe40000010000 */
[----:B------:R-:W-:Y:S01]  /*37b30*/  FFMA.FTZ R157, R136, R159, R157 ;  /* 0x0000009f889d7223 */ /* 0x000fe2000001009d */
[----:B------:R-:W-:Y:S01]  /*37b40*/  FMUL.FTZ R155, R158, R158 ;  /* 0x0000009e9e9b7220 */ /* 0x000fe20000410000 */
[----:B------:R-:W-:-:S02]  /*37b50*/  IMAD.U32 R159, RZ, RZ, UR6 ;  /* 0x00000006ff9f7e24 */ /* 0x000fc4000f8e00ff */
[----:B------:R-:W-:Y:S01]  /*37b60*/  FFMA.FTZ R138, R137, R163, R138 ;  /* 0x000000a3898a7223 */ /* 0x000fe2000001008a */
[----:B0-----:R-:W-:Y:S01]  /*37b70*/  FMUL.FTZ R157, R160, R157 ;  /* 0x0000009da09d7220 */ /* 0x001fe20000410000 */
[----:B------:R-:W-:Y:S02]  /*37b80*/  FMUL.FTZ R136, R136, R155 ;  /* 0x0000009b88887220 */ /* 0x000fe40000410000 */
[----:B------:R-:W0:Y:S01]  /*37b90*/  LDC R155, c[0x0][0x448] ;  /* 0x00011200ff9b7b82 */ /* 0x000e220000000800 */
[----:B------:R-:W1:Y:S01]  /*37ba0*/  SHFL.DOWN PT, R137, R138, 0x1, 0x1f ;  /* 0x08201f008a897f89 */ /* 0x000e6200000e0000 */
[----:B------:R-:W-:Y:S01]  /*37bb0*/  FMUL.FTZ R136, R136, R161 ;  /* 0x000000a188887220 */ /* 0x000fe20000410000 */
[----:B------:R-:W-:Y:S02]  /*37bc0*/  MOV R161, UR6 ;  /* 0x0000000600a17c02 */ /* 0x000fe40008000f00 */
[----:B------:R-:W2:Y:S01]  /*37bd0*/  SHFL.IDX PT, R157, R157, RZ, 0x1f ;  /* 0x00001fff9d9d7589 */ /* 0x000ea200000e0000 */
[----:B-1----:R-:W-:-:S04]  /*37be0*/  FADD.FTZ R137, R138, R137 ;  /* 0x000000898a897221 */ /* 0x002fc80000010000 */
[----:B------:R-:W-:Y:S01]  /*37bf0*/  FFMA.FTZ R160, R160, R136, R137 ;  /* 0x00000088a0a07223 */ /* 0x000fe20000010089 */
[----:B--2---:R-:W-:-:S05]  /*37c00*/  FMUL.FTZ R154, R157, R157 ;  /* 0x0000009d9d9a7220 */ /* 0x004fca0000410000 */
[----:B------:R-:W0:Y:S01]  /*37c10*/  SHFL.IDX PT, R160, R160, RZ, 0x1f ;  /* 0x00001fffa0a07589 */ /* 0x000e2200000e0000 */
[----:B------:R-:W-:Y:S02]  /*37c20*/  FSEL R154, R154, RZ, !P1 ;  /* 0x000000ff9a9a7208 */ /* 0x000fe40004800000 */
[----:B------:R-:W-:-:S13]  /*37c30*/  ISETP.NE.AND P1, PT, R9, RZ, PT ;  /* 0x000000ff0900720c */ /* 0x000fda0003f25270 */
[----:B------:R-:W1:Y:S08]  /*37c40*/  @!P1 LDC.64 R138, c[0x0][0x3c0] ;  /* 0x0000f000ff8a9b82 */ /* 0x000e700000000a00 */
[----:B------:R-:W2:Y:S01]  /*37c50*/  @!P1 LDC.64 R136, c[0x0][0x3c8] ;  /* 0x0000f200ff889b82 */ /* 0x000ea20000000a00 */
[----:B0-----:R-:W-:-:S04]  /*37c60*/  FFMA.FTZ R155, R160, UR16, R155 ;  /* 0x00000010a09b7c23 */ /* 0x001fc8000801009b */
[----:B------:R-:W-:-:S06]  /*37c70*/  FADD.FTZ R155, R155, R154 ;  /* 0x0000009a9b9b7221 */ /* 0x000fcc0000010000 */
[----:B------:R-:W0:Y:S01]  /*37c80*/  MUFU.RSQ R155, R155 ;  /* 0x0000009b009b7308 */ /* 0x000e220000001400 */
[----:B-1----:R-:W-:-:S05]  /*37c90*/  @!P1 IMAD.WIDE R138, R159, 0x4, R138 ;  /* 0x000000049f8a9825 */ /* 0x002fca00078e028a */
[----:B------:R1:W-:Y:S01]  /*37ca0*/  @!P1 STG.E desc[UR10][R138.64], R157 ;  /* 0x0000009d8a009986 */ /* 0x0003e2000c10190a */
[----:B--2---:R-:W-:-:S05]  /*37cb0*/  @!P1 IMAD.WIDE R136, R161, 0x4, R136 ;  /* 0x00000004a1889825 */ /* 0x004fca00078e0288 */
[----:B0-----:R1:W-:Y:S01]  /*37cc0*/  @!P1 STG.E desc[UR10][R136.64], R155 ;  /* 0x0000009b88009986 */ /* 0x0013e2000c10190a */
[----:B------:R-:W-:-:S04]  /*37cd0*/  PLOP3.LUT P1, PT, PT, PT, UP2, 0x40, 0x4 ;  /* 0x000000000004781c */ /* 0x000fc80003f2e828 */
[----:B------:R-:W-:Y:S01]  /*37ce0*/  FSEL R154, R157, RZ, P1 ;  /* 0x000000ff9d9a7208 */ /* 0x000fe20000800000 */
[----:B------:R-:W-:Y:S08]  /*37cf0*/  @!P0 BRA `(.L_x_20891) ;  /* 0x0000000000c08947 */ /* 0x000ff00003800000 */
[--C-:B-1----:R-:W-:Y:S01]  /*37d00*/  FADD.FTZ R136, R80, -R154.reuse ;  /* 0x8000009a50887221 */ /* 0x102fe20000010000 */
[----:B-----5:R-:W-:Y:S02]  /*37d10*/  HADD2.F32 R137, -RZ, R12.H0_H0 ;  /* 0x2000000cff897230 */ /* 0x020fe40000004100 */
[----:B------:R-:W-:Y:S01]  /*37d20*/  FADD.FTZ R138, R81, -R154 ;  /* 0x8000009a518a7221 */ /* 0x000fe20000010000 */
[----:B------:R-:W-:Y:S02]  /*37d30*/  HADD2.F32 R139, -RZ, R16.H0_H0 ;  /* 0x20000010ff8b7230 */ /* 0x000fe40000004100 */
[C---:B------:R-:W-:Y:S01]  /*37d40*/  FMUL.FTZ R136, R155.reuse, R136 ;  /* 0x000000889b887220 */ /* 0x040fe20000410000 */
[----:B------:R-:W-:Y:S02]  /*37d50*/  HADD2.F32 R159, -RZ, R12.H1_H1 ;  /* 0x3000000cff9f7230 */ /* 0x000fe40000004100 */
[----:B------:R-:W-:Y:S01]  /*37d60*/  FMUL.FTZ R138, R155, R138 ;  /* 0x0000008a9b8a7220 */ /* 0x000fe20000410000 */
[----:B------:R-:W-:-:S02]  /*37d70*/  HADD2.F32 R156, -RZ, R17.H0_H0 ;  /* 0x20000011ff9c7230 */ /* 0x000fc40000004100 */
[----:B------:R-:W-:Y:S01]  /*37d80*/  FFMA.FTZ R136, R136, R137, R139 ;  /* 0x0000008988887223 */ /* 0x000fe2000001008b */
[----:B------:R-:W-:Y:S02]  /*37d90*/  HADD2.F32 R137, -RZ, R16.H1_H1 ;  /* 0x30000010ff897230 */ /* 0x000fe40000004100 */
[----:B------:R-:W-:Y:S02]  /*37da0*/  HADD2.F32 R139, -RZ, R13.H1_H1 ;  /* 0x3000000dff8b7230 */ /* 0x000fe40000004100 */
[----:B------:R-:W-:Y:S02]  /*37db0*/  HADD2.F32 R157, -RZ, R17.H1_H1 ;  /* 0x30000011ff9d7230 */ /* 0x000fe40000004100 */
[----:B------:R-:W-:Y:S01]  /*37dc0*/  FFMA.FTZ R159, R138, R159, R137 ;  /* 0x0000009f8a9f7223 */ /* 0x000fe20000010089 */
[----:B------:R-:W-:Y:S01]  /*37dd0*/  FADD.FTZ R138, R82, -R154 ;  /* 0x8000009a528a7221 */ /* 0x000fe20000010000 */
[----:B------:R-:W-:Y:S02]  /*37de0*/  HADD2.F32 R161, -RZ, R14.H1_H1 ;  /* 0x3000000effa17230 */ /* 0x000fe40000004100 */
[----:B------:R-:W-:-:S02]  /*37df0*/  HADD2.F32 R163, -RZ, R19.H1_H1 ;  /* 0x30000013ffa37230 */ /* 0x000fc40000004100 */
[----:B------:R-:W-:Y:S01]  /*37e00*/  FMUL.FTZ R137, R155, R138 ;  /* 0x0000008a9b897220 */ /* 0x000fe20000410000 */
[----:B------:R-:W-:Y:S01]  /*37e10*/  HADD2.F32 R138, -RZ, R13.H0_H0 ;  /* 0x2000000dff8a7230 */ /* 0x000fe20000004100 */
[----:B------:R-:W-:-:S04]  /*37e20*/  F2FP.F16.F32.PACK_AB R136, R159, R136 ;  /* 0x000000889f88723e */ /* 0x000fc800000000ff */
[----:B------:R-:W-:Y:S01]  /*37e30*/  FFMA.FTZ R137, R137, R138, R156 ;  /* 0x0000008a89897223 */ /* 0x000fe2000001009c */
[--C-:B------:R-:W-:Y:S01]  /*37e40*/  FADD.FTZ R138, R83, -R154.reuse ;  /* 0x8000009a538a7221 */ /* 0x100fe20000010000 */
[----:B------:R-:W-:-:S03]  /*37e50*/  FADD.FTZ R156, R85, -R154 ;  /* 0x8000009a559c7221 */ /* 0x000fc60000010000 */
[C---:B------:R-:W-:Y:S01]  /*37e60*/  FMUL.FTZ R138, R155.reuse, R138 ;  /* 0x0000008a9b8a7220 */ /* 0x040fe20000410000 */
[----:B------:R-:W-:-:S03]  /*37e70*/  FMUL.FTZ R156, R155, R156 ;  /* 0x0000009c9b9c7220 */ /* 0x000fc60000410000 */
[----:B------:R-:W-:Y:S01]  /*37e80*/  FFMA.FTZ R158, R138, R139, R157 ;  /* 0x0000008b8a9e7223 */ /* 0x000fe2000001009d */
[----:B------:R-:W-:Y:S01]  /*37e90*/  FADD.FTZ R138, R84, -R154 ;  /* 0x8000009a548a7221 */ /* 0x000fe20000010000 */
[----:B------:R-:W-:Y:S02]  /*37ea0*/  HADD2.F32 R139, -RZ, R14.H0_H0 ;  /* 0x2000000eff8b7230 */ /* 0x000fe40000004100 */
[----:B------:R-:W-:Y:S02]  /*37eb0*/  HADD2.F32 R157, -RZ, R18.H0_H0 ;  /* 0x20000012ff9d7230 */ /* 0x000fe40000004100 */
[----:B------:R-:W-:Y:S01]  /*37ec0*/  FMUL.FTZ R138, R155, R138 ;  /* 0x0000008a9b8a7220 */ /* 0x000fe20000410000 */
[----:B------:R-:W-:-:S03]  /*37ed0*/  F2FP.F16.F32.PACK_AB R137, R158, R137 ;  /* 0x000000899e89723e */ /* 0x000fc600000000ff */
[----:B------:R-:W-:Y:S01]  /*37ee0*/  FFMA.FTZ R138, R138, R139, R157 ;  /* 0x0000008b8a8a7223 */ /* 0x000fe2000001009d */
[----:B------:R-:W-:Y:S02]  /*37ef0*/  HADD2.F32 R139, -RZ, R18.H1_H1 ;  /* 0x30000012ff8b7230 */ /* 0x000fe40000004100 */
        /* <DEDUP_REMOVED lines=8> */
[----:B------:R-:W-:-:S03]  /*37f80*/  HADD2.F32 R157, -RZ, R15.H1_H1 ;  /* 0x3000000fff9d7230 */ /* 0x000fc60000004100 */
[----:B------:R-:W-:-:S04]  /*37f90*/  FMUL.FTZ R156, R155, R156 ;  /* 0x0000009c9b9c7220 */ /* 0x000fc80000410000 */
[----:B------:R-:W-:Y:S02]  /*37fa0*/  FFMA.FTZ R160, R156, R157, R163 ;  /* 0x0000009d9ca07223 */ /* 0x000fe400000100a3 */
[----:B------:R-:W0:Y:S03]  /*37fb0*/  LDC.64 R156, c[0x0][0x428] ;  /* 0x00010a00ff9c7b82 */ /* 0x000e260000000a00 */
[----:B------:R-:W-:Y:S01]  /*37fc0*/  F2FP.F16.F32.PACK_AB R139, R160, R139 ;  /* 0x0000008ba08b723e */ /* 0x000fe200000000ff */
[----:B0-----:R-:W-:-:S04]  /*37fd0*/  IMAD.WIDE.U32 R156, R11, 0x10, R156 ;  /* 0x000000100b9c7825 */ /* 0x001fc800078e009c */
[----:B------:R-:W-:Y:S01]  /*37fe0*/  VIADD R11, R11, 0x80 ;  /* 0x000000800b0b7836 */ /* 0x000fe20000000000 */
[----:B------:R0:W-:Y:S06]  /*37ff0*/  STG.E.128 desc[UR10][R156.64], R136 ;  /* 0x000000889c007986 */ /* 0x0001ec000c101d0a */
.L_x_20891:
[----:B------:R-:W-:Y:S05]  /*38000*/  BSYNC.RECONVERGENT B0 ;  /* 0x0000000000007941 */ /* 0x000fea0003800200 */
.L_x_20890:
[----:B------:R-:W-:Y:S01]  /*38010*/  LOP3.LUT P0, RZ, R153, 0x400, RZ, 0xc0, !PT ;  /* 0x0000040099ff7812 */ /* 0x000fe2000780c0ff */
[----:B------:R-:W-:-:S12]  /*38020*/  BSSY.RECONVERGENT B0, `(.L_x_20892) ;  /* 0x0000032000007945 */ /* 0x000fd80003800200 */
[----:B------:R-:W-:Y:S05]  /*38030*/  @!P0 BRA `(.L_x_20893) ;  /* 0x0000000000c08947 */ /* 0x000fea0003800000 */
[--C-:B01----:R-:W-:Y:S01]  /*38040*/  FADD.FTZ R136, R88, -R154.reuse ;  /* 0x8000009a58887221 */ /* 0x103fe20000010000 */
        /* <DEDUP_REMOVED lines=44> */
[C---:B0-----:R-:W-:Y:S01]  /*38310*/  IMAD.WIDE.U32 R156, R11.reuse, 0x10, R156 ;  /* 0x000000100b9c7825 */ /* 0x041fe200078e009c */
[----:B------:R-:W-:-:S04]  /*38320*/  IADD3 R11, PT, PT, R11, 0x80, RZ ;  /* 0x000000800b0b7810 */ /* 0x000fc80007ffe0ff */
[----:B------:R2:W-:Y:S03]  /*38330*/  STG.E.128 desc[UR10][R156.64], R136 ;  /* 0x000000889c007986 */ /* 0x0005e6000c101d0a */
.L_x_20893:
[----:B------:R-:W-:Y:S05]  /*38340*/  BSYNC.RECONVERGENT B0 ;  /* 0x0000000000007941 */ /* 0x000fea0003800200 */
.L_x_20892:
[----:B------:R-:W-:Y:S01]  /*38350*/  LOP3.LUT P0, RZ, R153, 0x200, RZ, 0xc0, !PT ;  /* 0x0000020099ff7812 */ /* 0x000fe2000780c0ff */
[----:B------:R-:W-:-:S12]  /*38360*/  BSSY.RECONVERGENT B0, `(.L_x_20894) ;  /* 0x0000032000007945 */ /* 0x000fd80003800200 */
[----:B------:R-:W-:Y:S05]  /*38370*/  @!P0 BRA `(.L_x_20895) ;  /* 0x0000000000c08947 */ /* 0x000fea0003800000 */
[--C-:B012---:R-:W-:Y:S01]  /*38380*/  FADD.FTZ R136, R96, -R154.reuse ;  /* 0x8000009a60887221 */ /* 0x107fe20000010000 */
        /* <DEDUP_REMOVED lines=47> */
.L_x_20895:
[----:B------:R-:W-:Y:S05]  /*38680*/  BSYNC.RECONVERGENT B0 ;  /* 0x0000000000007941 */ /* 0x000fea0003800200 */
.L_x_20894:
[----:B------:R-:W-:Y:S01]  /*38690*/  LOP3.LUT P0, RZ, R153, 0x100, RZ, 0xc0, !PT ;  /* 0x0000010099ff7812 */ /* 0x000fe2000780c0ff */
[----:B------:R-:W-:-:S12]  /*386a0*/  BSSY.RECONVERGENT B0, `(.L_x_20896) ;  /* 0x0000032000007945 */ /* 0x000fd80003800200 */
[----:B------:R-:W-:Y:S05]  /*386b0*/  @!P0 BRA `(.L_x_20897) ;  /* 0x0000000000c08947 */ /* 0x000fea0003800000 */
[--C-:B0123--:R-:W-:Y:S01]  /*386c0*/  FADD.FTZ R136, R104, -R154.reuse ;  /* 0x8000009a68887221 */ /* 0x10ffe20000010000 */
        /* <DEDUP_REMOVED lines=47> */
.L_x_20897:
[----:B------:R-:W-:Y:S05]  /*389c0*/  BSYNC.RECONVERGENT B0 ;  /* 0x0000000000007941 */ /* 0x000fea0003800200 */
.L_x_20896:
        /* <DEDUP_REMOVED lines=51> */
.L_x_20899:
[----:B------:R-:W-:Y:S05]  /*38d00*/  BSYNC.RECONVERGENT B0 ;  /* 0x0000000000007941 */ /* 0x000fea0003800200 */
.L_x_20898:
        /* <DEDUP_REMOVED lines=51> */
.L_x_20901:
[----:B------:R-:W-:Y:S05]  /*39040*/  BSYNC.RECONVERGENT B0 ;  /* 0x0000000000007941 */ /* 0x000fea0003800200 */
.L_x_20900:
        /* <DEDUP_REMOVED lines=37> */
[--C-:B------:R-:W-:Y:S01]  /*392a0*/  FADD.FTZ R156, R134, -R154.reuse ;  /* 0x8000009a869c7221 */ /* 0x100fe20000010000 */
[--C-:B------:R-:W-:Y:S02]  /*392b0*/  HADD2.F32 R139, -RZ, R63.reuse.H0_H0 ;  /* 0x2000003fff8b7230 */ /* 0x100fe40000004100 */
[----:B------:R-:W-:Y:S01]  /*392c0*/  FADD.FTZ R154, R135, -R154 ;  /* 0x8000009a879a7221 */ /* 0x000fe20000010000 */
[----:B------:R-:W-:Y:S01]  /*392d0*/  FMUL.FTZ R156, R155, R156 ;  /* 0x0000009c9b9c7220 */ /* 0x000fe20000410000 */
[----:B------:R-:W-:Y:S02]  /*392e0*/  F2FP.F16.F32.PACK_AB R138, R161, R138 ;  /* 0x0000008aa18a723e */ /* 0x000fe400000000ff */
[----:B------:R-:W-:Y:S01]  /*392f0*/  FMUL.FTZ R154, R155, R154 ;  /* 0x0000009a9b9a7220 */ /* 0x000fe20000410000 */
[----:B------:R-:W-:Y:S02]  /*39300*/  HADD2.F32 R155, -RZ, R63.H1_H1 ;  /* 0x3000003fff9b7230 */ /* 0x000fe40000004100 */
[----:B------:R-:W-:-:S02]  /*39310*/  FFMA.FTZ R139, R156, R139, R157 ;  /* 0x0000008b9c8b7223 */ /* 0x000fc4000001009d */
[----:B------:R-:W0:Y:S01]  /*39320*/  LDC.64 R156, c[0x0][0x428] ;  /* 0x00010a00ff9c7b82 */ /* 0x000e220000000a00 */
[----:B------:R-:W-:-:S05]  /*39330*/  FFMA.FTZ R154, R154, R155, R163 ;  /* 0x0000009b9a9a7223 */ /* 0x000fca00000100a3 */
[----:B------:R-:W-:Y:S01]  /*39340*/  F2FP.F16.F32.PACK_AB R139, R154, R139 ;  /* 0x0000008b9a8b723e */ /* 0x000fe200000000ff */
[----:B0-----:R-:W-:-:S05]  /*39350*/  IMAD.WIDE.U32 R156, R11, 0x10, R156 ;  /* 0x000000100b9c7825 */ /* 0x001fca00078e009c */
[----:B------:R0:W-:Y:S02]  /*39360*/  STG.E.128 desc[UR10][R156.64], R136 ;  /* 0x000000889c007986 */ /* 0x0001e4000c101d0a */
.L_x_20903:
[----:B------:R-:W-:Y:S05]  /*39370*/  BSYNC.RECONVERGENT B0 ;  /* 0x0000000000007941 */ /* 0x000fea0003800200 */
.L_x_20902:
[----:B------:R-:W-:Y:S02]  /*39380*/  UIADD3 UR6, UPT, UPT, UR6, UR18, URZ ;  /* 0x0000001206067290 */ /* 0x000fe4000fffe0ff */
[----:B------:R-:W-:Y:S02]  /*39390*/  UPLOP3.LUT UP1, UPT, UPT, UPT, UP1, 0x40, 0x4 ;  /* 0x000000000004789c */ /* 0x000fe40003f2e810 */
[----:B------:R-:W-:-:S09]  /*393a0*/  UISETP.GE.AND UP0, UPT, UR6, UR19, UPT ;  /* 0x000000130600728c */ /* 0x000fd2000bf06270 */
[----:B------:R-:W-:Y:S05]  /*393b0*/  BRA.U !UP0, `(.L_x_20904) ;  /* 0xfffffc7d084c7547 */ /* 0x000fea000b83ffff */
[----:B------:R-:W-:Y:S05]  /*393c0*/  EXIT ;  /* 0x000000000000794d */ /* 0x000fea0003800000 */
.L_x_20905:
        /* <DEDUP_REMOVED lines=11> */
.L_x_27898:


//--------------------- .text._ZN10layer_norm31ln_parallel_residual_fwd_kernelINS_13Kernel_traitsI6__halfS2_fS2_fjLj7168ELj1ELj1ELj4ELj16ENS_18Kernel_traits_baseILj7168ES2_S2_fS2_fjLj128EEEEELb1ELb1ELb1EEEvNS_9FwdParamsE --------------------------
	.section	.text._ZN10layer_norm31ln_parallel_residual_fwd_kernelINS_13Kernel_traitsI6__halfS2_fS2_fjLj7168ELj1ELj1ELj4ELj16ENS_18Kernel_traits_baseILj7168ES2_S2_fS2_fjLj128EEEEELb1ELb1ELb1EEEvNS_9FwdParamsE,"ax",@progbits
	.align	128
        .global         _ZN10layer_norm31ln_parallel_residual_fwd_kernelINS_13Kernel_traitsI6__halfS2_fS2_fjLj7168ELj1ELj1ELj4ELj16ENS_18Kernel_traits_baseILj7168ES2_S2_fS2_fjLj128EEEEELb1ELb1ELb1EEEvNS_9FwdParamsE
        .type           _ZN10layer_norm31ln_parallel_residual_fwd_kernelINS_13Kernel_traitsI6__halfS2_fS2_fjLj7168ELj1ELj1ELj4ELj16ENS_18Kernel_traits_baseILj7168ES2_S2_fS2_fjLj128EEEEELb1ELb1ELb1EEEvNS_9FwdParamsE,@function
        .size           _ZN10layer_norm31ln_parallel_residual_fwd_kernelINS_13Kernel_traitsI6__halfS2_fS2_fjLj7168ELj1ELj1ELj4ELj16ENS_18Kernel_traits_baseILj7168ES2_S2_fS2_fjLj128EEEEELb1ELb1ELb1EEEvNS_9FwdParamsE,(.L_x_27899 - _ZN10layer_norm31ln_parallel_residual_fwd_kernelINS_13Kernel_traitsI6__halfS2_fS2_fjLj7168ELj1ELj1ELj4ELj16ENS_18Kernel_traits_baseILj7168ES2_S2_fS2_fjLj128EEEEELb1ELb1ELb1EEEvNS_9FwdParamsE)
        .other          _ZN10layer_norm31ln_parallel_residual_fwd_kernelINS_13Kernel_traitsI6__halfS2_fS2_fjLj7168ELj1ELj1ELj4ELj16ENS_18Kernel_traits_baseILj7168ES2_S2_fS2_fjLj128EEEEELb1ELb1ELb1EEEvNS_9FwdParamsE,@"STO_CUDA_ENTRY STV_DEFAULT"
_ZN10layer_norm31ln_parallel_residual_fwd_kernelINS_13Kernel_traitsI6__halfS2_fS2_fjLj7168ELj1ELj1ELj4ELj16ENS_18Kernel_traits_baseILj7168ES2_S2_fS2_fjLj128EEEEELb1ELb1ELb1EEEvNS_9FwdParamsE:
.text._ZN10layer_norm31ln_parallel_residual_fwd_kernelINS_13Kernel_traitsI6__halfS2_fS2_fjLj7168ELj1ELj1ELj4ELj16ENS_18Kernel_traits_baseILj7168ES2_S2_fS2_fjLj128EEEEELb1ELb1ELb1EEEvNS_9FwdParamsE:
        /* <DEDUP_REMOVED lines=11> */
[----:B-1----:R-:W-:Y:S01]  /*00b0*/  @P1 MOV R4, R143 ;  /* 0x0000008f00041202 */ /* 0x002fe20000000f00 */
[----:B------:R-:W1:Y:S01]  /*00c0*/  @P1 LDC R11, c[0x0][0x460] ;  /* 0x00011800ff0b1b82 */ /* 0x000e620000000800 */
[----:B----4-:R-:W-:Y:S01]  /*00d0*/  @P1 IMAD.MOV.U32 R5, RZ, RZ, R10 ;  /* 0x000000ffff051224 */ /* 0x010fe200078e000a */
        /* <DEDUP_REMOVED lines=26> */
[----:B------:R-:W-:Y:S02]  /*0280*/  PLOP3.LUT P3, PT, PT, PT, UP0, 0x80, 0x8 ;  /* 0x000000000008781c */ /* 0x000fe40003f6f008 */
[----:B-1----:R-:W-:Y:S02]  /*0290*/  @P1 IADD3 R143, P2, PT, R4, R11, RZ ;  /* 0x0000000b048f1210 */ /* 0x002fe40007f5e0ff */
[----:B--2---:R-:W-:-:S03]  /*02a0*/  @P1 R2UR UR10, R2 ;  /* 0x00000000020a12ca */ /* 0x004fc600000e0000 */
[----:B------:R-:W-:Y:S01]  /*02b0*/  @P1 IMAD.X R10, RZ, RZ, R5, P2 ;  /* 0x000000ffff0a1224 */ /* 0x000fe200010e0605 */
[----:B------:R-:W-:Y:S01]  /*02c0*/  @P1 R2UR UR11, R3 ;  /* 0x00000000030b12ca */ /* 0x000fe200000e0000 */
[----:B---3--:R-:W-:-:S03]  /*02d0*/  IMAD R2, R7, UR18, R0 ;  /* 0x0000001207027c24 */ /* 0x008fc6000f8e0200 */
        /* <DEDUP_REMOVED lines=25> */
.L_x_20906:
[----:B------:R-:W-:Y:S05]  /*0470*/  @P3 EXIT ;  /* 0x000000000000394d */ /* 0x000fea0003800000 */
[----:B------:R-:W-:Y:S01]  /*0480*/  IMAD.HI.U32 R4, R2, -0x326172a9, RZ ;  /* 0xcd9e8d5702047827 */ /* 0x000fe200078e00ff */
[----:B------:R-:W-:Y:S01]  /*0490*/  SHF.R.U32.HI R11, RZ, 0x2, R10 ;  /* 0x00000002ff0b7819 */ /* 0x000fe2000001160a */
[----:B------:R-:W-:Y:S01]  /*04a0*/  UIADD3 UR23, UPT, UPT, UR11, -0x4498517b, URZ ;  /* 0xbb67ae850b177890 */ /* 0x000fe2000fffe0ff */
[----:B------:R-:W-:Y:S01]  /*04b0*/  LOP3.LUT R143, R143, 0x3, RZ, 0xc0, !PT ;  /* 0x000000038f8f7812 */ /* 0x000fe200078ec0ff */
[----:B------:R-:W-:Y:S01]  /*04c0*/  IMAD.HI.U32 R5, R3, -0x2daee0ad, RZ ;  /* 0xd2511f5303057827 */ /* 0x000fe200078e00ff */
[----:B------:R-:W-:Y:S01]  /*04d0*/  LOP3.LUT R4, R11, UR10, R4, 0x96, !PT ;  /* 0x0000000a0b047c12 */ /* 0x000fe2000f8e9604 */
[----:B------:R-:W-:Y:S02]  /*04e0*/  UIADD3 UR22, UPT, UPT, UR10, -0x61c88647, URZ ;  /* 0x9e3779b90a167890 */ /* 0x000fe4000fffe0ff */
[----:B------:R-:W-:Y:S01]  /*04f0*/  IMAD R9, R3, -0x2daee0ad, RZ ;  /* 0xd2511f5303097824 */ /* 0x000fe200078e02ff */
[----:B------:R-:W-:Y:S01]  /*0500*/  LOP3.LUT R5, R5, UR11, RZ, 0x3c, !PT ;  /* 0x0000000b05057c12 */ /* 0x000fe2000f8e3cff */
[----:B------:R-:W-:Y:S01]  /*0510*/  IMAD.HI.U32 R8, R4, -0x2daee0ad, RZ ;  /* 0xd2511f5304087827 */ /* 0x000fe200078e00ff */
[----:B------:R-:W-:-:S02]  /*0520*/  UIADD3 UR24, UPT, UPT, UR10, 0x3c6ef372, URZ ;  /* 0x3c6ef3720a187890 */ /* 0x000fc4000fffe0ff */
[----:B------:R-:W-:Y:S01]  /*0530*/  UIADD3 UR25, UPT, UPT, UR11, 0x76cf5d0a, URZ ;  /* 0x76cf5d0a0b197890 */ /* 0x000fe2000fffe0ff */
[----:B------:R-:W-:Y:S01]  /*0540*/  IMAD R7, R2, -0x326172a9, RZ ;  /* 0xcd9e8d5702077824 */ /* 0x000fe200078e02ff */
[----:B------:R-:W-:Y:S01]  /*0550*/  LOP3.LUT R8, R9, UR23, R8, 0x96, !PT ;  /* 0x0000001709087c12 */ /* 0x000fe2000f8e9608 */
[C---:B------:R-:W-:Y:S01]  /*0560*/  IMAD.HI.U32 R6, R5.reuse, -0x326172a9, RZ ;  /* 0xcd9e8d5705067827 */ /* 0x040fe200078e00ff */
[----:B------:R-:W-:Y:S02]  /*0570*/  UIADD3 UR27, UPT, UPT, UR11, 0x32370b8f, URZ ;  /* 0x32370b8f0b1b7890 */ /* 0x000fe4000fffe0ff */
[----:B------:R-:W-:Y:S01]  /*0580*/  UIADD3 UR26, UPT, UPT, UR10, -0x255992d5, URZ ;  /* 0xdaa66d2b0a1a7890 */ /* 0x000fe2000fffe0ff */
[----:B------:R-:W-:Y:S01]  /*0590*/  IMAD R10, R5, -0x326172a9, RZ ;  /* 0xcd9e8d57050a7824 */ /* 0x000fe200078e02ff */
[----:B------:R-:W-:Y:S01]  /*05a0*/  LOP3.LUT R6, R7, UR22, R6, 0x96, !PT ;  /* 0x0000001607067c12 */ /* 0x000fe2000f8e9606 */
[----:B------:R-:W-:Y:S01]  /*05b0*/  IMAD.HI.U32 R5, R8, -0x326172a9, RZ ;  /* 0xcd9e8d5708057827 */ /* 0x000fe200078e00ff */
[----:B------:R-:W-:-:S02]  /*05c0*/  UIADD3 UR28, UPT, UPT, UR10, 0x78dde6e4, URZ ;  /* 0x78dde6e40a1c7890 */ /* 0x000fc4000fffe0ff */
[----:B------:R-:W-:Y:S01]  /*05d0*/  UIADD3 UR29, UPT, UPT, UR11, -0x126145ec, URZ ;  /* 0xed9eba140b1d7890 */ /* 0x000fe2000fffe0ff */
[----:B------:R-:W-:Y:S01]  /*05e0*/  IMAD R7, R4, -0x2daee0ad, RZ ;  /* 0xd2511f5304077824 */ /* 0x000fe200078e02ff */
[----:B------:R-:W-:Y:S01]  /*05f0*/  LOP3.LUT R5, R10, UR24, R5, 0x96, !PT ;  /* 0x000000180a057c12 */ /* 0x000fe2000f8e9605 */
[C---:B------:R-:W-:Y:S01]  /*0600*/  IMAD.HI.U32 R4, R6.reuse, -0x2daee0ad, RZ ;  /* 0xd2511f5306047827 */ /* 0x040fe200078e00ff */
[----:B------:R-:W-:Y:S02]  /*0610*/  UIADD3 UR31, UPT, UPT, UR11, -0x56f99767, URZ ;  /* 0xa90668990b1f7890 */ /* 0x000fe4000fffe0ff */
[----:B------:R-:W-:Y:S01]  /*0620*/  UIADD3 UR30, UPT, UPT, UR10, 0x1715609d, URZ ;  /* 0x1715609d0a1e7890 */ /* 0x000fe2000fffe0ff */
[----:B------:R-:W-:Y:S01]  /*0630*/  IMAD R10, R6, -0x2daee0ad, RZ ;  /* 0xd2511f53060a7824 */ /* 0x000fe200078e02ff */
[----:B------:R-:W-:Y:S01]  /*0640*/  LOP3.LUT R4, R7, UR25, R4, 0x96, !PT ;  /* 0x0000001907047c12 */ /* 0x000fe2000f8e9604 */
[----:B------:R-:W-:Y:S01]  /*0650*/  IMAD.HI.U32 R9, R5, -0x2daee0ad, RZ ;  /* 0xd2511f5305097827 */ /* 0x000fe200078e00ff */
[----:B------:R-:W-:-:S02]  /*0660*/  UIADD3 UR32, UPT, UPT, UR10, -0x4ab325aa, URZ ;  /* 0xb54cda560a207890 */ /* 0x000fc4000fffe0ff */
[----:B------:R-:W-:Y:S01]  /*0670*/  UIADD3 UR33, UPT, UPT, UR11, 0x646e171e, URZ ;  /* 0x646e171e0b217890 */ /* 0x000fe2000fffe0ff */
[----:B------:R-:W-:Y:S01]  /*0680*/  IMAD R7, R8, -0x326172a9, RZ ;  /* 0xcd9e8d5708077824 */ /* 0x000fe200078e02ff */
[----:B------:R-:W-:Y:S01]  /*0690*/  LOP3.LUT R9, R10, UR27, R9, 0x96, !PT ;  /* 0x0000001b0a097c12 */ /* 0x000fe2000f8e9609 */
[C---:B------:R-:W-:Y:S01]  /*06a0*/  IMAD.HI.U32 R6, R4.reuse, -0x326172a9, RZ ;  /* 0xcd9e8d5704067827 */ /* 0x040fe200078e00ff */
[----:B------:R-:W0:Y:S03]  /*06b0*/  LDCU.64 UR4, c[0x0][0x398] ;  /* 0x00007300ff0477ac */ /* 0x000e260008000a00 */
[----:B------:R-:W-:Y:S01]  /*06c0*/  IMAD R8, R5, -0x2daee0ad, RZ ;  /* 0xd2511f5305087824 */ /* 0x000fe200078e02ff */
        /* <DEDUP_REMOVED lines=12> */
[----:B0-----:R-:W-:Y:S01]  /*0790*/  UISETP.NE.U32.AND UP0, UPT, UR4, URZ, UPT ;  /* 0x000000ff0400728c */ /* 0x001fe2000bf05070 */
[----:B------:R-:W-:Y:S01]  /*07a0*/  IMAD.HI.U32 R7, R4, -0x2daee0ad, RZ ;  /* 0xd2511f5304077827 */ /* 0x000fe200078e00ff */
[----:B------:R-:W-:-:S02]  /*07b0*/  UIADD3 UR39, UPT, UPT, UR11, -0x695add53, URZ ;  /* 0x96a522ad0b277890 */ /* 0x000fc4000fffe0ff */
[----:B------:R-:W-:Y:S01]  /*07c0*/  UIADD3 UR38, UPT, UPT, UR10, -0x700cb87f, URZ ;  /* 0x8ff347810a267890 */ /* 0x000fe2000fffe0ff */
[C---:B------:R-:W-:Y:S01]  /*07d0*/  IMAD.HI.U32 R6, R5.reuse, -0x326172a9, RZ ;  /* 0xcd9e8d5705067827 */ /* 0x040fe200078e00ff */
[----:B------:R-:W-:Y:S01]  /*07e0*/  LOP3.LUT R7, R8, UR31, R7, 0x96, !PT ;  /* 0x0000001f08077c12 */ /* 0x000fe2000f8e9607 */
[----:B------:R-:W-:Y:S02]  /*07f0*/  UISETP.NE.AND.EX UP0, UPT, UR5, URZ, UPT, UP0 ;  /* 0x000000ff0500728c */ /* 0x000fe4000bf05300 */
[----:B------:R-:W-:Y:S01]  /*0800*/  IMAD R8, R5, -0x326172a9, RZ ;  /* 0xcd9e8d5705087824 */ /* 0x000fe200078e02ff */
[----:B------:R-:W-:Y:S01]  /*0810*/  LOP3.LUT R6, R9, UR30, R6, 0x96, !PT ;  /* 0x0000001e09067c12 */ /* 0x000fe2000f8e9606 */
[----:B------:R-:W-:Y:S01]  /*0820*/  IMAD.HI.U32 R5, R7, -0x326172a9, RZ ;  /* 0xcd9e8d5707057827 */ /* 0x000fe200078e00ff */
[----:B------:R-:W0:Y:S01]  /*0830*/  LDCU UR6, c[0x0][0x404] ;  /* 0x00008080ff0677ac */ /* 0x000e220008000800 */
[----:B------:R-:W-:Y:S02]  /*0840*/  PLOP3.LUT P0, PT, PT, PT, UP0, 0x80, 0x8 ;  /* 0x000000000008781c */ /* 0x000fe40003f0f008 */
[----:B------:R-:W-:Y:S01]  /*0850*/  IMAD R9, R4, -0x2daee0ad, RZ ;  /* 0xd2511f5304097824 */ /* 0x000fe200078e02ff */
[----:B------:R-:W-:Y:S01]  /*0860*/  LOP3.LUT R5, R8, UR32, R5, 0x96, !PT ;  /* 0x0000002008057c12 */ /* 0x000fe2000f8e9605 */
[C---:B------:R-:W-:Y:S01]  /*0870*/  IMAD.HI.U32 R4, R6.reuse, -0x2daee0ad, RZ ;  /* 0xd2511f5306047827 */ /* 0x040fe200078e00ff */
[----:B------:R-:W1:Y:S03]  /*0880*/  LDCU UR7, c[0x0][0x408] ;  /* 0x00008100ff0777ac */ /* 0x000e660008000800 */
[----:B------:R-:W-:Y:S01]  /*0890*/  IMAD.HI.U32 R8, R5, -0x2daee0ad, RZ ;  /* 0xd2511f5305087827 */ /* 0x000fe200078e00ff */
[----:B------:R-:W-:Y:S01]  /*08a0*/  LOP3.LUT R4, R9, UR33, R4, 0x96, !PT ;  /* 0x0000002109047c12 */ /* 0x000fe2000f8e9604 */
[----:B------:R-:W2:Y:S02]  /*08b0*/  LDCU UR19, c[0x0][0x388] ;  /* 0x00007100ff1377ac */ /* 0x000ea40008000800 */
[----:B------:R-:W-:-:S02]  /*08c0*/  IMAD R9, R6, -0x2daee0ad, RZ ;  /* 0xd2511f5306097824 */ /* 0x000fc400078e02ff */
[----:B------:R-:W-:Y:S01]  /*08d0*/  IMAD R7, R7, -0x326172a9, RZ ;  /* 0xcd9e8d5707077824 */ /* 0x000fe200078e02ff */
[----:B------:R-:W3:Y:S01]  /*08e0*/  LDCU.U8 UR20, c[0x0][0x410] ;  /* 0x00008200ff1477ac */ /* 0x000ee20008000000 */
[C---:B------:R-:W-:Y:S01]  /*08f0*/  IMAD.HI.U32 R6, R4.reuse, -0x326172a9, RZ ;  /* 0xcd9e8d5704067827 */ /* 0x040fe200078e00ff */
[----:B------:R-:W-:Y:S01]  /*0900*/  LOP3.LUT R8, R9, UR35, R8, 0x96, !PT ;  /* 0x0000002309087c12 */ /* 0x000fe2000f8e9608 */
[----:B------:R-:W4:Y:S02]  /*0910*/  LDCU UR21, c[0x0][0x400] ;  /* 0x00008000ff1577ac */ /* 0x000f240008000800 */
        /* <DEDUP_REMOVED lines=8> */
[----:B------:R-:W0:Y:S02]  /*09a0*/  LDCU.64 UR16, c[0x0][0x380] ;  /* 0x00007000ff1077ac */ /* 0x000e240008000a00 */
        /* <DEDUP_REMOVED lines=9> */
[----:B------:R-:W-:Y:S01]  /*0a40*/  IMAD.MOV.U32 R7, RZ, RZ, RZ ;  /* 0x000000ffff077224 */ /* 0x000fe200078e00ff */
[----:B------:R-:W-:Y:S01]  /*0a50*/  MOV R6, R11 ;  /* 0x0000000b00067202 */ /* 0x000fe20000000f00 */
[----:B01234-:R-:W-:-:S07]  /*0a60*/  IMAD R8, R10, -0x326172a9, RZ ;  /* 0xcd9e8d570a087824 */ /* 0x01ffce00078e02ff */
.L_x_21436:
        /* <DEDUP_REMOVED lines=11> */
[----:B-----5:R-:W5:Y:S01]  /*0b20*/  LDG.E.128 R12, desc[UR8][R12.64] ;  /* 0x000000080c0c7981 */ /* 0x020f62000c1e1d00 */
[----:B-1----:R-:W-:-:S05]  /*0b30*/  @P0 IMAD.WIDE.U32 R16, R148, 0x10, R16 ;  /* 0x0000001094100825 */ /* 0x002fca00078e0010 */
[----:B------:R0:W5:Y:S01]  /*0b40*/  @P0 LDG.E.128 R72, desc[UR8][R16.64] ;  /* 0x0000000810480981 */ /* 0x000162000c1e1d00 */
[----:B--2---:R-:W-:-:S05]  /*0b50*/  @P1 IMAD.WIDE.U32 R18, R148, 0x20, R18 ;  /* 0x0000002094121825 */ /* 0x004fca00078e0012 */
[----:B------:R0:W5:Y:S04]  /*0b60*/  @P1 LDG.E.128 R68, desc[UR8][R18.64] ;  /* 0x0000000812441981 */ /* 0x000168000c1e1d00 */
        /* <DEDUP_REMOVED lines=20> */
.L_x_20909:
        /* <DEDUP_REMOVED lines=12> */
.L_x_20910:
        /* <DEDUP_REMOVED lines=43> */
.L_x_20908:
[----:B------:R-:W-:Y:S01]  /*1020*/  I2FP.F32.U32 R17, R17 ;  /* 0x0000001100117245 */ /* 0x000fe20000201000 */
[----:B------:R-:W-:Y:S01]  /*1030*/  UMOV UR4, UR6 ;  /* 0x0000000600047c82 */ /* 0x000fe20008000000 */
[----:B------:R-:W-:Y:S01]  /*1040*/  ISETP.NE.AND P0, PT, R19, 0x1, PT ;  /* 0x000000011300780c */ /* 0x000fe20003f05270 */
[----:B------:R-:W-:Y:S01]  /*1050*/  HFMA2 R20, -RZ, RZ, 0, 1.1920928955078125e-07 ;  /* 0x00000002ff147431 */ /* 0x000fe200000001ff */
[----:B------:R-:W-:Y:S01]  /*1060*/  LOP3.LUT R9, R9, 0xfffffff7, RZ, 0xc0, !PT ;  /* 0xfffffff709097812 */ /* 0x000fe200078ec0ff */
[----:B------:R-:W-:Y:S01]  /*1070*/  FFMA.FTZ R17, R17, R144, 1.1641532182693481445e-10 ;  /* 0x2f00000011117423 */ /* 0x000fe20000010090 */
[----:B------:R-:W-:-:S04]  /*1080*/  IMAD.MOV.U32 R18, RZ, RZ, R8 ;  /* 0x000000ffff127224 */ /* 0x000fc800078e0008 */
[----:B------:R-:W-:Y:S01]  /*1090*/  FSETP.LE.FTZ.AND P2, PT, R17, UR4, PT ;  /* 0x0000000411007c0b */ /* 0x000fe2000bf53000 */
[----:B-----5:R-:W-:-:S12]  /*10a0*/  HADD2.F32 R17, -RZ, R12.H0_H0 ;  /* 0x2000000cff117230 */ /* 0x020fd80000004100 */
        /* <DEDUP_REMOVED lines=10> */
.L_x_20912:
        /* <DEDUP_REMOVED lines=12> */
.L_x_20913:
        /* <DEDUP_REMOVED lines=43> */
.L_x_20911:
[----:B------:R-:W-:Y:S01]  /*14c0*/  I2FP.F32.U32 R19, R18 ;  /* 0x0000001200137245 */ /* 0x000fe20000201000 */
[----:B------:R-:W-:Y:S01]  /*14d0*/  HADD2.F32 R12, -RZ, R12.H1_H1 ;  /* 0x3000000cff0c7230 */ /* 0x000fe20000004100 */
        /* <DEDUP_REMOVED lines=16> */
.L_x_20915:
        /* <DEDUP_REMOVED lines=12> */
.L_x_20916:
        /* <DEDUP_REMOVED lines=43> */
.L_x_20914:
[----:B------:R-:W-:Y:S01]  /*1950*/  I2FP.F32.U32 R19, R18 ;  /* 0x0000001200137245 */ /* 0x000fe20000201000 */
[----:B------:R-:W-:Y:S01]  /*1960*/  HADD2.F32 R18, -RZ, R13.H0_H0 ;  /* 0x2000000dff127230 */ /* 0x000fe20000004100 */
[----:B------:R-:W-:Y:S01]  /*1970*/  ISETP.NE.AND P0, PT, R21, 0x1, PT ;  /* 0x000000011500780c */ /* 0x000fe20003f05270 */
[----:B------:R-:W-:Y:S01]  /*1980*/  IMAD.MOV.U32 R20, RZ, RZ, 0x2 ;  /* 0x00000002ff147424 */ /* 0x000fe200078e00ff */
        /* <DEDUP_REMOVED lines=14> */
.L_x_20918:
        /* <DEDUP_REMOVED lines=12> */
.L_x_20919:
        /* <DEDUP_REMOVED lines=43> */
.L_x_20917:
[----:B------:R-:W-:Y:S01]  /*1de0*/  ISETP.NE.AND P0, PT, R20, 0x1, PT ;  /* 0x000000011400780c */ /* 0x000fe20003f05270 */
[----:B------:R-:W-:Y:S01]  /*1df0*/  HFMA2 R21, -RZ, RZ, 0, 1.1920928955078125e-07 ;  /* 0x00000002ff157431 */ /* 0x000fe200000001ff */
[----:B------:R-:W-:Y:S01]  /*1e00*/  I2FP.F32.U32 R19, R19 ;  /* 0x0000001300137245 */ /* 0x000fe20000201000 */
[----:B------:R-:W-:-:S04]  /*1e10*/  HADD2.F32 R13, -RZ, R13.H1_H1 ;  /* 0x3000000dff0d7230 */ /* 0x000fc80000004100 */
        /* <DEDUP_REMOVED lines=12> */
.L_x_20921:
        /* <DEDUP_REMOVED lines=12> */
.L_x_20922:
        /* <DEDUP_REMOVED lines=43> */
.L_x_20920:
[----:B------:R-:W-:Y:S01]  /*2250*/  ISETP.NE.AND P0, PT, R21, 0x1, PT ;  /* 0x000000011500780c */ /* 0x000fe20003f05270 */
[----:B------:R-:W-:Y:S01]  /*2260*/  IMAD.MOV.U32 R22, RZ, RZ, 0x2 ;  /* 0x00000002ff167424 */ /* 0x000fe200078e00ff */
[----:B------:R-:W-:Y:S02]  /*2270*/  I2FP.F32.U32 R19, R19 ;  /* 0x0000001300137245 */ /* 0x000fe40000201000 */
[----:B------:R-:W-:-:S03]  /*2280*/  MOV R20, R8 ;  /* 0x0000000800147202 */ /* 0x000fc60000000f00 */
        /* <DEDUP_REMOVED lines=12> */
.L_x_20924:
        /* <DEDUP_REMOVED lines=12> */
.L_x_20925:
        /* <DEDUP_REMOVED lines=43> */
.L_x_20923:
        /* <DEDUP_REMOVED lines=16> */
.L_x_20927:
        /* <DEDUP_REMOVED lines=12> */
.L_x_20928:
        /* <DEDUP_REMOVED lines=43> */
.L_x_20926:
        /* <DEDUP_REMOVED lines=16> */
.L_x_20930:
        /* <DEDUP_REMOVED lines=12> */
.L_x_20931:
        /* <DEDUP_REMOVED lines=43> */
.L_x_20929:
[----:B------:R-:W-:Y:S01]  /*2fa0*/  UMOV UR5, UR7 ;  /* 0x0000000700057c82 */ /* 0x000fe20008000000 */
[----:B------:R-:W-:Y:S01]  /*2fb0*/  HADD2.F32 R21, -RZ, R15.H1_H1 ;  /* 0x3000000fff157230 */ /* 0x000fe20000004100 */
[----:B------:R-:W-:Y:S01]  /*2fc0*/  P2R R22, PR, RZ, 0x2 ;  /* 0x00000002ff167803 */ /* 0x000fe20000000000 */
[----:B------:R-:W-:Y:S01]  /*2fd0*/  FMUL.FTZ R18, R18, UR5 ;  /* 0x0000000512127c20 */ /* 0x000fe20008410000 */
[----:B------:R-:W-:Y:S01]  /*2fe0*/  I2FP.F32.U32 R15, R20 ;  /* 0x00000014000f7245 */ /* 0x000fe20000201000 */
[----:B------:R-:W-:Y:S01]  /*2ff0*/  FMUL.FTZ R17, R17, UR5 ;  /* 0x0000000511117c20 */ /* 0x000fe20008410000 */
        /* <DEDUP_REMOVED lines=12> */
[----:B------:R-:W-:Y:S02]  /*30c0*/  LOP3.LUT P6, RZ, R9, 0x4, RZ, 0xc0, !PT ;  /* 0x0000000409ff7812 */ /* 0x000fe400078cc0ff */
        /* <DEDUP_REMOVED lines=16> */
[----:B------:R-:W-:Y:S09]  /*31d0*/  BRA `(.L_x_20932) ;  /* 0x0000004800d07947 */ /* 0x000ff20003800000 */
.L_x_20907:
        /* <DEDUP_REMOVED lines=15> */
.L_x_20934:
        /* <DEDUP_REMOVED lines=12> */
.L_x_20935:
        /* <DEDUP_REMOVED lines=42> */
.L_x_20933:
[----:B------:R-:W-:Y:S01]  /*3630*/  I2FP.F32.U32 R11, R10 ;  /* 0x0000000a000b7245 */ /* 0x000fe20000201000 */
[----:B------:R-:W-:Y:S01]  /*3640*/  UMOV UR4, UR6 ;  /* 0x0000000600047c82 */ /* 0x000fe20008000000 */
[----:B------:R-:W-:Y:S01]  /*3650*/  ISETP.NE.AND P0, PT, R18, 0x1, PT ;  /* 0x000000011200780c */ /* 0x000fe20003f05270 */
[----:B-----5:R-:W-:Y:S01]  /*3660*/  HADD2.F32 R17, -RZ, R12.H0_H0 ;  /* 0x2000000cff117230 */ /* 0x020fe20000004100 */
[----:B------:R-:W-:Y:S01]  /*3670*/  UMOV UR5, UR7 ;  /* 0x0000000700057c82 */ /* 0x000fe20008000000 */
[----:B------:R-:W-:Y:S01]  /*3680*/  FFMA.FTZ R11, R11, R144, 1.1641532182693481445e-10 ;  /* 0x2f0000000b0b7423 */ /* 0x000fe20000010090 */
[----:B------:R-:W-:Y:S01]  /*3690*/  LOP3.LUT R9, R9, 0xfffffff7, RZ, 0xc0, !PT ;  /* 0xfffffff709097812 */ /* 0x000fe200078ec0ff */
[----:B------:R-:W-:Y:S02]  /*36a0*/  HFMA2 R19, -RZ, RZ, 0, 1.1920928955078125e-07 ;  /* 0x00000002ff137431 */ /* 0x000fe400000001ff */
[----:B------:R-:W-:Y:S01]  /*36b0*/  FMUL.FTZ R17, R17, UR5 ;  /* 0x0000000511117c20 */ /* 0x000fe20008410000 */
[----:B------:R-:W-:Y:S01]  /*36c0*/  IMAD.MOV.U32 R10, RZ, RZ, R8 ;  /* 0x000000ffff0a7224 */ /* 0x000fe200078e0008 */
        /* <DEDUP_REMOVED lines=11> */
.L_x_20937:
        /* <DEDUP_REMOVED lines=12> */
.L_x_20938:
        /* <DEDUP_REMOVED lines=43> */
.L_x_20936:
[----:B------:R-:W-:Y:S01]  /*3af0*/  I2FP.F32.U32 R11, R10 ;  /* 0x0000000a000b7245 */ /* 0x000fe20000201000 */
[----:B------:R-:W-:Y:S01]  /*3b00*/  HADD2.F32 R10, -RZ, R72.H0_H0 ;  /* 0x20000048ff0a7230 */ /* 0x000fe20000004100 */
[----:B------:R-:W-:-:S03]  /*3b10*/  ISETP.NE.AND P2, PT, R19, 0x1, PT ;  /* 0x000000011300780c */ /* 0x000fc60003f45270 */
[----:B------:R-:W-:Y:S01]  /*3b20*/  FFMA.FTZ R11, R11, R144, 1.1641532182693481445e-10 ;  /* 0x2f0000000b0b7423 */ /* 0x000fe20000010090 */
[----:B------:R-:W-:-:S04]  /*3b30*/  FMUL.FTZ R10, R10, UR5 ;  /* 0x000000050a0a7c20 */ /* 0x000fc80008410000 */
[----:B------:R-:W-:Y:S02]  /*3b40*/  FSETP.GTU.FTZ.AND P0, PT, R11, UR4, PT ;  /* 0x000000040b007c0b */ /* 0x000fe4000bf1c000 */
[----:B------:R-:W-:Y:S01]  /*3b50*/  FSEL R11, R17, RZ, P3 ;  /* 0x000000ff110b7208 */ /* 0x000fe20001800000 */
[----:B------:R-:W-:Y:S01]  /*3b60*/  IMAD.MOV.U32 R17, RZ, RZ, 0x2 ;  /* 0x00000002ff117424 */ /* 0x000fe200078e00ff */
        /* <DEDUP_REMOVED lines=14> */
.L_x_20940:
        /* <DEDUP_REMOVED lines=12> */
.L_x_20941:
        /* <DEDUP_REMOVED lines=43> */
.L_x_20939:
[----:B------:R-:W-:Y:S01]  /*3fc0*/  I2FP.F32.U32 R11, R11 ;  /* 0x0000000b000b7245 */ /* 0x000fe20000201000 */
[----:B------:R-:W-:Y:S01]  /*3fd0*/  HADD2.F32 R57, -RZ, R12.H1_H1 ;  /* 0x3000000cff397230 */ /* 0x000fe20000004100 */
        /* <DEDUP_REMOVED lines=17> */
.L_x_20943:
        /* <DEDUP_REMOVED lines=12> */
.L_x_20944:
        /* <DEDUP_REMOVED lines=43> */
.L_x_20942:
[----:B------:R-:W-:Y:S01]  /*4460*/  I2FP.F32.U32 R11, R11 ;  /* 0x0000000b000b7245 */ /* 0x000fe20000201000 */
[----:B------:R-:W-:Y:S01]  /*4470*/  HADD2.F32 R12, -RZ, R72.H1_H1 ;  /* 0x30000048ff0c7230 */ /* 0x000fe20000004100 */
        /* <DEDUP_REMOVED lines=20> */
.L_x_20946:
        /* <DEDUP_REMOVED lines=12> */
.L_x_20947:
        /* <DEDUP_REMOVED lines=43> */
.L_x_20945:
[----:B------:R-:W-:Y:S01]  /*4930*/  I2FP.F32.U32 R17, R12 ;  /* 0x0000000c00117245 */ /* 0x000fe20000201000 */
[----:B------:R-:W-:Y:S01]  /*4940*/  HADD2.F32 R24, -RZ, R13.H0_H0 ;  /* 0x2000000dff187230 */ /* 0x000fe20000004100 */
        /* <DEDUP_REMOVED lines=17> */
.L_x_20949:
        /* <DEDUP_REMOVED lines=12> */
.L_x_20950:
        /* <DEDUP_REMOVED lines=43> */
.L_x_20948:
[----:B------:R-:W-:Y:S01]  /*4dd0*/  I2FP.F32.U32 R17, R12 ;  /* 0x0000000c00117245 */ /* 0x000fe20000201000 */
[----:B------:R-:W-:Y:S01]  /*4de0*/  HADD2.F32 R12, -RZ, R73.H0_H0 ;  /* 0x20000049ff0c7230 */ /* 0x000fe20000004100 */
        /* <DEDUP_REMOVED lines=20> */
.L_x_20952:
        /* <DEDUP_REMOVED lines=12> */
.L_x_20953:
        /* <DEDUP_REMOVED lines=43> */
.L_x_20951:
[----:B------:R-:W-:Y:S01]  /*52a0*/  ISETP.NE.AND P0, PT, R19, 0x1, PT ;  /* 0x000000011300780c */ /* 0x000fe20003f05270 */
[----:B------:R-:W-:Y:S01]  /*52b0*/  HADD2.F32 R59, -RZ, R13.H1_H1 ;  /* 0x3000000dff3b7230 */ /* 0x000fe20000004100 */
[----:B------:R-:W-:Y:S01]  /*52c0*/  I2FP.F32.U32 R17, R12 ;  /* 0x0000000c00117245 */ /* 0x000fe20000201000 */
[----:B------:R-:W-:-:S03]  /*52d0*/  IMAD.MOV.U32 R12, RZ, RZ, R8 ;  /* 0x000000ffff0c7224 */ /* 0x000fc600078e0008 */
[----:B------:R-:W-:Y:S01]  /*52e0*/  FMUL.FTZ R59, R59, UR5 ;  /* 0x000000053b3b7c20 */ /* 0x000fe20008410000 */
[----:B------:R-:W-:-:S05]  /*52f0*/  FFMA.FTZ R17, R17, R144, 1.1641532182693481445e-10 ;  /* 0x2f00000011117423 */ /* 0x000fca0000010090 */
[----:B------:R-:W-:Y:S01]  /*5300*/  FSETP.LE.FTZ.AND P2, PT, R17, UR4, PT ;  /* 0x0000000411007c0b */ /* 0x000fe2000bf53000 */
        /* <DEDUP_REMOVED lines=10> */
.L_x_20955:
        /* <DEDUP_REMOVED lines=12> */
.L_x_20956:
        /* <DEDUP_REMOVED lines=43> */
.L_x_20954:
[----:B------:R-:W-:Y:S01]  /*5720*/  I2FP.F32.U32 R13, R12 ;  /* 0x0000000c000d7245 */ /* 0x000fe20000201000 */
[----:B------:R-:W-:Y:S01]  /*5730*/  HADD2.F32 R12, -RZ, R73.H1_H1 ;  /* 0x30000049ff0c7230 */ /* 0x000fe20000004100 */
        /* <DEDUP_REMOVED lines=20> */
.L_x_20958:
        /* <DEDUP_REMOVED lines=12> */
.L_x_20959:
        /* <DEDUP_REMOVED lines=43> */
.L_x_20957:
        /* <DEDUP_REMOVED lines=17> */
.L_x_20961:
        /* <DEDUP_REMOVED lines=12> */
.L_x_20962:
        /* <DEDUP_REMOVED lines=43> */
.L_x_20960:
[----:B------:R-:W-:Y:S01]  /*6070*/  I2FP.F32.U32 R13, R12 ;  /* 0x0000000c000d7245 */ /* 0x000fe20000201000 */
[----:B------:R-:W-:-:S04]  /*6080*/  HADD2.F32 R12, -RZ, R74.H0_H0 ;  /* 0x2000004aff0c7230 */ /* 0x000fc80000004100 */
[----:B------:R-:W-:Y:S01]  /*6090*/  FFMA.FTZ R13, R13, R144, 1.1641532182693481445e-10 ;  /* 0x2f0000000d0d7423 */ /* 0x000fe20000010090 */
[----:B------:R-:W-:-:S04]  /*60a0*/  FMUL.FTZ R12, R12, UR5 ;  /* 0x000000050c0c7c20 */ /* 0x000fc80008410000 */
[----:B------:R-:W-:Y:S02]  /*60b0*/  FSETP.GTU.FTZ.AND P0, PT, R13, UR4, PT ;  /* 0x000000040d007c0b */ /* 0x000fe4000bf1c000 */
[----:B------:R-:W-:Y:S01]  /*60c0*/  FSEL R13, R17, RZ, P3 ;  /* 0x000000ff110d7208 */ /* 0x000fe20001800000 */
[----:B------:R-:W-:Y:S01]  /*60d0*/  HFMA2 R17, -RZ, RZ, 0, 1.1920928955078125e-07 ;  /* 0x00000002ff117431 */ /* 0x000fe200000001ff */
        /* <DEDUP_REMOVED lines=15> */
.L_x_20964:
        /* <DEDUP_REMOVED lines=12> */
.L_x_20965:
        /* <DEDUP_REMOVED lines=43> */
.L_x_20963:
        /* <DEDUP_REMOVED lines=17> */
.L_x_20967:
        /* <DEDUP_REMOVED lines=12> */
.L_x_20968:
        /* <DEDUP_REMOVED lines=43> */
.L_x_20966:
        /* <DEDUP_REMOVED lines=22> */
.L_x_20970:
        /* <DEDUP_REMOVED lines=12> */
.L_x_20971:
        /* <DEDUP_REMOVED lines=43> */
.L_x_20969:
        /* <DEDUP_REMOVED lines=17> */
.L_x_20973:
        /* <DEDUP_REMOVED lines=12> */
.L_x_20974:
        /* <DEDUP_REMOVED lines=43> */
.L_x_20972:
[----:B------:R-:W-:Y:S01]  /*7310*/  I2FP.F32.U32 R13, R12 ;  /* 0x0000000c000d7245 */ /* 0x000fe20000201000 */
[----:B------:R-:W-:Y:S02]  /*7320*/  HADD2.F32 R12, -RZ, R75.H0_H0 ;  /* 0x2000004bff0c7230 */ /* 0x000fe40000004100 */
        /* <DEDUP_REMOVED lines=20> */
.L_x_20976:
        /* <DEDUP_REMOVED lines=12> */
.L_x_20977:
        /* <DEDUP_REMOVED lines=43> */
.L_x_20975:
[----:B------:R-:W-:Y:S01]  /*77e0*/  ISETP.NE.AND P6, PT, R17, 0x1, PT ;  /* 0x000000011100780c */ /* 0x000fe20003fc5270 */
[----:B------:R-:W-:Y:S01]  /*77f0*/  IMAD.MOV.U32 R28, RZ, RZ, 0x2 ;  /* 0x00000002ff1c7424 */ /* 0x000fe200078e00ff */
[----:B------:R-:W-:Y:S01]  /*7800*/  I2FP.F32.U32 R13, R12 ;  /* 0x0000000c000d7245 */ /* 0x000fe20000201000 */
[----:B------:R-:W-:Y:S02]  /*7810*/  HADD2.F32 R12, -RZ, R15.H1_H1 ;  /* 0x3000000fff0c7230 */ /* 0x000fe40000004100 */
        /* <DEDUP_REMOVED lines=13> */
.L_x_20979:
        /* <DEDUP_REMOVED lines=14> */
.L_x_20980:
        /* <DEDUP_REMOVED lines=43> */
.L_x_20978:
        /* <DEDUP_REMOVED lines=10> */
.L_x_20932:
[----:B------:R-:W0:Y:S01]  /*7d20*/  LDC.64 R156, c[0x0][0x3a8] ;  /* 0x0000ea00ff9c7b82 */ /* 0x000e220000000a00 */
[----:B------:R-:W-:Y:S02]  /*7d30*/  SEL R25, RZ, 0x100, !P0 ;  /* 0x00000100ff197807 */ /* 0x000fe40004000000 */
[----:B------:R-:W-:Y:S02]  /*7d40*/  ISETP.NE.U32.AND P0, PT, RZ, UR12, PT ;  /* 0x0000000cff007c0c */ /* 0x000fe4000bf05070 */
[----:B------:R-:W-:Y:S02]  /*7d50*/  SEL R15, RZ, 0x1000000, !P5 ;  /* 0x01000000ff0f7807 */ /* 0x000fe40006800000 */
[----:B------:R-:W-:Y:S01]  /*7d60*/  SEL R22, RZ, 0x10000, !P4 ;  /* 0x00010000ff167807 */ /* 0x000fe20006000000 */
[----:B------:R-:W1:Y:S01]  /*7d70*/  LDC.64 R154, c[0x0][0x3b0] ;  /* 0x0000ec00ff9a7b82 */ /* 0x000e620000000a00 */
[C---:B------:R-:W-:Y:S02]  /*7d80*/  LOP3.LUT P5, RZ, R9.reuse, 0x4, RZ, 0xc0, !PT ;  /* 0x0000000409ff7812 */ /* 0x040fe400078ac0ff */
[----:B------:R-:W-:-:S02]  /*7d90*/  LOP3.LUT P4, RZ, R9, 0x2, RZ, 0xc0, !PT ;  /* 0x0000000209ff7812 */ /* 0x000fc4000788c0ff */
[----:B------:R-:W-:Y:S02]  /*7da0*/  ISETP.NE.AND.EX P0, PT, RZ, UR13, PT, P0 ;  /* 0x0000000dff007c0c */ /* 0x000fe4000bf05300 */
[----:B------:R-:W-:Y:S01]  /*7db0*/  SEL R14, RZ, 0x1000000, !P2 ;  /* 0x01000000ff0e7807 */ /* 0x000fe20005000000 */
[----:B------:R-:W2:Y:S01]  /*7dc0*/  @P1 LDC.64 R18, c[0x0][0x3a0] ;  /* 0x0000e800ff121b82 */ /* 0x000ea20000000a00 */
[----:B------:R-:W-:Y:S02]  /*7dd0*/  SEL R13, RZ, 0x10000, !P4 ;  /* 0x00010000ff0d7807 */ /* 0x000fe40006000000 */
[----:B------:R-:W-:Y:S02]  /*7de0*/  SEL R12, RZ, 0x100, !P5 ;  /* 0x00000100ff0c7807 */ /* 0x000fe40006800000 */
[----:B------:R-:W-:Y:S02]  /*7df0*/  LOP3.LUT P6, RZ, R9, 0x8, RZ, 0xc0, !PT ;  /* 0x0000000809ff7812 */ /* 0x000fe400078cc0ff */
[----:B------:R-:W-:-:S02]  /*7e00*/  LOP3.LUT R25, R25, R15, R22, 0xfe, !PT ;  /* 0x0000000f19197212 */ /* 0x000fc400078efe16 */
[----:B------:R-:W-:Y:S01]  /*7e10*/  LOP3.LUT R12, R12, R14, R13, 0xfe, !PT ;  /* 0x0000000e0c0c7212 */ /* 0x000fe200078efe0d */
[C---:B0-----:R-:W-:Y:S01]  /*7e20*/  IMAD.WIDE.U32 R14, R148.reuse, 0x20, R156 ;  /* 0x00000020940e7825 */ /* 0x041fe200078e009c */
[----:B------:R-:W-:Y:S01]  /*7e30*/  SEL R24, RZ, 0x1, !P3 ;  /* 0x00000001ff187807 */ /* 0x000fe20005800000 */
[----:B------:R-:W0:Y:S01]  /*7e40*/  @P0 LDC.64 R20, c[0x0][0x398] ;  /* 0x0000e600ff140b82 */ /* 0x000e220000000a00 */
[----:B------:R-:W-:Y:S02]  /*7e50*/  SEL R13, RZ, 0x1, !P6 ;  /* 0x00000001ff0d7807 */ /* 0x000fe40007000000 */
[----:B------:R-:W-:Y:S01]  /*7e60*/  LOP3.LUT R25, R25, R24, RZ, 0xfc, !PT ;  /* 0x0000001819197212 */ /* 0x000fe200078efcff */
[----:B-1----:R-:W-:Y:S01]  /*7e70*/  IMAD.WIDE.U32 R22, R148, 0x8, R154 ;  /* 0x0000000894167825 */ /* 0x002fe200078e009a */
[----:B------:R-:W-:Y:S01]  /*7e80*/  LOP3.LUT R24, R12, R13, RZ, 0xfc, !PT ;  /* 0x0000000d0c187212 */ /* 0x000fe200078efcff */
[----:B------:R1:W-:Y:S01]  /*7e90*/  STG.E.128 desc[UR8][R14.64], R56 ;  /* 0x000000380e007986 */ /* 0x0003e2000c101d08 */
[----:B------:R-:W-:-:S03]  /*7ea0*/  IADD3 R147, PT, PT, R148, 0x80, RZ ;  /* 0x0000008094937810 */ /* 0x000fc60007ffe0ff */
[----:B------:R1:W-:Y:S02]  /*7eb0*/  STG.E.128 desc[UR8][R14.64+0x10], R60 ;  /* 0x0000103c0e007986 */ /* 0x0003e4000c101d08 */
[C---:B------:R-:W-:Y:S02]  /*7ec0*/  IMAD.WIDE.U32 R12, R147.reuse, 0x10, R132 ;  /* 0x00000010930c7825 */ /* 0x040fe400078e0084 */
[----:B------:R1:W-:Y:S02]  /*7ed0*/  STG.E.64 desc[UR8][R22.64], R24 ;  /* 0x0000001816007986 */ /* 0x0003e4000c101b08 */
[----:B--2---:R-:W-:-:S04]  /*7ee0*/  @P1 IMAD.WIDE.U32 R18, R147, 0x20, R18 ;  /* 0x0000002093121825 */ /* 0x004fc800078e0012 */
[----:B0-----:R-:W-:Y:S01]  /*7ef0*/  @P0 IMAD.WIDE.U32 R20, R147, 0x10, R20 ;  /* 0x0000001093140825 */ /* 0x001fe200078e0014 */
        /* <DEDUP_REMOVED lines=21> */
.L_x_20981:
[----:B------:R1:W5:Y:S04]  /*8050*/  @P0 LDG.E.128 R72, desc[UR8][R20.64] ;  /* 0x0000000814480981 */ /* 0x000368000c1e1d00 */
[----:B------:R1:W5:Y:S04]  /*8060*/  @P1 LDG.E.128 R68, desc[UR8][R18.64] ;  /* 0x0000000812441981 */ /* 0x000368000c1e1d00 */
[----:B------:R1:W5:Y:S04]  /*8070*/  @P1 LDG.E.128 R64, desc[UR8][R18.64+0x10] ;  /* 0x0000100812401981 */ /* 0x000368000c1e1d00 */
[----:B0-----:R-:W5:Y:S01]  /*8080*/  LDG.E.128 R12, desc[UR8][R12.64] ;  /* 0x000000080c0c7981 */ /* 0x001f62000c1e1d00 */
        /* <DEDUP_REMOVED lines=16> */
.L_x_20984:
        /* <DEDUP_REMOVED lines=12> */
.L_x_20985:
        /* <DEDUP_REMOVED lines=42> */
.L_x_20983:
[----:B------:R-:W-:Y:S01]  /*84f0*/  I2FP.F32.U32 R11, R10 ;  /* 0x0000000a000b7245 */ /* 0x000fe20000201000 */
[----:B-----5:R-:W-:Y:S01]  /*8500*/  HADD2.F32 R10, -RZ, R12.H0_H0 ;  /* 0x2000000cff0a7230 */ /* 0x020fe20000004100 */
[----:B------:R-:W-:Y:S01]  /*8510*/  ISETP.NE.AND P2, PT, R17, 0x1, PT ;  /* 0x000000011100780c */ /* 0x000fe20003f45270 */
[----:B------:R-:W-:Y:S01]  /*8520*/  HFMA2 R19, -RZ, RZ, 0, 1.1920928955078125e-07 ;  /* 0x00000002ff137431 */ /* 0x000fe200000001ff */
        /* <DEDUP_REMOVED lines=15> */
.L_x_20987:
        /* <DEDUP_REMOVED lines=12> */
.L_x_20988:
        /* <DEDUP_REMOVED lines=43> */
.L_x_20986:
[----:B------:R-:W-:Y:S01]  /*8990*/  I2FP.F32.U32 R11, R11 ;  /* 0x0000000b000b7245 */ /* 0x000fe20000201000 */
[----:B------:R-:W-:Y:S01]  /*89a0*/  HADD2.F32 R16, -RZ, R72.H0_H0 ;  /* 0x20000048ff107230 */ /* 0x000fe20000004100 */
        /* <DEDUP_REMOVED lines=20> */
.L_x_20990:
        /* <DEDUP_REMOVED lines=12> */
.L_x_20991:
        /* <DEDUP_REMOVED lines=43> */
.L_x_20989:
[----:B------:R-:W-:Y:S01]  /*8e60*/  I2FP.F32.U32 R11, R11 ;  /* 0x0000000b000b7245 */ /* 0x000fe20000201000 */
[----:B------:R-:W-:Y:S01]  /*8e70*/  IMAD.MOV.U32 R19, RZ, RZ, 0x2 ;  /* 0x00000002ff137424 */ /* 0x000fe200078e00ff */
[----:B------:R-:W-:Y:S02]  /*8e80*/  ISETP.NE.AND P2, PT, R16, 0x1, PT ;  /* 0x000000011000780c */ /* 0x000fe40003f45270 */
[----:B------:R-:W-:Y:S01]  /*8e90*/  LOP3.LUT R9, R9, 0xfffffff7, RZ, 0xc0, !PT ;  /* 0xfffffff709097812 */ /* 0x000fe200078ec0ff */
[----:B------:R-:W-:-:S05]  /*8ea0*/  FFMA.FTZ R11, R11, R144, 1.1641532182693481445e-10 ;  /* 0x2f0000000b0b7423 */ /* 0x000fca0000010090 */
[----:B------:R-:W-:Y:S01]  /*8eb0*/  FSETP.LE.FTZ.AND P4, PT, R11, UR4, PT ;  /* 0x000000040b007c0b */ /* 0x000fe2000bf93000 */
[----:B------:R-:W-:Y:S02]  /*8ec0*/  HADD2.F32 R11, -RZ, R12.H1_H1 ;  /* 0x3000000cff0b7230 */ /* 0x000fe40000004100 */
[----:B------:R-:W-:-:S03]  /*8ed0*/  IMAD.MOV.U32 R12, RZ, RZ, R8 ;  /* 0x000000ffff0c7224 */ /* 0x000fc600078e0008 */
[----:B------:R-:W-:-:S07]  /*8ee0*/  FMUL.FTZ R11, R11, UR5 ;  /* 0x000000050b0b7c20 */ /* 0x000fce0008410000 */
        /* <DEDUP_REMOVED lines=10> */
.L_x_20993:
        /* <DEDUP_REMOVED lines=12> */
.L_x_20994:
        /* <DEDUP_REMOVED lines=43> */
.L_x_20992:
[----:B------:R-:W-:Y:S01]  /*9300*/  I2FP.F32.U32 R17, R12 ;  /* 0x0000000c00117245 */ /* 0x000fe20000201000 */
[----:B------:R-:W-:Y:S01]  /*9310*/  HADD2.F32 R12, -RZ, R72.H1_H1 ;  /* 0x30000048ff0c7230 */ /* 0x000fe20000004100 */
        /* <DEDUP_REMOVED lines=20> */
.L_x_20996:
        /* <DEDUP_REMOVED lines=12> */
.L_x_20997:
        /* <DEDUP_REMOVED lines=43> */
.L_x_20995:
        /* <DEDUP_REMOVED lines=19> */
.L_x_20999:
        /* <DEDUP_REMOVED lines=12> */
.L_x_21000:
        /* <DEDUP_REMOVED lines=43> */
.L_x_20998:
[----:B------:R-:W-:Y:S01]  /*9c70*/  I2FP.F32.U32 R17, R16 ;  /* 0x0000001000117245 */ /* 0x000fe20000201000 */
[----:B------:R-:W-:Y:S01]  /*9c80*/  HADD2.F32 R16, -RZ, R73.H0_H0 ;  /* 0x20000049ff107230 */ /* 0x000fe20000004100 */
[----:B------:R-:W-:-:S03]  /*9c90*/  ISETP.NE.AND P3, PT, R19, 0x1, PT ;  /* 0x000000011300780c */ /* 0x000fc60003f65270 */
[----:B------:R-:W-:Y:S01]  /*9ca0*/  FFMA.FTZ R17, R17, R144, 1.1641532182693481445e-10 ;  /* 0x2f00000011117423 */ /* 0x000fe20000010090 */
[----:B------:R-:W-:-:S04]  /*9cb0*/  FMUL.FTZ R16, R16, UR5 ;  /* 0x0000000510107c20 */ /* 0x000fc80008410000 */
[----:B------:R-:W-:Y:S02]  /*9cc0*/  FSETP.GTU.FTZ.AND P2, PT, R17, UR4, PT ;  /* 0x0000000411007c0b */ /* 0x000fe4000bf5c000 */
[----:B------:R-:W-:Y:S01]  /*9cd0*/  FSEL R17, R12, RZ, P4 ;  /* 0x000000ff0c117208 */ /* 0x000fe20002000000 */
[----:B------:R-:W-:Y:S01]  /*9ce0*/  IMAD.MOV.U32 R12, RZ, RZ, R8 ;  /* 0x000000ffff0c7224 */ /* 0x000fe200078e0008 */
[----:B------:R-:W-:Y:S01]  /*9cf0*/  FSEL R54, R16, RZ, !P2 ;  /* 0x000000ff10367208 */ /* 0x000fe20005000000 */
[----:B------:R-:W-:Y:S01]  /*9d00*/  IMAD.MOV.U32 R16, RZ, RZ, 0x2 ;  /* 0x00000002ff107424 */ /* 0x000fe200078e00ff */
        /* <DEDUP_REMOVED lines=12> */
.L_x_21002:
        /* <DEDUP_REMOVED lines=12> */
.L_x_21003:
        /* <DEDUP_REMOVED lines=43> */
.L_x_21001:
[----:B------:R-:W-:Y:S01]  /*a140*/  I2FP.F32.U32 R17, R12 ;  /* 0x0000000c00117245 */ /* 0x000fe20000201000 */
[----:B------:R-:W-:Y:S01]  /*a150*/  HADD2.F32 R12, -RZ, R13.H1_H1 ;  /* 0x3000000dff0c7230 */ /* 0x000fe20000004100 */
[----:B------:R-:W-:Y:S01]  /*a160*/  ISETP.NE.AND P2, PT, R16, 0x1, PT ;  /* 0x000000011000780c */ /* 0x000fe20003f45270 */
[----:B------:R-:W-:Y:S01]  /*a170*/  IMAD.MOV.U32 R13, RZ, RZ, R8 ;  /* 0x000000ffff0d7224 */ /* 0x000fe200078e0008 */
[----:B------:R-:W-:Y:S01]  /*a180*/  LOP3.LUT R9, R9, 0xfffffffd, RZ, 0xc0, !PT ;  /* 0xfffffffd09097812 */ /* 0x000fe200078ec0ff */
[----:B------:R-:W-:Y:S01]  /*a190*/  FFMA.FTZ R17, R17, R144, 1.1641532182693481445e-10 ;  /* 0x2f00000011117423 */ /* 0x000fe20000010090 */
[----:B------:R-:W-:-:S04]  /*a1a0*/  FMUL.FTZ R12, R12, UR5 ;  /* 0x000000050c0c7c20 */ /* 0x000fc80008410000 */
[----:B------:R-:W-:Y:S01]  /*a1b0*/  FSETP.LE.FTZ.AND P4, PT, R17, UR4, PT ;  /* 0x0000000411007c0b */ /* 0x000fe2000bf93000 */
        /* <DEDUP_REMOVED lines=11> */
.L_x_21005:
        /* <DEDUP_REMOVED lines=12> */
.L_x_21006:
        /* <DEDUP_REMOVED lines=43> */
.L_x_21004:
[----:B------:R-:W-:Y:S01]  /*a5e0*/  I2FP.F32.U32 R13, R13 ;  /* 0x0000000d000d7245 */ /* 0x000fe20000201000 */
[----:B------:R-:W-:Y:S01]  /*a5f0*/  HADD2.F32 R16, -RZ, R73.H1_H1 ;  /* 0x30000049ff107230 */ /* 0x000fe20000004100 */
[----:B------:R-:W-:-:S03]  /*a600*/  FSEL R12, R12, RZ, P4 ;  /* 0x000000ff0c0c7208 */ /* 0x000fc60002000000 */
[----:B------:R-:W-:Y:S01]  /*a610*/  FFMA.FTZ R13, R13, R144, 1.1641532182693481445e-10 ;  /* 0x2f0000000d0d7423 */ /* 0x000fe20000010090 */
[----:B------:R-:W-:-:S04]  /*a620*/  FMUL.FTZ R16, R16, UR5 ;  /* 0x0000000510107c20 */ /* 0x000fc80008410000 */
[----:B------:R-:W-:-:S04]  /*a630*/  FSETP.GTU.FTZ.AND P2, PT, R13, UR4, PT ;  /* 0x000000040d007c0b */ /* 0x000fc8000bf5c000 */
        /* <DEDUP_REMOVED lines=16> */
.L_x_21008:
        /* <DEDUP_REMOVED lines=12> */
.L_x_21009:
        /* <DEDUP_REMOVED lines=43> */
.L_x_21007:
[----:B------:R-:W-:Y:S01]  /*aab0*/  ISETP.NE.AND P3, PT, R16, 0x1, PT ;  /* 0x000000011000780c */ /* 0x000fe20003f65270 */
[----:B------:R-:W-:Y:S01]  /*aac0*/  IMAD.MOV.U32 R17, RZ, RZ, 0x2 ;  /* 0x00000002ff117424 */ /* 0x000fe200078e00ff */
[----:B------:R-:W-:Y:S01]  /*aad0*/  I2FP.F32.U32 R13, R12 ;  /* 0x0000000c000d7245 */ /* 0x000fe20000201000 */
[----:B------:R-:W-:-:S04]  /*aae0*/  HADD2.F32 R12, -RZ, R14.H0_H0 ;  /* 0x2000000eff0c7230 */ /* 0x000fc80000004100 */
        /* <DEDUP_REMOVED lines=13> */
.L_x_21011:
        /* <DEDUP_REMOVED lines=12> */
.L_x_21012:
        /* <DEDUP_REMOVED lines=43> */
.L_x_21010:
[----:B------:R-:W-:Y:S01]  /*af30*/  I2FP.F32.U32 R13, R13 ;  /* 0x0000000d000d7245 */ /* 0x000fe20000201000 */
[----:B------:R-:W-:-:S04]  /*af40*/  HADD2.F32 R16, -RZ, R74.H0_H0 ;  /* 0x2000004aff107230 */ /* 0x000fc80000004100 */
[----:B------:R-:W-:Y:S01]  /*af50*/  FFMA.FTZ R13, R13, R144, 1.1641532182693481445e-10 ;  /* 0x2f0000000d0d7423 */ /* 0x000fe20000010090 */
[----:B------:R-:W-:-:S04]  /*af60*/  FMUL.FTZ R16, R16, UR5 ;  /* 0x0000000510107c20 */ /* 0x000fc80008410000 */
[----:B------:R-:W-:Y:S02]  /*af70*/  FSETP.GTU.FTZ.AND P3, PT, R13, UR4, PT ;  /* 0x000000040d007c0b */ /* 0x000fe4000bf7c000 */
        /* <DEDUP_REMOVED lines=17> */
.L_x_21014:
        /* <DEDUP_REMOVED lines=12> */
.L_x_21015:
        /* <DEDUP_REMOVED lines=43> */
.L_x_21013:
[----:B------:R-:W-:Y:S01]  /*b400*/  ISETP.NE.AND P4, PT, R16, 0x1, PT ;  /* 0x000000011000780c */ /* 0x000fe20003f85270 */
[----:B------:R-:W-:Y:S01]  /*b410*/  IMAD.MOV.U32 R17, RZ, RZ, 0x2 ;  /* 0x00000002ff117424 */ /* 0x000fe200078e00ff */
[----:B------:R-:W-:Y:S01]  /*b420*/  I2FP.F32.U32 R13, R12 ;  /* 0x0000000c000d7245 */ /* 0x000fe20000201000 */
[----:B------:R-:W-:Y:S01]  /*b430*/  HADD2.F32 R12, -RZ, R14.H1_H1 ;  /* 0x3000000eff0c7230 */ /* 0x000fe20000004100 */
        /* <DEDUP_REMOVED lines=13> */
.L_x_21017:
        /* <DEDUP_REMOVED lines=12> */
.L_x_21018:
        /* <DEDUP_REMOVED lines=43> */
.L_x_21016:
        /* <DEDUP_REMOVED lines=22> */
.L_x_21020:
        /* <DEDUP_REMOVED lines=12> */
.L_x_21021:
        /* <DEDUP_REMOVED lines=43> */
.L_x_21019:
[----:B------:R-:W-:Y:S01]  /*bd50*/  ISETP.NE.AND P5, PT, R16, 0x1, PT ;  /* 0x000000011000780c */ /* 0x000fe20003fa5270 */
[----:B------:R-:W-:Y:S01]  /*bd60*/  HFMA2 R17, -RZ, RZ, 0, 1.1920928955078125e-07 ;  /* 0x00000002ff117431 */ /* 0x000fe200000001ff */
[----:B------:R-:W-:Y:S01]  /*bd70*/  I2FP.F32.U32 R13, R12 ;  /* 0x0000000c000d7245 */ /* 0x000fe20000201000 */
[----:B------:R-:W-:Y:S02]  /*bd80*/  HADD2.F32 R12, -RZ, R15.H0_H0 ;  /* 0x2000000fff0c7230 */ /* 0x000fe40000004100 */
        /* <DEDUP_REMOVED lines=13> */
.L_x_21023:
        /* <DEDUP_REMOVED lines=12> */
.L_x_21024:
        /* <DEDUP_REMOVED lines=43> */
.L_x_21022:
        /* <DEDUP_REMOVED lines=22> */
.L_x_21026:
        /* <DEDUP_REMOVED lines=12> */
.L_x_21027:
        /* <DEDUP_REMOVED lines=43> */
.L_x_21025:
        /* <DEDUP_REMOVED lines=17> */
.L_x_21029:
        /* <DEDUP_REMOVED lines=14> */
.L_x_21030:
        /* <DEDUP_REMOVED lines=43> */
.L_x_21028:
        /* <DEDUP_REMOVED lines=11> */
.L_x_20982:
        /* <DEDUP_REMOVED lines=15> */
.L_x_21033:
        /* <DEDUP_REMOVED lines=12> */
.L_x_21034:
        /* <DEDUP_REMOVED lines=43> */
.L_x_21032:
[----:B------:R-:W-:Y:S01]  /*d050*/  I2FP.F32.U32 R17, R17 ;  /* 0x0000001100117245 */ /* 0x000fe20000201000 */
[----:B-----5:R-:W-:Y:S01]  /*d060*/  HADD2.F32 R16, -RZ, R12.H0_H0 ;  /* 0x2000000cff107230 */ /* 0x020fe20000004100 */
        /* <DEDUP_REMOVED lines=16> */
.L_x_21036:
        /* <DEDUP_REMOVED lines=12> */
.L_x_21037:
        /* <DEDUP_REMOVED lines=43> */
.L_x_21035:
[----:B------:R-:W-:Y:S01]  /*d4e0*/  I2FP.F32.U32 R17, R17 ;  /* 0x0000001100117245 */ /* 0x000fe20000201000 */
[----:B------:R-:W-:Y:S01]  /*d4f0*/  HADD2.F32 R12, -RZ, R12.H1_H1 ;  /* 0x3000000cff0c7230 */ /* 0x000fe20000004100 */
        /* <DEDUP_REMOVED lines=16> */
.L_x_21039:
        /* <DEDUP_REMOVED lines=12> */
.L_x_21040:
        /* <DEDUP_REMOVED lines=43> */
.L_x_21038:
[----:B------:R-:W-:Y:S01]  /*d970*/  I2FP.F32.U32 R17, R17 ;  /* 0x0000001100117245 */ /* 0x000fe20000201000 */
[----:B------:R-:W-:Y:S01]  /*d980*/  HFMA2 R20, -RZ, RZ, 0, 1.1920928955078125e-07 ;  /* 0x00000002ff147431 */ /* 0x000fe200000001ff */
[----:B------:R-:W-:Y:S01]  /*d990*/  ISETP.NE.AND P2, PT, R21, 0x1, PT ;  /* 0x000000011500780c */ /* 0x000fe20003f45270 */
[----:B------:R-:W-:Y:S01]  /*d9a0*/  IMAD.MOV.U32 R19, RZ, RZ, R8 ;  /* 0x000000ffff137224 */ /* 0x000fe200078e0008 */
[----:B------:R-:W-:Y:S01]  /*d9b0*/  LOP3.LUT R9, R9, 0xfffffffb, RZ, 0xc0, !PT ;  /* 0xfffffffb09097812 */ /* 0x000fe200078ec0ff */
[----:B------:R-:W-:-:S05]  /*d9c0*/  FFMA.FTZ R17, R17, R144, 1.1641532182693481445e-10 ;  /* 0x2f00000011117423 */ /* 0x000fca0000010090 */
[----:B------:R-:W-:Y:S01]  /*d9d0*/  FSETP.LE.FTZ.AND P3, PT, R17, UR4, PT ;  /* 0x0000000411007c0b */ /* 0x000fe2000bf73000 */
[----:B------:R-:W-:-:S12]  /*d9e0*/  HADD2.F32 R17, -RZ, R13.H0_H0 ;  /* 0x2000000dff117230 */ /* 0x000fd80000004100 */
        /* <DEDUP_REMOVED lines=10> */
.L_x_21042:
        /* <DEDUP_REMOVED lines=12> */
.L_x_21043:
        /* <DEDUP_REMOVED lines=43> */
.L_x_21041:
[----:B------:R-:W-:Y:S01]  /*de00*/  I2FP.F32.U32 R19, R19 ;  /* 0x0000001300137245 */ /* 0x000fe20000201000 */
[----:B------:R-:W-:Y:S01]  /*de10*/  HADD2.F32 R13, -RZ, R13.H1_H1 ;  /* 0x3000000dff0d7230 */ /* 0x000fe20000004100 */
        /* <DEDUP_REMOVED lines=16> */
.L_x_21045:
        /* <DEDUP_REMOVED lines=12> */
.L_x_21046:
        /* <DEDUP_REMOVED lines=43> */
.L_x_21044:
[----:B------:R-:W-:Y:S01]  /*e290*/  ISETP.NE.AND P3, PT, R21, 0x1, PT ;  /* 0x000000011500780c */ /* 0x000fe20003f65270 */
[----:B------:R-:W-:Y:S01]  /*e2a0*/  IMAD.MOV.U32 R22, RZ, RZ, 0x2 ;  /* 0x00000002ff167424 */ /* 0x000fe200078e00ff */
[----:B------:R-:W-:-:S05]  /*e2b0*/  I2FP.F32.U32 R19, R19 ;  /* 0x0000001300137245 */ /* 0x000fca0000201000 */
[----:B------:R-:W-:Y:S01]  /*e2c0*/  FFMA.FTZ R20, R19, R144, 1.1641532182693481445e-10 ;  /* 0x2f00000013147423 */ /* 0x000fe20000010090 */
[----:B------:R-:W-:-:S04]  /*e2d0*/  HADD2.F32 R19, -RZ, R14.H0_H0 ;  /* 0x2000000eff137230 */ /* 0x000fc80000004100 */
        /* <DEDUP_REMOVED lines=11> */
.L_x_21048:
        /* <DEDUP_REMOVED lines=12> */
.L_x_21049:
        /* <DEDUP_REMOVED lines=43> */
.L_x_21047:
        /* <DEDUP_REMOVED lines=16> */
.L_x_21051:
        /* <DEDUP_REMOVED lines=12> */
.L_x_21052:
        /* <DEDUP_REMOVED lines=43> */
.L_x_21050:
        /* <DEDUP_REMOVED lines=16> */
.L_x_21054:
        /* <DEDUP_REMOVED lines=12> */
.L_x_21055:
        /* <DEDUP_REMOVED lines=43> */
.L_x_21053:
        /* <DEDUP_REMOVED lines=37> */
.L_x_21031:
        /* <DEDUP_REMOVED lines=28> */
[----:B------:R-:W-:Y:S01]  /*f3f0*/  IMAD.U32 R15, R140, 0x10000, RZ ;  /* 0x000100008c0f7824 */ /* 0x000fe200078e00ff */
[----:B------:R-:W0:Y:S01]  /*f400*/  LDC.64 R12, c[0x0][0x3b8] ;  /* 0x0000ee00ff0c7b82 */ /* 0x000e220000000a00 */
[----:B------:R-:W-:Y:S02]  /*f410*/  LOP3.LUT R14, R141, 0xffff, RZ, 0xc0, !PT ;  /* 0x0000ffff8d0e7812 */ /* 0x000fe400078ec0ff */
[----:B------:R-:W-:Y:S02]  /*f420*/  PRMT R19, R139, 0x7104, RZ ;  /* 0x000071048b137816 */ /* 0x000fe400000000ff */
[----:B------:R-:W-:Y:S02]  /*f430*/  LOP3.LUT R15, R15, 0xff0000, RZ, 0xc0, !PT ;  /* 0x00ff00000f0f7812 */ /* 0x000fe400078ec0ff */
[----:B-1----:R-:W-:Y:S02]  /*f440*/  LOP3.LUT R24, R136, 0xff, RZ, 0xc0, !PT ;  /* 0x000000ff88187812 */ /* 0x002fe400078ec0ff */
        /* <DEDUP_REMOVED lines=14> */
.L_x_21056:
[----:B------:R2:W5:Y:S04]  /*f530*/  @P0 LDG.E.128 R72, desc[UR8][R20.64] ;  /* 0x0000000814480981 */ /* 0x000568000c1e1d00 */
[----:B------:R2:W5:Y:S04]  /*f540*/  @P1 LDG.E.128 R68, desc[UR8][R22.64] ;  /* 0x0000000816441981 */ /* 0x000568000c1e1d00 */
[----:B------:R2:W5:Y:S04]  /*f550*/  @P1 LDG.E.128 R64, desc[UR8][R22.64+0x10] ;  /* 0x0000100816401981 */ /* 0x000568000c1e1d00 */
[----:B0-----:R2:W5:Y:S01]  /*f560*/  LDG.E.128 R12, desc[UR8][R16.64] ;  /* 0x00000008100c7981 */ /* 0x001562000c1e1d00 */
[----:B------:R-:W-:Y:S05]  /*f570*/  @!P0 BRA `(.L_x_21057) ;  /* 0x0000004800d48947 */ /* 0x000fea0003800000 */
[----:B------:R-:W-:Y:S01]  /*f580*/  ISETP.NE.AND P2, PT, R30, 0x1, PT ;  /* 0x000000011e00780c */ /* 0x000fe20003f45270 */
[----:B------:R-:W-:Y:S01]  /*f590*/  IMAD.MOV.U32 R10, RZ, RZ, R8 ;  /* 0x000000ffff0a7224 */ /* 0x000fe200078e0008 */
[----:B--2---:R-:W-:Y:S01]  /*f5a0*/  MOV R17, 0x2 ;  /* 0x0000000200117802 */ /* 0x004fe20000000f00 */
        /* <DEDUP_REMOVED lines=12> */
.L_x_21059:
        /* <DEDUP_REMOVED lines=12> */
.L_x_21060:
        /* <DEDUP_REMOVED lines=42> */
.L_x_21058:
[----:B------:R-:W-:Y:S01]  /*f9d0*/  I2FP.F32.U32 R11, R10 ;  /* 0x0000000a000b7245 */ /* 0x000fe20000201000 */
[----:B-----5:R-:W-:Y:S01]  /*f9e0*/  HADD2.F32 R10, -RZ, R12.H0_H0 ;  /* 0x2000000cff0a7230 */ /* 0x020fe20000004100 */
        /* <DEDUP_REMOVED lines=17> */
.L_x_21062:
        /* <DEDUP_REMOVED lines=12> */
.L_x_21063:
        /* <DEDUP_REMOVED lines=43> */
.L_x_21061:
        /* <DEDUP_REMOVED lines=22> */
.L_x_21065:
        /* <DEDUP_REMOVED lines=12> */
.L_x_21066:
        /* <DEDUP_REMOVED lines=43> */
.L_x_21064:
[----:B------:R-:W-:Y:S01]  /*10340*/  I2FP.F32.U32 R11, R11 ;  /* 0x0000000b000b7245 */ /* 0x000fe20000201000 */
[----:B------:R-:W-:Y:S01]  /*10350*/  IMAD.MOV.U32 R18, RZ, RZ, 0x2 ;  /* 0x00000002ff127424 */ /* 0x000fe200078e00ff */
[----:B------:R-:W-:Y:S02]  /*10360*/  ISETP.NE.AND P2, PT, R17, 0x1, PT ;  /* 0x000000011100780c */ /* 0x000fe40003f45270 */
[----:B------:R-:W-:Y:S01]  /*10370*/  LOP3.LUT R9, R9, 0xfffffff7, RZ, 0xc0, !PT ;  /* 0xfffffff709097812 */ /* 0x000fe200078ec0ff */
[----:B------:R-:W-:-:S05]  /*10380*/  FFMA.FTZ R11, R11, R144, 1.1641532182693481445e-10 ;  /* 0x2f0000000b0b7423 */ /* 0x000fca0000010090 */
[----:B------:R-:W-:Y:S01]  /*10390*/  FSETP.LE.FTZ.AND P4, PT, R11, UR4, PT ;  /* 0x000000040b007c0b */ /* 0x000fe2000bf93000 */
[----:B------:R-:W-:Y:S01]  /*103a0*/  HADD2.F32 R11, -RZ, R12.H1_H1 ;  /* 0x3000000cff0b7230 */ /* 0x000fe20000004100 */
[----:B------:R-:W-:-:S04]  /*103b0*/  MOV R12, R8 ;  /* 0x00000008000c7202 */ /* 0x000fc80000000f00 */
[----:B------:R-:W-:-:S07]  /*103c0*/  FMUL.FTZ R11, R11, UR5 ;  /* 0x000000050b0b7c20 */ /* 0x000fce0008410000 */
        /* <DEDUP_REMOVED lines=10> */
.L_x_21068:
        /* <DEDUP_REMOVED lines=12> */
.L_x_21069:
        /* <DEDUP_REMOVED lines=43> */
.L_x_21067:
[----:B------:R-:W-:Y:S01]  /*107e0*/  I2FP.F32.U32 R17, R12 ;  /* 0x0000000c00117245 */ /* 0x000fe20000201000 */
[----:B------:R-:W-:Y:S01]  /*107f0*/  HADD2.F32 R12, -RZ, R72.H1_H1 ;  /* 0x30000048ff0c7230 */ /* 0x000fe20000004100 */
        /* <DEDUP_REMOVED lines=20> */
.L_x_21071:
        /* <DEDUP_REMOVED lines=12> */
.L_x_21072:
        /* <DEDUP_REMOVED lines=43> */
.L_x_21070:
[----:B------:R-:W-:Y:S01]  /*10cb0*/  I2FP.F32.U32 R17, R12 ;  /* 0x0000000c00117245 */ /* 0x000fe20000201000 */
[----:B------:R-:W-:Y:S01]  /*10cc0*/  HADD2.F32 R12, -RZ, R13.H0_H0 ;  /* 0x2000000dff0c7230 */ /* 0x000fe20000004100 */
        /* <DEDUP_REMOVED lines=17> */
.L_x_21074:
        /* <DEDUP_REMOVED lines=12> */
.L_x_21075:
        /* <DEDUP_REMOVED lines=43> */
.L_x_21073:
        /* <DEDUP_REMOVED lines=22> */
.L_x_21077:
        /* <DEDUP_REMOVED lines=12> */
.L_x_21078:
        /* <DEDUP_REMOVED lines=43> */
.L_x_21076:
        /* <DEDUP_REMOVED lines=19> */
.L_x_21080:
        /* <DEDUP_REMOVED lines=12> */
.L_x_21081:
        /* <DEDUP_REMOVED lines=43> */
.L_x_21079:
[----:B------:R-:W-:Y:S01]  /*11ac0*/  I2FP.F32.U32 R13, R13 ;  /* 0x0000000d000d7245 */ /* 0x000fe20000201000 */
[----:B------:R-:W-:Y:S01]  /*11ad0*/  HADD2.F32 R17, -RZ, R73.H1_H1 ;  /* 0x30000049ff117230 */ /* 0x000fe20000004100 */
[----:B------:R-:W-:-:S03]  /*11ae0*/  FSEL R12, R12, RZ, P4 ;  /* 0x000000ff0c0c7208 */ /* 0x000fc60002000000 */
[----:B------:R-:W-:Y:S01]  /*11af0*/  FFMA.FTZ R13, R13, R144, 1.1641532182693481445e-10 ;  /* 0x2f0000000d0d7423 */ /* 0x000fe20000010090 */
[----:B------:R-:W-:-:S04]  /*11b00*/  FMUL.FTZ R17, R17, UR5 ;  /* 0x0000000511117c20 */ /* 0x000fc80008410000 */
[----:B------:R-:W-:-:S04]  /*11b10*/  FSETP.GTU.FTZ.AND P2, PT, R13, UR4, PT ;  /* 0x000000040d007c0b */ /* 0x000fc8000bf5c000 */
        /* <DEDUP_REMOVED lines=16> */
.L_x_21083:
        /* <DEDUP_REMOVED lines=12> */
.L_x_21084:
        /* <DEDUP_REMOVED lines=43> */
.L_x_21082:
[----:B------:R-:W-:Y:S01]  /*11f90*/  ISETP.NE.AND P3, PT, R17, 0x1, PT ;  /* 0x000000011100780c */ /* 0x000fe20003f65270 */
[----:B------:R-:W-:Y:S01]  /*11fa0*/  IMAD.MOV.U32 R18, RZ, RZ, 0x2 ;  /* 0x00000002ff127424 */ /* 0x000fe200078e00ff */
[----:B------:R-:W-:Y:S01]  /*11fb0*/  I2FP.F32.U32 R13, R12 ;  /* 0x0000000c000d7245 */ /* 0x000fe20000201000 */
[----:B------:R-:W-:-:S04]  /*11fc0*/  HADD2.F32 R12, -RZ, R14.H0_H0 ;  /* 0x2000000eff0c7230 */ /* 0x000fc80000004100 */
        /* <DEDUP_REMOVED lines=13> */
.L_x_21086:
        /* <DEDUP_REMOVED lines=12> */
.L_x_21087:
        /* <DEDUP_REMOVED lines=43> */
.L_x_21085:
        /* <DEDUP_REMOVED lines=22> */
.L_x_21089:
        /* <DEDUP_REMOVED lines=12> */
.L_x_21090:
        /* <DEDUP_REMOVED lines=43> */
.L_x_21088:
[----:B------:R-:W-:Y:S01]  /*128e0*/  ISETP.NE.AND P4, PT, R17, 0x1, PT ;  /* 0x000000011100780c */ /* 0x000fe20003f85270 */
[----:B------:R-:W-:Y:S01]  /*128f0*/  HFMA2 R18, -RZ, RZ, 0, 1.1920928955078125e-07 ;  /* 0x00000002ff127431 */ /* 0x000fe200000001ff */
        /* <DEDUP_REMOVED lines=15> */
.L_x_21092:
        /* <DEDUP_REMOVED lines=12> */
.L_x_21093:
        /* <DEDUP_REMOVED lines=43> */
.L_x_21091:
        /* <DEDUP_REMOVED lines=22> */
.L_x_21095:
        /* <DEDUP_REMOVED lines=12> */
.L_x_21096:
        /* <DEDUP_REMOVED lines=43> */
.L_x_21094:
[----:B------:R-:W-:Y:S01]  /*13230*/  ISETP.NE.AND P5, PT, R17, 0x1, PT ;  /* 0x000000011100780c */ /* 0x000fe20003fa5270 */
[----:B------:R-:W-:Y:S01]  /*13240*/  IMAD.MOV.U32 R18, RZ, RZ, 0x2 ;  /* 0x00000002ff127424 */ /* 0x000fe200078e00ff */
        /* <DEDUP_REMOVED lines=15> */
.L_x_21098:
        /* <DEDUP_REMOVED lines=12> */
.L_x_21099:
        /* <DEDUP_REMOVED lines=43> */
.L_x_21097:
[----:B------:R-:W-:Y:S01]  /*136b0*/  I2FP.F32.U32 R13, R14 ;  /* 0x0000000e000d7245 */ /* 0x000fe20000201000 */
[----:B------:R-:W-:Y:S02]  /*136c0*/  HADD2.F32 R14, -RZ, R75.H0_H0 ;  /* 0x2000004bff0e7230 */ /* 0x000fe40000004100 */
[----:B------:R-:W-:Y:S02]  /*136d0*/  HFMA2 R17, -RZ, RZ, 0, 1.1920928955078125e-07 ;  /* 0x00000002ff117431 */ /* 0x000fe400000001ff */
[----:B------:R-:W-:Y:S01]  /*136e0*/  FFMA.FTZ R13, R13, R144, 1.1641532182693481445e-10 ;  /* 0x2f0000000d0d7423 */ /* 0x000fe20000010090 */
[----:B------:R-:W-:-:S04]  /*136f0*/  FMUL.FTZ R14, R14, UR5 ;  /* 0x000000050e0e7c20 */ /* 0x000fc80008410000 */
[----:B------:R-:W-:Y:S02]  /*13700*/  FSETP.GTU.FTZ.AND P5, PT, R13, UR4, PT ;  /* 0x000000040d007c0b */ /* 0x000fe4000bfbc000 */
        /* <DEDUP_REMOVED lines=16> */
.L_x_21101:
        /* <DEDUP_REMOVED lines=12> */
.L_x_21102:
        /* <DEDUP_REMOVED lines=43> */
.L_x_21100:
[----:B------:R-:W-:Y:S01]  /*13b80*/  ISETP.NE.AND P6, PT, R17, 0x1, PT ;  /* 0x000000011100780c */ /* 0x000fe20003fc5270 */
[----:B-1----:R-:W-:Y:S01]  /*13b90*/  IMAD.MOV.U32 R28, RZ, RZ, 0x2 ;  /* 0x00000002ff1c7424 */ /* 0x002fe200078e00ff */
        /* <DEDUP_REMOVED lines=15> */
.L_x_21104:
        /* <DEDUP_REMOVED lines=14> */
.L_x_21105:
        /* <DEDUP_REMOVED lines=43> */
.L_x_21103:
        /* <DEDUP_REMOVED lines=11> */
.L_x_21057:
        /* <DEDUP_REMOVED lines=15> */
.L_x_21108:
        /* <DEDUP_REMOVED lines=12> */
.L_x_21109:
        /* <DEDUP_REMOVED lines=43> */
.L_x_21107:
[----:B------:R-:W-:Y:S01]  /*14530*/  I2FP.F32.U32 R17, R17 ;  /* 0x0000001100117245 */ /* 0x000fe20000201000 */
[----:B------:R-:W-:Y:S01]  /*14540*/  HFMA2 R20, -RZ, RZ, 0, 1.1920928955078125e-07 ;  /* 0x00000002ff147431 */ /* 0x000fe200000001ff */
[----:B------:R-:W-:Y:S01]  /*14550*/  ISETP.NE.AND P2, PT, R19, 0x1, PT ;  /* 0x000000011300780c */ /* 0x000fe20003f45270 */
[----:B------:R-:W-:Y:S01]  /*14560*/  IMAD.MOV.U32 R18, RZ, RZ, R8 ;  /* 0x000000ffff127224 */ /* 0x000fe200078e0008 */
[----:B------:R-:W-:Y:S01]  /*14570*/  LOP3.LUT R9, R9, 0xffffffef, RZ, 0xc0, !PT ;  /* 0xffffffef09097812 */ /* 0x000fe200078ec0ff */
[----:B------:R-:W-:-:S05]  /*14580*/  FFMA.FTZ R17, R17, R144, 1.1641532182693481445e-10 ;  /* 0x2f00000011117423 */ /* 0x000fca0000010090 */
        /* <DEDUP_REMOVED lines=12> */
.L_x_21111:
        /* <DEDUP_REMOVED lines=12> */
.L_x_21112:
        /* <DEDUP_REMOVED lines=43> */
.L_x_21110:
        /* <DEDUP_REMOVED lines=18> */
.L_x_21114:
        /* <DEDUP_REMOVED lines=12> */
.L_x_21115:
        /* <DEDUP_REMOVED lines=43> */
.L_x_21113:
        /* <DEDUP_REMOVED lines=18> */
.L_x_21117:
        /* <DEDUP_REMOVED lines=12> */
.L_x_21118:
[----:B------:R-:W-:Y:S01]  /*15030*/  IMAD.WIDE.U32 R20, R2, -0x326172a9, RZ ;  /* 0xcd9e8d5702147825 */ /* 0x000fe200078e00ff */
[----:B-1----:R-:W-:Y:S02]  /*15040*/  LOP3.LUT R24, R7, UR11, R5, 0x96, !PT ;  /* 0x0000000b07187c12 */ /* 0x002fe4000f8e9605 */
        /* <DEDUP_REMOVED lines=41> */
.L_x_21116:
[----:B------:R-:W-:Y:S01]  /*152e0*/  I2FP.F32.U32 R19, R19 ;  /* 0x0000001300137245 */ /* 0x000fe20000201000 */
[----:B------:R-:W-:Y:S01]  /*152f0*/  HFMA2 R21, -RZ, RZ, 0, 1.1920928955078125e-07 ;  /* 0x00000002ff157431 */ /* 0x000fe200000001ff */
[----:B------:R-:W-:Y:S01]  /*15300*/  ISETP.NE.AND P2, PT, R20, 0x1, PT ;  /* 0x000000011400780c */ /* 0x000fe20003f45270 */
[----:B------:R-:W-:Y:S01]  /*15310*/  HADD2.F32 R13, -RZ, R13.H1_H1 ;  /* 0x3000000dff0d7230 */ /* 0x000fe20000004100 */
        /* <DEDUP_REMOVED lines=14> */
.L_x_21120:
        /* <DEDUP_REMOVED lines=12> */
.L_x_21121:
        /* <DEDUP_REMOVED lines=43> */
.L_x_21119:
        /* <DEDUP_REMOVED lines=16> */
.L_x_21123:
        /* <DEDUP_REMOVED lines=12> */
.L_x_21124:
[----:B------:R-:W-:Y:S01]  /*15930*/  IMAD.WIDE.U32 R20, R2, -0x326172a9, RZ ;  /* 0xcd9e8d5702147825 */ /* 0x000fe200078e00ff */
[----:B-1----:R-:W-:-:S04]  /*15940*/  LOP3.LUT R24, R7, UR11, R5, 0x96, !PT ;  /* 0x0000000b07187c12 */ /* 0x002fc8000f8e9605 */
        /* <DEDUP_REMOVED lines=41> */
.L_x_21122:
        /* <DEDUP_REMOVED lines=16> */
.L_x_21126:
        /* <DEDUP_REMOVED lines=12> */
.L_x_21127:
        /* <DEDUP_REMOVED lines=43> */
.L_x_21125:
[----:B------:R-:W-:Y:S01]  /*16050*/  ISETP.NE.AND P5, PT, R23, 0x1, PT ;  /* 0x000000011700780c */ /* 0x000fe20003fa5270 */
[----:B-1----:R-:W-:Y:S01]  /*16060*/  HFMA2 R28, -RZ, RZ, 0, 1.1920928955078125e-07 ;  /* 0x00000002ff1c7431 */ /* 0x002fe200000001ff */
        /* <DEDUP_REMOVED lines=14> */
.L_x_21129:
        /* <DEDUP_REMOVED lines=12> */
.L_x_21130:
        /* <DEDUP_REMOVED lines=43> */
.L_x_21128:
        /* <DEDUP_REMOVED lines=37> */
.L_x_21106:
        /* <DEDUP_REMOVED lines=21> */
[C---:B0-----:R-:W-:Y:S01]  /*16860*/  @P0 IMAD.WIDE.U32 R18, R149.reuse, 0x10, R18 ;  /* 0x0000001095120825 */ /* 0x041fe200078e0012 */
        /* <DEDUP_REMOVED lines=26> */
.L_x_21131:
[----:B------:R1:W5:Y:S04]  /*16a10*/  @P0 LDG.E.128 R72, desc[UR8][R18.64] ;  /* 0x0000000812480981 */ /* 0x000368000c1e1d00 */
[----:B------:R1:W5:Y:S04]  /*16a20*/  @P1 LDG.E.128 R68, desc[UR8][R20.64] ;  /* 0x0000000814441981 */ /* 0x000368000c1e1d00 */
[----:B------:R1:W5:Y:S04]  /*16a30*/  @P1 LDG.E.128 R64, desc[UR8][R20.64+0x10] ;  /* 0x0000100814401981 */ /* 0x000368000c1e1d00 */
[----:B0-2---:R-:W5:Y:S01]  /*16a40*/  LDG.E.128 R12, desc[UR8][R12.64] ;  /* 0x000000080c0c7981 */ /* 0x005f62000c1e1d00 */
        /* <DEDUP_REMOVED lines=16> */
.L_x_21134:
        /* <DEDUP_REMOVED lines=12> */
.L_x_21135:
[----:B------:R-:W-:Y:S01]  /*16c10*/  IMAD.WIDE.U32 R10, R2, -0x326172a9, RZ ;  /* 0xcd9e8d57020a7825 */ /* 0x000fe200078e00ff */
[----:B-1----:R-:W-:-:S03]  /*16c20*/  LOP3.LUT R20, R7, UR11, R5, 0x96, !PT ;  /* 0x0000000b07147c12 */ /* 0x002fc6000f8e9605 */
        /* <DEDUP_REMOVED lines=40> */
.L_x_21133:
[----:B------:R-:W-:Y:S01]  /*16eb0*/  I2FP.F32.U32 R11, R10 ;  /* 0x0000000a000b7245 */ /* 0x000fe20000201000 */
[----:B-----5:R-:W-:Y:S01]  /*16ec0*/  HADD2.F32 R10, -RZ, R12.H0_H0 ;  /* 0x2000000cff0a7230 */ /* 0x020fe20000004100 */
[----:B------:R-:W-:Y:S01]  /*16ed0*/  ISETP.NE.AND P2, PT, R17, 0x1, PT ;  /* 0x000000011100780c */ /* 0x000fe20003f45270 */
[----:B-1----:R-:W-:Y:S01]  /*16ee0*/  IMAD.MOV.U32 R18, RZ, RZ, 0x2 ;  /* 0x00000002ff127424 */ /* 0x002fe200078e00ff */
        /* <DEDUP_REMOVED lines=15> */
.L_x_21137:
        /* <DEDUP_REMOVED lines=12> */
.L_x_21138:
        /* <DEDUP_REMOVED lines=43> */
.L_x_21136:
        /* <DEDUP_REMOVED lines=22> */
.L_x_21140:
        /* <DEDUP_REMOVED lines=12> */
.L_x_21141:
        /* <DEDUP_REMOVED lines=43> */
.L_x_21139:
[----:B------:R-:W-:Y:S01]  /*17820*/  I2FP.F32.U32 R11, R11 ;  /* 0x0000000b000b7245 */ /* 0x000fe20000201000 */
[----:B------:R-:W-:Y:S01]  /*17830*/  HFMA2 R18, -RZ, RZ, 0, 1.1920928955078125e-07 ;  /* 0x00000002ff127431 */ /* 0x000fe200000001ff */
        /* <DEDUP_REMOVED lines=17> */
.L_x_21143:
        /* <DEDUP_REMOVED lines=12> */
.L_x_21144:
        /* <DEDUP_REMOVED lines=43> */
.L_x_21142:
        /* <DEDUP_REMOVED lines=22> */
.L_x_21146:
        /* <DEDUP_REMOVED lines=12> */
.L_x_21147:
        /* <DEDUP_REMOVED lines=43> */
.L_x_21145:
[----:B------:R-:W-:Y:S01]  /*18190*/  I2FP.F32.U32 R17, R12 ;  /* 0x0000000c00117245 */ /* 0x000fe20000201000 */
[----:B------:R-:W-:Y:S01]  /*181a0*/  HADD2.F32 R12, -RZ, R13.H0_H0 ;  /* 0x2000000dff0c7230 */ /* 0x000fe20000004100 */
        /* <DEDUP_REMOVED lines=17> */
.L_x_21149:
        /* <DEDUP_REMOVED lines=12> */
.L_x_21150:
        /* <DEDUP_REMOVED lines=43> */
.L_x_21148:
        /* <DEDUP_REMOVED lines=9> */
[----:B------:R-:W-:Y:S01]  /*186c0*/  HFMA2 R16, -RZ, RZ, 0, 1.1920928955078125e-07 ;  /* 0x00000002ff107431 */ /* 0x000fe200000001ff */
        /* <DEDUP_REMOVED lines=12> */
.L_x_21152:
        /* <DEDUP_REMOVED lines=12> */
.L_x_21153:
        /* <DEDUP_REMOVED lines=43> */
.L_x_21151:
[----:B------:R-:W-:Y:S01]  /*18b00*/  I2FP.F32.U32 R17, R12 ;  /* 0x0000000c00117245 */ /* 0x000fe20000201000 */
[----:B------:R-:W-:Y:S01]  /*18b10*/  HADD2.F32 R12, -RZ, R13.H1_H1 ;  /* 0x3000000dff0c7230 */ /* 0x000fe20000004100 */
        /* <DEDUP_REMOVED lines=17> */
.L_x_21155:
        /* <DEDUP_REMOVED lines=12> */
.L_x_21156:
        /* <DEDUP_REMOVED lines=43> */
.L_x_21154:
        /* <DEDUP_REMOVED lines=22> */
.L_x_21158:
        /* <DEDUP_REMOVED lines=12> */
.L_x_21159:
        /* <DEDUP_REMOVED lines=43> */
.L_x_21157:
[----:B------:R-:W-:Y:S01]  /*19470*/  ISETP.NE.AND P3, PT, R16, 0x1, PT ;  /* 0x000000011000780c */ /* 0x000fe20003f65270 */
[----:B------:R-:W-:Y:S01]  /*19480*/  HFMA2 R17, -RZ, RZ, 0, 1.1920928955078125e-07 ;  /* 0x00000002ff117431 */ /* 0x000fe200000001ff */
        /* <DEDUP_REMOVED lines=15> */
.L_x_21161:
        /* <DEDUP_REMOVED lines=12> */
.L_x_21162:
        /* <DEDUP_REMOVED lines=43> */
.L_x_21160:
[----:B------:R-:W-:Y:S01]  /*198f0*/  I2FP.F32.U32 R13, R13 ;  /* 0x0000000d000d7245 */ /* 0x000fe20000201000 */
[----:B------:R-:W-:-:S04]  /*19900*/  HADD2.F32 R16, -RZ, R74.H0_H0 ;  /* 0x2000004aff107230 */ /* 0x000fc80000004100 */
        /* <DEDUP_REMOVED lines=20> */
.L_x_21164:
        /* <DEDUP_REMOVED lines=12> */
.L_x_21165:
        /* <DEDUP_REMOVED lines=43> */
.L_x_21163:
        /* <DEDUP_REMOVED lines=17> */
.L_x_21167:
        /* <DEDUP_REMOVED lines=12> */
.L_x_21168:
        /* <DEDUP_REMOVED lines=43> */
.L_x_21166:
[----:B------:R-:W-:Y:S01]  /*1a240*/  I2FP.F32.U32 R13, R14 ;  /* 0x0000000e000d7245 */ /* 0x000fe20000201000 */
[----:B------:R-:W-:Y:S01]  /*1a250*/  HADD2.F32 R14, -RZ, R74.H1_H1 ;  /* 0x3000004aff0e7230 */ /* 0x000fe20000004100 */
        /* <DEDUP_REMOVED lines=20> */
.L_x_21170:
        /* <DEDUP_REMOVED lines=12> */
.L_x_21171:
        /* <DEDUP_REMOVED lines=43> */
.L_x_21169:
[----:B------:R-:W-:Y:S01]  /*1a710*/  ISETP.NE.AND P5, PT, R16, 0x1, PT ;  /* 0x000000011000780c */ /* 0x000fe20003fa5270 */
[----:B------:R-:W-:Y:S01]  /*1a720*/  IMAD.MOV.U32 R17, RZ, RZ, 0x2 ;  /* 0x00000002ff117424 */ /* 0x000fe200078e00ff */
[----:B------:R-:W-:Y:S01]  /*1a730*/  I2FP.F32.U32 R13, R12 ;  /* 0x0000000c000d7245 */ /* 0x000fe20000201000 */
[----:B------:R-:W-:Y:S01]  /*1a740*/  HADD2.F32 R12, -RZ, R15.H0_H0 ;  /* 0x2000000fff0c7230 */ /* 0x000fe20000004100 */
        /* <DEDUP_REMOVED lines=13> */
.L_x_21173:
        /* <DEDUP_REMOVED lines=12> */
.L_x_21174:
        /* <DEDUP_REMOVED lines=43> */
.L_x_21172:
[----:B------:R-:W-:Y:S01]  /*1ab90*/  I2FP.F32.U32 R13, R14 ;  /* 0x0000000e000d7245 */ /* 0x000fe20000201000 */
[----:B------:R-:W-:Y:S02]  /*1aba0*/  HADD2.F32 R14, -RZ, R75.H0_H0 ;  /* 0x2000004bff0e7230 */ /* 0x000fe40000004100 */
[----:B------:R-:W-:Y:S02]  /*1abb0*/  IMAD.MOV.U32 R16, RZ, RZ, 0x2 ;  /* 0x00000002ff107424 */ /* 0x000fe400078e00ff */
        /* <DEDUP_REMOVED lines=19> */
.L_x_21176:
        /* <DEDUP_REMOVED lines=12> */
.L_x_21177:
        /* <DEDUP_REMOVED lines=43> */
.L_x_21175:
        /* <DEDUP_REMOVED lines=17> */
.L_x_21179:
        /* <DEDUP_REMOVED lines=14> */
.L_x_21180:
        /* <DEDUP_REMOVED lines=43> */
.L_x_21178:
        /* <DEDUP_REMOVED lines=11> */
.L_x_21132:
        /* <DEDUP_REMOVED lines=15> */
.L_x_21183:
        /* <DEDUP_REMOVED lines=12> */
.L_x_21184:
        /* <DEDUP_REMOVED lines=42> */
.L_x_21182:
[----:B------:R-:W-:Y:S01]  /*1ba00*/  I2FP.F32.U32 R17, R17 ;  /* 0x0000001100117245 */ /* 0x000fe20000201000 */
[----:B------:R-:W-:Y:S01]  /*1ba10*/  HFMA2 R19, -RZ, RZ, 0, 1.1920928955078125e-07 ;  /* 0x00000002ff137431 */ /* 0x000fe200000001ff */
[----:B------:R-:W-:Y:S01]  /*1ba20*/  ISETP.NE.AND P2, PT, R18, 0x1, PT ;  /* 0x000000011200780c */ /* 0x000fe20003f45270 */
[----:B-----5:R-:W-:Y:S01]  /*1ba30*/  HADD2.F32 R20, -RZ, R12.H0_H0 ;  /* 0x2000000cff147230 */ /* 0x020fe20000004100 */
        /* <DEDUP_REMOVED lines=14> */
.L_x_21186:
        /* <DEDUP_REMOVED lines=12> */
.L_x_21187:
        /* <DEDUP_REMOVED lines=43> */
.L_x_21185:
        /* <DEDUP_REMOVED lines=18> */
.L_x_21189:
        /* <DEDUP_REMOVED lines=12> */
.L_x_21190:
        /* <DEDUP_REMOVED lines=43> */
.L_x_21188:
[----:B------:R-:W-:Y:S01]  /*1c320*/  I2FP.F32.U32 R17, R12 ;  /* 0x0000000c00117245 */ /* 0x000fe20000201000 */
[----:B------:R-:W-:Y:S01]  /*1c330*/  HADD2.F32 R22, -RZ, R13.H0_H0 ;  /* 0x2000000dff167230 */ /* 0x000fe20000004100 */
[----:B------:R-:W-:Y:S01]  /*1c340*/  ISETP.NE.AND P2, PT, R16, 0x1, PT ;  /* 0x000000011000780c */ /* 0x000fe20003f45270 */
[----:B------:R-:W-:Y:S01]  /*1c350*/  IMAD.MOV.U32 R18, RZ, RZ, 0x2 ;  /* 0x00000002ff127424 */ /* 0x000fe200078e00ff */
        /* <DEDUP_REMOVED lines=14> */
.L_x_21192:
        /* <DEDUP_REMOVED lines=12> */
.L_x_21193:
        /* <DEDUP_REMOVED lines=43> */
.L_x_21191:
[----:B------:R-:W-:Y:S01]  /*1c7b0*/  I2FP.F32.U32 R17, R12 ;  /* 0x0000000c00117245 */ /* 0x000fe20000201000 */
[----:B------:R-:W-:Y:S01]  /*1c7c0*/  HFMA2 R16, -RZ, RZ, 0, 1.1920928955078125e-07 ;  /* 0x00000002ff107431 */ /* 0x000fe200000001ff */
[----:B------:R-:W-:Y:S01]  /*1c7d0*/  ISETP.NE.AND P2, PT, R18, 0x1, PT ;  /* 0x000000011200780c */ /* 0x000fe20003f45270 */
[----:B------:R-:W-:Y:S01]  /*1c7e0*/  HADD2.F32 R23, -RZ, R13.H1_H1 ;  /* 0x3000000dff177230 */ /* 0x000fe20000004100 */
        /* <DEDUP_REMOVED lines=14> */
.L_x_21195:
        /* <DEDUP_REMOVED lines=12> */
.L_x_21196:
        /* <DEDUP_REMOVED lines=43> */
.L_x_21194:
[----:B------:R-:W-:Y:S01]  /*1cc40*/  ISETP.NE.AND P3, PT, R16, 0x1, PT ;  /* 0x000000011000780c */ /* 0x000fe20003f65270 */
[----:B------:R-:W-:Y:S01]  /*1cc50*/  HADD2.F32 R24, -RZ, R14.H0_H0 ;  /* 0x2000000eff187230 */ /* 0x000fe20000004100 */
[----:B------:R-:W-:Y:S01]  /*1cc60*/  I2FP.F32.U32 R13, R12 ;  /* 0x0000000c000d7245 */ /* 0x000fe20000201000 */
[----:B------:R-:W-:-:S04]  /*1cc70*/  IMAD.MOV.U32 R12, RZ, RZ, 0x2 ;  /* 0x00000002ff0c7424 */ /* 0x000fc800078e00ff */
        /* <DEDUP_REMOVED lines=12> */
.L_x_21198:
        /* <DEDUP_REMOVED lines=12> */
.L_x_21199:
        /* <DEDUP_REMOVED lines=43> */
.L_x_21197:
        /* <DEDUP_REMOVED lines=16> */
.L_x_21201:
        /* <DEDUP_REMOVED lines=12> */
.L_x_21202:
        /* <DEDUP_REMOVED lines=43> */
.L_x_21200:
        /* <DEDUP_REMOVED lines=16> */
.L_x_21204:
        /* <DEDUP_REMOVED lines=12> */
.L_x_21205:
        /* <DEDUP_REMOVED lines=43> */
.L_x_21203:
        /* <DEDUP_REMOVED lines=37> */
.L_x_21181:
        /* <DEDUP_REMOVED lines=48> */
.L_x_21206:
[----:B------:R2:W5:Y:S04]  /*1dee0*/  @P0 LDG.E.128 R72, desc[UR8][R16.64] ;  /* 0x0000000810480981 */ /* 0x000568000c1e1d00 */
[----:B------:R2:W5:Y:S04]  /*1def0*/  @P1 LDG.E.128 R68, desc[UR8][R18.64] ;  /* 0x0000000812441981 */ /* 0x000568000c1e1d00 */
[----:B------:R2:W5:Y:S04]  /*1df00*/  @P1 LDG.E.128 R64, desc[UR8][R18.64+0x10] ;  /* 0x0000100812401981 */ /* 0x000568000c1e1d00 */
[----:B01----:R2:W5:Y:S01]  /*1df10*/  LDG.E.128 R12, desc[UR8][R24.64] ;  /* 0x00000008180c7981 */ /* 0x003562000c1e1d00 */
[----:B------:R-:W-:Y:S05]  /*1df20*/  @!P0 BRA `(.L_x_21207) ;  /* 0x0000004800d48947 */ /* 0x000fea0003800000 */
        /* <DEDUP_REMOVED lines=15> */
.L_x_21209:
        /* <DEDUP_REMOVED lines=12> */
.L_x_21210:
        /* <DEDUP_REMOVED lines=42> */
.L_x_21208:
[----:B------:R-:W-:Y:S01]  /*1e380*/  I2FP.F32.U32 R11, R10 ;  /* 0x0000000a000b7245 */ /* 0x000fe20000201000 */
[----:B-----5:R-:W-:Y:S01]  /*1e390*/  HADD2.F32 R10, -RZ, R12.H0_H0 ;  /* 0x2000000cff0a7230 */ /* 0x020fe20000004100 */
        /* <DEDUP_REMOVED lines=17> */
.L_x_21212:
        /* <DEDUP_REMOVED lines=12> */
.L_x_21213:
        /* <DEDUP_REMOVED lines=43> */
.L_x_21211:
        /* <DEDUP_REMOVED lines=22> */
.L_x_21215:
        /* <DEDUP_REMOVED lines=12> */
.L_x_21216:
        /* <DEDUP_REMOVED lines=43> */
.L_x_21214:
        /* <DEDUP_REMOVED lines=19> */
.L_x_21218:
        /* <DEDUP_REMOVED lines=12> */
.L_x_21219:
        /* <DEDUP_REMOVED lines=43> */
.L_x_21217:
        /* <DEDUP_REMOVED lines=22> */
.L_x_21221:
        /* <DEDUP_REMOVED lines=12> */
.L_x_21222:
        /* <DEDUP_REMOVED lines=43> */
.L_x_21220:
        /* <DEDUP_REMOVED lines=19> */
.L_x_21224:
        /* <DEDUP_REMOVED lines=12> */
.L_x_21225:
        /* <DEDUP_REMOVED lines=43> */
.L_x_21223:
        /* <DEDUP_REMOVED lines=22> */
.L_x_21227:
        /* <DEDUP_REMOVED lines=12> */
.L_x_21228:
        /* <DEDUP_REMOVED lines=43> */
.L_x_21226:
        /* <DEDUP_REMOVED lines=19> */
.L_x_21230:
        /* <DEDUP_REMOVED lines=12> */
.L_x_21231:
        /* <DEDUP_REMOVED lines=43> */
.L_x_21229:
        /* <DEDUP_REMOVED lines=22> */
.L_x_21233:
        /* <DEDUP_REMOVED lines=12> */
.L_x_21234:
        /* <DEDUP_REMOVED lines=43> */
.L_x_21232:
        /* <DEDUP_REMOVED lines=17> */
.L_x_21236:
        /* <DEDUP_REMOVED lines=12> */
.L_x_21237:
        /* <DEDUP_REMOVED lines=43> */
.L_x_21235:
        /* <DEDUP_REMOVED lines=22> */
.L_x_21239:
        /* <DEDUP_REMOVED lines=12> */
.L_x_21240:
        /* <DEDUP_REMOVED lines=43> */
.L_x_21238:
        /* <DEDUP_REMOVED lines=17> */
.L_x_21242:
        /* <DEDUP_REMOVED lines=12> */
.L_x_21243:
        /* <DEDUP_REMOVED lines=43> */
.L_x_21241:
[----:B------:R-:W-:Y:S01]  /*21710*/  I2FP.F32.U32 R13, R14 ;  /* 0x0000000e000d7245 */ /* 0x000fe20000201000 */
[----:B------:R-:W-:Y:S01]  /*21720*/  HADD2.F32 R14, -RZ, R74.H1_H1 ;  /* 0x3000004aff0e7230 */ /* 0x000fe20000004100 */
        /* <DEDUP_REMOVED lines=20> */
.L_x_21245:
        /* <DEDUP_REMOVED lines=12> */
.L_x_21246:
        /* <DEDUP_REMOVED lines=43> */
.L_x_21244:
[----:B------:R-:W-:Y:S01]  /*21be0*/  ISETP.NE.AND P5, PT, R12, 0x1, PT ;  /* 0x000000010c00780c */ /* 0x000fe20003fa5270 */
[----:B------:R-:W-:Y:S01]  /*21bf0*/  HADD2.F32 R14, -RZ, R15.H0_H0 ;  /* 0x2000000fff0e7230 */ /* 0x000fe20000004100 */
        /* <DEDUP_REMOVED lines=15> */
.L_x_21248:
        /* <DEDUP_REMOVED lines=12> */
.L_x_21249:
        /* <DEDUP_REMOVED lines=43> */
.L_x_21247:
        /* <DEDUP_REMOVED lines=22> */
.L_x_21251:
        /* <DEDUP_REMOVED lines=12> */
.L_x_21252:
        /* <DEDUP_REMOVED lines=43> */
.L_x_21250:
        /* <DEDUP_REMOVED lines=17> */
.L_x_21254:
        /* <DEDUP_REMOVED lines=14> */
.L_x_21255:
        /* <DEDUP_REMOVED lines=43> */
.L_x_21253:
        /* <DEDUP_REMOVED lines=11> */
.L_x_21207:
        /* <DEDUP_REMOVED lines=15> */
.L_x_21258:
        /* <DEDUP_REMOVED lines=12> */
.L_x_21259:
        /* <DEDUP_REMOVED lines=42> */
.L_x_21257:
[----:B------:R-:W-:Y:S01]  /*22ed0*/  I2FP.F32.U32 R17, R16 ;  /* 0x0000001000117245 */ /* 0x000fe20000201000 */
[----:B------:R-:W-:Y:S01]  /*22ee0*/  HFMA2 R19, -RZ, RZ, 0, 1.1920928955078125e-07 ;  /* 0x00000002ff137431 */ /* 0x000fe200000001ff */
[----:B------:R-:W-:Y:S01]  /*22ef0*/  ISETP.NE.AND P2, PT, R18, 0x1, PT ;  /* 0x000000011200780c */ /* 0x000fe20003f45270 */
[----:B-----5:R-:W-:Y:S01]  /*22f00*/  HADD2.F32 R16, -RZ, R12.H0_H0 ;  /* 0x2000000cff107230 */ /* 0x020fe20000004100 */
        /* <DEDUP_REMOVED lines=14> */
.L_x_21261:
        /* <DEDUP_REMOVED lines=12> */
.L_x_21262:
        /* <DEDUP_REMOVED lines=43> */
.L_x_21260:
[----:B------:R-:W-:Y:S01]  /*23360*/  I2FP.F32.U32 R17, R17 ;  /* 0x0000001100117245 */ /* 0x000fe20000201000 */
[----:B------:R-:W-:Y:S01]  /*23370*/  IMAD.MOV.U32 R18, RZ, RZ, 0x2 ;  /* 0x00000002ff127424 */ /* 0x000fe200078e00ff */
[----:B------:R-:W-:Y:S02]  /*23380*/  ISETP.NE.AND P2, PT, R19, 0x1, PT ;  /* 0x000000011300780c */ /* 0x000fe40003f45270 */
[----:B------:R-:W-:Y:S01]  /*23390*/  LOP3.LUT R9, R9, 0xfffffff7, RZ, 0xc0, !PT ;  /* 0xfffffff709097812 */ /* 0x000fe200078ec0ff */
[----:B------:R-:W-:-:S05]  /*233a0*/  FFMA.FTZ R17, R17, R144, 1.1641532182693481445e-10 ;  /* 0x2f00000011117423 */ /* 0x000fca0000010090 */
[----:B------:R-:W-:Y:S01]  /*233b0*/  FSETP.LE.FTZ.AND P3, PT, R17, UR4, PT ;  /* 0x0000000411007c0b */ /* 0x000fe2000bf73000 */
[----:B------:R-:W-:Y:S01]  /*233c0*/  HADD2.F32 R17, -RZ, R12.H1_H1 ;  /* 0x3000000cff117230 */ /* 0x000fe20000004100 */
        /* <DEDUP_REMOVED lines=11> */
.L_x_21264:
        /* <DEDUP_REMOVED lines=12> */
.L_x_21265:
        /* <DEDUP_REMOVED lines=43> */
.L_x_21263:
        /* <DEDUP_REMOVED lines=18> */
.L_x_21267:
        /* <DEDUP_REMOVED lines=12> */
.L_x_21268:
        /* <DEDUP_REMOVED lines=43> */
.L_x_21266:
        /* <DEDUP_REMOVED lines=18> */
.L_x_21270:
        /* <DEDUP_REMOVED lines=12> */
.L_x_21271:
        /* <DEDUP_REMOVED lines=43> */
.L_x_21269:
[----:B------:R-:W-:Y:S01]  /*24110*/  ISETP.NE.AND P3, PT, R21, 0x1, PT ;  /* 0x000000011500780c */ /* 0x000fe20003f65270 */
[----:B------:R-:W-:Y:S01]  /*24120*/  IMAD.MOV.U32 R20, RZ, RZ, 0x2 ;  /* 0x00000002ff147424 */ /* 0x000fe200078e00ff */
[----:B------:R-:W-:Y:S02]  /*24130*/  I2FP.F32.U32 R13, R13 ;  /* 0x0000000d000d7245 */ /* 0x000fe40000201000 */
[----:B------:R-:W-:-:S03]  /*24140*/  MOV R19, R8 ;  /* 0x0000000800137202 */ /* 0x000fc60000000f00 */
[----:B------:R-:W-:Y:S01]  /*24150*/  FFMA.FTZ R18, R13, R144, 1.1641532182693481445e-10 ;  /* 0x2f0000000d127423 */ /* 0x000fe20000010090 */
[----:B------:R-:W-:-:S04]  /*24160*/  HADD2.F32 R13, -RZ, R14.H0_H0 ;  /* 0x2000000eff0d7230 */ /* 0x000fc80000004100 */
        /* <DEDUP_REMOVED lines=10> */
.L_x_21273:
        /* <DEDUP_REMOVED lines=12> */
.L_x_21274:
        /* <DEDUP_REMOVED lines=43> */
.L_x_21272:
        /* <DEDUP_REMOVED lines=16> */
.L_x_21276:
        /* <DEDUP_REMOVED lines=12> */
.L_x_21277:
        /* <DEDUP_REMOVED lines=43> */
.L_x_21275:
        /* <DEDUP_REMOVED lines=16> */
.L_x_21279:
        /* <DEDUP_REMOVED lines=12> */
.L_x_21280:
        /* <DEDUP_REMOVED lines=43> */
.L_x_21278:
        /* <DEDUP_REMOVED lines=37> */
.L_x_21256:
        /* <DEDUP_REMOVED lines=18> */
[C---:B0-----:R-:W-:Y:S01]  /*251d0*/  @P0 IMAD.WIDE.U32 R22, R151.reuse, 0x10, R22 ;  /* 0x0000001097160825 */ /* 0x041fe200078e0016 */
        /* <DEDUP_REMOVED lines=9> */
[----:B0-----:R-:W-:Y:S02]  /*25270*/  SHF.L.U32 R12, R140, 0x10, RZ ;  /* 0x000000108c0c7819 */ /* 0x001fe400000006ff */
[----:B------:R-:W-:Y:S02]  /*25280*/  LOP3.LUT R14, R141, 0xffff, RZ, 0xc0, !PT ;  /* 0x0000ffff8d0e7812 */ /* 0x000fe400078ec0ff */
[----:B------:R-:W-:Y:S02]  /*25290*/  LOP3.LUT R15, R12, 0xff0000, RZ, 0xc0, !PT ;  /* 0x00ff00000c0f7812 */ /* 0x000fe400078ec0ff */
[----:B------:R-:W0:Y:S01]  /*252a0*/  LDC.64 R12, c[0x0][0x3b8] ;  /* 0x0000ee00ff0c7b82 */ /* 0x000e220000000a00 */
        /* <DEDUP_REMOVED lines=16> */
.L_x_21281:
[----:B------:R2:W5:Y:S04]  /*253b0*/  @P0 LDG.E.128 R72, desc[UR8][R22.64] ;  /* 0x0000000816480981 */ /* 0x000568000c1e1d00 */
        /* <DEDUP_REMOVED lines=19> */
.L_x_21284:
        /* <DEDUP_REMOVED lines=12> */
.L_x_21285:
        /* <DEDUP_REMOVED lines=42> */
.L_x_21283:
        /* <DEDUP_REMOVED lines=19> */
.L_x_21287:
        /* <DEDUP_REMOVED lines=12> */
.L_x_21288:
[----:B------:R-:W-:Y:S01]  /*25a40*/  IMAD.WIDE.U32 R18, R2, -0x326172a9, RZ ;  /* 0xcd9e8d5702127825 */ /* 0x000fe200078e00ff */
[----:B------:R-:W-:-:S03]  /*25a50*/  LOP3.LUT R4, R7, UR11, R17, 0x96, !PT ;  /* 0x0000000b07047c12 */ /* 0x000fc6000f8e9611 */
[----:B------:R-:W-:Y:S01]  /*25a60*/  IMAD.MOV.U32 R11, RZ, RZ, R158 ;  /* 0x000000ffff0b7224 */ /* 0x000fe200078e009e */
        /* <DEDUP_REMOVED lines=39> */
[----:B------:R-:W-:-:S07]  /*25ce0*/  LOP3.LUT R4, R16, UR39, R21, 0x96, !PT ;  /* 0x0000002710047c12 */ /* 0x000fce000f8e9615 */
.L_x_21286:
[----:B------:R-:W-:Y:S01]  /*25cf0*/  I2FP.F32.U32 R11, R11 ;  /* 0x0000000b000b7245 */ /* 0x000fe20000201000 */
[----:B------:R-:W-:Y:S01]  /*25d00*/  HADD2.F32 R16, -RZ, R72.H0_H0 ;  /* 0x20000048ff107230 */ /* 0x000fe20000004100 */
[----:B------:R-:W-:-:S03]  /*25d10*/  ISETP.NE.AND P3, PT, R17, 0x1, PT ;  /* 0x000000011100780c */ /* 0x000fc60003f65270 */
[----:B------:R-:W-:Y:S01]  /*25d20*/  FFMA.FTZ R11, R11, R144, 1.1641532182693481445e-10 ;  /* 0x2f0000000b0b7423 */ /* 0x000fe20000010090 */
[----:B------:R-:W-:-:S04]  /*25d30*/  FMUL.FTZ R16, R16, UR5 ;  /* 0x0000000510107c20 */ /* 0x000fc80008410000 */
[----:B------:R-:W-:Y:S02]  /*25d40*/  FSETP.GTU.FTZ.AND P2, PT, R11, UR4, PT ;  /* 0x000000040b007c0b */ /* 0x000fe4000bf5c000 */
[----:B------:R-:W-:Y:S02]  /*25d50*/  FSEL R11, R10, RZ, P4 ;  /* 0x000000ff0a0b7208 */ /* 0x000fe40002000000 */
[----:B--2---:R-:W-:Y:S01]  /*25d60*/  FSEL R20, R16, RZ, !P2 ;  /* 0x000000ff10147208 */ /* 0x004fe20005000000 */
        /* <DEDUP_REMOVED lines=14> */
.L_x_21290:
        /* <DEDUP_REMOVED lines=12> */
.L_x_21291:
        /* <DEDUP_REMOVED lines=43> */
.L_x_21289:
        /* <DEDUP_REMOVED lines=19> */
.L_x_21293:
        /* <DEDUP_REMOVED lines=12> */
.L_x_21294:
        /* <DEDUP_REMOVED lines=43> */
.L_x_21292:
        /* <DEDUP_REMOVED lines=22> */
.L_x_21296:
        /* <DEDUP_REMOVED lines=12> */
.L_x_21297:
        /* <DEDUP_REMOVED lines=43> */
.L_x_21295:
[----:B------:R-:W-:Y:S01]  /*26b30*/  I2FP.F32.U32 R17, R12 ;  /* 0x0000000c00117245 */ /* 0x000fe20000201000 */
[----:B------:R-:W-:Y:S01]  /*26b40*/  HADD2.F32 R12, -RZ, R13.H0_H0 ;  /* 0x2000000dff0c7230 */ /* 0x000fe20000004100 */
        /* <DEDUP_REMOVED lines=17> */
.L_x_21299:
        /* <DEDUP_REMOVED lines=12> */
.L_x_21300:
        /* <DEDUP_REMOVED lines=43> */
.L_x_21298:
        /* <DEDUP_REMOVED lines=22> */
.L_x_21302:
        /* <DEDUP_REMOVED lines=12> */
.L_x_21303:
        /* <DEDUP_REMOVED lines=43> */
.L_x_21301:
        /* <DEDUP_REMOVED lines=19> */
.L_x_21305:
        /* <DEDUP_REMOVED lines=12> */
.L_x_21306:
        /* <DEDUP_REMOVED lines=43> */
.L_x_21304:
[----:B------:R-:W-:Y:S01]  /*27940*/  I2FP.F32.U32 R13, R13 ;  /* 0x0000000d000d7245 */ /* 0x000fe20000201000 */
[----:B------:R-:W-:-:S04]  /*27950*/  HADD2.F32 R12, -RZ, R73.H1_H1 ;  /* 0x30000049ff0c7230 */ /* 0x000fc80000004100 */
[----:B------:R-:W-:Y:S01]  /*27960*/  FFMA.FTZ R13, R13, R144, 1.1641532182693481445e-10 ;  /* 0x2f0000000d0d7423 */ /* 0x000fe20000010090 */
[----:B------:R-:W-:Y:S01]  /*27970*/  FMUL.FTZ R16, R12, UR5 ;  /* 0x000000050c107c20 */ /* 0x000fe20008410000 */
[----:B------:R-:W-:-:S03]  /*27980*/  FSEL R12, R23, RZ, P4 ;  /* 0x000000ff170c7208 */ /* 0x000fc60002000000 */
[----:B------:R-:W-:Y:S01]  /*27990*/  FSETP.GTU.FTZ.AND P2, PT, R13, UR4, PT ;  /* 0x000000040d007c0b */ /* 0x000fe2000bf5c000 */
[----:B------:R-:W-:-:S03]  /*279a0*/  IMAD.MOV.U32 R13, RZ, RZ, R8 ;  /* 0x000000ffff0d7224 */ /* 0x000fc600078e0008 */
        /* <DEDUP_REMOVED lines=15> */
.L_x_21308:
        /* <DEDUP_REMOVED lines=12> */
.L_x_21309:
        /* <DEDUP_REMOVED lines=43> */
.L_x_21307:
[----:B------:R-:W-:Y:S01]  /*27e10*/  ISETP.NE.AND P3, PT, R12, 0x1, PT ;  /* 0x000000010c00780c */ /* 0x000fe20003f65270 */
[----:B------:R-:W-:Y:S01]  /*27e20*/  HADD2.F32 R134, -RZ, R14.H0_H0 ;  /* 0x2000000eff867230 */ /* 0x000fe20000004100 */
[----:B------:R-:W-:Y:S01]  /*27e30*/  I2FP.F32.U32 R13, R13 ;  /* 0x0000000d000d7245 */ /* 0x000fe20000201000 */
[----:B------:R-:W-:-:S03]  /*27e40*/  HFMA2 R17, -RZ, RZ, 0, 1.1920928955078125e-07 ;  /* 0x00000002ff117431 */ /* 0x000fc600000001ff */
[----:B------:R-:W-:Y:S01]  /*27e50*/  FMUL.FTZ R134, R134, UR5 ;  /* 0x0000000586867c20 */ /* 0x000fe20008410000 */
        /* <DEDUP_REMOVED lines=12> */
.L_x_21311:
        /* <DEDUP_REMOVED lines=12> */
.L_x_21312:
        /* <DEDUP_REMOVED lines=43> */
.L_x_21310:
        /* <DEDUP_REMOVED lines=22> */
.L_x_21314:
        /* <DEDUP_REMOVED lines=12> */
.L_x_21315:
        /* <DEDUP_REMOVED lines=43> */
.L_x_21313:
        /* <DEDUP_REMOVED lines=17> */
.L_x_21317:
        /* <DEDUP_REMOVED lines=12> */
.L_x_21318:
        /* <DEDUP_REMOVED lines=43> */
.L_x_21316:
[----:B------:R-:W-:Y:S01]  /*28be0*/  I2FP.F32.U32 R13, R17 ;  /* 0x00000011000d7245 */ /* 0x000fe20000201000 */
[----:B------:R-:W-:Y:S01]  /*28bf0*/  HADD2.F32 R12, -RZ, R74.H1_H1 ;  /* 0x3000004aff0c7230 */ /* 0x000fe20000004100 */
[----:B------:R-:W-:-:S03]  /*28c00*/  FSEL R14, R14, RZ, P3 ;  /* 0x000000ff0e0e7208 */ /* 0x000fc60001800000 */
[----:B------:R-:W-:Y:S01]  /*28c10*/  FFMA.FTZ R13, R13, R144, 1.1641532182693481445e-10 ;  /* 0x2f0000000d0d7423 */ /* 0x000fe20000010090 */
[----:B------:R-:W-:-:S04]  /*28c20*/  FMUL.FTZ R12, R12, UR5 ;  /* 0x000000050c0c7c20 */ /* 0x000fc80008410000 */
[----:B------:R-:W-:Y:S01]  /*28c30*/  FSETP.GTU.FTZ.AND P4, PT, R13, UR4, PT ;  /* 0x000000040d007c0b */ /* 0x000fe2000bf9c000 */
[----:B------:R-:W-:-:S03]  /*28c40*/  IMAD.MOV.U32 R13, RZ, RZ, R8 ;  /* 0x000000ffff0d7224 */ /* 0x000fc600078e0008 */
        /* <DEDUP_REMOVED lines=15> */
.L_x_21320:
        /* <DEDUP_REMOVED lines=12> */
.L_x_21321:
        /* <DEDUP_REMOVED lines=43> */
.L_x_21319:
        /* <DEDUP_REMOVED lines=17> */
.L_x_21323:
        /* <DEDUP_REMOVED lines=12> */
.L_x_21324:
        /* <DEDUP_REMOVED lines=43> */
.L_x_21322:
        /* <DEDUP_REMOVED lines=22> */
.L_x_21326:
        /* <DEDUP_REMOVED lines=12> */
.L_x_21327:
        /* <DEDUP_REMOVED lines=40> */
[----:B------:R-:W-:Y:S01]  /*299d0*/  IMAD.MOV.U32 R13, RZ, RZ, R158 ;  /* 0x000000ffff0d7224 */ /* 0x000fe200078e009e */
[----:B------:R-:W-:Y:S01]  /*299e0*/  MOV R158, R12 ;  /* 0x0000000c009e7202 */ /* 0x000fe20000000f00 */
[----:B------:R-:W-:-:S07]  /*299f0*/  IMAD.MOV.U32 R12, RZ, RZ, RZ ;  /* 0x000000ffff0c7224 */ /* 0x000fce00078e00ff */
.L_x_21325:
        /* <DEDUP_REMOVED lines=17> */
.L_x_21329:
        /* <DEDUP_REMOVED lines=14> */
.L_x_21330:
        /* <DEDUP_REMOVED lines=43> */
.L_x_21328:
        /* <DEDUP_REMOVED lines=11> */
.L_x_21282:
        /* <DEDUP_REMOVED lines=15> */
.L_x_21333:
        /* <DEDUP_REMOVED lines=12> */
.L_x_21334:
        /* <DEDUP_REMOVED lines=42> */
.L_x_21332:
[----:B------:R-:W-:Y:S01]  /*2a3a0*/  I2FP.F32.U32 R17, R16 ;  /* 0x0000001000117245 */ /* 0x000fe20000201000 */
[----:B------:R-:W-:Y:S01]  /*2a3b0*/  HFMA2 R16, -RZ, RZ, 0, 1.1920928955078125e-07 ;  /* 0x00000002ff107431 */ /* 0x000fe200000001ff */
[----:B------:R-:W-:Y:S01]  /*2a3c0*/  ISETP.NE.AND P2, PT, R18, 0x1, PT ;  /* 0x000000011200780c */ /* 0x000fe20003f45270 */
[----:B--2--5:R-:W-:Y:S01]  /*2a3d0*/  HADD2.F32 R20, -RZ, R12.H0_H0 ;  /* 0x2000000cff147230 */ /* 0x024fe20000004100 */
        /* <DEDUP_REMOVED lines=14> */
.L_x_21336:
        /* <DEDUP_REMOVED lines=12> */
.L_x_21337:
        /* <DEDUP_REMOVED lines=42> */
[----:B------:R-:W-:-:S07]  /*2a820*/  HFMA2 R16, -RZ, RZ, 0, 0 ;  /* 0x00000000ff107431 */ /* 0x000fce00000001ff */
.L_x_21335:
        /* <DEDUP_REMOVED lines=18> */
.L_x_21339:
        /* <DEDUP_REMOVED lines=12> */
.L_x_21340:
        /* <DEDUP_REMOVED lines=41> */
[----:B------:R-:W-:Y:S02]  /*2aca0*/  LOP3.LUT R4, R4, UR39, R17, 0x96, !PT ;  /* 0x0000002704047c12 */ /* 0x000fe4000f8e9611 */
[----:B------:R-:W-:-:S07]  /*2acb0*/  MOV R158, R16 ;  /* 0x00000010009e7202 */ /* 0x000fce0000000f00 */
.L_x_21338:
[----:B------:R-:W-:Y:S01]  /*2acc0*/  I2FP.F32.U32 R17, R12 ;  /* 0x0000000c00117245 */ /* 0x000fe20000201000 */
[----:B------:R-:W-:Y:S01]  /*2acd0*/  HFMA2 R16, -RZ, RZ, 0, 1.1920928955078125e-07 ;  /* 0x00000002ff107431 */ /* 0x000fe200000001ff */
[----:B------:R-:W-:Y:S01]  /*2ace0*/  ISETP.NE.AND P2, PT, R18, 0x1, PT ;  /* 0x000000011200780c */ /* 0x000fe20003f45270 */
[----:B------:R-:W-:Y:S01]  /*2acf0*/  HADD2.F32 R21, -RZ, R13.H0_H0 ;  /* 0x2000000dff157230 */ /* 0x000fe20000004100 */
        /* <DEDUP_REMOVED lines=14> */
.L_x_21342:
        /* <DEDUP_REMOVED lines=12> */
.L_x_21343:
        /* <DEDUP_REMOVED lines=43> */
.L_x_21341:
        /* <DEDUP_REMOVED lines=18> */
.L_x_21345:
        /* <DEDUP_REMOVED lines=12> */
.L_x_21346:
        /* <DEDUP_REMOVED lines=43> */
.L_x_21344:
[----:B------:R-:W-:Y:S01]  /*2b5e0*/  ISETP.NE.AND P3, PT, R12, 0x1, PT ;  /* 0x000000010c00780c */ /* 0x000fe20003f65270 */
[----:B------:R-:W-:Y:S01]  /*2b5f0*/  HFMA2 R16, -RZ, RZ, 0, 1.1920928955078125e-07 ;  /* 0x00000002ff107431 */ /* 0x000fe200000001ff */
[----:B------:R-:W-:Y:S01]  /*2b600*/  I2FP.F32.U32 R13, R13 ;  /* 0x0000000d000d7245 */ /* 0x000fe20000201000 */
[----:B------:R-:W-:-:S04]  /*2b610*/  HADD2.F32 R134, -RZ, R14.H0_H0 ;  /* 0x2000000eff867230 */ /* 0x000fc80000004100 */
        /* <DEDUP_REMOVED lines=12> */
.L_x_21348:
        /* <DEDUP_REMOVED lines=12> */
.L_x_21349:
        /* <DEDUP_REMOVED lines=40> */
[----:B------:R-:W-:Y:S01]  /*2ba20*/  HFMA2 R16, -RZ, RZ, 0, 0 ;  /* 0x00000000ff107431 */ /* 0x000fe200000001ff */
[----:B------:R-:W-:Y:S01]  /*2ba30*/  MOV R13, R158 ;  /* 0x0000009e000d7202 */ /* 0x000fe20000000f00 */
[----:B------:R-:W-:-:S07]  /*2ba40*/  IMAD.MOV.U32 R158, RZ, RZ, R12 ;  /* 0x000000ffff9e7224 */ /* 0x000fce00078e000c */
.L_x_21347:
        /* <DEDUP_REMOVED lines=16> */
.L_x_21351:
        /* <DEDUP_REMOVED lines=12> */
.L_x_21352:
        /* <DEDUP_REMOVED lines=40> */
[----:B------:R-:W-:Y:S01]  /*2be90*/  MOV R158, R12 ;  /* 0x0000000c009e7202 */ /* 0x000fe20000000f00 */
[----:B------:R-:W-:Y:S01]  /*2bea0*/  IMAD.MOV.U32 R12, RZ, RZ, RZ ;  /* 0x000000ffff0c7224 */ /* 0x000fe200078e00ff */
[----:B------:R-:W-:-:S07]  /*2beb0*/  LOP3.LUT R4, R4, UR39, R13, 0x96, !PT ;  /* 0x0000002704047c12 */ /* 0x000fce000f8e960d */
.L_x_21350:
        /* <DEDUP_REMOVED lines=16> */
.L_x_21354:
        /* <DEDUP_REMOVED lines=12> */
.L_x_21355:
        /* <DEDUP_REMOVED lines=43> */
.L_x_21353:
[----:B------:R-:W-:Y:S01]  /*2c330*/  P2R R142, PR, RZ, 0x2 ;  /* 0x00000002ff8e7803 */ /* 0x000fe20000000000 */
[----:B------:R-:W-:Y:S01]  /*2c340*/  FMUL.FTZ R20, R20, UR5 ;  /* 0x0000000514147c20 */ /* 0x000fe20008410000 */
[----:B------:R-:W-:Y:S01]  /*2c350*/  I2FP.F32.U32 R13, R16 ;  /* 0x00000010000d7245 */ /* 0x000fe20000201000 */
[----:B------:R-:W-:Y:S01]  /*2c360*/  FMUL.FTZ R22, R22, UR5 ;  /* 0x0000000516167c20 */ /* 0x000fe20008410000 */
[----:B------:R-:W-:Y:S01]  /*2c370*/  LOP3.LUT P1, RZ, R9, 0x10, RZ, 0xc0, !PT ;  /* 0x0000001009ff7812 */ /* 0x000fe2000782c0ff */
[----:B------:R-:W-:Y:S01]  /*2c380*/  HADD2.F32 R15, -RZ, R15.H1_H1 ;  /* 0x3000000fff0f7230 */ /* 0x000fe20000004100 */
[----:B------:R-:W-:Y:S01]  /*2c390*/  P2R R19, PR, RZ, 0x1 ;  /* 0x00000001ff137803 */ /* 0x000fe20000000000 */
[----:B------:R-:W-:Y:S01]  /*2c3a0*/  FMUL.FTZ R12, R21, UR5 ;  /* 0x00000005150c7c20 */ /* 0x000fe20008410000 */
[----:B------:R-:W-:Y:S01]  /*2c3b0*/  LOP3.LUT P0, RZ, R9, 0x8, RZ, 0xc0, !PT ;  /* 0x0000000809ff7812 */ /* 0x000fe2000780c0ff */
[----:B------:R-:W-:Y:S01]  /*2c3c0*/  FFMA.FTZ R13, R13, R144, 1.1641532182693481445e-10 ;  /* 0x2f0000000d0d7423 */ /* 0x000fe20000010090 */
        /* <DEDUP_REMOVED lines=8> */
[----:B------:R-:W-:Y:S01]  /*2c450*/  FMUL.FTZ R15, R15, UR5 ;  /* 0x000000050f0f7c20 */ /* 0x000fe20008410000 */
[----:B------:R-:W-:-:S02]  /*2c460*/  FSEL R22, R12, RZ, P5 ;  /* 0x000000ff0c167208 */ /* 0x000fc40002800000 */
[----:B------:R-:W-:Y:S02]  /*2c470*/  LOP3.LUT P6, RZ, R9, 0x2, RZ, 0xc0, !PT ;  /* 0x0000000209ff7812 */ /* 0x000fe400078cc0ff */
[----:B------:R-:W-:Y:S02]  /*2c480*/  FSETP.GTU.FTZ.AND P5, PT, R13, UR4, PT ;  /* 0x000000040d007c0b */ /* 0x000fe4000bfbc000 */
[----:B------:R-:W-:Y:S02]  /*2c490*/  ISETP.NE.AND P0, PT, R19, RZ, PT ;  /* 0x000000ff1300720c */ /* 0x000fe40003f05270 */
        /* <DEDUP_REMOVED lines=13> */
[----:B------:R-:W-:-:S10]  /*2c570*/  @P1 FADD.FTZ R19, R67, R19 ;  /* 0x0000001343131221 */ /* 0x000fd40000010000 */
.L_x_21331:
[----:B------:R-:W-:Y:S01]  /*2c580*/  SEL R12, RZ, 0x1000000, !P5 ;  /* 0x01000000ff0c7807 */ /* 0x000fe20006800000 */
[----:B------:R-:W-:Y:S01]  /*2c590*/  IMAD.WIDE.U32 R142, R151, 0x20, R156 ;  /* 0x00000020978e7825 */ /* 0x000fe200078e009c */
[----:B------:R-:W-:Y:S01]  /*2c5a0*/  SEL R13, RZ, 0x10000, !P4 ;  /* 0x00010000ff0d7807 */ /* 0x000fe20006000000 */
[----:B------:R-:W0:Y:S01]  /*2c5b0*/  @P0 LDC.64 R14, c[0x0][0x398] ;  /* 0x0000e600ff0e0b82 */ /* 0x000e220000000a00 */
[----:B------:R-:W-:Y:S02]  /*2c5c0*/  SEL R152, RZ, 0x100, !P3 ;  /* 0x00000100ff987807 */ /* 0x000fe40005800000 */
[C---:B------:R-:W-:Y:S01]  /*2c5d0*/  LOP3.LUT P5, RZ, R9.reuse, 0x8, RZ, 0xc0, !PT ;  /* 0x0000000809ff7812 */ /* 0x040fe200078ac0ff */
[----:B------:R-:W-:Y:S01]  /*2c5e0*/  STG.E.128 desc[UR8][R142.64], R20 ;  /* 0x000000148e007986 */ /* 0x000fe2000c101d08 */
[C---:B------:R-:W-:Y:S02]  /*2c5f0*/  LOP3.LUT P4, RZ, R9.reuse, 0x4, RZ, 0xc0, !PT ;  /* 0x0000000409ff7812 */ /* 0x040fe4000788c0ff */
[----:B------:R-:W-:Y:S01]  /*2c600*/  LOP3.LUT P3, RZ, R9, 0x2, RZ, 0xc0, !PT ;  /* 0x0000000209ff7812 */ /* 0x000fe2000786c0ff */
[----:B------:R1:W-:Y:S01]  /*2c610*/  STG.E.128 desc[UR8][R142.64+0x10], R16 ;  /* 0x000010108e007986 */ /* 0x0003e2000c101d08 */
[----:B------:R-:W-:-:S02]  /*2c620*/  LOP3.LUT R152, R152, R12, R13, 0xfe, !PT ;  /* 0x0000000c98987212 */ /* 0x000fc400078efe0d */
[----:B------:R-:W-:Y:S02]  /*2c630*/  LOP3.LUT P6, RZ, R9, 0x10, RZ, 0xc0, !PT ;  /* 0x0000001009ff7812 */ /* 0x000fe400078cc0ff */
[----:B------:R-:W-:Y:S02]  /*2c640*/  SEL R12, RZ, 0x1000000, !P3 ;  /* 0x01000000ff0c7807 */ /* 0x000fe40005800000 */
[----:B------:R-:W-:Y:S02]  /*2c650*/  SEL R13, RZ, 0x10000, !P4 ;  /* 0x00010000ff0d7807 */ /* 0x000fe40006000000 */
[----:B------:R-:W-:Y:S02]  /*2c660*/  SEL R134, RZ, 0x100, !P5 ;  /* 0x00000100ff867807 */ /* 0x000fe40006800000 */
[----:B------:R-:W-:Y:S02]  /*2c670*/  SEL R135, RZ, 0x1, !P2 ;  /* 0x00000001ff877807 */ /* 0x000fe40005000000 */
[----:B------:R-:W-:-:S02]  /*2c680*/  LOP3.LUT R134, R134, R12, R13, 0xfe, !PT ;  /* 0x0000000c86867212 */ /* 0x000fc400078efe0d */
[----:B------:R-:W-:Y:S01]  /*2c690*/  SEL R153, RZ, 0x1, !P6 ;  /* 0x00000001ff997807 */ /* 0x000fe20007000000 */
[----:B------:R-:W2:Y:S01]  /*2c6a0*/  @P1 LDC.64 R12, c[0x0][0x3a0] ;  /* 0x0000e800ff0c1b82 */ /* 0x000ea20000000a00 */
[----:B------:R-:W-:Y:S01]  /*2c6b0*/  LOP3.LUT R135, R152, R135, RZ, 0xfc, !PT ;  /* 0x0000008798877212 */ /* 0x000fe200078efcff */
[----:B-1----:R-:W-:Y:S01]  /*2c6c0*/  IMAD.WIDE.U32 R142, R151, 0x8, R154 ;  /* 0x00000008978e7825 */ /* 0x002fe200078e009a */
[----:B------:R-:W-:-:S05]  /*2c6d0*/  LOP3.LUT R134, R134, R153, RZ, 0xfc, !PT ;  /* 0x0000009986867212 */ /* 0x000fca00078efcff */
[----:B------:R1:W-:Y:S01]  /*2c6e0*/  STG.E.64 desc[UR8][R142.64], R134 ;  /* 0x000000868e007986 */ /* 0x0003e2000c101b08 */
[----:B------:R-:W-:Y:S05]  /*2c6f0*/  @!P0 BRA `(.L_x_21356) ;  /* 0x0000000000508947 */ /* 0x000fea0003800000 */
[----:B-1----:R-:W-:Y:S01]  /*2c700*/  IMAD.U32 R134, R140, 0x10000, RZ ;  /* 0x000100008c867824 */ /* 0x002fe200078e00ff */
[----:B------:R-:W-:Y:S02]  /*2c710*/  PRMT R143, R139, 0x7104, RZ ;  /* 0x000071048b8f7816 */ /* 0x000fe400000000ff */
[----:B------:R-:W-:Y:S02]  /*2c720*/  LOP3.LUT R160, R137, 0xff, RZ, 0xc0, !PT ;  /* 0x000000ff89a07812 */ /* 0x000fe400078ec0ff */
[----:B------:R-:W-:Y:S02]  /*2c730*/  LOP3.LUT R135, R134, 0xff0000, RZ, 0xc0, !PT ;  /* 0x00ff000086877812 */ /* 0x000fe400078ec0ff */
[----:B------:R-:W-:Y:S01]  /*2c740*/  LOP3.LUT R134, R141, 0xffff, RZ, 0xc0, !PT ;  /* 0x0000ffff8d867812 */ /* 0x000fe200078ec0ff */
[----:B------:R-:W-:Y:S01]  /*2c750*/  IMAD.WIDE.U32 R160, R160, 0x1000000, RZ ;  /* 0x01000000a0a07825 */ /* 0x000fe200078e00ff */
[----:B------:R-:W-:Y:S02]  /*2c760*/  LOP3.LUT R152, R136, 0xff, RZ, 0xc0, !PT ;  /* 0x000000ff88987812 */ /* 0x000fe400078ec0ff */
[----:B------:R-:W-:-:S02]  /*2c770*/  PRMT R142, R135, 0x4210, R134 ;  /* 0x00004210878e7816 */ /* 0x000fc40000000086 */
[----:B------:R-:W1:Y:S01]  /*2c780*/  LDC.64 R134, c[0x0][0x3b8] ;  /* 0x0000ee00ff867b82 */ /* 0x000e620000000a00 */
        /* <DEDUP_REMOVED lines=9> */
[----:B-1----:R-:W-:-:S05]  /*2c820*/  IMAD.WIDE.U32 R134, R151, 0x8, R134 ;  /* 0x0000000897867825 */ /* 0x002fca00078e0086 */
[----:B------:R3:W-:Y:S02]  /*2c830*/  STG.E.64 desc[UR8][R134.64], R142 ;  /* 0x0000008e86007986 */ /* 0x0007e4000c101b08 */
.L_x_21356:
[----:B------:R-:W-:-:S05]  /*2c840*/  IADD3 R152, PT, PT, R148, 0x300, RZ ;  /* 0x0000030094987810 */ /* 0x000fca0007ffe0ff */
[----:B------:R-:W-:-:S04]  /*2c850*/  IMAD.WIDE.U32 R132, R152, 0x10, R132 ;  /* 0x0000001098847825 */ /* 0x000fc800078e0084 */
[C---:B0-----:R-:W-:Y:S02]  /*2c860*/  @P0 IMAD.WIDE.U32 R14, R152.reuse, 0x10, R14 ;  /* 0x00000010980e0825 */ /* 0x041fe400078e000e */
[----:B-1-3--:R-:W5:Y:S02]  /*2c870*/  LDG.E.128 R132, desc[UR8][R132.64] ;  /* 0x0000000884847981 */ /* 0x00af64000c1e1d00 */
[----:B--2---:R-:W-:Y:S02]  /*2c880*/  @P1 IMAD.WIDE.U32 R12, R152, 0x20, R12 ;  /* 0x00000020980c1825 */ /* 0x004fe400078e000c */
[----:B------:R0:W5:Y:S04]  /*2c890*/  @P0 LDG.E.128 R72, desc[UR8][R14.64] ;  /* 0x000000080e480981 */ /* 0x000168000c1e1d00 */
[----:B------:R0:W5:Y:S04]  /*2c8a0*/  @P1 LDG.E.128 R68, desc[UR8][R12.64] ;  /* 0x000000080c441981 */ /* 0x000168000c1e1d00 */
[----:B------:R0:W5:Y:S01]  /*2c8b0*/  @P1 LDG.E.128 R64, desc[UR8][R12.64+0x10] ;  /* 0x000010080c401981 */ /* 0x000162000c1e1d00 */
[----:B------:R-:W-:Y:S05]  /*2c8c0*/  @!P0 BRA `(.L_x_21357) ;  /* 0x0000004800d48947 */ /* 0x000fea0003800000 */
[----:B------:R-:W-:Y:S01]  /*2c8d0*/  ISETP.NE.AND P2, PT, R145, 0x1, PT ;  /* 0x000000019100780c */ /* 0x000fe20003f45270 */
[----:B0-----:R-:W-:Y:S01]  /*2c8e0*/  IMAD.MOV.U32 R12, RZ, RZ, 0x2 ;  /* 0x00000002ff0c7424 */ /* 0x001fe200078e00ff */
        /* <DEDUP_REMOVED lines=13> */
.L_x_21359:
        /* <DEDUP_REMOVED lines=12> */
.L_x_21360:
        /* <DEDUP_REMOVED lines=42> */
.L_x_21358:
        /* <DEDUP_REMOVED lines=19> */
.L_x_21362:
        /* <DEDUP_REMOVED lines=12> */
.L_x_21363:
        /* <DEDUP_REMOVED lines=40> */
[----:B------:R-:W-:Y:S02]  /*2d190*/  LOP3.LUT R4, R4, UR39, R11, 0x96, !PT ;  /* 0x0000002704047c12 */ /* 0x000fe4000f8e960b */
[----:B------:R-:W-:Y:S01]  /*2d1a0*/  MOV R11, R142 ;  /* 0x0000008e000b7202 */ /* 0x000fe20000000f00 */
[----:B------:R-:W-:-:S07]  /*2d1b0*/  IMAD.MOV.U32 R142, RZ, RZ, R10 ;  /* 0x000000ffff8e7224 */ /* 0x000fce00078e000a */
.L_x_21361:
        /* <DEDUP_REMOVED lines=22> */
.L_x_21365:
        /* <DEDUP_REMOVED lines=12> */
.L_x_21366:
        /* <DEDUP_REMOVED lines=43> */
.L_x_21364:
[----:B------:R-:W-:Y:S01]  /*2d690*/  I2FP.F32.U32 R11, R11 ;  /* 0x0000000b000b7245 */ /* 0x000fe20000201000 */
[----:B------:R-:W-:Y:S01]  /*2d6a0*/  IMAD.MOV.U32 R13, RZ, RZ, R8 ;  /* 0x000000ffff0d7224 */ /* 0x000fe200078e0008 */
[----:B------:R-:W-:Y:S02]  /*2d6b0*/  ISETP.NE.AND P2, PT, R14, 0x1, PT ;  /* 0x000000010e00780c */ /* 0x000fe40003f45270 */
[----:B------:R-:W-:Y:S01]  /*2d6c0*/  LOP3.LUT R9, R9, 0xfffffff7, RZ, 0xc0, !PT ;  /* 0xfffffff709097812 */ /* 0x000fe200078ec0ff */
[----:B------:R-:W-:-:S05]  /*2d6d0*/  FFMA.FTZ R11, R11, R144, 1.1641532182693481445e-10 ;  /* 0x2f0000000b0b7423 */ /* 0x000fca0000010090 */
[----:B------:R-:W-:Y:S01]  /*2d6e0*/  FSETP.LE.FTZ.AND P4, PT, R11, UR4, PT ;  /* 0x000000040b007c0b */ /* 0x000fe2000bf93000 */
[----:B------:R-:W-:Y:S02]  /*2d6f0*/  HADD2.F32 R11, -RZ, R132.H1_H1 ;  /* 0x30000084ff0b7230 */ /* 0x000fe40000004100 */
[----:B------:R-:W-:-:S03]  /*2d700*/  HFMA2 R132, -RZ, RZ, 0, 1.1920928955078125e-07 ;  /* 0x00000002ff847431 */ /* 0x000fc600000001ff */
        /* <DEDUP_REMOVED lines=11> */
.L_x_21368:
        /* <DEDUP_REMOVED lines=12> */
.L_x_21369:
[----:B------:R-:W-:Y:S01]  /*2d880*/  IMAD.WIDE.U32 R4, R2, -0x326172a9, RZ ;  /* 0xcd9e8d5702047825 */ /* 0x000fe200078e00ff */
[----:B------:R-:W-:-:S03]  /*2d890*/  LOP3.LUT R14, R7, UR11, R139, 0x96, !PT ;  /* 0x0000000b070e7c12 */ /* 0x000fc6000f8e968b */
[----:B------:R-:W-:Y:S01]  /*2d8a0*/  HFMA2 R132, -RZ, RZ, 0, 0 ;  /* 0x00000000ff847431 */ /* 0x000fe200000001ff */
        /* <DEDUP_REMOVED lines=40> */
.L_x_21367:
[----:B------:R-:W-:Y:S01]  /*2db30*/  I2FP.F32.U32 R13, R13 ;  /* 0x0000000d000d7245 */ /* 0x000fe20000201000 */
[----:B------:R-:W-:Y:S01]  /*2db40*/  HADD2.F32 R14, -RZ, R72.H1_H1 ;  /* 0x30000048ff0e7230 */ /* 0x000fe20000004100 */
[----:B------:R-:W-:-:S03]  /*2db50*/  ISETP.NE.AND P3, PT, R132, 0x1, PT ;  /* 0x000000018400780c */ /* 0x000fc60003f65270 */
[----:B------:R-:W-:Y:S01]  /*2db60*/  FFMA.FTZ R13, R13, R144, 1.1641532182693481445e-10 ;  /* 0x2f0000000d0d7423 */ /* 0x000fe20000010090 */
[----:B------:R-:W-:Y:S01]  /*2db70*/  FMUL.FTZ R15, R14, UR5 ;  /* 0x000000050e0f7c20 */ /* 0x000fe20008410000 */
[----:B------:R-:W-:-:S03]  /*2db80*/  FSEL R14, R11, RZ, P4 ;  /* 0x000000ff0b0e7208 */ /* 0x000fc60002000000 */
[----:B------:R-:W-:-:S04]  /*2db90*/  FSETP.GTU.FTZ.AND P2, PT, R13, UR4, PT ;  /* 0x000000040d007c0b */ /* 0x000fc8000bf5c000 */
[----:B------:R-:W-:Y:S02]  /*2dba0*/  FSEL R13, R15, RZ, !P2 ;  /* 0x000000ff0f0d7208 */ /* 0x000fe40005000000 */
[----:B------:R-:W-:Y:S02]  /*2dbb0*/  SEL R11, RZ, 0x1, P2 ;  /* 0x00000001ff0b7807 */ /* 0x000fe40001000000 */
[----:B------:R-:W-:Y:S01]  /*2dbc0*/  MOV R15, R8 ;  /* 0x00000008000f7202 */ /* 0x000fe20000000f00 */
        /* <DEDUP_REMOVED lines=12> */
.L_x_21371:
        /* <DEDUP_REMOVED lines=12> */
.L_x_21372:
        /* <DEDUP_REMOVED lines=43> */
.L_x_21370:
        /* <DEDUP_REMOVED lines=19> */
.L_x_21374:
        /* <DEDUP_REMOVED lines=12> */
.L_x_21375:
        /* <DEDUP_REMOVED lines=43> */
.L_x_21373:
        /* <DEDUP_REMOVED lines=22> */
.L_x_21377:
        /* <DEDUP_REMOVED lines=12> */
.L_x_21378:
        /* <DEDUP_REMOVED lines=41> */
[----:B------:R-:W-:Y:S02]  /*2e950*/  LOP3.LUT R4, R4, UR39, R139, 0x96, !PT ;  /* 0x0000002704047c12 */ /* 0x000fe4000f8e968b */
[----:B------:R-:W-:-:S07]  /*2e960*/  MOV R142, R138 ;  /* 0x0000008a008e7202 */ /* 0x000fce0000000f00 */
.L_x_21376:
        /* <DEDUP_REMOVED lines=19> */
.L_x_21380:
        /* <DEDUP_REMOVED lines=12> */
.L_x_21381:
        /* <DEDUP_REMOVED lines=43> */
.L_x_21379:
[----:B------:R-:W-:Y:S01]  /*2ee10*/  I2FP.F32.U32 R133, R133 ;  /* 0x0000008500857245 */ /* 0x000fe20000201000 */
[----:B------:R-:W-:-:S04]  /*2ee20*/  HADD2.F32 R132, -RZ, R73.H1_H1 ;  /* 0x30000049ff847230 */ /* 0x000fc80000004100 */
[----:B------:R-:W-:Y:S01]  /*2ee30*/  FFMA.FTZ R133, R133, R144, 1.1641532182693481445e-10 ;  /* 0x2f00000085857423 */ /* 0x000fe20000010090 */
[----:B------:R-:W-:Y:S01]  /*2ee40*/  FMUL.FTZ R137, R132, UR5 ;  /* 0x0000000584897c20 */ /* 0x000fe20008410000 */
[----:B------:R-:W-:-:S03]  /*2ee50*/  FSEL R132, R15, RZ, P4 ;  /* 0x000000ff0f847208 */ /* 0x000fc60002000000 */
[----:B------:R-:W-:Y:S02]  /*2ee60*/  FSETP.GTU.FTZ.AND P2, PT, R133, UR4, PT ;  /* 0x0000000485007c0b */ /* 0x000fe4000bf5c000 */
        /* <DEDUP_REMOVED lines=16> */
.L_x_21383:
        /* <DEDUP_REMOVED lines=12> */
.L_x_21384:
        /* <DEDUP_REMOVED lines=40> */
[----:B------:R-:W-:Y:S01]  /*2f2b0*/  IMAD.MOV.U32 R133, RZ, RZ, R142 ;  /* 0x000000ffff857224 */ /* 0x000fe200078e008e */
[----:B------:R-:W-:Y:S01]  /*2f2c0*/  MOV R142, R132 ;  /* 0x00000084008e7202 */ /* 0x000fe20000000f00 */
[----:B------:R-:W-:-:S07]  /*2f2d0*/  IMAD.MOV.U32 R132, RZ, RZ, RZ ;  /* 0x000000ffff847224 */ /* 0x000fce00078e00ff */
.L_x_21382:
        /* <DEDUP_REMOVED lines=17> */
.L_x_21386:
        /* <DEDUP_REMOVED lines=12> */
.L_x_21387:
        /* <DEDUP_REMOVED lines=43> */
.L_x_21385:
[----:B------:R-:W-:Y:S01]  /*2f760*/  I2FP.F32.U32 R133, R133 ;  /* 0x0000008500857245 */ /* 0x000fe20000201000 */
[----:B------:R-:W-:-:S04]  /*2f770*/  HADD2.F32 R132, -RZ, R74.H0_H0 ;  /* 0x2000004aff847230 */ /* 0x000fc80000004100 */
        /* <DEDUP_REMOVED lines=20> */
.L_x_21389:
        /* <DEDUP_REMOVED lines=12> */
.L_x_21390:
        /* <DEDUP_REMOVED lines=43> */
.L_x_21388:
[----:B------:R-:W-:Y:S01]  /*2fc30*/  ISETP.NE.AND P4, PT, R140, 0x1, PT ;  /* 0x000000018c00780c */ /* 0x000fe20003f85270 */
[----:B------:R-:W-:Y:S01]  /*2fc40*/  HADD2.F32 R139, -RZ, R134.H1_H1 ;  /* 0x30000086ff8b7230 */ /* 0x000fe20000004100 */
[----:B------:R-:W-:Y:S01]  /*2fc50*/  I2FP.F32.U32 R133, R133 ;  /* 0x0000008500857245 */ /* 0x000fe20000201000 */
[----:B------:R-:W-:-:S04]  /*2fc60*/  HFMA2 R141, -RZ, RZ, 0, 1.1920928955078125e-07 ;  /* 0x00000002ff8d7431 */ /* 0x000fc800000001ff */
[----:B------:R-:W-:Y:S01]  /*2fc70*/  FFMA.FTZ R134, R133, R144, 1.1641532182693481445e-10 ;  /* 0x2f00000085867423 */ /* 0x000fe20000010090 */
[----:B------:R-:W-:Y:S01]  /*2fc80*/  FMUL.FTZ R133, R139, UR5 ;  /* 0x000000058b857c20 */ /* 0x000fe20008410000 */
[----:B------:R-:W-:-:S03]  /*2fc90*/  IMAD.MOV.U32 R139, RZ, RZ, R8 ;  /* 0x000000ffff8b7224 */ /* 0x000fc600078e0008 */
[----:B------:R-:W-:Y:S01]  /*2fca0*/  FSETP.LE.FTZ.AND P3, PT, R134, UR4, PT ;  /* 0x0000000486007c0b */ /* 0x000fe2000bf73000 */
        /* <DEDUP_REMOVED lines=9> */
.L_x_21392:
        /* <DEDUP_REMOVED lines=12> */
.L_x_21393:
        /* <DEDUP_REMOVED lines=40> */
[----:B------:R-:W-:Y:S01]  /*30080*/  IMAD.MOV.U32 R142, RZ, RZ, R140 ;  /* 0x000000ffff8e7224 */ /* 0x000fe200078e008c */
[----:B------:R-:W-:Y:S01]  /*30090*/  LOP3.LUT R4, R4, UR39, R141, 0x96, !PT ;  /* 0x0000002704047c12 */ /* 0x000fe2000f8e968d */
[----:B------:R-:W-:-:S07]  /*300a0*/  HFMA2 R141, -RZ, RZ, 0, 0 ;  /* 0x00000000ff8d7431 */ /* 0x000fce00000001ff */
.L_x_21391:
        /* <DEDUP_REMOVED lines=22> */
.L_x_21395:
        /* <DEDUP_REMOVED lines=12> */
.L_x_21396:
        /* <DEDUP_REMOVED lines=43> */
.L_x_21394:
        /* <DEDUP_REMOVED lines=17> */
.L_x_21398:
        /* <DEDUP_REMOVED lines=12> */
.L_x_21399:
        /* <DEDUP_REMOVED lines=42> */
[----:B------:R-:W-:-:S07]  /*309f0*/  LOP3.LUT R4, R4, UR39, R141, 0x96, !PT ;  /* 0x0000002704047c12 */ /* 0x000fce000f8e968d */
.L_x_21397:
        /* <DEDUP_REMOVED lines=22> */
.L_x_21401:
        /* <DEDUP_REMOVED lines=12> */
.L_x_21402:
        /* <DEDUP_REMOVED lines=43> */
.L_x_21400:
        /* <DEDUP_REMOVED lines=17> */
.L_x_21404:
        /* <DEDUP_REMOVED lines=14> */
.L_x_21405:
[----:B------:R-:W-:Y:S01]  /*310c0*/  LOP3.LUT R158, R7, UR11, R5, 0x96, !PT ;  /* 0x0000000b079e7c12 */ /* 0x000fe2000f8e9605 */
[----:B------:R-:W-:-:S04]  /*310d0*/  IMAD.WIDE.U32 R160, R2, -0x326172a9, RZ ;  /* 0xcd9e8d5702a07825 */ /* 0x000fc800078e00ff */
[----:B------:R-:W-:Y:S01]  /*310e0*/  HFMA2 R143, -RZ, RZ, 0, 0 ;  /* 0x00000000ff8f7431 */ /* 0x000fe200000001ff */
[----:B------:R-:W-:Y:S01]  /*310f0*/  MOV R145, R142 ;  /* 0x0000008e00917202 */ /* 0x000fe20000000f00 */
        /* <DEDUP_REMOVED lines=38> */
[----:B------:R-:W-:-:S07]  /*31360*/  LOP3.LUT R4, R4, UR39, R159, 0x96, !PT ;  /* 0x0000002704047c12 */ /* 0x000fce000f8e969f */
.L_x_21403:
[----:B------:R-:W-:Y:S02]  /*31370*/  I2FP.F32.U32 R141, R145 ;  /* 0x00000091008d7245 */ /* 0x000fe40000201000 */
[----:B------:R-:W-:-:S03]  /*31380*/  FSEL R135, R135, RZ, P5 ;  /* 0x000000ff87877208 */ /* 0x000fc60002800000 */
[----:B------:R-:W-:Y:S01]  /*31390*/  FFMA.FTZ R141, R141, R144, 1.1641532182693481445e-10 ;  /* 0x2f0000008d8d7423 */ /* 0x000fe20000010090 */
[----:B------:R-:W-:-:S04]  /*313a0*/  HADD2.F32 R144, -RZ, R75.H1_H1 ;  /* 0x3000004bff907230 */ /* 0x000fc80000004100 */
[----:B------:R-:W-:Y:S01]  /*313b0*/  FSETP.GTU.FTZ.AND P6, PT, R141, UR4, PT ;  /* 0x000000048d007c0b */ /* 0x000fe2000bfdc000 */
[----:B------:R-:W-:-:S03]  /*313c0*/  FMUL.FTZ R144, R144, UR5 ;  /* 0x0000000590907c20 */ /* 0x000fc60008410000 */
[----:B------:R-:W-:Y:S02]  /*313d0*/  SEL R141, RZ, 0x1, P6 ;  /* 0x00000001ff8d7807 */ /* 0x000fe40003000000 */
[----:B------:R-:W-:-:S05]  /*313e0*/  FSEL R144, R144, RZ, !P6 ;  /* 0x000000ff90907208 */ /* 0x000fca0007000000 */
[----:B------:R-:W-:-:S04]  /*313f0*/  FADD.FTZ R135, R144, R135 ;  /* 0x0000008790877221 */ /* 0x000fc80000010000 */
[----:B------:R-:W-:Y:S01]  /*31400*/  @P1 FADD.FTZ R135, R67, R135 ;  /* 0x0000008743871221 */ /* 0x000fe20000010000 */
[----:B------:R-:W-:Y:S06]  /*31410*/  BRA `(.L_x_21406) ;  /* 0x00000024008c7947 */ /* 0x000fec0003800000 */
.L_x_21357:
        /* <DEDUP_REMOVED lines=12> */
[----:B------:R-:W-:Y:S01]  /*314e0*/  @!P2 MOV R12, R4 ;  /* 0x00000004000ca202 */ /* 0x000fe20000000f00 */
[----:B------:R-:W-:Y:S01]  /*314f0*/  @P2 IMAD.MOV.U32 R12, RZ, RZ, R5 ;  /* 0x000000ffff0c2224 */ /* 0x000fe200078e0005 */
[----:B------:R-:W-:Y:S06]  /*31500*/  BRA `(.L_x_21407) ;  /* 0x0000000000d87947 */ /* 0x000fec0003800000 */
.L_x_21408:
        /* <DEDUP_REMOVED lines=12> */
.L_x_21409:
        /* <DEDUP_REMOVED lines=42> */
.L_x_21407:
        /* <DEDUP_REMOVED lines=18> */
.L_x_21411:
        /* <DEDUP_REMOVED lines=12> */
.L_x_21412:
        /* <DEDUP_REMOVED lines=43> */
.L_x_21410:
        /* <DEDUP_REMOVED lines=18> */
.L_x_21414:
        /* <DEDUP_REMOVED lines=12> */
.L_x_21415:
        /* <DEDUP_REMOVED lines=39> */
[----:B------:R-:W-:-:S05]  /*32150*/  IMAD.WIDE.U32 R12, R15, -0x2daee0ad, RZ ;  /* 0xd2511f530f0c7825 */ /* 0x000fca00078e00ff */
[----:B------:R-:W-:Y:S01]  /*32160*/  LOP3.LUT R4, R4, UR39, R13, 0x96, !PT ;  /* 0x0000002704047c12 */ /* 0x000fe2000f8e960d */
[----:B------:R-:W-:Y:S01]  /*32170*/  IMAD.MOV.U32 R13, RZ, RZ, R142 ;  /* 0x000000ffff0d7224 */ /* 0x000fe200078e008e */
[----:B------:R-:W-:-:S07]  /*32180*/  MOV R142, R12 ;  /* 0x0000000c008e7202 */ /* 0x000fce0000000f00 */
.L_x_21413:
[----:B------:R-:W-:Y:S01]  /*32190*/  I2FP.F32.U32 R13, R13 ;  /* 0x0000000d000d7245 */ /* 0x000fe20000201000 */
[----:B------:R-:W-:Y:S01]  /*321a0*/  HFMA2 R12, -RZ, RZ, 0, 1.1920928955078125e-07 ;  /* 0x00000002ff0c7431 */ /* 0x000fe200000001ff */
[----:B------:R-:W-:Y:S01]  /*321b0*/  ISETP.NE.AND P2, PT, R14, 0x1, PT ;  /* 0x000000010e00780c */ /* 0x000fe20003f45270 */
[----:B------:R-:W-:Y:S01]  /*321c0*/  HADD2.F32 R132, -RZ, R133.H0_H0 ;  /* 0x20000085ff847230 */ /* 0x000fe20000004100 */
        /* <DEDUP_REMOVED lines=14> */
.L_x_21417:
        /* <DEDUP_REMOVED lines=12> */
.L_x_21418:
        /* <DEDUP_REMOVED lines=43> */
.L_x_21416:
        /* <DEDUP_REMOVED lines=18> */
.L_x_21420:
        /* <DEDUP_REMOVED lines=12> */
.L_x_21421:
        /* <DEDUP_REMOVED lines=43> */
.L_x_21419:
        /* <DEDUP_REMOVED lines=16> */
.L_x_21423:
        /* <DEDUP_REMOVED lines=12> */
.L_x_21424:
        /* <DEDUP_REMOVED lines=43> */
.L_x_21422:
        /* <DEDUP_REMOVED lines=16> */
.L_x_21426:
        /* <DEDUP_REMOVED lines=12> */
.L_x_21427:
        /* <DEDUP_REMOVED lines=39> */
[----:B------:R-:W-:-:S04]  /*33350*/  IMAD.WIDE.U32 R12, R15, -0x2daee0ad, RZ ;  /* 0xd2511f530f0c7825 */ /* 0x000fc800078e00ff */
[----:B------:R-:W-:Y:S01]  /*33360*/  IMAD.MOV.U32 R15, RZ, RZ, RZ ;  /* 0x000000ffff0f7224 */ /* 0x000fe200078e00ff */
[----:B------:R-:W-:Y:S02]  /*33370*/  LOP3.LUT R4, R4, UR39, R13, 0x96, !PT ;  /* 0x0000002704047c12 */ /* 0x000fe4000f8e960d */
[----:B------:R-:W-:-:S07]  /*33380*/  MOV R142, R12 ;  /* 0x0000000c008e7202 */ /* 0x000fce0000000f00 */
.L_x_21425:
        /* <DEDUP_REMOVED lines=16> */
.L_x_21429:
        /* <DEDUP_REMOVED lines=12> */
.L_x_21430:
        /* <DEDUP_REMOVED lines=43> */
.L_x_21428:
[----:B------:R-:W-:Y:S01]  /*33800*/  I2FP.F32.U32 R15, R14 ;  /* 0x0000000e000f7245 */ /* 0x000fe20000201000 */
[----:B------:R-:W-:Y:S01]  /*33810*/  FMUL.FTZ R145, R145, UR5 ;  /* 0x0000000591917c20 */ /* 0x000fe20008410000 */
[----:B------:R-:W-:Y:S01]  /*33820*/  P2R R13, PR, RZ, 0x2 ;  /* 0x00000002ff0d7803 */ /* 0x000fe20000000000 */
[----:B------:R-:W-:Y:S01]  /*33830*/  FMUL.FTZ R132, R132, UR5 ;  /* 0x0000000584847c20 */ /* 0x000fe20008410000 */
[----:B------:R-:W-:Y:S01]  /*33840*/  LOP3.LUT P1, RZ, R9, 0x10, RZ, 0xc0, !PT ;  /* 0x0000001009ff7812 */ /* 0x000fe2000782c0ff */
[----:B------:R-:W-:Y:S01]  /*33850*/  FFMA.FTZ R144, R15, R144, 1.1641532182693481445e-10 ;  /* 0x2f0000000f907423 */ /* 0x000fe20000010090 */
[----:B------:R-:W-:Y:S01]  /*33860*/  LOP3.LUT P6, RZ, R9, 0x4, RZ, 0xc0, !PT ;  /* 0x0000000409ff7812 */ /* 0x000fe200078cc0ff */
[----:B------:R-:W-:Y:S01]  /*33870*/  FMUL.FTZ R15, R133, UR5 ;  /* 0x00000005850f7c20 */ /* 0x000fe20008410000 */
[----:B------:R-:W-:Y:S02]  /*33880*/  HADD2.F32 R135, -RZ, R135.H1_H1 ;  /* 0x30000087ff877230 */ /* 0x000fe40000004100 */
        /* <DEDUP_REMOVED lines=10> */
[----:B------:R-:W-:Y:S02]  /*33930*/  P2R R160, PR, RZ, 0x1 ;  /* 0x00000001ffa07803 */ /* 0x000fe40000000000 */
[----:B------:R-:W-:Y:S02]  /*33940*/  FSEL R15, R158, RZ, P5 ;  /* 0x000000ff9e0f7208 */ /* 0x000fe40002800000 */
[----:B------:R-:W-:Y:S02]  /*33950*/  LOP3.LUT P0, RZ, R9, 0x8, RZ, 0xc0, !PT ;  /* 0x0000000809ff7812 */ /* 0x000fe4000780c0ff */
        /* <DEDUP_REMOVED lines=14> */
[----:B------:R-:W-:-:S13]  /*33a40*/  PLOP3.LUT P5, PT, P5, PT, PT, 0x8, 0x80 ;  /* 0x000000000080781c */ /* 0x000fda0002fae170 */
.L_x_21406:
[----:B------:R-:W-:Y:S01]  /*33a50*/  SEL R144, RZ, 0x1000000, !P5 ;  /* 0x01000000ff907807 */ /* 0x000fe20006800000 */
[C---:B------:R-:W-:Y:S01]  /*33a60*/  IMAD.WIDE.U32 R156, R152.reuse, 0x20, R156 ;  /* 0x00000020989c7825 */ /* 0x040fe200078e009c */
[----:B------:R-:W-:Y:S02]  /*33a70*/  SEL R145, RZ, 0x10000, !P4 ;  /* 0x00010000ff917807 */ /* 0x000fe40006000000 */
[----:B------:R-:W-:Y:S01]  /*33a80*/  SEL R158, RZ, 0x100, !P3 ;  /* 0x00000100ff9e7807 */ /* 0x000fe20005800000 */
[----:B------:R-:W-:Y:S01]  /*33a90*/  IMAD.WIDE.U32 R154, R152, 0x8, R154 ;  /* 0x00000008989a7825 */ /* 0x000fe200078e009a */
[C---:B------:R-:W-:Y:S01]  /*33aa0*/  LOP3.LUT P6, RZ, R9.reuse, 0x8, RZ, 0xc0, !PT ;  /* 0x0000000809ff7812 */ /* 0x040fe200078cc0ff */
[----:B------:R-:W-:Y:S01]  /*33ab0*/  STG.E.128 desc[UR8][R156.64], R12 ;  /* 0x0000000c9c007986 */ /* 0x000fe2000c101d08 */
        /* <DEDUP_REMOVED lines=10> */
[----:B------:R-:W-:Y:S02]  /*33b60*/  SEL R145, RZ, 0x1, !P2 ;  /* 0x00000001ff917807 */ /* 0x000fe40005000000 */
[----:B------:R-:W-:Y:S01]  /*33b70*/  LOP3.LUT R144, R144, R153, RZ, 0xfc, !PT ;  /* 0x0000009990907212 */ /* 0x000fe200078efcff */
[----:B0-----:R-:W-:Y:S01]  /*33b80*/  FADD.FTZ R156, RZ, R56 ;  /* 0x00000038ff9c7221 */ /* 0x001fe20000010000 */
[----:B------:R-:W-:-:S03]  /*33b90*/  LOP3.LUT R145, R158, R145, RZ, 0xfc, !PT ;  /* 0x000000919e917212 */ /* 0x000fc600078efcff */
[----:B------:R-:W-:Y:S02]  /*33ba0*/  FADD.FTZ R153, R156, R57 ;  /* 0x000000399c997221 */ /* 0x000fe40000010000 */
[----:B------:R0:W-:Y:S02]  /*33bb0*/  STG.E.64 desc[UR8][R154.64], R144 ;  /* 0x000000909a007986 */ /* 0x0001e4000c101b08 */
        /* <DEDUP_REMOVED lines=8> */
[----:B0-----:R-:W-:-:S04]  /*33c40*/  FADD.FTZ R144, R153, R54 ;  /* 0x0000003699907221 */ /* 0x001fc80000010000 */
        /* <DEDUP_REMOVED lines=45> */
[----:B------:R-:W-:Y:S06]  /*33f20*/  @!P0 BRA `(.L_x_21431) ;  /* 0x0000000000508947 */ /* 0x000fec0003800000 */
        /* <DEDUP_REMOVED lines=20> */
.L_x_21431:
[----:B0-----:R-:W0:Y:S01]  /*34070*/  SHFL.BFLY PT, R144, R153, 0x1, 0x1f ;  /* 0x0c201f0099907f89 */ /* 0x001e2200000e0000 */
        /* <DEDUP_REMOVED lines=142> */
.L_x_21433:
[----:B------:R-:W-:Y:S05]  /*34960*/  BSYNC.RECONVERGENT B0 ;  /* 0x0000000000007941 */ /* 0x000fea0003800200 */
.L_x_21432:
        /* <DEDUP_REMOVED lines=15> */
.L_x_21435:
[----:B------:R-:W-:Y:S05]  /*34a60*/  BSYNC.RECONVERGENT B0 ;  /* 0x0000000000007941 */ /* 0x000fea0003800200 */
.L_x_21434:
[----:B------:R-:W1:Y:S01]  /*34a70*/  SHFL.DOWN PT, R158, R157, 0x2, 0x1f ;  /* 0x08401f009d9e7f89 */ /* 0x000e6200000e0000 */
[----:B------:R-:W-:Y:S01]  /*34a80*/  I2FP.F32.U32 R160, R157 ;  /* 0x0000009d00a07245 */ /* 0x000fe20000201000 */
[----:B------:R-:W-:Y:S01]  /*34a90*/  HADD2.F32 R168, -RZ, R115.H1_H1 ;  /* 0x30000073ffa87230 */ /* 0x000fe20000004100 */
[----:B------:R-:W-:Y:S01]  /*34aa0*/  ISETP.NE.AND P2, PT, R0, RZ, PT ;  /* 0x000000ff0000720c */ /* 0x000fe20003f45270 */
[----:B0-----:R-:W0:Y:S01]  /*34ab0*/  SHFL.DOWN PT, R159, R144, 0x2, 0x1f ;  /* 0x08401f00909f7f89 */ /* 0x001e2200000e0000 */
[----:B------:R-:W-:Y:S01]  /*34ac0*/  ISETP.NE.AND P1, PT, RZ, UR20, PT ;  /* 0x00000014ff007c0c */ /* 0x000fe2000bf25270 */
[----:B------:R-:W-:Y:S01]  /*34ad0*/  HADD2.F32 R164, -RZ, R109.H1_H1 ;  /* 0x3000006dffa47230 */ /* 0x000fe20000004100 */
[----:B------:R-:W-:Y:S01]  /*34ae0*/  UPLOP3.LUT UP1, UPT, UPT, UPT, UP1, 0x40, 0x4 ;  /* 0x000000000004789c */ /* 0x000fe20003f2e810 */
[----:B------:R-:W2:Y:S01]  /*34af0*/  SHFL.DOWN PT, R156, R145, 0x2, 0x1f ;  /* 0x08401f00919c7f89 */ /* 0x000ea200000e0000 */
[----:B------:R-:W-:Y:S02]  /*34b00*/  HADD2.F32 R166, -RZ, R110.H0_H0 ;  /* 0x2000006effa67230 */ /* 0x000fe40000004100 */
[----:B------:R-:W-:-:S02]  /*34b10*/  HADD2.F32 R172, -RZ, R111.H1_H1 ;  /* 0x3000006fffac7230 */ /* 0x000fc40000004100 */
[----:B------:R-:W-:Y:S02]  /*34b20*/  HADD2.F32 R170, -RZ, R105.H1_H1 ;  /* 0x30000069ffaa7230 */ /* 0x000fe40000004100 */
[----:B-1----:R-:W-:Y:S01]  /*34b30*/  IMAD.IADD R154, R158, 0x1, R157 ;  /* 0x000000019e9a7824 */ /* 0x002fe200078e029d */
[----:B------:R-:W-:-:S04]  /*34b40*/  I2FP.F32.S32 R158, R158 ;  /* 0x0000009e009e7245 */ /* 0x000fc80000201400 */
[----:B------:R-:W-:Y:S01]  /*34b50*/  I2FP.F32.S32 R153, R154 ;  /* 0x0000009a00997245 */ /* 0x000fe20000201400 */
[C---:B0-----:R-:W-:Y:S01]  /*34b60*/  FMUL.FTZ R161, R159.reuse, R158 ;  /* 0x0000009e9fa17220 */ /* 0x041fe20000410000 */
[----:B------:R-:W0:Y:S01]  /*34b70*/  SHFL.DOWN PT, R157, R154, 0x1, 0x1f ;  /* 0x08201f009a9d7f89 */ /* 0x000e2200000e0000 */
[----:B------:R-:W-:Y:S01]  /*34b80*/  FADD.FTZ R159, -R159, R144 ;  /* 0x000000909f9f7221 */ /* 0x000fe20000010100 */
[----:B------:R-:W1:Y:S01]  /*34b90*/  MUFU.RCP R155, R153 ;  /* 0x00000099009b7308 */ /* 0x000e620000001000 */
[----:B------:R-:W-:Y:S01]  /*34ba0*/  FFMA.FTZ R162, R160, R144, R161 ;  /* 0x00000090a0a27223 */ /* 0x000fe200000100a1 */
[----:B--2---:R-:W-:Y:S01]  /*34bb0*/  FADD.FTZ R156, R156, R145 ;  /* 0x000000919c9c7221 */ /* 0x004fe20000010000 */
[----:B------:R-:W-:Y:S01]  /*34bc0*/  FMUL.FTZ R159, R159, R159 ;  /* 0x0000009f9f9f7220 */ /* 0x000fe20000410000 */
[----:B------:R-:W-:-:S03]  /*34bd0*/  HADD2.F32 R161, -RZ, R100.H0_H0 ;  /* 0x20000064ffa17230 */ /* 0x000fc60000004100 */
[----:B------:R-:W-:Y:S01]  /*34be0*/  FMUL.FTZ R159, R159, R160 ;  /* 0x000000a09f9f7220 */ /* 0x000fe20000410000 */
[----:B------:R-:W-:-:S03]  /*34bf0*/  HADD2.F32 R160, -RZ, R119.H1_H1 ;  /* 0x30000077ffa07230 */ /* 0x000fc60000004100 */
[----:B------:R-:W-:Y:S01]  /*34c00*/  FMUL.FTZ R158, R159, R158 ;  /* 0x0000009e9f9e7220 */ /* 0x000fe20000410000 */
[----:B-1----:R-:W-:-:S03]  /*34c10*/  FMUL.FTZ R144, R155, R162 ;  /* 0x000000a29b907220 */ /* 0x002fc60000410000 */
[----:B------:R-:W-:Y:S01]  /*34c20*/  FFMA.FTZ R155, R155, R158, R156 ;  /* 0x0000009e9b9b7223 */ /* 0x000fe2000001009c */
[----:B------:R-:W-:Y:S01]  /*34c30*/  HADD2.F32 R162, -RZ, R104.H0_H0 ;  /* 0x20000068ffa27230 */ /* 0x000fe20000004100 */
[----:B------:R-:W1:Y:S01]  /*34c40*/  SHFL.DOWN PT, R159, R144, 0x1, 0x1f ;  /* 0x08201f00909f7f89 */ /* 0x000e6200000e0000 */
[-C--:B0-----:R-:W-:Y:S02]  /*34c50*/  IADD3 R145, PT, PT, R154, R157.reuse, RZ ;  /* 0x0000009d9a917210 */ /* 0x081fe40007ffe0ff */
[----:B------:R-:W-:Y:S01]  /*34c60*/  I2FP.F32.S32 R157, R157 ;  /* 0x0000009d009d7245 */ /* 0x000fe20000201400 */
[----:B------:R-:W0:Y:S01]  /*34c70*/  SHFL.DOWN PT, R156, R155, 0x1, 0x1f ;  /* 0x08201f009b9c7f89 */ /* 0x000e2200000e0000 */
[----:B------:R-:W-:-:S06]  /*34c80*/  I2FP.F32.S32 R145, R145 ;  /* 0x0000009100917245 */ /* 0x000fcc0000201400 */
[----:B------:R-:W2:Y:S01]  /*34c90*/  MUFU.RCP R145, R145 ;  /* 0x0000009100917308 */ /* 0x000ea20000001000 */
[----:B-1----:R-:W-:Y:S01]  /*34ca0*/  FADD.FTZ R154, R144, -R159 ;  /* 0x8000009f909a7221 */ /* 0x002fe20000010000 */
[----:B------:R-:W-:Y:S01]  /*34cb0*/  FMUL.FTZ R158, R159, R157 ;  /* 0x0000009d9f9e7220 */ /* 0x000fe20000410000 */
[----:B------:R-:W-:Y:S02]  /*34cc0*/  MOV R159, UR18 ;  /* 0x00000012009f7c02 */ /* 0x000fe40008000f00 */
[----:B------:R-:W-:Y:S01]  /*34cd0*/  FMUL.FTZ R154, R154, R154 ;  /* 0x0000009a9a9a7220 */ /* 0x000fe20000410000 */
[----:B------:R-:W-:Y:S01]  /*34ce0*/  FFMA.FTZ R158, R153, R144, R158 ;  /* 0x00000090999e7223 */ /* 0x000fe2000001009e */
[----:B0-----:R-:W-:Y:S01]  /*34cf0*/  FADD.FTZ R156, R155, R156 ;  /* 0x0000009c9b9c7221 */ /* 0x001fe20000010000 */
[----:B------:R-:W0:Y:S01]  /*34d00*/  LDC R144, c[0x0][0x448] ;  /* 0x00011200ff907b82 */ /* 0x000e220000000800 */
[----:B------:R-:W-:Y:S01]  /*34d10*/  FMUL.FTZ R154, R153, R154 ;  /* 0x0000009a999a7220 */ /* 0x000fe20000410000 */
[----:B--2---:R-:W-:-:S03]  /*34d20*/  FMUL.FTZ R153, R145, R158 ;  /* 0x0000009e91997220 */ /* 0x004fc60000410000 */
[----:B------:R-:W-:-:S03]  /*34d30*/  FMUL.FTZ R154, R154, R157 ;  /* 0x0000009d9a9a7220 */ /* 0x000fc60000410000 */
[----:B------:R-:W1:Y:S01]  /*34d40*/  SHFL.IDX PT, R153, R153, RZ, 0x1f ;  /* 0x00001fff99997589 */ /* 0x000e6200000e0000 */
[----:B------:R-:W-:Y:S02]  /*34d50*/  FFMA.FTZ R158, R145, R154, R156 ;  /* 0x0000009a919e7223 */ /* 0x000fe4000001009c */
[----:B------:R-:W2:Y:S03]  /*34d60*/  @!P2 LDC.64 R156, c[0x0][0x3c0] ;  /* 0x0000f000ff9cab82 */ /* 0x000ea60000000a00 */
[----:B------:R3:W0:Y:S02]  /*34d70*/  SHFL.IDX PT, R155, R158, RZ, 0x1f ;  /* 0x00001fff9e9b7589 */ /* 0x00062400000e0000 */
[----:B---3--:R-:W-:Y:S02]  /*34d80*/  HADD2.F32 R158, -RZ, R128.H1_H1 ;  /* 0x30000080ff9e7230 */ /* 0x008fe40000004100 */
[----:B-1----:R-:W-:-:S05]  /*34d90*/  FMUL.FTZ R145, R153, R153 ;  /* 0x0000009999917220 */ /* 0x002fca0000410000 */
[----:B------:R-:W-:Y:S01]  /*34da0*/  FSEL R145, R145, RZ, P1 ;  /* 0x000000ff91917208 */ /* 0x000fe20000800000 */
[----:B0-----:R-:W-:Y:S02]  /*34db0*/  FFMA.FTZ R144, R155, UR21, R144 ;  /* 0x000000159b907c23 */ /* 0x001fe40008010090 */
[----:B------:R-:W0:Y:S02]  /*34dc0*/  @!P2 LDC.64 R154, c[0x0][0x3c8] ;  /* 0x0000f200ff9aab82 */ /* 0x000e240000000a00 */
[----:B------:R-:W-:Y:S01]  /*34dd0*/  FADD.FTZ R144, R144, R145 ;  /* 0x0000009190907221 */ /* 0x000fe20000010000 */
[----:B------:R-:W-:Y:S01]  /*34de0*/  IMAD.U32 R145, RZ, RZ, UR18 ;  /* 0x00000012ff917e24 */ /* 0x000fe2000f8e00ff */
[----:B------:R-:W-:-:S03]  /*34df0*/  UIADD3 UR18, UPT, UPT, UR18, UR16, URZ ;  /* 0x0000001012127290 */ /* 0x000fc6000fffe0ff */
[----:B--2---:R-:W-:Y:S01]  /*34e00*/  @!P2 IMAD.WIDE R156, R145, 0x4, R156 ;  /* 0x00000004919ca825 */ /* 0x004fe200078e029c */
[----:B------:R-:W1:Y:S01]  /*34e10*/  MUFU.RSQ R144, R144 ;  /* 0x0000009000907308 */ /* 0x000e620000001400 */
[----:B------:R-:W-:Y:S01]  /*34e20*/  FSEL R145, R153, RZ, !P1 ;  /* 0x000000ff99917208 */ /* 0x000fe20004800000 */
[----:B------:R-:W-:Y:S02]  /*34e30*/  UISETP.GE.AND UP0, UPT, UR18, UR17, UPT ;  /* 0x000000111200728c */ /* 0x000fe4000bf06270 */
[----:B------:R2:W-:Y:S02]  /*34e40*/  @!P2 STG.E desc[UR8][R156.64], R153 ;  /* 0x000000999c00a986 */ /* 0x0005e4000c101908 */
        /* <DEDUP_REMOVED lines=11> */
[----:B--2---:R-:W-:Y:S01]  /*34f00*/  FADD.FTZ R153, -R145, R58 ;  /* 0x0000003a91997221 */ /* 0x004fe20000010100 */
[C---:B-1----:R-:W-:Y:S01]  /*34f10*/  FMUL.FTZ R57, R144.reuse, R57 ;  /* 0x0000003990397220 */ /* 0x042fe20000410000 */
[C---:B------:R-:W-:Y:S01]  /*34f20*/  FMUL.FTZ R59, R144.reuse, R59 ;  /* 0x0000003b903b7220 */ /* 0x040fe20000410000 */
[----:B------:R-:W-:Y:S01]  /*34f30*/  HADD2.F32 R156, -RZ, R100.H1_H1 ;  /* 0x30000064ff9c7230 */ /* 0x000fe20000004100 */
[----:B------:R0:W-:Y:S01]  /*34f40*/  @!P2 STG.E desc[UR8][R154.64], R144 ;  /* 0x000000909a00a986 */ /* 0x0001e2000c101908 */
[C---:B------:R-:W-:Y:S01]  /*34f50*/  FMUL.FTZ R58, R144.reuse, R153 ;  /* 0x00000099903a7220 */ /* 0x040fe20000410000 */
[----:B------:R-:W-:Y:S02]  /*34f60*/  HADD2.F32 R153, -RZ, R129.H0_H0 ;  /* 0x20000081ff997230 */ /* 0x000fe40000004100 */
[----:B------:R-:W-:Y:S01]  /*34f70*/  FMUL.FTZ R61, R144, R61 ;  /* 0x0000003d903d7220 */ /* 0x000fe20000410000 */
[----:B------:R-:W-:Y:S01]  /*34f80*/  FFMA.FTZ R57, R57, R158, R156 ;  /* 0x0000009e39397223 */ /* 0x000fe2000001009c */
[----:B------:R-:W-:-:S02]  /*34f90*/  HADD2.F32 R156, -RZ, R101.H1_H1 ;  /* 0x30000065ff9c7230 */ /* 0x000fc40000004100 */
[C---:B------:R-:W-:Y:S01]  /*34fa0*/  FMUL.FTZ R63, R144.reuse, R63 ;  /* 0x0000003f903f7220 */ /* 0x040fe20000410000 */
[C---:B------:R-:W-:Y:S01]  /*34fb0*/  FMUL.FTZ R53, R144.reuse, R53 ;  /* 0x0000003590357220 */ /* 0x040fe20000410000 */
[C---:B------:R-:W-:Y:S01]  /*34fc0*/  FMUL.FTZ R55, R144.reuse, R55 ;  /* 0x0000003790377220 */ /* 0x040fe20000410000 */
[C---:B------:R-:W-:Y:S01]  /*34fd0*/  FMUL.FTZ R49, R144.reuse, R49 ;  /* 0x0000003190317220 */ /* 0x040fe20000410000 */
[C---:B------:R-:W-:Y:S01]  /*34fe0*/  FMUL.FTZ R51, R144.reuse, R51 ;  /* 0x0000003390337220 */ /* 0x040fe20000410000 */
[C---:B------:R-:W-:Y:S01]  /*34ff0*/  FMUL.FTZ R45, R144.reuse, R45 ;  /* 0x0000002d902d7220 */ /* 0x040fe20000410000 */
[----:B0-----:R-:W-:Y:S02]  /*35000*/  HADD2.F32 R155, -RZ, R101.H0_H0 ;  /* 0x20000065ff9b7230 */ /* 0x001fe40000004100 */
[----:B------:R-:W-:Y:S01]  /*35010*/  FMUL.FTZ R47, R144, R47 ;  /* 0x0000002f902f7220 */ /* 0x000fe20000410000 */
[----:B------:R-:W-:Y:S02]  /*35020*/  HADD2.F32 R154, -RZ, R129.H1_H1 ;  /* 0x30000081ff9a7230 */ /* 0x000fe40000004100 */
[C---:B------:R-:W-:Y:S01]  /*35030*/  FADD.FTZ R41, -R145.reuse, R41 ;  /* 0x0000002991297221 */ /* 0x040fe20000010100 */
[C---:B------:R-:W-:Y:S01]  /*35040*/  FADD.FTZ R43, -R145.reuse, R43 ;  /* 0x0000002b912b7221 */ /* 0x040fe20000010100 */
[----:B------:R-:W-:Y:S01]  /*35050*/  FFMA.FTZ R58, R58, R153, R155 ;  /* 0x000000993a3a7223 */ /* 0x000fe2000001009b */
[----:B------:R-:W-:Y:S01]  /*35060*/  FADD.FTZ R153, -R145, R60 ;  /* 0x0000003c91997221 */ /* 0x000fe20000010100 */
[----:B------:R-:W-:-:S02]  /*35070*/  HADD2.F32 R155, -RZ, R102.H0_H0 ;  /* 0x20000066ff9b7230 */ /* 0x000fc40000004100 */
[----:B------:R-:W-:Y:S01]  /*35080*/  FFMA.FTZ R59, R59, R154, R156 ;  /* 0x0000009a3b3b7223 */ /* 0x000fe2000001009c */
[--C-:B------:R-:W-:Y:S02]  /*35090*/  HADD2.F32 R154, -RZ, R130.reuse.H1_H1 ;  /* 0x30000082ff9a7230 */ /* 0x100fe40000004100 */
[C---:B------:R-:W-:Y:S01]  /*350a0*/  FMUL.FTZ R60, R144.reuse, R153 ;  /* 0x00000099903c7220 */ /* 0x040fe20000410000 */
[----:B------:R-:W-:Y:S02]  /*350b0*/  HADD2.F32 R153, -RZ, R130.H0_H0 ;  /* 0x20000082ff997230 */ /* 0x000fe40000004100 */
[C---:B------:R-:W-:Y:S01]  /*350c0*/  FMUL.FTZ R41, R144.reuse, R41 ;  /* 0x0000002990297220 */ /* 0x040fe20000410000 */
[----:B------:R-:W-:Y:S02]  /*350d0*/  HADD2.F32 R156, -RZ, R102.H1_H1 ;  /* 0x30000066ff9c7230 */ /* 0x000fe40000004100 */
[----:B------:R-:W-:Y:S01]  /*350e0*/  FMUL.FTZ R43, R144, R43 ;  /* 0x0000002b902b7220 */ /* 0x000fe20000410000 */
        /* <DEDUP_REMOVED lines=43> */
[----:B------:R-:W-:Y:S01]  /*353a0*/  FADD.FTZ R159, -R145, R56 ;  /* 0x00000038919f7221 */ /* 0x000fe20000010100 */
[----:B------:R-:W-:-:S02]  /*353b0*/  HADD2.F32 R158, -RZ, R114.H0_H0 ;  /* 0x20000072ff9e7230 */ /* 0x000fc40000004100 */
[----:B------:R-:W-:Y:S01]  /*353c0*/  FFMA.FTZ R48, R48, R153, R155 ;  /* 0x0000009930307223 */ /* 0x000fe2000001009b */
[----:B------:R-:W-:Y:S01]  /*353d0*/  FADD.FTZ R153, -R145, R50 ;  /* 0x0000003291997221 */ /* 0x000fe20000010100 */
[----:B------:R-:W-:Y:S02]  /*353e0*/  HADD2.F32 R155, -RZ, R99.H0_H0 ;  /* 0x20000063ff9b7230 */ /* 0x000fe40000004100 */
[----:B------:R-:W-:Y:S01]  /*353f0*/  FFMA.FTZ R49, R49, R154, R156 ;  /* 0x0000009a31317223 */ /* 0x000fe2000001009c */
[--C-:B------:R-:W-:Y:S02]  /*35400*/  HADD2.F32 R154, -RZ, R127.reuse.H1_H1 ;  /* 0x3000007fff9a7230 */ /* 0x100fe40000004100 */
[C---:B------:R-:W-:Y:S01]  /*35410*/  FMUL.FTZ R50, R144.reuse, R153 ;  /* 0x0000009990327220 */ /* 0x040fe20000410000 */
[----:B------:R-:W-:Y:S02]  /*35420*/  HADD2.F32 R153, -RZ, R127.H0_H0 ;  /* 0x2000007fff997230 */ /* 0x000fe40000004100 */
[----:B------:R-:W-:Y:S01]  /*35430*/  FMUL.FTZ R31, R144, R31 ;  /* 0x0000001f901f7220 */ /* 0x000fe20000410000 */
[----:B------:R-:W-:-:S02]  /*35440*/  HADD2.F32 R156, -RZ, R99.H1_H1 ;  /* 0x30000063ff9c7230 */ /* 0x000fc40000004100 */
[C---:B------:R-:W-:Y:S01]  /*35450*/  FADD.FTZ R25, -R145.reuse, R25 ;  /* 0x0000001991197221 */ /* 0x040fe20000010100 */
[----:B------:R-:W-:Y:S01]  /*35460*/  FMUL.FTZ R56, R144, R159 ;  /* 0x0000009f90387220 */ /* 0x000fe20000410000 */
[----:B------:R-:W-:Y:S01]  /*35470*/  FFMA.FTZ R50, R50, R153, R155 ;  /* 0x0000009932327223 */ /* 0x000fe2000001009b */
[----:B------:R-:W-:Y:S01]  /*35480*/  FADD.FTZ R153, -R145, R44 ;  /* 0x0000002c91997221 */ /* 0x000fe20000010100 */
[----:B------:R-:W-:Y:S02]  /*35490*/  HADD2.F32 R155, -RZ, R92.H0_H0 ;  /* 0x2000005cff9b7230 */ /* 0x000fe40000004100 */
[----:B------:R-:W-:Y:S01]  /*354a0*/  FFMA.FTZ R51, R51, R154, R156 ;  /* 0x0000009a33337223 */ /* 0x000fe2000001009c */
[--C-:B------:R-:W-:Y:S02]  /*354b0*/  HADD2.F32 R154, -RZ, R120.reuse.H1_H1 ;  /* 0x30000078ff9a7230 */ /* 0x100fe40000004100 */
[----:B------:R-:W-:Y:S01]  /*354c0*/  FMUL.FTZ R44, R144, R153 ;  /* 0x00000099902c7220 */ /* 0x000fe20000410000 */
[----:B------:R-:W-:-:S02]  /*354d0*/  HADD2.F32 R153, -RZ, R120.H0_H0 ;  /* 0x20000078ff997230 */ /* 0x000fc40000004100 */
[----:B------:R-:W-:Y:S01]  /*354e0*/  FMUL.FTZ R25, R144, R25 ;  /* 0x0000001990197220 */ /* 0x000fe20000410000 */
[----:B------:R-:W-:Y:S02]  /*354f0*/  HADD2.F32 R156, -RZ, R92.H1_H1 ;  /* 0x3000005cff9c7230 */ /* 0x000fe40000004100 */
[C---:B------:R-:W-:Y:S01]  /*35500*/  FADD.FTZ R27, -R145.reuse, R27 ;  /* 0x0000001b911b7221 */ /* 0x040fe20000010100 */
[----:B------:R-:W-:Y:S02]  /*35510*/  HADD2.F32 R159, -RZ, R128.H0_H0 ;  /* 0x20000080ff9f7230 */ /* 0x000fe40000004100 */
[----:B------:R-:W-:Y:S01]  /*35520*/  FFMA.FTZ R44, R44, R153, R155 ;  /* 0x000000992c2c7223 */ /* 0x000fe2000001009b */
        /* <DEDUP_REMOVED lines=23> */
[----:B------:R-:W-:Y:S01]  /*356a0*/  FFMA.FTZ R41, R41, R154, R156 ;  /* 0x0000009a29297223 */ /* 0x000fe2000001009c */
[----:B------:R-:W-:-:S02]  /*356b0*/  HADD2.F32 R155, -RZ, R95.H0_H0 ;  /* 0x2000005fff9b7230 */ /* 0x000fc40000004100 */
[C---:B------:R-:W-:Y:S01]  /*356c0*/  FMUL.FTZ R23, R144.reuse, R23 ;  /* 0x0000001790177220 */ /* 0x040fe20000410000 */
[C---:B------:R-:W-:Y:S01]  /*356d0*/  FMUL.FTZ R42, R144.reuse, R153 ;  /* 0x00000099902a7220 */ /* 0x040fe20000410000 */
[--C-:B------:R-:W-:Y:S02]  /*356e0*/  HADD2.F32 R153, -RZ, R123.reuse.H0_H0 ;  /* 0x2000007bff997230 */ /* 0x100fe40000004100 */
[----:B------:R-:W-:Y:S01]  /*356f0*/  FMUL.FTZ R17, R144, R17 ;  /* 0x0000001190117220 */ /* 0x000fe20000410000 */
[----:B------:R-:W-:Y:S02]  /*35700*/  HADD2.F32 R154, -RZ, R123.H1_H1 ;  /* 0x3000007bff9a7230 */ /* 0x000fe40000004100 */
[----:B------:R-:W-:Y:S01]  /*35710*/  FADD.FTZ R19, -R145, R19 ;  /* 0x0000001391137221 */ /* 0x000fe20000010100 */
[----:B------:R-:W-:Y:S02]  /*35720*/  HADD2.F32 R156, -RZ, R95.H1_H1 ;  /* 0x3000005fff9c7230 */ /* 0x000fe40000004100 */
[----:B------:R-:W-:Y:S01]  /*35730*/  FFMA.FTZ R42, R42, R153, R155 ;  /* 0x000000992a2a7223 */ /* 0x000fe2000001009b */
[----:B------:R-:W-:-:S02]  /*35740*/  HADD2.F32 R155, -RZ, R88.H0_H0 ;  /* 0x20000058ff9b7230 */ /* 0x000fc40000004100 */
[C---:B------:R-:W-:Y:S01]  /*35750*/  FMUL.FTZ R19, R144.reuse, R19 ;  /* 0x0000001390137220 */ /* 0x040fe20000410000 */
[----:B------:R-:W-:Y:S01]  /*35760*/  FADD.FTZ R13, -R145, R13 ;  /* 0x0000000d910d7221 */ /* 0x000fe20000010100 */
[----:B------:R-:W-:Y:S01]  /*35770*/  FFMA.FTZ R153, R43, R154, R156 ;  /* 0x0000009a2b997223 */ /* 0x000fe2000001009c */
[----:B------:R-:W-:Y:S01]  /*35780*/  FADD.FTZ R43, -R145, R36 ;  /* 0x00000024912b7221 */ /* 0x000fe20000010100 */
[----:B------:R-:W-:Y:S02]  /*35790*/  HADD2.F32 R154, -RZ, R116.H1_H1 ;  /* 0x30000074ff9a7230 */ /* 0x000fe40000004100 */
[C---:B------:R-:W-:Y:S01]  /*357a0*/  FMUL.FTZ R13, R144.reuse, R13 ;  /* 0x0000000d900d7220 */ /* 0x040fe20000410000 */
[----:B------:R-:W-:Y:S02]  /*357b0*/  HADD2.F32 R156, -RZ, R88.H1_H1 ;  /* 0x30000058ff9c7230 */ /* 0x000fe40000004100 */
[----:B------:R-:W-:Y:S01]  /*357c0*/  FMUL.FTZ R36, R144, R43 ;  /* 0x0000002b90247220 */ /* 0x000fe20000410000 */
[----:B------:R-:W-:-:S02]  /*357d0*/  HADD2.F32 R43, -RZ, R116.H0_H0 ;  /* 0x20000074ff2b7230 */ /* 0x000fc40000004100 */
[C---:B------:R-:W-:Y:S01]  /*357e0*/  FADD.FTZ R15, -R145.reuse, R15 ;  /* 0x0000000f910f7221 */ /* 0x040fe20000010100 */
[----:B------:R-:W-:Y:S01]  /*357f0*/  FADD.FTZ R133, -R145, R133 ;  /* 0x0000008591857221 */ /* 0x000fe20000010100 */
[----:B------:R-:W-:Y:S01]  /*35800*/  FFMA.FTZ R37, R37, R154, R156 ;  /* 0x0000009a25257223 */ /* 0x000fe2000001009c */
[----:B------:R-:W-:Y:S02]  /*35810*/  HADD2.F32 R154, -RZ, R117.H1_H1 ;  /* 0x30000075ff9a7230 */ /* 0x000fe40000004100 */
[----:B------:R-:W-:Y:S01]  /*35820*/  FFMA.FTZ R36, R36, R43, R155 ;  /* 0x0000002b24247223 */ /* 0x000fe2000001009b */
[----:B------:R-:W-:Y:S01]  /*35830*/  FADD.FTZ R43, -R145, R38 ;  /* 0x00000026912b7221 */ /* 0x000fe20000010100 */
[--C-:B------:R-:W-:Y:S02]  /*35840*/  HADD2.F32 R155, -RZ, R89.reuse.H0_H0 ;  /* 0x20000059ff9b7230 */ /* 0x100fe40000004100 */
[----:B------:R-:W-:Y:S01]  /*35850*/  FMUL.FTZ R15, R144, R15 ;  /* 0x0000000f900f7220 */ /* 0x000fe20000410000 */
[----:B------:R-:W-:-:S02]  /*35860*/  HADD2.F32 R156, -RZ, R89.H1_H1 ;  /* 0x30000059ff9c7230 */ /* 0x000fc40000004100 */
[C---:B------:R-:W-:Y:S01]  /*35870*/  FMUL.FTZ R38, R144.reuse, R43 ;  /* 0x0000002b90267220 */ /* 0x040fe20000410000 */
[----:B------:R-:W-:Y:S02]  /*35880*/  HADD2.F32 R43, -RZ, R117.H0_H0 ;  /* 0x20000075ff2b7230 */ /* 0x000fe40000004100 */
[----:B------:R-:W-:Y:S01]  /*35890*/  FMUL.FTZ R133, R144, R133 ;  /* 0x0000008590857220 */ /* 0x000fe20000410000 */
[----:B------:R-:W-:Y:S01]  /*358a0*/  FADD.FTZ R135, -R145, R135 ;  /* 0x0000008791877221 */ /* 0x000fe20000010100 */
[----:B------:R-:W-:Y:S01]  /*358b0*/  FFMA.FTZ R39, R39, R154, R156 ;  /* 0x0000009a27277223 */ /* 0x000fe2000001009c */
[----:B------:R-:W-:Y:S02]  /*358c0*/  HADD2.F32 R154, -RZ, R90.H0_H0 ;  /* 0x2000005aff9a7230 */ /* 0x000fe40000004100 */
[----:B------:R-:W-:Y:S01]  /*358d0*/  FFMA.FTZ R38, R38, R43, R155 ;  /* 0x0000002b26267223 */ /* 0x000fe2000001009b */
[----:B------:R-:W-:Y:S01]  /*358e0*/  FADD.FTZ R43, -R145, R32 ;  /* 0x00000020912b7221 */ /* 0x000fe20000010100 */
[----:B------:R-:W-:-:S02]  /*358f0*/  HADD2.F32 R32, -RZ, R118.H0_H0 ;  /* 0x20000076ff207230 */ /* 0x000fc40000004100 */
[C---:B------:R-:W-:Y:S01]  /*35900*/  FMUL.FTZ R135, R144.reuse, R135 ;  /* 0x0000008790877220 */ /* 0x040fe20000410000 */
[----:B------:R-:W-:Y:S02]  /*35910*/  HADD2.F32 R156, -RZ, R108.H1_H1 ;  /* 0x3000006cff9c7230 */ /* 0x000fe40000004100 */
[----:B------:R-:W-:-:S04]  /*35920*/  FMUL.FTZ R43, R144, R43 ;  /* 0x0000002b902b7220 */ /* 0x000fc80000410000 */
[----:B------:R-:W-:Y:S01]  /*35930*/  FFMA.FTZ R43, R43, R32, R154 ;  /* 0x000000202b2b7223 */ /* 0x000fe2000001009a */
[----:B------:R-:W-:Y:S02]  /*35940*/  HADD2.F32 R154, -RZ, R118.H1_H1 ;  /* 0x30000076ff9a7230 */ /* 0x000fe40000004100 */
[----:B------:R-:W-:-:S05]  /*35950*/  HADD2.F32 R32, -RZ, R90.H1_H1 ;  /* 0x3000005aff207230 */ /* 0x000fca0000004100 */
[----:B------:R-:W-:Y:S01]  /*35960*/  FFMA.FTZ R154, R33, R154, R32 ;  /* 0x0000009a219a7223 */ /* 0x000fe20000010020 */
[----:B------:R-:W-:Y:S01]  /*35970*/  FADD.FTZ R33, -R145, R34 ;  /* 0x0000002291217221 */ /* 0x000fe20000010100 */
[----:B------:R-:W-:Y:S02]  /*35980*/  HADD2.F32 R32, -RZ, R119.H0_H0 ;  /* 0x20000077ff207230 */ /* 0x000fe40000004100 */
[----:B------:R-:W-:Y:S02]  /*35990*/  HADD2.F32 R34, -RZ, R91.H0_H0 ;  /* 0x2000005bff227230 */ /* 0x000fe40000004100 */
[----:B------:R-:W-:-:S04]  /*359a0*/  FMUL.FTZ R33, R144, R33 ;  /* 0x0000002190217220 */ /* 0x000fc80000410000 */
[----:B------:R-:W-:Y:S01]  /*359b0*/  FFMA.FTZ R157, R33, R32, R34 ;  /* 0x00000020219d7223 */ /* 0x000fe20000010022 */
[----:B------:R-:W-:Y:S02]  /*359c0*/  HADD2.F32 R32, -RZ, R91.H1_H1 ;  /* 0x3000005bff207230 */ /* 0x000fe40000004100 */
[----:B------:R-:W-:Y:S01]  /*359d0*/  FADD.FTZ R33, -R145, R28 ;  /* 0x0000001c91217221 */ /* 0x000fe20000010100 */
[----:B------:R-:W-:Y:S02]  /*359e0*/  HADD2.F32 R28, -RZ, R112.H1_H1 ;  /* 0x30000070ff1c7230 */ /* 0x000fe40000004100 */
[----:B------:R-:W-:Y:S02]  /*359f0*/  HADD2.F32 R34, -RZ, R84.H1_H1 ;  /* 0x30000054ff227230 */ /* 0x000fe40000004100 */
[----:B------:R-:W-:Y:S01]  /*35a00*/  FFMA.FTZ R160, R35, R160, R32 ;  /* 0x000000a023a07223 */ /* 0x000fe20000010020 */
[----:B------:R-:W-:Y:S01]  /*35a10*/  FMUL.FTZ R32, R144, R33 ;  /* 0x0000002190207220 */ /* 0x000fe20000410000 */
[----:B------:R-:W-:-:S02]  /*35a20*/  HADD2.F32 R33, -RZ, R112.H0_H0 ;  /* 0x20000070ff217230 */ /* 0x000fc40000004100 */
[----:B------:R-:W-:-:S05]  /*35a30*/  HADD2.F32 R35, -RZ, R84.H0_H0 ;  /* 0x20000054ff237230 */ /* 0x000fca0000004100 */
[----:B------:R-:W-:Y:S01]  /*35a40*/  FFMA.FTZ R32, R32, R33, R35 ;  /* 0x0000002120207223 */ /* 0x000fe20000010023 */
[----:B------:R-:W-:Y:S01]  /*35a50*/  FFMA.FTZ R33, R29, R28, R34 ;  /* 0x0000001c1d217223 */ /* 0x000fe20000010022 */
[----:B------:R-:W-:Y:S01]  /*35a60*/  FADD.FTZ R29, -R145, R30 ;  /* 0x0000001e911d7221 */ /* 0x000fe20000010100 */
[----:B------:R-:W-:Y:S02]  /*35a70*/  HADD2.F32 R34, -RZ, R113.H0_H0 ;  /* 0x20000071ff227230 */ /* 0x000fe40000004100 */
[--C-:B------:R-:W-:Y:S02]  /*35a80*/  HADD2.F32 R28, -RZ, R85.reuse.H0_H0 ;  /* 0x20000055ff1c7230 */ /* 0x100fe40000004100 */
[----:B------:R-:W-:Y:S01]  /*35a90*/  FMUL.FTZ R29, R144, R29 ;  /* 0x0000001d901d7220 */ /* 0x000fe20000410000 */
[----:B------:R-:W-:-:S03]  /*35aa0*/  HADD2.F32 R30, -RZ, R85.H1_H1 ;  /* 0x30000055ff1e7230 */ /* 0x000fc60000004100 */
[----:B------:R-:W-:Y:S01]  /*35ab0*/  FFMA.FTZ R34, R29, R34, R28 ;  /* 0x000000221d227223 */ /* 0x000fe2000001001c */
[----:B------:R-:W-:Y:S01]  /*35ac0*/  FADD.FTZ R29, -R145, R24 ;  /* 0x00000018911d7221 */ /* 0x000fe20000010100 */
[----:B------:R-:W-:Y:S02]  /*35ad0*/  HADD2.F32 R28, -RZ, R113.H1_H1 ;  /* 0x30000071ff1c7230 */ /* 0x000fe40000004100 */
[--C-:B------:R-:W-:Y:S02]  /*35ae0*/  HADD2.F32 R24, -RZ, R86.reuse.H0_H0 ;  /* 0x20000056ff187230 */ /* 0x100fe40000004100 */
[----:B------:R-:W-:Y:S01]  /*35af0*/  FMUL.FTZ R29, R144, R29 ;  /* 0x0000001d901d7220 */ /* 0x000fe20000410000 */
[----:B------:R-:W-:Y:S01]  /*35b00*/  FFMA.FTZ R155, R31, R28, R30 ;  /* 0x0000001c1f9b7223 */ /* 0x000fe2000001001e */
[----:B------:R-:W-:Y:S02]  /*35b10*/  HADD2.F32 R28, -RZ, R86.H1_H1 ;  /* 0x30000056ff1c7230 */ /* 0x000fe40000004100 */
[----:B------:R-:W-:Y:S01]  /*35b20*/  FFMA.FTZ R158, R29, R158, R24 ;  /* 0x0000009e1d9e7223 */ /* 0x000fe20000010018 */
[----:B------:R-:W-:Y:S01]  /*35b30*/  HADD2.F32 R24, -RZ, R114.H1_H1 ;  /* 0x30000072ff187230 */ /* 0x000fe20000004100 */
[----:B------:R-:W-:-:S02]  /*35b40*/  F2FP.F16.F32.PACK_AB R31, R51, R50 ;  /* 0x00000032331f723e */ /* 0x000fc400000000ff */
[----:B------:R-:W-:Y:S02]  /*35b50*/  F2FP.F16.F32.PACK_AB R30, R49, R48 ;  /* 0x00000030311e723e */ /* 0x000fe400000000ff */
[----:B------:R-:W-:Y:S01]  /*35b60*/  FFMA.FTZ R161, R25, R24, R28 ;  /* 0x0000001819a17223 */ /* 0x000fe2000001001c */
[----:B------:R-:W-:Y:S01]  /*35b70*/  FADD.FTZ R25, -R145, R26 ;  /* 0x0000001a91197221 */ /* 0x000fe20000010100 */
[----:B------:R-:W-:Y:S01]  /*35b80*/  HADD2.F32 R24, -RZ, R115.H0_H0 ;  /* 0x20000073ff187230 */ /* 0x000fe20000004100 */
[----:B------:R-:W-:Y:S01]  /*35b90*/  F2FP.F16.F32.PACK_AB R29, R55, R54 ;  /* 0x00000036371d723e */ /* 0x000fe200000000ff */
[----:B------:R-:W-:Y:S02]  /*35ba0*/  HADD2.F32 R26, -RZ, R87.H0_H0 ;  /* 0x20000057ff1a7230 */ /* 0x000fe40000004100 */
[----:B------:R-:W-:Y:S01]  /*35bb0*/  FMUL.FTZ R25, R144, R25 ;  /* 0x0000001990197220 */ /* 0x000fe20000410000 */
[----:B------:R-:W-:-:S03]  /*35bc0*/  F2FP.F16.F32.PACK_AB R28, R53, R52 ;  /* 0x00000034351c723e */ /* 0x000fc600000000ff */
[----:B------:R-:W-:Y:S01]  /*35bd0*/  FFMA.FTZ R165, R25, R24, R26 ;  /* 0x0000001819a57223 */ /* 0x000fe2000001001a */
[----:B------:R-:W-:Y:S02]  /*35be0*/  HADD2.F32 R24, -RZ, R87.H1_H1 ;  /* 0x30000057ff187230 */ /* 0x000fe40000004100 */
[----:B------:R-:W-:Y:S01]  /*35bf0*/  FADD.FTZ R25, -R145, R20 ;  /* 0x0000001491197221 */ /* 0x000fe20000010100 */
[----:B------:R-:W-:Y:S01]  /*35c00*/  HADD2.F32 R20, -RZ, R108.H0_H0 ;  /* 0x2000006cff147230 */ /* 0x000fe20000004100 */
[----:B------:R-:W-:Y:S01]  /*35c10*/  F2FP.F16.F32.PACK_AB R26, R61, R60 ;  /* 0x0000003c3d1a723e */ /* 0x000fe200000000ff */
[----:B------:R-:W-:Y:S01]  /*35c20*/  FFMA.FTZ R168, R27, R168, R24 ;  /* 0x000000a81ba87223 */ /* 0x000fe20000010018 */
[----:B------:R-:W-:Y:S02]  /*35c30*/  HADD2.F32 R24, -RZ, R80.H0_H0 ;  /* 0x20000050ff187230 */ /* 0x000fe40000004100 */
[----:B------:R-:W-:Y:S01]  /*35c40*/  FMUL.FTZ R25, R144, R25 ;  /* 0x0000001990197220 */ /* 0x000fe20000410000 */
[----:B------:R-:W-:-:S03]  /*35c50*/  F2FP.F16.F32.PACK_AB R27, R63, R62 ;  /* 0x0000003e3f1b723e */ /* 0x000fc600000000ff */
[----:B------:R-:W-:Y:S01]  /*35c60*/  FFMA.FTZ R35, R25, R20, R24 ;  /* 0x0000001419237223 */ /* 0x000fe20000010018 */
[----:B------:R-:W-:Y:S01]  /*35c70*/  HADD2.F32 R20, -RZ, R80.H1_H1 ;  /* 0x30000050ff147230 */ /* 0x000fe20000004100 */
[----:B------:R-:W-:Y:S02]  /*35c80*/  F2FP.F16.F32.PACK_AB R25, R59, R58 ;  /* 0x0000003a3b19723e */ /* 0x000fe400000000ff */
[----:B------:R-:W-:Y:S02]  /*35c90*/  F2FP.F16.F32.PACK_AB R24, R57, R56 ;  /* 0x000000383918723e */ /* 0x000fe400000000ff */
[----:B------:R-:W-:Y:S01]  /*35ca0*/  FFMA.FTZ R156, R21, R156, R20 ;  /* 0x0000009c159c7223 */ /* 0x000fe20000010014 */
[----:B------:R-:W-:Y:S01]  /*35cb0*/  FADD.FTZ R21, -R145, R22 ;  /* 0x0000001691157221 */ /* 0x000fe20000010100 */
[----:B------:R-:W-:Y:S02]  /*35cc0*/  HADD2.F32 R20, -RZ, R109.H0_H0 ;  /* 0x2000006dff147230 */ /* 0x000fe40000004100 */
[----:B------:R-:W-:-:S02]  /*35cd0*/  HADD2.F32 R22, -RZ, R81.H0_H0 ;  /* 0x20000051ff167230 */ /* 0x000fc40000004100 */
[----:B------:R-:W-:-:S04]  /*35ce0*/  FMUL.FTZ R21, R144, R21 ;  /* 0x0000001590157220 */ /* 0x000fc80000410000 */
[----:B------:R-:W-:Y:S01]  /*35cf0*/  FFMA.FTZ R159, R21, R20, R22 ;  /* 0x00000014159f7223 */ /* 0x000fe20000010016 */
[----:B------:R-:W-:Y:S01]  /*35d00*/  FADD.FTZ R21, -R145, R16 ;  /* 0x0000001091157221 */ /* 0x000fe20000010100 */
[----:B------:R-:W-:Y:S01]  /*35d10*/  HADD2.F32 R20, -RZ, R81.H1_H1 ;  /* 0x30000051ff147230 */ /* 0x000fe20000004100 */
[----:B------:R-:W-:Y:S01]  /*35d20*/  F2FP.F16.F32.PACK_AB R22, R161, R158 ;  /* 0x0000009ea116723e */ /* 0x000fe200000000ff */
[--C-:B------:R-:W-:Y:S02]  /*35d30*/  HADD2.F32 R16, -RZ, R82.reuse.H0_H0 ;  /* 0x20000052ff107230 */ /* 0x100fe40000004100 */
[----:B------:R-:W-:Y:S01]  /*35d40*/  FMUL.FTZ R21, R144, R21 ;  /* 0x0000001590157220 */ /* 0x000fe20000410000 */
[----:B------:R-:W-:Y:S01]  /*35d50*/  FFMA.FTZ R164, R23, R164, R20 ;  /* 0x000000a417a47223 */ /* 0x000fe20000010014 */
[----:B------:R-:W-:Y:S02]  /*35d60*/  HADD2.F32 R20, -RZ, R82.H1_H1 ;  /* 0x30000052ff147230 */ /* 0x000fe40000004100 */
[----:B------:R-:W-:Y:S01]  /*35d70*/  FFMA.FTZ R166, R21, R166, R16 ;  /* 0x000000a615a67223 */ /* 0x000fe20000010010 */
[----:B------:R-:W-:Y:S01]  /*35d80*/  HADD2.F32 R16, -RZ, R110.H1_H1 ;  /* 0x3000006eff107230 */ /* 0x000fe20000004100 */
[----:B------:R-:W-:-:S04]  /*35d90*/  F2FP.F16.F32.PACK_AB R23, R168, R165 ;  /* 0x000000a5a817723e */ /* 0x000fc800000000ff */
[----:B------:R-:W-:Y:S01]  /*35da0*/  FFMA.FTZ R169, R17, R16, R20 ;  /* 0x0000001011a97223 */ /* 0x000fe20000010014 */
[----:B------:R-:W-:Y:S01]  /*35db0*/  FADD.FTZ R17, -R145, R18 ;  /* 0x0000001291117221 */ /* 0x000fe20000010100 */
[----:B------:R-:W-:Y:S02]  /*35dc0*/  HADD2.F32 R16, -RZ, R111.H0_H0 ;  /* 0x2000006fff107230 */ /* 0x000fe40000004100 */
[----:B------:R-:W-:Y:S02]  /*35dd0*/  HADD2.F32 R18, -RZ, R83.H0_H0 ;  /* 0x20000053ff127230 */ /* 0x000fe40000004100 */
        /* <DEDUP_REMOVED lines=15> */
[----:B------:R-:W-:Y:S02]  /*35ed0*/  HADD2.F32 R12, -RZ, R105.H0_H0 ;  /* 0x20000069ff0c7230 */ /* 0x000fe40000004100 */
[----:B------:R-:W-:Y:S02]  /*35ee0*/  HADD2.F32 R14, -RZ, R77.H0_H0 ;  /* 0x2000004dff0e7230 */ /* 0x000fe40000004100 */
[----:B------:R-:W-:Y:S01]  /*35ef0*/  FMUL.FTZ R13, R144, R13 ;  /* 0x0000000d900d7220 */ /* 0x000fe20000410000 */
[----:B------:R-:W-:-:S03]  /*35f00*/  HADD2.F32 R16, -RZ, R79.H1_H1 ;  /* 0x3000004fff107230 */ /* 0x000fc60000004100 */
[----:B------:R-:W-:Y:S01]  /*35f10*/  FFMA.FTZ R167, R13, R12, R14 ;  /* 0x0000000c0da77223 */ /* 0x000fe2000001000e */
[----:B------:R-:W-:Y:S02]  /*35f20*/  HADD2.F32 R12, -RZ, R77.H1_H1 ;  /* 0x3000004dff0c7230 */ /* 0x000fe40000004100 */
[----:B------:R-:W-:Y:S01]  /*35f30*/  FADD.FTZ R13, -R145, R132 ;  /* 0x00000084910d7221 */ /* 0x000fe20000010100 */
[----:B------:R-:W-:Y:S02]  /*35f40*/  HADD2.F32 R132, -RZ, R106.H0_H0 ;  /* 0x2000006aff847230 */ /* 0x000fe40000004100 */
[--C-:B------:R-:W-:Y:S02]  /*35f50*/  HADD2.F32 R14, -RZ, R78.reuse.H1_H1 ;  /* 0x3000004eff0e7230 */ /* 0x100fe40000004100 */
[----:B------:R-:W-:Y:S01]  /*35f60*/  FFMA.FTZ R170, R15, R170, R12 ;  /* 0x000000aa0faa7223 */ /* 0x000fe2000001000c */
[----:B------:R-:W-:Y:S02]  /*35f70*/  HADD2.F32 R12, -RZ, R78.H0_H0 ;  /* 0x2000004eff0c7230 */ /* 0x000fe40000004100 */
[----:B------:R-:W-:Y:S01]  /*35f80*/  FMUL.FTZ R13, R144, R13 ;  /* 0x0000000d900d7220 */ /* 0x000fe20000410000 */
[----:B------:R-:W-:-:S03]  /*35f90*/  F2FP.F16.F32.PACK_AB R15, R153, R42 ;  /* 0x0000002a990f723e */ /* 0x000fc600000000ff */
[----:B------:R-:W-:Y:S01]  /*35fa0*/  FFMA.FTZ R132, R13, R132, R12 ;  /* 0x000000840d847223 */ /* 0x000fe2000001000c */
[----:B------:R-:W-:Y:S02]  /*35fb0*/  HADD2.F32 R12, -RZ, R106.H1_H1 ;  /* 0x3000006aff0c7230 */ /* 0x000fe40000004100 */
[----:B------:R-:W-:Y:S01]  /*35fc0*/  FADD.FTZ R13, -R145, R134 ;  /* 0x00000086910d7221 */ /* 0x000fe20000010100 */
[----:B------:R-:W-:Y:S02]  /*35fd0*/  HADD2.F32 R134, -RZ, R107.H0_H0 ;  /* 0x2000006bff867230 */ /* 0x000fe40000004100 */
[----:B------:R-:W-:Y:S01]  /*35fe0*/  FFMA.FTZ R133, R133, R12, R14 ;  /* 0x0000000c85857223 */ /* 0x000fe2000001000e */
[----:B------:R-:W-:Y:S01]  /*35ff0*/  FMUL.FTZ R13, R144, R13 ;  /* 0x0000000d900d7220 */ /* 0x000fe20000410000 */
[----:B------:R-:W-:Y:S02]  /*36000*/  HADD2.F32 R12, -RZ, R79.H0_H0 ;  /* 0x2000004fff0c7230 */ /* 0x000fe40000004100 */
[----:B------:R-:W-:-:S03]  /*36010*/  HADD2.F32 R14, -RZ, R107.H1_H1 ;  /* 0x3000006bff0e7230 */ /* 0x000fc60000004100 */
[----:B------:R-:W-:Y:S02]  /*36020*/  FFMA.FTZ R134, R13, R134, R12 ;  /* 0x000000860d867223 */ /* 0x000fe4000001000c */
[----:B------:R-:W0:Y:S01]  /*36030*/  LDC.64 R12, c[0x0][0x428] ;  /* 0x00010a00ff0c7b82 */ /* 0x000e220000000a00 */
[----:B------:R-:W-:Y:S01]  /*36040*/  FFMA.FTZ R135, R135, R14, R16 ;  /* 0x0000000e87877223 */ /* 0x000fe20000010010 */
[----:B------:R-:W-:Y:S02]  /*36050*/  F2FP.F16.F32.PACK_AB R14, R41, R40 ;  /* 0x00000028290e723e */ /* 0x000fe400000000ff */
[----:B------:R-:W-:Y:S01]  /*36060*/  F2FP.F16.F32.PACK_AB R16, R37, R36 ;  /* 0x000000242510723e */ /* 0x000fe200000000ff */
[----:B0-----:R-:W-:-:S04]  /*36070*/  IMAD.WIDE.U32 R20, R148, 0x10, R12 ;  /* 0x0000001094147825 */ /* 0x001fc800078e000c */
[--C-:B------:R-:W-:Y:S01]  /*36080*/  IMAD.WIDE.U32 R56, R147, 0x10, R12.reuse ;  /* 0x0000001093387825 */ /* 0x100fe200078e000c */
[----:B------:R0:W-:Y:S03]  /*36090*/  STG.E.128 desc[UR8][R20.64], R24 ;  /* 0x0000001814007986 */ /* 0x0001e6000c101d08 */
[--C-:B------:R-:W-:Y:S01]  /*360a0*/  IMAD.WIDE.U32 R146, R146, 0x10, R12.reuse ;  /* 0x0000001092927825 */ /* 0x100fe200078e000c */
[----:B------:R1:W-:Y:S03]  /*360b0*/  STG.E.128 desc[UR8][R56.64], R28 ;  /* 0x0000001c38007986 */ /* 0x0003e6000c101d08 */
[----:B------:R-:W-:-:S04]  /*360c0*/  IMAD.WIDE.U32 R48, R149, 0x10, R12 ;  /* 0x0000001095307825 */ /* 0x000fc800078e000c */
[----:B------:R-:W-:-:S04]  /*360d0*/  IMAD.WIDE.U32 R50, R150, 0x10, R12 ;  /* 0x0000001096327825 */ /* 0x000fc800078e000c */
[----:B------:R-:W-:Y:S01]  /*360e0*/  IMAD.WIDE.U32 R52, R151, 0x10, R12 ;  /* 0x0000001097347825 */ /* 0x000fe200078e000c */
[----:B0-----:R-:W-:-:S03]  /*360f0*/  F2FP.F16.F32.PACK_AB R21, R155, R34 ;  /* 0x000000229b15723e */ /* 0x001fc600000000ff */
[----:B------:R-:W-:Y:S01]  /*36100*/  IMAD.WIDE.U32 R54, R152, 0x10, R12 ;  /* 0x0000001098367825 */ /* 0x000fe200078e000c */
        /* <DEDUP_REMOVED lines=9> */
[----:B-1----:R-:W-:Y:S01]  /*361a0*/  F2FP.F16.F32.PACK_AB R31, R135, R134 ;  /* 0x00000086871f723e */ /* 0x002fe200000000ff */
[----:B------:R0:W-:Y:S01]  /*361b0*/  STG.E.128 desc[UR8][R50.64], R20 ;  /* 0x0000001432007986 */ /* 0x0001e2000c101d08 */
[----:B------:R-:W-:Y:S02]  /*361c0*/  F2FP.F16.F32.PACK_AB R30, R133, R132 ;  /* 0x00000084851e723e */ /* 0x000fe400000000ff */
[----:B------:R-:W-:Y:S01]  /*361d0*/  F2FP.F16.F32.PACK_AB R29, R170, R167 ;  /* 0x000000a7aa1d723e */ /* 0x000fe200000000ff */
[----:B------:R0:W-:Y:S01]  /*361e0*/  STG.E.128 desc[UR8][R52.64], R24 ;  /* 0x0000001834007986 */ /* 0x0001e2000c101d08 */
[----:B------:R-:W-:-:S05]  /*361f0*/  F2FP.F16.F32.PACK_AB R28, R163, R162 ;  /* 0x000000a2a31c723e */ /* 0x000fca00000000ff */
[----:B------:R0:W-:Y:S01]  /*36200*/  STG.E.128 desc[UR8][R54.64], R28 ;  /* 0x0000001c36007986 */ /* 0x0001e2000c101d08 */
[----:B------:R-:W-:Y:S05]  /*36210*/  BRA.U !UP0, `(.L_x_21436) ;  /* 0xfffffca908147547 */ /* 0x000fea000b83ffff */
[----:B------:R-:W-:Y:S05]  /*36220*/  EXIT ;  /* 0x000000000000794d */ /* 0x000fea0003800000 */
.L_x_21437:
        /* <DEDUP_REMOVED lines=13> */
.L_x_27899:


//--------------------- .text._ZN10layer_norm31ln_parallel_residual_fwd_kernelINS_13Kernel_traitsIf6__halffS2_fjLj7168ELj1ELj1ELj4ELj16ENS_18Kernel_traits_baseILj7168EfS2_fS2_fjLj128EEEEELb0ELb0ELb0EEEvNS_9FwdParamsE --------------------------
	.section	.text._ZN10layer_norm31ln_parallel_residual_fwd_kernelINS_13Kernel_traitsIf6__halffS2_fjLj7168ELj1ELj1ELj4ELj16ENS_18Kernel_traits_baseILj7168EfS2_fS2_fjLj128EEEEELb0ELb0ELb0EEEvNS_9FwdParamsE,"ax",@progbits
	.align	128
        .global         _ZN10layer_norm31ln_parallel_residual_fwd_kernelINS_13Kernel_traitsIf6__halffS2_fjLj7168ELj1ELj1ELj4ELj16ENS_18Kernel_traits_baseILj7168EfS2_fS2_fjLj128EEEEELb0ELb0ELb0EEEvNS_9FwdParamsE
        .type           _ZN10layer_norm31ln_parallel_residual_fwd_kernelINS_13Kernel_traitsIf6__halffS2_fjLj7168ELj1ELj1ELj4ELj16ENS_18Kernel_traits_baseILj7168EfS2_fS2_fjLj128EEEEELb0ELb0ELb0EEEvNS_9FwdParamsE,@function
        .size           _ZN10layer_norm31ln_parallel_residual_fwd_kernelINS_13Kernel_traitsIf6__halffS2_fjLj7168ELj1ELj1ELj4ELj16ENS_18Kernel_traits_baseILj7168EfS2_fS2_fjLj128EEEEELb0ELb0ELb0EEEvNS_9FwdParamsE,(.L_x_27900 - _ZN10layer_norm31ln_parallel_residual_fwd_kernelINS_13Kernel_traitsIf6__halffS2_fjLj7168ELj1ELj1ELj4ELj16ENS_18Kernel_traits_baseILj7168EfS2_fS2_fjLj128EEEEELb0ELb0ELb0EEEvNS_9FwdParamsE)
        .other          _ZN10layer_norm31ln_parallel_residual_fwd_kernelINS_13Kernel_traitsIf6__halffS2_fjLj7168ELj1ELj1ELj4ELj16ENS_18Kernel_traits_baseILj7168EfS2_fS2_fjLj128EEEEELb0ELb0ELb0EEEvNS_9FwdParamsE,@"STO_CUDA_ENTRY STV_DEFAULT"
_ZN10layer_norm31ln_parallel_residual_fwd_kernelINS_13Kernel_traitsIf6__halffS2_fjLj7168ELj1ELj1ELj4ELj16ENS_18Kernel_traits_baseILj7168EfS2_fS2_fjLj128EEEEELb0ELb0ELb0EEEvNS_9FwdParamsE:
.text._ZN10layer_norm31ln_parallel_residual_fwd_kernelINS_13Kernel_traitsIf6__halffS2_fjLj7168ELj1ELj1ELj4ELj16ENS_18Kernel_traits_baseILj7168EfS2_fS2_fjLj128EEEEELb0ELb0ELb0EEEvNS_9FwdParamsE:
        /* <DEDUP_REMOVED lines=30> */
[----:B------:R-:W4:Y:S02]  /*01e0*/  LDC.64 R38, c[0x0][0x3d8] ;  /* 0x0000f600ff267b82 */ /* 0x000f240000000a00 */
        /* <DEDUP_REMOVED lines=22> */
[----:B-1----:R-:W-:-:S03]  /*0350*/  @P0 IMAD.WIDE.U32 R6, R3, 0x20, R6 ;  /* 0x0000002003060825 */ /* 0x002fc600078e0006 */
[----:B---3--:R1:W3:Y:S01]  /*0360*/  @P0 LDG.E.128 R44, desc[UR6][R4.64+0x10] ;  /* 0x00001006042c0981 */ /* 0x0082e2000c1e1d00 */
[----:B------:R-:W-:-:S03]  /*0370*/  @P0 LOP3.LUT R3, R3, 0x80, RZ, 0xfc, !PT ;  /* 0x0000008003030812 */ /* 0x000fc600078efcff */
[----:B----4-:R-:W4:Y:S02]  /*0380*/  @P0 LDG.E.128 R48, desc[UR6][R6.64+0x10] ;  /* 0x0000100606300981 */ /* 0x010f24000c1e1d00 */
[C---:B------:R-:W-:Y:S01]  /*0390*/  @P1 IMAD.WIDE.U32 R38, R3.reuse, 0x20, R38 ;  /* 0x0000002003261825 */ /* 0x040fe200078e0026 */
[C---:B------:R-:W-:Y:S01]  /*03a0*/  ISETP.GE.U32.AND P2, PT, R0.reuse, 0x180, PT ;  /* 0x000001800000780c */ /* 0x040fe20003f46070 */
[----:B-1----:R-:W1:Y:S02]  /*03b0*/  LDC.64 R4, c[0x0][0x3d0] ;  /* 0x0000f400ff047b82 */ /* 0x002e640000000a00 */
[----:B0-----:R-:W-:Y:S01]  /*03c0*/  @P1 IMAD.WIDE.U32 R36, R3, 0x20, R36 ;  /* 0x0000002003241825 */ /* 0x001fe200078e0024 */
        /* <DEDUP_REMOVED lines=8> */
[----:B0-----:R-:W4:Y:S04]  /*0450*/  LDL.64 R52, [R1] ;  /* 0x0000000001347983 */ /* 0x001f280000100a00 */
[----:B--2---:R-:W2:Y:S01]  /*0460*/  LDL.64 R54, [R1+0x8] ;  /* 0x0000080001367983 */ /* 0x004ea20000100a00 */
[----:B------:R-:W-:Y:S01]  /*0470*/  @P1 IADD3 R3, PT, PT, R3, 0x80, RZ ;  /* 0x0000008003031810 */ /* 0x000fe20007ffe0ff */
[----:B-1----:R-:W0:Y:S02]  /*0480*/  LDC.64 R6, c[0x0][0x3d8] ;  /* 0x0000f600ff067b82 */ /* 0x002e240000000a00 */
        /* <DEDUP_REMOVED lines=13> */
[----:B------:R2:W-:Y:S01]  /*0560*/  @P1 STL.64 [R1+0x58], R74 ;  /* 0x0000584a01001387 */ /* 0x0005e20000100a00 */
[----:B------:R-:W-:-:S03]  /*0570*/  @P2 IADD3 R3, PT, PT, R3, 0x80, RZ ;  /* 0x0000008003032810 */ /* 0x000fc60007ffe0ff */
[----:B------:R2:W2:Y:S04]  /*0580*/  @P2 LDG.E.128 R60, desc[UR6][R42.64] ;  /* 0x000000062a3c2981 */ /* 0x0004a8000c1e1d00 */
[----:B------:R-:W-:Y:S04]  /*0590*/  @P1 STL.64 [R1+0x60], R76 ;  /* 0x0000604c01001387 */ /* 0x000fe80000100a00 */
[----:B------:R2:W-:Y:S04]  /*05a0*/  @P1 STL.64 [R1+0x68], R78 ;  /* 0x0000684e01001387 */ /* 0x0005e80000100a00 */
[----:B------:R-:W2:Y:S04]  /*05b0*/  @P2 LDG.E.128 R64, desc[UR6][R40.64+0x10] ;  /* 0x0000100628402981 */ /* 0x000ea8000c1e1d00 */
[----:B------:R-:W-:Y:S04]  /*05c0*/  @P1 STL.64 [R1+0x70], R80 ;  /* 0x0000705001001387 */ /* 0x000fe80000100a00 */
[----:B------:R2:W-:Y:S04]  /*05d0*/  @P1 STL.64 [R1+0x78], R82 ;  /* 0x0000785201001387 */ /* 0x0005e80000100a00 */
[----:B------:R2:W2:Y:S01]  /*05e0*/  @P2 LDG.E.128 R68, desc[UR6][R40.64] ;  /* 0x0000000628442981 */ /* 0x0004a2000c1e1d00 */
[----:B-1----:R-:W-:-:S03]  /*05f0*/  @P3 IMAD.WIDE.U32 R44, R3, 0x20, R44 ;  /* 0x00000020032c3825 */ /* 0x002fc600078e002c */
[----:B------:R-:W-:Y:S01]  /*0600*/  @P1 STL.64 [R1+0x80], R84 ;  /* 0x0000805401001387 */ /* 0x000fe20000100a00 */
[----:B---3--:R-:W-:-:S03]  /*0610*/  @P3 IMAD.WIDE.U32 R46, R3, 0x20, R46 ;  /* 0x00000020032e3825 */ /* 0x008fc600078e002e */
[----:B------:R-:W-:Y:S01]  /*0620*/  @P1 STL.64 [R1+0x88], R86 ;  /* 0x0000885601001387 */ /* 0x000fe20000100a00 */
[----:B------:R-:W-:Y:S02]  /*0630*/  ISETP.GE.U32.AND P1, PT, R0, 0x300, PT ;  /* 0x000003000000780c */ /* 0x000fe40003f26070 */
[----:B------:R-:W-:Y:S01]  /*0640*/  @P3 IADD3 R3, PT, PT, R3, 0x80, RZ ;  /* 0x0000008003033810 */ /* 0x000fe20007ffe0ff */
[----:B------:R-:W5:Y:S04]  /*0650*/  @P3 LDG.E.128 R248, desc[UR6][R44.64+0x10] ;  /* 0x000010062cf83981 */ /* 0x000f68000c1e1d00 */
[C---:B----4-:R-:W-:Y:S01]  /*0660*/  @P4 IMAD.WIDE.U32 R48, R3.reuse, 0x20, R48 ;  /* 0x0000002003304825 */ /* 0x050fe200078e0030 */
[----:B------:R-:W5:Y:S03]  /*0670*/  @P3 LDG.E.128 R244, desc[UR6][R46.64] ;  /* 0x000000062ef43981 */ /* 0x000f66000c1e1d00 */
[C---:B0-----:R-:W-:Y:S01]  /*0680*/  @P4 IMAD.WIDE.U32 R50, R3.reuse, 0x20, R50 ;  /* 0x0000002003324825 */ /* 0x041fe200078e0032 */
[----:B------:R-:W-:Y:S01]  /*0690*/  @P4 IADD3 R3, PT, PT, R3, 0x80, RZ ;  /* 0x0000008003034810 */ /* 0x000fe20007ffe0ff */
[----:B------:R0:W5:Y:S04]  /*06a0*/  @P3 LDG.E.128 R240, desc[UR6][R46.64+0x10] ;  /* 0x000010062ef03981 */ /* 0x000168000c1e1d00 */
        /* <DEDUP_REMOVED lines=17> */
[----:B------:R-:W5:Y:S01]  /*07c0*/  @P4 LDG.E.128 R12, desc[UR6][R50.64] ;  /* 0x00000006320c4981 */ /* 0x000f62000c1e1d00 */
[----:B------:R-:W-:-:S02]  /*07d0*/  CS2R R78, SRZ ;  /* 0x00000000004e7805 */ /* 0x000fc4000001ff00 */
        /* <DEDUP_REMOVED lines=49> */
[----:B------:R-:W-:Y:S01]  /*0af0*/  @P1 IADD3 R3, PT, PT, R3, 0x80, RZ ;  /* 0x0000008003031810 */ /* 0x000fe20007ffe0ff */
[----:B--2---:R0:W-:Y:S04]  /*0b00*/  @P3 STL.64 [R1], R52 ;  /* 0x0000003401003387 */ /* 0x0041e80000100a00 */
[----:B------:R1:W-:Y:S01]  /*0b10*/  @P3 STL.64 [R1+0x8], R54 ;  /* 0x0000083601003387 */ /* 0x0003e20000100a00 */
[----:B0-----:R-:W-:Y:S02]  /*0b20*/  CS2R R52, SRZ ;  /* 0x0000000000347805 */ /* 0x001fe4000001ff00 */
        /* <DEDUP_REMOVED lines=67> */
.L_x_21440:
        /* <DEDUP_REMOVED lines=43> */
[----:B------:R-:W-:-:S07]  /*1210*/  ISETP.GE.U32.AND P2, PT, R0, 0x180, PT ;  /* 0x000001800000780c */ /* 0x000fce0003f46070 */
[----:B------:R-:W4:Y:S01]  /*1220*/  LDC.64 R46, c[0x0][0x3d8] ;  /* 0x0000f600ff2e7b82 */ /* 0x000f220000000a00 */
[C---:B------:R-:W-:Y:S02]  /*1230*/  ISETP.GE.U32.AND P3, PT, R0.reuse, 0x200, PT ;  /* 0x000002000000780c */ /* 0x040fe40003f66070 */
[----:B------:R-:W-:-:S05]  /*1240*/  ISETP.GE.U32.AND P4, PT, R0, 0x280, PT ;  /* 0x000002800000780c */ /* 0x000fca0003f86070 */
        /* <DEDUP_REMOVED lines=13> */
[----:B----4-:R-:W-:Y:S02]  /*1320*/  MOV R197, R193 ;  /* 0x000000c100c57202 */ /* 0x010fe40000000f00 */
[----:B--2---:R-:W-:Y:S02]  /*1330*/  MOV R198, R192 ;  /* 0x000000c000c67202 */ /* 0x004fe40000000f00 */
[----:B------:R-:W-:Y:S02]  /*1340*/  MOV R199, R191 ;  /* 0x000000bf00c77202 */ /* 0x000fe40000000f00 */
[----:B------:R-:W-:Y:S01]  /*1350*/  MOV R194, R190 ;  /* 0x000000be00c27202 */ /* 0x000fe20000000f00 */
[----:B------:R-:W-:Y:S01]  /*1360*/  @P1 IMAD.WIDE.U32 R40, R3, 0x20, R40 ;  /* 0x0000002003281825 */ /* 0x000fe200078e0028 */
[----:B---3--:R-:W2:Y:S02]  /*1370*/  LDC.64 R4, c[0x0][0x3d0] ;  /* 0x0000f400ff047b82 */ /* 0x008ea40000000a00 */
[----:B------:R3:W4:Y:S01]  /*1380*/  @P0 LDG.E.128 R196, desc[UR6][R6.64+0x10] ;  /* 0x0000100606c40981 */ /* 0x000722000c1e1d00 */
[----:B------:R-:W-:-:S02]  /*1390*/  MOV R193, R189 ;  /* 0x000000bd00c17202 */ /* 0x000fc40000000f00 */
[----:B------:R-:W-:Y:S02]  /*13a0*/  MOV R192, R188 ;  /* 0x000000bc00c07202 */ /* 0x000fe40000000f00 */
[----:B------:R-:W-:Y:S02]  /*13b0*/  MOV R191, R187 ;  /* 0x000000bb00bf7202 */ /* 0x000fe40000000f00 */
[----:B------:R-:W-:Y:S02]  /*13c0*/  MOV R190, R186 ;  /* 0x000000ba00be7202 */ /* 0x000fe40000000f00 */
[----:B------:R-:W-:Y:S01]  /*13d0*/  MOV R189, R185 ;  /* 0x000000b900bd7202 */ /* 0x000fe20000000f00 */
[----:B------:R-:W-:Y:S01]  /*13e0*/  @P1 IMAD.WIDE.U32 R38, R3, 0x20, R38 ;  /* 0x0000002003261825 */ /* 0x000fe200078e0026 */
[----:B------:R-:W-:Y:S01]  /*13f0*/  MOV R188, R184 ;  /* 0x000000b800bc7202 */ /* 0x000fe20000000f00 */
[----:B---3--:R-:W3:Y:S01]  /*1400*/  LDC.64 R6, c[0x0][0x3d0] ;  /* 0x0000f400ff067b82 */ /* 0x008ee20000000a00 */
        /* <DEDUP_REMOVED lines=11> */
[----:B------:R-:W2:Y:S01]  /*14c0*/  LDL R174, [R1+0x60] ;  /* 0x0000600001ae7983 */ /* 0x000ea20000100800 */
[----:B------:R-:W-:Y:S02]  /*14d0*/  MOV R176, R172 ;  /* 0x000000ac00b07202 */ /* 0x000fe40000000f00 */
[----:B------:R-:W-:Y:S01]  /*14e0*/  MOV R175, R171 ;  /* 0x000000ab00af7202 */ /* 0x000fe20000000f00 */
[----:B------:R-:W3:Y:S04]  /*14f0*/  LDL R173, [R1+0x64] ;  /* 0x0000640001ad7983 */ /* 0x000ee80000100800 */
[----:B------:R-:W3:Y:S04]  /*1500*/  LDL R172, [R1+0x68] ;  /* 0x0000680001ac7983 */ /* 0x000ee80000100800 */
[----:B------:R-:W3:Y:S04]  /*1510*/  LDL R171, [R1+0x6c] ;  /* 0x00006c0001ab7983 */ /* 0x000ee80000100800 */
[----:B----4-:R4:W-:Y:S04]  /*1520*/  @P0 STL.64 [R1+0xb0], R196 ;  /* 0x0000b0c401000387 */ /* 0x0109e80000100a00 */
[----:B------:R1:W-:Y:S01]  /*1530*/  @P0 STL.64 [R1+0xb8], R198 ;  /* 0x0000b8c601000387 */ /* 0x0003e20000100a00 */
[----:B----4-:R-:W-:-:S02]  /*1540*/  MOV R196, R194 ;  /* 0x000000c200c47202 */ /* 0x010fc40000000f00 */
[----:B------:R-:W-:Y:S02]  /*1550*/  MOV R197, R193 ;  /* 0x000000c100c57202 */ /* 0x000fe40000000f00 */
[----:B-1----:R-:W-:Y:S02]  /*1560*/  MOV R198, R192 ;  /* 0x000000c000c67202 */ /* 0x002fe40000000f00 */
        /* <DEDUP_REMOVED lines=18> */
[----:B--2---:R-:W-:Y:S02]  /*1690*/  MOV R178, R174 ;  /* 0x000000ae00b27202 */ /* 0x004fe40000000f00 */
[----:B---3--:R-:W-:Y:S01]  /*16a0*/  MOV R177, R173 ;  /* 0x000000ad00b17202 */ /* 0x008fe20000000f00 */
[----:B------:R-:W2:Y:S01]  /*16b0*/  LDL R174, [R1+0x18] ;  /* 0x0000180001ae7983 */ /* 0x000ea20000100800 */
[----:B------:R-:W-:-:S02]  /*16c0*/  MOV R176, R172 ;  /* 0x000000ac00b07202 */ /* 0x000fc40000000f00 */
[----:B------:R-:W-:Y:S01]  /*16d0*/  MOV R175, R171 ;  /* 0x000000ab00af7202 */ /* 0x000fe20000000f00 */
[----:B------:R-:W2:Y:S04]  /*16e0*/  LDL R172, [R1+0x10] ;  /* 0x0000100001ac7983 */ /* 0x000ea80000100800 */
[----:B------:R-:W2:Y:S04]  /*16f0*/  LDL R173, [R1+0x14] ;  /* 0x0000140001ad7983 */ /* 0x000ea80000100800 */
[----:B------:R-:W3:Y:S04]  /*1700*/  LDL R171, [R1+0x1c] ;  /* 0x00001c0001ab7983 */ /* 0x000ee80000100800 */
[----:B----4-:R1:W-:Y:S04]  /*1710*/  @P0 STL.64 [R1+0xa0], R196 ;  /* 0x0000a0c401000387 */ /* 0x0103e80000100a00 */
[----:B------:R4:W-:Y:S01]  /*1720*/  @P0 STL.64 [R1+0xa8], R198 ;  /* 0x0000a8c601000387 */ /* 0x0009e20000100a00 */
[----:B-1----:R-:W-:-:S02]  /*1730*/  MOV R196, R194 ;  /* 0x000000c200c47202 */ /* 0x002fc40000000f00 */
[----:B------:R-:W-:Y:S02]  /*1740*/  MOV R197, R193 ;  /* 0x000000c100c57202 */ /* 0x000fe40000000f00 */
[----:B----4-:R-:W-:Y:S02]  /*1750*/  MOV R198, R192 ;  /* 0x000000c000c67202 */ /* 0x010fe40000000f00 */
[----:B------:R-:W-:Y:S02]  /*1760*/  MOV R199, R191 ;  /* 0x000000bf00c77202 */ /* 0x000fe40000000f00 */
[----:B------:R-:W-:Y:S02]  /*1770*/  MOV R192, R188 ;  /* 0x000000bc00c07202 */ /* 0x000fe40000000f00 */
[----:B------:R-:W-:Y:S02]  /*1780*/  MOV R188, R184 ;  /* 0x000000b800bc7202 */ /* 0x000fe40000000f00 */
[----:B------:R1:W4:Y:S01]  /*1790*/  @P0 LDG.E.128 R196, desc[UR6][R36.64+0x10] ;  /* 0x0000100624c40981 */ /* 0x000322000c1e1d00 */
[----:B------:R-:W-:-:S02]  /*17a0*/  MOV R184, R180 ;  /* 0x000000b400b87202 */ /* 0x000fc40000000f00 */
[----:B------:R-:W-:Y:S02]  /*17b0*/  MOV R180, R176 ;  /* 0x000000b000b47202 */ /* 0x000fe40000000f00 */
[----:B------:R-:W2:Y:S01]  /*17c0*/  LDL R176, [R1+0x38] ;  /* 0x0000380001b07983 */ /* 0x000ea20000100800 */
[----:B------:R-:W-:Y:S02]  /*17d0*/  MOV R194, R190 ;  /* 0x000000be00c27202 */ /* 0x000fe40000000f00 */
[----:B------:R-:W-:Y:S02]  /*17e0*/  MOV R193, R189 ;  /* 0x000000bd00c17202 */ /* 0x000fe40000000f00 */
[----:B------:R-:W-:Y:S01]  /*17f0*/  MOV R190, R186 ;  /* 0x000000ba00be7202 */ /* 0x000fe20000000f00 */
[----:B------:R-:W-:Y:S01]  /*1800*/  @P1 IMAD.WIDE.U32 R42, R3, 0x20, R42 ;  /* 0x00000020032a1825 */ /* 0x000fe200078e002a */
[----:B------:R-:W-:Y:S01]  /*1810*/  MOV R189, R185 ;  /* 0x000000b900bd7202 */ /* 0x000fe20000000f00 */
[----:B-1----:R-:W1:Y:S01]  /*1820*/  @P3 LDC.64 R36, c[0x0][0x440] ;  /* 0x00011000ff243b82 */ /* 0x002e620000000a00 */
[----:B------:R-:W-:-:S02]  /*1830*/  MOV R191, R187 ;  /* 0x000000bb00bf7202 */ /* 0x000fc40000000f00 */
[----:B------:R-:W-:Y:S01]  /*1840*/  MOV R186, R182 ;  /* 0x000000b600ba7202 */ /* 0x000fe20000000f00 */
[----:B------:R-:W5:Y:S01]  /*1850*/  @P1 LD.E.128 R120, desc[UR6][R42.64] ;  /* 0x000000062a781980 */ /* 0x000f62000c101d00 */
[----:B------:R-:W-:Y:S02]  /*1860*/  MOV R185, R181 ;  /* 0x000000b500b97202 */ /* 0x000fe40000000f00 */
[----:B------:R-:W-:Y:S01]  /*1870*/  MOV R187, R183 ;  /* 0x000000b700bb7202 */ /* 0x000fe20000000f00 */
[----:B------:R0:W5:Y:S01]  /*1880*/  @P1 LD.E.128 R116, desc[UR6][R42.64+0x10] ;  /* 0x000010062a741980 */ /* 0x000162000c101d00 */
[----:B------:R-:W-:Y:S02]  /*1890*/  MOV R182, R178 ;  /* 0x000000b200b67202 */ /* 0x000fe40000000f00 */
[----:B------:R-:W-:Y:S02]  /*18a0*/  MOV R181, R177 ;  /* 0x000000b100b57202 */ /* 0x000fe40000000f00 */
[----:B------:R-:W-:-:S02]  /*18b0*/  MOV R183, R179 ;  /* 0x000000b300b77202 */ /* 0x000fc40000000f00 */
[----:B------:R-:W-:Y:S02]  /*18c0*/  MOV R178, R170 ;  /* 0x000000aa00b27202 */ /* 0x000fe40000000f00 */
[----:B------:R-:W-:Y:S01]  /*18d0*/  MOV R177, R169 ;  /* 0x000000a900b17202 */ /* 0x000fe20000000f00 */
[----:B------:R-:W2:Y:S01]  /*18e0*/  LDL R170, [R1+0x40] ;  /* 0x0000400001aa7983 */ /* 0x000ea20000100800 */
[----:B------:R-:W-:Y:S01]  /*18f0*/  MOV R179, R175 ;  /* 0x000000af00b37202 */ /* 0x000fe20000000f00 */
[----:B0-----:R-:W0:Y:S01]  /*1900*/  LDC.64 R42, c[0x0][0x3d8] ;  /* 0x0000f600ff2a7b82 */ /* 0x001e220000000a00 */
[----:B---3--:R-:W-:Y:S01]  /*1910*/  MOV R175, R171 ;  /* 0x000000ab00af7202 */ /* 0x008fe20000000f00 */
[----:B------:R-:W3:Y:S01]  /*1920*/  LDL R169, [R1+0x44] ;  /* 0x0000440001a97983 */ /* 0x000ee20000100800 */
[----:B------:R-:W-:-:S03]  /*1930*/  MOV R202, R188 ;  /* 0x000000bc00ca7202 */ /* 0x000fc60000000f00 */
[----:B------:R-:W3:Y:S01]  /*1940*/  LDL R171, [R1+0x3c] ;  /* 0x00003c0001ab7983 */ /* 0x000ee20000100800 */
[----:B------:R-:W-:Y:S02]  /*1950*/  MOV R203, R187 ;  /* 0x000000bb00cb7202 */ /* 0x000fe40000000f00 */
[----:B------:R-:W-:Y:S02]  /*1960*/  MOV R188, R186 ;  /* 0x000000ba00bc7202 */ /* 0x000fe40000000f00 */
[----:B------:R-:W-:Y:S02]  /*1970*/  MOV R200, R190 ;  /* 0x000000be00c87202 */ /* 0x000fe40000000f00 */
[----:B------:R-:W-:Y:S02]  /*1980*/  MOV R201, R189 ;  /* 0x000000bd00c97202 */ /* 0x000fe40000000f00 */
[----:B------:R-:W-:Y:S02]  /*1990*/  MOV R189, R185 ;  /* 0x000000b900bd7202 */ /* 0x000fe40000000f00 */
[----:B------:R-:W-:-:S02]  /*19a0*/  MOV R190, R184 ;  /* 0x000000b800be7202 */ /* 0x000fc40000000f00 */
[----:B------:R-:W-:Y:S01]  /*19b0*/  MOV R195, R179 ;  /* 0x000000b300c37202 */ /* 0x000fe20000000f00 */
[----:B------:R-:W3:Y:S04]  /*19c0*/  @P1 LDG.E.128 R200, desc[UR6][R38.64] ;  /* 0x0000000626c81981 */ /* 0x000ee8000c1e1d00 */
[----:B----4-:R4:W-:Y:S04]  /*19d0*/  @P0 STL.64 [R1+0x90], R196 ;  /* 0x000090c401000387 */ /* 0x0109e80000100a00 */
[----:B------:R1:W-:Y:S04]  /*19e0*/  @P0 STL.64 [R1+0x98], R198 ;  /* 0x000098c601000387 */ /* 0x0003e80000100a00 */
[----:B------:R-:W3:Y:S04]  /*19f0*/  LDL R186, [R1+0x48] ;  /* 0x0000480001ba7983 */ /* 0x000ee80000100800 */
[----:B------:R-:W3:Y:S01]  /*1a00*/  LDL R187, [R1+0x4c] ;  /* 0x00004c0001bb7983 */ /* 0x000ee20000100800 */
[----:B----4-:R-:W-:-:S02]  /*1a10*/  MOV R196, R194 ;  /* 0x000000c200c47202 */ /* 0x010fc40000000f00 */
[----:B------:R-:W-:Y:S01]  /*1a20*/  MOV R197, R193 ;  /* 0x000000c100c57202 */ /* 0x000fe20000000f00 */
[----:B------:R-:W4:Y:S01]  /*1a30*/  LDL R179, [R1+0x2c] ;  /* 0x00002c0001b37983 */ /* 0x000f220000100800 */
[----:B-1----:R-:W-:Y:S02]  /*1a40*/  MOV R199, R191 ;  /* 0x000000bf00c77202 */ /* 0x002fe40000000f00 */
[----:B------:R-:W-:Y:S02]  /*1a50*/  MOV R198, R192 ;  /* 0x000000c000c67202 */ /* 0x000fe40000000f00 */
[----:B------:R-:W-:Y:S02]  /*1a60*/  MOV R191, R183 ;  /* 0x000000b700bf7202 */ /* 0x000fe40000000f00 */
[----:B------:R-:W-:Y:S02]  /*1a70*/  MOV R192, R182 ;  /* 0x000000b600c07202 */ /* 0x000fe40000000f00 */
[----:B------:R-:W-:Y:S01]  /*1a80*/  MOV R193, R181 ;  /* 0x000000b500c17202 */ /* 0x000fe20000000f00 */
[----:B------:R1:W4:Y:S01]  /*1a90*/  @P1 LDG.E.128 R196, desc[UR6][R38.64+0x10] ;  /* 0x0000100626c41981 */ /* 0x000322000c1e1d00 */
[----:B------:R-:W-:-:S02]  /*1aa0*/  MOV R194, R180 ;  /* 0x000000b400c27202 */ /* 0x000fc40000000f00 */
[----:B------:R-:W-:Y:S01]  /*1ab0*/  MOV R180, R178 ;  /* 0x000000b200b47202 */ /* 0x000fe20000000f00 */
[----:B------:R-:W4:Y:S01]  /*1ac0*/  @P1 LDG.E.128 R188, desc[UR6][R40.64+0x10] ;  /* 0x0000100628bc1981 */ /* 0x000f22000c1e1d00 */
[----:B------:R-:W-:Y:S02]  /*1ad0*/  MOV R181, R177 ;  /* 0x000000b100b57202 */ /* 0x000fe40000000f00 */
[----:B--2---:R-:W-:Y:S01]  /*1ae0*/  MOV R182, R176 ;  /* 0x000000b000b67202 */ /* 0x004fe20000000f00 */
[----:B------:R-:W2:Y:S01]  /*1af0*/  LDL R177, [R1+0x24] ;  /* 0x0000240001b17983 */ /* 0x000ea20000100800 */
[----:B------:R-:W-:Y:S01]  /*1b00*/  @P1 IADD3 R3, PT, PT, R3, 0x80, RZ ;  /* 0x0000008003031810 */ /* 0x000fe20007ffe0ff */
[----:B-1----:R-:W1:Y:S02]  /*1b10*/  LDC.64 R38, c[0x0][0x3d8] ;  /* 0x0000f600ff267b82 */ /* 0x002e640000000a00 */
[----:B------:R-:W2:Y:S04]  /*1b20*/  LDL R176, [R1+0x20] ;  /* 0x0000200001b07983 */ /* 0x000ea80000100800 */
[----:B------:R-:W2:Y:S04]  /*1b30*/  LDL R178, [R1+0x28] ;  /* 0x0000280001b27983 */ /* 0x000ea80000100800 */
[----:B------:R0:W2:Y:S01]  /*1b40*/  @P1 LDG.E.128 R192, desc[UR6][R40.64] ;  /* 0x0000000628c01981 */ /* 0x0000a2000c1e1d00 */
[----:B------:R-:W-:Y:S01]  /*1b50*/  MOV R184, R170 ;  /* 0x000000aa00b87202 */ /* 0x000fe20000000f00 */
[----:B------:R-:W-:Y:S01]  /*1b60*/  @P2 IMAD.WIDE.U32 R44, R3, 0x20, R44 ;  /* 0x00000020032c2825 */ /* 0x000fe200078e002c */
[----:B---3--:R-:W-:-:S02]  /*1b70*/  MOV R185, R169 ;  /* 0x000000a900b97202 */ /* 0x008fc40000000f00 */
[----:B------:R-:W-:Y:S01]  /*1b80*/  MOV R183, R171 ;  /* 0x000000ab00b77202 */ /* 0x000fe20000000f00 */
[----:B------:R-:W-:-:S04]  /*1b90*/  @P2 IMAD.WIDE.U32 R46, R3, 0x20, R46 ;  /* 0x00000020032e2825 */ /* 0x000fc800078e002e */
[C---:B------:R-:W-:Y:S01]  /*1ba0*/  @P2 IMAD.WIDE.U32 R48, R3.reuse, 0x20, R48 ;  /* 0x0000002003302825 */ /* 0x040fe200078e0030 */
[----:B------:R-:W-:Y:S01]  /*1bb0*/  @P2 IADD3 R3, PT, PT, R3, 0x80, RZ ;  /* 0x0000008003032810 */ /* 0x000fe20007ffe0ff */
[----:B------:R-:W3:Y:S01]  /*1bc0*/  @P2 LDG.E.128 R180, desc[UR6][R44.64+0x10] ;  /* 0x000010062cb42981 */ /* 0x000ee2000c1e1d00 */
[----:B0-----:R-:W0:Y:S03]  /*1bd0*/  LDC.64 R40, c[0x0][0x3d0] ;  /* 0x0000f400ff287b82 */ /* 0x001e260000000a00 */
[C---:B------:R-:W-:Y:S01]  /*1be0*/  @P3 IMAD.WIDE.U32 R6, R3.reuse, 0x20, R6 ;  /* 0x0000002003063825 */ /* 0x040fe200078e0006 */
[----:B------:R-:W3:Y:S04]  /*1bf0*/  @P2 LDG.E.128 R172, desc[UR6][R46.64+0x10] ;  /* 0x000010062eac2981 */ /* 0x000ee8000c1e1d00 */
[----:B------:R-:W3:Y:S01]  /*1c00*/  @P3 LDG.E.128 R164, desc[UR6][R6.64] ;  /* 0x0000000606a43981 */ /* 0x000ee2000c1e1d00 */
[----:B------:R-:W-:-:S03]  /*1c10*/  @P3 IMAD.WIDE.U32 R50, R3, 0x20, R50 ;  /* 0x0000002003323825 */ /* 0x000fc600078e0032 */
[----:B------:R-:W5:Y:S01]  /*1c20*/  @P3 LDG.E.128 R248, desc[UR6][R6.64+0x10] ;  /* 0x0000100606f83981 */ /* 0x000f62000c1e1d00 */
[C---:B------:R-:W-:Y:S01]  /*1c30*/  @P3 IMAD.WIDE.U32 R36, R3.reuse, 0x20, R36 ;  /* 0x0000002003243825 */ /* 0x040fe200078e0024 */
[----:B------:R-:W-:Y:S02]  /*1c40*/  @P3 IADD3 R3, PT, PT, R3, 0x80, RZ ;  /* 0x0000008003033810 */ /* 0x000fe40007ffe0ff */
[----:B------:R-:W5:Y:S03]  /*1c50*/  @P2 LD.E.128 R112, desc[UR6][R48.64] ;  /* 0x0000000630702980 */ /* 0x000f66000c101d00 */
[C---:B------:R-:W-:Y:S01]  /*1c60*/  @P4 IMAD.WIDE.U32 R4, R3.reuse, 0x20, R4 ;  /* 0x0000002003044825 */ /* 0x040fe200078e0004 */
[----:B------:R0:W5:Y:S03]  /*1c70*/  @P2 LD.E.128 R108, desc[UR6][R48.64+0x10] ;  /* 0x00001006306c2980 */ /* 0x000166000c101d00 */
[C---:B-1----:R-:W-:Y:S01]  /*1c80*/  @P4 IMAD.WIDE.U32 R38, R3.reuse, 0x20, R38 ;  /* 0x0000002003264825 */ /* 0x042fe200078e0026 */
[----:B------:R-:W5:Y:S03]  /*1c90*/  @P4 LDG.E.128 R236, desc[UR6][R4.64] ;  /* 0x0000000604ec4981 */ /* 0x000f66000c1e1d00 */
[C---:B------:R-:W-:Y:S01]  /*1ca0*/  @P4 IMAD.WIDE.U32 R52, R3.reuse, 0x20, R52 ;  /* 0x0000002003344825 */ /* 0x040fe200078e0034 */
[----:B------:R-:W-:Y:S01]  /*1cb0*/  @P4 IADD3 R3, PT, PT, R3, 0x80, RZ ;  /* 0x0000008003034810 */ /* 0x000fe20007ffe0ff */
[----:B------:R-:W5:Y:S04]  /*1cc0*/  @P4 LDG.E.128 R8, desc[UR6][R4.64+0x10] ;  /* 0x0000100604084981 */ /* 0x000f68000c1e1d00 */
[----:B------:R-:W3:Y:S04]  /*1cd0*/  @P2 LDG.E.128 R184, desc[UR6][R44.64] ;  /* 0x000000062cb82981 */ /* 0x000ee8000c1e1d00 */
[----:B----4-:R1:W-:Y:S04]  /*1ce0*/  @P1 STL.64 [R1+0x50], R188 ;  /* 0x000050bc01001387 */ /* 0x0103e80000100a00 */
[----:B------:R1:W-:Y:S04]  /*1cf0*/  @P1 STL.64 [R1+0x58], R190 ;  /* 0x000058be01001387 */ /* 0x0003e80000100a00 */
[----:B--2---:R-:W2:Y:S04]  /*1d00*/  @P2 LDG.E.128 R176, desc[UR6][R46.64] ;  /* 0x000000062eb02981 */ /* 0x004ea8000c1e1d00 */
[----:B------:R1:W-:Y:S04]  /*1d10*/  @P1 STL.64 [R1+0x60], R192 ;  /* 0x000060c001001387 */ /* 0x0003e80000100a00 */
[----:B------:R1:W-:Y:S04]  /*1d20*/  @P1 STL.64 [R1+0x68], R194 ;  /* 0x000068c201001387 */ /* 0x0003e80000100a00 */
[----:B------:R1:W-:Y:S04]  /*1d30*/  @P1 STL.64 [R1+0x70], R196 ;  /* 0x000070c401001387 */ /* 0x0003e80000100a00 */
[----:B------:R1:W-:Y:S04]  /*1d40*/  @P1 STL.64 [R1+0x78], R198 ;  /* 0x000078c601001387 */ /* 0x0003e80000100a00 */
[----:B------:R1:W-:Y:S04]  /*1d50*/  @P1 STL.64 [R1+0x80], R200 ;  /* 0x000080c801001387 */ /* 0x0003e80000100a00 */
[----:B------:R1:W-:Y:S01]  /*1d60*/  @P1 STL.64 [R1+0x88], R202 ;  /* 0x000088ca01001387 */ /* 0x0003e20000100a00 */
[----:B------:R-:W-:-:S02]  /*1d70*/  ISETP.GE.U32.AND P1, PT, R0, 0x300, PT ;  /* 0x000003000000780c */ /* 0x000fc40003f26070 */
[----:B0-----:R-:W-:Y:S02]  /*1d80*/  CS2R R48, SRZ ;  /* 0x0000000000307805 */ /* 0x001fe4000001ff00 */
        /* <DEDUP_REMOVED lines=9> */
[----:B------:R-:W5:Y:S01]  /*1e20*/  @P3 LD.E.128 R104, desc[UR6][R36.64] ;  /* 0x0000000624683980 */ /* 0x000f62000c101d00 */
[C---:B------:R-:W-:Y:S01]  /*1e30*/  @P1 IMAD.WIDE.U32 R6, R3.reuse, 0x20, R42 ;  /* 0x0000002003061825 */ /* 0x040fe200078e002a */
[----:B------:R-:W0:Y:S02]  /*1e40*/  @P1 LDC.64 R54, c[0x0][0x440] ;  /* 0x00011000ff361b82 */ /* 0x000e240000000a00 */
[----:B------:R4:W5:Y:S04]  /*1e50*/  @P3 LD.E.128 R100, desc[UR6][R36.64+0x10] ;  /* 0x0000100624643980 */ /* 0x000968000c101d00 */
[----:B------:R-:W5:Y:S04]  /*1e60*/  @P1 LDG.E.128 R28, desc[UR6][R6.64] ;  /* 0x00000006061c1981 */ /* 0x000f68000c1e1d00 */
[----:B------:R-:W5:Y:S01]  /*1e70*/  @P1 LDG.E.128 R32, desc[UR6][R6.64+0x10] ;  /* 0x0000100606201981 */ /* 0x000f62000c1e1d00 */
[----:B------:R-:W-:Y:S01]  /*1e80*/  @P1 IMAD.WIDE.U32 R40, R3, 0x20, R40 ;  /* 0x0000002003281825 */ /* 0x000fe200078e0028 */
[----:B----4-:R-:W-:-:S02]  /*1e90*/  CS2R R36, SRZ ;  /* 0x0000000000247805 */ /* 0x010fc4000001ff00 */
[----:B------:R-:W-:Y:S01]  /*1ea0*/  CS2R R42, SRZ ;  /* 0x00000000002a7805 */ /* 0x000fe2000001ff00 */
[----:B------:R-:W5:Y:S01]  /*1eb0*/  @P4 LDG.E.128 R12, desc[UR6][R38.64] ;  /* 0x00000006260c4981 */ /* 0x000f62000c1e1d00 */
[----:B------:R-:W-:Y:S02]  /*1ec0*/  CS2R R46, SRZ ;  /* 0x00000000002e7805 */ /* 0x000fe4000001ff00 */
[----:B------:R-:W-:Y:S02]  /*1ed0*/  CS2R R44, SRZ ;  /* 0x00000000002c7805 */ /* 0x000fe4000001ff00 */
[----:B------:R-:W-:Y:S01]  /*1ee0*/  CS2R R50, SRZ ;  /* 0x0000000000327805 */ /* 0x000fe2000001ff00 */
[----:B------:R4:W5:Y:S01]  /*1ef0*/  @P4 LDG.E.128 R16, desc[UR6][R38.64+0x10] ;  /* 0x0000100626104981 */ /* 0x000962000c1e1d00 */
[----:B------:R-:W-:Y:S02]  /*1f00*/  CS2R R68, SRZ ;  /* 0x0000000000447805 */ /* 0x000fe4000001ff00 */
[----:B------:R-:W-:-:S02]  /*1f10*/  CS2R R74, SRZ ;  /* 0x00000000004a7805 */ /* 0x000fc4000001ff00 */
[----:B------:R-:W-:Y:S01]  /*1f20*/  CS2R R72, SRZ ;  /* 0x0000000000487805 */ /* 0x000fe2000001ff00 */
[----:B------:R-:W5:Y:S01]  /*1f30*/  @P4 LD.E.128 R96, desc[UR6][R52.64] ;  /* 0x0000000634604980 */ /* 0x000f62000c101d00 */
[----:B0-----:R-:W-:-:S03]  /*1f40*/  @P1 IMAD.WIDE.U32 R54, R3, 0x20, R54 ;  /* 0x0000002003361825 */ /* 0x001fc600078e0036 */
[----:B------:R0:W5:Y:S01]  /*1f50*/  @P4 LD.E.128 R92, desc[UR6][R52.64+0x10] ;  /* 0x00001006345c4980 */ /* 0x000162000c101d00 */
[----:B------:R-:W-:Y:S02]  /*1f60*/  CS2R R78, SRZ ;  /* 0x00000000004e7805 */ /* 0x000fe4000001ff00 */
[----:B----4-:R-:W-:Y:S02]  /*1f70*/  CS2R R38, SRZ ;  /* 0x0000000000267805 */ /* 0x010fe4000001ff00 */
[----:B------:R-:W-:Y:S01]  /*1f80*/  CS2R R76, SRZ ;  /* 0x00000000004c7805 */ /* 0x000fe2000001ff00 */
[----:B------:R-:W5:Y:S01]  /*1f90*/  @P1 LDG.E.128 R20, desc[UR6][R40.64] ;  /* 0x0000000628141981 */ /* 0x000f62000c1e1d00 */
[----:B------:R-:W-:Y:S02]  /*1fa0*/  CS2R R82, SRZ ;  /* 0x0000000000527805 */ /* 0x000fe4000001ff00 */
[----:B------:R-:W-:Y:S02]  /*1fb0*/  CS2R R80, SRZ ;  /* 0x0000000000507805 */ /* 0x000fe4000001ff00 */
[----:B------:R-:W-:Y:S01]  /*1fc0*/  @P1 IADD3 R3, PT, PT, R3, 0x80, RZ ;  /* 0x0000008003031810 */ /* 0x000fe20007ffe0ff */
[----:B------:R4:W5:Y:S01]  /*1fd0*/  @P1 LDG.E.128 R24, desc[UR6][R40.64+0x10] ;  /* 0x0000100628181981 */ /* 0x000962000c1e1d00 */
[----:B0-----:R-:W-:-:S03]  /*1fe0*/  CS2R R52, SRZ ;  /* 0x0000000000347805 */ /* 0x001fc6000001ff00 */
[----:B------:R-:W5:Y:S04]  /*1ff0*/  @P1 LD.E.128 R88, desc[UR6][R54.64] ;  /* 0x0000000636581980 */ /* 0x000f68000c101d00 */
[----:B------:R0:W5:Y:S01]  /*2000*/  @P1 LD.E.128 R84, desc[UR6][R54.64+0x10] ;  /* 0x0000100636541980 */ /* 0x000162000c101d00 */
[----:B----4-:R-:W-:Y:S02]  /*2010*/  CS2R R40, SRZ ;  /* 0x0000000000287805 */ /* 0x010fe4000001ff00 */
[----:B0-----:R-:W-:Y:S01]  /*2020*/  CS2R R54, SRZ ;  /* 0x0000000000367805 */ /* 0x001fe2000001ff00 */
[----:B---3--:R1:W-:Y:S04]  /*2030*/  @P2 STL.64 [R1+0x40], R184 ;  /* 0x000040b801002387 */ /* 0x0083e80000100a00 */
[----:B------:R1:W-:Y:S04]  /*2040*/  @P2 STL.64 [R1+0x48], R186 ;  /* 0x000048ba01002387 */ /* 0x0003e80000100a00 */
[----:B------:R1:W-:Y:S04]  /*2050*/  @P2 STL.64 [R1+0x30], R180 ;  /* 0x000030b401002387 */ /* 0x0003e80000100a00 */
[----:B------:R1:W-:Y:S04]  /*2060*/  @P2 STL.64 [R1+0x38], R182 ;  /* 0x000038b601002387 */ /* 0x0003e80000100a00 */
[----:B--2---:R1:W-:Y:S04]  /*2070*/  @P2 STL.64 [R1+0x20], R176 ;  /* 0x000020b001002387 */ /* 0x0043e80000100a00 */
[----:B------:R1:W-:Y:S04]  /*2080*/  @P2 STL.64 [R1+0x28], R178 ;  /* 0x000028b201002387 */ /* 0x0003e80000100a00 */
[----:B------:R1:W-:Y:S04]  /*2090*/  @P2 STL.64 [R1+0x10], R172 ;  /* 0x000010ac01002387 */ /* 0x0003e80000100a00 */
[----:B------:R1:W-:Y:S04]  /*20a0*/  @P2 STL.64 [R1+0x18], R174 ;  /* 0x000018ae01002387 */ /* 0x0003e80000100a00 */
[----:B------:R1:W-:Y:S04]  /*20b0*/  @P3 STL.64 [R1], R164 ;  /* 0x000000a401003387 */ /* 0x0003e80000100a00 */
[----:B------:R1:W-:Y:S01]  /*20c0*/  @P3 STL.64 [R1+0x8], R166 ;  /* 0x000008a601003387 */ /* 0x0003e20000100a00 */
[----:B------:R-:W-:-:S13]  /*20d0*/  ISETP.GE.U32.AND P2, PT, R0, 0x380, PT ;  /* 0x000003800000780c */ /* 0x000fda0003f46070 */
[----:B-1----:R-:W-:Y:S05]  /*20e0*/  @!P2 BRA `(.L_x_21441) ;  /* 0x0000002800a8a947 */ /* 0x002fea0003800000 */
        /* <DEDUP_REMOVED lines=41> */
.L_x_21439:
        /* <DEDUP_REMOVED lines=68> */
[----:B--2---:R-:W-:Y:S01]  /*27c0*/  MOV R198, R192 ;  /* 0x000000c000c67202 */ /* 0x004fe20000000f00 */
[----:B------:R-:W5:Y:S01]  /*27d0*/  @P0 LD.E.128 R128, desc[UR6][R134.64] ;  /* 0x0000000686800980 */ /* 0x000f62000c101d00 */
[----:B------:R-:W-:Y:S02]  /*27e0*/  MOV R199, R191 ;  /* 0x000000bf00c77202 */ /* 0x000fe40000000f00 */
[----:B------:R-:W-:Y:S01]  /*27f0*/  MOV R194, R190 ;  /* 0x000000be00c27202 */ /* 0x000fe20000000f00 */
[----:B------:R-:W-:Y:S01]  /*2800*/  @P1 IMAD.WIDE.U32 R136, R3, 0x20, R136 ;  /* 0x0000002003881825 */ /* 0x000fe200078e0088 */
[----:B------:R2:W5:Y:S01]  /*2810*/  @P0 LD.E.128 R124, desc[UR6][R134.64+0x10] ;  /* 0x00001006867c0980 */ /* 0x000562000c101d00 */
[----:B---3--:R-:W3:Y:S03]  /*2820*/  LDC.64 R4, c[0x0][0x3d8] ;  /* 0x0000f600ff047b82 */ /* 0x008ee60000000a00 */
[----:B------:R4:W3:Y:S01]  /*2830*/  @P0 LDG.E.128 R196, desc[UR6][R6.64+0x10] ;  /* 0x0000100606c40981 */ /* 0x0008e2000c1e1d00 */
[----:B------:R-:W-:-:S02]  /*2840*/  MOV R193, R189 ;  /* 0x000000bd00c17202 */ /* 0x000fc40000000f00 */
[----:B------:R-:W-:Y:S02]  /*2850*/  MOV R190, R186 ;  /* 0x000000ba00be7202 */ /* 0x000fe40000000f00 */
[----:B------:R-:W-:Y:S01]  /*2860*/  MOV R189, R185 ;  /* 0x000000b900bd7202 */ /* 0x000fe20000000f00 */
[----:B------:R-:W-:Y:S01]  /*2870*/  @P1 IMAD.WIDE.U32 R140, R3, 0x20, R140 ;  /* 0x00000020038c1825 */ /* 0x000fe200078e008c */
[----:B------:R-:W-:Y:S01]  /*2880*/  MOV R186, R182 ;  /* 0x000000b600ba7202 */ /* 0x000fe20000000f00 */
[----:B--2---:R-:W2:Y:S01]  /*2890*/  @P3 LDC.64 R134, c[0x0][0x438] ;  /* 0x00010e00ff863b82 */ /* 0x004ea20000000a00 */
[----:B------:R-:W-:Y:S02]  /*28a0*/  MOV R185, R181 ;  /* 0x000000b500b97202 */ /* 0x000fe40000000f00 */
[----:B------:R-:W-:Y:S02]  /*28b0*/  MOV R182, R178 ;  /* 0x000000b200b67202 */ /* 0x000fe40000000f00 */
[----:B------:R-:W-:-:S02]  /*28c0*/  MOV R181, R177 ;  /* 0x000000b100b57202 */ /* 0x000fc40000000f00 */
[----:B------:R-:W-:Y:S01]  /*28d0*/  MOV R178, R174 ;  /* 0x000000ae00b27202 */ /* 0x000fe20000000f00 */
[----:B----4-:R-:W4:Y:S01]  /*28e0*/  @P2 LDC.64 R6, c[0x0][0x440] ;  /* 0x00011000ff062b82 */ /* 0x010f220000000a00 */
[----:B------:R-:W-:Y:S01]  /*28f0*/  MOV R177, R173 ;  /* 0x000000ad00b17202 */ /* 0x000fe20000000f00 */
[----:B------:R-:W2:Y:S04]  /*2900*/  LDL R174, [R1+0x60] ;  /* 0x0000600001ae7983 */ /* 0x000ea80000100800 */
[----:B------:R-:W4:Y:S01]  /*2910*/  LDL R173, [R1+0x64] ;  /* 0x0000640001ad7983 */ /* 0x000f220000100800 */
        /* <DEDUP_REMOVED lines=10> */
[----:B------:R-:W4:Y:S04]  /*29c0*/  LDL R172, [R1+0x68] ;  /* 0x0000680001ac7983 */ /* 0x000f280000100800 */
[----:B------:R-:W4:Y:S04]  /*29d0*/  LDL R171, [R1+0x6c] ;  /* 0x00006c0001ab7983 */ /* 0x000f280000100800 */
[----:B---3--:R3:W-:Y:S04]  /*29e0*/  @P0 STL.64 [R1+0xb0], R196 ;  /* 0x0000b0c401000387 */ /* 0x0087e80000100a00 */
[----:B------:R1:W-:Y:S01]  /*29f0*/  @P0 STL.64 [R1+0xb8], R198 ;  /* 0x0000b8c601000387 */ /* 0x0003e20000100a00 */
[----:B---3--:R-:W-:-:S02]  /*2a00*/  MOV R196, R194 ;  /* 0x000000c200c47202 */ /* 0x008fc40000000f00 */
[----:B------:R-:W-:Y:S02]  /*2a10*/  MOV R197, R193 ;  /* 0x000000c100c57202 */ /* 0x000fe40000000f00 */
[----:B-1----:R-:W-:Y:S02]  /*2a20*/  MOV R198, R192 ;  /* 0x000000c000c67202 */ /* 0x002fe40000000f00 */
[----:B------:R-:W-:-:S06]  /*2a30*/  MOV R199, R191 ;  /* 0x000000bf00c77202 */ /* 0x000fcc0000000f00 */
[----:B------:R-:W3:Y:S01]  /*2a40*/  @P0 LDG.E.128 R196, desc[UR6][R132.64] ;  /* 0x0000000684c40981 */ /* 0x000ee2000c1e1d00 */
        /* <DEDUP_REMOVED lines=8> */
[----:B--2---:R-:W-:Y:S02]  /*2ad0*/  MOV R178, R174 ;  /* 0x000000ae00b27202 */ /* 0x004fe40000000f00 */
[----:B----4-:R-:W-:Y:S01]  /*2ae0*/  MOV R177, R173 ;  /* 0x000000ad00b17202 */ /* 0x010fe20000000f00 */
[----:B------:R-:W2:Y:S04]  /*2af0*/  LDL R174, [R1+0x30] ;  /* 0x0000300001ae7983 */ /* 0x000ea80000100800 */
[----:B------:R-:W4:Y:S01]  /*2b00*/  LDL R173, [R1+0x34] ;  /* 0x0000340001ad7983 */ /* 0x000f220000100800 */
        /* <DEDUP_REMOVED lines=9> */
[----:B------:R-:W-:Y:S01]  /*2ba0*/  MOV R175, R171 ;  /* 0x000000ab00af7202 */ /* 0x000fe20000000f00 */
[----:B------:R-:W4:Y:S04]  /*2bb0*/  LDL R172, [R1+0x38] ;  /* 0x0000380001ac7983 */ /* 0x000f280000100800 */
[----:B------:R-:W4:Y:S04]  /*2bc0*/  LDL R171, [R1+0x3c] ;  /* 0x00003c0001ab7983 */ /* 0x000f280000100800 */
[----:B---3--:R1:W-:Y:S04]  /*2bd0*/  @P0 STL.64 [R1+0xa0], R196 ;  /* 0x0000a0c401000387 */ /* 0x0083e80000100a00 */
[----:B------:R3:W-:Y:S01]  /*2be0*/  @P0 STL.64 [R1+0xa8], R198 ;  /* 0x0000a8c601000387 */ /* 0x0007e20000100a00 */
[----:B-1----:R-:W-:-:S02]  /*2bf0*/  MOV R196, R194 ;  /* 0x000000c200c47202 */ /* 0x002fc40000000f00 */
[----:B------:R-:W-:Y:S02]  /*2c00*/  MOV R197, R193 ;  /* 0x000000c100c57202 */ /* 0x000fe40000000f00 */
[----:B---3--:R-:W-:Y:S02]  /*2c10*/  MOV R198, R192 ;  /* 0x000000c000c67202 */ /* 0x008fe40000000f00 */
[----:B------:R-:W-:-:S06]  /*2c20*/  MOV R199, R191 ;  /* 0x000000bf00c77202 */ /* 0x000fcc0000000f00 */
[----:B------:R1:W3:Y:S01]  /*2c30*/  @P0 LDG.E.128 R196, desc[UR6][R132.64+0x10] ;  /* 0x0000100684c40981 */ /* 0x0002e2000c1e1d00 */
[----:B------:R-:W-:Y:S02]  /*2c40*/  MOV R194, R190 ;  /* 0x000000be00c27202 */ /* 0x000fe40000000f00 */
[----:B------:R-:W-:Y:S02]  /*2c50*/  MOV R193, R189 ;  /* 0x000000bd00c17202 */ /* 0x000fe40000000f00 */
[----:B------:R-:W-:Y:S02]  /*2c60*/  MOV R190, R186 ;  /* 0x000000ba00be7202 */ /* 0x000fe40000000f00 */
[----:B------:R-:W-:Y:S02]  /*2c70*/  MOV R189, R185 ;  /* 0x000000b900bd7202 */ /* 0x000fe40000000f00 */
[----:B------:R-:W-:Y:S01]  /*2c80*/  MOV R186, R182 ;  /* 0x000000b600ba7202 */ /* 0x000fe20000000f00 */
[----:B------:R-:W-:Y:S01]  /*2c90*/  @P1 IMAD.WIDE.U32 R138, R3, 0x20, R138 ;  /* 0x00000020038a1825 */ /* 0x000fe200078e008a */
[----:B------:R-:W-:Y:S01]  /*2ca0*/  MOV R185, R181 ;  /* 0x000000b500b97202 */ /* 0x000fe20000000f00 */
[----:B-1----:R-:W1:Y:S01]  /*2cb0*/  LDC.64 R132, c[0x0][0x3d0] ;  /* 0x0000f400ff847b82 */ /* 0x002e620000000a00 */
[----:B------:R-:W-:-:S02]  /*2cc0*/  MOV R182, R178 ;  /* 0x000000b200b67202 */ /* 0x000fc40000000f00 */
[----:B------:R-:W-:Y:S01]  /*2cd0*/  MOV R181, R177 ;  /* 0x000000b100b57202 */ /* 0x000fe20000000f00 */
[----:B0-----:R-:W-:Y:S01]  /*2ce0*/  @P1 IMAD.WIDE.U32 R142, R3, 0x20, R142 ;  /* 0x00000020038e1825 */ /* 0x001fe200078e008e */
[----:B--2---:R-:W-:Y:S01]  /*2cf0*/  MOV R178, R174 ;  /* 0x000000ae00b27202 */ /* 0x004fe20000000f00 */
[----:B------:R-:W5:Y:S01]  /*2d00*/  @P1 LD.E.128 R72, desc[UR6][R138.64] ;  /* 0x000000068a481980 */ /* 0x000f62000c101d00 */
[----:B----4-:R-:W-:Y:S02]  /*2d10*/  MOV R177, R173 ;  /* 0x000000ad00b17202 */ /* 0x010fe40000000f00 */
[----:B------:R-:W-:Y:S01]  /*2d20*/  MOV R174, R170 ;  /* 0x000000aa00ae7202 */ /* 0x000fe20000000f00 */
[----:B------:R0:W5:Y:S01]  /*2d30*/  @P1 LD.E.128 R68, desc[UR6][R138.64+0x10] ;  /* 0x000010068a441980 */ /* 0x000162000c101d00 */
[----:B------:R-:W-:-:S03]  /*2d40*/  MOV R173, R169 ;  /* 0x000000a900ad7202 */ /* 0x000fc60000000f00 */
[----:B------:R-:W2:Y:S04]  /*2d50*/  LDL R170, [R1+0x10] ;  /* 0x0000100001aa7983 */ /* 0x000ea80000100800 */
[----:B------:R-:W4:Y:S01]  /*2d60*/  LDL R169, [R1+0x14] ;  /* 0x0000140001a97983 */ /* 0x000f220000100800 */
[----:B------:R-:W-:Y:S01]  /*2d70*/  MOV R192, R188 ;  /* 0x000000bc00c07202 */ /* 0x000fe20000000f00 */
[----:B0-----:R-:W0:Y:S01]  /*2d80*/  @P3 LDC.64 R138, c[0x0][0x440] ;  /* 0x00011000ff8a3b82 */ /* 0x001e220000000a00 */
[----:B------:R-:W-:Y:S01]  /*2d90*/  MOV R191, R187 ;  /* 0x000000bb00bf7202 */ /* 0x000fe20000000f00 */
[----:B------:R-:W5:Y:S01]  /*2da0*/  @P1 LD.E.128 R120, desc[UR6][R142.64] ;  /* 0x000000068e781980 */ /* 0x000f62000c101d00 */
[----:B------:R-:W-:Y:S02]  /*2db0*/  MOV R188, R184 ;  /* 0x000000b800bc7202 */ /* 0x000fe40000000f00 */
[----:B------:R-:W-:Y:S01]  /*2dc0*/  MOV R187, R183 ;  /* 0x000000b700bb7202 */ /* 0x000fe20000000f00 */
[----:B------:R-:W5:Y:S01]  /*2dd0*/  @P1 LD.E.128 R116, desc[UR6][R142.64+0x10] ;  /* 0x000010068e741980 */ /* 0x000f62000c101d00 */
[----:B------:R-:W-:-:S02]  /*2de0*/  MOV R184, R180 ;  /* 0x000000b400b87202 */ /* 0x000fc40000000f00 */
[----:B------:R-:W-:Y:S02]  /*2df0*/  MOV R183, R179 ;  /* 0x000000b300b77202 */ /* 0x000fe40000000f00 */
[----:B------:R-:W-:Y:S02]  /*2e00*/  MOV R180, R176 ;  /* 0x000000b000b47202 */ /* 0x000fe40000000f00 */
[----:B------:R-:W-:Y:S02]  /*2e10*/  MOV R179, R175 ;  /* 0x000000af00b37202 */ /* 0x000fe40000000f00 */
[----:B------:R-:W-:Y:S02]  /*2e20*/  MOV R176, R172 ;  /* 0x000000ac00b07202 */ /* 0x000fe40000000f00 */
[----:B------:R-:W-:Y:S02]  /*2e30*/  MOV R175, R171 ;  /* 0x000000ab00af7202 */ /* 0x000fe40000000f00 */
[----:B------:R-:W-:-:S02]  /*2e40*/  MOV R172, R167 ;  /* 0x000000a700ac7202 */ /* 0x000fc40000000f00 */
[----:B------:R-:W-:Y:S01]  /*2e50*/  MOV R171, R166 ;  /* 0x000000a600ab7202 */ /* 0x000fe20000000f00 */
[----:B------:R-:W4:Y:S01]  /*2e60*/  LDL R167, [R1+0xc] ;  /* 0x00000c0001a77983 */ /* 0x000f220000100800 */
[----:B------:R-:W-:Y:S02]  /*2e70*/  MOV R200, R190 ;  /* 0x000000be00c87202 */ /* 0x000fe40000000f00 */
[----:B------:R-:W-:Y:S01]  /*2e80*/  MOV R201, R189 ;  /* 0x000000bd00c97202 */ /* 0x000fe20000000f00 */
[----:B------:R-:W4:Y:S01]  /*2e90*/  LDL R166, [R1+0x8] ;  /* 0x0000080001a67983 */ /* 0x000f220000100800 */
[----:B------:R-:W-:Y:S02]  /*2ea0*/  MOV R202, R188 ;  /* 0x000000bc00ca7202 */ /* 0x000fe40000000f00 */
[----:B------:R-:W-:Y:S02]  /*2eb0*/  MOV R203, R187 ;  /* 0x000000bb00cb7202 */ /* 0x000fe40000000f00 */
[----:B------:R-:W-:-:S02]  /*2ec0*/  MOV R188, R186 ;  /* 0x000000ba00bc7202 */ /* 0x000fc40000000f00 */
[----:B------:R-:W-:Y:S02]  /*2ed0*/  MOV R189, R185 ;  /* 0x000000b900bd7202 */ /* 0x000fe40000000f00 */
[----:B------:R-:W-:Y:S01]  /*2ee0*/  MOV R187, R181 ;  /* 0x000000b500bb7202 */ /* 0x000fe20000000f00 */
[----:B------:R-:W4:Y:S01]  /*2ef0*/  @P1 LDG.E.128 R200, desc[UR6][R136.64] ;  /* 0x0000000688c81981 */ /* 0x000f22000c1e1d00 */
        /* <DEDUP_REMOVED lines=11> */
[----:B------:R1:W-:Y:S04]  /*2fb0*/  @P0 STL.64 [R1+0x98], R198 ;  /* 0x000098c601000387 */ /* 0x0003e80000100a00 */
[----:B------:R-:W4:Y:S01]  /*2fc0*/  LDL R171, [R1+0x24] ;  /* 0x0000240001ab7983 */ /* 0x000f220000100800 */
[----:B---3--:R-:W-:-:S03]  /*2fd0*/  MOV R196, R194 ;  /* 0x000000c200c47202 */ /* 0x008fc60000000f00 */
[----:B------:R-:W3:Y:S01]  /*2fe0*/  LDL R174, [R1+0x18] ;  /* 0x0000180001ae7983 */ /* 0x000ee20000100800 */
[----:B------:R-:W-:Y:S02]  /*2ff0*/  MOV R197, R193 ;  /* 0x000000c100c57202 */ /* 0x000fe40000000f00 */
[----:B-1----:R-:W-:Y:S02]  /*3000*/  MOV R198, R192 ;  /* 0x000000c000c67202 */ /* 0x002fe40000000f00 */
[----:B------:R-:W-:Y:S02]  /*3010*/  MOV R199, R191 ;  /* 0x000000bf00c77202 */ /* 0x000fe40000000f00 */
[----:B------:R-:W-:Y:S02]  /*3020*/  MOV R191, R183 ;  /* 0x000000b700bf7202 */ /* 0x000fe40000000f00 */
[----:B------:R-:W-:Y:S02]  /*3030*/  MOV R192, R182 ;  /* 0x000000b600c07202 */ /* 0x000fe40000000f00 */
[----:B------:R-:W-:Y:S01]  /*3040*/  MOV R193, R187 ;  /* 0x000000bb00c17202 */ /* 0x000fe20000000f00 */
[----:B------:R1:W3:Y:S01]  /*3050*/  @P1 LDG.E.128 R196, desc[UR6][R136.64+0x10] ;  /* 0x0000100688c41981 */ /* 0x0002e2000c1e1d00 */
[----:B------:R-:W-:-:S03]  /*3060*/  MOV R194, R186 ;  /* 0x000000ba00c27202 */ /* 0x000fc60000000f00 */
[----:B------:R-:W3:Y:S04]  /*3070*/  @P1 LDG.E.128 R188, desc[UR6][R140.64+0x10] ;  /* 0x000010068cbc1981 */ /* 0x000ee8000c1e1d00 */
[----:B------:R0:W3:Y:S01]  /*3080*/  @P1 LDG.E.128 R192, desc[UR6][R140.64] ;  /* 0x000000068cc01981 */ /* 0x0000e2000c1e1d00 */
[----:B--2---:R-:W-:Y:S01]  /*3090*/  MOV R172, R170 ;  /* 0x000000aa00ac7202 */ /* 0x004fe20000000f00 */
[----:B-1----:R-:W1:Y:S01]  /*30a0*/  LDC.64 R136, c[0x0][0x3d8] ;  /* 0x0000f600ff887b82 */ /* 0x002e620000000a00 */
[----:B----4-:R-:W-:Y:S01]  /*30b0*/  MOV R173, R169 ;  /* 0x000000a900ad7202 */ /* 0x010fe20000000f00 */
[----:B------:R-:W2:Y:S04]  /*30c0*/  LDL R170, [R1+0x28] ;  /* 0x0000280001aa7983 */ /* 0x000ea80000100800 */
[----:B------:R-:W4:Y:S01]  /*30d0*/  LDL R169, [R1+0x2c] ;  /* 0x00002c0001a97983 */ /* 0x000f220000100800 */
[----:B------:R-:W-:Y:S01]  /*30e0*/  MOV R182, R176 ;  /* 0x000000b000b67202 */ /* 0x000fe20000000f00 */
[----:B0-----:R-:W0:Y:S01]  /*30f0*/  LDC.64 R140, c[0x0][0x3d0] ;  /* 0x0000f400ff8c7b82 */ /* 0x001e220000000a00 */
[----:B------:R-:W-:Y:S01]  /*3100*/  MOV R183, R175 ;  /* 0x000000af00b77202 */ /* 0x000fe20000000f00 */
[----:B------:R-:W4:Y:S04]  /*3110*/  LDL R176, [R1+0x20] ;  /* 0x0000200001b07983 */ /* 0x000f280000100800 */
[----:B------:R-:W2:Y:S01]  /*3120*/  LDL R175, [R1+0x1c] ;  /* 0x00001c0001af7983 */ /* 0x000ea20000100800 */
[----:B------:R-:W-:-:S02]  /*3130*/  @P1 IADD3 R3, PT, PT, R3, 0x80, RZ ;  /* 0x0000008003031810 */ /* 0x000fc40007ffe0ff */
[----:B------:R-:W-:Y:S02]  /*3140*/  MOV R185, R179 ;  /* 0x000000b300b97202 */ /* 0x000fe40000000f00 */
[----:B------:R-:W-:Y:S01]  /*3150*/  MOV R186, R178 ;  /* 0x000000b200ba7202 */ /* 0x000fe20000000f00 */
[----:B------:R0:W-:Y:S04]  /*3160*/  @P1 STL.64 [R1+0x80], R200 ;  /* 0x000080c801001387 */ /* 0x0001e80000100a00 */
[----:B------:R0:W-:Y:S01]  /*3170*/  @P1 STL.64 [R1+0x88], R202 ;  /* 0x000088ca01001387 */ /* 0x0001e20000100a00 */
[----:B------:R-:W-:Y:S01]  /*3180*/  MOV R187, R177 ;  /* 0x000000b100bb7202 */ /* 0x000fe20000000f00 */
[----:B------:R-:W-:-:S04]  /*3190*/  @P2 IMAD.WIDE.U32 R144, R3, 0x20, R144 ;  /* 0x0000002003902825 */ /* 0x000fc800078e0090 */
[C---:B------:R-:W-:Y:S01]  /*31a0*/  @P2 IMAD.WIDE.U32 R146, R3.reuse, 0x20, R146 ;  /* 0x0000002003922825 */ /* 0x040fe200078e0092 */
[----:B------:R-:W4:Y:S03]  /*31b0*/  @P2 LDG.E.128 R184, desc[UR6][R144.64] ;  /* 0x0000000690b82981 */ /* 0x000f26000c1e1d00 */
[C---:B------:R-:W-:Y:S01]  /*31c0*/  @P2 IMAD.WIDE.U32 R4, R3.reuse, 0x20, R4 ;  /* 0x0000002003042825 */ /* 0x040fe200078e0004 */
[----:B------:R1:W4:Y:S03]  /*31d0*/  @P2 LDG.E.128 R180, desc[UR6][R144.64+0x10] ;  /* 0x0000100690b42981 */ /* 0x000326000c1e1d00 */
[C---:B------:R-:W-:Y:S01]  /*31e0*/  @P2 IMAD.WIDE.U32 R6, R3.reuse, 0x20, R6 ;  /* 0x0000002003062825 */ /* 0x040fe200078e0006 */
[----:B------:R-:W5:Y:S01]  /*31f0*/  @P2 LD.E.128 R64, desc[UR6][R146.64] ;  /* 0x0000000692402980 */ /* 0x000f62000c101d00 */
[----:B------:R-:W-:-:S03]  /*3200*/  @P2 IADD3 R3, PT, PT, R3, 0x80, RZ ;  /* 0x0000008003032810 */ /* 0x000fc60007ffe0ff */
[----:B------:R0:W5:Y:S01]  /*3210*/  @P2 LD.E.128 R60, desc[UR6][R146.64+0x10] ;  /* 0x00001006923c2980 */ /* 0x000162000c101d00 */
[----:B-1----:R-:W1:Y:S01]  /*3220*/  LDC.64 R144, c[0x0][0x3d8] ;  /* 0x0000f600ff907b82 */ /* 0x002e620000000a00 */
[C---:B------:R-:W-:Y:S02]  /*3230*/  @P3 IMAD.WIDE.U32 R132, R3.reuse, 0x20, R132 ;  /* 0x0000002003843825 */ /* 0x040fe400078e0084 */
[----:B------:R-:W5:Y:S04]  /*3240*/  @P2 LD.E.128 R112, desc[UR6][R6.64] ;  /* 0x0000000606702980 */ /* 0x000f68000c101d00 */
[----:B------:R-:W4:Y:S01]  /*3250*/  @P3 LDG.E.128 R164, desc[UR6][R132.64] ;  /* 0x0000000684a43981 */ /* 0x000f22000c1e1d00 */
        /* <DEDUP_REMOVED lines=11> */
[----:B------:R-:W5:Y:S04]  /*3310*/  @P3 LD.E.128 R100, desc[UR6][R138.64+0x10] ;  /* 0x000010068a643980 */ /* 0x000f68000c101d00 */
[----:B---3--:R3:W-:Y:S04]  /*3320*/  @P1 STL.64 [R1+0x70], R196 ;  /* 0x000070c401001387 */ /* 0x0087e80000100a00 */
[----:B------:R3:W-:Y:S04]  /*3330*/  @P1 STL.64 [R1+0x78], R198 ;  /* 0x000078c601001387 */ /* 0x0007e80000100a00 */
[----:B------:R3:W-:Y:S04]  /*3340*/  @P1 STL.64 [R1+0x50], R188 ;  /* 0x000050bc01001387 */ /* 0x0007e80000100a00 */
[----:B------:R3:W-:Y:S04]  /*3350*/  @P1 STL.64 [R1+0x58], R190 ;  /* 0x000058be01001387 */ /* 0x0007e80000100a00 */
[----:B------:R3:W-:Y:S04]  /*3360*/  @P1 STL.64 [R1+0x60], R192 ;  /* 0x000060c001001387 */ /* 0x0007e80000100a00 */
[----:B------:R3:W-:Y:S01]  /*3370*/  @P1 STL.64 [R1+0x68], R194 ;  /* 0x000068c201001387 */ /* 0x0007e20000100a00 */
[----:B------:R-:W-:-:S02]  /*3380*/  ISETP.GE.U32.AND P1, PT, R0, 0x280, PT ;  /* 0x000002800000780c */ /* 0x000fc40003f26070 */
[----:B------:R-:W-:Y:S01]  /*3390*/  MOV R177, R171 ;  /* 0x000000ab00b17202 */ /* 0x000fe20000000f00 */
[----:B--2---:R-:W2:Y:S01]  /*33a0*/  @P2 LDG.E.128 R172, desc[UR6][R4.64+0x10] ;  /* 0x0000100604ac2981 */ /* 0x004ea2000c1e1d00 */
[----:B------:R-:W-:Y:S02]  /*33b0*/  MOV R178, R170 ;  /* 0x000000aa00b27202 */ /* 0x000fe40000000f00 */
[----:B----4-:R-:W-:-:S06]  /*33c0*/  MOV R179, R169 ;  /* 0x000000a900b37202 */ /* 0x010fcc0000000f00 */
[----:B------:R4:W3:Y:S01]  /*33d0*/  @P2 LDG.E.128 R176, desc[UR6][R4.64] ;  /* 0x0000000604b02981 */ /* 0x0008e2000c1e1d00 */
[----:B------:R-:W1:Y:S08]  /*33e0*/  @P1 LDC.64 R142, c[0x0][0x438] ;  /* 0x00010e00ff8e1b82 */ /* 0x000e700000000a00 */
[----:B0-----:R-:W0:Y:S08]  /*33f0*/  @P1 LDC.64 R146, c[0x0][0x440] ;  /* 0x00011000ff921b82 */ /* 0x001e300000000a00 */
[----:B----4-:R-:W4:Y:S01]  /*3400*/  @P4 LDC.64 R4, c[0x0][0x440] ;  /* 0x00011000ff044b82 */ /* 0x010f220000000a00 */
[----:B------:R-:W-:-:S04]  /*3410*/  @P1 IMAD.WIDE.U32 R140, R3, 0x20, R140 ;  /* 0x00000020038c1825 */ /* 0x000fc800078e008c */
[C---:B-1----:R-:W-:Y:S01]  /*3420*/  @P1 IMAD.WIDE.U32 R144, R3.reuse, 0x20, R144 ;  /* 0x0000002003901825 */ /* 0x042fe200078e0090 */
[----:B------:R1:W-:Y:S03]  /*3430*/  @P2 STL.64 [R1+0x40], R184 ;  /* 0x000040b801002387 */ /* 0x0003e60000100a00 */
[----:B------:R-:W-:-:S04]  /*3440*/  @P1 IMAD.WIDE.U32 R142, R3, 0x20, R142 ;  /* 0x00000020038e1825 */ /* 0x000fc800078e008e */
[C---:B0-----:R-:W-:Y:S01]  /*3450*/  @P1 IMAD.WIDE.U32 R146, R3.reuse, 0x20, R146 ;  /* 0x0000002003921825 */ /* 0x041fe200078e0092 */
[----:B------:R-:W-:Y:S01]  /*3460*/  @P1 IADD3 R3, PT, PT, R3, 0x80, RZ ;  /* 0x0000008003031810 */ /* 0x000fe20007ffe0ff */
[----:B------:R1:W-:Y:S04]  /*3470*/  @P2 STL.64 [R1+0x48], R186 ;  /* 0x000048ba01002387 */ /* 0x0003e80000100a00 */
[C---:B------:R-:W-:Y:S01]  /*3480*/  @P4 IMAD.WIDE.U32 R148, R3.reuse, 0x20, R148 ;  /* 0x0000002003944825 */ /* 0x040fe200078e0094 */
[----:B------:R1:W5:Y:S03]  /*3490*/  @P1 LDG.E.128 R236, desc[UR6][R140.64] ;  /* 0x000000068cec1981 */ /* 0x000366000c1e1d00 */
[C---:B------:R-:W-:Y:S01]  /*34a0*/  @P4 IMAD.WIDE.U32 R150, R3.reuse, 0x20, R150 ;  /* 0x0000002003964825 */ /* 0x040fe200078e0096 */
[----:B------:R1:W5:Y:S03]  /*34b0*/  @P4 LDG.E.128 R20, desc[UR6][R148.64] ;  /* 0x0000000694144981 */ /* 0x000366000c1e1d00 */
        /* <DEDUP_REMOVED lines=11> */
[----:B------:R1:W5:Y:S04]  /*3570*/  @P1 LDG.E.128 R8, desc[UR6][R140.64+0x10] ;  /* 0x000010068c081981 */ /* 0x000368000c1e1d00 */
        /* <DEDUP_REMOVED lines=8> */
[----:B---3--:R1:W-:Y:S04]  /*3600*/  @P2 STL.64 [R1+0x20], R176 ;  /* 0x000020b001002387 */ /* 0x0083e80000100a00 */
[----:B------:R1:W-:Y:S04]  /*3610*/  @P2 STL.64 [R1+0x28], R178 ;  /* 0x000028b201002387 */ /* 0x0003e80000100a00 */
[----:B--2---:R1:W-:Y:S04]  /*3620*/  @P2 STL.64 [R1+0x10], R172 ;  /* 0x000010ac01002387 */ /* 0x0043e80000100a00 */
[----:B------:R1:W-:Y:S04]  /*3630*/  @P2 STL.64 [R1+0x18], R174 ;  /* 0x000018ae01002387 */ /* 0x0003e80000100a00 */
[----:B------:R1:W-:Y:S04]  /*3640*/  @P3 STL.64 [R1], R164 ;  /* 0x000000a401003387 */ /* 0x0003e80000100a00 */
[----:B------:R1:W-:Y:S01]  /*3650*/  @P3 STL.64 [R1+0x8], R166 ;  /* 0x000008a601003387 */ /* 0x0003e20000100a00 */
[----:B------:R-:W-:Y:S05]  /*3660*/  @!P1 BRA `(.L_x_21441) ;  /* 0x0000001400489947 */ /* 0x000fea0003800000 */
[----:B-1----:R-:W0:Y:S08]  /*3670*/  LDC.64 R166, c[0x0][0x440] ;  /* 0x00011000ffa67b82 */ /* 0x002e300000000a00 */
        /* <DEDUP_REMOVED lines=16> */
.L_x_21442:
        /* <DEDUP_REMOVED lines=66> */
[----:B---3--:R-:W2:Y:S02]  /*3ba0*/  @P3 LDC.64 R6, c[0x0][0x438] ;  /* 0x00010e00ff063b82 */ /* 0x008ea40000000a00 */
[----:B------:R3:W4:Y:S01]  /*3bb0*/  @P0 LDG.E.128 R196, desc[UR6][R4.64+0x10] ;  /* 0x0000100604c40981 */ /* 0x000722000c1e1d00 */
[----:B------:R-:W-:-:S02]  /*3bc0*/  MOV R191, R187 ;  /* 0x000000bb00bf7202 */ /* 0x000fc40000000f00 */
[----:B------:R-:W-:Y:S02]  /*3bd0*/  MOV R187, R183 ;  /* 0x000000b700bb7202 */ /* 0x000fe40000000f00 */
[----:B------:R-:W-:Y:S02]  /*3be0*/  MOV R183, R179 ;  /* 0x000000b300b77202 */ /* 0x000fe40000000f00 */
[----:B------:R-:W-:Y:S02]  /*3bf0*/  MOV R179, R175 ;  /* 0x000000af00b37202 */ /* 0x000fe40000000f00 */
[----:B------:R-:W-:Y:S01]  /*3c00*/  MOV R175, R171 ;  /* 0x000000ab00af7202 */ /* 0x000fe20000000f00 */
[----:B------:R-:W-:Y:S01]  /*3c10*/  @P1 IMAD.WIDE.U32 R90, R3, 0x20, R90 ;  /* 0x00000020035a1825 */ /* 0x000fe200078e005a */
[----:B------:R-:W2:Y:S01]  /*3c20*/  LDL R171, [R1+0x5c] ;  /* 0x00005c0001ab7983 */ /* 0x000ea20000100800 */
        /* <DEDUP_REMOVED lines=10> */
[----:B------:R-:W3:Y:S01]  /*3cd0*/  LDL R174, [R1+0x50] ;  /* 0x0000500001ae7983 */ /* 0x000ee20000100800 */
[----:B------:R-:W-:Y:S02]  /*3ce0*/  MOV R184, R180 ;  /* 0x000000b400b87202 */ /* 0x000fe40000000f00 */
[----:B------:R-:W-:Y:S02]  /*3cf0*/  MOV R181, R177 ;  /* 0x000000b100b57202 */ /* 0x000fe40000000f00 */
[----:B------:R-:W-:Y:S02]  /*3d00*/  MOV R180, R176 ;  /* 0x000000b000b47202 */ /* 0x000fe40000000f00 */
[----:B------:R-:W-:Y:S02]  /*3d10*/  MOV R177, R173 ;  /* 0x000000ad00b17202 */ /* 0x000fe40000000f00 */
[----:B------:R-:W-:Y:S01]  /*3d20*/  MOV R176, R172 ;  /* 0x000000ac00b07202 */ /* 0x000fe20000000f00 */
        /* <DEDUP_REMOVED lines=13> */
[----:B--2---:R-:W-:Y:S02]  /*3e00*/  MOV R175, R171 ;  /* 0x000000ab00af7202 */ /* 0x004fe40000000f00 */
[----:B------:R-:W-:Y:S01]  /*3e10*/  MOV R194, R190 ;  /* 0x000000be00c27202 */ /* 0x000fe20000000f00 */
        /* <DEDUP_REMOVED lines=9> */
[----:B------:R-:W-:Y:S01]  /*3eb0*/  MOV R185, R181 ;  /* 0x000000b500b97202 */ /* 0x000fe20000000f00 */
[----:B------:R-:W3:Y:S01]  /*3ec0*/  LDL R174, [R1+0x40] ;  /* 0x0000400001ae7983 */ /* 0x000ee20000100800 */
[----:B------:R-:W-:Y:S02]  /*3ed0*/  MOV R184, R180 ;  /* 0x000000b400b87202 */ /* 0x000fe40000000f00 */
[----:B------:R-:W-:Y:S02]  /*3ee0*/  MOV R181, R177 ;  /* 0x000000b100b57202 */ /* 0x000fe40000000f00 */
[----:B------:R-:W-:Y:S02]  /*3ef0*/  MOV R180, R176 ;  /* 0x000000b000b47202 */ /* 0x000fe40000000f00 */
[----:B------:R-:W-:-:S02]  /*3f00*/  MOV R177, R173 ;  /* 0x000000ad00b17202 */ /* 0x000fc40000000f00 */
[----:B------:R-:W-:Y:S01]  /*3f10*/  MOV R176, R172 ;  /* 0x000000ac00b07202 */ /* 0x000fe20000000f00 */
[----:B------:R-:W3:Y:S04]  /*3f20*/  LDL R173, [R1+0x44] ;  /* 0x0000440001ad7983 */ /* 0x000ee80000100800 */
[----:B------:R-:W3:Y:S01]  /*3f30*/  LDL R172, [R1+0x48] ;  /* 0x0000480001ac7983 */ /* 0x000ee20000100800 */
        /* <DEDUP_REMOVED lines=8> */
[----:B------:R1:W3:Y:S01]  /*3fc0*/  @P0 LDG.E.128 R204, desc[UR6][R84.64+0x10] ;  /* 0x0000100654cc0981 */ /* 0x0002e2000c1e1d00 */
[----:B------:R-:W-:-:S02]  /*3fd0*/  MOV R200, R194 ;  /* 0x000000c200c87202 */ /* 0x000fc40000000f00 */
[----:B------:R-:W-:Y:S02]  /*3fe0*/  MOV R201, R193 ;  /* 0x000000c100c97202 */ /* 0x000fe40000000f00 */
[----:B------:R-:W-:Y:S02]  /*3ff0*/  MOV R202, R192 ;  /* 0x000000c000ca7202 */ /* 0x000fe40000000f00 */
[----:B------:R-:W-:Y:S02]  /*4000*/  MOV R187, R177 ;  /* 0x000000b100bb7202 */ /* 0x000fe40000000f00 */
[----:B------:R-:W-:Y:S01]  /*4010*/  MOV R193, R191 ;  /* 0x000000bf00c17202 */ /* 0x000fe20000000f00 */
[----:B------:R-:W-:Y:S01]  /*4020*/  @P1 IMAD.WIDE.U32 R88, R3, 0x20, R88 ;  /* 0x0000002003581825 */ /* 0x000fe200078e0058 */
[----:B------:R-:W-:Y:S01]  /*4030*/  MOV R194, R190 ;  /* 0x000000be00c27202 */ /* 0x000fe20000000f00 */
[----:B------:R-:W3:Y:S01]  /*4040*/  @P1 LDG.E.128 R200, desc[UR6][R86.64] ;  /* 0x0000000656c81981 */ /* 0x000ee2000c1e1d00 */
[----:B------:R-:W-:Y:S01]  /*4050*/  MOV R195, R189 ;  /* 0x000000bd00c37202 */ /* 0x000fe20000000f00 */
[----:B-1----:R-:W1:Y:S01]  /*4060*/  LDC.64 R84, c[0x0][0x3d0] ;  /* 0x0000f400ff547b82 */ /* 0x002e620000000a00 */
[----:B------:R-:W-:Y:S01]  /*4070*/  MOV R188, R178 ;  /* 0x000000b200bc7202 */ /* 0x000fe20000000f00 */
[----:B------:R-:W5:Y:S01]  /*4080*/  @P1 LD.E.128 R72, desc[UR6][R88.64] ;  /* 0x0000000658481980 */ /* 0x000f62000c101d00 */
[----:B------:R-:W-:-:S02]  /*4090*/  MOV R189, R187 ;  /* 0x000000bb00bd7202 */ /* 0x000fc40000000f00 */
[----:B------:R-:W-:Y:S01]  /*40a0*/  MOV R192, R182 ;  /* 0x000000b600c07202 */ /* 0x000fe20000000f00 */
[----:B------:R0:W5:Y:S05]  /*40b0*/  @P1 LD.E.128 R68, desc[UR6][R88.64+0x10] ;  /* 0x0000100658441980 */ /* 0x00016a000c101d00 */
[----:B------:R-:W3:Y:S01]  /*40c0*/  @P1 LDG.E.128 R192, desc[UR6][R90.64] ;  /* 0x000000065ac01981 */ /* 0x000ee2000c1e1d00 */
[----:B------:R-:W-:Y:S02]  /*40d0*/  MOV R180, R170 ;  /* 0x000000aa00b47202 */ /* 0x000fe40000000f00 */
[----:B------:R-:W-:Y:S02]  /*40e0*/  MOV R179, R169 ;  /* 0x000000a900b37202 */ /* 0x000fe40000000f00 */
[----:B------:R-:W-:Y:S01]  /*40f0*/  MOV R178, R167 ;  /* 0x000000a700b27202 */ /* 0x000fe20000000f00 */
[----:B0-----:R-:W0:Y:S01]  /*4100*/  LDC.64 R88, c[0x0][0x3d0] ;  /* 0x0000f400ff587b82 */ /* 0x001e220000000a00 */
[----:B------:R-:W-:Y:S01]  /*4110*/  MOV R177, R166 ;  /* 0x000000a600b17202 */ /* 0x000fe20000000f00 */
[----:B----4-:R4:W-:Y:S04]  /*4120*/  @P0 STL.64 [R1+0xa0], R196 ;  /* 0x0000a0c401000387 */ /* 0x0109e80000100a00 */
[----:B------:R1:W-:Y:S04]  /*4130*/  @P0 STL.64 [R1+0xa8], R198 ;  /* 0x0000a8c601000387 */ /* 0x0003e80000100a00 */
[----:B------:R-:W3:Y:S01]  /*4140*/  LDL R170, [R1+0x28] ;  /* 0x0000280001aa7983 */ /* 0x000ee20000100800 */
[----:B----4-:R-:W-:-:S03]  /*4150*/  MOV R196, R186 ;  /* 0x000000ba00c47202 */ /* 0x010fc60000000f00 */
[----:B------:R-:W4:Y:S01]  /*4160*/  LDL R169, [R1+0x2c] ;  /* 0x00002c0001a97983 */ /* 0x000f220000100800 */
[----:B------:R-:W-:Y:S02]  /*4170*/  MOV R197, R185 ;  /* 0x000000b900c57202 */ /* 0x000fe40000000f00 */
[----:B------:R-:W-:Y:S01]  /*4180*/  MOV R186, R176 ;  /* 0x000000b000ba7202 */ /* 0x000fe20000000f00 */
[----:B------:R-:W4:Y:S01]  /*4190*/  LDL R166, [R1+0x8] ;  /* 0x0000080001a67983 */ /* 0x000f220000100800 */
[----:B------:R-:W-:Y:S02]  /*41a0*/  MOV R185, R175 ;  /* 0x000000af00b97202 */ /* 0x000fe40000000f00 */
[----:B-1----:R-:W-:Y:S01]  /*41b0*/  MOV R198, R184 ;  /* 0x000000b800c67202 */ /* 0x002fe20000000f00 */
[----:B------:R-:W4:Y:S01]  /*41c0*/  LDL R175, [R1+0x1c] ;  /* 0x00001c0001af7983 */ /* 0x000f220000100800 */
[----:B------:R-:W-:Y:S02]  /*41d0*/  MOV R199, R183 ;  /* 0x000000b700c77202 */ /* 0x000fe40000000f00 */
[----:B------:R-:W-:Y:S01]  /*41e0*/  MOV R190, R186 ;  /* 0x000000ba00be7202 */ /* 0x000fe20000000f00 */
[----:B------:R-:W4:Y:S01]  /*41f0*/  LDL R176, [R1+0x20] ;  /* 0x0000200001b07983 */ /* 0x000f220000100800 */
[----:B------:R-:W-:-:S03]  /*4200*/  MOV R191, R185 ;  /* 0x000000b900bf7202 */ /* 0x000fc60000000f00 */
[----:B------:R1:W4:Y:S04]  /*4210*/  @P1 LDG.E.128 R196, desc[UR6][R86.64+0x10] ;  /* 0x0000100656c41981 */ /* 0x000328000c1e1d00 */
[----:B------:R-:W4:Y:S01]  /*4220*/  @P1 LDG.E.128 R188, desc[UR6][R90.64+0x10] ;  /* 0x000010065abc1981 */ /* 0x000f22000c1e1d00 */
[----:B--2---:R-:W-:-:S03]  /*4230*/  MOV R181, R171 ;  /* 0x000000ab00b57202 */ /* 0x004fc60000000f00 */
[----:B------:R-:W2:Y:S01]  /*4240*/  LDL R171, [R1+0x24] ;  /* 0x0000240001ab7983 */ /* 0x000ea20000100800 */
[----:B---3--:R-:W-:Y:S01]  /*4250*/  MOV R184, R174 ;  /* 0x000000ae00b87202 */ /* 0x008fe20000000f00 */
[----:B-1----:R-:W1:Y:S02]  /*4260*/  @P4 LDC.64 R86, c[0x0][0x438] ;  /* 0x00010e00ff564b82 */ /* 0x002e640000000a00 */
[----:B------:R-:W3:Y:S01]  /*4270*/  LDL R174, [R1+0x18] ;  /* 0x0000180001ae7983 */ /* 0x000ee20000100800 */
[----:B------:R-:W-:Y:S02]  /*4280*/  MOV R183, R173 ;  /* 0x000000ad00b77202 */ /* 0x000fe40000000f00 */
[----:B------:R-:W-:Y:S01]  /*4290*/  MOV R182, R172 ;  /* 0x000000ac00b67202 */ /* 0x000fe20000000f00 */
[----:B------:R-:W3:Y:S01]  /*42a0*/  LDL R167, [R1+0xc] ;  /* 0x00000c0001a77983 */ /* 0x000ee20000100800 */
[----:B------:R-:W-:Y:S02]  /*42b0*/  MOV R172, R165 ;  /* 0x000000a500ac7202 */ /* 0x000fe40000000f00 */
[----:B------:R-:W-:Y:S01]  /*42c0*/  MOV R173, R164 ;  /* 0x000000a400ad7202 */ /* 0x000fe20000000f00 */
[----:B------:R-:W3:Y:S04]  /*42d0*/  LDL R165, [R1+0x4] ;  /* 0x0000040001a57983 */ /* 0x000ee80000100800 */
[----:B------:R-:W3:Y:S04]  /*42e0*/  LDL R164, [R1] ;  /* 0x0000000001a47983 */ /* 0x000ee80000100800 */
[----:B------:R0:W-:Y:S04]  /*42f0*/  @P0 STL.64 [R1+0x90], R204 ;  /* 0x000090cc01000387 */ /* 0x0001e80000100a00 */
[----:B------:R0:W-:Y:S01]  /*4300*/  @P0 STL.64 [R1+0x98], R206 ;  /* 0x000098ce01000387 */ /* 0x0001e20000100a00 */
[----:B------:R-:W-:-:S03]  /*4310*/  @P1 IADD3 R3, PT, PT, R3, 0x80, RZ ;  /* 0x0000008003031810 */ /* 0x000fc60007ffe0ff */
[----:B------:R0:W-:Y:S04]  /*4320*/  @P1 STL.64 [R1+0x80], R200 ;  /* 0x000080c801001387 */ /* 0x0001e80000100a00 */
[----:B------:R0:W-:Y:S01]  /*4330*/  @P1 STL.64 [R1+0x88], R202 ;  /* 0x000088ca01001387 */ /* 0x0001e20000100a00 */
[----:B------:R-:W-:Y:S01]  /*4340*/  MOV R185, R183 ;  /* 0x000000b700b97202 */ /* 0x000fe20000000f00 */
[C---:B------:R-:W-:Y:S01]  /*4350*/  @P2 IMAD.WIDE.U32 R92, R3.reuse, 0x20, R92 ;  /* 0x00000020035c2825 */ /* 0x040fe200078e005c */
[----:B------:R-:W-:Y:S02]  /*4360*/  MOV R186, R182 ;  /* 0x000000b600ba7202 */ /* 0x000fe40000000f00 */
[----:B------:R-:W-:Y:S01]  /*4370*/  MOV R187, R181 ;  /* 0x000000b500bb7202 */ /* 0x000fe20000000f00 */
[----:B------:R-:W-:Y:S01]  /*4380*/  @P2 IMAD.WIDE.U32 R94, R3, 0x20, R94 ;  /* 0x00000020035e2825 */ /* 0x000fe200078e005e */
[----:B------:R-:W-:-:S02]  /*4390*/  MOV R181, R179 ;  /* 0x000000b300b57202 */ /* 0x000fc40000000f00 */
[----:B------:R-:W-:Y:S01]  /*43a0*/  MOV R182, R178 ;  /* 0x000000b200b67202 */ /* 0x000fe20000000f00 */
[C---:B------:R-:W-:Y:S01]  /*43b0*/  @P2 IMAD.WIDE.U32 R96, R3.reuse, 0x20, R96 ;  /* 0x0000002003602825 */ /* 0x040fe200078e0060 */
[----:B------:R-:W-:Y:S01]  /*43c0*/  MOV R183, R177 ;  /* 0x000000b100b77202 */ /* 0x000fe20000000f00 */
[----:B------:R-:W3:Y:S01]  /*43d0*/  @P2 LDG.E.128 R184, desc[UR6][R92.64] ;  /* 0x000000065cb82981 */ /* 0x000ee2000c1e1d00 */
[----:B------:R-:W-:-:S03]  /*43e0*/  @P2 IADD3 R3, PT, PT, R3, 0x80, RZ ;  /* 0x0000008003032810 */ /* 0x000fc60007ffe0ff */
[----:B------:R-:W5:Y:S02]  /*43f0*/  @P2 LD.E.128 R64, desc[UR6][R94.64] ;  /* 0x000000065e402980 */ /* 0x000f64000c101d00 */
[C---:B------:R-:W-:Y:S02]  /*4400*/  @P3 IMAD.WIDE.U32 R4, R3.reuse, 0x20, R4 ;  /* 0x0000002003043825 */ /* 0x040fe400078e0004 */
[----:B------:R-:W3:Y:S02]  /*4410*/  @P2 LDG.E.128 R180, desc[UR6][R92.64+0x10] ;  /* 0x000010065cb42981 */ /* 0x000ee4000c1e1d00 */
[C---:B------:R-:W-:Y:S02]  /*4420*/  @P3 IMAD.WIDE.U32 R6, R3.reuse, 0x20, R6 ;  /* 0x0000002003063825 */ /* 0x040fe400078e0006 */
[----:B------:R-:W5:Y:S02]  /*4430*/  @P3 LDG.E.128 R248, desc[UR6][R4.64+0x10] ;  /* 0x0000100604f83981 */ /* 0x000f64000c1e1d00 */
[C---:B------:R-:W-:Y:S01]  /*4440*/  @P3 IMAD.WIDE.U32 R98, R3.reuse, 0x20, R98 ;  /* 0x0000002003623825 */ /* 0x040fe200078e0062 */
[----:B------:R-:W-:Y:S01]  /*4450*/  @P3 IADD3 R3, PT, PT, R3, 0x80, RZ ;  /* 0x0000008003033810 */ /* 0x000fe20007ffe0ff */
[----:B------:R-:W5:Y:S04]  /*4460*/  @P3 LD.E.128 R56, desc[UR6][R6.64] ;  /* 0x0000000606383980 */ /* 0x000f68000c101d00 */
[C---:B------:R-:W-:Y:S01]  /*4470*/  @P4 IMAD.WIDE.U32 R84, R3.reuse, 0x20, R84 ;  /* 0x0000002003544825 */ /* 0x040fe200078e0054 */
[----:B------:R-:W5:Y:S03]  /*4480*/  @P3 LD.E.128 R52, desc[UR6][R6.64+0x10] ;  /* 0x0000100606343980 */ /* 0x000f66000c101d00 */
[C---:B-1----:R-:W-:Y:S01]  /*4490*/  @P4 IMAD.WIDE.U32 R86, R3.reuse, 0x20, R86 ;  /* 0x0000002003564825 */ /* 0x042fe200078e0056 */
[----:B------:R1:W5:Y:S03]  /*44a0*/  @P2 LD.E.128 R60, desc[UR6][R94.64+0x10] ;  /* 0x000010065e3c2980 */ /* 0x000366000c101d00 */
[C---:B------:R-:W-:Y:S01]  /*44b0*/  @P4 IMAD.WIDE.U32 R100, R3.reuse, 0x20, R100 ;  /* 0x0000002003644825 */ /* 0x040fe200078e0064 */
[----:B------:R-:W-:Y:S01]  /*44c0*/  @P4 IADD3 R3, PT, PT, R3, 0x80, RZ ;  /* 0x0000008003034810 */ /* 0x000fe20007ffe0ff */
[----:B------:R-:W5:Y:S01]  /*44d0*/  @P3 LDG.E.128 R244, desc[UR6][R98.64] ;  /* 0x0000000662f43981 */ /* 0x000f62000c1e1d00 */
[----:B------:R-:W-:-:S03]  /*44e0*/  MOV R178, R170 ;  /* 0x000000aa00b27202 */ /* 0x000fc60000000f00 */
[----:B------:R-:W5:Y:S01]  /*44f0*/  @P3 LDG.E.128 R240, desc[UR6][R98.64+0x10] ;  /* 0x0000100662f03981 */ /* 0x000f62000c1e1d00 */
[----:B----4-:R-:W-:-:S03]  /*4500*/  MOV R179, R169 ;  /* 0x000000a900b37202 */ /* 0x010fc60000000f00 */
[----:B------:R-:W5:Y:S04]  /*4510*/  @P4 LDG.E.128 R236, desc[UR6][R84.64] ;  /* 0x0000000654ec4981 */ /* 0x000f68000c1e1d00 */
[----:B------:R4:W-:Y:S04]  /*4520*/  @P1 STL.64 [R1+0x70], R196 ;  /* 0x000070c401001387 */ /* 0x0009e80000100a00 */
[----:B------:R4:W-:Y:S04]  /*4530*/  @P1 STL.64 [R1+0x78], R198 ;  /* 0x000078c601001387 */ /* 0x0009e80000100a00 */
[----:B------:R4:W-:Y:S04]  /*4540*/  @P1 STL.64 [R1+0x50], R188 ;  /* 0x000050bc01001387 */ /* 0x0009e80000100a00 */
[----:B------:R4:W-:Y:S04]  /*4550*/  @P1 STL.64 [R1+0x58], R190 ;  /* 0x000058be01001387 */ /* 0x0009e80000100a00 */
[----:B------:R4:W-:Y:S04]  /*4560*/  @P1 STL.64 [R1+0x60], R192 ;  /* 0x000060c001001387 */ /* 0x0009e80000100a00 */
[----:B------:R4:W-:Y:S01]  /*4570*/  @P1 STL.64 [R1+0x68], R194 ;  /* 0x000068c201001387 */ /* 0x0009e20000100a00 */
[----:B------:R-:W-:-:S02]  /*4580*/  ISETP.GE.U32.AND P1, PT, R0, 0x300, PT ;  /* 0x000003000000780c */ /* 0x000fc40003f26070 */
[----:B--2---:R-:W-:Y:S01]  /*4590*/  MOV R177, R171 ;  /* 0x000000ab00b17202 */ /* 0x004fe20000000f00 */
[----:B---3--:R-:W2:Y:S04]  /*45a0*/  @P2 LDG.E.128 R172, desc[UR6][R96.64+0x10] ;  /* 0x0000100660ac2981 */ /* 0x008ea8000c1e1d00 */
[----:B------:R3:W4:Y:S04]  /*45b0*/  @P3 LDG.E.128 R164, desc[UR6][R4.64] ;  /* 0x0000000604a43981 */ /* 0x000728000c1e1d00 */
[----:B------:R-:W4:Y:S02]  /*45c0*/  @P2 LDG.E.128 R176, desc[UR6][R96.64] ;  /* 0x0000000660b02981 */ /* 0x000f24000c1e1d00 */
[----:B------:R-:W3:Y:S01]  /*45d0*/  @P1 LDC.64 R90, c[0x0][0x438] ;  /* 0x00010e00ff5a1b82 */ /* 0x000ee20000000a00 */
[----:B-1----:R-:W-:Y:S01]  /*45e0*/  CS2R R94, SRZ ;  /* 0x00000000005e7805 */ /* 0x002fe2000001ff00 */
[----:B------:R-:W5:Y:S01]  /*45f0*/  @P4 LDG.E.128 R8, desc[UR6][R84.64+0x10] ;  /* 0x0000100654084981 */ /* 0x000f62000c1e1d00 */
[----:B------:R-:W-:-:S02]  /*4600*/  CS2R R92, SRZ ;  /* 0x00000000005c7805 */ /* 0x000fc4000001ff00 */
[----:B------:R-:W-:Y:S02]  /*4610*/  CS2R R106, SRZ ;  /* 0x00000000006a7805 */ /* 0x000fe4000001ff00 */
[----:B------:R-:W-:Y:S01]  /*4620*/  CS2R R104, SRZ ;  /* 0x0000000000687805 */ /* 0x000fe2000001ff00 */
[----:B------:R-:W5:Y:S01]  /*4630*/  @P4 LD.E.128 R48, desc[UR6][R86.64] ;  /* 0x0000000656304980 */ /* 0x000f62000c101d00 */
[----:B------:R-:W-:Y:S02]  /*4640*/  CS2R R110, SRZ ;  /* 0x00000000006e7805 */ /* 0x000fe4000001ff00 */
[----:B------:R-:W-:Y:S02]  /*4650*/  CS2R R108, SRZ ;  /* 0x00000000006c7805 */ /* 0x000fe4000001ff00 */
[----:B------:R-:W-:Y:S01]  /*4660*/  CS2R R114, SRZ ;  /* 0x0000000000727805 */ /* 0x000fe2000001ff00 */
[----:B------:R1:W5:Y:S01]  /*4670*/  @P4 LD.E.128 R44, desc[UR6][R86.64+0x10] ;  /* 0x00001006562c4980 */ /* 0x000362000c101d00 */
[----:B------:R-:W-:-:S02]  /*4680*/  CS2R R112, SRZ ;  /* 0x0000000000707805 */ /* 0x000fc4000001ff00 */
[----:B------:R-:W-:Y:S02]  /*4690*/  CS2R R118, SRZ ;  /* 0x0000000000767805 */ /* 0x000fe4000001ff00 */
[----:B------:R-:W-:Y:S01]  /*46a0*/  CS2R R116, SRZ ;  /* 0x0000000000747805 */ /* 0x000fe2000001ff00 */
[----:B------:R-:W5:Y:S01]  /*46b0*/  @P4 LDG.E.128 R12, desc[UR6][R100.64] ;  /* 0x00000006640c4981 */ /* 0x000f62000c1e1d00 */
[----:B------:R-:W-:Y:S02]  /*46c0*/  CS2R R122, SRZ ;  /* 0x00000000007a7805 */ /* 0x000fe4000001ff00 */
        /* <DEDUP_REMOVED lines=10> */
[----:B0-----:R-:W-:-:S04]  /*4770*/  @P1 IMAD.WIDE.U32 R88, R3, 0x20, R88 ;  /* 0x0000002003581825 */ /* 0x001fc800078e0058 */
[----:B------:R-:W-:Y:S01]  /*4780*/  @P1 IMAD.WIDE.U32 R102, R3, 0x20, R102 ;  /* 0x0000002003661825 */ /* 0x000fe200078e0066 */
[----:B------:R-:W5:Y:S01]  /*4790*/  @P1 LDG.E.128 R20, desc[UR6][R88.64] ;  /* 0x0000000658141981 */ /* 0x000f62000c1e1d00 */
[----:B-1----:R-:W-:Y:S02]  /*47a0*/  CS2R R86, SRZ ;  /* 0x0000000000567805 */ /* 0x002fe4000001ff00 */
        /* <DEDUP_REMOVED lines=8> */
[----:B------:R-:W-:Y:S02]  /*4830*/  CS2R R130, SRZ ;  /* 0x0000000000827805 */ /* 0x000fe4000001ff00 */
[----:B------:R-:W-:Y:S01]  /*4840*/  CS2R R128, SRZ ;  /* 0x0000000000807805 */ /* 0x000fe2000001ff00 */
[----:B------:R1:W5:Y:S01]  /*4850*/  @P1 LDG.E.128 R32, desc[UR6][R102.64+0x10] ;  /* 0x0000100666201981 */ /* 0x000362000c1e1d00 */
[----:B------:R-:W-:Y:S02]  /*4860*/  @P1 IADD3 R3, PT, PT, R3, 0x80, RZ ;  /* 0x0000008003031810 */ /* 0x000fe40007ffe0ff */
[----:B0-----:R-:W-:-:S02]  /*4870*/  CS2R R88, SRZ ;  /* 0x0000000000587805 */ /* 0x001fc4000001ff00 */
        /* <DEDUP_REMOVED lines=49> */
.L_x_21441:
[----:B------:R-:W-:Y:S05]  /*4b90*/  BSYNC.RECONVERGENT B0 ;  /* 0x0000000000007941 */ /* 0x000fea0003800200 */
.L_x_21438:
[----:B------:R-:W2:Y:S08]  /*4ba0*/  S2UR UR4, SR_CTAID.X ;  /* 0x00000000000479c3 */ /* 0x000eb00000002500 */
[----:B------:R-:W2:Y:S02]  /*4bb0*/  LDC R3, c[0x0][0x384] ;  /* 0x0000e100ff037b82 */ /* 0x000ea40000000800 */
[----:B--2---:R-:W-:-:S13]  /*4bc0*/  ISETP.LE.AND P1, PT, R3, UR4, PT ;  /* 0x0000000403007c0c */ /* 0x004fda000bf23270 */
[----:B------:R-:W-:Y:S05]  /*4bd0*/  @P1 EXIT ;  /* 0x000000000000194d */ /* 0x000fea0003800000 */
[----:B------:R-:W-:Y:S01]  /*4be0*/  SHF.R.S32.HI R2, RZ, 0x3, R2 ;  /* 0x00000003ff027819 */ /* 0x000fe20000011402 */
[----:B------:R-:W2:Y:S01]  /*4bf0*/  LDCU UR14, c[0x0][0x388] ;  /* 0x00007100ff0e77ac */ /* 0x000ea20008000800 */
[----:B01----:R-:W-:Y:S02]  /*4c00*/  LOP3.LUT R4, R168, 0x60, RZ, 0xc0, !PT ;  /* 0x00000060a8047812 */ /* 0x003fe400078ec0ff */
[C---:B------:R-:W-:Y:S01]  /*4c10*/  LOP3.LUT R3, R2.reuse, 0x7f, RZ, 0xc0, !PT ;  /* 0x0000007f02037812 */ /* 0x040fe200078ec0ff */
[----:B------:R-:W0:Y:S01]  /*4c20*/  LDCU.U8 UR12, c[0x0][0x410] ;  /* 0x00008200ff0c77ac */ /* 0x000e220008000000 */
[----:B------:R-:W-:Y:S02]  /*4c30*/  SHF.L.U32 R2, R2, 0x1, RZ ;  /* 0x0000000102027819 */ /* 0x000fe400000006ff */
[----:B------:R-:W-:Y:S01]  /*4c40*/  VIADDMNMX R4, R3, -R4, RZ, !PT ;  /* 0x8000000403047246 */ /* 0x000fe200078001ff */
[----:B------:R-:W1:Y:S01]  /*4c50*/  LDCU UR13, c[0x0][0x400] ;  /* 0x00008000ff0d77ac */ /* 0x000e620008000800 */
[----:B------:R-:W-:-:S02]  /*4c60*/  LOP3.LUT R5, R2, 0xffffff00, RZ, 0xc0, !PT ;  /* 0xffffff0002057812 */ /* 0x000fc400078ec0ff */
[----:B------:R-:W-:Y:S01]  /*4c70*/  VIMNMX R4, PT, PT, R4, 0x20, PT ;  /* 0x0000002004047848 */ /* 0x000fe20003fe0100 */
[----:B------:R-:W3:Y:S01]  /*4c80*/  LDCU.64 UR8, c[0x0][0x398] ;  /* 0x00007300ff0877ac */ /* 0x000ee20008000a00 */
[----:B------:R-:W-:Y:S02]  /*4c90*/  SHF.L.U32 R2, R168, 0x5, RZ ;  /* 0x00000005a8027819 */ /* 0x000fe400000006ff */
[----:B------:R-:W-:Y:S01]  /*4ca0*/  LEA R4, R4, R5, 0x3 ;  /* 0x0000000504047211 */ /* 0x000fe200078e18ff */
[----:B------:R-:W4:Y:S01]  /*4cb0*/  LDCU.64 UR10, c[0x0][0x3a0] ;  /* 0x00007400ff0a77ac */ /* 0x000f220008000a00 */
[----:B------:R-:W-:Y:S02]  /*4cc0*/  LOP3.LUT R2, R2, 0x3e0, RZ, 0xc0, !PT ;  /* 0x000003e002027812 */ /* 0x000fe400078ec0ff */
[----:B------:R-:W-:Y:S01]  /*4cd0*/  I2FP.F32.U32 R4, R4 ;  /* 0x0000000400047245 */ /* 0x000fe20000201000 */
[----:B------:R-:W-:Y:S01]  /*4ce0*/  UPLOP3.LUT UP1, UPT, UPT, UPT, UPT, 0x40, 0x4 ;  /* 0x000000000004789c */ /* 0x000fe20003f2e870 */
[----:B------:R-:W-:-:S02]  /*4cf0*/  VIADDMNMX R2, R3, -R2, RZ, !PT ;  /* 0x8000000203027246 */ /* 0x000fc400078001ff */
[----:B------:R-:W-:Y:S02]  /*4d00*/  MOV R252, UR4 ;  /* 0x0000000400fc7c02 */ /* 0x000fe40008000f00 */
[----:B------:R-:W2:Y:S01]  /*4d10*/  MUFU.RCP R4, R4 ;  /* 0x0000000400047308 */ /* 0x000ea20000001000 */
[----:B------:R-:W-:-:S04]  /*4d20*/  VIMNMX R2, PT, PT, R2, 0x20, PT ;  /* 0x0000002002027848 */ /* 0x000fc80003fe0100 */
[----:B------:R-:W-:Y:S01]  /*4d30*/  LEA R2, R2, R5, 0x3 ;  /* 0x0000000502027211 */ /* 0x000fe200078e18ff */
[----:B--2---:R2:W-:Y:S04]  /*4d40*/  STL [R1+0xd4], R4 ;  /* 0x0000d40401007387 */ /* 0x0045e80000100800 */
[----:B01-34-:R2:W-:Y:S02]  /*4d50*/  STL [R1+0xd0], R2 ;  /* 0x0000d00201007387 */ /* 0x01b5e40000100800 */
.L_x_21503:
[----:B------:R-:W0:Y:S01]  /*4d60*/  S2R R5, SR_TID.X ;  /* 0x0000000000057919 */ /* 0x000e220000002100 */
[----:B--2---:R-:W-:Y:S01]  /*4d70*/  IMAD R2, R252, UR14, RZ ;  /* 0x0000000efc027c24 */ /* 0x004fe2000f8e02ff */
[----:B------:R-:W-:Y:S04]  /*4d80*/  BSSY.RECONVERGENT B0, `(.L_x_21443) ;  /* 0x0000075000007945 */ /* 0x000fe80003800200 */
[----:B------:R-:W-:-:S04]  /*4d90*/  SHF.R.S32.HI R4, RZ, 0x1f, R2 ;  /* 0x0000001fff047819 */ /* 0x000fc80000011402 */
[----:B------:R-:W-:-:S04]  /*4da0*/  LEA.HI R2, R4, R2, RZ, 0x3 ;  /* 0x0000000204027211 */ /* 0x000fc800078f18ff */
[----:B0-----:R-:W-:-:S04]  /*4db0*/  LEA.HI.SX32 R5, R2, R5, 0x1d ;  /* 0x0000000502057211 */ /* 0x001fc800078feaff */
[----:B------:R-:W-:Y:S01]  /*4dc0*/  MOV R2, R5 ;  /* 0x0000000500027202 */ /* 0x000fe20000000f00 */
[----:B-1-345:R-:W-:Y:S06]  /*4dd0*/  @!P0 BRA `(.L_x_21444) ;  /* 0x0000000400bc8947 */ /* 0x03afec0003800000 */
        /* <DEDUP_REMOVED lines=29> */
.L_x_21446:
        /* <DEDUP_REMOVED lines=17> */
.L_x_21445:
[----:B------:R-:W-:-:S04]  /*50c0*/  UISETP.NE.U32.AND UP0, UPT, UR10, URZ, UPT ;  /* 0x000000ff0a00728c */ /* 0x000fc8000bf05070 */
[----:B------:R-:W-:-:S09]  /*50d0*/  UISETP.NE.AND.EX UP0, UPT, UR11, URZ, UPT, UP0 ;  /* 0x000000ff0b00728c */ /* 0x000fd2000bf05300 */
[----:B------:R-:W-:Y:S05]  /*50e0*/  BRA.U UP0, `(.L_x_21448) ;  /* 0x0000000100647547 */ /* 0x000fea000b800000 */
[----:B-----5:R-:W-:Y:S02]  /*50f0*/  HADD2.F32 R2, -RZ, R180.H0_H0 ;  /* 0x200000b4ff027230 */ /* 0x020fe40000004100 */
[----:B------:R-:W-:-:S05]  /*5100*/  HADD2.F32 R4, -RZ, R164.H0_H0 ;  /* 0x200000a4ff047230 */ /* 0x000fca0000004100 */
[----:B------:R-:W-:Y:S01]  /*5110*/  FADD.FTZ R176, R2, R4 ;  /* 0x0000000402b07221 */ /* 0x000fe20000010000 */
[----:B------:R-:W-:Y:S02]  /*5120*/  HADD2.F32 R2, -RZ, R180.H1_H1 ;  /* 0x300000b4ff027230 */ /* 0x000fe40000004100 */
[----:B------:R-:W-:-:S05]  /*5130*/  HADD2.F32 R4, -RZ, R164.H1_H1 ;  /* 0x300000a4ff047230 */ /* 0x000fca0000004100 */
[----:B------:R-:W-:Y:S01]  /*5140*/  FADD.FTZ R177, R2, R4 ;  /* 0x0000000402b17221 */ /* 0x000fe20000010000 */
[----:B------:R-:W-:Y:S02]  /*5150*/  HADD2.F32 R2, -RZ, R181.H0_H0 ;  /* 0x200000b5ff027230 */ /* 0x000fe40000004100 */
        /* <DEDUP_REMOVED lines=17> */
[----:B------:R-:W-:Y:S06]  /*5270*/  BRA `(.L_x_21447) ;  /* 0x0000000000807947 */ /* 0x000fec0003800000 */
.L_x_21448:
[----:B-----5:R-:W-:Y:S02]  /*5280*/  HADD2.F32 R2, -RZ, R180.H0_H0 ;  /* 0x200000b4ff027230 */ /* 0x020fe40000004100 */
[----:B------:R-:W-:Y:S02]  /*5290*/  HADD2.F32 R4, -RZ, R164.H0_H0 ;  /* 0x200000a4ff047230 */ /* 0x000fe40000004100 */
[--C-:B------:R-:W-:Y:S02]  /*52a0*/  HADD2.F32 R6, -RZ, R166.reuse.H0_H0 ;  /* 0x200000a6ff067230 */ /* 0x100fe40000004100 */
[----:B------:R-:W-:Y:S02]  /*52b0*/  HADD2.F32 R7, -RZ, R166.H1_H1 ;  /* 0x300000a6ff077230 */ /* 0x000fe40000004100 */
[----:B------:R-:W-:Y:S01]  /*52c0*/  FADD.FTZ R176, R2, R4 ;  /* 0x0000000402b07221 */ /* 0x000fe20000010000 */
[----:B------:R-:W-:Y:S02]  /*52d0*/  HADD2.F32 R2, -RZ, R180.H1_H1 ;  /* 0x300000b4ff027230 */ /* 0x000fe40000004100 */
[----:B------:R-:W-:-:S02]  /*52e0*/  HADD2.F32 R4, -RZ, R164.H1_H1 ;  /* 0x300000a4ff047230 */ /* 0x000fc40000004100 */
[----:B------:R-:W-:Y:S01]  /*52f0*/  FADD.FTZ R176, R168, R176 ;  /* 0x000000b0a8b07221 */ /* 0x000fe20000010000 */
[----:B------:R-:W-:Y:S02]  /*5300*/  HADD2.F32 R180, -RZ, R167.H1_H1 ;  /* 0x300000a7ffb47230 */ /* 0x000fe40000004100 */
[----:B------:R-:W-:Y:S01]  /*5310*/  FADD.FTZ R177, R2, R4 ;  /* 0x0000000402b17221 */ /* 0x000fe20000010000 */
[----:B------:R-:W-:Y:S02]  /*5320*/  HADD2.F32 R2, -RZ, R181.H0_H0 ;  /* 0x200000b5ff027230 */ /* 0x000fe40000004100 */
[----:B------:R-:W-:Y:S02]  /*5330*/  HADD2.F32 R4, -RZ, R165.H0_H0 ;  /* 0x200000a5ff047230 */ /* 0x000fe40000004100 */
[----:B------:R-:W-:-:S03]  /*5340*/  FADD.FTZ R177, R169, R177 ;  /* 0x000000b1a9b17221 */ /* 0x000fc60000010000 */
[----:B------:R-:W-:Y:S01]  /*5350*/  FADD.FTZ R178, R2, R4 ;  /* 0x0000000402b27221 */ /* 0x000fe20000010000 */
[----:B------:R-:W-:Y:S02]  /*5360*/  HADD2.F32 R2, -RZ, R181.H1_H1 ;  /* 0x300000b5ff027230 */ /* 0x000fe40000004100 */
[----:B------:R-:W-:Y:S02]  /*5370*/  HADD2.F32 R4, -RZ, R165.H1_H1 ;  /* 0x300000a5ff047230 */ /* 0x000fe40000004100 */
[----:B------:R-:W-:-:S03]  /*5380*/  FADD.FTZ R178, R170, R178 ;  /* 0x000000b2aab27221 */ /* 0x000fc60000010000 */
[----:B------:R-:W-:Y:S01]  /*5390*/  FADD.FTZ R179, R2, R4 ;  /* 0x0000000402b37221 */ /* 0x000fe20000010000 */
[--C-:B------:R-:W-:Y:S02]  /*53a0*/  HADD2.F32 R2, -RZ, R182.reuse.H0_H0 ;  /* 0x200000b6ff027230 */ /* 0x100fe40000004100 */
[----:B------:R-:W-:Y:S02]  /*53b0*/  HADD2.F32 R4, -RZ, R167.H0_H0 ;  /* 0x200000a7ff047230 */ /* 0x000fe40000004100 */
[----:B------:R-:W-:Y:S01]  /*53c0*/  FADD.FTZ R179, R171, R179 ;  /* 0x000000b3abb37221 */ /* 0x000fe20000010000 */
[----:B------:R-:W-:Y:S01]  /*53d0*/  FADD.FTZ R6, R2, R6 ;  /* 0x0000000602067221 */ /* 0x000fe20000010000 */
[----:B------:R-:W-:-:S05]  /*53e0*/  HADD2.F32 R2, -RZ, R182.H1_H1 ;  /* 0x300000b6ff027230 */ /* 0x000fca0000004100 */
[----:B------:R-:W-:Y:S01]  /*53f0*/  FADD.FTZ R7, R2, R7 ;  /* 0x0000000702077221 */ /* 0x000fe20000010000 */
[----:B------:R-:W-:-:S03]  /*5400*/  HADD2.F32 R2, -RZ, R183.H0_H0 ;  /* 0x200000b7ff027230 */ /* 0x000fc60000004100 */
[----:B------:R-:W-:Y:S02]  /*5410*/  FADD.FTZ R181, R173, R7 ;  /* 0x00000007adb57221 */ /* 0x000fe40000010000 */
[----:B------:R-:W-:Y:S01]  /*5420*/  FADD.FTZ R2, R2, R4 ;  /* 0x0000000402027221 */ /* 0x000fe20000010000 */
[----:B------:R-:W-:-:S03]  /*5430*/  HADD2.F32 R4, -RZ, R183.H1_H1 ;  /* 0x300000b7ff047230 */ /* 0x000fc60000004100 */
[----:B------:R-:W-:Y:S02]  /*5440*/  FADD.FTZ R182, R174, R2 ;  /* 0x00000002aeb67221 */ /* 0x000fe40000010000 */
[----:B------:R-:W-:Y:S01]  /*5450*/  FADD.FTZ R4, R4, R180 ;  /* 0x000000b404047221 */ /* 0x000fe20000010000 */
[----:B------:R-:W-:-:S03]  /*5460*/  FADD.FTZ R180, R172, R6 ;  /* 0x00000006acb47221 */ /* 0x000fc60000010000 */
[----:B------:R-:W-:-:S07]  /*5470*/  FADD.FTZ R183, R175, R4 ;  /* 0x00000004afb77221 */ /* 0x000fce0000010000 */
.L_x_21447:
[----:B------:R-:W0:Y:S01]  /*5480*/  LDC.64 R6, c[0x0][0x3a8] ;  /* 0x0000ea00ff067b82 */ /* 0x000e220000000a00 */
[C---:B------:R-:W-:Y:S01]  /*5490*/  IADD3 R2, PT, PT, R5.reuse, 0x80, RZ ;  /* 0x0000008005027810 */ /* 0x040fe20007ffe0ff */
[----:B0-----:R-:W-:-:S05]  /*54a0*/  IMAD.WIDE.U32 R6, R5, 0x20, R6 ;  /* 0x0000002005067825 */ /* 0x001fca00078e0006 */
[----:B------:R0:W-:Y:S04]  /*54b0*/  STG.E.128 desc[UR6][R6.64], R176 ;  /* 0x000000b006007986 */ /* 0x0001e8000c101d06 */
[----:B------:R0:W-:Y:S02]  /*54c0*/  STG.E.128 desc[UR6][R6.64+0x10], R180 ;  /* 0x000010b406007986 */ /* 0x0001e4000c101d06 */
.L_x_21444:
[----:B------:R-:W-:Y:S05]  /*54d0*/  BSYNC.RECONVERGENT B0 ;  /* 0x0000000000007941 */ /* 0x000fea0003800200 */
.L_x_21443:
        /* <DEDUP_REMOVED lines=21> */
[----:B-----5:R-:W-:Y:S02]  /*5630*/  HADD2.F32 R4, -RZ, R188.H0_H0 ;  /* 0x200000bcff047230 */ /* 0x020fe40000004100 */
[----:B0-----:R-:W-:Y:S02]  /*5640*/  HADD2.F32 R6, -RZ, R164.H0_H0 ;  /* 0x200000a4ff067230 */ /* 0x001fe40000004100 */
[----:B------:R-:W-:-:S03]  /*5650*/  HADD2.F32 R7, -RZ, R190.H0_H0 ;  /* 0x200000beff077230 */ /* 0x000fc60000004100 */
[----:B------:R-:W-:Y:S01]  /*5660*/  FADD.FTZ R184, R6, R4 ;  /* 0x0000000406b87221 */ /* 0x000fe20000010000 */
[----:B------:R-:W-:Y:S02]  /*5670*/  HADD2.F32 R4, -RZ, R188.H1_H1 ;  /* 0x300000bcff047230 */ /* 0x000fe40000004100 */
[----:B------:R-:W-:Y:S02]  /*5680*/  HADD2.F32 R6, -RZ, R164.H1_H1 ;  /* 0x300000a4ff067230 */ /* 0x000fe40000004100 */
[----:B------:R-:W-:Y:S01]  /*5690*/  FADD.FTZ R184, R168, R184 ;  /* 0x000000b8a8b87221 */ /* 0x000fe20000010000 */
[----:B------:R-:W-:Y:S02]  /*56a0*/  HADD2.F32 R188, -RZ, R167.H1_H1 ;  /* 0x300000a7ffbc7230 */ /* 0x000fe40000004100 */
[----:B------:R-:W-:Y:S01]  /*56b0*/  FADD.FTZ R185, R6, R4 ;  /* 0x0000000406b97221 */ /* 0x000fe20000010000 */
[----:B------:R-:W-:Y:S02]  /*56c0*/  HADD2.F32 R4, -RZ, R189.H0_H0 ;  /* 0x200000bdff047230 */ /* 0x000fe40000004100 */
[----:B------:R-:W-:-:S02]  /*56d0*/  HADD2.F32 R6, -RZ, R165.H0_H0 ;  /* 0x200000a5ff067230 */ /* 0x000fc40000004100 */
[----:B------:R-:W-:-:S03]  /*56e0*/  FADD.FTZ R185, R169, R185 ;  /* 0x000000b9a9b97221 */ /* 0x000fc60000010000 */
[----:B------:R-:W-:Y:S01]  /*56f0*/  FADD.FTZ R186, R6, R4 ;  /* 0x0000000406ba7221 */ /* 0x000fe20000010000 */
[----:B------:R-:W-:Y:S02]  /*5700*/  HADD2.F32 R4, -RZ, R189.H1_H1 ;  /* 0x300000bdff047230 */ /* 0x000fe40000004100 */
[----:B------:R-:W-:Y:S02]  /*5710*/  HADD2.F32 R6, -RZ, R165.H1_H1 ;  /* 0x300000a5ff067230 */ /* 0x000fe40000004100 */
[----:B------:R-:W-:-:S03]  /*5720*/  FADD.FTZ R186, R170, R186 ;  /* 0x000000baaaba7221 */ /* 0x000fc60000010000 */
[----:B------:R-:W-:Y:S01]  /*5730*/  FADD.FTZ R187, R6, R4 ;  /* 0x0000000406bb7221 */ /* 0x000fe20000010000 */
[--C-:B------:R-:W-:Y:S02]  /*5740*/  HADD2.F32 R4, -RZ, R166.reuse.H0_H0 ;  /* 0x200000a6ff047230 */ /* 0x100fe40000004100 */
[----:B------:R-:W-:Y:S02]  /*5750*/  HADD2.F32 R6, -RZ, R166.H1_H1 ;  /* 0x300000a6ff067230 */ /* 0x000fe40000004100 */
[----:B------:R-:W-:Y:S01]  /*5760*/  FADD.FTZ R187, R171, R187 ;  /* 0x000000bbabbb7221 */ /* 0x000fe20000010000 */
[----:B------:R-:W-:Y:S01]  /*5770*/  FADD.FTZ R7, R4, R7 ;  /* 0x0000000704077221 */ /* 0x000fe20000010000 */
[----:B------:R-:W-:-:S05]  /*5780*/  HADD2.F32 R4, -RZ, R190.H1_H1 ;  /* 0x300000beff047230 */ /* 0x000fca0000004100 */
[----:B------:R-:W-:Y:S01]  /*5790*/  FADD.FTZ R189, R6, R4 ;  /* 0x0000000406bd7221 */ /* 0x000fe20000010000 */
[----:B------:R-:W-:Y:S02]  /*57a0*/  HADD2.F32 R4, -RZ, R191.H0_H0 ;  /* 0x200000bfff047230 */ /* 0x000fe40000004100 */
[----:B------:R-:W-:Y:S02]  /*57b0*/  HADD2.F32 R6, -RZ, R167.H0_H0 ;  /* 0x200000a7ff067230 */ /* 0x000fe40000004100 */
[----:B------:R-:W-:-:S03]  /*57c0*/  FADD.FTZ R189, R173, R189 ;  /* 0x000000bdadbd7221 */ /* 0x000fc60000010000 */
[----:B------:R-:W-:Y:S01]  /*57d0*/  FADD.FTZ R4, R6, R4 ;  /* 0x0000000406047221 */ /* 0x000fe20000010000 */
[----:B------:R-:W-:-:S03]  /*57e0*/  HADD2.F32 R6, -RZ, R191.H1_H1 ;  /* 0x300000bfff067230 */ /* 0x000fc60000004100 */
[----:B------:R-:W-:Y:S02]  /*57f0*/  FADD.FTZ R190, R174, R4 ;  /* 0x00000004aebe7221 */ /* 0x000fe40000010000 */
[----:B------:R-:W-:Y:S01]  /*5800*/  FADD.FTZ R6, R188, R6 ;  /* 0x00000006bc067221 */ /* 0x000fe20000010000 */
[----:B------:R-:W-:-:S03]  /*5810*/  FADD.FTZ R188, R172, R7 ;  /* 0x00000007acbc7221 */ /* 0x000fc60000010000 */
[----:B------:R-:W-:Y:S01]  /*5820*/  FADD.FTZ R191, R175, R6 ;  /* 0x00000006afbf7221 */ /* 0x000fe20000010000 */
[----:B------:R-:W-:Y:S06]  /*5830*/  BRA `(.L_x_21453) ;  /* 0x0000000000cc7947 */ /* 0x000fec0003800000 */
.L_x_21452:
[----:B-----5:R-:W-:Y:S02]  /*5840*/  HADD2.F32 R4, -RZ, R188.H0_H0 ;  /* 0x200000bcff047230 */ /* 0x020fe40000004100 */
[----:B0-----:R-:W-:-:S05]  /*5850*/  HADD2.F32 R6, -RZ, R164.H0_H0 ;  /* 0x200000a4ff067230 */ /* 0x001fca0000004100 */
        /* <DEDUP_REMOVED lines=23> */
.L_x_21451:
[----:B------:R-:W-:Y:S05]  /*59d0*/  @!P1 BRA `(.L_x_21454) ;  /* 0x0000000000449947 */ /* 0x000fea0003800000 */
[--C-:B-----5:R-:W-:Y:S02]  /*59e0*/  HADD2.F32 R186, -RZ, R189.reuse.H0_H0 ;  /* 0x200000bdffba7230 */ /* 0x120fe40000004100 */
[----:B------:R-:W-:Y:S02]  /*59f0*/  HADD2.F32 R187, -RZ, R189.H1_H1 ;  /* 0x300000bdffbb7230 */ /* 0x000fe40000004100 */
[--C-:B------:R-:W-:Y:S02]  /*5a00*/  HADD2.F32 R184, -RZ, R188.reuse.H0_H0 ;  /* 0x200000bcffb87230 */ /* 0x100fe40000004100 */
[----:B------:R-:W-:Y:S01]  /*5a10*/  FADD.FTZ R186, R170, R186 ;  /* 0x000000baaaba7221 */ /* 0x000fe20000010000 */
[----:B------:R-:W-:Y:S02]  /*5a20*/  HADD2.F32 R185, -RZ, R188.H1_H1 ;  /* 0x300000bcffb97230 */ /* 0x000fe40000004100 */
[----:B------:R-:W-:Y:S01]  /*5a30*/  FADD.FTZ R187, R171, R187 ;  /* 0x000000bbabbb7221 */ /* 0x000fe20000010000 */
[----:B0-----:R-:W-:-:S02]  /*5a40*/  HADD2.F32 R7, -RZ, R190.H0_H0 ;  /* 0x200000beff077230 */ /* 0x001fc40000004100 */
        /* <DEDUP_REMOVED lines=10> */
.L_x_21454:
        /* <DEDUP_REMOVED lines=8> */
.L_x_21453:
[----:B0-----:R-:W0:Y:S02]  /*5b70*/  LDC.64 R6, c[0x0][0x3a8] ;  /* 0x0000ea00ff067b82 */ /* 0x001e240000000a00 */
[C---:B0-----:R-:W-:Y:S01]  /*5b80*/  IMAD.WIDE.U32 R6, R2.reuse, 0x20, R6 ;  /* 0x0000002002067825 */ /* 0x041fe200078e0006 */
[----:B------:R-:W-:-:S04]  /*5b90*/  IADD3 R2, PT, PT, R2, 0x80, RZ ;  /* 0x0000008002027810 */ /* 0x000fc80007ffe0ff */
[----:B------:R1:W-:Y:S04]  /*5ba0*/  STG.E.128 desc[UR6][R6.64], R184 ;  /* 0x000000b806007986 */ /* 0x0003e8000c101d06 */
[----:B------:R1:W-:Y:S02]  /*5bb0*/  STG.E.128 desc[UR6][R6.64+0x10], R188 ;  /* 0x000010bc06007986 */ /* 0x0003e4000c101d06 */
.L_x_21450:
[----:B------:R-:W-:Y:S05]  /*5bc0*/  BSYNC.RECONVERGENT B0 ;  /* 0x0000000000007941 */ /* 0x000fea0003800200 */
.L_x_21449:
        /* <DEDUP_REMOVED lines=52> */
.L_x_21458:
        /* <DEDUP_REMOVED lines=25> */
.L_x_21457:
        /* <DEDUP_REMOVED lines=18> */
.L_x_21460:
        /* <DEDUP_REMOVED lines=8> */
.L_x_21459:
[----:B0-----:R-:W0:Y:S02]  /*6240*/  LDC.64 R6, c[0x0][0x3a8] ;  /* 0x0000ea00ff067b82 */ /* 0x001e240000000a00 */
[C---:B0-----:R-:W-:Y:S01]  /*6250*/  IMAD.WIDE.U32 R6, R2.reuse, 0x20, R6 ;  /* 0x0000002002067825 */ /* 0x041fe200078e0006 */
[----:B------:R-:W-:-:S04]  /*6260*/  IADD3 R2, PT, PT, R2, 0x80, RZ ;  /* 0x0000008002027810 */ /* 0x000fc80007ffe0ff */
[----:B------:R2:W-:Y:S04]  /*6270*/  STG.E.128 desc[UR6][R6.64], R192 ;  /* 0x000000c006007986 */ /* 0x0005e8000c101d06 */
[----:B------:R2:W-:Y:S02]  /*6280*/  STG.E.128 desc[UR6][R6.64+0x10], R196 ;  /* 0x000010c406007986 */ /* 0x0005e4000c101d06 */
.L_x_21456:
[----:B------:R-:W-:Y:S05]  /*6290*/  BSYNC.RECONVERGENT B0 ;  /* 0x0000000000007941 */ /* 0x000fea0003800200 */
.L_x_21455:
        /* <DEDUP_REMOVED lines=52> */
.L_x_21464:
        /* <DEDUP_REMOVED lines=25> */
.L_x_21463:
        /* <DEDUP_REMOVED lines=18> */
.L_x_21466:
        /* <DEDUP_REMOVED lines=8> */
.L_x_21465:
[----:B0-----:R-:W0:Y:S02]  /*6910*/  LDC.64 R6, c[0x0][0x3a8] ;  /* 0x0000ea00ff067b82 */ /* 0x001e240000000a00 */
[C---:B0-----:R-:W-:Y:S01]  /*6920*/  IMAD.WIDE.U32 R6, R2.reuse, 0x20, R6 ;  /* 0x0000002002067825 */ /* 0x041fe200078e0006 */
[----:B------:R-:W-:-:S04]  /*6930*/  IADD3 R2, PT, PT, R2, 0x80, RZ ;  /* 0x0000008002027810 */ /* 0x000fc80007ffe0ff */
[----:B------:R3:W-:Y:S04]  /*6940*/  STG.E.128 desc[UR6][R6.64], R200 ;  /* 0x000000c806007986 */ /* 0x0007e8000c101d06 */
[----:B------:R3:W-:Y:S02]  /*6950*/  STG.E.128 desc[UR6][R6.64+0x10], R204 ;  /* 0x000010cc06007986 */ /* 0x0007e4000c101d06 */
.L_x_21462:
[----:B------:R-:W-:Y:S05]  /*6960*/  BSYNC.RECONVERGENT B0 ;  /* 0x0000000000007941 */ /* 0x000fea0003800200 */
.L_x_21461:
        /* <DEDUP_REMOVED lines=52> */
.L_x_21470:
        /* <DEDUP_REMOVED lines=25> */
.L_x_21469:
        /* <DEDUP_REMOVED lines=18> */
.L_x_21472:
        /* <DEDUP_REMOVED lines=8> */
.L_x_21471:
[----:B0-----:R-:W0:Y:S02]  /*6fe0*/  LDC.64 R6, c[0x0][0x3a8] ;  /* 0x0000ea00ff067b82 */ /* 0x001e240000000a00 */
[C---:B0-----:R-:W-:Y:S01]  /*6ff0*/  IMAD.WIDE.U32 R6, R2.reuse, 0x20, R6 ;  /* 0x0000002002067825 */ /* 0x041fe200078e0006 */
[----:B------:R-:W-:-:S04]  /*7000*/  IADD3 R2, PT, PT, R2, 0x80, RZ ;  /* 0x0000008002027810 */ /* 0x000fc80007ffe0ff */
[----:B------:R4:W-:Y:S04]  /*7010*/  STG.E.128 desc[UR6][R6.64], R208 ;  /* 0x000000d006007986 */ /* 0x0009e8000c101d06 */
[----:B------:R4:W-:Y:S02]  /*7020*/  STG.E.128 desc[UR6][R6.64+0x10], R212 ;  /* 0x000010d406007986 */ /* 0x0009e4000c101d06 */
.L_x_21468:
[----:B------:R-:W-:Y:S05]  /*7030*/  BSYNC.RECONVERGENT B0 ;  /* 0x0000000000007941 */ /* 0x000fea0003800200 */
.L_x_21467:
        /* <DEDUP_REMOVED lines=52> */
.L_x_21476:
        /* <DEDUP_REMOVED lines=25> */
.L_x_21475:
        /* <DEDUP_REMOVED lines=18> */
.L_x_21478:
        /* <DEDUP_REMOVED lines=8> */
.L_x_21477:
[----:B0-----:R-:W0:Y:S02]  /*76b0*/  LDC.64 R6, c[0x0][0x3a8] ;  /* 0x0000ea00ff067b82 */ /* 0x001e240000000a00 */
[C---:B0-----:R-:W-:Y:S01]  /*76c0*/  IMAD.WIDE.U32 R6, R2.reuse, 0x20, R6 ;  /* 0x0000002002067825 */ /* 0x041fe200078e0006 */
[----:B------:R-:W-:-:S04]  /*76d0*/  IADD3 R2, PT, PT, R2, 0x80, RZ ;  /* 0x0000008002027810 */ /* 0x000fc80007ffe0ff */
[----:B------:R0:W-:Y:S04]  /*76e0*/  STG.E.128 desc[UR6][R6.64], R216 ;  /* 0x000000d806007986 */ /* 0x0001e8000c101d06 */
[----:B------:R0:W-:Y:S02]  /*76f0*/  STG.E.128 desc[UR6][R6.64+0x10], R220 ;  /* 0x000010dc06007986 */ /* 0x0001e4000c101d06 */
.L_x_21474:
[----:B------:R-:W-:Y:S05]  /*7700*/  BSYNC.RECONVERGENT B0 ;  /* 0x0000000000007941 */ /* 0x000fea0003800200 */
.L_x_21473:
        /* <DEDUP_REMOVED lines=52> */
.L_x_21482:
        /* <DEDUP_REMOVED lines=25> */
.L_x_21481:
        /* <DEDUP_REMOVED lines=18> */
.L_x_21484:
        /* <DEDUP_REMOVED lines=8> */
.L_x_21483:
[----:B0-----:R-:W0:Y:S02]  /*7d80*/  LDC.64 R6, c[0x0][0x3a8] ;  /* 0x0000ea00ff067b82 */ /* 0x001e240000000a00 */
[----:B0-----:R-:W-:-:S05]  /*7d90*/  IMAD.WIDE.U32 R6, R2, 0x20, R6 ;  /* 0x0000002002067825 */ /* 0x001fca00078e0006 */
[----:B------:R0:W-:Y:S04]  /*7da0*/  STG.E.128 desc[UR6][R6.64], R224 ;  /* 0x000000e006007986 */ /* 0x0001e8000c101d06 */
[----:B------:R0:W-:Y:S02]  /*7db0*/  STG.E.128 desc[UR6][R6.64+0x10], R228 ;  /* 0x000010e406007986 */ /* 0x0001e4000c101d06 */
.L_x_21480:
[----:B------:R-:W-:Y:S05]  /*7dc0*/  BSYNC.RECONVERGENT B0 ;  /* 0x0000000000007941 */ /* 0x000fea0003800200 */
.L_x_21479:
        /* <DEDUP_REMOVED lines=218> */
.L_x_21486:
[----:B------:R-:W-:Y:S05]  /*8b70*/  BSYNC.RECONVERGENT B0 ;  /* 0x0000000000007941 */ /* 0x000fea0003800200 */
.L_x_21485:
[----:B------:R-:W-:Y:S01]  /*8b80*/  LOP3.LUT R4, R232, 0x1f, RZ, 0xc0, !PT ;  /* 0x0000001fe8047812 */ /* 0x000fe200078ec0ff */
[----:B------:R-:W-:Y:S01]  /*8b90*/  BAR.SYNC.DEFER_BLOCKING 0x0 ;  /* 0x0000000000007b1d */ /* 0x000fe20000010000 */
[----:B0-----:R-:W-:Y:S01]  /*8ba0*/  HFMA2 R2, -RZ, RZ, 0, 0 ;  /* 0x00000000ff027431 */ /* 0x001fe200000001ff */
        /* <DEDUP_REMOVED lines=12> */
.L_x_21488:
[----:B------:R-:W-:Y:S05]  /*8c70*/  BSYNC.RECONVERGENT B0 ;  /* 0x0000000000007941 */ /* 0x000fea0003800200 */
.L_x_21487:
        /* <DEDUP_REMOVED lines=76> */
[----:B------:R-:W-:Y:S01]  /*9140*/  F2FP.F16.F32.PACK_AB R232, R7, R6 ;  /* 0x0000000607e8723e */ /* 0x000fe200000000ff */
[----:B------:R-:W-:-:S04]  /*9150*/  FADD.FTZ R6, R180, -R2 ;  /* 0x80000002b4067221 */ /* 0x000fc80000010000 */
[----:B------:R-:W-:Y:S02]  /*9160*/  FMUL.FTZ R10, R4, R6 ;  /* 0x00000006040a7220 */ /* 0x000fe40000410000 */
[----:B------:R-:W3:Y:S01]  /*9170*/  LDL R6, [R1+0xcc] ;  /* 0x0000cc0001067983 */ /* 0x000ee20000100800 */
[----:B----4-:R-:W-:Y:S01]  /*9180*/  FFMA.FTZ R234, R8, R234, R77 ;  /* 0x000000ea08ea7223 */ /* 0x010fe2000001004d */
[----:B------:R-:W-:-:S05]  /*9190*/  FFMA.FTZ R235, R10, R235, R76 ;  /* 0x000000eb0aeb7223 */ /* 0x000fca000001004c */
[----:B------:R-:W-:Y:S02]  /*91a0*/  F2FP.F16.F32.PACK_AB R234, R234, R235 ;  /* 0x000000ebeaea723e */ /* 0x000fe400000000ff */
        /* <DEDUP_REMOVED lines=8> */
[----:B------:R-:W-:Y:S01]  /*9230*/  F2FP.F16.F32.PACK_AB R233, R6, R7 ;  /* 0x0000000706e9723e */ /* 0x000fe200000000ff */
[--C-:B------:R-:W-:Y:S01]  /*9240*/  FADD.FTZ R6, R182, -R2.reuse ;  /* 0x80000002b6067221 */ /* 0x100fe20000010000 */
[----:B------:R-:W-:-:S03]  /*9250*/  FADD.FTZ R7, R183, -R2 ;  /* 0x80000002b7077221 */ /* 0x000fc60000010000 */
[C---:B------:R-:W-:Y:S01]  /*9260*/  FMUL.FTZ R10, R4.reuse, R6 ;  /* 0x00000006040a7220 */ /* 0x040fe20000410000 */
[----:B------:R-:W-:-:S03]  /*9270*/  FMUL.FTZ R8, R4, R7 ;  /* 0x0000000704087220 */ /* 0x000fc60000410000 */
[----:B----4-:R-:W-:Y:S01]  /*9280*/  FFMA.FTZ R7, R10, R235, R78 ;  /* 0x000000eb0a077223 */ /* 0x010fe2000001004e */
[----:B------:R-:W-:Y:S01]  /*9290*/  FFMA.FTZ R6, R8, R9, R79 ;  /* 0x0000000908067223 */ /* 0x000fe2000001004f */
[----:B------:R-:W3:Y:S04]  /*92a0*/  LDL R10, [R1+0x90] ;  /* 0x00009000010a7983 */ /* 0x000ee80000100800 */
[----:B------:R-:W-:Y:S01]  /*92b0*/  F2FP.F16.F32.PACK_AB R235, R6, R7 ;  /* 0x0000000706eb723e */ /* 0x000fe200000000ff */
        /* <DEDUP_REMOVED lines=19> */
[----:B------:R-:W-:Y:S01]  /*93f0*/  F2FP.F16.F32.PACK_AB R235, R6, R7 ;  /* 0x0000000706eb723e */ /* 0x000fe200000000ff */
        /* <DEDUP_REMOVED lines=13> */
[----:B------:R-:W-:-:S02]  /*94d0*/  F2FP.F16.F32.PACK_AB R232, R232, R0 ;  /* 0x00000000e8e8723e */ /* 0x000fc400000000ff */
[----:B------:R1:W5:Y:S04]  /*94e0*/  LDL.LU R9, [R1+0xe4] ;  /* 0x0000e40001097983 */ /* 0x0003680000300800 */
[----:B------:R1:W5:Y:S04]  /*94f0*/  LDL.LU R8, [R1+0xe0] ;  /* 0x0000e00001087983 */ /* 0x0003680000300800 */
[----:B------:R1:W5:Y:S04]  /*9500*/  LDL.LU R3, [R1+0xdc] ;  /* 0x0000dc0001037983 */ /* 0x0003680000300800 */
[----:B------:R1:W5:Y:S01]  /*9510*/  LDL.LU R0, [R1+0xd8] ;  /* 0x0000d80001007983 */ /* 0x0003620000300800 */
[----:B------:R-:W-:-:S02]  /*9520*/  F2FP.F16.F32.PACK_AB R234, R6, R234 ;  /* 0x000000ea06ea723e */ /* 0x000fc400000000ff */
[----:B------:R-:W-:Y:S02]  /*9530*/  F2FP.F16.F32.PACK_AB R233, R7, R233 ;  /* 0x000000e907e9723e */ /* 0x000fe400000000ff */
[----:B------:R-:W0:Y:S02]  /*9540*/  LDC.64 R6, c[0x0][0x430] ;  /* 0x00010c00ff067b82 */ /* 0x000e240000000a00 */
[----:B0-----:R-:W-:-:S05]  /*9550*/  IMAD.WIDE.U32 R6, R5, 0x10, R6 ;  /* 0x0000001005067825 */ /* 0x001fca00078e0006 */
[----:B------:R1:W-:Y:S01]  /*9560*/  STG.E.128 desc[UR6][R6.64], R232 ;  /* 0x000000e806007986 */ /* 0x0003e2000c101d06 */
[----:B------:R-:W-:-:S07]  /*9570*/  IADD3 R5, PT, PT, R5, 0x80, RZ ;  /* 0x0000008005057810 */ /* 0x000fce0007ffe0ff */
.L_x_21490:
[----:B------:R-:W-:Y:S05]  /*9580*/  BSYNC.RECONVERGENT B0 ;  /* 0x0000000000007941 */ /* 0x000fea0003800200 */
.L_x_21489:
        /* <DEDUP_REMOVED lines=90> */
.L_x_21492:
[----:B------:R-:W-:Y:S05]  /*9b30*/  BSYNC.RECONVERGENT B0 ;  /* 0x0000000000007941 */ /* 0x000fea0003800200 */
.L_x_21491:
        /* <DEDUP_REMOVED lines=89> */
.L_x_21494:
[----:B------:R-:W-:Y:S05]  /*a0d0*/  BSYNC.RECONVERGENT B0 ;  /* 0x0000000000007941 */ /* 0x000fea0003800200 */
.L_x_21493:
        /* <DEDUP_REMOVED lines=16> */
[----:B------:R-:W-:Y:S01]  /*a1e0*/  F2FP.F16.F32.PACK_AB R232, R7, R6 ;  /* 0x0000000607e8723e */ /* 0x000fe200000000ff */
        /* <DEDUP_REMOVED lines=11> */
[----:B------:R-:W-:Y:S01]  /*a2a0*/  F2FP.F16.F32.PACK_AB R234, R234, R235 ;  /* 0x000000ebeaea723e */ /* 0x000fe200000000ff */
[----:B--2---:R-:W-:-:S05]  /*a2b0*/  FFMA.FTZ R6, R6, R233, R59 ;  /* 0x000000e906067223 */ /* 0x004fca000001003b */
[----:B------:R-:W-:Y:S01]  /*a2c0*/  F2FP.F16.F32.PACK_AB R233, R6, R7 ;  /* 0x0000000706e9723e */ /* 0x000fe200000000ff */
[--C-:B------:R-:W-:Y:S01]  /*a2d0*/  FADD.FTZ R6, R206, -R2.reuse ;  /* 0x80000002ce067221 */ /* 0x100fe20000010000 */
[----:B------:R-:W-:-:S03]  /*a2e0*/  FADD.FTZ R7, R207, -R2 ;  /* 0x80000002cf077221 */ /* 0x000fc60000010000 */
[C---:B------:R-:W-:Y:S01]  /*a2f0*/  FMUL.FTZ R6, R4.reuse, R6 ;  /* 0x0000000604067220 */ /* 0x040fe20000410000 */
[----:B------:R-:W-:-:S03]  /*a300*/  FMUL.FTZ R235, R4, R7 ;  /* 0x0000000704eb7220 */ /* 0x000fc60000410000 */
[----:B------:R-:W-:Y:S01]  /*a310*/  FFMA.FTZ R7, R6, R250, R54 ;  /* 0x000000fa06077223 */ /* 0x000fe20000010036 */
[----:B------:R-:W-:-:S05]  /*a320*/  FFMA.FTZ R6, R235, R251, R55 ;  /* 0x000000fbeb067223 */ /* 0x000fca0000010037 */
[----:B------:R-:W-:Y:S02]  /*a330*/  F2FP.F16.F32.PACK_AB R235, R6, R7 ;  /* 0x0000000706eb723e */ /* 0x000fe400000000ff */
[----:B------:R-:W0:Y:S02]  /*a340*/  LDC.64 R6, c[0x0][0x428] ;  /* 0x00010a00ff067b82 */ /* 0x000e240000000a00 */
[----:B0-----:R-:W-:-:S05]  /*a350*/  IMAD.WIDE.U32 R6, R5, 0x10, R6 ;  /* 0x0000001005067825 */ /* 0x001fca00078e0006 */
[----:B------:R0:W-:Y:S02]  /*a360*/  STG.E.128 desc[UR6][R6.64], R232 ;  /* 0x000000e806007986 */ /* 0x0001e4000c101d06 */
[----:B0-----:R-:W-:-:S04]  /*a370*/  FADD.FTZ R232, R201, -R2 ;  /* 0x80000002c9e87221 */ /* 0x001fc80000010000 */
[----:B------:R-:W-:-:S04]  /*a380*/  FMUL.FTZ R232, R4, R232 ;  /* 0x000000e804e87220 */ /* 0x000fc80000410000 */
[----:B------:R-:W-:-:S05]  /*a390*/  FFMA.FTZ R232, R232, R245, R105 ;  /* 0x000000f5e8e87223 */ /* 0x000fca0000010069 */
[----:B------:R-:W-:Y:S02]  /*a3a0*/  F2FP.F16.F32.PACK_AB R232, R232, R0 ;  /* 0x00000000e8e8723e */ /* 0x000fe400000000ff */
        /* <DEDUP_REMOVED lines=11> */
[----:B------:R-:W-:Y:S01]  /*a460*/  F2FP.F16.F32.PACK_AB R235, R6, R7 ;  /* 0x0000000706eb723e */ /* 0x000fe200000000ff */
        /* <DEDUP_REMOVED lines=8> */
[----:B------:R-:W-:Y:S02]  /*a4f0*/  F2FP.F16.F32.PACK_AB R233, R7, R233 ;  /* 0x000000e907e9723e */ /* 0x000fe400000000ff */
[----:B------:R-:W-:Y:S02]  /*a500*/  F2FP.F16.F32.PACK_AB R234, R6, R234 ;  /* 0x000000ea06ea723e */ /* 0x000fe400000000ff */
[----:B------:R-:W0:Y:S02]  /*a510*/  LDC.64 R6, c[0x0][0x430] ;  /* 0x00010c00ff067b82 */ /* 0x000e240000000a00 */
[----:B0-----:R-:W-:-:S05]  /*a520*/  IMAD.WIDE.U32 R6, R5, 0x10, R6 ;  /* 0x0000001005067825 */ /* 0x001fca00078e0006 */
[----:B------:R4:W-:Y:S01]  /*a530*/  STG.E.128 desc[UR6][R6.64], R232 ;  /* 0x000000e806007986 */ /* 0x0009e2000c101d06 */
[----:B------:R-:W-:-:S07]  /*a540*/  IADD3 R5, PT, PT, R5, 0x80, RZ ;  /* 0x0000008005057810 */ /* 0x000fce0007ffe0ff */
.L_x_21496:
[----:B------:R-:W-:Y:S05]  /*a550*/  BSYNC.RECONVERGENT B0 ;  /* 0x0000000000007941 */ /* 0x000fea0003800200 */
.L_x_21495:
        /* <DEDUP_REMOVED lines=13> */
[----:B------:R-:W-:Y:S01]  /*a630*/  F2FP.F16.F32.PACK_AB R232, R7, R6 ;  /* 0x0000000607e8723e */ /* 0x000fe200000000ff */
        /* <DEDUP_REMOVED lines=9> */
[----:B------:R-:W-:-:S04]  /*a6d0*/  F2FP.F16.F32.PACK_AB R234, R234, R235 ;  /* 0x000000ebeaea723e */ /* 0x000fc800000000ff */
        /* <DEDUP_REMOVED lines=24> */
[----:B------:R-:W-:-:S02]  /*a860*/  F2FP.F16.F32.PACK_AB R232, R232, R0 ;  /* 0x00000000e8e8723e */ /* 0x000fc400000000ff */
[----:B------:R0:W5:Y:S01]  /*a870*/  LDL.LU R0, [R1+0xd8] ;  /* 0x0000d80001007983 */ /* 0x0001620000300800 */
        /* <DEDUP_REMOVED lines=11> */
[----:B------:R-:W1:Y:S02]  /*a930*/  LDC.64 R6, c[0x0][0x430] ;  /* 0x00010c00ff067b82 */ /* 0x000e640000000a00 */
[----:B-1----:R-:W-:-:S05]  /*a940*/  IMAD.WIDE.U32 R6, R5, 0x10, R6 ;  /* 0x0000001005067825 */ /* 0x002fca00078e0006 */
[----:B------:R0:W-:Y:S01]  /*a950*/  STG.E.128 desc[UR6][R6.64], R232 ;  /* 0x000000e806007986 */ /* 0x0001e2000c101d06 */
[----:B------:R-:W-:-:S07]  /*a960*/  IADD3 R5, PT, PT, R5, 0x80, RZ ;  /* 0x0000008005057810 */ /* 0x000fce0007ffe0ff */
.L_x_21498:
[----:B------:R-:W-:Y:S05]  /*a970*/  BSYNC.RECONVERGENT B0 ;  /* 0x0000000000007941 */ /* 0x000fea0003800200 */
.L_x_21497:
        /* <DEDUP_REMOVED lines=65> */
.L_x_21500:
[----:B------:R-:W-:Y:S05]  /*ad90*/  BSYNC.RECONVERGENT B0 ;  /* 0x0000000000007941 */ /* 0x000fea0003800200 */
.L_x_21499:
        /* <DEDUP_REMOVED lines=14> */
[----:B------:R-:W-:Y:S01]  /*ae80*/  F2FP.F16.F32.PACK_AB R232, R7, R6 ;  /* 0x0000000607e8723e */ /* 0x000fe200000000ff */
        /* <DEDUP_REMOVED lines=22> */
[----:B------:R-:W-:Y:S02]  /*aff0*/  F2FP.F16.F32.PACK_AB R235, R6, R7 ;  /* 0x0000000706eb723e */ /* 0x000fe400000000ff */
[----:B------:R-:W0:Y:S02]  /*b000*/  LDC.64 R6, c[0x0][0x428] ;  /* 0x00010a00ff067b82 */ /* 0x000e240000000a00 */
[----:B0-----:R-:W-:-:S05]  /*b010*/  IMAD.WIDE.U32 R6, R5, 0x10, R6 ;  /* 0x0000001005067825 */ /* 0x001fca00078e0006 */
[----:B------:R0:W-:Y:S02]  /*b020*/  STG.E.128 desc[UR6][R6.64], R232 ;  /* 0x000000e806007986 */ /* 0x0001e4000c101d06 */
[----:B0-----:R-:W-:Y:S01]  /*b030*/  F2FP.F16.F32.PACK_AB R235, R4, R2 ;  /* 0x0000000204eb723e */ /* 0x001fe200000000ff */
        /* <DEDUP_REMOVED lines=12> */
[----:B------:R-:W-:-:S02]  /*b100*/  F2FP.F16.F32.PACK_AB R234, R6, R4 ;  /* 0x0000000406ea723e */ /* 0x000fc400000000ff */
[----:B------:R-:W-:Y:S02]  /*b110*/  MOV R4, R233 ;  /* 0x000000e900047202 */ /* 0x000fe40000000f00 */
[----:B------:R-:W-:Y:S02]  /*b120*/  F2FP.F16.F32.PACK_AB R233, R7, R2 ;  /* 0x0000000207e9723e */ /* 0x000fe400000000ff */
[----:B------:R-:W1:Y:S01]  /*b130*/  LDC.64 R6, c[0x0][0x430] ;  /* 0x00010c00ff067b82 */ /* 0x000e620000000a00 */
[----:B------:R-:W-:Y:S01]  /*b140*/  F2FP.F16.F32.PACK_AB R232, R232, R4 ;  /* 0x00000004e8e8723e */ /* 0x000fe200000000ff */
[----:B-1----:R-:W-:-:S05]  /*b150*/  IMAD.WIDE.U32 R4, R5, 0x10, R6 ;  /* 0x0000001005047825 */ /* 0x002fca00078e0006 */
[----:B------:R0:W-:Y:S02]  /*b160*/  STG.E.128 desc[UR6][R4.64], R232 ;  /* 0x000000e804007986 */ /* 0x0001e4000c101d06 */
.L_x_21502:
[----:B------:R-:W-:Y:S05]  /*b170*/  BSYNC.RECONVERGENT B0 ;  /* 0x0000000000007941 */ /* 0x000fea0003800200 */
.L_x_21501:
[----:B0-----:R-:W0:Y:S01]  /*b180*/  LDC.64 R4, c[0x0][0x380] ;  /* 0x0000e000ff047b82 */ /* 0x001e220000000a00 */
[----:B------:R-:W-:Y:S01]  /*b190*/  UPLOP3.LUT UP1, UPT, UPT, UPT, UP1, 0x40, 0x4 ;  /* 0x000000000004789c */ /* 0x000fe20003f2e810 */
[----:B0-----:R-:W-:-:S04]  /*b1a0*/  IADD3 R252, PT, PT, R252, R4, RZ ;  /* 0x00000004fcfc7210 */ /* 0x001fc80007ffe0ff */
[----:B------:R-:W-:-:S13]  /*b1b0*/  ISETP.GE.AND P1, PT, R252, R5, PT ;  /* 0x00000005fc00720c */ /* 0x000fda0003f26270 */
[----:B------:R-:W-:Y:S05]  /*b1c0*/  @!P1 BRA `(.L_x_21503) ;  /* 0xffffff9800e49947 */ /* 0x000fea000383ffff */
[----:B------:R-:W-:Y:S05]  /*b1d0*/  EXIT ;  /* 0x000000000000794d */ /* 0x000fea0003800000 */
.L_x_21504:
        /* <DEDUP_REMOVED lines=10> */
.L_x_27900:


//--------------------- .text._ZN10layer_norm31ln_parallel_residual_fwd_kernelINS_13Kernel_traitsIf6__halffS2_fjLj7168ELj1ELj1ELj4ELj16ENS_18Kernel_traits_baseILj7168EfS2_fS2_fjLj128EEEEELb0ELb0ELb1EEEvNS_9FwdParamsE --------------------------
	.section	.text._ZN10layer_norm31ln_parallel_residual_fwd_kernelINS_13Kernel_traitsIf6__halffS2_fjLj7168ELj1ELj1ELj4ELj16ENS_18Kernel_traits_baseILj7168EfS2_fS2_fjLj128EEEEELb0ELb0ELb1EEEvNS_9FwdParamsE,"ax",@progbits
	.align	128
        .global         _ZN10layer_norm31ln_parallel_residual_fwd_kernelINS_13Kernel_traitsIf6__halffS2_fjLj7168ELj1ELj1ELj4ELj16ENS_18Kernel_traits_baseILj7168EfS2_fS2_fjLj128EEEEELb0ELb0ELb1EEEvNS_9FwdParamsE
        .type           _ZN10layer_norm31ln_parallel_residual_fwd_kernelINS_13Kernel_traitsIf6__halffS2_fjLj7168ELj1ELj1ELj4ELj16ENS_18Kernel_traits_baseILj7168EfS2_fS2_fjLj128EEEEELb0ELb0ELb1EEEvNS_9FwdParamsE,@function
        .size           _ZN10layer_norm31ln_parallel_residual_fwd_kernelINS_13Kernel_traitsIf6__halffS2_fjLj7168ELj1ELj1ELj4ELj16ENS_18Kernel_traits_baseILj7168EfS2_fS2_fjLj128EEEEELb0ELb0ELb1EEEvNS_9FwdParamsE,(.L_x_27901 - _ZN10layer_norm31ln_parallel_residual_fwd_kernelINS_13Kernel_traitsIf6__halffS2_fjLj7168ELj1ELj1ELj4ELj16ENS_18Kernel_traits_baseILj7168EfS2_fS2_fjLj128EEEEELb0ELb0ELb1EEEvNS_9FwdParamsE)
        .other          _ZN10layer_norm31ln_parallel_residual_fwd_kernelINS_13Kernel_traitsIf6__halffS2_fjLj7168ELj1ELj1ELj4ELj16ENS_18Kernel_traits_baseILj7168EfS2_fS2_fjLj128EEEEELb0ELb0ELb1EEEvNS_9FwdParamsE,@"STO_CUDA_ENTRY STV_DEFAULT"
_ZN10layer_norm31ln_parallel_residual_fwd_kernelINS_13Kernel_traitsIf6__halffS2_fjLj7168ELj1ELj1ELj4ELj16ENS_18Kernel_traits_baseILj7168EfS2_fS2_fjLj128EEEEELb0ELb0ELb1EEEvNS_9FwdParamsE:
.text._ZN10layer_norm31ln_parallel_residual_fwd_kernelINS_13Kernel_traitsIf6__halffS2_fjLj7168ELj1ELj1ELj4ELj16ENS_18Kernel_traits_baseILj7168EfS2_fS2_fjLj128EEEEELb0ELb0ELb1EEEvNS_9FwdParamsE:
        /* <DEDUP_REMOVED lines=126> */
.L_x_21506:
        /* <DEDUP_REMOVED lines=49> */
.L_x_21505:
        /* <DEDUP_REMOVED lines=93> */
.L_x_21508:
        /* <DEDUP_REMOVED lines=100> */
.L_x_21507:
        /* <DEDUP_REMOVED lines=17> */
.L_x_21541:
        /* <DEDUP_REMOVED lines=33> */
.L_x_21510:
        /* <DEDUP_REMOVED lines=17> */
.L_x_21509:
[----:B------:R-:W-:-:S04]  /*1b30*/  UISETP.NE.U32.AND UP0, UPT, UR12, URZ, UPT ;  /* 0x000000ff0c00728c */ /* 0x000fc8000bf05070 */
[----:B------:R-:W-:-:S09]  /*1b40*/  UISETP.NE.AND.EX UP0, UPT, UR13, URZ, UPT, UP0 ;  /* 0x000000ff0d00728c */ /* 0x000fd2000bf05300 */
[----:B------:R-:W-:Y:S05]  /*1b50*/  BRA.U UP0, `(.L_x_21512) ;  /* 0x0000000100647547 */ /* 0x000fea000b800000 */
[----:B-----5:R-:W-:Y:S02]  /*1b60*/  HADD2.F32 R3, -RZ, R44.H0_H0 ;  /* 0x2000002cff037230 */ /* 0x020fe40000004100 */
        /* <DEDUP_REMOVED lines=14> */
[----:B------:R-:W-:Y:S02]  /*1c50*/  HADD2.F32 R45, -RZ, R62.H1_H1 ;  /* 0x3000003eff2d7230 */ /* 0x000fe40000004100 */
[----:B------:R-:W-:Y:S01]  /*1c60*/  FADD.FTZ R44, R3, R44 ;  /* 0x0000002c032c7221 */ /* 0x000fe20000010000 */
[--C-:B------:R-:W-:Y:S02]  /*1c70*/  HADD2.F32 R3, -RZ, R47.reuse.H0_H0 ;  /* 0x2000002fff037230 */ /* 0x100fe40000004100 */
[----:B------:R-:W-:Y:S02]  /*1c80*/  HADD2.F32 R2, -RZ, R47.H1_H1 ;  /* 0x3000002fff027230 */ /* 0x000fe40000004100 */
[----:B------:R-:W-:Y:S01]  /*1c90*/  FADD.FTZ R45, R46, R45 ;  /* 0x0000002d2e2d7221 */ /* 0x000fe20000010000 */
[--C-:B------:R-:W-:Y:S02]  /*1ca0*/  HADD2.F32 R46, -RZ, R63.reuse.H0_H0 ;  /* 0x2000003fff2e7230 */ /* 0x100fe40000004100 */
[----:B------:R-:W-:-:S03]  /*1cb0*/  HADD2.F32 R47, -RZ, R63.H1_H1 ;  /* 0x3000003fff2f7230 */ /* 0x000fc60000004100 */
[----:B------:R-:W-:Y:S02]  /*1cc0*/  FADD.FTZ R46, R3, R46 ;  /* 0x0000002e032e7221 */ /* 0x000fe40000010000 */
[----:B------:R-:W-:Y:S01]  /*1cd0*/  FADD.FTZ R47, R2, R47 ;  /* 0x0000002f022f7221 */ /* 0x000fe20000010000 */
[----:B------:R-:W-:Y:S06]  /*1ce0*/  BRA `(.L_x_21511) ;  /* 0x0000000000807947 */ /* 0x000fec0003800000 */
.L_x_21512:
[----:B-----5:R-:W-:Y:S02]  /*1cf0*/  HADD2.F32 R3, -RZ, R44.H0_H0 ;  /* 0x2000002cff037230 */ /* 0x020fe40000004100 */
[----:B------:R-:W-:Y:S02]  /*1d00*/  HADD2.F32 R2, -RZ, R60.H0_H0 ;  /* 0x2000003cff027230 */ /* 0x000fe40000004100 */
[----:B------:R-:W-:Y:S02]  /*1d10*/  HADD2.F32 R44, -RZ, R44.H1_H1 ;  /* 0x3000002cff2c7230 */ /* 0x000fe40000004100 */
[----:B------:R-:W-:Y:S02]  /*1d20*/  HADD2.F32 R5, -RZ, R60.H1_H1 ;  /* 0x3000003cff057230 */ /* 0x000fe40000004100 */
[----:B------:R-:W-:Y:S01]  /*1d30*/  FADD.FTZ R3, R3, R2 ;  /* 0x0000000203037221 */ /* 0x000fe20000010000 */
        /* <DEDUP_REMOVED lines=24> */
[----:B------:R-:W-:Y:S02]  /*1ec0*/  FADD.FTZ R10, R47, R10 ;  /* 0x0000000a2f0a7221 */ /* 0x000fe40000010000 */
[----:B------:R-:W-:-:S02]  /*1ed0*/  FADD.FTZ R46, R54, R9 ;  /* 0x00000009362e7221 */ /* 0x000fc40000010000 */
[----:B------:R-:W-:-:S07]  /*1ee0*/  FADD.FTZ R47, R55, R10 ;  /* 0x0000000a372f7221 */ /* 0x000fce0000010000 */
.L_x_21511:
[----:B------:R-:W-:Y:S01]  /*1ef0*/  ISETP.NE.U32.AND P0, PT, RZ, UR20, PT ;  /* 0x00000014ff007c0c */ /* 0x000fe2000bf05070 */
[----:B------:R-:W0:Y:S01]  /*1f00*/  @P1 LDC.64 R6, c[0x0][0x3a0] ;  /* 0x0000e800ff061b82 */ /* 0x000e220000000a00 */
[----:B------:R-:W-:Y:S02]  /*1f10*/  MOV R3, 0x20 ;  /* 0x0000002000037802 */ /* 0x000fe40000000f00 */
[----:B------:R-:W-:Y:S01]  /*1f20*/  ISETP.NE.AND.EX P0, PT, RZ, UR21, PT, P0 ;  /* 0x00000015ff007c0c */ /* 0x000fe2000bf05300 */
[----:B------:R-:W-:Y:S02]  /*1f30*/  HFMA2 R37, -RZ, RZ, 0, 9.5367431640625e-07 ;  /* 0x00000010ff257431 */ /* 0x000fe400000001ff */
[----:B------:R-:W-:-:S05]  /*1f40*/  IMAD.WIDE.U32 R2, R0, R3, UR14 ;  /* 0x0000000e00027e25 */ /* 0x000fca000f8e0003 */
[----:B------:R-:W-:Y:S04]  /*1f50*/  STG.E.128 desc[UR8][R2.64], R48 ;  /* 0x0000003002007986 */ /* 0x000fe8000c101d08 */
[----:B------:R3:W-:Y:S01]  /*1f60*/  STG.E.128 desc[UR8][R2.64+0x10], R44 ;  /* 0x0000102c02007986 */ /* 0x0007e2000c101d08 */
[----:B------:R-:W4:Y:S01]  /*1f70*/  @P0 LDC.64 R4, c[0x0][0x398] ;  /* 0x0000e600ff040b82 */ /* 0x000f220000000a00 */
[----:B---3--:R-:W-:-:S05]  /*1f80*/  IADD3 R2, PT, PT, R0, 0x80, RZ ;  /* 0x0000008000027810 */ /* 0x008fca0007ffe0ff */
[----:B------:R-:W-:-:S04]  /*1f90*/  IMAD.WIDE.U32 R36, R2, R37, UR10 ;  /* 0x0000000a02247e25 */ /* 0x000fc8000f8e0025 */
[C---:B0-----:R-:W-:Y:S02]  /*1fa0*/  @P1 IMAD.WIDE.U32 R6, R2.reuse, 0x20, R6 ;  /* 0x0000002002061825 */ /* 0x041fe400078e0006 */
[----:B------:R-:W5:Y:S02]  /*1fb0*/  LDG.E.128 R36, desc[UR8][R36.64] ;  /* 0x0000000824247981 */ /* 0x000f64000c1e1d00 */
[----:B----4-:R-:W-:Y:S02]  /*1fc0*/  @P0 IMAD.WIDE.U32 R4, R2, 0x10, R4 ;  /* 0x0000001002040825 */ /* 0x010fe400078e0004 */
[----:B------:R0:W5:Y:S04]  /*1fd0*/  @P1 LDG.E.128 R56, desc[UR8][R6.64] ;  /* 0x0000000806381981 */ /* 0x000168000c1e1d00 */
[----:B------:R0:W5:Y:S04]  /*1fe0*/  @P1 LDG.E.128 R52, desc[UR8][R6.64+0x10] ;  /* 0x0000100806341981 */ /* 0x000168000c1e1d00 */
[----:B------:R0:W5:Y:S01]  /*1ff0*/  @P0 LDG.E.128 R60, desc[UR8][R4.64] ;  /* 0x00000008043c0981 */ /* 0x000162000c1e1d00 */
[----:B------:R-:W-:Y:S05]  /*2000*/  @!P0 BRA `(.L_x_21513) ;  /* 0x0000000000ec8947 */ /* 0x000fea0003800000 */
[----:B------:R-:W-:Y:S05]  /*2010*/  @!P1 BRA `(.L_x_21514) ;  /* 0x0000000000849947 */ /* 0x000fea0003800000 */
[----:B-----5:R-:W-:Y:S02]  /*2020*/  HADD2.F32 R10, -RZ, R36.H1_H1 ;  /* 0x30000024ff0a7230 */ /* 0x020fe40000004100 */
[----:B------:R-:W-:Y:S02]  /*2030*/  HADD2.F32 R3, -RZ, R60.H1_H1 ;  /* 0x3000003cff037230 */ /* 0x000fe40000004100 */
[----:B------:R-:W-:Y:S02]  /*2040*/  HADD2.F32 R9, -RZ, R36.H0_H0 ;  /* 0x20000024ff097230 */ /* 0x000fe40000004100 */
[----:B0-----:R-:W-:Y:S02]  /*2050*/  HADD2.F32 R4, -RZ, R60.H0_H0 ;  /* 0x2000003cff047230 */ /* 0x001fe40000004100 */
[----:B------:R-:W-:Y:S01]  /*2060*/  FADD.FTZ R10, R3, R10 ;  /* 0x0000000a030a7221 */ /* 0x000fe20000010000 */
[----:B------:R-:W-:Y:S02]  /*2070*/  HADD2.F32 R3, -RZ, R37.H0_H0 ;  /* 0x20000025ff037230 */ /* 0x000fe40000004100 */
        /* <DEDUP_REMOVED lines=12> */
[--C-:B------:R-:W-:Y:S02]  /*2140*/  HADD2.F32 R3, -RZ, R38.reuse.H0_H0 ;  /* 0x20000026ff037230 */ /* 0x100fe40000004100 */
[----:B------:R-:W-:Y:S02]  /*2150*/  HADD2.F32 R4, -RZ, R63.H0_H0 ;  /* 0x2000003fff047230 */ /* 0x000fe40000004100 */
[----:B------:R-:W-:Y:S01]  /*2160*/  FADD.FTZ R43, R59, R8 ;  /* 0x000000083b2b7221 */ /* 0x000fe20000010000 */
[----:B------:R-:W-:Y:S01]  /*2170*/  FADD.FTZ R5, R5, R3 ;  /* 0x0000000305057221 */ /* 0x000fe20000010000 */
[----:B------:R-:W-:-:S03]  /*2180*/  HADD2.F32 R3, -RZ, R38.H1_H1 ;  /* 0x30000026ff037230 */ /* 0x000fc60000004100 */
[----:B------:R-:W-:Y:S02]  /*2190*/  FADD.FTZ R36, R52, R5 ;  /* 0x0000000534247221 */ /* 0x000fe40000010000 */
[----:B------:R-:W-:Y:S01]  /*21a0*/  FADD.FTZ R6, R6, R3 ;  /* 0x0000000306067221 */ /* 0x000fe20000010000 */
[----:B------:R-:W-:-:S03]  /*21b0*/  HADD2.F32 R3, -RZ, R39.H0_H0 ;  /* 0x20000027ff037230 */ /* 0x000fc60000004100 */
[----:B------:R-:W-:Y:S02]  /*21c0*/  FADD.FTZ R37, R53, R6 ;  /* 0x0000000635257221 */ /* 0x000fe40000010000 */
[----:B------:R-:W-:Y:S01]  /*21d0*/  FADD.FTZ R3, R4, R3 ;  /* 0x0000000304037221 */ /* 0x000fe20000010000 */
[----:B------:R-:W-:-:S03]  /*21e0*/  HADD2.F32 R4, -RZ, R39.H1_H1 ;  /* 0x30000027ff047230 */ /* 0x000fc60000004100 */
[----:B------:R-:W-:Y:S02]  /*21f0*/  FADD.FTZ R38, R54, R3 ;  /* 0x0000000336267221 */ /* 0x000fe40000010000 */
[----:B------:R-:W-:-:S04]  /*2200*/  FADD.FTZ R4, R11, R4 ;  /* 0x000000040b047221 */ /* 0x000fc80000010000 */
[----:B------:R-:W-:Y:S01]  /*2210*/  FADD.FTZ R39, R55, R4 ;  /* 0x0000000437277221 */ /* 0x000fe20000010000 */
[----:B------:R-:W-:Y:S06]  /*2220*/  BRA `(.L_x_21515) ;  /* 0x0000000000cc7947 */ /* 0x000fec0003800000 */
.L_x_21514:
[----:B-----5:R-:W-:Y:S02]  /*2230*/  HADD2.F32 R40, -RZ, R36.H0_H0 ;  /* 0x20000024ff287230 */ /* 0x020fe40000004100 */
[----:B------:R-:W-:Y:S02]  /*2240*/  HADD2.F32 R3, -RZ, R60.H0_H0 ;  /* 0x2000003cff037230 */ /* 0x000fe40000004100 */
[----:B0-----:R-:W-:Y:S02]  /*2250*/  HADD2.F32 R4, -RZ, R61.H0_H0 ;  /* 0x2000003dff047230 */ /* 0x001fe40000004100 */
[----:B------:R-:W-:Y:S02]  /*2260*/  HADD2.F32 R36, -RZ, R36.H1_H1 ;  /* 0x30000024ff247230 */ /* 0x000fe40000004100 */
[----:B------:R-:W-:Y:S01]  /*2270*/  FADD.FTZ R40, R3, R40 ;  /* 0x0000002803287221 */ /* 0x000fe20000010000 */
[----:B------:R-:W-:Y:S02]  /*2280*/  HADD2.F32 R3, -RZ, R37.H0_H0 ;  /* 0x20000025ff037230 */ /* 0x000fe40000004100 */
[----:B------:R-:W-:-:S03]  /*2290*/  HADD2.F32 R41, -RZ, R60.H1_H1 ;  /* 0x3000003cff297230 */ /* 0x000fc60000004100 */
[----:B------:R-:W-:Y:S01]  /*22a0*/  FADD.FTZ R42, R4, R3 ;  /* 0x00000003042a7221 */ /* 0x000fe20000010000 */
[----:B------:R-:W-:Y:S02]  /*22b0*/  HADD2.F32 R3, -RZ, R37.H1_H1 ;  /* 0x30000025ff037230 */ /* 0x000fe40000004100 */
[----:B------:R-:W-:Y:S01]  /*22c0*/  FADD.FTZ R41, R41, R36 ;  /* 0x0000002429297221 */ /* 0x000fe20000010000 */
        /* <DEDUP_REMOVED lines=15> */
.L_x_21513:
[----:B------:R-:W-:Y:S05]  /*23c0*/  @!P1 BRA `(.L_x_21516) ;  /* 0x0000000000449947 */ /* 0x000fea0003800000 */
[--C-:B-----5:R-:W-:Y:S02]  /*23d0*/  HADD2.F32 R9, -RZ, R36.reuse.H0_H0 ;  /* 0x20000024ff097230 */ /* 0x120fe40000004100 */
[----:B------:R-:W-:Y:S02]  /*23e0*/  HADD2.F32 R10, -RZ, R36.H1_H1 ;  /* 0x30000024ff0a7230 */ /* 0x000fe40000004100 */
[--C-:B0-----:R-:W-:Y:S02]  /*23f0*/  HADD2.F32 R7, -RZ, R37.reuse.H0_H0 ;  /* 0x20000025ff077230 */ /* 0x101fe40000004100 */
        /* <DEDUP_REMOVED lines=14> */
.L_x_21516:
        /* <DEDUP_REMOVED lines=8> */
.L_x_21515:
[----:B0-----:R-:W0:Y:S01]  /*2560*/  @P0 LDC.64 R4, c[0x0][0x398] ;  /* 0x0000e600ff040b82 */ /* 0x001e220000000a00 */
[----:B------:R-:W-:Y:S02]  /*2570*/  MOV R8, 0x20 ;  /* 0x0000002000087802 */ /* 0x000fe40000000f00 */
[----:B------:R-:W-:-:S03]  /*2580*/  IADD3 R251, PT, PT, R0, 0x100, RZ ;  /* 0x0000010000fb7810 */ /* 0x000fc60007ffe0ff */
[----:B------:R-:W-:Y:S02]  /*2590*/  IMAD.WIDE.U32 R8, R2, R8, UR14 ;  /* 0x0000000e02087e25 */ /* 0x000fe4000f8e0008 */
[----:B------:R-:W3:Y:S03]  /*25a0*/  @P1 LDC.64 R6, c[0x0][0x3a0] ;  /* 0x0000e800ff061b82 */ /* 0x000ee60000000a00 */
        /* <DEDUP_REMOVED lines=8> */
[----:B------:R-:W-:-:S05]  /*2630*/  IMAD.WIDE.U32 R4, R251, R4, UR10 ;  /* 0x0000000afb047e25 */ /* 0x000fca000f8e0004 */
[----:B------:R4:W5:Y:S01]  /*2640*/  LDG.E.128 R28, desc[UR8][R4.64] ;  /* 0x00000008041c7981 */ /* 0x000962000c1e1d00 */
[----:B------:R-:W-:Y:S05]  /*2650*/  @!P0 BRA `(.L_x_21517) ;  /* 0x0000000000ec8947 */ /* 0x000fea0003800000 */
[----:B------:R-:W-:Y:S05]  /*2660*/  @!P1 BRA `(.L_x_21518) ;  /* 0x0000000000849947 */ /* 0x000fea0003800000 */
[----:B-----5:R-:W-:Y:S02]  /*2670*/  HADD2.F32 R3, -RZ, R28.H0_H0 ;  /* 0x2000001cff037230 */ /* 0x020fe40000004100 */
[----:B----4-:R-:W-:Y:S02]  /*2680*/  HADD2.F32 R4, -RZ, R60.H0_H0 ;  /* 0x2000003cff047230 */ /* 0x010fe40000004100 */
[----:B------:R-:W-:Y:S02]  /*2690*/  HADD2.F32 R7, -RZ, R61.H0_H0 ;  /* 0x2000003dff077230 */ /* 0x000fe40000004100 */
[----:B------:R-:W-:Y:S02]  /*26a0*/  HADD2.F32 R5, -RZ, R62.H0_H0 ;  /* 0x2000003eff057230 */ /* 0x000fe40000004100 */
[----:B------:R-:W-:Y:S01]  /*26b0*/  FADD.FTZ R9, R4, R3 ;  /* 0x0000000304097221 */ /* 0x000fe20000010000 */
[----:B------:R-:W-:Y:S02]  /*26c0*/  HADD2.F32 R3, -RZ, R28.H1_H1 ;  /* 0x3000001cff037230 */ /* 0x000fe40000004100 */
[----:B------:R-:W-:-:S02]  /*26d0*/  HADD2.F32 R4, -RZ, R60.H1_H1 ;  /* 0x3000003cff047230 */ /* 0x000fc40000004100 */
[----:B------:R-:W-:Y:S01]  /*26e0*/  FADD.FTZ R32, R56, R9 ;  /* 0x0000000938207221 */ /* 0x000fe20000010000 */
[----:B------:R-:W-:Y:S02]  /*26f0*/  HADD2.F32 R6, -RZ, R62.H1_H1 ;  /* 0x3000003eff067230 */ /* 0x000fe40000004100 */
[----:B------:R-:W-:Y:S02]  /*2700*/  HADD2.F32 R11, -RZ, R63.H1_H1 ;  /* 0x3000003fff0b7230 */ /* 0x000fe40000004100 */
[----:B------:R-:W-:Y:S01]  /*2710*/  FADD.FTZ R10, R4, R3 ;  /* 0x00000003040a7221 */ /* 0x000fe20000010000 */
[----:B------:R-:W-:Y:S02]  /*2720*/  HADD2.F32 R3, -RZ, R29.H0_H0 ;  /* 0x2000001dff037230 */ /* 0x000fe40000004100 */
[----:B------:R-:W-:Y:S02]  /*2730*/  HADD2.F32 R4, -RZ, R61.H1_H1 ;  /* 0x3000003dff047230 */ /* 0x000fe40000004100 */
[----:B------:R-:W-:Y:S01]  /*2740*/  FADD.FTZ R33, R57, R10 ;  /* 0x0000000a39217221 */ /* 0x000fe20000010000 */
[----:B------:R-:W-:Y:S01]  /*2750*/  FADD.FTZ R7, R7, R3 ;  /* 0x0000000307077221 */ /* 0x000fe20000010000 */
[----:B------:R-:W-:-:S03]  /*2760*/  HADD2.F32 R3, -RZ, R29.H1_H1 ;  /* 0x3000001dff037230 */ /* 0x000fc60000004100 */
[----:B------:R-:W-:Y:S02]  /*2770*/  FADD.FTZ R34, R58, R7 ;  /* 0x000000073a227221 */ /* 0x000fe40000010000 */
        /* <DEDUP_REMOVED lines=16> */
.L_x_21518:
[----:B-----5:R-:W-:Y:S02]  /*2880*/  HADD2.F32 R3, -RZ, R28.H0_H0 ;  /* 0x2000001cff037230 */ /* 0x020fe40000004100 */
[----:B----4-:R-:W-:-:S05]  /*2890*/  HADD2.F32 R4, -RZ, R60.H0_H0 ;  /* 0x2000003cff047230 */ /* 0x010fca0000004100 */
        /* <DEDUP_REMOVED lines=23> */
.L_x_21517:
[----:B------:R-:W-:Y:S05]  /*2a10*/  @!P1 BRA `(.L_x_21520) ;  /* 0x0000000000449947 */ /* 0x000fea0003800000 */
[--C-:B----45:R-:W-:Y:S02]  /*2a20*/  HADD2.F32 R9, -RZ, R28.reuse.H0_H0 ;  /* 0x2000001cff097230 */ /* 0x130fe40000004100 */
        /* <DEDUP_REMOVED lines=16> */
.L_x_21520:
        /* <DEDUP_REMOVED lines=8> */
.L_x_21519:
[----:B----4-:R-:W0:Y:S01]  /*2bb0*/  @P1 LDC.64 R4, c[0x0][0x3a0] ;  /* 0x0000e800ff041b82 */ /* 0x010e220000000a00 */
        /* <DEDUP_REMOVED lines=12> */
[----:B------:R-:W-:-:S05]  /*2c80*/  IMAD.WIDE.U32 R4, R3, R4, UR10 ;  /* 0x0000000a03047e25 */ /* 0x000fca000f8e0004 */
[----:B------:R4:W5:Y:S01]  /*2c90*/  LDG.E.128 R20, desc[UR8][R4.64] ;  /* 0x0000000804147981 */ /* 0x000962000c1e1d00 */
[----:B------:R-:W-:Y:S05]  /*2ca0*/  @!P0 BRA `(.L_x_21521) ;  /* 0x0000000000ec8947 */ /* 0x000fea0003800000 */
[----:B------:R-:W-:Y:S05]  /*2cb0*/  @!P1 BRA `(.L_x_21522) ;  /* 0x0000000000849947 */ /* 0x000fea0003800000 */
[----:B----45:R-:W-:Y:S02]  /*2cc0*/  HADD2.F32 R4, -RZ, R20.H0_H0 ;  /* 0x20000014ff047230 */ /* 0x030fe40000004100 */
        /* <DEDUP_REMOVED lines=32> */
.L_x_21522:
[----:B----45:R-:W-:Y:S02]  /*2ed0*/  HADD2.F32 R4, -RZ, R20.H0_H0 ;  /* 0x20000014ff047230 */ /* 0x030fe40000004100 */
        /* <DEDUP_REMOVED lines=24> */
.L_x_21521:
[----:B------:R-:W-:Y:S05]  /*3060*/  @!P1 BRA `(.L_x_21524) ;  /* 0x0000000000449947 */ /* 0x000fea0003800000 */
[--C-:B-----5:R-:W-:Y:S02]  /*3070*/  HADD2.F32 R10, -RZ, R20.reuse.H0_H0 ;  /* 0x20000014ff0a7230 */ /* 0x120fe40000004100 */
[----:B------:R-:W-:Y:S02]  /*3080*/  HADD2.F32 R11, -RZ, R20.H1_H1 ;  /* 0x30000014ff0b7230 */ /* 0x000fe40000004100 */
[--C-:B----4-:R-:W-:Y:S02]  /*3090*/  HADD2.F32 R8, -RZ, R21.reuse.H0_H0 ;  /* 0x20000015ff087230 */ /* 0x110fe40000004100 */
        /* <DEDUP_REMOVED lines=14> */
.L_x_21524:
        /* <DEDUP_REMOVED lines=8> */
.L_x_21523:
[----:B----4-:R-:W0:Y:S01]  /*3200*/  @P0 LDC.64 R4, c[0x0][0x398] ;  /* 0x0000e600ff040b82 */ /* 0x010e220000000a00 */
        /* <DEDUP_REMOVED lines=48> */
[----:B------:R-:W-:Y:S01]  /*3510*/  FADD.FTZ R15, R55, R5 ;  /* 0x00000005370f7221 */ /* 0x000fe20000010000 */
[----:B------:R-:W-:Y:S06]  /*3520*/  BRA `(.L_x_21527) ;  /* 0x0000000000cc7947 */ /* 0x000fec0003800000 */
.L_x_21526:
        /* <DEDUP_REMOVED lines=25> */
.L_x_21525:
        /* <DEDUP_REMOVED lines=18> */
.L_x_21528:
        /* <DEDUP_REMOVED lines=8> */
.L_x_21527:
        /* <DEDUP_REMOVED lines=24> */
[----:B------:R-:W-:Y:S01]  /*39e0*/  FADD.FTZ R8, R56, R8 ;  /* 0x0000000838087221 */ /* 0x000fe20000010000 */
[----:B------:R-:W-:Y:S01]  /*39f0*/  FADD.FTZ R9, R9, R4 ;  /* 0x0000000409097221 */ /* 0x000fe20000010000 */
[--C-:B------:R-:W-:Y:S02]  /*3a00*/  HADD2.F32 R4, -RZ, R5.reuse.H0_H0 ;  /* 0x20000005ff047230 */ /* 0x100fe40000004100 */
[----:B------:R-:W-:Y:S02]  /*3a10*/  HADD2.F32 R5, -RZ, R5.H1_H1 ;  /* 0x30000005ff057230 */ /* 0x000fe40000004100 */
[----:B------:R-:W-:Y:S01]  /*3a20*/  FADD.FTZ R9, R57, R9 ;  /* 0x0000000939097221 */ /* 0x000fe20000010000 */
[----:B------:R-:W-:Y:S01]  /*3a30*/  FADD.FTZ R10, R10, R4 ;  /* 0x000000040a0a7221 */ /* 0x000fe20000010000 */
[----:B------:R-:W-:-:S03]  /*3a40*/  HADD2.F32 R4, -RZ, R61.H1_H1 ;  /* 0x3000003dff047230 */ /* 0x000fc60000004100 */
[----:B------:R-:W-:Y:S02]  /*3a50*/  FADD.FTZ R10, R58, R10 ;  /* 0x0000000a3a0a7221 */ /* 0x000fe40000010000 */
        /* <DEDUP_REMOVED lines=13> */
[----:B------:R-:W-:-:S03]  /*3b30*/  HADD2.F32 R240, -RZ, R63.H1_H1 ;  /* 0x3000003ffff07230 */ /* 0x000fc60000004100 */
[----:B------:R-:W-:Y:S02]  /*3b40*/  FADD.FTZ R6, R54, R6 ;  /* 0x0000000636067221 */ /* 0x000fe40000010000 */
[----:B------:R-:W-:-:S04]  /*3b50*/  FADD.FTZ R7, R240, R7 ;  /* 0x00000007f0077221 */ /* 0x000fc80000010000 */
[----:B------:R-:W-:Y:S01]  /*3b60*/  FADD.FTZ R7, R55, R7 ;  /* 0x0000000737077221 */ /* 0x000fe20000010000 */
[----:B------:R-:W-:Y:S06]  /*3b70*/  BRA `(.L_x_21531) ;  /* 0x0000000000cc7947 */ /* 0x000fec0003800000 */
.L_x_21530:
[----:B-----5:R-:W-:Y:S02]  /*3b80*/  HADD2.F32 R8, -RZ, R4.H0_H0 ;  /* 0x20000004ff087230 */ /* 0x020fe40000004100 */
[----:B------:R-:W-:Y:S02]  /*3b90*/  HADD2.F32 R9, -RZ, R60.H0_H0 ;  /* 0x2000003cff097230 */ /* 0x000fe40000004100 */
[----:B------:R-:W-:Y:S02]  /*3ba0*/  HADD2.F32 R4, -RZ, R4.H1_H1 ;  /* 0x30000004ff047230 */ /* 0x000fe40000004100 */
[----:B------:R-:W-:Y:S02]  /*3bb0*/  HADD2.F32 R10, -RZ, R61.H0_H0 ;  /* 0x2000003dff0a7230 */ /* 0x000fe40000004100 */
[----:B------:R-:W-:Y:S01]  /*3bc0*/  FADD.FTZ R8, R9, R8 ;  /* 0x0000000809087221 */ /* 0x000fe20000010000 */
[----:B------:R-:W-:Y:S02]  /*3bd0*/  HADD2.F32 R9, -RZ, R60.H1_H1 ;  /* 0x3000003cff097230 */ /* 0x000fe40000004100 */
[----:B------:R-:W-:-:S03]  /*3be0*/  HADD2.F32 R240, -RZ, R63.H0_H0 ;  /* 0x2000003ffff07230 */ /* 0x000fc60000004100 */
[----:B------:R-:W-:Y:S01]  /*3bf0*/  FADD.FTZ R9, R9, R4 ;  /* 0x0000000409097221 */ /* 0x000fe20000010000 */
[--C-:B------:R-:W-:Y:S02]  /*3c00*/  HADD2.F32 R4, -RZ, R5.reuse.H0_H0 ;  /* 0x20000005ff047230 */ /* 0x100fe40000004100 */
[----:B------:R-:W-:-:S03]  /*3c10*/  HADD2.F32 R5, -RZ, R5.H1_H1 ;  /* 0x30000005ff057230 */ /* 0x000fc60000004100 */
        /* <DEDUP_REMOVED lines=9> */
[--C-:B------:R-:W-:Y:S02]  /*3cb0*/  HADD2.F32 R6, -RZ, R7.reuse.H0_H0 ;  /* 0x20000007ff067230 */ /* 0x100fe40000004100 */
[----:B------:R-:W-:-:S03]  /*3cc0*/  HADD2.F32 R7, -RZ, R7.H1_H1 ;  /* 0x30000007ff077230 */ /* 0x000fc60000004100 */
[----:B------:R-:W-:Y:S01]  /*3cd0*/  FADD.FTZ R6, R240, R6 ;  /* 0x00000006f0067221 */ /* 0x000fe20000010000 */
[----:B------:R-:W-:-:S05]  /*3ce0*/  HADD2.F32 R240, -RZ, R63.H1_H1 ;  /* 0x3000003ffff07230 */ /* 0x000fca0000004100 */
[----:B------:R-:W-:Y:S01]  /*3cf0*/  FADD.FTZ R7, R240, R7 ;  /* 0x00000007f0077221 */ /* 0x000fe20000010000 */
[----:B------:R-:W-:Y:S06]  /*3d00*/  BRA `(.L_x_21531) ;  /* 0x0000000000687947 */ /* 0x000fec0003800000 */
.L_x_21529:
        /* <DEDUP_REMOVED lines=18> */
.L_x_21532:
        /* <DEDUP_REMOVED lines=8> */
.L_x_21531:
        /* <DEDUP_REMOVED lines=17> */
[----:B0----5:R-:W-:Y:S02]  /*3fc0*/  HADD2.F32 R240, -RZ, R244.H0_H0 ;  /* 0x200000f4fff07230 */ /* 0x021fe40000004100 */
[--C-:B------:R-:W-:Y:S02]  /*3fd0*/  HADD2.F32 R241, -RZ, R60.reuse.H0_H0 ;  /* 0x2000003cfff17230 */ /* 0x100fe40000004100 */
[----:B------:R-:W-:Y:S02]  /*3fe0*/  HADD2.F32 R242, -RZ, R60.H1_H1 ;  /* 0x3000003cfff27230 */ /* 0x000fe40000004100 */
[--C-:B------:R-:W-:Y:S02]  /*3ff0*/  HADD2.F32 R243, -RZ, R61.reuse.H0_H0 ;  /* 0x2000003dfff37230 */ /* 0x100fe40000004100 */
[----:B------:R-:W-:Y:S01]  /*4000*/  FADD.FTZ R240, R241, R240 ;  /* 0x000000f0f1f07221 */ /* 0x000fe20000010000 */
[----:B------:R-:W-:Y:S02]  /*4010*/  HADD2.F32 R241, -RZ, R244.H1_H1 ;  /* 0x300000f4fff17230 */ /* 0x000fe40000004100 */
[----:B------:R-:W-:-:S02]  /*4020*/  HADD2.F32 R244, -RZ, R61.H1_H1 ;  /* 0x3000003dfff47230 */ /* 0x000fc40000004100 */
[----:B------:R-:W-:Y:S01]  /*4030*/  FADD.FTZ R240, R56, R240 ;  /* 0x000000f038f07221 */ /* 0x000fe20000010000 */
[----:B------:R-:W-:Y:S02]  /*4040*/  HADD2.F32 R248, -RZ, R63.H0_H0 ;  /* 0x2000003ffff87230 */ /* 0x000fe40000004100 */
[----:B------:R-:W-:Y:S01]  /*4050*/  FADD.FTZ R241, R242, R241 ;  /* 0x000000f1f2f17221 */ /* 0x000fe20000010000 */
[----:B------:R-:W-:-:S03]  /*4060*/  HADD2.F32 R242, -RZ, R245.H0_H0 ;  /* 0x200000f5fff27230 */ /* 0x000fc60000004100 */
[----:B------:R-:W-:Y:S02]  /*4070*/  FADD.FTZ R241, R57, R241 ;  /* 0x000000f139f17221 */ /* 0x000fe40000010000 */
[----:B------:R-:W-:Y:S01]  /*4080*/  FADD.FTZ R242, R243, R242 ;  /* 0x000000f2f3f27221 */ /* 0x000fe20000010000 */
[----:B------:R-:W-:Y:S02]  /*4090*/  HADD2.F32 R243, -RZ, R245.H1_H1 ;  /* 0x300000f5fff37230 */ /* 0x000fe40000004100 */
[----:B------:R-:W-:Y:S02]  /*40a0*/  HADD2.F32 R245, -RZ, R62.H0_H0 ;  /* 0x2000003efff57230 */ /* 0x000fe40000004100 */
[----:B------:R-:W-:Y:S01]  /*40b0*/  FADD.FTZ R242, R58, R242 ;  /* 0x000000f23af27221 */ /* 0x000fe20000010000 */
[----:B------:R-:W-:Y:S01]  /*40c0*/  FADD.FTZ R243, R244, R243 ;  /* 0x000000f3f4f37221 */ /* 0x000fe20000010000 */
[----:B------:R-:W-:-:S03]  /*40d0*/  HADD2.F32 R244, -RZ, R246.H0_H0 ;  /* 0x200000f6fff47230 */ /* 0x000fc60000004100 */
[----:B------:R-:W-:Y:S02]  /*40e0*/  FADD.FTZ R243, R59, R243 ;  /* 0x000000f33bf37221 */ /* 0x000fe40000010000 */
        /* <DEDUP_REMOVED lines=14> */
.L_x_21534:
[----:B0----5:R-:W-:Y:S02]  /*41d0*/  HADD2.F32 R240, -RZ, R244.H0_H0 ;  /* 0x200000f4fff07230 */ /* 0x021fe40000004100 */
[--C-:B------:R-:W-:Y:S02]  /*41e0*/  HADD2.F32 R241, -RZ, R60.reuse.H0_H0 ;  /* 0x2000003cfff17230 */ /* 0x100fe40000004100 */
[----:B------:R-:W-:Y:S02]  /*41f0*/  HADD2.F32 R242, -RZ, R60.H1_H1 ;  /* 0x3000003cfff27230 */ /* 0x000fe40000004100 */
[--C-:B------:R-:W-:Y:S02]  /*4200*/  HADD2.F32 R243, -RZ, R61.reuse.H0_H0 ;  /* 0x2000003dfff37230 */ /* 0x100fe40000004100 */
[----:B------:R-:W-:Y:S01]  /*4210*/  FADD.FTZ R240, R241, R240 ;  /* 0x000000f0f1f07221 */ /* 0x000fe20000010000 */
[----:B------:R-:W-:Y:S02]  /*4220*/  HADD2.F32 R241, -RZ, R244.H1_H1 ;  /* 0x300000f4fff17230 */ /* 0x000fe40000004100 */
[----:B------:R-:W-:-:S02]  /*4230*/  HADD2.F32 R244, -RZ, R61.H1_H1 ;  /* 0x3000003dfff47230 */ /* 0x000fc40000004100 */
[----:B------:R-:W-:Y:S02]  /*4240*/  HADD2.F32 R248, -RZ, R63.H0_H0 ;  /* 0x2000003ffff87230 */ /* 0x000fe40000004100 */
[----:B------:R-:W-:Y:S01]  /*4250*/  FADD.FTZ R241, R242, R241 ;  /* 0x000000f1f2f17221 */ /* 0x000fe20000010000 */
[----:B------:R-:W-:-:S05]  /*4260*/  HADD2.F32 R242, -RZ, R245.H0_H0 ;  /* 0x200000f5fff27230 */ /* 0x000fca0000004100 */
[----:B------:R-:W-:Y:S01]  /*4270*/  FADD.FTZ R242, R243, R242 ;  /* 0x000000f2f3f27221 */ /* 0x000fe20000010000 */
[----:B------:R-:W-:Y:S02]  /*4280*/  HADD2.F32 R243, -RZ, R245.H1_H1 ;  /* 0x300000f5fff37230 */ /* 0x000fe40000004100 */
[----:B------:R-:W-:-:S03]  /*4290*/  HADD2.F32 R245, -RZ, R62.H0_H0 ;  /* 0x2000003efff57230 */ /* 0x000fc60000004100 */
[----:B------:R-:W-:Y:S01]  /*42a0*/  FADD.FTZ R243, R244, R243 ;  /* 0x000000f3f4f37221 */ /* 0x000fe20000010000 */
        /* <DEDUP_REMOVED lines=11> */
.L_x_21533:
        /* <DEDUP_REMOVED lines=18> */
.L_x_21536:
        /* <DEDUP_REMOVED lines=8> */
.L_x_21535:
        /* <DEDUP_REMOVED lines=209> */
.L_x_21538:
[----:B--2---:R-:W-:Y:S05]  /*5210*/  BSYNC.RECONVERGENT B0 ;  /* 0x0000000000007941 */ /* 0x004fea0003800200 */
.L_x_21537:
        /* <DEDUP_REMOVED lines=20> */
.L_x_21540:
[----:B------:R-:W-:Y:S05]  /*5360*/  BSYNC.RECONVERGENT B0 ;  /* 0x0000000000007941 */ /* 0x000fea0003800200 */
.L_x_21539:
        /* <DEDUP_REMOVED lines=81> */
[----:B------:R-:W-:Y:S01]  /*5880*/  F2FP.F16.F32.PACK_AB R48, R48, R49 ;  /* 0x000000313030723e */ /* 0x000fe200000000ff */
[----:B------:R-:W-:Y:S01]  /*5890*/  FFMA.FTZ R50, R54, R230, R234 ;  /* 0x000000e636327223 */ /* 0x000fe200000100ea */
[----:B------:R-:W-:Y:S01]  /*58a0*/  FFMA.FTZ R49, R53, R231, R235 ;  /* 0x000000e735317223 */ /* 0x000fe200000100eb */
[----:B------:R-:W-:Y:S01]  /*58b0*/  FFMA.FTZ R45, R249, R224, R236 ;  /* 0x000000e0f92d7223 */ /* 0x000fe200000100ec */
[----:B------:R-:W-:Y:S01]  /*58c0*/  FFMA.FTZ R44, R248, R225, R237 ;  /* 0x000000e1f82c7223 */ /* 0x000fe200000100ed */
[----:B------:R-:W-:Y:S01]  /*58d0*/  FMUL.FTZ R46, R46, UR5 ;  /* 0x000000052e2e7c20 */ /* 0x000fe20008410000 */
[----:B------:R-:W-:Y:S01]  /*58e0*/  FMUL.FTZ R47, R47, UR5 ;  /* 0x000000052f2f7c20 */ /* 0x000fe20008410000 */
[----:B------:R-:W-:-:S02]  /*58f0*/  F2FP.F16.F32.PACK_AB R49, R49, R50 ;  /* 0x000000323131723e */ /* 0x000fc400000000ff */
[----:B------:R-:W-:Y:S01]  /*5900*/  F2FP.F16.F32.PACK_AB R50, R44, R45 ;  /* 0x0000002d2c32723e */ /* 0x000fe200000000ff */
[----:B------:R-:W-:Y:S01]  /*5910*/  FFMA.FTZ R45, R46, R226, R238 ;  /* 0x000000e22e2d7223 */ /* 0x000fe200000100ee */
[----:B------:R-:W-:-:S05]  /*5920*/  FFMA.FTZ R44, R47, R227, R239 ;  /* 0x000000e32f2c7223 */ /* 0x000fca00000100ef */
[----:B------:R-:W-:Y:S02]  /*5930*/  F2FP.F16.F32.PACK_AB R51, R44, R45 ;  /* 0x0000002d2c33723e */ /* 0x000fe400000000ff */
[----:B------:R-:W0:Y:S01]  /*5940*/  LDC.64 R44, c[0x0][0x428] ;  /* 0x00010a00ff2c7b82 */ /* 0x000e220000000a00 */
[----:B------:R-:W-:Y:S01]  /*5950*/  FFMA.FTZ R46, R46, R170, R70 ;  /* 0x000000aa2e2e7223 */ /* 0x000fe20000010046 */
[----:B------:R-:W-:-:S05]  /*5960*/  FFMA.FTZ R47, R47, R171, R71 ;  /* 0x000000ab2f2f7223 */ /* 0x000fca0000010047 */
[----:B------:R-:W-:Y:S01]  /*5970*/  F2FP.F16.F32.PACK_AB R47, R47, R46 ;  /* 0x0000002e2f2f723e */ /* 0x000fe200000000ff */
        /* <DEDUP_REMOVED lines=9> */
[----:B------:R-:W-:Y:S01]  /*5a10*/  F2FP.F16.F32.PACK_AB R46, R48, R46 ;  /* 0x0000002e302e723e */ /* 0x000fe200000000ff */
[----:B------:R-:W-:Y:S01]  /*5a20*/  FADD.FTZ R41, R41, -UR4 ;  /* 0x8000000429297e21 */ /* 0x000fe20008010000 */
[----:B------:R-:W-:Y:S01]  /*5a30*/  F2FP.F16.F32.PACK_AB R45, R49, R45 ;  /* 0x0000002d312d723e */ /* 0x000fe200000000ff */
[----:B------:R4:W5:Y:S01]  /*5a40*/  LDL.LU R55, [R1+0xd4] ;  /* 0x0000d40001377983 */ /* 0x0009620000300800 */
[----:B------:R-:W-:-:S03]  /*5a50*/  F2FP.F16.F32.PACK_AB R44, R50, R44 ;  /* 0x0000002c322c723e */ /* 0x000fc600000000ff */
        /* <DEDUP_REMOVED lines=19> */
[----:B------:R-:W-:Y:S02]  /*5b90*/  F2FP.F16.F32.PACK_AB R40, R43, R40 ;  /* 0x000000282b28723e */ /* 0x000fe400000000ff */
[----:B------:R-:W2:Y:S01]  /*5ba0*/  LDL R43, [R1+0x18] ;  /* 0x00001800012b7983 */ /* 0x000ea20000100800 */
[----:B------:R-:W-:-:S04]  /*5bb0*/  FADD.FTZ R42, R42, -UR4 ;  /* 0x800000042a2a7e21 */ /* 0x000fc80008010000 */
[----:B------:R-:W-:Y:S01]  /*5bc0*/  FMUL.FTZ R45, R42, UR5 ;  /* 0x000000052a2d7c20 */ /* 0x000fe20008410000 */
[----:B---3--:R-:W-:-:S03]  /*5bd0*/  FFMA.FTZ R42, R46, R223, R48 ;  /* 0x000000df2e2a7223 */ /* 0x008fc60000010030 */
[----:B------:R-:W-:Y:S01]  /*5be0*/  FFMA.FTZ R41, R45, R222, R47 ;  /* 0x000000de2d297223 */ /* 0x000fe2000001002f */
[----:B------:R-:W-:Y:S01]  /*5bf0*/  FADD.FTZ R36, R36, -UR4 ;  /* 0x8000000424247e21 */ /* 0x000fe20008010000 */
[----:B------:R-:W-:-:S03]  /*5c00*/  FADD.FTZ R37, R37, -UR4 ;  /* 0x8000000425257e21 */ /* 0x000fc60008010000 */
[----:B------:R-:W-:Y:S01]  /*5c10*/  F2FP.F16.F32.PACK_AB R41, R42, R41 ;  /* 0x000000292a29723e */ /* 0x000fe200000000ff */
        /* <DEDUP_REMOVED lines=14> */
[----:B------:R-:W-:-:S02]  /*5d00*/  F2FP.F16.F32.PACK_AB R42, R43, R42 ;  /* 0x0000002a2b2a723e */ /* 0x000fc400000000ff */
[----:B------:R-:W-:Y:S01]  /*5d10*/  F2FP.F16.F32.PACK_AB R43, R37, R36 ;  /* 0x00000024252b723e */ /* 0x000fe200000000ff */
[----:B0-----:R-:W-:-:S05]  /*5d20*/  IMAD.WIDE.U32 R36, R2, 0x10, R50 ;  /* 0x0000001002247825 */ /* 0x001fca00078e0032 */
[----:B------:R0:W-:Y:S02]  /*5d30*/  STG.E.128 desc[UR8][R36.64], R40 ;  /* 0x0000002824007986 */ /* 0x0001e4000c101d08 */
[----:B0-----:R-:W-:Y:S01]  /*5d40*/  FFMA.FTZ R36, R48, R162, R78 ;  /* 0x000000a230247223 */ /* 0x001fe2000001004e */
[----:B------:R-:W-:Y:S01]  /*5d50*/  FFMA.FTZ R37, R45, R166, R74 ;  /* 0x000000a62d257223 */ /* 0x000fe2000001004a */
[----:B------:R-:W-:Y:S01]  /*5d60*/  FFMA.FTZ R40, R46, R167, R75 ;  /* 0x000000a72e287223 */ /* 0x000fe2000001004b */
[----:B------:R-:W-:Y:S01]  /*5d70*/  FFMA.FTZ R41, R44, R165, R73 ;  /* 0x000000a52c297223 */ /* 0x000fe20000010049 */
[----:B------:R-:W2:Y:S01]  /*5d80*/  LDL R45, [R1+0x34] ;  /* 0x00003400012d7983 */ /* 0x000ea20000100800 */
[----:B------:R-:W-:Y:S01]  /*5d90*/  F2FP.F16.F32.PACK_AB R39, R39, R36 ;  /* 0x000000242727723e */ /* 0x000fe200000000ff */
        /* <DEDUP_REMOVED lines=8> */
[----:B------:R-:W-:-:S04]  /*5e20*/  F2FP.F16.F32.PACK_AB R37, R40, R37 ;  /* 0x000000252825723e */ /* 0x000fc800000000ff */
[----:B------:R-:W-:Y:S02]  /*5e30*/  F2FP.F16.F32.PACK_AB R38, R36, R38 ;  /* 0x000000262426723e */ /* 0x000fe400000000ff */
[----:B------:R-:W-:Y:S01]  /*5e40*/  F2FP.F16.F32.PACK_AB R36, R41, R0 ;  /* 0x000000002924723e */ /* 0x000fe200000000ff */
        /* <DEDUP_REMOVED lines=32> */
[----:B------:R-:W-:Y:S01]  /*6050*/  F2FP.F16.F32.PACK_AB R33, R34, R33 ;  /* 0x000000212221723e */ /* 0x000fe200000000ff */
[----:B------:R-:W3:Y:S03]  /*6060*/  LDL R46, [R1+0x4c] ;  /* 0x00004c00012e7983 */ /* 0x000ee60000100800 */
[----:B------:R-:W-:Y:S01]  /*6070*/  F2FP.F16.F32.PACK_AB R32, R35, R32 ;  /* 0x000000202320723e */ /* 0x000fe200000000ff */
[----:B------:R-:W-:Y:S01]  /*6080*/  FFMA.FTZ R35, R29, R209, R42 ;  /* 0x000000d11d237223 */ /* 0x000fe2000001002a */
[----:B------:R-:W3:Y:S01]  /*6090*/  LDL R44, [R1+0x54] ;  /* 0x00005400012c7983 */ /* 0x000ee20000100800 */
[----:B------:R-:W-:Y:S01]  /*60a0*/  FFMA.FTZ R34, R28, R208, R48 ;  /* 0x000000d01c227223 */ /* 0x000fe20000010030 */
[----:B------:R-:W-:-:S04]  /*60b0*/  FFMA.FTZ R30, R39, R210, R43 ;  /* 0x000000d2271e7223 */ /* 0x000fc8000001002b */
[----:B------:R-:W-:Y:S01]  /*60c0*/  F2FP.F16.F32.PACK_AB R34, R35, R34 ;  /* 0x000000222322723e */ /* 0x000fe200000000ff */
[----:B------:R-:W3:Y:S01]  /*60d0*/  LDL R43, [R1+0x58] ;  /* 0x00005800012b7983 */ /* 0x000ee20000100800 */
[----:B------:R-:W-:Y:S01]  /*60e0*/  F2FP.F16.F32.PACK_AB R35, R31, R30 ;  /* 0x0000001e1f23723e */ /* 0x000fe200000000ff */
        /* <DEDUP_REMOVED lines=9> */
[----:B------:R-:W-:Y:S01]  /*6180*/  F2FP.F16.F32.PACK_AB R31, R30, R31 ;  /* 0x0000001f1e1f723e */ /* 0x000fe200000000ff */
[----:B------:R-:W-:Y:S01]  /*6190*/  FFMA.FTZ R30, R28, R152, R84 ;  /* 0x000000981c1e7223 */ /* 0x000fe20000010054 */
[----:B------:R-:W-:Y:S01]  /*61a0*/  FFMA.FTZ R28, R2, R159, R83 ;  /* 0x0000009f021c7223 */ /* 0x000fe20000010053 */
[----:B------:R-:W-:Y:S01]  /*61b0*/  FFMA.FTZ R34, R36, R157, R81 ;  /* 0x0000009d24227223 */ /* 0x000fe20000010051 */
[----:B------:R-:W-:Y:S01]  /*61c0*/  FADD.FTZ R0, R10, -UR4 ;  /* 0x800000040a007e21 */ /* 0x000fe20008010000 */
[----:B------:R-:W-:Y:S01]  /*61d0*/  FADD.FTZ R2, R11, -UR4 ;  /* 0x800000040b027e21 */ /* 0x000fe20008010000 */
[----:B------:R-:W-:Y:S01]  /*61e0*/  F2FP.F16.F32.PACK_AB R30, R29, R30 ;  /* 0x0000001e1d1e723e */ /* 0x000fe200000000ff */
[----:B------:R-:W-:Y:S01]  /*61f0*/  IMAD.WIDE.U32 R10, R251, 0x10, R248 ;  /* 0x00000010fb0a7825 */ /* 0x000fe200078e00f8 */
[----:B------:R-:W-:-:S03]  /*6200*/  F2FP.F16.F32.PACK_AB R29, R28, R33 ;  /* 0x000000211c1d723e */ /* 0x000fc600000000ff */
[----:B------:R-:W-:Y:S01]  /*6210*/  FMUL.FTZ R37, R22, UR5 ;  /* 0x0000000516257c20 */ /* 0x000fe20008410000 */
[----:B------:R-:W-:Y:S01]  /*6220*/  F2FP.F16.F32.PACK_AB R28, R34, R32 ;  /* 0x00000020221c723e */ /* 0x000fe200000000ff */
        /* <DEDUP_REMOVED lines=14> */
[----:B------:R-:W-:Y:S01]  /*6310*/  F2FP.F16.F32.PACK_AB R7, R21, R7 ;  /* 0x000000071507723e */ /* 0x000fe200000000ff */
        /* <DEDUP_REMOVED lines=33> */
[----:B------:R-:W-:Y:S01]  /*6530*/  F2FP.F16.F32.PACK_AB R4, R24, R4 ;  /* 0x000000041804723e */ /* 0x000fe200000000ff */
[----:B0-----:R-:W-:-:S04]  /*6540*/  IMAD.WIDE.U32 R24, R3, 0x10, R240 ;  /* 0x0000001003187825 */ /* 0x001fc800078e00f0 */
[----:B------:R-:W-:Y:S01]  /*6550*/  FFMA.FTZ R6, R31, R200, R43 ;  /* 0x000000c81f067223 */ /* 0x000fe2000001002b */
[----:B------:R-:W-:Y:S01]  /*6560*/  FFMA.FTZ R22, R36, R201, R42 ;  /* 0x000000c924167223 */ /* 0x000fe2000001002a */
[----:B------:R-:W-:-:S04]  /*6570*/  F2FP.F16.F32.PACK_AB R5, R23, R5 ;  /* 0x000000051705723e */ /* 0x000fc800000000ff */
[----:B------:R-:W-:Y:S01]  /*6580*/  F2FP.F16.F32.PACK_AB R6, R22, R6 ;  /* 0x000000061606723e */ /* 0x000fe200000000ff */
        /* <DEDUP_REMOVED lines=9> */
[----:B------:R-:W-:Y:S01]  /*6620*/  F2FP.F16.F32.PACK_AB R5, R27, R39 ;  /* 0x000000271b05723e */ /* 0x000fe200000000ff */
[----:B------:R-:W-:Y:S01]  /*6630*/  FMUL.FTZ R27, R16, UR5 ;  /* 0x00000005101b7c20 */ /* 0x000fe20008410000 */
[----:B------:R-:W-:Y:S01]  /*6640*/  F2FP.F16.F32.PACK_AB R7, R38, R37 ;  /* 0x000000252607723e */ /* 0x000fe200000000ff */
[----:B------:R-:W2:Y:S01]  /*6650*/  LDL R29, [R1+0x8c] ;  /* 0x00008c00011d7983 */ /* 0x000ea20000100800 */
[----:B------:R-:W-:Y:S01]  /*6660*/  F2FP.F16.F32.PACK_AB R6, R36, R31 ;  /* 0x0000001f2406723e */ /* 0x000fe200000000ff */
[----:B------:R-:W-:Y:S01]  /*6670*/  IMAD.WIDE.U32 R30, R252, 0x10, R248 ;  /* 0x00000010fc1e7825 */ /* 0x000fe200078e00f8 */
[----:B------:R-:W-:-:S03]  /*6680*/  F2FP.F16.F32.PACK_AB R4, R24, R4 ;  /* 0x000000041804723e */ /* 0x000fc600000000ff */
        /* <DEDUP_REMOVED lines=25> */
[----:B------:R-:W-:Y:S01]  /*6820*/  F2FP.F16.F32.PACK_AB R12, R19, R12 ;  /* 0x0000000c130c723e */ /* 0x000fe200000000ff */
[--C-:B------:R-:W-:Y:S01]  /*6830*/  IMAD.WIDE.U32 R38, R51, 0x10, R240.reuse ;  /* 0x0000001033267825 */ /* 0x100fe200078e00f0 */
[----:B------:R-:W-:Y:S01]  /*6840*/  F2FP.F16.F32.PACK_AB R13, R18, R13 ;  /* 0x0000000d120d723e */ /* 0x000fe200000000ff */
[----:B------:R-:W4:Y:S01]  /*6850*/  LDL R49, [R1+0xbc] ;  /* 0x0000bc0001317983 */ /* 0x000f220000100800 */
[----:B------:R-:W-:Y:S01]  /*6860*/  F2FP.F16.F32.PACK_AB R14, R17, R14 ;  /* 0x0000000e110e723e */ /* 0x000fe200000000ff */
[--C-:B------:R-:W-:Y:S01]  /*6870*/  IMAD.WIDE.U32 R18, R250, 0x10, R240.reuse ;  /* 0x00000010fa127825 */ /* 0x100fe200078e00f0 */
[----:B------:R-:W-:Y:S01]  /*6880*/  F2FP.F16.F32.PACK_AB R15, R16, R15 ;  /* 0x0000000f100f723e */ /* 0x000fe200000000ff */
        /* <DEDUP_REMOVED lines=19> */
[----:B------:R-:W-:Y:S01]  /*69c0*/  F2FP.F16.F32.PACK_AB R4, R8, R4 ;  /* 0x000000040804723e */ /* 0x000fe200000000ff */
[----:B------:R-:W-:Y:S01]  /*69d0*/  FMUL.FTZ R8, R2, UR5 ;  /* 0x0000000502087c20 */ /* 0x000fe20008410000 */
[----:B------:R-:W-:Y:S01]  /*69e0*/  F2FP.F16.F32.PACK_AB R5, R27, R5 ;  /* 0x000000051b05723e */ /* 0x000fe200000000ff */
[----:B------:R-:W-:Y:S01]  /*69f0*/  FFMA.FTZ R6, R45, R136, R100 ;  /* 0x000000882d067223 */ /* 0x000fe20000010064 */
[----:B------:R-:W-:Y:S01]  /*6a00*/  FFMA.FTZ R15, R46, R137, R101 ;  /* 0x000000892e0f7223 */ /* 0x000fe20000010065 */
[----:B------:R-:W-:Y:S01]  /*6a10*/  FMUL.FTZ R0, R0, UR5 ;  /* 0x0000000500007c20 */ /* 0x000fe20008410000 */
[----:B------:R-:W-:Y:S01]  /*6a20*/  FMUL.FTZ R2, R32, UR5 ;  /* 0x0000000520027c20 */ /* 0x000fe20008410000 */
[----:B------:R-:W-:Y:S01]  /*6a30*/  FMUL.FTZ R27, R35, UR5 ;  /* 0x00000005231b7c20 */ /* 0x000fe20008410000 */
[----:B------:R-:W-:-:S02]  /*6a40*/  F2FP.F16.F32.PACK_AB R7, R14, R7 ;  /* 0x000000070e07723e */ /* 0x000fc400000000ff */
[----:B------:R-:W-:Y:S01]  /*6a50*/  F2FP.F16.F32.PACK_AB R6, R15, R6 ;  /* 0x000000060f06723e */ /* 0x000fe200000000ff */
        /* <DEDUP_REMOVED lines=19> */
[----:B------:R-:W-:Y:S01]  /*6b90*/  F2FP.F16.F32.PACK_AB R12, R13, R12 ;  /* 0x0000000c0d0c723e */ /* 0x000fe200000000ff */
[----:B------:R-:W-:Y:S01]  /*6ba0*/  FMUL.FTZ R13, R33, UR5 ;  /* 0x00000005210d7c20 */ /* 0x000fe20008410000 */
[C---:B------:R-:W-:Y:S01]  /*6bb0*/  FFMA.FTZ R14, R2.reuse, R184, R248 ;  /* 0x000000b8020e7223 */ /* 0x040fe200000100f8 */
[----:B------:R-:W-:Y:S01]  /*6bc0*/  FFMA.FTZ R32, R27, R187, R243 ;  /* 0x000000bb1b207223 */ /* 0x000fe200000100f3 */
[----:B------:R-:W-:Y:S01]  /*6bd0*/  FFMA.FTZ R2, R2, R128, R108 ;  /* 0x0000008002027223 */ /* 0x000fe2000001006c */
[C---:B------:R-:W-:Y:S01]  /*6be0*/  FFMA.FTZ R27, R13.reuse, R129, R109 ;  /* 0x000000810d1b7223 */ /* 0x040fe2000001006d */
[----:B------:R-:W-:Y:S01]  /*6bf0*/  FFMA.FTZ R33, R13, R185, R244 ;  /* 0x000000b90d217223 */ /* 0x000fe200000100f4 */
[----:B------:R-:W-:-:S03]  /*6c00*/  F2FP.F16.F32.PACK_AB R13, R38, R34 ;  /* 0x00000022260d723e */ /* 0x000fc600000000ff */
[----:B------:R-:W-:Y:S01]  /*6c10*/  F2FP.F16.F32.PACK_AB R34, R27, R2 ;  /* 0x000000021b22723e */ /* 0x000fe200000000ff */
[----:B------:R-:W-:Y:S01]  /*6c20*/  FMUL.FTZ R2, R10, UR5 ;  /* 0x000000050a027c20 */ /* 0x000fe20008410000 */
[----:B------:R-:W-:Y:S01]  /*6c30*/  F2FP.F16.F32.PACK_AB R14, R33, R14 ;  /* 0x0000000e210e723e */ /* 0x000fe200000000ff */
[----:B------:R-:W-:Y:S01]  /*6c40*/  FMUL.FTZ R27, R28, UR5 ;  /* 0x000000051c1b7c20 */ /* 0x000fe20008410000 */
[----:B------:R-:W-:Y:S01]  /*6c50*/  F2FP.F16.F32.PACK_AB R15, R32, R15 ;  /* 0x0000000f200f723e */ /* 0x000fe200000000ff */
        /* <DEDUP_REMOVED lines=24> */
[----:B------:R-:W-:Y:S02]  /*6de0*/  F2FP.F16.F32.PACK_AB R23, R21, R23 ;  /* 0x000000171517723e */ /* 0x000fe400000000ff */
[----:B------:R-:W-:Y:S02]  /*6df0*/  F2FP.F16.F32.PACK_AB R8, R38, R8 ;  /* 0x000000082608723e */ /* 0x000fe400000000ff */
[----:B------:R-:W-:Y:S02]  /*6e00*/  F2FP.F16.F32.PACK_AB R11, R28, R27 ;  /* 0x0000001b1c0b723e */ /* 0x000fe400000000ff */
[----:B------:R-:W-:Y:S02]  /*6e10*/  F2FP.F16.F32.PACK_AB R21, R20, R0 ;  /* 0x000000001415723e */ /* 0x000fe400000000ff */
[----:B------:R-:W-:Y:S02]  /*6e20*/  F2FP.F16.F32.PACK_AB R22, R22, R3 ;  /* 0x000000031616723e */ /* 0x000fe400000000ff */
[----:B------:R-:W-:Y:S01]  /*6e30*/  F2FP.F16.F32.PACK_AB R20, R26, R2 ;  /* 0x000000021a14723e */ /* 0x000fe200000000ff */
[----:B------:R0:W-:Y:S04]  /*6e40*/  STG.E.128 desc[UR8][R16.64], R12 ;  /* 0x0000000c10007986 */ /* 0x0001e8000c101d08 */
[----:B------:R0:W-:Y:S04]  /*6e50*/  STG.E.128 desc[UR8][R30.64], R32 ;  /* 0x000000201e007986 */ /* 0x0001e8000c101d08 */
[----:B------:R0:W-:Y:S04]  /*6e60*/  STG.E.128 desc[UR8][R18.64], R8 ;  /* 0x0000000812007986 */ /* 0x0001e8000c101d08 */
[----:B------:R0:W-:Y:S01]  /*6e70*/  STG.E.128 desc[UR8][R36.64], R20 ;  /* 0x0000001424007986 */ /* 0x0001e2000c101d08 */
[----:B------:R-:W-:Y:S05]  /*6e80*/  BRA.U !UP0, `(.L_x_21541) ;  /* 0xffffffa908607547 */ /* 0x000fea000b83ffff */
[----:B------:R-:W-:Y:S05]  /*6e90*/  EXIT ;  /* 0x000000000000794d */ /* 0x000fea0003800000 */
.L_x_21542:
        /* <DEDUP_REMOVED lines=14> */
.L_x_27901:


//--------------------- .text._ZN10layer_norm31ln_parallel_residual_fwd_kernelINS_13Kernel_traitsIf6__halffS2_fjLj7168ELj1ELj1ELj4ELj16ENS_18Kernel_traits_baseILj7168EfS2_fS2_fjLj128EEEEELb0ELb1ELb0EEEvNS_9FwdParamsE --------------------------
	.section	.text._ZN10layer_norm31ln_parallel_residual_fwd_kernelINS_13Kernel_traitsIf6__halffS2_fjLj7168ELj1ELj1ELj4ELj16ENS_18Kernel_traits_baseILj7168EfS2_fS2_fjLj128EEEEELb0ELb1ELb0EEEvNS_9FwdParamsE,"ax",@progbits
	.align	128
        .global         _ZN10layer_norm31ln_parallel_residual_fwd_kernelINS_13Kernel_traitsIf6__halffS2_fjLj7168ELj1ELj1ELj4ELj16ENS_18Kernel_traits_baseILj7168EfS2_fS2_fjLj128EEEEELb0ELb1ELb0EEEvNS_9FwdParamsE
        .type           _ZN10layer_norm31ln_parallel_residual_fwd_kernelINS_13Kernel_traitsIf6__halffS2_fjLj7168ELj1ELj1ELj4ELj16ENS_18Kernel_traits_baseILj7168EfS2_fS2_fjLj128EEEEELb0ELb1ELb0EEEvNS_9FwdParamsE,@function
        .size           _ZN10layer_norm31ln_parallel_residual_fwd_kernelINS_13Kernel_traitsIf6__halffS2_fjLj7168ELj1ELj1ELj4ELj16ENS_18Kernel_traits_baseILj7168EfS2_fS2_fjLj128EEEEELb0ELb1ELb0EEEvNS_9FwdParamsE,(.L_x_27902 - _ZN10layer_norm31ln_parallel_residual_fwd_kernelINS_13Kernel_traitsIf6__halffS2_fjLj7168ELj1ELj1ELj4ELj16ENS_18Kernel_traits_baseILj7168EfS2_fS2_fjLj128EEEEELb0ELb1ELb0EEEvNS_9FwdParamsE)
        .other          _ZN10layer_norm31ln_parallel_residual_fwd_kernelINS_13Kernel_traitsIf6__halffS2_fjLj7168ELj1ELj1ELj4ELj16ENS_18Kernel_traits_baseILj7168EfS2_fS2_fjLj128EEEEELb0ELb1ELb0EEEvNS_9FwdParamsE,@"STO_CUDA_ENTRY STV_DEFAULT"
_ZN10layer_norm31ln_parallel_residual_fwd_kernelINS_13Kernel_traitsIf6__halffS2_fjLj7168ELj1ELj1ELj4ELj16ENS_18Kernel_traits_baseILj7168EfS2_fS2_fjLj128EEEEELb0ELb1ELb0EEEvNS_9FwdParamsE:
.text._ZN10layer_norm31ln_parallel_residual_fwd_kernelINS_13Kernel_traitsIf6__halffS2_fjLj7168ELj1ELj1ELj4ELj16ENS_18Kernel_traits_baseILj7168EfS2_fS2_fjLj128EEEEELb0ELb1ELb0EEEvNS_9FwdParamsE:
        /* <DEDUP_REMOVED lines=89> */
.L_x_21544:
        /* <DEDUP_REMOVED lines=69> */
.L_x_21545:
[----:B------:R-:W-:Y:S05]  /*09e0*/  BSYNC.RECONVERGENT B0 ;  /* 0x0000000000007941 */ /* 0x000fea0003800200 */
.L_x_21543:
        /* <DEDUP_REMOVED lines=22> */
.L_x_21606:
        /* <DEDUP_REMOVED lines=19> */
[----:B0-----:R1:W5:Y:S04]  /*0c80*/  @P1 LDG.E.128 R28, desc[UR6][R22.64] ;  /* 0x00000006161c1981 */ /* 0x001368000c1e1d00 */
        /* <DEDUP_REMOVED lines=16> */
.L_x_21549:
        /* <DEDUP_REMOVED lines=17> */
.L_x_21548:
        /* <DEDUP_REMOVED lines=28> */
.L_x_21551:
        /* <DEDUP_REMOVED lines=32> */
.L_x_21550:
[----:B------:R-:W0:Y:S01]  /*1260*/  LDC.64 R184, c[0x0][0x3a8] ;  /* 0x0000ea00ffb87b82 */ /* 0x000e220000000a00 */
[C---:B------:R-:W-:Y:S01]  /*1270*/  IADD3 R0, PT, PT, R182.reuse, 0x80, RZ ;  /* 0x00000080b6007810 */ /* 0x040fe20007ffe0ff */
[----:B0-----:R-:W-:-:S05]  /*1280*/  IMAD.WIDE.U32 R184, R182, 0x20, R184 ;  /* 0x00000020b6b87825 */ /* 0x001fca00078e00b8 */
[----:B------:R1:W-:Y:S04]  /*1290*/  STG.E.128 desc[UR6][R184.64], R20 ;  /* 0x00000014b8007986 */ /* 0x0003e8000c101d06 */
[----:B------:R1:W-:Y:S02]  /*12a0*/  STG.E.128 desc[UR6][R184.64+0x10], R176 ;  /* 0x000010b0b8007986 */ /* 0x0003e4000c101d06 */
.L_x_21547:
[----:B0-234-:R-:W-:Y:S05]  /*12b0*/  BSYNC.RECONVERGENT B0 ;  /* 0x0000000000007941 */ /* 0x01dfea0003800200 */
.L_x_21546:
        /* <DEDUP_REMOVED lines=29> */
[----:B-1----:R-:W-:Y:S02]  /*1490*/  HADD2.F32 R184, -RZ, R174.H1_H1 ;  /* 0x300000aeffb87230 */ /* 0x002fe40000004100 */
        /* <DEDUP_REMOVED lines=23> */
.L_x_21555:
        /* <DEDUP_REMOVED lines=8> */
[----:B-1----:R-:W-:Y:S02]  /*1690*/  HADD2.F32 R184, -RZ, R174.H0_H0 ;  /* 0x200000aeffb87230 */ /* 0x002fe40000004100 */
        /* <DEDUP_REMOVED lines=16> */
.L_x_21554:
[----:B------:R-:W-:Y:S05]  /*17a0*/  @!P1 BRA `(.L_x_21557) ;  /* 0x0000000000449947 */ /* 0x000fea0003800000 */
[--C-:B0----5:R-:W-:Y:S02]  /*17b0*/  HADD2.F32 R17, -RZ, R172.reuse.H0_H0 ;  /* 0x200000acff117230 */ /* 0x121fe40000004100 */
[----:B------:R-:W-:Y:S02]  /*17c0*/  HADD2.F32 R172, -RZ, R172.H1_H1 ;  /* 0x300000acffac7230 */ /* 0x000fe40000004100 */
[--C-:B------:R-:W-:Y:S02]  /*17d0*/  HADD2.F32 R19, -RZ, R173.reuse.H0_H0 ;  /* 0x200000adff137230 */ /* 0x100fe40000004100 */
[----:B------:R-:W-:Y:S01]  /*17e0*/  FADD.FTZ R16, R28, R17 ;  /* 0x000000111c107221 */ /* 0x000fe20000010000 */
[----:B-1----:R-:W-:Y:S02]  /*17f0*/  HADD2.F32 R184, -RZ, R173.H1_H1 ;  /* 0x300000adffb87230 */ /* 0x002fe40000004100 */
        /* <DEDUP_REMOVED lines=12> */
.L_x_21557:
        /* <DEDUP_REMOVED lines=8> */
.L_x_21556:
[----:B-1----:R-:W0:Y:S02]  /*1940*/  LDC.64 R184, c[0x0][0x3a8] ;  /* 0x0000ea00ffb87b82 */ /* 0x002e240000000a00 */
[C---:B0-----:R-:W-:Y:S01]  /*1950*/  IMAD.WIDE.U32 R184, R0.reuse, 0x20, R184 ;  /* 0x0000002000b87825 */ /* 0x041fe200078e00b8 */
[----:B------:R-:W-:-:S04]  /*1960*/  IADD3 R0, PT, PT, R0, 0x80, RZ ;  /* 0x0000008000007810 */ /* 0x000fc80007ffe0ff */
[----:B------:R0:W-:Y:S04]  /*1970*/  STG.E.128 desc[UR6][R184.64], R16 ;  /* 0x00000010b8007986 */ /* 0x0001e8000c101d06 */
[----:B------:R0:W-:Y:S02]  /*1980*/  STG.E.128 desc[UR6][R184.64+0x10], R172 ;  /* 0x000010acb8007986 */ /* 0x0001e4000c101d06 */
.L_x_21553:
[----:B------:R-:W-:Y:S05]  /*1990*/  BSYNC.RECONVERGENT B0 ;  /* 0x0000000000007941 */ /* 0x000fea0003800200 */
.L_x_21552:
        /* <DEDUP_REMOVED lines=52> */
.L_x_21561:
        /* <DEDUP_REMOVED lines=25> */
.L_x_21560:
        /* <DEDUP_REMOVED lines=18> */
.L_x_21563:
        /* <DEDUP_REMOVED lines=8> */
.L_x_21562:
[----:B------:R-:W0:Y:S02]  /*2010*/  LDC.64 R184, c[0x0][0x3a8] ;  /* 0x0000ea00ffb87b82 */ /* 0x000e240000000a00 */
[C---:B0-----:R-:W-:Y:S01]  /*2020*/  IMAD.WIDE.U32 R184, R0.reuse, 0x20, R184 ;  /* 0x0000002000b87825 */ /* 0x041fe200078e00b8 */
[----:B------:R-:W-:-:S04]  /*2030*/  IADD3 R0, PT, PT, R0, 0x80, RZ ;  /* 0x0000008000007810 */ /* 0x000fc80007ffe0ff */
[----:B------:R2:W-:Y:S04]  /*2040*/  STG.E.128 desc[UR6][R184.64], R12 ;  /* 0x0000000cb8007986 */ /* 0x0005e8000c101d06 */
[----:B------:R2:W-:Y:S02]  /*2050*/  STG.E.128 desc[UR6][R184.64+0x10], R168 ;  /* 0x000010a8b8007986 */ /* 0x0005e4000c101d06 */
.L_x_21559:
[----:B------:R-:W-:Y:S05]  /*2060*/  BSYNC.RECONVERGENT B0 ;  /* 0x0000000000007941 */ /* 0x000fea0003800200 */
.L_x_21558:
        /* <DEDUP_REMOVED lines=52> */
.L_x_21567:
        /* <DEDUP_REMOVED lines=25> */
.L_x_21566:
        /* <DEDUP_REMOVED lines=18> */
.L_x_21569:
        /* <DEDUP_REMOVED lines=8> */
.L_x_21568:
[----:B------:R-:W0:Y:S02]  /*26e0*/  LDC.64 R184, c[0x0][0x3a8] ;  /* 0x0000ea00ffb87b82 */ /* 0x000e240000000a00 */
[C---:B0-----:R-:W-:Y:S01]  /*26f0*/  IMAD.WIDE.U32 R184, R0.reuse, 0x20, R184 ;  /* 0x0000002000b87825 */ /* 0x041fe200078e00b8 */
[----:B------:R-:W-:-:S04]  /*2700*/  IADD3 R0, PT, PT, R0, 0x80, RZ ;  /* 0x0000008000007810 */ /* 0x000fc80007ffe0ff */
[----:B------:R3:W-:Y:S04]  /*2710*/  STG.E.128 desc[UR6][R184.64], R8 ;  /* 0x00000008b8007986 */ /* 0x0007e8000c101d06 */
[----:B------:R3:W-:Y:S02]  /*2720*/  STG.E.128 desc[UR6][R184.64+0x10], R164 ;  /* 0x000010a4b8007986 */ /* 0x0007e4000c101d06 */
.L_x_21565:
[----:B------:R-:W-:Y:S05]  /*2730*/  BSYNC.RECONVERGENT B0 ;  /* 0x0000000000007941 */ /* 0x000fea0003800200 */
.L_x_21564:
        /* <DEDUP_REMOVED lines=52> */
.L_x_21573:
        /* <DEDUP_REMOVED lines=25> */
.L_x_21572:
        /* <DEDUP_REMOVED lines=18> */
.L_x_21575:
        /* <DEDUP_REMOVED lines=8> */
.L_x_21574:
[----:B------:R-:W0:Y:S02]  /*2db0*/  LDC.64 R184, c[0x0][0x3a8] ;  /* 0x0000ea00ffb87b82 */ /* 0x000e240000000a00 */
[C---:B0-----:R-:W-:Y:S01]  /*2dc0*/  IMAD.WIDE.U32 R184, R0.reuse, 0x20, R184 ;  /* 0x0000002000b87825 */ /* 0x041fe200078e00b8 */
[----:B------:R-:W-:-:S04]  /*2dd0*/  IADD3 R0, PT, PT, R0, 0x80, RZ ;  /* 0x0000008000007810 */ /* 0x000fc80007ffe0ff */
[----:B------:R4:W-:Y:S04]  /*2de0*/  STG.E.128 desc[UR6][R184.64], R4 ;  /* 0x00000004b8007986 */ /* 0x0009e8000c101d06 */
[----:B------:R4:W-:Y:S02]  /*2df0*/  STG.E.128 desc[UR6][R184.64+0x10], R160 ;  /* 0x000010a0b8007986 */ /* 0x0009e4000c101d06 */
.L_x_21571:
[----:B------:R-:W-:Y:S05]  /*2e00*/  BSYNC.RECONVERGENT B0 ;  /* 0x0000000000007941 */ /* 0x000fea0003800200 */
.L_x_21570:
        /* <DEDUP_REMOVED lines=52> */
.L_x_21579:
        /* <DEDUP_REMOVED lines=25> */
.L_x_21578:
        /* <DEDUP_REMOVED lines=18> */
.L_x_21581:
        /* <DEDUP_REMOVED lines=8> */
.L_x_21580:
[----:B------:R-:W0:Y:S02]  /*3480*/  LDC.64 R184, c[0x0][0x3a8] ;  /* 0x0000ea00ffb87b82 */ /* 0x000e240000000a00 */
[C---:B0-----:R-:W-:Y:S01]  /*3490*/  IMAD.WIDE.U32 R184, R0.reuse, 0x20, R184 ;  /* 0x0000002000b87825 */ /* 0x041fe200078e00b8 */
[----:B------:R-:W-:-:S04]  /*34a0*/  IADD3 R0, PT, PT, R0, 0x80, RZ ;  /* 0x0000008000007810 */ /* 0x000fc80007ffe0ff */
[----:B------:R0:W-:Y:S04]  /*34b0*/  STG.E.128 desc[UR6][R184.64], R144 ;  /* 0x00000090b8007986 */ /* 0x0001e8000c101d06 */
[----:B------:R0:W-:Y:S02]  /*34c0*/  STG.E.128 desc[UR6][R184.64+0x10], R156 ;  /* 0x0000109cb8007986 */ /* 0x0001e4000c101d06 */
.L_x_21577:
[----:B------:R-:W-:Y:S05]  /*34d0*/  BSYNC.RECONVERGENT B0 ;  /* 0x0000000000007941 */ /* 0x000fea0003800200 */
.L_x_21576:
        /* <DEDUP_REMOVED lines=52> */
.L_x_21585:
        /* <DEDUP_REMOVED lines=25> */
.L_x_21584:
        /* <DEDUP_REMOVED lines=18> */
.L_x_21587:
        /* <DEDUP_REMOVED lines=8> */
.L_x_21586:
[----:B---34-:R-:W0:Y:S02]  /*3b50*/  LDC.64 R184, c[0x0][0x3a8] ;  /* 0x0000ea00ffb87b82 */ /* 0x018e240000000a00 */
[----:B0-----:R-:W-:-:S05]  /*3b60*/  IMAD.WIDE.U32 R184, R0, 0x20, R184 ;  /* 0x0000002000b87825 */ /* 0x001fca00078e00b8 */
[----:B------:R0:W-:Y:S04]  /*3b70*/  STG.E.128 desc[UR6][R184.64], R148 ;  /* 0x00000094b8007986 */ /* 0x0001e8000c101d06 */
[----:B------:R0:W-:Y:S02]  /*3b80*/  STG.E.128 desc[UR6][R184.64+0x10], R152 ;  /* 0x00001098b8007986 */ /* 0x0001e4000c101d06 */
.L_x_21583:
[----:B------:R-:W-:Y:S05]  /*3b90*/  BSYNC.RECONVERGENT B0 ;  /* 0x0000000000007941 */ /* 0x000fea0003800200 */
.L_x_21582:
        /* <DEDUP_REMOVED lines=218> */
.L_x_21589:
[----:B------:R-:W-:Y:S05]  /*4940*/  BSYNC.RECONVERGENT B0 ;  /* 0x0000000000007941 */ /* 0x000fea0003800200 */
.L_x_21588:
        /* <DEDUP_REMOVED lines=13> */
.L_x_21591:
[----:B------:R-:W-:Y:S05]  /*4a20*/  BSYNC.RECONVERGENT B0 ;  /* 0x0000000000007941 */ /* 0x000fea0003800200 */
.L_x_21590:
        /* <DEDUP_REMOVED lines=84> */
.L_x_21593:
[----:B------:R-:W-:Y:S05]  /*4f70*/  BSYNC.RECONVERGENT B0 ;  /* 0x0000000000007941 */ /* 0x000fea0003800200 */
.L_x_21592:
        /* <DEDUP_REMOVED lines=35> */
.L_x_21595:
[----:B------:R-:W-:Y:S05]  /*51b0*/  BSYNC.RECONVERGENT B0 ;  /* 0x0000000000007941 */ /* 0x000fea0003800200 */
.L_x_21594:
        /* <DEDUP_REMOVED lines=34> */
.L_x_21597:
[----:B------:R-:W-:Y:S05]  /*53e0*/  BSYNC.RECONVERGENT B0 ;  /* 0x0000000000007941 */ /* 0x000fea0003800200 */
.L_x_21596:
        /* <DEDUP_REMOVED lines=34> */
.L_x_21599:
[----:B------:R-:W-:Y:S05]  /*5610*/  BSYNC.RECONVERGENT B0 ;  /* 0x0000000000007941 */ /* 0x000fea0003800200 */
.L_x_21598:
        /* <DEDUP_REMOVED lines=34> */
.L_x_21601:
[----:B------:R-:W-:Y:S05]  /*5840*/  BSYNC.RECONVERGENT B0 ;  /* 0x0000000000007941 */ /* 0x000fea0003800200 */
.L_x_21600:
        /* <DEDUP_REMOVED lines=34> */
.L_x_21603:
[----:B------:R-:W-:Y:S05]  /*5a70*/  BSYNC.RECONVERGENT B0 ;  /* 0x0000000000007941 */ /* 0x000fea0003800200 */
.L_x_21602:
        /* <DEDUP_REMOVED lines=33> */
.L_x_21605:
[----:B------:R-:W-:Y:S05]  /*5c90*/  BSYNC.RECONVERGENT B0 ;  /* 0x0000000000007941 */ /* 0x000fea0003800200 */
.L_x_21604:
[----:B0-----:R-:W0:Y:S01]  /*5ca0*/  LDC.64 R182, c[0x0][0x380] ;  /* 0x0000e000ffb67b82 */ /* 0x001e220000000a00 */
[----:B------:R-:W-:Y:S01]  /*5cb0*/  UPLOP3.LUT UP1, UPT, UPT, UPT, UP1, 0x40, 0x4 ;  /* 0x000000000004789c */ /* 0x000fe20003f2e810 */
[----:B0-----:R-:W-:-:S04]  /*5cc0*/  IADD3 R2, PT, PT, R2, R182, RZ ;  /* 0x000000b602027210 */ /* 0x001fc80007ffe0ff */
[----:B------:R-:W-:-:S13]  /*5cd0*/  ISETP.GE.AND P1, PT, R2, R183, PT ;  /* 0x000000b70200720c */ /* 0x000fda0003f26270 */
[----:B------:R-:W-:Y:S05]  /*5ce0*/  @!P1 BRA `(.L_x_21606) ;  /* 0xffffffac00989947 */ /* 0x000fea000383ffff */
[----:B------:R-:W-:Y:S05]  /*5cf0*/  EXIT ;  /* 0x000000000000794d */ /* 0x000fea0003800000 */
.L_x_21607:
        /* <DEDUP_REMOVED lines=16> */
.L_x_27902:


//--------------------- .text._ZN10layer_norm31ln_parallel_residual_fwd_kernelINS_13Kernel_traitsIf6__halffS2_fjLj7168ELj1ELj1ELj4ELj16ENS_18Kernel_traits_baseILj7168EfS2_fS2_fjLj128EEEEELb0ELb1ELb1EEEvNS_9FwdParamsE --------------------------
	.section	.text._ZN10layer_norm31ln_parallel_residual_fwd_kernelINS_13Kernel_traitsIf6__halffS2_fjLj7168ELj1ELj1ELj4ELj16ENS_18Kernel_traits_baseILj7168EfS2_fS2_fjLj128EEEEELb0ELb1ELb1EEEvNS_9FwdParamsE,"ax",@progbits
	.align	128
        .global         _ZN10layer_norm31ln_parallel_residual_fwd_kernelINS_13Kernel_traitsIf6__halffS2_fjLj7168ELj1ELj1ELj4ELj16ENS_18Kernel_traits_baseILj7168EfS2_fS2_fjLj128EEEEELb0ELb1ELb1EEEvNS_9FwdParamsE
        .type           _ZN10layer_norm31ln_parallel_residual_fwd_kernelINS_13Kernel_traitsIf6__halffS2_fjLj7168ELj1ELj1ELj4ELj16ENS_18Kernel_traits_baseILj7168EfS2_fS2_fjLj128EEEEELb0ELb1ELb1EEEvNS_9FwdParamsE,@function
        .size           _ZN10layer_norm31ln_parallel_residual_fwd_kernelINS_13Kernel_traitsIf6__halffS2_fjLj7168ELj1ELj1ELj4ELj16ENS_18Kernel_traits_baseILj7168EfS2_fS2_fjLj128EEEEELb0ELb1ELb1EEEvNS_9FwdParamsE,(.L_x_27903 - _ZN10layer_norm31ln_parallel_residual_fwd_kernelINS_13Kernel_traitsIf6__halffS2_fjLj7168ELj1ELj1ELj4ELj16ENS_18Kernel_traits_baseILj7168EfS2_fS2_fjLj128EEEEELb0ELb1ELb1EEEvNS_9FwdParamsE)
        .other          _ZN10layer_norm31ln_parallel_residual_fwd_kernelINS_13Kernel_traitsIf6__halffS2_fjLj7168ELj1ELj1ELj4ELj16ENS_18Kernel_traits_baseILj7168EfS2_fS2_fjLj128EEEEELb0ELb1ELb1EEEvNS_9FwdParamsE,@"STO_CUDA_ENTRY STV_DEFAULT"
_ZN10layer_norm31ln_parallel_residual_fwd_kernelINS_13Kernel_traitsIf6__halffS2_fjLj7168ELj1ELj1ELj4ELj16ENS_18Kernel_traits_baseILj7168EfS2_fS2_fjLj128EEEEELb0ELb1ELb1EEEvNS_9FwdParamsE:
.text._ZN10layer_norm31ln_parallel_residual_fwd_kernelINS_13Kernel_traitsIf6__halffS2_fjLj7168ELj1ELj1ELj4ELj16ENS_18Kernel_traits_baseILj7168EfS2_fS2_fjLj128EEEEELb0ELb1ELb1EEEvNS_9FwdParamsE:
        /* <DEDUP_REMOVED lines=42> */
.L_x_21608:
        /* <DEDUP_REMOVED lines=44> */
.L_x_21609:
        /* <DEDUP_REMOVED lines=12> */
.L_x_21642:
        /* <DEDUP_REMOVED lines=32> */
.L_x_21611:
        /* <DEDUP_REMOVED lines=17> */
.L_x_21610:
        /* <DEDUP_REMOVED lines=28> */
.L_x_21613:
        /* <DEDUP_REMOVED lines=32> */
.L_x_21612:
        /* <DEDUP_REMOVED lines=51> */
.L_x_21615:
        /* <DEDUP_REMOVED lines=25> */
.L_x_21614:
        /* <DEDUP_REMOVED lines=18> */
.L_x_21617:
        /* <DEDUP_REMOVED lines=8> */
.L_x_21616:
        /* <DEDUP_REMOVED lines=48> */
.L_x_21619:
        /* <DEDUP_REMOVED lines=25> */
.L_x_21618:
        /* <DEDUP_REMOVED lines=18> */
.L_x_21621:
        /* <DEDUP_REMOVED lines=8> */
.L_x_21620:
        /* <DEDUP_REMOVED lines=48> */
.L_x_21623:
        /* <DEDUP_REMOVED lines=25> */
.L_x_21622:
        /* <DEDUP_REMOVED lines=18> */
.L_x_21625:
        /* <DEDUP_REMOVED lines=8> */
.L_x_21624:
        /* <DEDUP_REMOVED lines=48> */
.L_x_21627:
        /* <DEDUP_REMOVED lines=25> */
.L_x_21626:
        /* <DEDUP_REMOVED lines=18> */
.L_x_21629:
        /* <DEDUP_REMOVED lines=8> */
.L_x_21628:
        /* <DEDUP_REMOVED lines=26> */
[--C-:B------:R-:W-:Y:S02]  /*2780*/  HADD2.F32 R134, -RZ, R147.reuse.H0_H0 ;  /* 0x20000093ff867230 */ /* 0x100fe40000004100 */
        /* <DEDUP_REMOVED lines=21> */
.L_x_21631:
[--C-:B-----5:R-:W-:Y:S02]  /*28e0*/  HADD2.F32 R140, -RZ, R144.reuse.H0_H0 ;  /* 0x20000090ff8c7230 */ /* 0x120fe40000004100 */
[----:B------:R-:W-:Y:S02]  /*28f0*/  HADD2.F32 R141, -RZ, R144.H1_H1 ;  /* 0x30000090ff8d7230 */ /* 0x000fe40000004100 */
[----:B------:R-:W-:Y:S02]  /*2900*/  HADD2.F32 R142, -RZ, R145.H0_H0 ;  /* 0x20000091ff8e7230 */ /* 0x000fe40000004100 */
[--C-:B-1----:R-:W-:Y:S02]  /*2910*/  HADD2.F32 R131, -RZ, R116.reuse.H0_H0 ;  /* 0x20000074ff837230 */ /* 0x102fe40000004100 */
        /* <DEDUP_REMOVED lines=21> */
.L_x_21630:
[----:B------:R-:W-:Y:S05]  /*2a70*/  @!P1 BRA `(.L_x_21633) ;  /* 0x0000000000449947 */ /* 0x000fea0003800000 */
[----:B-1---5:R-:W-:Y:S02]  /*2a80*/  HADD2.F32 R131, -RZ, R144.H0_H0 ;  /* 0x20000090ff837230 */ /* 0x022fe40000004100 */
        /* <DEDUP_REMOVED lines=16> */
.L_x_21633:
        /* <DEDUP_REMOVED lines=8> */
.L_x_21632:
        /* <DEDUP_REMOVED lines=18> */
[----:B------:R-:W-:Y:S02]  /*2d30*/  HADD2.F32 R195, -RZ, R117.H0_H0 ;  /* 0x20000075ffc37230 */ /* 0x000fe40000004100 */
[----:B------:R-:W-:Y:S02]  /*2d40*/  HADD2.F32 R128, -RZ, R128.H1_H1 ;  /* 0x30000080ff807230 */ /* 0x000fe40000004100 */
[----:B------:R-:W-:-:S02]  /*2d50*/  HADD2.F32 R129, -RZ, R116.H0_H0 ;  /* 0x20000074ff817230 */ /* 0x000fc40000004100 */
[----:B------:R-:W-:Y:S02]  /*2d60*/  HADD2.F32 R193, -RZ, R116.H1_H1 ;  /* 0x30000074ffc17230 */ /* 0x000fe40000004100 */
[--C-:B------:R-:W-:Y:S02]  /*2d70*/  HADD2.F32 R135, -RZ, R131.reuse.H0_H0 ;  /* 0x20000083ff877230 */ /* 0x100fe40000004100 */
[----:B------:R-:W-:Y:S01]  /*2d80*/  FADD.FTZ R129, R129, R0 ;  /* 0x0000000081817221 */ /* 0x000fe20000010000 */
[----:B------:R-:W-:Y:S02]  /*2d90*/  HADD2.F32 R192, -RZ, R131.H1_H1 ;  /* 0x30000083ffc07230 */ /* 0x000fe40000004100 */
[----:B------:R-:W-:Y:S01]  /*2da0*/  FADD.FTZ R131, R195, R132 ;  /* 0x00000084c3837221 */ /* 0x000fe20000010000 */
[--C-:B------:R-:W-:Y:S02]  /*2db0*/  HADD2.F32 R134, -RZ, R130.reuse.H0_H0 ;  /* 0x20000082ff867230 */ /* 0x100fe40000004100 */
        /* <DEDUP_REMOVED lines=21> */
.L_x_21635:
[--C-:B-1---5:R-:W-:Y:S02]  /*2f10*/  HADD2.F32 R134, -RZ, R129.reuse.H0_H0 ;  /* 0x20000081ff867230 */ /* 0x122fe40000004100 */
[----:B------:R-:W-:Y:S02]  /*2f20*/  HADD2.F32 R0, -RZ, R129.H1_H1 ;  /* 0x30000081ff007230 */ /* 0x000fe40000004100 */
[----:B------:R-:W-:Y:S02]  /*2f30*/  HADD2.F32 R132, -RZ, R128.H0_H0 ;  /* 0x20000080ff847230 */ /* 0x000fe40000004100 */
[----:B------:R-:W-:Y:S02]  /*2f40*/  HADD2.F32 R129, -RZ, R116.H0_H0 ;  /* 0x20000074ff817230 */ /* 0x000fe40000004100 */
[----:B------:R-:W-:Y:S02]  /*2f50*/  HADD2.F32 R135, -RZ, R117.H0_H0 ;  /* 0x20000075ff877230 */ /* 0x000fe40000004100 */
[----:B------:R-:W-:-:S02]  /*2f60*/  HADD2.F32 R128, -RZ, R128.H1_H1 ;  /* 0x30000080ff807230 */ /* 0x000fc40000004100 */
[----:B------:R-:W-:Y:S01]  /*2f70*/  FADD.FTZ R132, R129, R132 ;  /* 0x0000008481847221 */ /* 0x000fe20000010000 */
        /* <DEDUP_REMOVED lines=18> */
.L_x_21634:
[----:B------:R-:W-:Y:S05]  /*30a0*/  @!P1 BRA `(.L_x_21637) ;  /* 0x0000000000449947 */ /* 0x000fea0003800000 */
[--C-:B-1---5:R-:W-:Y:S02]  /*30b0*/  HADD2.F32 R133, -RZ, R128.reuse.H0_H0 ;  /* 0x20000080ff857230 */ /* 0x122fe40000004100 */
        /* <DEDUP_REMOVED lines=16> */
.L_x_21637:
        /* <DEDUP_REMOVED lines=8> */
.L_x_21636:
        /* <DEDUP_REMOVED lines=203> */
.L_x_21639:
[----:B------:R-:W-:Y:S05]  /*3ef0*/  BSYNC.RECONVERGENT B0 ;  /* 0x0000000000007941 */ /* 0x000fea0003800200 */
.L_x_21638:
        /* <DEDUP_REMOVED lines=15> */
.L_x_21641:
[----:B------:R-:W-:Y:S05]  /*3ff0*/  BSYNC.RECONVERGENT B0 ;  /* 0x0000000000007941 */ /* 0x000fea0003800200 */
.L_x_21640:
        /* <DEDUP_REMOVED lines=114> */
[----:B------:R-:W-:Y:S01]  /*4720*/  F2FP.F16.F32.PACK_AB R134, R141, R134 ;  /* 0x000000868d86723e */ /* 0x000fe200000000ff */
        /* <DEDUP_REMOVED lines=25> */
[----:B------:R-:W-:Y:S01]  /*48c0*/  F2FP.F16.F32.PACK_AB R132, R139, R132 ;  /* 0x000000848b84723e */ /* 0x000fe200000000ff */
[C---:B------:R-:W-:Y:S01]  /*48d0*/  FMUL.FTZ R196, R137.reuse, R196 ;  /* 0x000000c489c47220 */ /* 0x040fe20000410000 */
[C---:B------:R-:W-:Y:S01]  /*48e0*/  FMUL.FTZ R171, R137.reuse, R138 ;  /* 0x0000008a89ab7220 */ /* 0x040fe20000410000 */
[----:B------:R-:W-:Y:S01]  /*48f0*/  FMUL.FTZ R169, R137, R142 ;  /* 0x0000008e89a97220 */ /* 0x000fe20000410000 */
[----:B------:R-:W-:Y:S01]  /*4900*/  F2FP.F16.F32.PACK_AB R139, R200, R195 ;  /* 0x000000c3c88b723e */ /* 0x000fe200000000ff */
[----:B------:R2:W-:Y:S01]  /*4910*/  @!P1 STG.E desc[UR6][R148.64], R137 ;  /* 0x0000008994009986 */ /* 0x0005e2000c101906 */
[----:B------:R-:W-:Y:S01]  /*4920*/  F2FP.F16.F32.PACK_AB R135, R192, R135 ;  /* 0x00000087c087723e */ /* 0x000fe200000000ff */
[----:B------:R-:W-:Y:S01]  /*4930*/  FFMA.FTZ R138, R193, R16, R72 ;  /* 0x00000010c18a7223 */ /* 0x000fe20000010048 */
[C---:B0-----:R-:W-:Y:S01]  /*4940*/  FMUL.FTZ R191, R137.reuse, R174 ;  /* 0x000000ae89bf7220 */ /* 0x041fe20000410000 */
[----:B------:R-:W-:Y:S01]  /*4950*/  FMUL.FTZ R152, R137, R140 ;  /* 0x0000008c89987220 */ /* 0x000fe20000410000 */
[----:B------:R-:W-:Y:S01]  /*4960*/  F2FP.F16.F32.PACK_AB R136, R141, R136 ;  /* 0x000000888d88723e */ /* 0x000fe200000000ff */
        /* <DEDUP_REMOVED lines=34> */
[----:B------:R-:W-:-:S03]  /*4b90*/  F2FP.F16.F32.PACK_AB R133, R180, R133 ;  /* 0x00000085b485723e */ /* 0x000fc600000000ff */
[----:B--2---:R-:W-:Y:S01]  /*4ba0*/  FFMA.FTZ R137, R198, R17, R73 ;  /* 0x00000011c6897223 */ /* 0x004fe20000010049 */
[----:B------:R-:W-:Y:S01]  /*4bb0*/  FFMA.FTZ R191, R191, R14, R70 ;  /* 0x0000000ebfbf7223 */ /* 0x000fe20000010046 */
[----:B------:R-:W-:-:S04]  /*4bc0*/  IMAD.WIDE.U32 R140, R189, 0x10, R128 ;  /* 0x00000010bd8c7825 */ /* 0x000fc800078e0080 */
[----:B------:R-:W-:Y:S01]  /*4bd0*/  FFMA.FTZ R196, R196, R15, R71 ;  /* 0x0000000fc4c47223 */ /* 0x000fe20000010047 */
[----:B------:R0:W-:Y:S01]  /*4be0*/  STG.E.128 desc[UR6][R192.64], R132 ;  /* 0x00000084c0007986 */ /* 0x0001e2000c101d06 */
[----:B------:R-:W-:Y:S01]  /*4bf0*/  F2FP.F16.F32.PACK_AB R138, R137, R138 ;  /* 0x0000008a898a723e */ /* 0x000fe200000000ff */
[----:B------:R-:W-:-:S04]  /*4c00*/  IMAD.WIDE.U32 R186, R186, 0x10, R128 ;  /* 0x00000010baba7825 */ /* 0x000fc800078e0080 */
[----:B------:R-:W-:Y:S01]  /*4c10*/  FFMA.FTZ R130, R151, R24, R80 ;  /* 0x0000001897827223 */ /* 0x000fe20000010050 */
[----:B------:R-:W-:Y:S01]  /*4c20*/  F2FP.F16.F32.PACK_AB R137, R196, R191 ;  /* 0x000000bfc489723e */ /* 0x000fe200000000ff */
        /* <DEDUP_REMOVED lines=11> */
[----:B------:R-:W-:Y:S01]  /*4ce0*/  F2FP.F16.F32.PACK_AB R128, R3, R128 ;  /* 0x000000800380723e */ /* 0x000fe200000000ff */
[----:B------:R-:W-:Y:S01]  /*4cf0*/  FFMA.FTZ R3, R160, R29, R85 ;  /* 0x0000001da0037223 */ /* 0x000fe20000010055 */
[----:B0-----:R-:W-:Y:S01]  /*4d00*/  FFMA.FTZ R132, R147, R28, R84 ;  /* 0x0000001c93847223 */ /* 0x001fe20000010054 */
        /* <DEDUP_REMOVED lines=52> */
[----:B------:R-:W-:Y:S02]  /*5050*/  F2FP.F16.F32.PACK_AB R176, R150, R173 ;  /* 0x000000ad96b0723e */ /* 0x000fe400000000ff */
[----:B0-----:R-:W-:-:S03]  /*5060*/  IADD3 R2, PT, PT, R2, R154, RZ ;  /* 0x0000009a02027210 */ /* 0x001fc60007ffe0ff */
[----:B------:R1:W-:Y:S01]  /*5070*/  STG.E.128 desc[UR6][R184.64], R176 ;  /* 0x000000b0b8007986 */ /* 0x0003e2000c101d06 */
[----:B------:R-:W-:-:S13]  /*5080*/  ISETP.GE.AND P1, PT, R2, R155, PT ;  /* 0x0000009b0200720c */ /* 0x000fda0003f26270 */
[----:B------:R-:W-:Y:S05]  /*5090*/  @!P1 BRA `(.L_x_21642) ;  /* 0xffffffb400609947 */ /* 0x000fea000383ffff */
[----:B------:R-:W-:Y:S05]  /*50a0*/  EXIT ;  /* 0x000000000000794d */ /* 0x000fea0003800000 */
.L_x_21643:
        /* <DEDUP_REMOVED lines=13> */
.L_x_27903:


//--------------------- .text._ZN10layer_norm31ln_parallel_residual_fwd_kernelINS_13Kernel_traitsIf6__halffS2_fjLj7168ELj1ELj1ELj4ELj16ENS_18Kernel_traits_baseILj7168EfS2_fS2_fjLj128EEEEELb1ELb0ELb0EEEvNS_9FwdParamsE --------------------------
	.section	.text._ZN10layer_norm31ln_parallel_residual_fwd_kernelINS_13Kernel_traitsIf6__halffS2_fjLj7168ELj1ELj1ELj4ELj16ENS_18Kernel_traits_baseILj7168EfS2_fS2_fjLj128EEEEELb1ELb0ELb0EEEvNS_9FwdParamsE,"ax",@progbits
	.align	128
        .global         _ZN10layer_norm31ln_parallel_residual_fwd_kernelINS_13Kernel_traitsIf6__halffS2_fjLj7168ELj1ELj1ELj4ELj16ENS_18Kernel_traits_baseILj7168EfS2_fS2_fjLj128EEEEELb1ELb0ELb0EEEvNS_9FwdParamsE
        .type           _ZN10layer_norm31ln_parallel_residual_fwd_kernelINS_13Kernel_traitsIf6__halffS2_fjLj7168ELj1ELj1ELj4ELj16ENS_18Kernel_traits_baseILj7168EfS2_fS2_fjLj128EEEEELb1ELb0ELb0EEEvNS_9FwdParamsE,@function
        .size           _ZN10layer_norm31ln_parallel_residual_fwd_kernelINS_13Kernel_traitsIf6__halffS2_fjLj7168ELj1ELj1ELj4ELj16ENS_18Kernel_traits_baseILj7168EfS2_fS2_fjLj128EEEEELb1ELb0ELb0EEEvNS_9FwdParamsE,(.L_x_27904 - _ZN10layer_norm31ln_parallel_residual_fwd_kernelINS_13Kernel_traitsIf6__halffS2_fjLj7168ELj1ELj1ELj4ELj16ENS_18Kernel_traits_baseILj7168EfS2_fS2_fjLj128EEEEELb1ELb0ELb0EEEvNS_9FwdParamsE)
        .other          _ZN10layer_norm31ln_parallel_residual_fwd_kernelINS_13Kernel_traitsIf6__halffS2_fjLj7168ELj1ELj1ELj4ELj16ENS_18Kernel_traits_baseILj7168EfS2_fS2_fjLj128EEEEELb1ELb0ELb0EEEvNS_9FwdParamsE,@"STO_CUDA_ENTRY STV_DEFAULT"
_ZN10layer_norm31ln_parallel_residual_fwd_kernelINS_13Kernel_traitsIf6__halffS2_fjLj7168ELj1ELj1ELj4ELj16ENS_18Kernel_traits_baseILj7168EfS2_fS2_fjLj128EEEEELb1ELb0ELb0EEEvNS_9FwdParamsE:
.text._ZN10layer_norm31ln_parallel_residual_fwd_kernelINS_13Kernel_traitsIf6__halffS2_fjLj7168ELj1ELj1ELj4ELj16ENS_18Kernel_traits_baseILj7168EfS2_fS2_fjLj128EEEEELb1ELb0ELb0EEEvNS_9FwdParamsE:
        /* <DEDUP_REMOVED lines=291> */
.L_x_21646:
        /* <DEDUP_REMOVED lines=165> */
[----:B------:R-:W3:Y:S04]  /*1c80*/  LDL R133, [R1+0x48] ;  /* 0x0000480001857983 */ /* 0x000ee80000100800 */
[----:B------:R-:W4:Y:S01]  /*1c90*/  LDL R132, [R1+0x4c] ;  /* 0x00004c0001847983 */ /* 0x000f220000100800 */
        /* <DEDUP_REMOVED lines=10> */
[----:B0-----:R-:W-:Y:S01]  /*1d40*/  MOV R148, R147 ;  /* 0x0000009300947202 */ /* 0x001fe20000000f00 */
[----:B------:R-:W-:-:S02]  /*1d50*/  IMAD.MOV.U32 R149, RZ, RZ, R146 ;  /* 0x000000ffff957224 */ /* 0x000fc400078e0092 */
[----:B--2---:R-:W-:Y:S01]  /*1d60*/  IMAD.MOV.U32 R150, RZ, RZ, R145 ;  /* 0x000000ffff967224 */ /* 0x004fe200078e0091 */
[----:B------:R-:W-:-:S06]  /*1d70*/  MOV R151, R144 ;  /* 0x0000009000977202 */ /* 0x000fcc0000000f00 */
[----:B------:R0:W2:Y:S01]  /*1d80*/  @P0 LDG.E.128 R148, desc[UR10][R8.64+0x10] ;  /* 0x0000100a08940981 */ /* 0x0000a2000c1e1d00 */
[----:B------:R-:W-:Y:S02]  /*1d90*/  IMAD.MOV.U32 R147, RZ, RZ, R143 ;  /* 0x000000ffff937224 */ /* 0x000fe400078e008f */
[----:B------:R-:W-:Y:S01]  /*1da0*/  IMAD.MOV.U32 R146, RZ, RZ, R142 ;  /* 0x000000ffff927224 */ /* 0x000fe200078e008e */
[----:B------:R-:W-:Y:S01]  /*1db0*/  MOV R142, R138 ;  /* 0x0000008a008e7202 */ /* 0x000fe20000000f00 */
[----:B------:R-:W-:Y:S01]  /*1dc0*/  IMAD.MOV.U32 R143, RZ, RZ, R139 ;  /* 0x000000ffff8f7224 */ /* 0x000fe200078e008b */
[----:B----4-:R-:W-:Y:S01]  /*1dd0*/  MOV R139, R132 ;  /* 0x00000084008b7202 */ /* 0x010fe20000000f00 */
[----:B---3--:R-:W-:Y:S01]  /*1de0*/  IMAD.MOV.U32 R138, RZ, RZ, R133 ;  /* 0x000000ffff8a7224 */ /* 0x008fe200078e0085 */
[----:B------:R-:W3:Y:S01]  /*1df0*/  LDL R132, [R1+0x9c] ;  /* 0x00009c0001847983 */ /* 0x000ee20000100800 */
[----:B------:R-:W-:Y:S01]  /*1e00*/  MOV R145, R141 ;  /* 0x0000008d00917202 */ /* 0x000fe20000000f00 */
[----:B------:R-:W-:Y:S01]  /*1e10*/  IMAD.MOV.U32 R144, RZ, RZ, R140 ;  /* 0x000000ffff907224 */ /* 0x000fe200078e008c */
[----:B0-----:R-:W0:Y:S01]  /*1e20*/  LDC.64 R8, c[0x0][0x3d8] ;  /* 0x0000f600ff087b82 */ /* 0x001e220000000a00 */
[----:B------:R-:W4:Y:S01]  /*1e30*/  LDL R133, [R1+0x98] ;  /* 0x0000980001857983 */ /* 0x000f220000100800 */
[----:B------:R-:W-:-:S02]  /*1e40*/  IMAD.MOV.U32 R141, RZ, RZ, R137 ;  /* 0x000000ffff8d7224 */ /* 0x000fc400078e0089 */
        /* <DEDUP_REMOVED lines=13> */
[----:B------:R-:W-:Y:S02]  /*1f20*/  IMAD.MOV.U32 R145, RZ, RZ, R141 ;  /* 0x000000ffff917224 */ /* 0x000fe400078e008d */
[----:B------:R-:W-:Y:S01]  /*1f30*/  IMAD.MOV.U32 R144, RZ, RZ, R140 ;  /* 0x000000ffff907224 */ /* 0x000fe200078e008c */
[----:B---3--:R-:W-:Y:S01]  /*1f40*/  MOV R140, R132 ;  /* 0x00000084008c7202 */ /* 0x008fe20000000f00 */
[----:B----4-:R-:W-:Y:S01]  /*1f50*/  IMAD.MOV.U32 R141, RZ, RZ, R133 ;  /* 0x000000ffff8d7224 */ /* 0x010fe200078e0085 */
[----:B------:R-:W3:Y:S04]  /*1f60*/  LDL R132, [R1+0xac] ;  /* 0x0000ac0001847983 */ /* 0x000ee80000100800 */
[----:B------:R-:W4:Y:S01]  /*1f70*/  LDL R133, [R1+0xa8] ;  /* 0x0000a80001857983 */ /* 0x000f220000100800 */
[----:B------:R-:W-:Y:S01]  /*1f80*/  IMAD.MOV.U32 R147, RZ, RZ, R143 ;  /* 0x000000ffff937224 */ /* 0x000fe200078e008f */
[----:B------:R-:W-:Y:S01]  /*1f90*/  MOV R146, R142 ;  /* 0x0000008e00927202 */ /* 0x000fe20000000f00 */
[----:B------:R-:W-:Y:S01]  /*1fa0*/  IMAD.MOV.U32 R142, RZ, RZ, R134 ;  /* 0x000000ffff8e7224 */ /* 0x000fe200078e0086 */
[----:B------:R-:W-:Y:S01]  /*1fb0*/  MOV R143, R135 ;  /* 0x00000087008f7202 */ /* 0x000fe20000000f00 */
        /* <DEDUP_REMOVED lines=9> */
[----:B------:R-:W-:Y:S01]  /*2050*/  IMAD.MOV.U32 R145, RZ, RZ, R141 ;  /* 0x000000ffff917224 */ /* 0x000fe200078e008d */
[----:B------:R-:W-:Y:S01]  /*2060*/  MOV R144, R140 ;  /* 0x0000008c00907202 */ /* 0x000fe20000000f00 */
[----:B---3--:R-:W-:Y:S01]  /*2070*/  IMAD.MOV.U32 R140, RZ, RZ, R132 ;  /* 0x000000ffff8c7224 */ /* 0x008fe200078e0084 */
[----:B----4-:R-:W-:Y:S01]  /*2080*/  MOV R141, R133 ;  /* 0x00000085008d7202 */ /* 0x010fe20000000f00 */
[----:B------:R-:W-:Y:S02]  /*2090*/  IMAD.MOV.U32 R133, RZ, RZ, R129 ;  /* 0x000000ffff857224 */ /* 0x000fe400078e0081 */
[----:B------:R-:W-:Y:S01]  /*20a0*/  IMAD.MOV.U32 R132, RZ, RZ, R128 ;  /* 0x000000ffff847224 */ /* 0x000fe200078e0080 */
[----:B------:R-:W3:Y:S01]  /*20b0*/  LDL R129, [R1+0x78] ;  /* 0x0000780001817983 */ /* 0x000ee20000100800 */
[----:B------:R-:W-:Y:S01]  /*20c0*/  MOV R147, R143 ;  /* 0x0000008f00937202 */ /* 0x000fe20000000f00 */
[----:B------:R-:W-:Y:S01]  /*20d0*/  IMAD.MOV.U32 R146, RZ, RZ, R142 ;  /* 0x000000ffff927224 */ /* 0x000fe200078e008e */
[----:B------:R-:W-:Y:S01]  /*20e0*/  LOP3.LUT R18, R18, 0xfffffdff, RZ, 0xc0, !PT ;  /* 0xfffffdff12127812 */ /* 0x000fe200078ec0ff */
[----:B------:R-:W4:Y:S01]  /*20f0*/  LDL R128, [R1+0x7c] ;  /* 0x00007c0001807983 */ /* 0x000f220000100800 */
[----:B------:R-:W-:Y:S01]  /*2100*/  IMAD.MOV.U32 R143, RZ, RZ, R135 ;  /* 0x000000ffff8f7224 */ /* 0x000fe200078e0087 */
        /* <DEDUP_REMOVED lines=9> */
[----:B------:R-:W-:Y:S01]  /*21a0*/  MOV R157, R146 ;  /* 0x00000092009d7202 */ /* 0x000fe20000000f00 */
[----:B------:R-:W-:Y:S02]  /*21b0*/  IMAD.MOV.U32 R158, RZ, RZ, R145 ;  /* 0x000000ffff9e7224 */ /* 0x000fe400078e0091 */
[----:B------:R-:W-:Y:S01]  /*21c0*/  IMAD.MOV.U32 R159, RZ, RZ, R144 ;  /* 0x000000ffff9f7224 */ /* 0x000fe200078e0090 */
[----:B------:R-:W-:Y:S01]  /*21d0*/  MOV R160, R143 ;  /* 0x0000008f00a07202 */ /* 0x000fe20000000f00 */
[----:B------:R-:W-:Y:S01]  /*21e0*/  IMAD.MOV.U32 R161, RZ, RZ, R142 ;  /* 0x000000ffffa17224 */ /* 0x000fe200078e008e */
[----:B------:R-:W-:Y:S01]  /*21f0*/  MOV R154, R133 ;  /* 0x00000085009a7202 */ /* 0x000fe20000000f00 */
[----:B------:R-:W-:Y:S02]  /*2200*/  IMAD.MOV.U32 R152, RZ, RZ, R135 ;  /* 0x000000ffff987224 */ /* 0x000fe400078e0087 */
[----:B------:R-:W-:-:S02]  /*2210*/  IMAD.MOV.U32 R153, RZ, RZ, R134 ;  /* 0x000000ffff997224 */ /* 0x000fc400078e0086 */
[----:B------:R-:W-:Y:S01]  /*2220*/  IMAD.MOV.U32 R155, RZ, RZ, R132 ;  /* 0x000000ffff9b7224 */ /* 0x000fe200078e0084 */
[----:B--2---:R2:W-:Y:S04]  /*2230*/  @P0 STL.64 [R1+0xb0], R148 ;  /* 0x0000b09401000387 */ /* 0x0045e80000100a00 */
[----:B------:R3:W-:Y:S04]  /*2240*/  @P0 STL.64 [R1+0xb8], R150 ;  /* 0x0000b89601000387 */ /* 0x0007e80000100a00 */
[----:B------:R-:W4:Y:S04]  /*2250*/  LDL R144, [R1+0x60] ;  /* 0x0000600001907983 */ /* 0x000f280000100800 */
[----:B------:R-:W4:Y:S04]  /*2260*/  LDL R145, [R1+0x64] ;  /* 0x0000640001917983 */ /* 0x000f280000100800 */
[----:B------:R-:W4:Y:S04]  /*2270*/  LDL R146, [R1+0x68] ;  /* 0x0000680001927983 */ /* 0x000f280000100800 */
[----:B------:R-:W4:Y:S04]  /*2280*/  LDL R147, [R1+0x6c] ;  /* 0x00006c0001937983 */ /* 0x000f280000100800 */
[----:B------:R-:W4:Y:S04]  /*2290*/  LDL R142, [R1+0x58] ;  /* 0x00005800018e7983 */ /* 0x000f280000100800 */
[----:B------:R-:W4:Y:S01]  /*22a0*/  LDL R143, [R1+0x5c] ;  /* 0x00005c00018f7983 */ /* 0x000f220000100800 */
[----:B--2---:R-:W-:Y:S01]  /*22b0*/  IMAD.MOV.U32 R148, RZ, RZ, R131 ;  /* 0x000000ffff947224 */ /* 0x004fe200078e0083 */
[----:B------:R-:W-:Y:S01]  /*22c0*/  MOV R149, R130 ;  /* 0x0000008200957202 */ /* 0x000fe20000000f00 */
[----:B---3--:R-:W-:Y:S01]  /*22d0*/  IMAD.MOV.U32 R150, RZ, RZ, R129 ;  /* 0x000000ffff967224 */ /* 0x008fe200078e0081 */
[----:B------:R-:W2:Y:S01]  /*22e0*/  LDL R132, [R1+0x30] ;  /* 0x0000300001847983 */ /* 0x000ea20000100800 */
[----:B----4-:R-:W-:-:S03]  /*22f0*/  IMAD.MOV.U32 R151, RZ, RZ, R128 ;  /* 0x000000ffff977224 */ /* 0x010fc600078e0080 */
[----:B------:R-:W2:Y:S04]  /*2300*/  LDL R133, [R1+0x34] ;  /* 0x0000340001857983 */ /* 0x000ea80000100800 */
[----:B------:R-:W2:Y:S04]  /*2310*/  LDL R134, [R1+0x38] ;  /* 0x0000380001867983 */ /* 0x000ea80000100800 */
[----:B------:R-:W2:Y:S04]  /*2320*/  LDL R135, [R1+0x3c] ;  /* 0x00003c0001877983 */ /* 0x000ea80000100800 */
[----:B------:R-:W3:Y:S04]  /*2330*/  LDL R128, [R1+0x20] ;  /* 0x0000200001807983 */ /* 0x000ee80000100800 */
[----:B------:R-:W3:Y:S04]  /*2340*/  LDL R129, [R1+0x24] ;  /* 0x0000240001817983 */ /* 0x000ee80000100800 */
[----:B------:R-:W3:Y:S04]  /*2350*/  LDL R130, [R1+0x28] ;  /* 0x0000280001827983 */ /* 0x000ee80000100800 */
[----:B------:R-:W3:Y:S01]  /*2360*/  LDL R131, [R1+0x2c] ;  /* 0x00002c0001837983 */ /* 0x000ee20000100800 */
[----:B------:R-:W-:Y:S01]  /*2370*/  @P0 IMAD.WIDE.U32 R16, R0, 0x20, R16 ;  /* 0x0000002000100825 */ /* 0x000fe200078e0010 */
[----:B------:R-:W-:-:S03]  /*2380*/  MOV R163, R140 ;  /* 0x0000008c00a37202 */ /* 0x000fc60000000f00 */
[----:B------:R-:W-:Y:S02]  /*2390*/  @P0 VIADD R0, R0, 0x80 ;  /* 0x0000008000000836 */ /* 0x000fe40000000000 */
[----:B------:R-:W-:Y:S01]  /*23a0*/  IMAD.MOV.U32 R162, RZ, RZ, R141 ;  /* 0x000000ffffa27224 */ /* 0x000fe200078e008d */
[----:B------:R-:W-:Y:S01]  /*23b0*/  @P3 LOP3.LUT R18, R18, 0x200, RZ, 0xfc, !PT ;  /* 0x0000020012123812 */ /* 0x000fe200078efcff */
[----:B------:R-:W-:Y:S01]  /*23c0*/  @P1 IMAD.WIDE.U32 R20, R0, 0x20, R20 ;  /* 0x0000002000141825 */ /* 0x000fe200078e0014 */
[----:B------:R-:W-:Y:S01]  /*23d0*/  ISETP.GE.U32.AND P3, PT, R192, 0x280, PT ;  /* 0x00000280c000780c */ /* 0x000fe20003f66070 */
[----:B------:R-:W5:Y:S02]  /*23e0*/  @P0 LD.E.128 R104, desc[UR10][R16.64] ;  /* 0x0000000a10680980 */ /* 0x000f64000c101d00 */
[C---:B------:R-:W-:Y:S02]  /*23f0*/  @P1 IMAD.WIDE.U32 R22, R0.reuse, 0x20, R22 ;  /* 0x0000002000161825 */ /* 0x040fe400078e0016 */
[----:B------:R-:W4:Y:S02]  /*2400*/  @P1 LDG.E.128 R160, desc[UR10][R20.64] ;  /* 0x0000000a14a01981 */ /* 0x000f24000c1e1d00 */
[----:B------:R-:W-:-:S02]  /*2410*/  @P1 IMAD.WIDE.U32 R24, R0, 0x20, R24 ;  /* 0x0000002000181825 */ /* 0x000fc400078e0018 */
[----:B------:R0:W5:Y:S02]  /*2420*/  @P0 LD.E.128 R100, desc[UR10][R16.64+0x10] ;  /* 0x0000100a10640980 */ /* 0x000164000c101d00 */
[----:B------:R-:W-:Y:S01]  /*2430*/  @P1 VIADD R0, R0, 0x80 ;  /* 0x0000008000001836 */ /* 0x000fe20000000000 */
[----:B------:R-:W-:Y:S01]  /*2440*/  ISETP.GE.U32.AND P0, PT, R192, 0x300, PT ;  /* 0x00000300c000780c */ /* 0x000fe20003f06070 */
[----:B------:R-:W4:Y:S01]  /*2450*/  @P1 LDG.E.128 R156, desc[UR10][R20.64+0x10] ;  /* 0x0000100a149c1981 */ /* 0x000f22000c1e1d00 */
[----:B------:R-:W-:Y:S01]  /*2460*/  MOV R140, R15 ;  /* 0x0000000f008c7202 */ /* 0x000fe20000000f00 */
[----:B------:R-:W-:Y:S01]  /*2470*/  @P2 IMAD.WIDE.U32 R4, R0, 0x20, R4 ;  /* 0x0000002000042825 */ /* 0x000fe200078e0004 */
[----:B------:R-:W1:Y:S01]  /*2480*/  @P3 LDC.64 R28, c[0x0][0x440] ;  /* 0x00011000ff1c3b82 */ /* 0x000e620000000a00 */
[----:B------:R-:W4:Y:S02]  /*2490*/  @P1 LDG.E.128 R152, desc[UR10][R22.64] ;  /* 0x0000000a16981981 */ /* 0x000f24000c1e1d00 */
[----:B------:R-:W-:-:S02]  /*24a0*/  IMAD.MOV.U32 R141, RZ, RZ, R12 ;  /* 0x000000ffff8d7224 */ /* 0x000fc400078e000c */
[C---:B------:R-:W-:Y:S01]  /*24b0*/  @P2 IMAD.WIDE.U32 R26, R0.reuse, 0x20, R26 ;  /* 0x00000020001a2825 */ /* 0x040fe200078e001a */
[----:B------:R-:W4:Y:S02]  /*24c0*/  @P1 LDG.E.128 R148, desc[UR10][R22.64+0x10] ;  /* 0x0000100a16941981 */ /* 0x000f24000c1e1d00 */
[----:B0-----:R-:W0:Y:S01]  /*24d0*/  LDC.64 R16, c[0x0][0x3d8] ;  /* 0x0000f600ff107b82 */ /* 0x001e220000000a00 */
[C---:B------:R-:W-:Y:S01]  /*24e0*/  @P2 IMAD.WIDE.U32 R6, R0.reuse, 0x20, R6 ;  /* 0x0000002000062825 */ /* 0x040fe200078e0006 */
[----:B------:R-:W-:Y:S01]  /*24f0*/  @P2 IADD3 R0, PT, PT, R0, 0x80, RZ ;  /* 0x0000008000002810 */ /* 0x000fe20007ffe0ff */
[----:B------:R-:W4:Y:S04]  /*2500*/  @P2 LDG.E.128 R136, desc[UR10][R26.64] ;  /* 0x0000000a1a882981 */ /* 0x000f28000c1e1d00 */
[C---:B------:R-:W-:Y:S01]  /*2510*/  @P3 IMAD.WIDE.U32 R2, R0.reuse, 0x20, R2 ;  /* 0x0000002000023825 */ /* 0x040fe200078e0002 */
[----:B------:R-:W3:Y:S01]  /*2520*/  @P0 LDC.64 R30, c[0x0][0x440] ;  /* 0x00011000ff1e0b82 */ /* 0x000ee20000000a00 */
[----:B------:R-:W5:Y:S02]  /*2530*/  @P2 LD.E.128 R88, desc[UR10][R6.64] ;  /* 0x0000000a06582980 */ /* 0x000f64000c101d00 */
[----:B------:R-:W-:-:S02]  /*2540*/  @P3 IMAD.WIDE.U32 R8, R0, 0x20, R8 ;  /* 0x0000002000083825 */ /* 0x000fc400078e0008 */
        /* <DEDUP_REMOVED lines=13> */
[----:B------:R-:W5:Y:S04]  /*2620*/  @P1 LD.E.128 R92, desc[UR10][R24.64+0x10] ;  /* 0x0000100a185c1980 */ /* 0x000f68000c101d00 */
[----:B------:R-:W4:Y:S04]  /*2630*/  @P2 LDG.E.128 R144, desc[UR10][R4.64] ;  /* 0x0000000a04902981 */ /* 0x000f28000c1e1d00 */
[----:B------:R0:W4:Y:S04]  /*2640*/  @P2 LDG.E.128 R140, desc[UR10][R4.64+0x10] ;  /* 0x0000100a048c2981 */ /* 0x000128000c1e1d00 */
[----:B--2---:R1:W2:Y:S04]  /*2650*/  @P2 LDG.E.128 R132, desc[UR10][R26.64+0x10] ;  /* 0x0000100a1a842981 */ /* 0x0042a8000c1e1d00 */
[----:B---3--:R-:W3:Y:S01]  /*2660*/  @P3 LDG.E.128 R128, desc[UR10][R2.64] ;  /* 0x0000000a02803981 */ /* 0x008ee2000c1e1d00 */
[----:B0-----:R-:W-:-:S03]  /*2670*/  @P0 IMAD.WIDE.U32 R4, R0, 0x20, R30 ;  /* 0x0000002000040825 */ /* 0x001fc600078e001e */
[----:B----4-:R0:W-:Y:S04]  /*2680*/  @P1 STL.64 [R1+0xa0], R160 ;  /* 0x0000a0a001001387 */ /* 0x0101e80000100a00 */
        /* <DEDUP_REMOVED lines=11> */
[----:B------:R-:W-:Y:S01]  /*2740*/  CS2R R20, SRZ ;  /* 0x0000000000147805 */ /* 0x000fe2000001ff00 */
[----:B------:R-:W5:Y:S01]  /*2750*/  @P3 LD.E.128 R80, desc[UR10][R28.64] ;  /* 0x0000000a1c503980 */ /* 0x000f62000c101d00 */
[----:B-1----:R-:W-:Y:S02]  /*2760*/  CS2R R26, SRZ ;  /* 0x00000000001a7805 */ /* 0x002fe4000001ff00 */
[----:B------:R-:W-:Y:S02]  /*2770*/  CS2R R24, SRZ ;  /* 0x0000000000187805 */ /* 0x000fe4000001ff00 */
[----:B------:R-:W-:Y:S01]  /*2780*/  CS2R R30, SRZ ;  /* 0x00000000001e7805 */ /* 0x000fe2000001ff00 */
[----:B------:R1:W5:Y:S01]  /*2790*/  @P3 LD.E.128 R76, desc[UR10][R28.64+0x10] ;  /* 0x0000100a1c4c3980 */ /* 0x000362000c101d00 */
        /* <DEDUP_REMOVED lines=9> */
[----:B-1----:R-:W-:Y:S02]  /*2830*/  CS2R R28, SRZ ;  /* 0x00000000001c7805 */ /* 0x002fe4000001ff00 */
        /* <DEDUP_REMOVED lines=10> */
[----:B------:R0:W-:Y:S04]  /*28e0*/  @P2 STL.64 [R1+0x60], R144 ;  /* 0x0000609001002387 */ /* 0x0001e80000100a00 */
[----:B------:R0:W-:Y:S04]  /*28f0*/  @P2 STL.64 [R1+0x68], R146 ;  /* 0x0000689201002387 */ /* 0x0001e80000100a00 */
[----:B------:R0:W-:Y:S04]  /*2900*/  @P2 STL.64 [R1+0x50], R140 ;  /* 0x0000508c01002387 */ /* 0x0001e80000100a00 */
[----:B------:R0:W-:Y:S04]  /*2910*/  @P2 STL.64 [R1+0x58], R142 ;  /* 0x0000588e01002387 */ /* 0x0001e80000100a00 */
[----:B------:R0:W-:Y:S04]  /*2920*/  @P2 STL.64 [R1+0x40], R136 ;  /* 0x0000408801002387 */ /* 0x0001e80000100a00 */
[----:B------:R0:W-:Y:S04]  /*2930*/  @P2 STL.64 [R1+0x48], R138 ;  /* 0x0000488a01002387 */ /* 0x0001e80000100a00 */
[----:B--2---:R0:W-:Y:S04]  /*2940*/  @P2 STL.64 [R1+0x30], R132 ;  /* 0x0000308401002387 */ /* 0x0041e80000100a00 */
[----:B------:R0:W-:Y:S04]  /*2950*/  @P2 STL.64 [R1+0x38], R134 ;  /* 0x0000388601002387 */ /* 0x0001e80000100a00 */
[----:B---3--:R0:W-:Y:S04]  /*2960*/  @P3 STL.64 [R1+0x20], R128 ;  /* 0x0000208001003387 */ /* 0x0081e80000100a00 */
        /* <DEDUP_REMOVED lines=8> */
[----:B------:R-:W3:Y:S01]  /*29f0*/  LDC.64 R4, c[0x0][0x3d8] ;  /* 0x0000f600ff047b82 */ /* 0x000ee20000000a00 */
[----:B-1----:R-:W-:-:S05]  /*2a00*/  IMAD.WIDE.U32 R6, R0, 0x20, R6 ;  /* 0x0000002000067825 */ /* 0x002fca00078e0006 */
        /* <DEDUP_REMOVED lines=36> */
[----:B-1----:R-:W-:Y:S06]  /*2c50*/  BRA `(.L_x_21647) ;  /* 0x0000003000f47947 */ /* 0x002fec0003800000 */
.L_x_21645:
        /* <DEDUP_REMOVED lines=59> */
[----:B----4-:R-:W-:-:S02]  /*3010*/  IMAD.MOV.U32 R149, RZ, RZ, R146 ;  /* 0x000000ffff957224 */ /* 0x010fc400078e0092 */
[----:B------:R3:W5:Y:S01]  /*3020*/  @P2 LD.E.128 R60, desc[UR10][R2.64+0x10] ;  /* 0x0000100a023c2980 */ /* 0x000762000c101d00 */
[----:B------:R-:W-:Y:S01]  /*3030*/  IMAD.MOV.U32 R147, RZ, RZ, R143 ;  /* 0x000000ffff937224 */ /* 0x000fe200078e008f */
[----:B--2---:R-:W-:Y:S01]  /*3040*/  MOV R151, R144 ;  /* 0x0000009000977202 */ /* 0x004fe20000000f00 */
[----:B------:R-:W-:Y:S01]  /*3050*/  IMAD.MOV.U32 R150, RZ, RZ, R145 ;  /* 0x000000ffff967224 */ /* 0x000fe200078e0091 */
[----:B------:R-:W-:Y:S01]  /*3060*/  MOV R145, R141 ;  /* 0x0000008d00917202 */ /* 0x000fe20000000f00 */
[----:B------:R-:W-:Y:S01]  /*3070*/  IMAD.MOV.U32 R146, RZ, RZ, R142 ;  /* 0x000000ffff927224 */ /* 0x000fe200078e008e */
[----:B------:R-:W-:Y:S01]  /*3080*/  LOP3.LUT R18, R18, 0xfffffdff, RZ, 0xc0, !PT ;  /* 0xfffffdff12127812 */ /* 0x000fe200078ec0ff */
[----:B------:R-:W-:Y:S01]  /*3090*/  IMAD.MOV.U32 R144, RZ, RZ, R140 ;  /* 0x000000ffff907224 */ /* 0x000fe200078e008c */
[----:B------:R-:W-:Y:S01]  /*30a0*/  MOV R154, R145 ;  /* 0x00000091009a7202 */ /* 0x000fe20000000f00 */
[----:B------:R-:W-:Y:S01]  /*30b0*/  IMAD.MOV.U32 R152, RZ, RZ, R147 ;  /* 0x000000ffff987224 */ /* 0x000fe200078e0093 */
[----:B------:R2:W4:Y:S01]  /*30c0*/  @P2 LDG.E.128 R148, desc[UR10][R4.64+0x10] ;  /* 0x0000100a04942981 */ /* 0x000522000c1e1d00 */
[----:B------:R-:W-:Y:S01]  /*30d0*/  IMAD.MOV.U32 R153, RZ, RZ, R146 ;  /* 0x000000ffff997224 */ /* 0x000fe200078e0092 */
[----:B---3--:R-:W3:Y:S01]  /*30e0*/  LDC.64 R2, c[0x0][0x3d8] ;  /* 0x0000f600ff027b82 */ /* 0x008ee20000000a00 */
[----:B------:R-:W-:Y:S01]  /*30f0*/  IMAD.MOV.U32 R155, RZ, RZ, R144 ;  /* 0x000000ffff9b7224 */ /* 0x000fe200078e0090 */
[----:B------:R-:W5:Y:S04]  /*3100*/  @P2 LD.E.128 R112, desc[UR10][R8.64] ;  /* 0x0000000a08702980 */ /* 0x000f68000c101d00 */
[----:B------:R-:W5:Y:S01]  /*3110*/  @P2 LD.E.128 R108, desc[UR10][R8.64+0x10] ;  /* 0x0000100a086c2980 */ /* 0x000f62000c101d00 */
[----:B------:R-:W-:Y:S01]  /*3120*/  IMAD.MOV.U32 R143, RZ, RZ, R135 ;  /* 0x000000ffff8f7224 */ /* 0x000fe200078e0087 */
[----:B------:R-:W-:Y:S01]  /*3130*/  MOV R142, R134 ;  /* 0x00000086008e7202 */ /* 0x000fe20000000f00 */
[----:B------:R-:W-:Y:S01]  /*3140*/  IMAD.MOV.U32 R141, RZ, RZ, R133 ;  /* 0x000000ffff8d7224 */ /* 0x000fe200078e0085 */
        /* <DEDUP_REMOVED lines=8> */
[----:B------:R-:W3:Y:S01]  /*31d0*/  LDL R121, [R1+0x84] ;  /* 0x0000840001797983 */ /* 0x000ee20000100800 */
[----:B------:R-:W-:Y:S01]  /*31e0*/  IMAD.MOV.U32 R126, RZ, RZ, R122 ;  /* 0x000000ffff7e7224 */ /* 0x000fe200078e007a */
[----:B------:R-:W-:Y:S01]  /*31f0*/  MOV R122, R12 ;  /* 0x0000000c007a7202 */ /* 0x000fe20000000f00 */
[----:B------:R-:W-:Y:S01]  /*3200*/  IMAD.MOV.U32 R124, RZ, RZ, R120 ;  /* 0x000000ffff7c7224 */ /* 0x000fe200078e0078 */
[----:B------:R-:W3:Y:S01]  /*3210*/  LDL R12, [R1+0x8c] ;  /* 0x00008c00010c7983 */ /* 0x000ee20000100800 */
[----:B------:R-:W-:Y:S01]  /*3220*/  IMAD.MOV.U32 R123, RZ, RZ, R15 ;  /* 0x000000ffff7b7224 */ /* 0x000fe200078e000f */
[----:B--2---:R-:W2:Y:S02]  /*3230*/  @P1 LDC.64 R4, c[0x0][0x440] ;  /* 0x00011000ff041b82 */ /* 0x004ea40000000a00 */
[----:B------:R-:W2:Y:S04]  /*3240*/  LDL R15, [R1+0x88] ;  /* 0x00008800010f7983 */ /* 0x000ea80000100800 */
[----:B------:R-:W2:Y:S01]  /*3250*/  LDL R120, [R1+0x80] ;  /* 0x0000800001787983 */ /* 0x000ea20000100800 */
[----:B------:R-:W-:Y:S01]  /*3260*/  MOV R147, R133 ;  /* 0x0000008500937202 */ /* 0x000fe20000000f00 */
[----:B------:R-:W-:Y:S01]  /*3270*/  IMAD.MOV.U32 R146, RZ, RZ, R132 ;  /* 0x000000ffff927224 */ /* 0x000fe200078e0084 */
[----:B------:R-:W-:Y:S01]  /*3280*/  MOV R144, R126 ;  /* 0x0000007e00907202 */ /* 0x000fe20000000f00 */
[----:B------:R-:W-:Y:S01]  /*3290*/  IMAD.MOV.U32 R145, RZ, RZ, R127 ;  /* 0x000000ffff917224 */ /* 0x000fe200078e007f */
[----:B----4-:R4:W-:Y:S04]  /*32a0*/  @P2 STL.64 [R1+0x110], R148 ;  /* 0x0001109401002387 */ /* 0x0109e80000100a00 */
[----:B------:R1:W-:Y:S04]  /*32b0*/  @P2 STL.64 [R1+0x118], R150 ;  /* 0x0001189601002387 */ /* 0x0003e80000100a00 */
[----:B------:R-:W2:Y:S01]  /*32c0*/  LDL R132, [R1+0x74] ;  /* 0x0000740001847983 */ /* 0x000ea20000100800 */
[----:B----4-:R-:W-:-:S03]  /*32d0*/  IMAD.MOV.U32 R149, RZ, RZ, R141 ;  /* 0x000000ffff957224 */ /* 0x010fc600078e008d */
[----:B------:R-:W4:Y:S01]  /*32e0*/  LDL R127, [R1+0x78] ;  /* 0x00007800017f7983 */ /* 0x000f220000100800 */
[----:B------:R-:W-:Y:S01]  /*32f0*/  IMAD.MOV.U32 R148, RZ, RZ, R140 ;  /* 0x000000ffff947224 */ /* 0x000fe200078e008c */
[----:B-1----:R-:W-:Y:S01]  /*3300*/  MOV R150, R142 ;  /* 0x0000008e00967202 */ /* 0x002fe20000000f00 */
[----:B------:R-:W-:Y:S01]  /*3310*/  IMAD.MOV.U32 R151, RZ, RZ, R143 ;  /* 0x000000ffff977224 */ /* 0x000fe200078e008f */
[----:B------:R-:W4:Y:S04]  /*3320*/  LDL R126, [R1+0x7c] ;  /* 0x00007c00017e7983 */ /* 0x000f280000100800 */
        /* <DEDUP_REMOVED lines=18> */
[----:B------:R-:W-:-:S02]  /*3450*/  IMAD.MOV.U32 R146, RZ, RZ, R142 ;  /* 0x000000ffff927224 */ /* 0x000fc400078e008e */
[----:B------:R-:W-:-:S04]  /*3460*/  @P0 IMAD.WIDE.U32 R10, R0, 0x20, R10 ;  /* 0x00000020000a0825 */ /* 0x000fc800078e000a */
[----:B------:R-:W-:Y:S01]  /*3470*/  @P0 IMAD.WIDE.U32 R116, R0, 0x20, R116 ;  /* 0x0000002000740825 */ /* 0x000fe200078e0074 */
[----:B--2---:R-:W-:Y:S01]  /*3480*/  MOV R125, R120 ;  /* 0x00000078007d7202 */ /* 0x004fe20000000f00 */
[----:B------:R-:W2:Y:S02]  /*3490*/  @P1 LDC.64 R122, c[0x0][0x438] ;  /* 0x00010e00ff7a1b82 */ /* 0x000ea40000000a00 */
[----:B------:R-:W-:Y:S01]  /*34a0*/  IMAD.MOV.U32 R145, RZ, RZ, R141 ;  /* 0x000000ffff917224 */ /* 0x000fe200078e008d */
[----:B------:R-:W-:Y:S01]  /*34b0*/  MOV R141, R137 ;  /* 0x00000089008d7202 */ /* 0x000fe20000000f00 */
[----:B------:R-:W-:Y:S02]  /*34c0*/  IMAD.MOV.U32 R143, RZ, RZ, R139 ;  /* 0x000000ffff8f7224 */ /* 0x000fe400078e008b */
[----:B------:R-:W-:Y:S01]  /*34d0*/  IMAD.MOV.U32 R142, RZ, RZ, R138 ;  /* 0x000000ffff8e7224 */ /* 0x000fe200078e008a */
[----:B------:R-:W-:Y:S01]  /*34e0*/  MOV R138, R130 ;  /* 0x00000082008a7202 */ /* 0x000fe20000000f00 */
[----:B------:R-:W-:Y:S01]  /*34f0*/  IMAD.MOV.U32 R140, RZ, RZ, R136 ;  /* 0x000000ffff8c7224 */ /* 0x000fe200078e0088 */
[----:B------:R-:W2:Y:S01]  /*3500*/  LDL R130, [R1+0x68] ;  /* 0x0000680001827983 */ /* 0x000ea20000100800 */
[----:B------:R-:W-:Y:S01]  /*3510*/  IMAD.MOV.U32 R139, RZ, RZ, R131 ;  /* 0x000000ffff8b7224 */ /* 0x000fe200078e0083 */
[----:B-1----:R-:W1:Y:S01]  /*3520*/  LDC.64 R6, c[0x0][0x3d0] ;  /* 0x0000f400ff067b82 */ /* 0x002e620000000a00 */
[----:B------:R-:W-:Y:S01]  /*3530*/  IMAD.MOV.U32 R137, RZ, RZ, R129 ;  /* 0x000000ffff897224 */ /* 0x000fe200078e0081 */
[----:B------:R-:W2:Y:S01]  /*3540*/  LDL R131, [R1+0x6c] ;  /* 0x00006c0001837983 */ /* 0x000ea20000100800 */
[----:B------:R-:W-:-:S03]  /*3550*/  IMAD.MOV.U32 R136, RZ, RZ, R128 ;  /* 0x000000ffff887224 */ /* 0x000fc600078e0080 */
[----:B------:R-:W2:Y:S04]  /*3560*/  LDL R129, [R1+0x64] ;  /* 0x0000640001817983 */ /* 0x000ea80000100800 */
[----:B------:R-:W2:Y:S04]  /*3570*/  LDL R128, [R1+0x60] ;  /* 0x0000600001807983 */ /* 0x000ea80000100800 */
[----:B---3--:R3:W-:Y:S04]  /*3580*/  @P2 STL.64 [R1+0xf0], R152 ;  /* 0x0000f09801002387 */ /* 0x0087e80000100a00 */
[----:B------:R0:W-:Y:S01]  /*3590*/  @P2 STL.64 [R1+0xf8], R154 ;  /* 0x0000f89a01002387 */ /* 0x0001e20000100a00 */
[----:B---3--:R-:W-:Y:S01]  /*35a0*/  MOV R152, R151 ;  /* 0x0000009700987202 */ /* 0x008fe20000000f00 */
[----:B------:R-:W-:-:S02]  /*35b0*/  IMAD.MOV.U32 R153, RZ, RZ, R150 ;  /* 0x000000ffff997224 */ /* 0x000fc400078e0096 */
[----:B0-----:R-:W-:Y:S01]  /*35c0*/  IMAD.MOV.U32 R154, RZ, RZ, R149 ;  /* 0x000000ffff9a7224 */ /* 0x001fe200078e0095 */
        /* <DEDUP_REMOVED lines=10> */
[----:B------:R-:W4:Y:S01]  /*3670*/  LDL R139, [R1+0xa0] ;  /* 0x0000a000018b7983 */ /* 0x000f220000100800 */
[----:B------:R-:W-:Y:S01]  /*3680*/  IMAD.MOV.U32 R144, RZ, RZ, R140 ;  /* 0x000000ffff907224 */ /* 0x000fe200078e008c */
[----:B------:R-:W-:Y:S01]  /*3690*/  MOV R140, R136 ;  /* 0x00000088008c7202 */ /* 0x000fe20000000f00 */
[----:B------:R-:W-:Y:S01]  /*36a0*/  IMAD.MOV.U32 R142, RZ, RZ, R138 ;  /* 0x000000ffff8e7224 */ /* 0x000fe200078e008a */
[----:B------:R-:W2:Y:S01]  /*36b0*/  LDL R136, [R1+0xac] ;  /* 0x0000ac0001887983 */ /* 0x000ea20000100800 */
[----:B------:R-:W-:-:S03]  /*36c0*/  IMAD.MOV.U32 R141, RZ, RZ, R137 ;  /* 0x000000ffff8d7224 */ /* 0x000fc600078e0089 */
[----:B------:R-:W2:Y:S04]  /*36d0*/  LDL R138, [R1+0xa4] ;  /* 0x0000a400018a7983 */ /* 0x000ea80000100800 */
[----:B------:R-:W4:Y:S04]  /*36e0*/  LDL R137, [R1+0xa8] ;  /* 0x0000a80001897983 */ /* 0x000f280000100800 */
[----:B---3--:R0:W-:Y:S04]  /*36f0*/  @P0 STL.64 [R1+0xe0], R152 ;  /* 0x0000e09801000387 */ /* 0x0081e80000100a00 */
[----:B------:R3:W-:Y:S01]  /*3700*/  @P0 STL.64 [R1+0xe8], R154 ;  /* 0x0000e89a01000387 */ /* 0x0007e20000100a00 */
[----:B0-----:R-:W-:-:S02]  /*3710*/  IMAD.MOV.U32 R152, RZ, RZ, R151 ;  /* 0x000000ffff987224 */ /* 0x001fc400078e0097 */
        /* <DEDUP_REMOVED lines=15> */
[----:B--2---:R-:W-:-:S02]  /*3810*/  IMAD.MOV.U32 R142, RZ, RZ, R138 ;  /* 0x000000ffff8e7224 */ /* 0x004fc400078e008a */
[C---:B------:R-:W-:Y:S01]  /*3820*/  @P0 IMAD.WIDE.U32 R16, R0.reuse, 0x20, R16 ;  /* 0x0000002000100825 */ /* 0x040fe200078e0010 */
[----:B------:R-:W2:Y:S03]  /*3830*/  LDL R139, [R1+0x90] ;  /* 0x00009000018b7983 */ /* 0x000ea60000100800 */
[----:B------:R-:W-:Y:S01]  /*3840*/  @P0 IMAD.WIDE.U32 R118, R0, 0x20, R118 ;  /* 0x0000002000760825 */ /* 0x000fe200078e0076 */
[----:B------:R-:W4:Y:S01]  /*3850*/  LDL R138, [R1+0x94] ;  /* 0x00009400018a7983 */ /* 0x000f220000100800 */
[----:B------:R-:W-:Y:S01]  /*3860*/  @P2 LOP3.LUT R18, R18, 0x200, RZ, 0xfc, !PT ;  /* 0x0000020012122812 */ /* 0x000fe200078efcff */
[----:B0-----:R-:W0:Y:S01]  /*3870*/  LDC.64 R10, c[0x0][0x3d8] ;  /* 0x0000f600ff0a7b82 */ /* 0x001e220000000a00 */
[----:B------:R-:W-:Y:S02]  /*3880*/  IMAD.MOV.U32 R140, RZ, RZ, R136 ;  /* 0x000000ffff8c7224 */ /* 0x000fe400078e0088 */
[----:B------:R-:W-:Y:S01]  /*3890*/  IMAD.MOV.U32 R124, RZ, RZ, R121 ;  /* 0x000000ffff7c7224 */ /* 0x000fe200078e0079 */
[----:B------:R-:W2:Y:S04]  /*38a0*/  LDL R136, [R1+0x9c] ;  /* 0x00009c0001887983 */ /* 0x000ea80000100800 */
[----:B------:R-:W1:Y:S01]  /*38b0*/  LDC.64 R120, c[0x0][0x3d0] ;  /* 0x0000f400ff787b82 */ /* 0x000e620000000a00 */
[----:B------:R-:W-:Y:S01]  /*38c0*/  @P0 IADD3 R0, PT, PT, R0, 0x80, RZ ;  /* 0x0000008000000810 */ /* 0x000fe20007ffe0ff */
[----:B------:R-:W5:Y:S04]  /*38d0*/  @P0 LD.E.128 R56, desc[UR10][R16.64] ;  /* 0x0000000a10380980 */ /* 0x000f68000c101d00 */
[----:B------:R-:W5:Y:S04]  /*38e0*/  @P0 LD.E.128 R52, desc[UR10][R16.64+0x10] ;  /* 0x0000100a10340980 */ /* 0x000f68000c101d00 */
[----:B------:R-:W5:Y:S04]  /*38f0*/  @P0 LD.E.128 R104, desc[UR10][R118.64] ;  /* 0x0000000a76680980 */ /* 0x000f68000c101d00 */
        /* <DEDUP_REMOVED lines=19> */
[----:B------:R-:W-:Y:S01]  /*3a30*/  IMAD.MOV.U32 R141, RZ, RZ, R137 ;  /* 0x000000ffff8d7224 */ /* 0x000fe200078e0089 */
[----:B------:R-:W4:Y:S01]  /*3a40*/  LDL R139, [R1+0x1c] ;  /* 0x00001c00018b7983 */ /* 0x000f220000100800 */
[----:B------:R-:W-:-:S03]  /*3a50*/  IMAD.MOV.U32 R140, RZ, RZ, R136 ;  /* 0x000000ffff8c7224 */ /* 0x000fc600078e0088 */
        /* <DEDUP_REMOVED lines=23> */
[----:B------:R-:W3:Y:S01]  /*3bd0*/  LDL R124, [R1] ;  /* 0x00000000017c7983 */ /* 0x000ee20000100800 */
[----:B------:R-:W-:Y:S01]  /*3be0*/  IMAD.MOV.U32 R133, RZ, RZ, R125 ;  /* 0x000000ffff857224 */ /* 0x000fe200078e007d */
[----:B0-----:R-:W0:Y:S01]  /*3bf0*/  LDC.64 R116, c[0x0][0x3d0] ;  /* 0x0000f400ff747b82 */ /* 0x001e220000000a00 */
[----:B------:R-:W-:Y:S01]  /*3c00*/  IMAD.MOV.U32 R127, RZ, RZ, R15 ;  /* 0x000000ffff7f7224 */ /* 0x000fe200078e000f */
[----:B------:R-:W4:Y:S01]  /*3c10*/  LDL R125, [R1+0x4] ;  /* 0x00000400017d7983 */ /* 0x000f220000100800 */
[----:B------:R-:W-:-:S03]  /*3c20*/  IMAD.MOV.U32 R126, RZ, RZ, R12 ;  /* 0x000000ffff7e7224 */ /* 0x000fc600078e000c */
[----:B------:R-:W3:Y:S01]  /*3c30*/  LDL R15, [R1+0x8] ;  /* 0x00000800010f7983 */ /* 0x000ee20000100800 */
[C---:B-1----:R-:W-:Y:S01]  /*3c40*/  @P1 IMAD.WIDE.U32 R120, R0.reuse, 0x20, R120 ;  /* 0x0000002000781825 */ /* 0x042fe200078e0078 */
[----:B------:R-:W1:Y:S02]  /*3c50*/  @P2 LDC.64 R8, c[0x0][0x438] ;  /* 0x00010e00ff082b82 */ /* 0x000e640000000a00 */
[----:B------:R-:W3:Y:S01]  /*3c60*/  LDL R12, [R1+0xc] ;  /* 0x00000c00010c7983 */ /* 0x000ee20000100800 */
[----:B------:R-:W-:-:S04]  /*3c70*/  @P1 IMAD.WIDE.U32 R122, R0, 0x20, R122 ;  /* 0x00000020007a1825 */ /* 0x000fc800078e007a */
[----:B------:R-:W-:Y:S01]  /*3c80*/  @P1 IMAD.WIDE.U32 R2, R0, 0x20, R2 ;  /* 0x0000002000021825 */ /* 0x000fe200078e0002 */
[----:B------:R-:W0:Y:S01]  /*3c90*/  @P2 LDC.64 R16, c[0x0][0x440] ;  /* 0x00011000ff102b82 */ /* 0x000e220000000a00 */
[----:B------:R-:W-:Y:S01]  /*3ca0*/  ISETP.GE.U32.AND P3, PT, R192, 0x300, PT ;  /* 0x00000300c000780c */ /* 0x000fe20003f66070 */
[----:B------:R-:W5:Y:S01]  /*3cb0*/  @P1 LD.E.128 R48, desc[UR10][R122.64] ;  /* 0x0000000a7a301980 */ /* 0x000f62000c101d00 */
[----:B------:R-:W-:-:S03]  /*3cc0*/  @P1 IMAD.WIDE.U32 R4, R0, 0x20, R4 ;  /* 0x0000002000041825 */ /* 0x000fc600078e0004 */
[----:B--2---:R2:W-:Y:S04]  /*3cd0*/  @P0 STL.64 [R1+0xb0], R152 ;  /* 0x0000b09801000387 */ /* 0x0045e80000100a00 */
[----:B------:R1:W-:Y:S01]  /*3ce0*/  @P0 STL.64 [R1+0xb8], R154 ;  /* 0x0000b89a01000387 */ /* 0x0003e20000100a00 */
[----:B------:R-:W-:-:S03]  /*3cf0*/  @P1 IADD3 R0, PT, PT, R0, 0x80, RZ ;  /* 0x0000008000001810 */ /* 0x000fc60007ffe0ff */
[----:B------:R-:W5:Y:S01]  /*3d00*/  @P1 LD.E.128 R44, desc[UR10][R122.64+0x10] ;  /* 0x0000100a7a2c1980 */ /* 0x000f62000c101d00 */
[----:B--2---:R-:W-:Y:S01]  /*3d10*/  MOV R152, R151 ;  /* 0x0000009700987202 */ /* 0x004fe20000000f00 */
[----:B------:R-:W-:Y:S02]  /*3d20*/  IMAD.MOV.U32 R153, RZ, RZ, R150 ;  /* 0x000000ffff997224 */ /* 0x000fe400078e0096 */
[----:B------:R-:W5:Y:S01]  /*3d30*/  @P1 LD.E.128 R96, desc[UR10][R4.64] ;  /* 0x0000000a04601980 */ /* 0x000f62000c101d00 */
[----:B-1----:R-:W-:Y:S01]  /*3d40*/  IMAD.MOV.U32 R154, RZ, RZ, R149 ;  /* 0x000000ffff9a7224 */ /* 0x002fe200078e0095 */
[----:B------:R-:W-:Y:S02]  /*3d50*/  MOV R155, R148 ;  /* 0x00000094009b7202 */ /* 0x000fe40000000f00 */
[----:B------:R-:W5:Y:S04]  /*3d60*/  @P1 LD.E.128 R92, desc[UR10][R4.64+0x10] ;  /* 0x0000100a045c1980 */ /* 0x000f68000c101d00 */
[----:B------:R-:W2:Y:S01]  /*3d70*/  @P1 LDG.E.128 R152, desc[UR10][R120.64] ;  /* 0x0000000a78981981 */ /* 0x000ea2000c1e1d00 */
[----:B------:R-:W-:Y:S01]  /*3d80*/  IMAD.MOV.U32 R151, RZ, RZ, R147 ;  /* 0x000000ffff977224 */ /* 0x000fe200078e0093 */
[----:B------:R-:W-:Y:S01]  /*3d90*/  MOV R149, R145 ;  /* 0x0000009100957202 */ /* 0x000fe20000000f00 */
[----:B------:R-:W-:Y:S01]  /*3da0*/  IMAD.MOV.U32 R150, RZ, RZ, R146 ;  /* 0x000000ffff967224 */ /* 0x000fe200078e0092 */
[----:B------:R-:W-:Y:S01]  /*3db0*/  MOV R146, R142 ;  /* 0x0000008e00927202 */ /* 0x000fe20000000f00 */
[----:B------:R-:W-:-:S02]  /*3dc0*/  IMAD.MOV.U32 R148, RZ, RZ, R144 ;  /* 0x000000ffff947224 */ /* 0x000fc400078e0090 */
[----:B------:R-:W-:Y:S01]  /*3dd0*/  IMAD.MOV.U32 R147, RZ, RZ, R143 ;  /* 0x000000ffff937224 */ /* 0x000fe200078e008f */
[----:B------:R-:W-:Y:S01]  /*3de0*/  MOV R143, R133 ;  /* 0x00000085008f7202 */ /* 0x000fe20000000f00 */
[----:B------:R-:W-:Y:S02]  /*3df0*/  IMAD.MOV.U32 R145, RZ, RZ, R141 ;  /* 0x000000ffff917224 */ /* 0x000fe400078e008d */
[----:B------:R-:W-:Y:S01]  /*3e00*/  IMAD.MOV.U32 R144, RZ, RZ, R140 ;  /* 0x000000ffff907224 */ /* 0x000fe200078e008c */
[----:B------:R-:W-:Y:S01]  /*3e10*/  MOV R140, R126 ;  /* 0x0000007e008c7202 */ /* 0x000fe20000000f00 */
[----:B------:R-:W-:Y:S01]  /*3e20*/  IMAD.MOV.U32 R142, RZ, RZ, R132 ;  /* 0x000000ffff8e7224 */ /* 0x000fe200078e0084 */
[----:B------:R-:W2:Y:S01]  /*3e30*/  LDL R126, [R1+0x58] ;  /* 0x00005800017e7983 */ /* 0x000ea20000100800 */
[----:B------:R-:W-:Y:S02]  /*3e40*/  IMAD.MOV.U32 R141, RZ, RZ, R127 ;  /* 0x000000ffff8d7224 */ /* 0x000fe400078e007f */
[----:B----4-:R-:W-:Y:S01]  /*3e50*/  IMAD.MOV.U32 R133, RZ, RZ, R125 ;  /* 0x000000ffff857224 */ /* 0x010fe200078e007d */
[----:B------:R-:W4:Y:S01]  /*3e60*/  LDL R127, [R1+0x5c] ;  /* 0x00005c00017f7983 */ /* 0x000f220000100800 */
[----:B---3--:R-:W-:-:S03]  /*3e70*/  IMAD.MOV.U32 R132, RZ, RZ, R124 ;  /* 0x000000ffff847224 */ /* 0x008fc600078e007c */
[----:B------:R-:W4:Y:S04]  /*3e80*/  LDL R124, [R1+0x50] ;  /* 0x00005000017c7983 */ /* 0x000f280000100800 */
[----:B------:R-:W4:Y:S04]  /*3e90*/  LDL R125, [R1+0x54] ;  /* 0x00005400017d7983 */ /* 0x000f280000100800 */
[----:B--2---:R1:W-:Y:S04]  /*3ea0*/  @P1 STL.64 [R1+0xa0], R152 ;  /* 0x0000a09801001387 */ /* 0x0043e80000100a00 */
[----:B------:R2:W-:Y:S01]  /*3eb0*/  @P1 STL.64 [R1+0xa8], R154 ;  /* 0x0000a89a01001387 */ /* 0x0005e20000100a00 */
[----:B-1----:R-:W-:Y:S01]  /*3ec0*/  MOV R152, R151 ;  /* 0x0000009700987202 */ /* 0x002fe20000000f00 */
[----:B------:R-:W-:-:S02]  /*3ed0*/  IMAD.MOV.U32 R153, RZ, RZ, R150 ;  /* 0x000000ffff997224 */ /* 0x000fc400078e0096 */
[----:B--2---:R-:W-:Y:S01]  /*3ee0*/  IMAD.MOV.U32 R154, RZ, RZ, R149 ;  /* 0x000000ffff9a7224 */ /* 0x004fe200078e0095 */
[----:B------:R-:W-:-:S06]  /*3ef0*/  MOV R155, R148 ;  /* 0x00000094009b7202 */ /* 0x000fcc0000000f00 */
[----:B------:R1:W2:Y:S01]  /*3f00*/  @P1 LDG.E.128 R152, desc[UR10][R120.64+0x10] ;  /* 0x0000100a78981981 */ /* 0x0002a2000c1e1d00 */
[----:B------:R-:W-:Y:S01]  /*3f10*/  MOV R149, R145 ;  /* 0x0000009100957202 */ /* 0x000fe20000000f00 */
[----:B------:R-:W-:Y:S02]  /*3f20*/  IMAD.MOV.U32 R148, RZ, RZ, R144 ;  /* 0x000000ffff947224 */ /* 0x000fe400078e0090 */
[----:B------:R-:W-:Y:S02]  /*3f30*/  IMAD.MOV.U32 R145, RZ, RZ, R141 ;  /* 0x000000ffff917224 */ /* 0x000fe400078e008d */
[----:B------:R-:W-:Y:S01]  /*3f40*/  IMAD.MOV.U32 R144, RZ, RZ, R140 ;  /* 0x000000ffff907224 */ /* 0x000fe200078e008c */
[----:B------:R-:W-:Y:S01]  /*3f50*/  MOV R140, R135 ;  /* 0x00000087008c7202 */ /* 0x000fe20000000f00 */
[----:B------:R-:W-:Y:S01]  /*3f60*/  IMAD.MOV.U32 R141, RZ, RZ, R134 ;  /* 0x000000ffff8d7224 */ /* 0x000fe200078e0086 */
[----:B------:R-:W3:Y:S01]  /*3f70*/  LDL R135, [R1+0x30] ;  /* 0x0000300001877983 */ /* 0x000ee20000100800 */
[----:B------:R-:W-:Y:S01]  /*3f80*/  @P2 IMAD.WIDE.U32 R6, R0, 0x20, R6 ;  /* 0x0000002000062825 */ /* 0x000fe200078e0006 */
[----:B-1----:R-:W1:Y:S02]  /*3f90*/  LDC.64 R120, c[0x0][0x3d8] ;  /* 0x0000f600ff787b82 */ /* 0x002e640000000a00 */
[----:B------:R-:W3:Y:S01]  /*3fa0*/  LDL R134, [R1+0x34] ;  /* 0x0000340001867983 */ /* 0x000ee20000100800 */
[----:B------:R-:W-:-:S02]  /*3fb0*/  IMAD.MOV.U32 R151, RZ, RZ, R147 ;  /* 0x000000ffff977224 */ /* 0x000fc400078e0093 */
[----:B------:R-:W-:Y:S01]  /*3fc0*/  IMAD.MOV.U32 R150, RZ, RZ, R146 ;  /* 0x000000ffff967224 */ /* 0x000fe200078e0092 */
[----:B----4-:R-:W4:Y:S01]  /*3fd0*/  @P2 LDG.E.128 R124, desc[UR10][R6.64+0x10] ;  /* 0x0000100a067c2981 */ /* 0x010f22000c1e1d00 */
[----:B------:R-:W-:Y:S01]  /*3fe0*/  IMAD.MOV.U32 R147, RZ, RZ, R143 ;  /* 0x000000ffff937224 */ /* 0x000fe200078e008f */
[----:B------:R-:W-:Y:S02]  /*3ff0*/  MOV R146, R142 ;  /* 0x0000008e00927202 */ /* 0x000fe40000000f00 */
[----:B------:R-:W4:Y:S04]  /*4000*/  LDL R142, [R1+0x28] ;  /* 0x00002800018e7983 */ /* 0x000f280000100800 */
[----:B------:R-:W4:Y:S04]  /*4010*/  LDL R143, [R1+0x2c] ;  /* 0x00002c00018f7983 */ /* 0x000f280000100800 */
[----:B------:R-:W4:Y:S01]  /*4020*/  @P2 LDG.E.128 R128, desc[UR10][R6.64] ;  /* 0x0000000a06802981 */ /* 0x000f22000c1e1d00 */
[----:B------:R-:W-:Y:S01]  /*4030*/  MOV R156, R147 ;  /* 0x00000093009c7202 */ /* 0x000fe20000000f00 */
[----:B------:R-:W-:-:S02]  /*4040*/  IMAD.MOV.U32 R157, RZ, RZ, R146 ;  /* 0x000000ffff9d7224 */ /* 0x000fc400078e0092 */
[----:B--2---:R2:W-:Y:S04]  /*4050*/  @P1 STL.64 [R1+0x90], R152 ;  /* 0x0000909801001387 */ /* 0x0045e80000100a00 */
[----:B------:R0:W-:Y:S04]  /*4060*/  @P1 STL.64 [R1+0x98], R154 ;  /* 0x0000989a01001387 */ /* 0x0001e80000100a00 */
[----:B------:R-:W4:Y:S01]  /*4070*/  LDL R146, [R1+0x38] ;  /* 0x0000380001927983 */ /* 0x000f220000100800 */
[----:B--2---:R-:W-:Y:S01]  /*4080*/  IMAD.MOV.U32 R152, RZ, RZ, R151 ;  /* 0x000000ffff987224 */ /* 0x004fe200078e0097 */
[----:B------:R-:W-:-:S02]  /*4090*/  MOV R153, R150 ;  /* 0x0000009600997202 */ /* 0x000fc40000000f00 */
[----:B------:R-:W2:Y:S01]  /*40a0*/  LDL R151, [R1+0x4c] ;  /* 0x00004c0001977983 */ /* 0x000ea20000100800 */
[----:B0-----:R-:W-:Y:S02]  /*40b0*/  IMAD.MOV.U32 R154, RZ, RZ, R149 ;  /* 0x000000ffff9a7224 */ /* 0x001fe400078e0095 */
[----:B------:R-:W-:Y:S01]  /*40c0*/  IMAD.MOV.U32 R155, RZ, RZ, R148 ;  /* 0x000000ffff9b7224 */ /* 0x000fe200078e0094 */
[----:B------:R-:W2:Y:S04]  /*40d0*/  LDL R149, [R1+0x44] ;  /* 0x0000440001957983 */ /* 0x000ea80000100800 */
[----:B------:R-:W2:Y:S04]  /*40e0*/  LDL R148, [R1+0x40] ;  /* 0x0000400001947983 */ /* 0x000ea80000100800 */
[----:B------:R-:W2:Y:S04]  /*40f0*/  LDL R150, [R1+0x48] ;  /* 0x0000480001967983 */ /* 0x000ea80000100800 */
[----:B------:R-:W2:Y:S01]  /*4100*/  LDL R147, [R1+0x3c] ;  /* 0x00003c0001937983 */ /* 0x000ea20000100800 */
[----:B------:R-:W-:Y:S01]  /*4110*/  ISETP.GE.U32.AND P0, PT, R192, 0x280, PT ;  /* 0x00000280c000780c */ /* 0x000fe20003f06070 */
[C---:B------:R-:W-:Y:S01]  /*4120*/  @P2 IMAD.WIDE.U32 R8, R0.reuse, 0x20, R8 ;  /* 0x0000002000082825 */ /* 0x040fe200078e0008 */
[----:B------:R-:W-:Y:S01]  /*4130*/  MOV R159, R144 ;  /* 0x00000090009f7202 */ /* 0x000fe20000000f00 */
[----:B------:R-:W2:Y:S02]  /*4140*/  @P1 LDG.E.128 R152, desc[UR10][R2.64+0x10] ;  /* 0x0000100a02981981 */ /* 0x000ea4000c1e1d00 */
[----:B------:R-:W-:-:S04]  /*4150*/  @P2 IMAD.WIDE.U32 R10, R0, 0x20, R10 ;  /* 0x00000020000a2825 */ /* 0x000fc800078e000a */
[C---:B------:R-:W-:Y:S01]  /*4160*/  @P2 IMAD.WIDE.U32 R16, R0.reuse, 0x20, R16 ;  /* 0x0000002000102825 */ /* 0x040fe200078e0010 */
[----:B------:R-:W-:-:S03]  /*4170*/  @P2 IADD3 R0, PT, PT, R0, 0x80, RZ ;  /* 0x0000008000002810 */ /* 0x000fc60007ffe0ff */
[----:B------:R-:W-:Y:S01]  /*4180*/  IMAD.MOV.U32 R158, RZ, RZ, R145 ;  /* 0x000000ffff9e7224 */ /* 0x000fe200078e0091 */
[----:B------:R-:W0:Y:S01]  /*4190*/  @P0 LDC.64 R118, c[0x0][0x438] ;  /* 0x00010e00ff760b82 */ /* 0x000e220000000a00 */
[----:B---3--:R-:W-:Y:S01]  /*41a0*/  IMAD.MOV.U32 R144, RZ, RZ, R135 ;  /* 0x000000ffff907224 */ /* 0x008fe200078e0087 */
[----:B----4-:R3:W-:Y:S01]  /*41b0*/  @P2 STL.64 [R1+0x50], R124 ;  /* 0x0000507c01002387 */ /* 0x0107e20000100a00 */
[----:B------:R-:W-:Y:S02]  /*41c0*/  IMAD.MOV.U32 R145, RZ, RZ, R134 ;  /* 0x000000ffff917224 */ /* 0x000fe400078e0086 */
[----:B------:R-:W-:Y:S01]  /*41d0*/  IMAD.MOV.U32 R134, RZ, RZ, R15 ;  /* 0x000000ffff867224 */ /* 0x000fe200078e000f */
[----:B------:R4:W2:Y:S01]  /*41e0*/  @P1 LDG.E.128 R156, desc[UR10][R2.64] ;  /* 0x0000000a029c1981 */ /* 0x0008a2000c1e1d00 */
[----:B------:R-:W-:Y:S01]  /*41f0*/  IMAD.MOV.U32 R135, RZ, RZ, R12 ;  /* 0x000000ffff877224 */ /* 0x000fe200078e000c */
[----:B------:R-:W4:Y:S01]  /*4200*/  @P0 LDC.64 R122, c[0x0][0x440] ;  /* 0x00011000ff7a0b82 */ /* 0x000f220000000a00 */
[C---:B-1----:R-:W-:Y:S01]  /*4210*/  @P0 IMAD.WIDE.U32 R120, R0.reuse, 0x20, R120 ;  /* 0x0000002000780825 */ /* 0x042fe200078e0078 */
[----:B------:R1:W-:Y:S03]  /*4220*/  @P2 STL.64 [R1+0x58], R126 ;  /* 0x0000587e01002387 */ /* 0x0003e60000100a00 */
[C---:B------:R-:W-:Y:S01]  /*4230*/  @P0 IMAD.WIDE.U32 R116, R0.reuse, 0x20, R116 ;  /* 0x0000002000740825 */ /* 0x040fe200078e0074 */
[----:B------:R0:W-:Y:S02]  /*4240*/  @P2 STL.64 [R1+0x60], R128 ;  /* 0x0000608001002387 */ /* 0x0001e40000100a00 */
[----:B---3--:R-:W3:Y:S02]  /*4250*/  LDC.64 R124, c[0x0][0x3d0] ;  /* 0x0000f400ff7c7b82 */ /* 0x008ee40000000a00 */
[----:B------:R-:W3:Y:S04]  /*4260*/  @P0 LDG.E.128 R132, desc[UR10][R120.64] ;  /* 0x0000000a78840981 */ /* 0x000ee8000c1e1d00 */
[----:B------:R-:W3:Y:S02]  /*4270*/  @P0 LDG.E.128 R136, desc[UR10][R116.64+0x10] ;  /* 0x0000100a74880981 */ /* 0x000ee4000c1e1d00 */
[----:B-1----:R-:W1:Y:S02]  /*4280*/  @P3 LDC.64 R126, c[0x0][0x438] ;  /* 0x00010e00ff7e3b82 */ /* 0x002e640000000a00 */
[----:B------:R-:W3:Y:S01]  /*4290*/  @P0 LDG.E.128 R140, desc[UR10][R116.64] ;  /* 0x0000000a748c0981 */ /* 0x000ee2000c1e1d00 */
[----:B0-----:R-:W-:-:S03]  /*42a0*/  @P0 IMAD.WIDE.U32 R118, R0, 0x20, R118 ;  /* 0x0000002000760825 */ /* 0x001fc600078e0076 */
[----:B------:R0:W5:Y:S02]  /*42b0*/  @P2 LD.E.128 R40, desc[UR10][R8.64] ;  /* 0x0000000a08282980 */ /* 0x000164000c101d00 */
[----:B------:R-:W0:Y:S02]  /*42c0*/  LDC.64 R128, c[0x0][0x3d8] ;  /* 0x0000f600ff807b82 */ /* 0x000e240000000a00 */
[----:B------:R0:W5:Y:S04]  /*42d0*/  @P2 LD.E.128 R36, desc[UR10][R8.64+0x10] ;  /* 0x0000100a08242980 */ /* 0x000168000c101d00 */
[----:B------:R0:W5:Y:S02]  /*42e0*/  @P2 LD.E.128 R88, desc[UR10][R16.64] ;  /* 0x0000000a10582980 */ /* 0x000164000c101d00 */
[----:B----4-:R-:W4:Y:S01]  /*42f0*/  @P3 LDC.64 R2, c[0x0][0x440] ;  /* 0x00011000ff023b82 */ /* 0x010f220000000a00 */
[C---:B------:R-:W-:Y:S01]  /*4300*/  @P0 IMAD.WIDE.U32 R122, R0.reuse, 0x20, R122 ;  /* 0x00000020007a0825 */ /* 0x040fe200078e007a */
[----:B------:R0:W5:Y:S03]  /*4310*/  @P2 LD.E.128 R84, desc[UR10][R16.64+0x10] ;  /* 0x0000100a10542980 */ /* 0x000166000c101d00 */
[----:B------:R-:W-:Y:S01]  /*4320*/  @P0 VIADD R0, R0, 0x80 ;  /* 0x0000008000000836 */ /* 0x000fe20000000000 */
[----:B--2---:R-:W2:Y:S04]  /*4330*/  @P2 LDG.E.128 R148, desc[UR10][R10.64] ;  /* 0x0000000a0a942981 */ /* 0x004ea8000c1e1d00 */
[----:B------:R-:W2:Y:S01]  /*4340*/  @P2 LDG.E.128 R144, desc[UR10][R10.64+0x10] ;  /* 0x0000100a0a902981 */ /* 0x000ea2000c1e1d00 */
[----:B---3--:R-:W-:-:S03]  /*4350*/  @P3 IMAD.WIDE.U32 R124, R0, 0x20, R124 ;  /* 0x00000020007c3825 */ /* 0x008fc600078e007c */
[----:B------:R3:W-:Y:S01]  /*4360*/  @P2 STL.64 [R1+0x68], R130 ;  /* 0x0000688201002387 */ /* 0x0007e20000100a00 */
[----:B-1----:R-:W-:-:S03]  /*4370*/  @P3 IMAD.WIDE.U32 R126, R0, 0x20, R126 ;  /* 0x00000020007e3825 */ /* 0x002fc600078e007e */
[----:B------:R3:W5:Y:S01]  /*4380*/  @P3 LDG.E.128 R240, desc[UR10][R124.64] ;  /* 0x0000000a7cf03981 */ /* 0x000762000c1e1d00 */
[----:B0-----:R-:W-:-:S03]  /*4390*/  @P3 IMAD.WIDE.U32 R128, R0, 0x20, R128 ;  /* 0x0000002000803825 */ /* 0x001fc600078e0080 */
[----:B------:R3:W5:Y:S01]  /*43a0*/  @P3 LDG.E.128 R236, desc[UR10][R124.64+0x10] ;  /* 0x0000100a7cec3981 */ /* 0x000762000c1e1d00 */
[----:B----4-:R-:W-:-:S03]  /*43b0*/  @P3 IMAD.WIDE.U32 R2, R0, 0x20, R2 ;  /* 0x0000002000023825 */ /* 0x010fc600078e0002 */
        /* <DEDUP_REMOVED lines=10> */
[----:B------:R3:W-:Y:S04]  /*4460*/  @P0 STL.64 [R1], R132 ;  /* 0x0000008401000387 */ /* 0x0007e80000100a00 */
[----:B------:R3:W-:Y:S04]  /*4470*/  @P0 STL.64 [R1+0x8], R134 ;  /* 0x0000088601000387 */ /* 0x0007e80000100a00 */
[----:B------:R3:W-:Y:S04]  /*4480*/  @P0 STL.64 [R1+0x10], R136 ;  /* 0x0000108801000387 */ /* 0x0007e80000100a00 */
[----:B------:R3:W5:Y:S04]  /*4490*/  @P0 LD.E.128 R32, desc[UR10][R118.64] ;  /* 0x0000000a76200980 */ /* 0x000768000c101d00 */
[----:B------:R3:W5:Y:S04]  /*44a0*/  @P0 LD.E.128 R28, desc[UR10][R118.64+0x10] ;  /* 0x0000100a761c0980 */ /* 0x000768000c101d00 */
        /* <DEDUP_REMOVED lines=8> */
[----:B------:R3:W-:Y:S04]  /*4530*/  @P2 STL.64 [R1+0x30], R144 ;  /* 0x0000309001002387 */ /* 0x0007e80000100a00 */
[----:B------:R3:W-:Y:S04]  /*4540*/  @P2 STL.64 [R1+0x38], R146 ;  /* 0x0000389201002387 */ /* 0x0007e80000100a00 */
[----:B------:R3:W-:Y:S01]  /*4550*/  @P0 STL.64 [R1+0x28], R142 ;  /* 0x0000288e01000387 */ /* 0x0007e20000100a00 */
[----:B------:R-:W-:-:S13]  /*4560*/  ISETP.GE.U32.AND P0, PT, R192, 0x380, PT ;  /* 0x00000380c000780c */ /* 0x000fda0003f06070 */
[----:B---3--:R-:W-:Y:S05]  /*4570*/  @!P0 BRA `(.L_x_21647) ;  /* 0x0000001800ac8947 */ /* 0x008fea0003800000 */
        /* <DEDUP_REMOVED lines=17> */
.L_x_21648:
        /* <DEDUP_REMOVED lines=62> */
[----:B--2---:R-:W-:Y:S01]  /*4a70*/  IMAD.MOV.U32 R150, RZ, RZ, R145 ;  /* 0x000000ffff967224 */ /* 0x004fe200078e0091 */
[----:B------:R-:W-:-:S06]  /*4a80*/  MOV R151, R144 ;  /* 0x0000009000977202 */ /* 0x000fcc0000000f00 */
[----:B------:R2:W4:Y:S01]  /*4a90*/  @P3 LDG.E.128 R148, desc[UR10][R2.64+0x10] ;  /* 0x0000100a02943981 */ /* 0x000522000c1e1d00 */
[----:B------:R-:W-:Y:S01]  /*4aa0*/  IMAD.MOV.U32 R147, RZ, RZ, R143 ;  /* 0x000000ffff937224 */ /* 0x000fe200078e008f */
        /* <DEDUP_REMOVED lines=8> */
[----:B------:R-:W-:Y:S01]  /*4b30*/  IMAD.MOV.U32 R140, RZ, RZ, R136 ;  /* 0x000000ffff8c7224 */ /* 0x000fe200078e0088 */
[----:B------:R-:W-:Y:S01]  /*4b40*/  MOV R136, R132 ;  /* 0x0000008400887202 */ /* 0x000fe20000000f00 */
[----:B------:R-:W-:Y:S01]  /*4b50*/  IMAD.MOV.U32 R138, RZ, RZ, R134 ;  /* 0x000000ffff8a7224 */ /* 0x000fe200078e0086 */
[----:B--2---:R-:W2:Y:S01]  /*4b60*/  LDC.64 R2, c[0x0][0x3d0] ;  /* 0x0000f400ff027b82 */ /* 0x004ea20000000a00 */
[----:B------:R-:W-:Y:S01]  /*4b70*/  IMAD.MOV.U32 R137, RZ, RZ, R133 ;  /* 0x000000ffff897224 */ /* 0x000fe200078e0085 */
[----:B------:R-:W-:Y:S01]  /*4b80*/  MOV R133, R129 ;  /* 0x0000008100857202 */ /* 0x000fe20000000f00 */
        /* <DEDUP_REMOVED lines=9> */
[----:B------:R-:W3:Y:S04]  /*4c20*/  LDL R125, [R1+0xc8] ;  /* 0x0000c800017d7983 */ /* 0x000ee80000100800 */
[----:B------:R-:W2:Y:S04]  /*4c30*/  LDL R124, [R1+0xcc] ;  /* 0x0000cc00017c7983 */ /* 0x000ea80000100800 */
[----:B----4-:R4:W-:Y:S04]  /*4c40*/  @P3 STL.64 [R1+0x110], R148 ;  /* 0x0001109401003387 */ /* 0x0109e80000100a00 */
[----:B------:R1:W-:Y:S01]  /*4c50*/  @P3 STL.64 [R1+0x118], R150 ;  /* 0x0001189601003387 */ /* 0x0003e20000100a00 */
[----:B----4-:R-:W-:Y:S01]  /*4c60*/  MOV R148, R147 ;  /* 0x0000009300947202 */ /* 0x010fe20000000f00 */
[----:B------:R-:W-:-:S02]  /*4c70*/  IMAD.MOV.U32 R149, RZ, RZ, R146 ;  /* 0x000000ffff957224 */ /* 0x000fc400078e0092 */
[----:B-1----:R-:W-:Y:S01]  /*4c80*/  IMAD.MOV.U32 R150, RZ, RZ, R145 ;  /* 0x000000ffff967224 */ /* 0x002fe200078e0091 */
        /* <DEDUP_REMOVED lines=14> */
[----:B---3--:R-:W-:Y:S01]  /*4d70*/  MOV R133, R125 ;  /* 0x0000007d00857202 */ /* 0x008fe20000000f00 */
[----:B--2---:R-:W-:Y:S01]  /*4d80*/  IMAD.MOV.U32 R135, RZ, RZ, R127 ;  /* 0x000000ffff877224 */ /* 0x004fe200078e007f */
[----:B------:R-:W2:Y:S01]  /*4d90*/  LDL R125, [R1+0xbc] ;  /* 0x0000bc00017d7983 */ /* 0x000ea20000100800 */
[----:B------:R-:W-:Y:S02]  /*4da0*/  IMAD.MOV.U32 R134, RZ, RZ, R126 ;  /* 0x000000ffff867224 */ /* 0x000fe400078e007e */
[----:B------:R-:W-:Y:S01]  /*4db0*/  IMAD.MOV.U32 R132, RZ, RZ, R124 ;  /* 0x000000ffff847224 */ /* 0x000fe200078e007c */
[----:B------:R-:W3:Y:S04]  /*4dc0*/  LDL R127, [R1+0xb4] ;  /* 0x0000b400017f7983 */ /* 0x000ee80000100800 */
[----:B------:R-:W2:Y:S04]  /*4dd0*/  LDL R126, [R1+0xb8] ;  /* 0x0000b800017e7983 */ /* 0x000ea80000100800 */
[----:B------:R-:W2:Y:S04]  /*4de0*/  LDL R124, [R1+0xb0] ;  /* 0x0000b000017c7983 */ /* 0x000ea80000100800 */
[----:B----4-:R1:W-:Y:S04]  /*4df0*/  @P3 STL.64 [R1+0x100], R148 ;  /* 0x0001009401003387 */ /* 0x0103e80000100a00 */
[----:B------:R4:W-:Y:S01]  /*4e00*/  @P3 STL.64 [R1+0x108], R150 ;  /* 0x0001089601003387 */ /* 0x0009e20000100a00 */
[----:B-1----:R-:W-:Y:S01]  /*4e10*/  IMAD.MOV.U32 R148, RZ, RZ, R147 ;  /* 0x000000ffff947224 */ /* 0x002fe200078e0093 */
[----:B------:R-:W-:Y:S01]  /*4e20*/  MOV R149, R146 ;  /* 0x0000009200957202 */ /* 0x000fe20000000f00 */
[----:B----4-:R-:W-:-:S02]  /*4e30*/  IMAD.MOV.U32 R150, RZ, RZ, R145 ;  /* 0x000000ffff967224 */ /* 0x010fc400078e0091 */
[----:B------:R-:W-:-:S06]  /*4e40*/  IMAD.MOV.U32 R151, RZ, RZ, R144 ;  /* 0x000000ffff977224 */ /* 0x000fcc00078e0090 */
[----:B------:R1:W4:Y:S01]  /*4e50*/  @P3 LDG.E.128 R148, desc[UR10][R6.64+0x10] ;  /* 0x0000100a06943981 */ /* 0x000322000c1e1d00 */
        /* <DEDUP_REMOVED lines=9> */
[----:B-1----:R-:W1:Y:S01]  /*4ef0*/  LDC.64 R6, c[0x0][0x3d0] ;  /* 0x0000f400ff067b82 */ /* 0x002e620000000a00 */
[----:B------:R-:W-:Y:S01]  /*4f00*/  IMAD.MOV.U32 R139, RZ, RZ, R135 ;  /* 0x000000ffff8b7224 */ /* 0x000fe200078e0087 */
[----:B---3--:R-:W-:Y:S01]  /*4f10*/  MOV R135, R127 ;  /* 0x0000007f00877202 */ /* 0x008fe20000000f00 */
[----:B------:R-:W-:Y:S01]  /*4f20*/  IMAD.MOV.U32 R137, RZ, RZ, R133 ;  /* 0x000000ffff897224 */ /* 0x000fe200078e0085 */
[----:B------:R-:W3:Y:S01]  /*4f30*/  LDL R127, [R1+0x1c] ;  /* 0x00001c00017f7983 */ /* 0x000ee20000100800 */
[----:B------:R-:W-:Y:S01]  /*4f40*/  IMAD.MOV.U32 R136, RZ, RZ, R132 ;  /* 0x000000ffff887224 */ /* 0x000fe200078e0084 */
[----:B--2---:R-:W-:Y:S01]  /*4f50*/  MOV R132, R124 ;  /* 0x0000007c00847202 */ /* 0x004fe20000000f00 */
        /* <DEDUP_REMOVED lines=8> */
[----:B--2---:R-:W-:Y:S02]  /*4fe0*/  IMAD.MOV.U32 R148, RZ, RZ, R147 ;  /* 0x000000ffff947224 */ /* 0x004fe400078e0093 */
[----:B------:R-:W-:Y:S01]  /*4ff0*/  IMAD.MOV.U32 R149, RZ, RZ, R146 ;  /* 0x000000ffff957224 */ /* 0x000fe200078e0092 */
[----:B----4-:R-:W-:Y:S01]  /*5000*/  MOV R150, R145 ;  /* 0x0000009100967202 */ /* 0x010fe20000000f00 */
[----:B------:R-:W-:-:S06]  /*5010*/  IMAD.MOV.U32 R151, RZ, RZ, R144 ;  /* 0x000000ffff977224 */ /* 0x000fcc00078e0090 */
[----:B------:R-:W2:Y:S01]  /*5020*/  @P0 LDG.E.128 R148, desc[UR10][R8.64] ;  /* 0x0000000a08940981 */ /* 0x000ea2000c1e1d00 */
[----:B------:R-:W-:Y:S02]  /*5030*/  IMAD.MOV.U32 R145, RZ, RZ, R141 ;  /* 0x000000ffff917224 */ /* 0x000fe400078e008d */
[----:B------:R-:W-:Y:S01]  /*5040*/  IMAD.MOV.U32 R144, RZ, RZ, R140 ;  /* 0x000000ffff907224 */ /* 0x000fe200078e008c */
[----:B------:R-:W-:Y:S01]  /*5050*/  MOV R140, R136 ;  /* 0x00000088008c7202 */ /* 0x000fe20000000f00 */
[----:B------:R-:W-:Y:S01]  /*5060*/  IMAD.MOV.U32 R141, RZ, RZ, R137 ;  /* 0x000000ffff8d7224 */ /* 0x000fe200078e0089 */
[----:B------:R-:W-:Y:S01]  /*5070*/  MOV R137, R133 ;  /* 0x0000008500897202 */ /* 0x000fe20000000f00 */
[----:B------:R-:W-:Y:S01]  /*5080*/  IMAD.MOV.U32 R136, RZ, RZ, R132 ;  /* 0x000000ffff887224 */ /* 0x000fe200078e0084 */
[----:B------:R-:W4:Y:S04]  /*5090*/  LDL R133, [R1+0x4c] ;  /* 0x00004c0001857983 */ /* 0x000f280000100800 */
[----:B------:R-:W3:Y:S01]  /*50a0*/  LDL R132, [R1+0x40] ;  /* 0x0000400001847983 */ /* 0x000ee20000100800 */
[----:B------:R-:W-:Y:S01]  /*50b0*/  IMAD.MOV.U32 R147, RZ, RZ, R143 ;  /* 0x000000ffff937224 */ /* 0x000fe200078e008f */
[----:B------:R-:W-:Y:S01]  /*50c0*/  MOV R146, R142 ;  /* 0x0000008e00927202 */ /* 0x000fe20000000f00 */
[----:B------:R-:W-:Y:S01]  /*50d0*/  IMAD.MOV.U32 R142, RZ, RZ, R138 ;  /* 0x000000ffff8e7224 */ /* 0x000fe200078e008a */
[----:B------:R-:W-:Y:S01]  /*50e0*/  MOV R143, R139 ;  /* 0x0000008b008f7202 */ /* 0x000fe20000000f00 */
[----:B------:R-:W-:-:S02]  /*50f0*/  IMAD.MOV.U32 R139, RZ, RZ, R135 ;  /* 0x000000ffff8b7224 */ /* 0x000fc400078e0087 */
[----:B------:R-:W-:Y:S01]  /*5100*/  IMAD.MOV.U32 R138, RZ, RZ, R134 ;  /* 0x000000ffff8a7224 */ /* 0x000fe200078e0086 */
[----:B------:R-:W3:Y:S04]  /*5110*/  LDL R135, [R1+0x44] ;  /* 0x0000440001877983 */ /* 0x000ee80000100800 */
[----:B------:R-:W3:Y:S04]  /*5120*/  LDL R134, [R1+0x48] ;  /* 0x0000480001867983 */ /* 0x000ee80000100800 */
[----:B--2---:R2:W-:Y:S04]  /*5130*/  @P0 STL.64 [R1+0xe0], R148 ;  /* 0x0000e09401000387 */ /* 0x0045e80000100a00 */
[----:B------:R0:W-:Y:S01]  /*5140*/  @P0 STL.64 [R1+0xe8], R150 ;  /* 0x0000e89601000387 */ /* 0x0001e20000100a00 */
[----:B--2---:R-:W-:Y:S01]  /*5150*/  IMAD.MOV.U32 R148, RZ, RZ, R147 ;  /* 0x000000ffff947224 */ /* 0x004fe200078e0093 */
[----:B------:R-:W-:Y:S01]  /*5160*/  MOV R149, R146 ;  /* 0x0000009200957202 */ /* 0x000fe20000000f00 */
[----:B0-----:R-:W-:-:S02]  /*5170*/  IMAD.MOV.U32 R150, RZ, RZ, R145 ;  /* 0x000000ffff967224 */ /* 0x001fc400078e0091 */
        /* <DEDUP_REMOVED lines=11> */
[----:B------:R-:W-:Y:S01]  /*5230*/  IMAD.MOV.U32 R145, RZ, RZ, R141 ;  /* 0x000000ffff917224 */ /* 0x000fe200078e008d */
[----:B------:R-:W-:Y:S01]  /*5240*/  MOV R141, R137 ;  /* 0x00000089008d7202 */ /* 0x000fe20000000f00 */
        /* <DEDUP_REMOVED lines=10> */
[----:B--2---:R-:W-:Y:S01]  /*52f0*/  IMAD.MOV.U32 R150, RZ, RZ, R145 ;  /* 0x000000ffff967224 */ /* 0x004fe200078e0091 */
[----:B------:R-:W-:-:S06]  /*5300*/  MOV R151, R144 ;  /* 0x0000009000977202 */ /* 0x000fcc0000000f00 */
[----:B------:R-:W2:Y:S01]  /*5310*/  @P0 LDG.E.128 R148, desc[UR10][R16.64] ;  /* 0x0000000a10940981 */ /* 0x000ea2000c1e1d00 */
[----:B------:R-:W-:Y:S02]  /*5320*/  IMAD.MOV.U32 R146, RZ, RZ, R143 ;  /* 0x000000ffff927224 */ /* 0x000fe400078e008f */
        /* <DEDUP_REMOVED lines=8> */
[----:B------:R-:W-:Y:S01]  /*53b0*/  MOV R141, R134 ;  /* 0x00000086008d7202 */ /* 0x000fe20000000f00 */
[----:B------:R-:W3:Y:S04]  /*53c0*/  LDL R135, [R1+0xa0] ;  /* 0x0000a00001877983 */ /* 0x000ee80000100800 */
[----:B------:R-:W3:Y:S04]  /*53d0*/  LDL R134, [R1+0xa4] ;  /* 0x0000a40001867983 */ /* 0x000ee80000100800 */
[----:B--2---:R0:W-:Y:S04]  /*53e0*/  @P0 STL.64 [R1+0xc0], R148 ;  /* 0x0000c09401000387 */ /* 0x0041e80000100a00 */
[----:B------:R2:W-:Y:S01]  /*53f0*/  @P0 STL.64 [R1+0xc8], R150 ;  /* 0x0000c89601000387 */ /* 0x0005e20000100a00 */
[----:B0-----:R-:W-:-:S02]  /*5400*/  IMAD.MOV.U32 R148, RZ, RZ, R147 ;  /* 0x000000ffff947224 */ /* 0x001fc400078e0093 */
[----:B------:R-:W-:Y:S01]  /*5410*/  IMAD.MOV.U32 R149, RZ, RZ, R146 ;  /* 0x000000ffff957224 */ /* 0x000fe200078e0092 */
[----:B--2---:R-:W-:Y:S01]  /*5420*/  MOV R150, R145 ;  /* 0x0000009100967202 */ /* 0x004fe20000000f00 */
[----:B------:R-:W-:-:S06]  /*5430*/  IMAD.MOV.U32 R151, RZ, RZ, R144 ;  /* 0x000000ffff977224 */ /* 0x000fcc00078e0090 */
[----:B------:R-:W2:Y:S01]  /*5440*/  @P0 LDG.E.128 R148, desc[UR10][R16.64+0x10] ;  /* 0x0000100a10940981 */ /* 0x000ea2000c1e1d00 */
[----:B------:R-:W-:Y:S02]  /*5450*/  IMAD.MOV.U32 R145, RZ, RZ, R141 ;  /* 0x000000ffff917224 */ /* 0x000fe400078e008d */
[----:B------:R-:W-:Y:S01]  /*5460*/  IMAD.MOV.U32 R144, RZ, RZ, R140 ;  /* 0x000000ffff907224 */ /* 0x000fe200078e008c */
[----:B----4-:R-:W-:Y:S01]  /*5470*/  MOV R140, R132 ;  /* 0x00000084008c7202 */ /* 0x010fe20000000f00 */
[----:B---3--:R-:W-:Y:S01]  /*5480*/  IMAD.MOV.U32 R141, RZ, RZ, R133 ;  /* 0x000000ffff8d7224 */ /* 0x008fe200078e0085 */
[----:B------:R-:W-:Y:S01]  /*5490*/  MOV R133, R129 ;  /* 0x0000008100857202 */ /* 0x000fe20000000f00 */
[----:B------:R-:W-:Y:S01]  /*54a0*/  IMAD.MOV.U32 R132, RZ, RZ, R128 ;  /* 0x000000ffff847224 */ /* 0x000fe200078e0080 */
[----:B------:R-:W3:Y:S04]  /*54b0*/  LDL R129, [R1+0x88] ;  /* 0x0000880001817983 */ /* 0x000ee80000100800 */
        /* <DEDUP_REMOVED lines=9> */
[----:B------:R-:W4:Y:S04]  /*5550*/  LDL R12, [R1+0x64] ;  /* 0x00006400010c7983 */ /* 0x000f280000100800 */
[----:B------:R-:W4:Y:S01]  /*5560*/  LDL R15, [R1+0x60] ;  /* 0x00006000010f7983 */ /* 0x000f220000100800 */
[----:B------:R-:W-:Y:S02]  /*5570*/  IMAD.MOV.U32 R156, RZ, RZ, R147 ;  /* 0x000000ffff9c7224 */ /* 0x000fe400078e0093 */
[----:B------:R-:W-:Y:S01]  /*5580*/  IMAD.MOV.U32 R157, RZ, RZ, R146 ;  /* 0x000000ffff9d7224 */ /* 0x000fe200078e0092 */
[----:B------:R-:W-:Y:S01]  /*5590*/  MOV R161, R142 ;  /* 0x0000008e00a17202 */ /* 0x000fe20000000f00 */
[----:B------:R-:W-:-:S02]  /*55a0*/  IMAD.MOV.U32 R160, RZ, RZ, R143 ;  /* 0x000000ffffa07224 */ /* 0x000fc400078e008f */
[----:B------:R-:W-:Y:S02]  /*55b0*/  IMAD.MOV.U32 R162, RZ, RZ, R141 ;  /* 0x000000ffffa27224 */ /* 0x000fe400078e008d */
[----:B------:R-:W-:Y:S02]  /*55c0*/  IMAD.MOV.U32 R163, RZ, RZ, R140 ;  /* 0x000000ffffa37224 */ /* 0x000fe400078e008c */
[----:B------:R-:W-:Y:S02]  /*55d0*/  IMAD.MOV.U32 R152, RZ, RZ, R131 ;  /* 0x000000ffff987224 */ /* 0x000fe400078e0083 */
[----:B------:R-:W-:Y:S01]  /*55e0*/  IMAD.MOV.U32 R153, RZ, RZ, R130 ;  /* 0x000000ffff997224 */ /* 0x000fe200078e0082 */
[----:B--2---:R0:W-:Y:S04]  /*55f0*/  @P0 STL.64 [R1+0xb0], R148 ;  /* 0x0000b09401000387 */ /* 0x0041e80000100a00 */
[----:B------:R2:W-:Y:S04]  /*5600*/  @P0 STL.64 [R1+0xb8], R150 ;  /* 0x0000b89601000387 */ /* 0x0005e80000100a00 */
[----:B------:R-:W4:Y:S04]  /*5610*/  LDL R146, [R1+0x68] ;  /* 0x0000680001927983 */ /* 0x000f280000100800 */
[----:B------:R-:W4:Y:S01]  /*5620*/  LDL R147, [R1+0x6c] ;  /* 0x00006c0001937983 */ /* 0x000f220000100800 */
[----:B0-----:R-:W-:-:S03]  /*5630*/  MOV R148, R135 ;  /* 0x0000008700947202 */ /* 0x001fc60000000f00 */
[----:B------:R-:W4:Y:S01]  /*5640*/  LDL R140, [R1+0x50] ;  /* 0x00005000018c7983 */ /* 0x000f220000100800 */
[----:B------:R-:W-:-:S03]  /*5650*/  IMAD.MOV.U32 R149, RZ, RZ, R134 ;  /* 0x000000ffff957224 */ /* 0x000fc600078e0086 */
[----:B------:R-:W4:Y:S01]  /*5660*/  LDL R141, [R1+0x54] ;  /* 0x00005400018d7983 */ /* 0x000f220000100800 */
[----:B--2---:R-:W-:-:S03]  /*5670*/  IMAD.MOV.U32 R150, RZ, RZ, R133 ;  /* 0x000000ffff967224 */ /* 0x004fc600078e0085 */
[----:B------:R-:W2:Y:S01]  /*5680*/  LDL R142, [R1+0x58] ;  /* 0x00005800018e7983 */ /* 0x000ea20000100800 */
[----:B------:R-:W-:-:S03]  /*5690*/  MOV R151, R132 ;  /* 0x0000008400977202 */ /* 0x000fc60000000f00 */
[----:B------:R-:W2:Y:S01]  /*56a0*/  LDL R143, [R1+0x5c] ;  /* 0x00005c00018f7983 */ /* 0x000ea20000100800 */
[----:B---3--:R-:W-:Y:S01]  /*56b0*/  MOV R154, R129 ;  /* 0x00000081009a7202 */ /* 0x008fe20000000f00 */
[----:B----4-:R-:W-:Y:S02]  /*56c0*/  IMAD.MOV.U32 R155, RZ, RZ, R128 ;  /* 0x000000ffff9b7224 */ /* 0x010fe400078e0080 */
        /* <DEDUP_REMOVED lines=12> */
[----:B------:R-:W-:Y:S01]  /*5790*/  MOV R158, R145 ;  /* 0x00000091009e7202 */ /* 0x000fe20000000f00 */
[----:B------:R-:W-:Y:S01]  /*57a0*/  @P1 IMAD.WIDE.U32 R68, R0, 0x20, R68 ;  /* 0x0000002000441825 */ /* 0x000fe200078e0044 */
[----:B------:R-:W-:Y:S01]  /*57b0*/  ISETP.GE.U32.AND P3, PT, R192, 0x280, PT ;  /* 0x00000280c000780c */ /* 0x000fe20003f66070 */
[----:B------:R-:W5:Y:S02]  /*57c0*/  @P0 LD.E.128 R56, desc[UR10][R10.64] ;  /* 0x0000000a0a380980 */ /* 0x000f64000c101d00 */
[C---:B------:R-:W-:Y:S02]  /*57d0*/  @P1 IMAD.WIDE.U32 R70, R0.reuse, 0x20, R70 ;  /* 0x0000002000461825 */ /* 0x040fe400078e0046 */
[----:B------:R-:W4:Y:S02]  /*57e0*/  @P1 LDG.E.128 R160, desc[UR10][R68.64] ;  /* 0x0000000a44a01981 */ /* 0x000f24000c1e1d00 */
[C---:B------:R-:W-:Y:S01]  /*57f0*/  @P1 IMAD.WIDE.U32 R72, R0.reuse, 0x20, R72 ;  /* 0x0000002000481825 */ /* 0x040fe200078e0048 */
[----:B------:R-:W-:Y:S01]  /*5800*/  MOV R145, R12 ;  /* 0x0000000c00917202 */ /* 0x000fe20000000f00 */
[----:B------:R0:W5:Y:S02]  /*5810*/  @P0 LD.E.128 R52, desc[UR10][R10.64+0x10] ;  /* 0x0000100a0a340980 */ /* 0x000164000c101d00 */
[----:B------:R-:W-:Y:S01]  /*5820*/  @P1 VIADD R0, R0, 0x80 ;  /* 0x0000008000001836 */ /* 0x000fe20000000000 */
[----:B------:R-:W-:Y:S01]  /*5830*/  ISETP.GE.U32.AND P0, PT, R192, 0x300, PT ;  /* 0x00000300c000780c */ /* 0x000fe20003f06070 */
[----:B------:R-:W-:Y:S01]  /*5840*/  IMAD.MOV.U32 R144, RZ, RZ, R15 ;  /* 0x000000ffff907224 */ /* 0x000fe200078e000f */
[----:B------:R2:W4:Y:S01]  /*5850*/  @P1 LDG.E.128 R156, desc[UR10][R68.64+0x10] ;  /* 0x0000100a449c1981 */ /* 0x000522000c1e1d00 */
[C---:B------:R-:W-:Y:S01]  /*5860*/  @P2 IMAD.WIDE.U32 R2, R0.reuse, 0x20, R2 ;  /* 0x0000002000022825 */ /* 0x040fe200078e0002 */
[----:B------:R-:W1:Y:S02]  /*5870*/  @P3 LDC.64 R8, c[0x0][0x438] ;  /* 0x00010e00ff083b82 */ /* 0x000e640000000a00 */
[----:B------:R-:W4:Y:S01]  /*5880*/  @P1 LDG.E.128 R148, desc[UR10][R72.64+0x10] ;  /* 0x0000100a48941981 */ /* 0x000f22000c1e1d00 */
[----:B------:R-:W-:-:S03]  /*5890*/  @P2 IMAD.WIDE.U32 R4, R0, 0x20, R4 ;  /* 0x0000002000042825 */ /* 0x000fc600078e0004 */
[----:B------:R2:W4:Y:S01]  /*58a0*/  @P1 LDG.E.128 R152, desc[UR10][R72.64] ;  /* 0x0000000a48981981 */ /* 0x000522000c1e1d00 */
[C---:B------:R-:W-:Y:S01]  /*58b0*/  @P2 IMAD.WIDE.U32 R74, R0.reuse, 0x20, R74 ;  /* 0x00000020004a2825 */ /* 0x040fe200078e004a */
[----:B0-----:R-:W0:Y:S02]  /*58c0*/  LDC.64 R10, c[0x0][0x3d0] ;  /* 0x0000f400ff0a7b82 */ /* 0x001e240000000a00 */
[----:B------:R-:W5:Y:S01]  /*58d0*/  @P2 LD.E.128 R40, desc[UR10][R4.64] ;  /* 0x0000000a04282980 */ /* 0x000f62000c101d00 */
[----:B------:R-:W-:-:S03]  /*58e0*/  @P2 VIADD R0, R0, 0x80 ;  /* 0x0000008000002836 */ /* 0x000fc60000000000 */
[----:B------:R-:W4:Y:S01]  /*58f0*/  @P2 LDG.E.128 R136, desc[UR10][R74.64] ;  /* 0x0000000a4a882981 */ /* 0x000f22000c1e1d00 */
[C---:B-1----:R-:W-:Y:S01]  /*5900*/  @P3 IMAD.WIDE.U32 R6, R0.reuse, 0x20, R6 ;  /* 0x0000002000063825 */ /* 0x042fe200078e0006 */
[----:B------:R-:W1:Y:S02]  /*5910*/  @P0 LDC.64 R16, c[0x0][0x438] ;  /* 0x00010e00ff100b82 */ /* 0x000e640000000a00 */
[----:B------:R-:W5:Y:S01]  /*5920*/  @P2 LD.E.128 R36, desc[UR10][R4.64+0x10] ;  /* 0x0000100a04242980 */ /* 0x000f62000c101d00 */
[----:B------:R-:W-:-:S03]  /*5930*/  @P3 IMAD.WIDE.U32 R76, R0, 0x20, R76 ;  /* 0x00000020004c3825 */ /* 0x000fc600078e004c */
[----:B------:R-:W4:Y:S04]  /*5940*/  @P3 LDG.E.128 R124, desc[UR10][R6.64+0x10] ;  /* 0x0000100a067c3981 */ /* 0x000f28000c1e1d00 */
[----:B------:R-:W4:Y:S01]  /*5950*/  @P3 LDG.E.128 R120, desc[UR10][R76.64] ;  /* 0x0000000a4c783981 */ /* 0x000f22000c1e1d00 */
[C---:B------:R-:W-:Y:S01]  /*5960*/  @P3 IMAD.WIDE.U32 R8, R0.reuse, 0x20, R8 ;  /* 0x0000002000083825 */ /* 0x040fe200078e0008 */
[----:B------:R-:W-:Y:S02]  /*5970*/  @P3 IADD3 R0, PT, PT, R0, 0x80, RZ ;  /* 0x0000008000003810 */ /* 0x000fe40007ffe0ff */
[----:B------:R-:W5:Y:S03]  /*5980*/  @P1 LD.E.128 R48, desc[UR10][R70.64] ;  /* 0x0000000a46301980 */ /* 0x000f66000c101d00 */
[C---:B0-----:R-:W-:Y:S01]  /*5990*/  @P0 IMAD.WIDE.U32 R10, R0.reuse, 0x20, R10 ;  /* 0x00000020000a0825 */ /* 0x041fe200078e000a */
[----:B------:R-:W5:Y:S04]  /*59a0*/  @P3 LD.E.128 R32, desc[UR10][R8.64] ;  /* 0x0000000a08203980 */ /* 0x000f68000c101d00 */
[----:B------:R-:W5:Y:S01]  /*59b0*/  @P3 LD.E.128 R28, desc[UR10][R8.64+0x10] ;  /* 0x0000100a081c3980 */ /* 0x000f62000c101d00 */
[----:B-1----:R-:W-:-:S03]  /*59c0*/  @P0 IMAD.WIDE.U32 R16, R0, 0x20, R16 ;  /* 0x0000002000100825 */ /* 0x002fc600078e0010 */
[----:B------:R-:W5:Y:S04]  /*59d0*/  @P0 LDG.E.128 R240, desc[UR10][R10.64] ;  /* 0x0000000a0af00981 */ /* 0x000f68000c1e1d00 */
[----:B------:R-:W5:Y:S04]  /*59e0*/  @P0 LDG.E.128 R236, desc[UR10][R10.64+0x10] ;  /* 0x0000100a0aec0981 */ /* 0x000f68000c1e1d00 */
[----:B------:R-:W5:Y:S04]  /*59f0*/  @P0 LD.E.128 R24, desc[UR10][R16.64] ;  /* 0x0000000a10180980 */ /* 0x000f68000c101d00 */
        /* <DEDUP_REMOVED lines=43> */
[----:B------:R-:W-:Y:S01]  /*5cb0*/  @P0 VIADD R0, R0, 0x80 ;  /* 0x0000008000000836 */ /* 0x000fe20000000000 */
        /* <DEDUP_REMOVED lines=54> */
[----:B-1----:R-:W-:-:S07]  /*6020*/  CS2R R112, SRZ ;  /* 0x0000000000707805 */ /* 0x002fce000001ff00 */
.L_x_21647:
[----:B------:R-:W-:Y:S05]  /*6030*/  BSYNC.RECONVERGENT B0 ;  /* 0x0000000000007941 */ /* 0x000fea0003800200 */
.L_x_21644:
[----:B------:R-:W1:Y:S08]  /*6040*/  S2UR UR4, SR_CTAID.X ;  /* 0x00000000000479c3 */ /* 0x000e700000002500 */
[----:B------:R-:W1:Y:S02]  /*6050*/  LDC R0, c[0x0][0x384] ;  /* 0x0000e100ff007b82 */ /* 0x000e640000000800 */
[----:B-1----:R-:W-:-:S13]  /*6060*/  ISETP.LE.AND P0, PT, R0, UR4, PT ;  /* 0x0000000400007c0c */ /* 0x002fda000bf03270 */
[----:B------:R-:W-:Y:S05]  /*6070*/  @P0 EXIT ;  /* 0x000000000000094d */ /* 0x000fea0003800000 */
[----:B------:R-:W1:Y:S01]  /*6080*/  LDC R0, c[0x0][0x360] ;  /* 0x0000d800ff007b82 */ /* 0x000e620000000800 */
[C---:B0---4-:R-:W-:Y:S01]  /*6090*/  IMAD.HI.U32 R2, R19.reuse, -0x2daee0ad, RZ ;  /* 0xd2511f5313027827 */ /* 0x051fe200078e00ff */
[----:B------:R-:W-:Y:S01]  /*60a0*/  UIADD3 UR6, UPT, UPT, UR8, -0x61c88647, URZ ;  /* 0x9e3779b908067890 */ /* 0x000fe2000fffe0ff */
[----:B------:R-:W-:Y:S01]  /*60b0*/  LOP3.LUT R14, R14, 0x3, RZ, 0xc0, !PT ;  /* 0x000000030e0e7812 */ /* 0x000fe200078ec0ff */
[----:B------:R-:W-:Y:S01]  /*60c0*/  UIADD3 UR7, UPT, UPT, UR9, -0x4498517b, URZ ;  /* 0xbb67ae8509077890 */ /* 0x000fe2000fffe0ff */
[----:B------:R-:W-:Y:S01]  /*60d0*/  IMAD R6, R19, -0x2daee0ad, RZ ;  /* 0xd2511f5313067824 */ /* 0x000fe200078e02ff */
[----:B------:R-:W-:Y:S01]  /*60e0*/  LOP3.LUT R2, R2, UR9, RZ, 0x3c, !PT ;  /* 0x0000000902027c12 */ /* 0x000fe2000f8e3cff */
[----:B------:R-:W-:Y:S01]  /*60f0*/  UIADD3 UR12, UPT, UPT, UR8, -0xe443238, URZ ;  /* 0xf1bbcdc8080c7890 */ /* 0x000fe2000fffe0ff */
[----:B------:R-:W-:Y:S01]  /*6100*/  IMAD.MOV.U32 R10, RZ, RZ, RZ ;  /* 0x000000ffff0a7224 */ /* 0x000fe200078e00ff */
[----:B------:R-:W-:Y:S02]  /*6110*/  UIADD3 UR13, UPT, UPT, UR9, -0x24c28bd8, URZ ;  /* 0xdb3d7428090d7890 */ /* 0x000fe4000fffe0ff */
[----:B------:R-:W-:Y:S01]  /*6120*/  IMAD.HI.U32 R3, R2, -0x326172a9, RZ ;  /* 0xcd9e8d5702037827 */ /* 0x000fe200078e00ff */
[----:B------:R-:W-:-:S02]  /*6130*/  UIADD3 UR14, UPT, UPT, UR8, -0x700cb87f, URZ ;  /* 0x8ff34781080e7890 */ /* 0x000fc4000fffe0ff */
[----:B------:R-:W-:Y:S01]  /*6140*/  UIADD3 UR22, UPT, UPT, UR9, -0x695add53, URZ ;  /* 0x96a522ad09167890 */ /* 0x000fe2000fffe0ff */
[----:B------:R-:W-:Y:S01]  /*6150*/  IMAD R7, R2, -0x326172a9, RZ ;  /* 0xcd9e8d5702077824 */ /* 0x000fe200078e02ff */
[----:B------:R-:W0:Y:S01]  /*6160*/  LDCU UR18, c[0x0][0x388] ;  /* 0x00007100ff1277ac */ /* 0x000e220008000800 */
[----:B------:R-:W2:Y:S01]  /*6170*/  LDCU.U8 UR19, c[0x0][0x410] ;  /* 0x00008200ff1377ac */ /* 0x000ea20008000000 */
[----:B-1----:R-:W-:Y:S01]  /*6180*/  IMAD R17, R0, UR4, R251 ;  /* 0x0000000400117c24 */ /* 0x002fe2000f8e02fb */
[----:B------:R-:W1:Y:S03]  /*6190*/  LDCU UR20, c[0x0][0x400] ;  /* 0x00008000ff1477ac */ /* 0x000e660008000800 */
[C---:B------:R-:W-:Y:S01]  /*61a0*/  IMAD.HI.U32 R0, R17.reuse, -0x326172a9, RZ ;  /* 0xcd9e8d5711007827 */ /* 0x040fe200078e00ff */
[----:B------:R-:W3:Y:S03]  /*61b0*/  LDCU.64 UR16, c[0x0][0x380] ;  /* 0x00007000ff1077ac */ /* 0x000ee60008000a00 */
        /* <DEDUP_REMOVED lines=59> */
[----:B------:R-:W4:Y:S02]  /*6570*/  LDCU UR7, c[0x0][0x408] ;  /* 0x00008100ff0777ac */ /* 0x000f240008000800 */
[----:B------:R-:W-:Y:S01]  /*6580*/  IMAD.HI.U32 R11, R3, -0x326172a9, RZ ;  /* 0xcd9e8d57030b7827 */ /* 0x000fe200078e00ff */
[----:B------:R-:W-:Y:S01]  /*6590*/  LOP3.LUT R12, R7, UR13, R12, 0x96, !PT ;  /* 0x0000000d070c7c12 */ /* 0x000fe2000f8e960c */
[----:B------:R-:W-:-:S02]  /*65a0*/  ULOP3.LUT UR6, UR6, 0xffffff00, URZ, 0xc0, !UPT ;  /* 0xffffff0006067892 */ /* 0x000fc4000f8ec0ff */
[----:B------:R-:W-:Y:S01]  /*65b0*/  IMAD R3, R3, -0x326172a9, RZ ;  /* 0xcd9e8d5703037824 */ /* 0x000fe200078e02ff */
[----:B------:R-:W-:Y:S01]  /*65c0*/  LOP3.LUT R11, R2, UR12, R11, 0x96, !PT ;  /* 0x0000000c020b7c12 */ /* 0x000fe2000f8e960b */
[C---:B------:R-:W-:Y:S01]  /*65d0*/  IMAD.HI.U32 R16, R12.reuse, -0x326172a9, RZ ;  /* 0xcd9e8d570c107827 */ /* 0x040fe200078e00ff */
[----:B------:R-:W-:Y:S01]  /*65e0*/  LOP3.LUT R2, R251, 0x60, RZ, 0xc0, !PT ;  /* 0x00000060fb027812 */ /* 0x000fe200078ec0ff */
[----:B------:R-:W0:Y:S02]  /*65f0*/  LDCU.64 UR12, c[0x0][0x398] ;  /* 0x00007300ff0c77ac */ /* 0x000e240008000a00 */
[----:B------:R-:W-:Y:S01]  /*6600*/  IMAD.HI.U32 R15, R11, -0x2daee0ad, RZ ;  /* 0xd2511f530b0f7827 */ /* 0x000fe200078e00ff */
[----:B------:R-:W-:Y:S01]  /*6610*/  LOP3.LUT R16, R3, UR14, R16, 0x96, !PT ;  /* 0x0000000e03107c12 */ /* 0x000fe2000f8e9610 */
[----:B------:R-:W0:Y:S02]  /*6620*/  LDCU.64 UR14, c[0x0][0x3a0] ;  /* 0x00007400ff0e77ac */ /* 0x000e240008000a00 */
[----:B------:R-:W-:Y:S01]  /*6630*/  IMAD.MOV R4, RZ, RZ, -R2 ;  /* 0x000000ffff047224 */ /* 0x000fe200078e0a02 */
[----:B------:R-:W-:Y:S01]  /*6640*/  SHF.L.U32 R2, R251, 0x5, RZ ;  /* 0x00000005fb027819 */ /* 0x000fe200000006ff */
[----:B------:R-:W-:-:S02]  /*6650*/  IMAD R12, R12, -0x326172a9, RZ ;  /* 0xcd9e8d570c0c7824 */ /* 0x000fc400078e02ff */
[----:B------:R-:W-:Y:S01]  /*6660*/  IMAD R11, R11, -0x2daee0ad, RZ ;  /* 0xd2511f530b0b7824 */ /* 0x000fe200078e02ff */
[----:B------:R-:W-:Y:S02]  /*6670*/  LOP3.LUT R3, R2, 0x3e0, RZ, 0xc0, !PT ;  /* 0x000003e002037812 */ /* 0x000fe400078ec0ff */
[----:B------:R-:W-:Y:S01]  /*6680*/  VIADDMNMX R2, R4, UR21, RZ, !PT ;  /* 0x0000001504027c46 */ /* 0x000fe2000f8001ff */
[----:B------:R-:W-:Y:S02]  /*6690*/  IMAD R4, R0, -0x2daee0ad, RZ ;  /* 0xd2511f5300047824 */ /* 0x000fe400078e02ff */
[----:B------:R-:W-:Y:S01]  /*66a0*/  IMAD.MOV R3, RZ, RZ, -R3 ;  /* 0x000000ffff037224 */ /* 0x000fe200078e0a03 */
[----:B------:R-:W-:Y:S02]  /*66b0*/  VIMNMX R2, PT, PT, R2, 0x20, PT ;  /* 0x0000002002027848 */ /* 0x000fe40003fe0100 */
[----:B------:R-:W-:Y:S02]  /*66c0*/  LOP3.LUT R15, R4, UR22, R15, 0x96, !PT ;  /* 0x00000016040f7c12 */ /* 0x000fe4000f8e960f */
[----:B------:R-:W-:-:S02]  /*66d0*/  LEA R2, R2, UR6, 0x3 ;  /* 0x0000000602027c11 */ /* 0x000fc4000f8e18ff */
[----:B------:R-:W-:Y:S02]  /*66e0*/  VIADDMNMX R0, R3, UR21, RZ, !PT ;  /* 0x0000001503007c46 */ /* 0x000fe4000f8001ff */
[----:B------:R-:W-:Y:S02]  /*66f0*/  I2FP.F32.U32 R2, R2 ;  /* 0x0000000200027245 */ /* 0x000fe40000201000 */
[----:B------:R-:W-:-:S04]  /*6700*/  VIMNMX R0, PT, PT, R0, 0x20, PT ;  /* 0x0000002000007848 */ /* 0x000fc80003fe0100 */
[----:B------:R-:W2:Y:S01]  /*6710*/  MUFU.RCP R2, R2 ;  /* 0x0000000200027308 */ /* 0x000ea20000001000 */
[----:B------:R-:W-:Y:S01]  /*6720*/  LEA R252, R0, UR6, 0x3 ;  /* 0x0000000600fc7c11 */ /* 0x000fe2000f8e18ff */
[----:B01234-:R2:W-:Y:S06]  /*6730*/  STL [R1+0x130], R2 ;  /* 0x0001300201007387 */ /* 0x01f5ec0000100800 */
.L_x_22541:
[----:B------:R-:W-:Y:S01]  /*6740*/  UIMAD UR5, UR4, UR18, URZ ;  /* 0x00000012040572a4 */ /* 0x000fe2000f8e02ff */
[----:B------:R-:W-:Y:S01]  /*6750*/  LOP3.LUT P0, RZ, R18, 0x200, RZ, 0xc0, !PT ;  /* 0x0000020012ff7812 */ /* 0x000fe2000780c0ff */
[----:B------:R-:W-:Y:S02]  /*6760*/  BSSY.RECONVERGENT B0, `(.L_x_21649) ;  /* 0x0000981000007945 */ /* 0x000fe40003800200 */
[----:B------:R-:W-:-:S04]  /*6770*/  USHF.R.S32.HI UR6, URZ, 0x1f, UR5 ;  /* 0x0000001fff067899 */ /* 0x000fc80008011405 */
[----:B------:R-:W-:-:S06]  /*6780*/  ULEA.HI UR6, UR6, UR5, URZ, 0x3 ;  /* 0x0000000506067291 */ /* 0x000fcc000f8f18ff */
[----:B------:R-:W-:-:S04]  /*6790*/  MOV R9, UR6 ;  /* 0x0000000600097c02 */ /* 0x000fc80008000f00 */
        /* <DEDUP_REMOVED lines=36> */
.L_x_21654:
        /* <DEDUP_REMOVED lines=12> */
.L_x_21656:
[----:B------:R-:W-:Y:S05]  /*6aa0*/  BSYNC.RECONVERGENT B2 ;  /* 0x0000000000027941 */ /* 0x000fea0003800200 */
.L_x_21655:
        /* <DEDUP_REMOVED lines=62> */
.L_x_21653:
[----:B------:R-:W-:Y:S05]  /*6e90*/  BSYNC.RECONVERGENT B1 ;  /* 0x0000000000017941 */ /* 0x000fea0003800200 */
.L_x_21652:
        /* <DEDUP_REMOVED lines=8> */
[----:B------:R-:W-:-:S03]  /*6f20*/  MOV R134, R12 ;  /* 0x0000000c00867202 */ /* 0x000fc60000000f00 */
[----:B0-----:R-:W-:Y:S01]  /*6f30*/  FSETP.LE.FTZ.AND P3, PT, R11, R193, PT ;  /* 0x000000c10b00720b */ /* 0x001fe20003f73000 */
        /* <DEDUP_REMOVED lines=11> */
.L_x_21659:
        /* <DEDUP_REMOVED lines=12> */
.L_x_21661:
[----:B------:R-:W-:Y:S05]  /*70b0*/  BSYNC.RECONVERGENT B2 ;  /* 0x0000000000027941 */ /* 0x000fea0003800200 */
.L_x_21660:
        /* <DEDUP_REMOVED lines=62> */
.L_x_21658:
[----:B------:R-:W-:Y:S05]  /*74a0*/  BSYNC.RECONVERGENT B1 ;  /* 0x0000000000017941 */ /* 0x000fea0003800200 */
.L_x_21657:
[----:B------:R-:W-:Y:S01]  /*74b0*/  I2FP.F32.U32 R132, R134 ;  /* 0x0000008600847245 */ /* 0x000fe20000201000 */
[----:B------:R-:W-:Y:S01]  /*74c0*/  BSSY.RECONVERGENT B1, `(.L_x_21662) ;  /* 0x000005d000017945 */ /* 0x000fe20003800200 */
[----:B------:R-:W-:Y:S01]  /*74d0*/  ISETP.NE.AND P2, PT, R14, 0x1, PT ;  /* 0x000000010e00780c */ /* 0x000fe20003f45270 */
[----:B------:R-:W-:Y:S01]  /*74e0*/  IMAD.MOV.U32 R134, RZ, RZ, 0x2 ;  /* 0x00000002ff867424 */ /* 0x000fe200078e00ff */
[----:B------:R-:W-:Y:S01]  /*74f0*/  LOP3.LUT R18, R18, 0xfffffff7, RZ, 0xc0, !PT ;  /* 0xfffffff712127812 */ /* 0x000fe200078ec0ff */
[----:B------:R-:W-:Y:S01]  /*7500*/  FFMA.FTZ R132, R132, R232, 1.1641532182693481445e-10 ;  /* 0x2f00000084847423 */ /* 0x000fe200000100e8 */
[----:B------:R-:W-:-:S04]  /*7510*/  IMAD.MOV.U32 R133, RZ, RZ, R12 ;  /* 0x000000ffff857224 */ /* 0x000fc800078e000c */
[----:B------:R-:W-:Y:S01]  /*7520*/  FSETP.LE.FTZ.AND P3, PT, R132, R193, PT ;  /* 0x000000c18400720b */ /* 0x000fe20003f73000 */
[----:B------:R-:W-:-:S12]  /*7530*/  HADD2.F32 R132, -RZ, R136.H1_H1 ;  /* 0x30000088ff847230 */ /* 0x000fd80000004100 */
        /* <DEDUP_REMOVED lines=10> */
.L_x_21664:
        /* <DEDUP_REMOVED lines=12> */
.L_x_21666:
[----:B------:R-:W-:Y:S05]  /*76a0*/  BSYNC.RECONVERGENT B2 ;  /* 0x0000000000027941 */ /* 0x000fea0003800200 */
.L_x_21665:
        /* <DEDUP_REMOVED lines=62> */
.L_x_21663:
[----:B------:R-:W-:Y:S05]  /*7a90*/  BSYNC.RECONVERGENT B1 ;  /* 0x0000000000017941 */ /* 0x000fea0003800200 */
.L_x_21662:
[----:B------:R-:W-:Y:S01]  /*7aa0*/  I2FP.F32.U32 R14, R133 ;  /* 0x00000085000e7245 */ /* 0x000fe20000201000 */
[----:B------:R-:W-:Y:S01]  /*7ab0*/  BSSY.RECONVERGENT B1, `(.L_x_21667) ;  /* 0x000005d000017945 */ /* 0x000fe20003800200 */
[----:B------:R-:W-:Y:S01]  /*7ac0*/  ISETP.NE.AND P2, PT, R134, 0x1, PT ;  /* 0x000000018600780c */ /* 0x000fe20003f45270 */
[----:B------:R-:W-:Y:S01]  /*7ad0*/  HADD2.F32 R133, -RZ, R137.H0_H0 ;  /* 0x20000089ff857230 */ /* 0x000fe20000004100 */
[----:B------:R-:W-:Y:S01]  /*7ae0*/  LOP3.LUT R18, R18, 0xfffffffb, RZ, 0xc0, !PT ;  /* 0xfffffffb12127812 */ /* 0x000fe200078ec0ff */
[----:B------:R-:W-:Y:S01]  /*7af0*/  FFMA.FTZ R14, R14, R232, 1.1641532182693481445e-10 ;  /* 0x2f0000000e0e7423 */ /* 0x000fe200000100e8 */
[----:B------:R-:W-:-:S04]  /*7b00*/  IMAD.MOV.U32 R136, RZ, RZ, R12 ;  /* 0x000000ffff887224 */ /* 0x000fc800078e000c */
        /* <DEDUP_REMOVED lines=12> */
.L_x_21669:
        /* <DEDUP_REMOVED lines=12> */
.L_x_21671:
[----:B------:R-:W-:Y:S05]  /*7c90*/  BSYNC.RECONVERGENT B2 ;  /* 0x0000000000027941 */ /* 0x000fea0003800200 */
.L_x_21670:
        /* <DEDUP_REMOVED lines=62> */
.L_x_21668:
[----:B------:R-:W-:Y:S05]  /*8080*/  BSYNC.RECONVERGENT B1 ;  /* 0x0000000000017941 */ /* 0x000fea0003800200 */
.L_x_21667:
[----:B------:R-:W-:Y:S01]  /*8090*/  I2FP.F32.U32 R134, R136 ;  /* 0x0000008800867245 */ /* 0x000fe20000201000 */
[----:B------:R-:W-:Y:S01]  /*80a0*/  BSSY.RECONVERGENT B1, `(.L_x_21672) ;  /* 0x000005d000017945 */ /* 0x000fe20003800200 */
[----:B------:R-:W-:Y:S01]  /*80b0*/  LOP3.LUT R18, R18, 0xfffffffd, RZ, 0xc0, !PT ;  /* 0xfffffffd12127812 */ /* 0x000fe200078ec0ff */
[----:B------:R-:W-:Y:S01]  /*80c0*/  IMAD.MOV.U32 R136, RZ, RZ, 0x2 ;  /* 0x00000002ff887424 */ /* 0x000fe200078e00ff */
[----:B------:R-:W-:Y:S01]  /*80d0*/  MOV R135, R12 ;  /* 0x0000000c00877202 */ /* 0x000fe20000000f00 */
[----:B------:R-:W-:-:S05]  /*80e0*/  FFMA.FTZ R134, R134, R232, 1.1641532182693481445e-10 ;  /* 0x2f00000086867423 */ /* 0x000fca00000100e8 */
[----:B------:R-:W-:Y:S01]  /*80f0*/  FSETP.LE.FTZ.AND P2, PT, R134, R193, PT ;  /* 0x000000c18600720b */ /* 0x000fe20003f53000 */
[----:B------:R-:W-:-:S12]  /*8100*/  HADD2.F32 R134, -RZ, R137.H1_H1 ;  /* 0x30000089ff867230 */ /* 0x000fd80000004100 */
        /* <DEDUP_REMOVED lines=11> */
.L_x_21674:
        /* <DEDUP_REMOVED lines=12> */
.L_x_21676:
[----:B------:R-:W-:Y:S05]  /*8280*/  BSYNC.RECONVERGENT B2 ;  /* 0x0000000000027941 */ /* 0x000fea0003800200 */
.L_x_21675:
        /* <DEDUP_REMOVED lines=62> */
.L_x_21673:
[----:B------:R-:W-:Y:S05]  /*8670*/  BSYNC.RECONVERGENT B1 ;  /* 0x0000000000017941 */ /* 0x000fea0003800200 */
.L_x_21672:
[----:B------:R-:W-:Y:S01]  /*8680*/  ISETP.NE.AND P3, PT, R136, 0x1, PT ;  /* 0x000000018800780c */ /* 0x000fe20003f65270 */
[----:B------:R-:W-:Y:S01]  /*8690*/  BSSY.RECONVERGENT B1, `(.L_x_21677) ;  /* 0x000005b000017945 */ /* 0x000fe20003800200 */
[----:B------:R-:W-:Y:S01]  /*86a0*/  I2FP.F32.U32 R14, R135 ;  /* 0x00000087000e7245 */ /* 0x000fe20000201000 */
[----:B------:R-:W-:Y:S02]  /*86b0*/  HADD2.F32 R135, -RZ, R138.H0_H0 ;  /* 0x2000008aff877230 */ /* 0x000fe40000004100 */
        /* <DEDUP_REMOVED lines=13> */
.L_x_21679:
        /* <DEDUP_REMOVED lines=12> */
.L_x_21681:
[----:B------:R-:W-:Y:S05]  /*8850*/  BSYNC.RECONVERGENT B2 ;  /* 0x0000000000027941 */ /* 0x000fea0003800200 */
.L_x_21680:
        /* <DEDUP_REMOVED lines=62> */
.L_x_21678:
[----:B------:R-:W-:Y:S05]  /*8c40*/  BSYNC.RECONVERGENT B1 ;  /* 0x0000000000017941 */ /* 0x000fea0003800200 */
.L_x_21677:
[----:B------:R-:W-:Y:S01]  /*8c50*/  ISETP.NE.AND P4, PT, R14, 0x1, PT ;  /* 0x000000010e00780c */ /* 0x000fe20003f85270 */
[----:B------:R-:W-:Y:S01]  /*8c60*/  BSSY.RECONVERGENT B1, `(.L_x_21682) ;  /* 0x000005b000017945 */ /* 0x000fe20003800200 */
[----:B------:R-:W-:Y:S01]  /*8c70*/  I2FP.F32.U32 R136, R189 ;  /* 0x000000bd00887245 */ /* 0x000fe20000201000 */
[----:B------:R-:W-:Y:S02]  /*8c80*/  HFMA2 R190, -RZ, RZ, 0, 1.1920928955078125e-07 ;  /* 0x00000002ffbe7431 */ /* 0x000fe400000001ff */
[----:B------:R-:W-:Y:S02]  /*8c90*/  HADD2.F32 R138, -RZ, R138.H1_H1 ;  /* 0x3000008aff8a7230 */ /* 0x000fe40000004100 */
        /* <DEDUP_REMOVED lines=12> */
.L_x_21684:
        /* <DEDUP_REMOVED lines=12> */
.L_x_21686:
[----:B------:R-:W-:Y:S05]  /*8e20*/  BSYNC.RECONVERGENT B2 ;  /* 0x0000000000027941 */ /* 0x000fea0003800200 */
.L_x_21685:
        /* <DEDUP_REMOVED lines=62> */
.L_x_21683:
[----:B------:R-:W-:Y:S05]  /*9210*/  BSYNC.RECONVERGENT B1 ;  /* 0x0000000000017941 */ /* 0x000fea0003800200 */
.L_x_21682:
[----:B------:R-:W-:Y:S01]  /*9220*/  ISETP.NE.AND P5, PT, R190, 0x1, PT ;  /* 0x00000001be00780c */ /* 0x000fe20003fa5270 */
[----:B------:R-:W-:Y:S01]  /*9230*/  BSSY.RECONVERGENT B1, `(.L_x_21687) ;  /* 0x000005b000017945 */ /* 0x000fe20003800200 */
[----:B------:R-:W-:Y:S01]  /*9240*/  I2FP.F32.U32 R14, R189 ;  /* 0x000000bd000e7245 */ /* 0x000fe20000201000 */
[----:B------:R-:W-:Y:S01]  /*9250*/  HADD2.F32 R136, -RZ, R139.H0_H0 ;  /* 0x2000008bff887230 */ /* 0x000fe20000004100 */
[----:B------:R-:W-:-:S03]  /*9260*/  MOV R137, R12 ;  /* 0x0000000c00897202 */ /* 0x000fc60000000f00 */
        /* <DEDUP_REMOVED lines=12> */
.L_x_21689:
        /* <DEDUP_REMOVED lines=12> */
.L_x_21691:
[----:B------:R-:W-:Y:S05]  /*93f0*/  BSYNC.RECONVERGENT B2 ;  /* 0x0000000000027941 */ /* 0x000fea0003800200 */
.L_x_21690:
        /* <DEDUP_REMOVED lines=62> */
.L_x_21688:
[----:B------:R-:W-:Y:S05]  /*97e0*/  BSYNC.RECONVERGENT B1 ;  /* 0x0000000000017941 */ /* 0x000fea0003800200 */
.L_x_21687:
        /* <DEDUP_REMOVED lines=11> */
[----:B------:R-:W-:Y:S01]  /*98a0*/  HADD2.F32 R137, -RZ, R139.H1_H1 ;  /* 0x3000008bff897230 */ /* 0x000fe20000004100 */
[----:B------:R-:W-:Y:S01]  /*98b0*/  @P1 LOP3.LUT R18, R18, 0x2000, RZ, 0xfc, !PT ;  /* 0x0000200012121812 */ /* 0x000fe200078efcff */
[----:B------:R-:W-:Y:S01]  /*98c0*/  FMUL.FTZ R139, R134, UR7 ;  /* 0x00000007868b7c20 */ /* 0x000fe20008410000 */
[----:B------:R-:W-:Y:S01]  /*98d0*/  FMUL.FTZ R134, R133, UR7 ;  /* 0x0000000785867c20 */ /* 0x000fe20008410000 */
[----:B------:R-:W-:Y:S01]  /*98e0*/  FMUL.FTZ R133, R11, UR7 ;  /* 0x000000070b857c20 */ /* 0x000fe20008410000 */
[C---:B------:R-:W-:Y:S01]  /*98f0*/  LOP3.LUT P1, RZ, R18.reuse, 0x8, RZ, 0xc0, !PT ;  /* 0x0000000812ff7812 */ /* 0x040fe2000782c0ff */
        /* <DEDUP_REMOVED lines=26> */
.L_x_21651:
        /* <DEDUP_REMOVED lines=16> */
.L_x_21695:
        /* <DEDUP_REMOVED lines=12> */
.L_x_21697:
[----:B------:R-:W-:Y:S05]  /*9c60*/  BSYNC.RECONVERGENT B2 ;  /* 0x0000000000027941 */ /* 0x000fea0003800200 */
.L_x_21696:
        /* <DEDUP_REMOVED lines=62> */
.L_x_21694:
[----:B------:R-:W-:Y:S05]  /*a050*/  BSYNC.RECONVERGENT B1 ;  /* 0x0000000000017941 */ /* 0x000fea0003800200 */
.L_x_21693:
        /* <DEDUP_REMOVED lines=23> */
.L_x_21700:
        /* <DEDUP_REMOVED lines=12> */
.L_x_21702:
[----:B------:R-:W-:Y:S05]  /*a290*/  BSYNC.RECONVERGENT B2 ;  /* 0x0000000000027941 */ /* 0x000fea0003800200 */
.L_x_21701:
        /* <DEDUP_REMOVED lines=62> */
.L_x_21699:
[----:B------:R-:W-:Y:S05]  /*a680*/  BSYNC.RECONVERGENT B1 ;  /* 0x0000000000017941 */ /* 0x000fea0003800200 */
.L_x_21698:
[----:B------:R-:W-:Y:S01]  /*a690*/  I2FP.F32.U32 R2, R5 ;  /* 0x0000000500027245 */ /* 0x000fe20000201000 */
[----:B------:R-:W-:Y:S01]  /*a6a0*/  BSSY.RECONVERGENT B1, `(.L_x_21703) ;  /* 0x0000062000017945 */ /* 0x000fe20003800200 */
[----:B------:R-:W-:Y:S01]  /*a6b0*/  ISETP.NE.AND P3, PT, R3, 0x1, PT ;  /* 0x000000010300780c */ /* 0x000fe20003f65270 */
[----:B------:R-:W-:Y:S01]  /*a6c0*/  IMAD.MOV.U32 R5, RZ, RZ, R12 ;  /* 0x000000ffff057224 */ /* 0x000fe200078e000c */
[----:B------:R-:W-:Y:S01]  /*a6d0*/  FSEL R0, R0, RZ, P4 ;  /* 0x000000ff00007208 */ /* 0x000fe20002000000 */
[----:B------:R-:W-:-:S05]  /*a6e0*/  FFMA.FTZ R2, R2, R193, 1.1641532182693481445e-10 ;  /* 0x2f00000002027423 */ /* 0x000fca00000100c1 */
[----:B------:R-:W-:Y:S01]  /*a6f0*/  FSETP.GTU.FTZ.AND P2, PT, R2, R189, PT ;  /* 0x000000bd0200720b */ /* 0x000fe20003f5c000 */
[----:B------:R-:W-:-:S05]  /*a700*/  HADD2.F32 R2, -RZ, R120.H0_H0 ;  /* 0x20000078ff027230 */ /* 0x000fca0000004100 */
[----:B------:R-:W-:-:S05]  /*a710*/  FMUL.FTZ R2, R2, R11 ;  /* 0x0000000b02027220 */ /* 0x000fca0000410000 */
[----:B------:R-:W-:-:S05]  /*a720*/  FSEL R2, R2, RZ, !P2 ;  /* 0x000000ff02027208 */ /* 0x000fca0005000000 */
[----:B------:R-:W-:Y:S01]  /*a730*/  FADD.FTZ R132, R2, R0 ;  /* 0x0000000002847221 */ /* 0x000fe20000010000 */
[----:B------:R-:W-:Y:S01]  /*a740*/  SEL R0, RZ, 0x1, P2 ;  /* 0x00000001ff007807 */ /* 0x000fe20001000000 */
[----:B------:R-:W-:Y:S02]  /*a750*/  HFMA2 R2, -RZ, RZ, 0, 1.1920928955078125e-07 ;  /* 0x00000002ff027431 */ /* 0x000fe400000001ff */
[----:B------:R-:W-:Y:S01]  /*a760*/  @P1 FADD.FTZ R132, R124, R132 ;  /* 0x000000847c841221 */ /* 0x000fe20000010000 */
[----:B------:R-:W-:Y:S01]  /*a770*/  PRMT R8, R0, 0x7610, R8 ;  /* 0x0000761000087816 */ /* 0x000fe20000000008 */
        /* <DEDUP_REMOVED lines=9> */
.L_x_21705:
        /* <DEDUP_REMOVED lines=12> */
.L_x_21707:
[----:B------:R-:W-:Y:S05]  /*a8d0*/  BSYNC.RECONVERGENT B2 ;  /* 0x0000000000027941 */ /* 0x000fea0003800200 */
.L_x_21706:
        /* <DEDUP_REMOVED lines=62> */
.L_x_21704:
[----:B------:R-:W-:Y:S05]  /*acc0*/  BSYNC.RECONVERGENT B1 ;  /* 0x0000000000017941 */ /* 0x000fea0003800200 */
.L_x_21703:
        /* <DEDUP_REMOVED lines=20> */
.L_x_21710:
        /* <DEDUP_REMOVED lines=12> */
.L_x_21712:
[----:B------:R-:W-:Y:S05]  /*aed0*/  BSYNC.RECONVERGENT B2 ;  /* 0x0000000000027941 */ /* 0x000fea0003800200 */
.L_x_21711:
        /* <DEDUP_REMOVED lines=62> */
.L_x_21709:
[----:B------:R-:W-:Y:S05]  /*b2c0*/  BSYNC.RECONVERGENT B1 ;  /* 0x0000000000017941 */ /* 0x000fea0003800200 */
.L_x_21708:
[----:B------:R-:W-:Y:S01]  /*b2d0*/  I2FP.F32.U32 R2, R5 ;  /* 0x0000000500027245 */ /* 0x000fe20000201000 */
[----:B------:R-:W-:Y:S01]  /*b2e0*/  BSSY.RECONVERGENT B1, `(.L_x_21713) ;  /* 0x0000062000017945 */ /* 0x000fe20003800200 */
[----:B------:R-:W-:Y:S02]  /*b2f0*/  ISETP.NE.AND P3, PT, R3, 0x1, PT ;  /* 0x000000010300780c */ /* 0x000fe40003f65270 */
[----:B------:R-:W-:Y:S01]  /*b300*/  FSEL R0, R0, RZ, P4 ;  /* 0x000000ff00007208 */ /* 0x000fe20002000000 */
[----:B------:R-:W-:-:S05]  /*b310*/  FFMA.FTZ R2, R2, R193, 1.1641532182693481445e-10 ;  /* 0x2f00000002027423 */ /* 0x000fca00000100c1 */
[----:B------:R-:W-:Y:S01]  /*b320*/  FSETP.GTU.FTZ.AND P2, PT, R2, R189, PT ;  /* 0x000000bd0200720b */ /* 0x000fe20003f5c000 */
[----:B------:R-:W-:-:S05]  /*b330*/  HADD2.F32 R2, -RZ, R120.H1_H1 ;  /* 0x30000078ff027230 */ /* 0x000fca0000004100 */
[----:B------:R-:W-:-:S05]  /*b340*/  FMUL.FTZ R2, R2, R11 ;  /* 0x0000000b02027220 */ /* 0x000fca0000410000 */
[----:B------:R-:W-:-:S05]  /*b350*/  FSEL R2, R2, RZ, !P2 ;  /* 0x000000ff02027208 */ /* 0x000fca0005000000 */
[----:B------:R-:W-:Y:S01]  /*b360*/  FADD.FTZ R133, R2, R0 ;  /* 0x0000000002857221 */ /* 0x000fe20000010000 */
[----:B------:R-:W-:Y:S01]  /*b370*/  SEL R0, RZ, 0x1, P2 ;  /* 0x00000001ff007807 */ /* 0x000fe20001000000 */
[----:B------:R-:W-:Y:S02]  /*b380*/  IMAD.MOV.U32 R2, RZ, RZ, 0x2 ;  /* 0x00000002ff027424 */ /* 0x000fe400078e00ff */
[----:B------:R-:W-:Y:S01]  /*b390*/  @P1 FADD.FTZ R133, R125, R133 ;  /* 0x000000857d851221 */ /* 0x000fe20000010000 */
[----:B------:R-:W-:Y:S01]  /*b3a0*/  PRMT R7, R0, 0x7610, R7 ;  /* 0x0000761000077816 */ /* 0x000fe20000000007 */
[----:B------:R-:W-:Y:S01]  /*b3b0*/  IMAD.MOV.U32 R0, RZ, RZ, R12 ;  /* 0x000000ffff007224 */ /* 0x000fe200078e000c */
        /* <DEDUP_REMOVED lines=9> */
.L_x_21715:
        /* <DEDUP_REMOVED lines=12> */
.L_x_21717:
[----:B------:R-:W-:Y:S05]  /*b510*/  BSYNC.RECONVERGENT B2 ;  /* 0x0000000000027941 */ /* 0x000fea0003800200 */
.L_x_21716:
        /* <DEDUP_REMOVED lines=62> */
.L_x_21714:
[----:B------:R-:W-:Y:S05]  /*b900*/  BSYNC.RECONVERGENT B1 ;  /* 0x0000000000017941 */ /* 0x000fea0003800200 */
.L_x_21713:
        /* <DEDUP_REMOVED lines=20> */
.L_x_21720:
        /* <DEDUP_REMOVED lines=12> */
.L_x_21722:
[----:B------:R-:W-:Y:S05]  /*bb10*/  BSYNC.RECONVERGENT B2 ;  /* 0x0000000000027941 */ /* 0x000fea0003800200 */
.L_x_21721:
        /* <DEDUP_REMOVED lines=62> */
.L_x_21719:
[----:B------:R-:W-:Y:S05]  /*bf00*/  BSYNC.RECONVERGENT B1 ;  /* 0x0000000000017941 */ /* 0x000fea0003800200 */
.L_x_21718:
[----:B------:R-:W-:Y:S01]  /*bf10*/  I2FP.F32.U32 R2, R5 ;  /* 0x0000000500027245 */ /* 0x000fe20000201000 */
[----:B------:R-:W-:Y:S01]  /*bf20*/  BSSY.RECONVERGENT B1, `(.L_x_21723) ;  /* 0x0000062000017945 */ /* 0x000fe20003800200 */
[----:B------:R-:W-:Y:S02]  /*bf30*/  FSEL R0, R0, RZ, P4 ;  /* 0x000000ff00007208 */ /* 0x000fe40002000000 */
[----:B------:R-:W-:Y:S01]  /*bf40*/  MOV R5, R12 ;  /* 0x0000000c00057202 */ /* 0x000fe20000000f00 */
[----:B------:R-:W-:-:S05]  /*bf50*/  FFMA.FTZ R2, R2, R193, 1.1641532182693481445e-10 ;  /* 0x2f00000002027423 */ /* 0x000fca00000100c1 */
[----:B------:R-:W-:Y:S01]  /*bf60*/  FSETP.GTU.FTZ.AND P2, PT, R2, R189, PT ;  /* 0x000000bd0200720b */ /* 0x000fe20003f5c000 */
[----:B------:R-:W-:-:S05]  /*bf70*/  HADD2.F32 R2, -RZ, R121.H0_H0 ;  /* 0x20000079ff027230 */ /* 0x000fca0000004100 */
        /* <DEDUP_REMOVED lines=17> */
.L_x_21725:
        /* <DEDUP_REMOVED lines=12> */
.L_x_21727:
[----:B------:R-:W-:Y:S05]  /*c150*/  BSYNC.RECONVERGENT B2 ;  /* 0x0000000000027941 */ /* 0x000fea0003800200 */
.L_x_21726:
        /* <DEDUP_REMOVED lines=62> */
.L_x_21724:
[----:B------:R-:W-:Y:S05]  /*c540*/  BSYNC.RECONVERGENT B1 ;  /* 0x0000000000017941 */ /* 0x000fea0003800200 */
.L_x_21723:
        /* <DEDUP_REMOVED lines=20> */
.L_x_21730:
        /* <DEDUP_REMOVED lines=12> */
.L_x_21732:
[----:B------:R-:W-:Y:S05]  /*c750*/  BSYNC.RECONVERGENT B2 ;  /* 0x0000000000027941 */ /* 0x000fea0003800200 */
.L_x_21731:
        /* <DEDUP_REMOVED lines=62> */
.L_x_21729:
[----:B------:R-:W-:Y:S05]  /*cb40*/  BSYNC.RECONVERGENT B1 ;  /* 0x0000000000017941 */ /* 0x000fea0003800200 */
.L_x_21728:
[----:B------:R-:W-:Y:S01]  /*cb50*/  I2FP.F32.U32 R2, R5 ;  /* 0x0000000500027245 */ /* 0x000fe20000201000 */
[----:B------:R-:W-:Y:S01]  /*cb60*/  BSSY.RECONVERGENT B1, `(.L_x_21733) ;  /* 0x0000062000017945 */ /* 0x000fe20003800200 */
[----:B------:R-:W-:Y:S01]  /*cb70*/  FSEL R0, R0, RZ, P4 ;  /* 0x000000ff00007208 */ /* 0x000fe20002000000 */
[----:B------:R-:W-:Y:S02]  /*cb80*/  IMAD.MOV.U32 R4, RZ, RZ, R12 ;  /* 0x000000ffff047224 */ /* 0x000fe400078e000c */
[----:B------:R-:W-:-:S05]  /*cb90*/  FFMA.FTZ R2, R2, R193, 1.1641532182693481445e-10 ;  /* 0x2f00000002027423 */ /* 0x000fca00000100c1 */
[----:B------:R-:W-:Y:S01]  /*cba0*/  FSETP.GTU.FTZ.AND P2, PT, R2, R189, PT ;  /* 0x000000bd0200720b */ /* 0x000fe20003f5c000 */
[----:B------:R-:W-:-:S05]  /*cbb0*/  HADD2.F32 R2, -RZ, R121.H1_H1 ;  /* 0x30000079ff027230 */ /* 0x000fca0000004100 */
        /* <DEDUP_REMOVED lines=17> */
.L_x_21735:
        /* <DEDUP_REMOVED lines=12> */
.L_x_21737:
[----:B------:R-:W-:Y:S05]  /*cd90*/  BSYNC.RECONVERGENT B2 ;  /* 0x0000000000027941 */ /* 0x000fea0003800200 */
.L_x_21736:
        /* <DEDUP_REMOVED lines=62> */
.L_x_21734:
[----:B------:R-:W-:Y:S05]  /*d180*/  BSYNC.RECONVERGENT B1 ;  /* 0x0000000000017941 */ /* 0x000fea0003800200 */
.L_x_21733:
[----:B------:R-:W-:Y:S01]  /*d190*/  I2FP.F32.U32 R0, R4 ;  /* 0x0000000400007245 */ /* 0x000fe20000201000 */
[----:B------:R-:W-:Y:S01]  /*d1a0*/  BSSY.RECONVERGENT B1, `(.L_x_21738) ;  /* 0x000005c000017945 */ /* 0x000fe20003800200 */
[----:B------:R-:W-:Y:S01]  /*d1b0*/  ISETP.NE.AND P3, PT, R2, 0x1, PT ;  /* 0x000000010200780c */ /* 0x000fe20003f65270 */
[----:B------:R-:W-:Y:S01]  /*d1c0*/  IMAD.MOV.U32 R3, RZ, RZ, 0x2 ;  /* 0x00000002ff037424 */ /* 0x000fe200078e00ff */
[----:B------:R-:W-:Y:S01]  /*d1d0*/  MOV R4, R12 ;  /* 0x0000000c00047202 */ /* 0x000fe20000000f00 */
[----:B------:R-:W-:-:S05]  /*d1e0*/  FFMA.FTZ R0, R0, R193, 1.1641532182693481445e-10 ;  /* 0x2f00000000007423 */ /* 0x000fca00000100c1 */
[----:B------:R-:W-:Y:S01]  /*d1f0*/  FSETP.LE.FTZ.AND P2, PT, R0, R189, PT ;  /* 0x000000bd0000720b */ /* 0x000fe20003f53000 */
[----:B------:R-:W-:-:S05]  /*d200*/  HADD2.F32 R0, -RZ, R138.H0_H0 ;  /* 0x2000008aff007230 */ /* 0x000fca0000004100 */
[----:B------:R-:W-:Y:S01]  /*d210*/  FMUL.FTZ R0, R11, R0 ;  /* 0x000000000b007220 */ /* 0x000fe20000410000 */
        /* <DEDUP_REMOVED lines=9> */
.L_x_21740:
        /* <DEDUP_REMOVED lines=12> */
.L_x_21742:
[----:B------:R-:W-:Y:S05]  /*d370*/  BSYNC.RECONVERGENT B2 ;  /* 0x0000000000027941 */ /* 0x000fea0003800200 */
.L_x_21741:
        /* <DEDUP_REMOVED lines=62> */
.L_x_21739:
[----:B------:R-:W-:Y:S05]  /*d760*/  BSYNC.RECONVERGENT B1 ;  /* 0x0000000000017941 */ /* 0x000fea0003800200 */
.L_x_21738:
[----:B------:R-:W-:Y:S01]  /*d770*/  I2FP.F32.U32 R2, R4 ;  /* 0x0000000400027245 */ /* 0x000fe20000201000 */
[----:B------:R-:W-:Y:S01]  /*d780*/  BSSY.RECONVERGENT B1, `(.L_x_21743) ;  /* 0x0000062000017945 */ /* 0x000fe20003800200 */
[----:B------:R-:W-:Y:S01]  /*d790*/  FSEL R0, R0, RZ, P2 ;  /* 0x000000ff00007208 */ /* 0x000fe20001000000 */
[----:B------:R-:W-:Y:S02]  /*d7a0*/  IMAD.MOV.U32 R137, RZ, RZ, R12 ;  /* 0x000000ffff897224 */ /* 0x000fe400078e000c */
        /* <DEDUP_REMOVED lines=20> */
.L_x_21745:
        /* <DEDUP_REMOVED lines=12> */
.L_x_21747:
[----:B------:R-:W-:Y:S05]  /*d9b0*/  BSYNC.RECONVERGENT B2 ;  /* 0x0000000000027941 */ /* 0x000fea0003800200 */
.L_x_21746:
        /* <DEDUP_REMOVED lines=62> */
.L_x_21744:
[----:B------:R-:W-:Y:S05]  /*dda0*/  BSYNC.RECONVERGENT B1 ;  /* 0x0000000000017941 */ /* 0x000fea0003800200 */
.L_x_21743:
[----:B------:R-:W-:Y:S01]  /*ddb0*/  I2FP.F32.U32 R0, R137 ;  /* 0x0000008900007245 */ /* 0x000fe20000201000 */
[----:B------:R-:W-:Y:S01]  /*ddc0*/  BSSY.RECONVERGENT B1, `(.L_x_21748) ;  /* 0x000005c000017945 */ /* 0x000fe20003800200 */
[----:B------:R-:W-:Y:S01]  /*ddd0*/  ISETP.NE.AND P4, PT, R2, 0x1, PT ;  /* 0x000000010200780c */ /* 0x000fe20003f85270 */
[----:B------:R-:W-:Y:S02]  /*dde0*/  HFMA2 R14, -RZ, RZ, 0, 1.1920928955078125e-07 ;  /* 0x00000002ff0e7431 */ /* 0x000fe400000001ff */
[----:B------:R-:W-:Y:S02]  /*ddf0*/  IMAD.MOV.U32 R137, RZ, RZ, R12 ;  /* 0x000000ffff897224 */ /* 0x000fe400078e000c */
[----:B------:R-:W-:-:S05]  /*de00*/  FFMA.FTZ R0, R0, R193, 1.1641532182693481445e-10 ;  /* 0x2f00000000007423 */ /* 0x000fca00000100c1 */
[----:B------:R-:W-:Y:S01]  /*de10*/  FSETP.LE.FTZ.AND P3, PT, R0, R189, PT ;  /* 0x000000bd0000720b */ /* 0x000fe20003f73000 */
[----:B------:R-:W-:-:S05]  /*de20*/  HADD2.F32 R0, -RZ, R138.H1_H1 ;  /* 0x3000008aff007230 */ /* 0x000fca0000004100 */
        /* <DEDUP_REMOVED lines=10> */
.L_x_21750:
        /* <DEDUP_REMOVED lines=12> */
.L_x_21752:
[----:B------:R-:W-:Y:S05]  /*df90*/  BSYNC.RECONVERGENT B2 ;  /* 0x0000000000027941 */ /* 0x000fea0003800200 */
.L_x_21751:
        /* <DEDUP_REMOVED lines=62> */
.L_x_21749:
[----:B------:R-:W-:Y:S05]  /*e380*/  BSYNC.RECONVERGENT B1 ;  /* 0x0000000000017941 */ /* 0x000fea0003800200 */
.L_x_21748:
[----:B------:R-:W-:Y:S01]  /*e390*/  I2FP.F32.U32 R2, R137 ;  /* 0x0000008900027245 */ /* 0x000fe20000201000 */
[----:B------:R-:W-:Y:S01]  /*e3a0*/  BSSY.RECONVERGENT B1, `(.L_x_21753) ;  /* 0x0000061000017945 */ /* 0x000fe20003800200 */
[----:B------:R-:W-:Y:S01]  /*e3b0*/  FSEL R0, R0, RZ, P3 ;  /* 0x000000ff00007208 */ /* 0x000fe20001800000 */
[----:B------:R-:W-:Y:S02]  /*e3c0*/  IMAD.MOV.U32 R190, RZ, RZ, 0x2 ;  /* 0x00000002ffbe7424 */ /* 0x000fe400078e00ff */
[----:B------:R-:W-:-:S05]  /*e3d0*/  FFMA.FTZ R2, R2, R193, 1.1641532182693481445e-10 ;  /* 0x2f00000002027423 */ /* 0x000fca00000100c1 */
[----:B------:R-:W-:Y:S01]  /*e3e0*/  FSETP.GTU.FTZ.AND P4, PT, R2, R189, PT ;  /* 0x000000bd0200720b */ /* 0x000fe20003f9c000 */
[----:B------:R-:W-:-:S03]  /*e3f0*/  HADD2.F32 R2, -RZ, R122.H1_H1 ;  /* 0x3000007aff027230 */ /* 0x000fc60000004100 */
[----:B------:R-:W-:Y:S02]  /*e400*/  SEL R3, RZ, 0x1, P4 ;  /* 0x00000001ff037807 */ /* 0x000fe40002000000 */
        /* <DEDUP_REMOVED lines=15> */
.L_x_21755:
        /* <DEDUP_REMOVED lines=12> */
.L_x_21757:
[----:B------:R-:W-:Y:S05]  /*e5c0*/  BSYNC.RECONVERGENT B2 ;  /* 0x0000000000027941 */ /* 0x000fea0003800200 */
.L_x_21756:
        /* <DEDUP_REMOVED lines=62> */
.L_x_21754:
[----:B------:R-:W-:Y:S05]  /*e9b0*/  BSYNC.RECONVERGENT B1 ;  /* 0x0000000000017941 */ /* 0x000fea0003800200 */
.L_x_21753:
[----:B------:R-:W-:Y:S01]  /*e9c0*/  I2FP.F32.U32 R0, R2 ;  /* 0x0000000200007245 */ /* 0x000fe20000201000 */
[----:B------:R-:W-:Y:S01]  /*e9d0*/  BSSY.RECONVERGENT B1, `(.L_x_21758) ;  /* 0x000005c000017945 */ /* 0x000fe20003800200 */
[----:B------:R-:W-:Y:S01]  /*e9e0*/  ISETP.NE.AND P5, PT, R190, 0x1, PT ;  /* 0x00000001be00780c */ /* 0x000fe20003fa5270 */
[----:B------:R-:W-:Y:S02]  /*e9f0*/  IMAD.MOV.U32 R14, RZ, RZ, 0x2 ;  /* 0x00000002ff0e7424 */ /* 0x000fe400078e00ff */
[----:B------:R-:W-:Y:S01]  /*ea00*/  FFMA.FTZ R0, R0, R193, 1.1641532182693481445e-10 ;  /* 0x2f00000000007423 */ /* 0x000fe200000100c1 */
[----:B------:R-:W-:-:S04]  /*ea10*/  IMAD.MOV.U32 R138, RZ, RZ, R12 ;  /* 0x000000ffff8a7224 */ /* 0x000fc800078e000c */
[----:B------:R-:W-:Y:S01]  /*ea20*/  FSETP.LE.FTZ.AND P4, PT, R0, R189, PT ;  /* 0x000000bd0000720b */ /* 0x000fe20003f93000 */
[----:B------:R-:W-:-:S05]  /*ea30*/  HADD2.F32 R0, -RZ, R139.H0_H0 ;  /* 0x2000008bff007230 */ /* 0x000fca0000004100 */
        /* <DEDUP_REMOVED lines=10> */
.L_x_21760:
        /* <DEDUP_REMOVED lines=12> */
.L_x_21762:
[----:B------:R-:W-:Y:S05]  /*eba0*/  BSYNC.RECONVERGENT B2 ;  /* 0x0000000000027941 */ /* 0x000fea0003800200 */
.L_x_21761:
        /* <DEDUP_REMOVED lines=62> */
.L_x_21759:
[----:B------:R-:W-:Y:S05]  /*ef90*/  BSYNC.RECONVERGENT B1 ;  /* 0x0000000000017941 */ /* 0x000fea0003800200 */
.L_x_21758:
[----:B------:R-:W-:Y:S01]  /*efa0*/  I2FP.F32.U32 R2, R138 ;  /* 0x0000008a00027245 */ /* 0x000fe20000201000 */
[----:B------:R-:W-:Y:S01]  /*efb0*/  BSSY.RECONVERGENT B1, `(.L_x_21763) ;  /* 0x0000061000017945 */ /* 0x000fe20003800200 */
[----:B------:R-:W-:Y:S01]  /*efc0*/  FSEL R0, R0, RZ, P4 ;  /* 0x000000ff00007208 */ /* 0x000fe20002000000 */
[----:B------:R-:W-:Y:S02]  /*efd0*/  HFMA2 R190, -RZ, RZ, 0, 1.1920928955078125e-07 ;  /* 0x00000002ffbe7431 */ /* 0x000fe400000001ff */
[----:B------:R-:W-:-:S05]  /*efe0*/  FFMA.FTZ R2, R2, R193, 1.1641532182693481445e-10 ;  /* 0x2f00000002027423 */ /* 0x000fca00000100c1 */
[----:B------:R-:W-:Y:S01]  /*eff0*/  FSETP.GTU.FTZ.AND P5, PT, R2, R189, PT ;  /* 0x000000bd0200720b */ /* 0x000fe20003fbc000 */
[----:B------:R-:W-:-:S05]  /*f000*/  HADD2.F32 R2, -RZ, R123.H0_H0 ;  /* 0x2000007bff027230 */ /* 0x000fca0000004100 */
        /* <DEDUP_REMOVED lines=16> */
.L_x_21765:
        /* <DEDUP_REMOVED lines=12> */
.L_x_21767:
[----:B------:R-:W-:Y:S05]  /*f1d0*/  BSYNC.RECONVERGENT B2 ;  /* 0x0000000000027941 */ /* 0x000fea0003800200 */
.L_x_21766:
        /* <DEDUP_REMOVED lines=62> */
.L_x_21764:
[----:B------:R-:W-:Y:S05]  /*f5c0*/  BSYNC.RECONVERGENT B1 ;  /* 0x0000000000017941 */ /* 0x000fea0003800200 */
.L_x_21763:
[----:B------:R-:W-:Y:S01]  /*f5d0*/  I2FP.F32.U32 R0, R0 ;  /* 0x0000000000007245 */ /* 0x000fe20000201000 */
[----:B------:R-:W-:Y:S01]  /*f5e0*/  BSSY.RECONVERGENT B1, `(.L_x_21768) ;  /* 0x000005f000017945 */ /* 0x000fe20003800200 */
[----:B------:R-:W-:Y:S01]  /*f5f0*/  ISETP.NE.AND P6, PT, R190, 0x1, PT ;  /* 0x00000001be00780c */ /* 0x000fe20003fc5270 */
[----:B------:R-:W-:Y:S02]  /*f600*/  IMAD.MOV.U32 R14, RZ, RZ, 0x2 ;  /* 0x00000002ff0e7424 */ /* 0x000fe400078e00ff */
[----:B------:R-:W-:-:S05]  /*f610*/  FFMA.FTZ R0, R0, R193, 1.1641532182693481445e-10 ;  /* 0x2f00000000007423 */ /* 0x000fca00000100c1 */
[----:B------:R-:W-:Y:S01]  /*f620*/  FSETP.LE.FTZ.AND P5, PT, R0, R189, PT ;  /* 0x000000bd0000720b */ /* 0x000fe20003fb3000 */
[----:B------:R-:W-:Y:S01]  /*f630*/  HADD2.F32 R0, -RZ, R139.H1_H1 ;  /* 0x3000008bff007230 */ /* 0x000fe20000004100 */
[----:B------:R-:W-:-:S04]  /*f640*/  MOV R139, R12 ;  /* 0x0000000c008b7202 */ /* 0x000fc80000000f00 */
        /* <DEDUP_REMOVED lines=10> */
.L_x_21770:
        /* <DEDUP_REMOVED lines=15> */
.L_x_21772:
[----:B------:R-:W-:Y:S05]  /*f7e0*/  BSYNC.RECONVERGENT B2 ;  /* 0x0000000000027941 */ /* 0x000fea0003800200 */
.L_x_21771:
        /* <DEDUP_REMOVED lines=62> */
.L_x_21769:
[----:B------:R-:W-:Y:S05]  /*fbd0*/  BSYNC.RECONVERGENT B1 ;  /* 0x0000000000017941 */ /* 0x000fea0003800200 */
.L_x_21768:
[----:B------:R-:W-:Y:S02]  /*fbe0*/  I2FP.F32.U32 R139, R139 ;  /* 0x0000008b008b7245 */ /* 0x000fe40000201000 */
[----:B------:R-:W-:-:S03]  /*fbf0*/  FSEL R0, R0, RZ, P5 ;  /* 0x000000ff00007208 */ /* 0x000fc60002800000 */
[----:B------:R-:W-:-:S05]  /*fc00*/  FFMA.FTZ R139, R139, R193, 1.1641532182693481445e-10 ;  /* 0x2f0000008b8b7423 */ /* 0x000fca00000100c1 */
[----:B------:R-:W-:Y:S01]  /*fc10*/  FSETP.GTU.FTZ.AND P6, PT, R139, R189, PT ;  /* 0x000000bd8b00720b */ /* 0x000fe20003fdc000 */
[----:B------:R-:W-:-:S05]  /*fc20*/  HADD2.F32 R139, -RZ, R123.H1_H1 ;  /* 0x3000007bff8b7230 */ /* 0x000fca0000004100 */
[----:B------:R-:W-:-:S05]  /*fc30*/  FMUL.FTZ R11, R139, R11 ;  /* 0x0000000b8b0b7220 */ /* 0x000fca0000410000 */
[----:B------:R-:W-:Y:S02]  /*fc40*/  FSEL R139, R11, RZ, !P6 ;  /* 0x000000ff0b8b7208 */ /* 0x000fe40007000000 */
[----:B------:R-:W-:-:S03]  /*fc50*/  SEL R11, RZ, 0x1, P6 ;  /* 0x00000001ff0b7807 */ /* 0x000fc60003000000 */
[--C-:B------:R-:W-:Y:S01]  /*fc60*/  FADD.FTZ R139, R139, R0.reuse ;  /* 0x000000008b8b7221 */ /* 0x100fe20000010000 */
[----:B------:R-:W-:-:S03]  /*fc70*/  PRMT R0, R11, 0x7610, R0 ;  /* 0x000076100b007816 */ /* 0x000fc60000000000 */
[----:B------:R-:W-:-:S07]  /*fc80*/  @P1 FADD.FTZ R139, R131, R139 ;  /* 0x0000008b838b1221 */ /* 0x000fce0000010000 */
.L_x_21692:
[----:B------:R-:W0:Y:S01]  /*fc90*/  LDC.64 R190, c[0x0][0x3a8] ;  /* 0x0000ea00ffbe7b82 */ /* 0x000e220000000a00 */
[----:B------:R-:W-:Y:S02]  /*fca0*/  SEL R11, RZ, 0x1000000, !P5 ;  /* 0x01000000ff0b7807 */ /* 0x000fe40006800000 */
[----:B------:R-:W-:Y:S02]  /*fcb0*/  SEL R189, RZ, 0x10000, !P4 ;  /* 0x00010000ffbd7807 */ /* 0x000fe40006000000 */
[C---:B------:R-:W-:Y:S02]  /*fcc0*/  LOP3.LUT P6, RZ, R18.reuse, 0x8, RZ, 0xc0, !PT ;  /* 0x0000000812ff7812 */ /* 0x040fe400078cc0ff */
[C---:B------:R-:W-:Y:S01]  /*fcd0*/  LOP3.LUT P5, RZ, R18.reuse, 0x4, RZ, 0xc0, !PT ;  /* 0x0000000412ff7812 */ /* 0x040fe200078ac0ff */
[----:B------:R-:W1:Y:S01]  /*fce0*/  LDC.64 R194, c[0x0][0x3b0] ;  /* 0x0000ec00ffc27b82 */ /* 0x000e620000000a00 */
[C---:B------:R-:W-:Y:S02]  /*fcf0*/  LOP3.LUT P4, RZ, R18.reuse, 0x2, RZ, 0xc0, !PT ;  /* 0x0000000212ff7812 */ /* 0x040fe4000788c0ff */
[----:B------:R-:W-:Y:S01]  /*fd00*/  LOP3.LUT P1, RZ, R18, 0x10, RZ, 0xc0, !PT ;  /* 0x0000001012ff7812 */ /* 0x000fe2000782c0ff */
[----:B0-----:R-:W-:-:S05]  /*fd10*/  IMAD.WIDE.U32 R190, R9, 0x20, R190 ;  /* 0x0000002009be7825 */ /* 0x001fca00078e00be */
[----:B------:R-:W-:Y:S01]  /*fd20*/  STG.E.128 desc[UR10][R190.64], R132 ;  /* 0x00000084be007986 */ /* 0x000fe2000c101d0a */
[----:B-1----:R-:W-:-:S03]  /*fd30*/  IMAD.WIDE.U32 R194, R9, 0x8, R194 ;  /* 0x0000000809c27825 */ /* 0x002fc600078e00c2 */
        /* <DEDUP_REMOVED lines=33> */
.L_x_21773:
[----:B------:R-:W-:Y:S01]  /*ff50*/  IMAD.MOV.U32 R11, RZ, RZ, R188 ;  /* 0x000000ffff0b7224 */ /* 0x000fe200078e00bc */
[----:B------:R-:W-:-:S07]  /*ff60*/  IADD3 R188, PT, PT, R9, 0x80, RZ ;  /* 0x0000008009bc7810 */ /* 0x000fce0007ffe0ff */
.L_x_21650:
[----:B------:R-:W-:Y:S05]  /*ff70*/  BSYNC.RECONVERGENT B0 ;  /* 0x0000000000007941 */ /* 0x000fea0003800200 */
.L_x_21649:
        /* <DEDUP_REMOVED lines=36> */
.L_x_21779:
        /* <DEDUP_REMOVED lines=12> */
.L_x_21781:
[----:B------:R-:W-:Y:S05]  /*10280*/  BSYNC.RECONVERGENT B2 ;  /* 0x0000000000027941 */ /* 0x000fea0003800200 */
.L_x_21780:
        /* <DEDUP_REMOVED lines=62> */
.L_x_21778:
[----:B------:R-:W-:Y:S05]  /*10670*/  BSYNC.RECONVERGENT B1 ;  /* 0x0000000000017941 */ /* 0x000fea0003800200 */
.L_x_21777:
[----:B------:R-:W2:Y:S01]  /*10680*/  LDC R193, c[0x0][0x404] ;  /* 0x00010100ffc17b82 */ /* 0x000ea20000000800 */
[----:B------:R-:W-:Y:S01]  /*10690*/  HFMA2 R232, -RZ, RZ, 0.1171875, 0 ;  /* 0x2f800000ffe87431 */ /* 0x000fe200000001ff */
[----:B------:R-:W-:Y:S01]  /*106a0*/  I2FP.F32.U32 R0, R0 ;  /* 0x0000000000007245 */ /* 0x000fe20000201000 */
[----:B------:R-:W-:Y:S01]  /*106b0*/  BSSY.RECONVERGENT B1, `(.L_x_21782) ;  /* 0x000005f000017945 */ /* 0x000fe20003800200 */
[----:B------:R-:W-:Y:S01]  /*106c0*/  ISETP.NE.AND P2, PT, R2, 0x1, PT ;  /* 0x000000010200780c */ /* 0x000fe20003f45270 */
[----:B------:R-:W-:Y:S01]  /*106d0*/  IMAD.MOV.U32 R3, RZ, RZ, 0x2 ;  /* 0x00000002ff037424 */ /* 0x000fe200078e00ff */
[----:B------:R-:W-:Y:S01]  /*106e0*/  LOP3.LUT R18, R18, 0xffffffef, RZ, 0xc0, !PT ;  /* 0xffffffef12127812 */ /* 0x000fe200078ec0ff */
[----:B------:R-:W-:Y:S01]  /*106f0*/  IMAD.MOV.U32 R5, RZ, RZ, R12 ;  /* 0x000000ffff057224 */ /* 0x000fe200078e000c */
[----:B------:R-:W4:Y:S01]  /*10700*/  LDC R11, c[0x0][0x408] ;  /* 0x00010200ff0b7b82 */ /* 0x000f220000000800 */
[----:B------:R-:W-:-:S05]  /*10710*/  FFMA.FTZ R0, R0, R232, 1.1641532182693481445e-10 ;  /* 0x2f00000000007423 */ /* 0x000fca00000100e8 */
[----:B--2---:R-:W-:Y:S01]  /*10720*/  FSETP.LE.FTZ.AND P4, PT, R0, R193, PT ;  /* 0x000000c10000720b */ /* 0x004fe20003f93000 */
[----:B-----5:R-:W-:-:S05]  /*10730*/  HADD2.F32 R0, -RZ, R144.H0_H0 ;  /* 0x20000090ff007230 */ /* 0x020fca0000004100 */
[----:B----4-:R-:W-:-:S07]  /*10740*/  FMUL.FTZ R0, R0, R11 ;  /* 0x0000000b00007220 */ /* 0x010fce0000410000 */
        /* <DEDUP_REMOVED lines=10> */
.L_x_21784:
        /* <DEDUP_REMOVED lines=12> */
.L_x_21786:
[----:B------:R-:W-:Y:S05]  /*108b0*/  BSYNC.RECONVERGENT B2 ;  /* 0x0000000000027941 */ /* 0x000fea0003800200 */
.L_x_21785:
        /* <DEDUP_REMOVED lines=62> */
.L_x_21783:
[----:B------:R-:W-:Y:S05]  /*10ca0*/  BSYNC.RECONVERGENT B1 ;  /* 0x0000000000017941 */ /* 0x000fea0003800200 */
.L_x_21782:
[----:B------:R-:W-:Y:S01]  /*10cb0*/  I2FP.F32.U32 R2, R5 ;  /* 0x0000000500027245 */ /* 0x000fe20000201000 */
[----:B------:R-:W-:Y:S01]  /*10cc0*/  BSSY.RECONVERGENT B1, `(.L_x_21787) ;  /* 0x0000062000017945 */ /* 0x000fe20003800200 */
[----:B------:R-:W-:Y:S02]  /*10cd0*/  ISETP.NE.AND P3, PT, R3, 0x1, PT ;  /* 0x000000010300780c */ /* 0x000fe40003f65270 */
[----:B------:R-:W-:Y:S01]  /*10ce0*/  FSEL R0, R0, RZ, P4 ;  /* 0x000000ff00007208 */ /* 0x000fe20002000000 */
[----:B------:R-:W-:-:S05]  /*10cf0*/  FFMA.FTZ R2, R2, R232, 1.1641532182693481445e-10 ;  /* 0x2f00000002027423 */ /* 0x000fca00000100e8 */
[----:B------:R-:W-:Y:S01]  /*10d00*/  FSETP.GTU.FTZ.AND P2, PT, R2, R193, PT ;  /* 0x000000c10200720b */ /* 0x000fe20003f5c000 */
[----:B------:R-:W-:-:S05]  /*10d10*/  HADD2.F32 R2, -RZ, R120.H0_H0 ;  /* 0x20000078ff027230 */ /* 0x000fca0000004100 */
[----:B------:R-:W-:-:S05]  /*10d20*/  FMUL.FTZ R2, R2, R11 ;  /* 0x0000000b02027220 */ /* 0x000fca0000410000 */
[----:B------:R-:W-:-:S05]  /*10d30*/  FSEL R2, R2, RZ, !P2 ;  /* 0x000000ff02027208 */ /* 0x000fca0005000000 */
[----:B---3--:R-:W-:Y:S01]  /*10d40*/  FADD.FTZ R140, R2, R0 ;  /* 0x00000000028c7221 */ /* 0x008fe20000010000 */
[----:B------:R-:W-:Y:S01]  /*10d50*/  SEL R0, RZ, 0x1, P2 ;  /* 0x00000001ff007807 */ /* 0x000fe20001000000 */
[----:B------:R-:W-:Y:S02]  /*10d60*/  HFMA2 R2, -RZ, RZ, 0, 1.1920928955078125e-07 ;  /* 0x00000002ff027431 */ /* 0x000fe400000001ff */
[----:B------:R-:W-:Y:S01]  /*10d70*/  @P1 FADD.FTZ R140, R124, R140 ;  /* 0x0000008c7c8c1221 */ /* 0x000fe20000010000 */
        /* <DEDUP_REMOVED lines=11> */
.L_x_21789:
        /* <DEDUP_REMOVED lines=12> */
.L_x_21791:
[----:B------:R-:W-:Y:S05]  /*10ef0*/  BSYNC.RECONVERGENT B2 ;  /* 0x0000000000027941 */ /* 0x000fea0003800200 */
.L_x_21790:
        /* <DEDUP_REMOVED lines=62> */
.L_x_21788:
[----:B------:R-:W-:Y:S05]  /*112e0*/  BSYNC.RECONVERGENT B1 ;  /* 0x0000000000017941 */ /* 0x000fea0003800200 */
.L_x_21787:
        /* <DEDUP_REMOVED lines=20> */
.L_x_21794:
        /* <DEDUP_REMOVED lines=12> */
.L_x_21796:
[----:B------:R-:W-:Y:S05]  /*114f0*/  BSYNC.RECONVERGENT B2 ;  /* 0x0000000000027941 */ /* 0x000fea0003800200 */
.L_x_21795:
        /* <DEDUP_REMOVED lines=62> */
.L_x_21793:
[----:B------:R-:W-:Y:S05]  /*118e0*/  BSYNC.RECONVERGENT B1 ;  /* 0x0000000000017941 */ /* 0x000fea0003800200 */
.L_x_21792:
        /* <DEDUP_REMOVED lines=24> */
.L_x_21799:
        /* <DEDUP_REMOVED lines=12> */
.L_x_21801:
[----:B------:R-:W-:Y:S05]  /*11b30*/  BSYNC.RECONVERGENT B2 ;  /* 0x0000000000027941 */ /* 0x000fea0003800200 */
.L_x_21800:
        /* <DEDUP_REMOVED lines=62> */
.L_x_21798:
[----:B------:R-:W-:Y:S05]  /*11f20*/  BSYNC.RECONVERGENT B1 ;  /* 0x0000000000017941 */ /* 0x000fea0003800200 */
.L_x_21797:
        /* <DEDUP_REMOVED lines=20> */
.L_x_21804:
        /* <DEDUP_REMOVED lines=12> */
.L_x_21806:
[----:B------:R-:W-:Y:S05]  /*12130*/  BSYNC.RECONVERGENT B2 ;  /* 0x0000000000027941 */ /* 0x000fea0003800200 */
.L_x_21805:
        /* <DEDUP_REMOVED lines=62> */
.L_x_21803:
[----:B------:R-:W-:Y:S05]  /*12520*/  BSYNC.RECONVERGENT B1 ;  /* 0x0000000000017941 */ /* 0x000fea0003800200 */
.L_x_21802:
        /* <DEDUP_REMOVED lines=24> */
.L_x_21809:
        /* <DEDUP_REMOVED lines=12> */
.L_x_21811:
[----:B------:R-:W-:Y:S05]  /*12770*/  BSYNC.RECONVERGENT B2 ;  /* 0x0000000000027941 */ /* 0x000fea0003800200 */
.L_x_21810:
        /* <DEDUP_REMOVED lines=62> */
.L_x_21808:
[----:B------:R-:W-:Y:S05]  /*12b60*/  BSYNC.RECONVERGENT B1 ;  /* 0x0000000000017941 */ /* 0x000fea0003800200 */
.L_x_21807:
        /* <DEDUP_REMOVED lines=20> */
.L_x_21814:
        /* <DEDUP_REMOVED lines=12> */
.L_x_21816:
[----:B------:R-:W-:Y:S05]  /*12d70*/  BSYNC.RECONVERGENT B2 ;  /* 0x0000000000027941 */ /* 0x000fea0003800200 */
.L_x_21815:
        /* <DEDUP_REMOVED lines=62> */
.L_x_21813:
[----:B------:R-:W-:Y:S05]  /*13160*/  BSYNC.RECONVERGENT B1 ;  /* 0x0000000000017941 */ /* 0x000fea0003800200 */
.L_x_21812:
[----:B------:R-:W-:Y:S01]  /*13170*/  I2FP.F32.U32 R2, R5 ;  /* 0x0000000500027245 */ /* 0x000fe20000201000 */
[----:B------:R-:W-:Y:S01]  /*13180*/  BSSY.RECONVERGENT B1, `(.L_x_21817) ;  /* 0x0000062000017945 */ /* 0x000fe20003800200 */
[----:B------:R-:W-:-:S03]  /*13190*/  FSEL R0, R0, RZ, P4 ;  /* 0x000000ff00007208 */ /* 0x000fc60002000000 */
        /* <DEDUP_REMOVED lines=21> */
.L_x_21819:
        /* <DEDUP_REMOVED lines=12> */
.L_x_21821:
[----:B------:R-:W-:Y:S05]  /*133b0*/  BSYNC.RECONVERGENT B2 ;  /* 0x0000000000027941 */ /* 0x000fea0003800200 */
.L_x_21820:
        /* <DEDUP_REMOVED lines=62> */
.L_x_21818:
[----:B------:R-:W-:Y:S05]  /*137a0*/  BSYNC.RECONVERGENT B1 ;  /* 0x0000000000017941 */ /* 0x000fea0003800200 */
.L_x_21817:
        /* <DEDUP_REMOVED lines=18> */
.L_x_21824:
        /* <DEDUP_REMOVED lines=12> */
.L_x_21826:
[----:B------:R-:W-:Y:S05]  /*13990*/  BSYNC.RECONVERGENT B2 ;  /* 0x0000000000027941 */ /* 0x000fea0003800200 */
.L_x_21825:
        /* <DEDUP_REMOVED lines=62> */
.L_x_21823:
[----:B------:R-:W-:Y:S05]  /*13d80*/  BSYNC.RECONVERGENT B1 ;  /* 0x0000000000017941 */ /* 0x000fea0003800200 */
.L_x_21822:
        /* <DEDUP_REMOVED lines=24> */
.L_x_21829:
        /* <DEDUP_REMOVED lines=12> */
.L_x_21831:
[----:B------:R-:W-:Y:S05]  /*13fd0*/  BSYNC.RECONVERGENT B2 ;  /* 0x0000000000027941 */ /* 0x000fea0003800200 */
.L_x_21830:
[----:B01----:R-:W-:Y:S01]  /*13fe0*/  IMAD.WIDE.U32 R190, R19, -0x2daee0ad, RZ ;  /* 0xd2511f5313be7825 */ /* 0x003fe200078e00ff */
        /* <DEDUP_REMOVED lines=61> */
.L_x_21828:
[----:B------:R-:W-:Y:S05]  /*143c0*/  BSYNC.RECONVERGENT B1 ;  /* 0x0000000000017941 */ /* 0x000fea0003800200 */
.L_x_21827:
        /* <DEDUP_REMOVED lines=18> */
.L_x_21834:
        /* <DEDUP_REMOVED lines=12> */
.L_x_21836:
[----:B------:R-:W-:Y:S05]  /*145b0*/  BSYNC.RECONVERGENT B2 ;  /* 0x0000000000027941 */ /* 0x000fea0003800200 */
.L_x_21835:
        /* <DEDUP_REMOVED lines=62> */
.L_x_21833:
[----:B------:R-:W-:Y:S05]  /*149a0*/  BSYNC.RECONVERGENT B1 ;  /* 0x0000000000017941 */ /* 0x000fea0003800200 */
.L_x_21832:
        /* <DEDUP_REMOVED lines=23> */
.L_x_21839:
        /* <DEDUP_REMOVED lines=12> */
.L_x_21841:
[----:B------:R-:W-:Y:S05]  /*14be0*/  BSYNC.RECONVERGENT B2 ;  /* 0x0000000000027941 */ /* 0x000fea0003800200 */
.L_x_21840:
[----:B01----:R-:W-:Y:S01]  /*14bf0*/  IMAD.WIDE.U32 R194, R19, -0x2daee0ad, RZ ;  /* 0xd2511f5313c27825 */ /* 0x003fe200078e00ff */
        /* <DEDUP_REMOVED lines=61> */
.L_x_21838:
[----:B------:R-:W-:Y:S05]  /*14fd0*/  BSYNC.RECONVERGENT B1 ;  /* 0x0000000000017941 */ /* 0x000fea0003800200 */
.L_x_21837:
        /* <DEDUP_REMOVED lines=18> */
.L_x_21844:
        /* <DEDUP_REMOVED lines=12> */
.L_x_21846:
[----:B------:R-:W-:Y:S05]  /*151c0*/  BSYNC.RECONVERGENT B2 ;  /* 0x0000000000027941 */ /* 0x000fea0003800200 */
.L_x_21845:
[----:B01----:R-:W-:Y:S01]  /*151d0*/  IMAD.WIDE.U32 R194, R19, -0x2daee0ad, RZ ;  /* 0xd2511f5313c27825 */ /* 0x003fe200078e00ff */
        /* <DEDUP_REMOVED lines=61> */
.L_x_21843:
[----:B------:R-:W-:Y:S05]  /*155b0*/  BSYNC.RECONVERGENT B1 ;  /* 0x0000000000017941 */ /* 0x000fea0003800200 */
.L_x_21842:
[----:B------:R-:W-:Y:S01]  /*155c0*/  I2FP.F32.U32 R2, R2 ;  /* 0x0000000200027245 */ /* 0x000fe20000201000 */
[----:B------:R-:W-:Y:S01]  /*155d0*/  BSSY.RECONVERGENT B1, `(.L_x_21847) ;  /* 0x0000061000017945 */ /* 0x000fe20003800200 */
[----:B------:R-:W-:Y:S01]  /*155e0*/  FSEL R0, R0, RZ, P4 ;  /* 0x000000ff00007208 */ /* 0x000fe20002000000 */
[----:B01----:R-:W-:Y:S02]  /*155f0*/  HFMA2 R190, -RZ, RZ, 0, 1.1920928955078125e-07 ;  /* 0x00000002ffbe7431 */ /* 0x003fe400000001ff */
        /* <DEDUP_REMOVED lines=19> */
.L_x_21849:
        /* <DEDUP_REMOVED lines=12> */
.L_x_21851:
[----:B------:R-:W-:Y:S05]  /*157f0*/  BSYNC.RECONVERGENT B2 ;  /* 0x0000000000027941 */ /* 0x000fea0003800200 */
.L_x_21850:
        /* <DEDUP_REMOVED lines=62> */
.L_x_21848:
[----:B------:R-:W-:Y:S05]  /*15be0*/  BSYNC.RECONVERGENT B1 ;  /* 0x0000000000017941 */ /* 0x000fea0003800200 */
.L_x_21847:
        /* <DEDUP_REMOVED lines=18> */
.L_x_21854:
        /* <DEDUP_REMOVED lines=15> */
.L_x_21856:
[----:B------:R-:W-:Y:S05]  /*15e00*/  BSYNC.RECONVERGENT B2 ;  /* 0x0000000000027941 */ /* 0x000fea0003800200 */
.L_x_21855:
        /* <DEDUP_REMOVED lines=62> */
.L_x_21853:
[----:B------:R-:W-:Y:S05]  /*161f0*/  BSYNC.RECONVERGENT B1 ;  /* 0x0000000000017941 */ /* 0x000fea0003800200 */
.L_x_21852:
        /* <DEDUP_REMOVED lines=10> */
[----:B------:R-:W-:Y:S01]  /*162a0*/  @P1 FADD.FTZ R147, R131, R147 ;  /* 0x0000009383931221 */ /* 0x000fe20000010000 */
[----:B------:R-:W-:Y:S06]  /*162b0*/  BRA `(.L_x_21857) ;  /* 0x00000030006c7947 */ /* 0x000fec0003800000 */
.L_x_21776:
        /* <DEDUP_REMOVED lines=16> */
.L_x_21860:
        /* <DEDUP_REMOVED lines=12> */
.L_x_21862:
[----:B------:R-:W-:Y:S05]  /*16480*/  BSYNC.RECONVERGENT B2 ;  /* 0x0000000000027941 */ /* 0x000fea0003800200 */
.L_x_21861:
        /* <DEDUP_REMOVED lines=62> */
.L_x_21859:
[----:B------:R-:W-:Y:S05]  /*16870*/  BSYNC.RECONVERGENT B1 ;  /* 0x0000000000017941 */ /* 0x000fea0003800200 */
.L_x_21858:
[----:B------:R-:W3:Y:S01]  /*16880*/  LDC R232, c[0x0][0x404] ;  /* 0x00010100ffe87b82 */ /* 0x000ee20000000800 */
[----:B------:R-:W-:Y:S01]  /*16890*/  HFMA2 R233, -RZ, RZ, 0.1171875, 0 ;  /* 0x2f800000ffe97431 */ /* 0x000fe200000001ff */
[----:B------:R-:W-:Y:S01]  /*168a0*/  I2FP.F32.U32 R11, R141 ;  /* 0x0000008d000b7245 */ /* 0x000fe20000201000 */
[----:B------:R-:W-:Y:S01]  /*168b0*/  BSSY.RECONVERGENT B1, `(.L_x_21863) ;  /* 0x000005d000017945 */ /* 0x000fe20003800200 */
[----:B------:R-:W-:Y:S01]  /*168c0*/  ISETP.NE.AND P2, PT, R140, 0x1, PT ;  /* 0x000000018c00780c */ /* 0x000fe20003f45270 */
[----:B-----5:R-:W-:Y:S01]  /*168d0*/  HADD2.F32 R193, -RZ, R144.H0_H0 ;  /* 0x20000090ffc17230 */ /* 0x020fe20000004100 */
[----:B------:R-:W-:Y:S01]  /*168e0*/  LOP3.LUT R18, R18, 0xffffffef, RZ, 0xc0, !PT ;  /* 0xffffffef12127812 */ /* 0x000fe200078ec0ff */
[----:B------:R-:W-:Y:S02]  /*168f0*/  IMAD.MOV.U32 R14, RZ, RZ, 0x2 ;  /* 0x00000002ff0e7424 */ /* 0x000fe400078e00ff */
[----:B------:R-:W-:-:S05]  /*16900*/  FFMA.FTZ R11, R11, R233, 1.1641532182693481445e-10 ;  /* 0x2f0000000b0b7423 */ /* 0x000fca00000100e9 */
[----:B---3--:R-:W-:Y:S01]  /*16910*/  FSETP.LE.FTZ.AND P3, PT, R11, R232, PT ;  /* 0x000000e80b00720b */ /* 0x008fe20003f73000 */
        /* <DEDUP_REMOVED lines=11> */
.L_x_21865:
        /* <DEDUP_REMOVED lines=12> */
.L_x_21867:
[----:B------:R-:W-:Y:S05]  /*16a90*/  BSYNC.RECONVERGENT B2 ;  /* 0x0000000000027941 */ /* 0x000fea0003800200 */
.L_x_21866:
        /* <DEDUP_REMOVED lines=62> */
.L_x_21864:
[----:B------:R-:W-:Y:S05]  /*16e80*/  BSYNC.RECONVERGENT B1 ;  /* 0x0000000000017941 */ /* 0x000fea0003800200 */
.L_x_21863:
        /* <DEDUP_REMOVED lines=19> */
.L_x_21870:
        /* <DEDUP_REMOVED lines=12> */
.L_x_21872:
[----:B------:R-:W-:Y:S05]  /*17080*/  BSYNC.RECONVERGENT B2 ;  /* 0x0000000000027941 */ /* 0x000fea0003800200 */
.L_x_21871:
        /* <DEDUP_REMOVED lines=62> */
.L_x_21869:
[----:B------:R-:W-:Y:S05]  /*17470*/  BSYNC.RECONVERGENT B1 ;  /* 0x0000000000017941 */ /* 0x000fea0003800200 */
.L_x_21868:
[----:B------:R-:W-:Y:S01]  /*17480*/  I2FP.F32.U32 R14, R142 ;  /* 0x0000008e000e7245 */ /* 0x000fe20000201000 */
[----:B------:R-:W-:Y:S01]  /*17490*/  BSSY.RECONVERGENT B1, `(.L_x_21873) ;  /* 0x000005d000017945 */ /* 0x000fe20003800200 */
[----:B------:R-:W-:Y:S01]  /*174a0*/  LOP3.LUT R18, R18, 0xfffffffb, RZ, 0xc0, !PT ;  /* 0xfffffffb12127812 */ /* 0x000fe200078ec0ff */
[----:B------:R-:W-:Y:S01]  /*174b0*/  HADD2.F32 R140, -RZ, R145.H0_H0 ;  /* 0x20000091ff8c7230 */ /* 0x000fe20000004100 */
[----:B------:R-:W-:Y:S01]  /*174c0*/  MOV R141, R12 ;  /* 0x0000000c008d7202 */ /* 0x000fe20000000f00 */
[----:B------:R-:W-:-:S05]  /*174d0*/  FFMA.FTZ R14, R14, R233, 1.1641532182693481445e-10 ;  /* 0x2f0000000e0e7423 */ /* 0x000fca00000100e9 */
        /* <DEDUP_REMOVED lines=13> */
.L_x_21875:
        /* <DEDUP_REMOVED lines=12> */
.L_x_21877:
[----:B------:R-:W-:Y:S05]  /*17670*/  BSYNC.RECONVERGENT B2 ;  /* 0x0000000000027941 */ /* 0x000fea0003800200 */
.L_x_21876:
[----:B01----:R-:W-:Y:S01]  /*17680*/  IMAD.WIDE.U32 R190, R19, -0x2daee0ad, RZ ;  /* 0xd2511f5313be7825 */ /* 0x003fe200078e00ff */
        /* <DEDUP_REMOVED lines=61> */
.L_x_21874:
[----:B------:R-:W-:Y:S05]  /*17a60*/  BSYNC.RECONVERGENT B1 ;  /* 0x0000000000017941 */ /* 0x000fea0003800200 */
.L_x_21873:
[----:B------:R-:W-:Y:S01]  /*17a70*/  I2FP.F32.U32 R141, R141 ;  /* 0x0000008d008d7245 */ /* 0x000fe20000201000 */
[----:B------:R-:W-:Y:S01]  /*17a80*/  BSSY.RECONVERGENT B1, `(.L_x_21878) ;  /* 0x000005d000017945 */ /* 0x000fe20003800200 */
[----:B------:R-:W-:Y:S01]  /*17a90*/  LOP3.LUT R18, R18, 0xfffffffd, RZ, 0xc0, !PT ;  /* 0xfffffffd12127812 */ /* 0x000fe200078ec0ff */
[----:B------:R-:W-:Y:S02]  /*17aa0*/  IMAD.MOV.U32 R144, RZ, RZ, R12 ;  /* 0x000000ffff907224 */ /* 0x000fe400078e000c */
[----:B------:R-:W-:-:S05]  /*17ab0*/  FFMA.FTZ R141, R141, R233, 1.1641532182693481445e-10 ;  /* 0x2f0000008d8d7423 */ /* 0x000fca00000100e9 */
[----:B------:R-:W-:Y:S01]  /*17ac0*/  FSETP.LE.FTZ.AND P2, PT, R141, R232, PT ;  /* 0x000000e88d00720b */ /* 0x000fe20003f53000 */
[----:B------:R-:W-:Y:S02]  /*17ad0*/  HADD2.F32 R141, -RZ, R145.H1_H1 ;  /* 0x30000091ff8d7230 */ /* 0x000fe40000004100 */
[----:B------:R-:W-:-:S10]  /*17ae0*/  IMAD.MOV.U32 R145, RZ, RZ, 0x2 ;  /* 0x00000002ff917424 */ /* 0x000fd400078e00ff */
        /* <DEDUP_REMOVED lines=11> */
.L_x_21880:
        /* <DEDUP_REMOVED lines=12> */
.L_x_21882:
[----:B------:R-:W-:Y:S05]  /*17c60*/  BSYNC.RECONVERGENT B2 ;  /* 0x0000000000027941 */ /* 0x000fea0003800200 */
.L_x_21881:
        /* <DEDUP_REMOVED lines=62> */
.L_x_21879:
[----:B------:R-:W-:Y:S05]  /*18050*/  BSYNC.RECONVERGENT B1 ;  /* 0x0000000000017941 */ /* 0x000fea0003800200 */
.L_x_21878:
[----:B------:R-:W-:Y:S01]  /*18060*/  ISETP.NE.AND P3, PT, R145, 0x1, PT ;  /* 0x000000019100780c */ /* 0x000fe20003f65270 */
[----:B------:R-:W-:Y:S01]  /*18070*/  BSSY.RECONVERGENT B1, `(.L_x_21883) ;  /* 0x000005b000017945 */ /* 0x000fe20003800200 */
[----:B------:R-:W-:Y:S01]  /*18080*/  I2FP.F32.U32 R14, R144 ;  /* 0x00000090000e7245 */ /* 0x000fe20000201000 */
[----:B------:R-:W-:Y:S02]  /*18090*/  HADD2.F32 R142, -RZ, R146.H0_H0 ;  /* 0x20000092ff8e7230 */ /* 0x000fe40000004100 */
        /* <DEDUP_REMOVED lines=13> */
.L_x_21885:
        /* <DEDUP_REMOVED lines=12> */
.L_x_21887:
[----:B------:R-:W-:Y:S05]  /*18230*/  BSYNC.RECONVERGENT B2 ;  /* 0x0000000000027941 */ /* 0x000fea0003800200 */
.L_x_21886:
        /* <DEDUP_REMOVED lines=62> */
.L_x_21884:
[----:B------:R-:W-:Y:S05]  /*18620*/  BSYNC.RECONVERGENT B1 ;  /* 0x0000000000017941 */ /* 0x000fea0003800200 */
.L_x_21883:
[----:B------:R-:W-:Y:S01]  /*18630*/  ISETP.NE.AND P4, PT, R14, 0x1, PT ;  /* 0x000000010e00780c */ /* 0x000fe20003f85270 */
[----:B------:R-:W-:Y:S01]  /*18640*/  BSSY.RECONVERGENT B1, `(.L_x_21888) ;  /* 0x000005b000017945 */ /* 0x000fe20003800200 */
[----:B------:R-:W-:Y:S01]  /*18650*/  I2FP.F32.U32 R143, R143 ;  /* 0x0000008f008f7245 */ /* 0x000fe20000201000 */
[----:B01----:R-:W-:-:S04]  /*18660*/  IMAD.MOV.U32 R190, RZ, RZ, 0x2 ;  /* 0x00000002ffbe7424 */ /* 0x003fc800078e00ff */
[----:B------:R-:W-:-:S05]  /*18670*/  FFMA.FTZ R143, R143, R233, 1.1641532182693481445e-10 ;  /* 0x2f0000008f8f7423 */ /* 0x000fca00000100e9 */
[----:B------:R-:W-:Y:S01]  /*18680*/  FSETP.LE.FTZ.AND P3, PT, R143, R232, PT ;  /* 0x000000e88f00720b */ /* 0x000fe20003f73000 */
[----:B------:R-:W-:Y:S01]  /*18690*/  HADD2.F32 R143, -RZ, R146.H1_H1 ;  /* 0x30000092ff8f7230 */ /* 0x000fe20000004100 */
        /* <DEDUP_REMOVED lines=10> */
.L_x_21890:
        /* <DEDUP_REMOVED lines=12> */
.L_x_21892:
[----:B------:R-:W-:Y:S05]  /*18800*/  BSYNC.RECONVERGENT B2 ;  /* 0x0000000000027941 */ /* 0x000fea0003800200 */
.L_x_21891:
        /* <DEDUP_REMOVED lines=62> */
.L_x_21889:
[----:B------:R-:W-:Y:S05]  /*18bf0*/  BSYNC.RECONVERGENT B1 ;  /* 0x0000000000017941 */ /* 0x000fea0003800200 */
.L_x_21888:
        /* <DEDUP_REMOVED lines=17> */
.L_x_21895:
        /* <DEDUP_REMOVED lines=12> */
.L_x_21897:
[----:B------:R-:W-:Y:S05]  /*18dd0*/  BSYNC.RECONVERGENT B2 ;  /* 0x0000000000027941 */ /* 0x000fea0003800200 */
.L_x_21896:
        /* <DEDUP_REMOVED lines=62> */
.L_x_21894:
[----:B------:R-:W-:Y:S05]  /*191c0*/  BSYNC.RECONVERGENT B1 ;  /* 0x0000000000017941 */ /* 0x000fea0003800200 */
.L_x_21893:
        /* <DEDUP_REMOVED lines=10> */
[----:B------:R-:W-:-:S02]  /*19270*/  LOP3.LUT R18, R18, 0xffffdfff, RZ, 0xc0, !PT ;  /* 0xffffdfff12127812 */ /* 0x000fc400078ec0ff */
[----:B------:R-:W-:Y:S01]  /*19280*/  FSETP.GTU.FTZ.AND P5, PT, R145, R232, PT ;  /* 0x000000e89100720b */ /* 0x000fe20003fbc000 */
[----:B------:R-:W-:Y:S01]  /*19290*/  HADD2.F32 R145, -RZ, R147.H1_H1 ;  /* 0x30000093ff917230 */ /* 0x000fe20000004100 */
        /* <DEDUP_REMOVED lines=29> */
.L_x_21857:
[----:B------:R-:W0:Y:S01]  /*19470*/  LDC.64 R190, c[0x0][0x3a8] ;  /* 0x0000ea00ffbe7b82 */ /* 0x000e220000000a00 */
[----:B------:R-:W-:Y:S02]  /*19480*/  SEL R11, RZ, 0x1000000, !P5 ;  /* 0x01000000ff0b7807 */ /* 0x000fe40006800000 */
[C---:B------:R-:W-:Y:S02]  /*19490*/  LOP3.LUT P6, RZ, R18.reuse, 0x8, RZ, 0xc0, !PT ;  /* 0x0000000812ff7812 */ /* 0x040fe400078cc0ff */
[C---:B------:R-:W-:Y:S02]  /*194a0*/  LOP3.LUT P5, RZ, R18.reuse, 0x4, RZ, 0xc0, !PT ;  /* 0x0000000412ff7812 */ /* 0x040fe400078ac0ff */
[----:B------:R-:W-:Y:S01]  /*194b0*/  SEL R193, RZ, 0x100, !P6 ;  /* 0x00000100ffc17807 */ /* 0x000fe20007000000 */
[----:B------:R-:W1:Y:S01]  /*194c0*/  LDC.64 R194, c[0x0][0x3b0] ;  /* 0x0000ec00ffc27b82 */ /* 0x000e620000000a00 */
[----:B------:R-:W-:Y:S01]  /*194d0*/  LOP3.LUT P1, RZ, R18, 0x10, RZ, 0xc0, !PT ;  /* 0x0000001012ff7812 */ /* 0x000fe2000782c0ff */
[----:B0-----:R-:W-:-:S05]  /*194e0*/  IMAD.WIDE.U32 R190, R188, 0x20, R190 ;  /* 0x00000020bcbe7825 */ /* 0x001fca00078e00be */
[----:B------:R-:W-:Y:S01]  /*194f0*/  STG.E.128 desc[UR10][R190.64], R140 ;  /* 0x0000008cbe007986 */ /* 0x000fe2000c101d0a */
[----:B-1----:R-:W-:-:S03]  /*19500*/  IMAD.WIDE.U32 R194, R188, 0x8, R194 ;  /* 0x00000008bcc27825 */ /* 0x002fc600078e00c2 */
        /* <DEDUP_REMOVED lines=34> */
.L_x_21898:
[----:B------:R-:W-:Y:S02]  /*19730*/  IMAD.MOV.U32 R11, RZ, RZ, R189 ;  /* 0x000000ffff0b7224 */ /* 0x000fe400078e00bd */
[----:B------:R-:W-:-:S07]  /*19740*/  VIADD R188, R188, 0x80 ;  /* 0x00000080bcbc7836 */ /* 0x000fce0000000000 */
.L_x_21775:
[----:B------:R-:W-:Y:S05]  /*19750*/  BSYNC.RECONVERGENT B0 ;  /* 0x0000000000007941 */ /* 0x000fea0003800200 */
.L_x_21774:
        /* <DEDUP_REMOVED lines=36> */
.L_x_21904:
        /* <DEDUP_REMOVED lines=12> */
.L_x_21906:
[----:B------:R-:W-:Y:S05]  /*19a60*/  BSYNC.RECONVERGENT B2 ;  /* 0x0000000000027941 */ /* 0x000fea0003800200 */
.L_x_21905:
        /* <DEDUP_REMOVED lines=62> */
.L_x_21903:
[----:B------:R-:W-:Y:S05]  /*19e50*/  BSYNC.RECONVERGENT B1 ;  /* 0x0000000000017941 */ /* 0x000fea0003800200 */
.L_x_21902:
[----:B------:R-:W2:Y:S01]  /*19e60*/  LDC R193, c[0x0][0x404] ;  /* 0x00010100ffc17b82 */ /* 0x000ea20000000800 */
[----:B------:R-:W-:Y:S01]  /*19e70*/  I2FP.F32.U32 R0, R0 ;  /* 0x0000000000007245 */ /* 0x000fe20000201000 */
[----:B------:R-:W-:Y:S01]  /*19e80*/  IMAD.MOV.U32 R232, RZ, RZ, 0x2f800000 ;  /* 0x2f800000ffe87424 */ /* 0x000fe200078e00ff */
[----:B------:R-:W-:Y:S01]  /*19e90*/  ISETP.NE.AND P2, PT, R2, 0x1, PT ;  /* 0x000000010200780c */ /* 0x000fe20003f45270 */
[----:B------:R-:W-:Y:S01]  /*19ea0*/  BSSY.RECONVERGENT B1, `(.L_x_21907) ;  /* 0x000005e000017945 */ /* 0x000fe20003800200 */
[----:B------:R-:W-:Y:S01]  /*19eb0*/  LOP3.LUT R18, R18, 0xffffffef, RZ, 0xc0, !PT ;  /* 0xffffffef12127812 */ /* 0x000fe200078ec0ff */
[----:B------:R-:W-:Y:S01]  /*19ec0*/  FFMA.FTZ R0, R0, R232, 1.1641532182693481445e-10 ;  /* 0x2f00000000007423 */ /* 0x000fe200000100e8 */
[----:B------:R-:W-:Y:S01]  /*19ed0*/  HFMA2 R3, -RZ, RZ, 0, 1.1920928955078125e-07 ;  /* 0x00000002ff037431 */ /* 0x000fe200000001ff */
[----:B------:R-:W4:Y:S01]  /*19ee0*/  LDC R11, c[0x0][0x408] ;  /* 0x00010200ff0b7b82 */ /* 0x000f220000000800 */
[----:B------:R-:W-:Y:S02]  /*19ef0*/  IMAD.MOV.U32 R5, RZ, RZ, R12 ;  /* 0x000000ffff057224 */ /* 0x000fe400078e000c */
        /* <DEDUP_REMOVED lines=13> */
.L_x_21909:
        /* <DEDUP_REMOVED lines=12> */
.L_x_21911:
[----:B------:R-:W-:Y:S05]  /*1a090*/  BSYNC.RECONVERGENT B2 ;  /* 0x0000000000027941 */ /* 0x000fea0003800200 */
.L_x_21910:
        /* <DEDUP_REMOVED lines=62> */
.L_x_21908:
[----:B------:R-:W-:Y:S05]  /*1a480*/  BSYNC.RECONVERGENT B1 ;  /* 0x0000000000017941 */ /* 0x000fea0003800200 */
.L_x_21907:
[----:B------:R-:W-:Y:S01]  /*1a490*/  I2FP.F32.U32 R2, R5 ;  /* 0x0000000500027245 */ /* 0x000fe20000201000 */
[----:B------:R-:W-:Y:S01]  /*1a4a0*/  BSSY.RECONVERGENT B1, `(.L_x_21912) ;  /* 0x0000062000017945 */ /* 0x000fe20003800200 */
[----:B------:R-:W-:-:S03]  /*1a4b0*/  FSEL R0, R0, RZ, P4 ;  /* 0x000000ff00007208 */ /* 0x000fc60002000000 */
[----:B------:R-:W-:-:S05]  /*1a4c0*/  FFMA.FTZ R2, R2, R232, 1.1641532182693481445e-10 ;  /* 0x2f00000002027423 */ /* 0x000fca00000100e8 */
[----:B------:R-:W-:Y:S01]  /*1a4d0*/  FSETP.GTU.FTZ.AND P2, PT, R2, R193, PT ;  /* 0x000000c10200720b */ /* 0x000fe20003f5c000 */
[----:B------:R-:W-:-:S05]  /*1a4e0*/  HADD2.F32 R2, -RZ, R120.H0_H0 ;  /* 0x20000078ff027230 */ /* 0x000fca0000004100 */
[----:B------:R-:W-:-:S05]  /*1a4f0*/  FMUL.FTZ R2, R2, R11 ;  /* 0x0000000b02027220 */ /* 0x000fca0000410000 */
[----:B------:R-:W-:-:S05]  /*1a500*/  FSEL R2, R2, RZ, !P2 ;  /* 0x000000ff02027208 */ /* 0x000fca0005000000 */
[----:B---3--:R-:W-:Y:S01]  /*1a510*/  FADD.FTZ R148, R2, R0 ;  /* 0x0000000002947221 */ /* 0x008fe20000010000 */
[----:B------:R-:W-:Y:S01]  /*1a520*/  SEL R0, RZ, 0x1, P2 ;  /* 0x00000001ff007807 */ /* 0x000fe20001000000 */
[----:B------:R-:W-:Y:S01]  /*1a530*/  IMAD.MOV.U32 R2, RZ, RZ, 0x2 ;  /* 0x00000002ff027424 */ /* 0x000fe200078e00ff */
        /* <DEDUP_REMOVED lines=13> */
.L_x_21914:
        /* <DEDUP_REMOVED lines=12> */
.L_x_21916:
[----:B------:R-:W-:Y:S05]  /*1a6d0*/  BSYNC.RECONVERGENT B2 ;  /* 0x0000000000027941 */ /* 0x000fea0003800200 */
.L_x_21915:
        /* <DEDUP_REMOVED lines=62> */
.L_x_21913:
[----:B------:R-:W-:Y:S05]  /*1aac0*/  BSYNC.RECONVERGENT B1 ;  /* 0x0000000000017941 */ /* 0x000fea0003800200 */
.L_x_21912:
        /* <DEDUP_REMOVED lines=20> */
.L_x_21919:
        /* <DEDUP_REMOVED lines=12> */
.L_x_21921:
[----:B------:R-:W-:Y:S05]  /*1acd0*/  BSYNC.RECONVERGENT B2 ;  /* 0x0000000000027941 */ /* 0x000fea0003800200 */
.L_x_21920:
        /* <DEDUP_REMOVED lines=62> */
.L_x_21918:
[----:B------:R-:W-:Y:S05]  /*1b0c0*/  BSYNC.RECONVERGENT B1 ;  /* 0x0000000000017941 */ /* 0x000fea0003800200 */
.L_x_21917:
        /* <DEDUP_REMOVED lines=24> */
.L_x_21924:
        /* <DEDUP_REMOVED lines=12> */
.L_x_21926:
[----:B------:R-:W-:Y:S05]  /*1b310*/  BSYNC.RECONVERGENT B2 ;  /* 0x0000000000027941 */ /* 0x000fea0003800200 */
.L_x_21925:
        /* <DEDUP_REMOVED lines=62> */
.L_x_21923:
[----:B------:R-:W-:Y:S05]  /*1b700*/  BSYNC.RECONVERGENT B1 ;  /* 0x0000000000017941 */ /* 0x000fea0003800200 */
.L_x_21922:
        /* <DEDUP_REMOVED lines=20> */
.L_x_21929:
        /* <DEDUP_REMOVED lines=12> */
.L_x_21931:
[----:B------:R-:W-:Y:S05]  /*1b910*/  BSYNC.RECONVERGENT B2 ;  /* 0x0000000000027941 */ /* 0x000fea0003800200 */
.L_x_21930:
        /* <DEDUP_REMOVED lines=62> */
.L_x_21928:
[----:B------:R-:W-:Y:S05]  /*1bd00*/  BSYNC.RECONVERGENT B1 ;  /* 0x0000000000017941 */ /* 0x000fea0003800200 */
.L_x_21927:
        /* <DEDUP_REMOVED lines=24> */
.L_x_21934:
        /* <DEDUP_REMOVED lines=12> */
.L_x_21936:
[----:B------:R-:W-:Y:S05]  /*1bf50*/  BSYNC.RECONVERGENT B2 ;  /* 0x0000000000027941 */ /* 0x000fea0003800200 */
.L_x_21935:
        /* <DEDUP_REMOVED lines=62> */
.L_x_21933:
[----:B------:R-:W-:Y:S05]  /*1c340*/  BSYNC.RECONVERGENT B1 ;  /* 0x0000000000017941 */ /* 0x000fea0003800200 */
.L_x_21932:
        /* <DEDUP_REMOVED lines=20> */
.L_x_21939:
        /* <DEDUP_REMOVED lines=12> */
.L_x_21941:
[----:B------:R-:W-:Y:S05]  /*1c550*/  BSYNC.RECONVERGENT B2 ;  /* 0x0000000000027941 */ /* 0x000fea0003800200 */
.L_x_21940:
        /* <DEDUP_REMOVED lines=62> */
.L_x_21938:
[----:B------:R-:W-:Y:S05]  /*1c940*/  BSYNC.RECONVERGENT B1 ;  /* 0x0000000000017941 */ /* 0x000fea0003800200 */
.L_x_21937:
        /* <DEDUP_REMOVED lines=24> */
.L_x_21944:
        /* <DEDUP_REMOVED lines=12> */
.L_x_21946:
[----:B------:R-:W-:Y:S05]  /*1cb90*/  BSYNC.RECONVERGENT B2 ;  /* 0x0000000000027941 */ /* 0x000fea0003800200 */
.L_x_21945:
        /* <DEDUP_REMOVED lines=62> */
.L_x_21943:
[----:B------:R-:W-:Y:S05]  /*1cf80*/  BSYNC.RECONVERGENT B1 ;  /* 0x0000000000017941 */ /* 0x000fea0003800200 */
.L_x_21942:
        /* <DEDUP_REMOVED lines=18> */
.L_x_21949:
        /* <DEDUP_REMOVED lines=12> */
.L_x_21951:
[----:B------:R-:W-:Y:S05]  /*1d170*/  BSYNC.RECONVERGENT B2 ;  /* 0x0000000000027941 */ /* 0x000fea0003800200 */
.L_x_21950:
        /* <DEDUP_REMOVED lines=62> */
.L_x_21948:
[----:B------:R-:W-:Y:S05]  /*1d560*/  BSYNC.RECONVERGENT B1 ;  /* 0x0000000000017941 */ /* 0x000fea0003800200 */
.L_x_21947:
        /* <DEDUP_REMOVED lines=24> */
.L_x_21954:
        /* <DEDUP_REMOVED lines=12> */
.L_x_21956:
[----:B------:R-:W-:Y:S05]  /*1d7b0*/  BSYNC.RECONVERGENT B2 ;  /* 0x0000000000027941 */ /* 0x000fea0003800200 */
.L_x_21955:
        /* <DEDUP_REMOVED lines=62> */
.L_x_21953:
[----:B------:R-:W-:Y:S05]  /*1dba0*/  BSYNC.RECONVERGENT B1 ;  /* 0x0000000000017941 */ /* 0x000fea0003800200 */
.L_x_21952:
[----:B------:R-:W-:Y:S01]  /*1dbb0*/  I2FP.F32.U32 R0, R153 ;  /* 0x0000009900007245 */ /* 0x000fe20000201000 */
[----:B------:R-:W-:Y:S01]  /*1dbc0*/  BSSY.RECONVERGENT B1, `(.L_x_21957) ;  /* 0x000005c000017945 */ /* 0x000fe20003800200 */
[----:B------:R-:W-:Y:S01]  /*1dbd0*/  ISETP.NE.AND P4, PT, R2, 0x1, PT ;  /* 0x000000010200780c */ /* 0x000fe20003f85270 */
[----:B------:R-:W-:Y:S01]  /*1dbe0*/  IMAD.MOV.U32 R14, RZ, RZ, 0x2 ;  /* 0x00000002ff0e7424 */ /* 0x000fe200078e00ff */
[----:B------:R-:W-:Y:S01]  /*1dbf0*/  MOV R153, R12 ;  /* 0x0000000c00997202 */ /* 0x000fe20000000f00 */
        /* <DEDUP_REMOVED lines=13> */
.L_x_21959:
        /* <DEDUP_REMOVED lines=12> */
.L_x_21961:
[----:B------:R-:W-:Y:S05]  /*1dd90*/  BSYNC.RECONVERGENT B2 ;  /* 0x0000000000027941 */ /* 0x000fea0003800200 */
.L_x_21960:
        /* <DEDUP_REMOVED lines=62> */
.L_x_21958:
[----:B------:R-:W-:Y:S05]  /*1e180*/  BSYNC.RECONVERGENT B1 ;  /* 0x0000000000017941 */ /* 0x000fea0003800200 */
.L_x_21957:
        /* <DEDUP_REMOVED lines=23> */
.L_x_21964:
        /* <DEDUP_REMOVED lines=12> */
.L_x_21966:
[----:B------:R-:W-:Y:S05]  /*1e3c0*/  BSYNC.RECONVERGENT B2 ;  /* 0x0000000000027941 */ /* 0x000fea0003800200 */
.L_x_21965:
[----:B01----:R-:W-:Y:S01]  /*1e3d0*/  IMAD.WIDE.U32 R194, R19, -0x2daee0ad, RZ ;  /* 0xd2511f5313c27825 */ /* 0x003fe200078e00ff */
        /* <DEDUP_REMOVED lines=61> */
.L_x_21963:
[----:B------:R-:W-:Y:S05]  /*1e7b0*/  BSYNC.RECONVERGENT B1 ;  /* 0x0000000000017941 */ /* 0x000fea0003800200 */
.L_x_21962:
[----:B------:R-:W-:Y:S01]  /*1e7c0*/  I2FP.F32.U32 R0, R2 ;  /* 0x0000000200007245 */ /* 0x000fe20000201000 */
[----:B------:R-:W-:Y:S01]  /*1e7d0*/  BSSY.RECONVERGENT B1, `(.L_x_21967) ;  /* 0x000005c000017945 */ /* 0x000fe20003800200 */
[----:B------:R-:W-:Y:S01]  /*1e7e0*/  ISETP.NE.AND P5, PT, R154, 0x1, PT ;  /* 0x000000019a00780c */ /* 0x000fe20003fa5270 */
[----:B------:R-:W-:Y:S02]  /*1e7f0*/  HFMA2 R14, -RZ, RZ, 0, 1.1920928955078125e-07 ;  /* 0x00000002ff0e7431 */ /* 0x000fe400000001ff */
[----:B------:R-:W-:Y:S02]  /*1e800*/  IMAD.MOV.U32 R2, RZ, RZ, R12 ;  /* 0x000000ffff027224 */ /* 0x000fe400078e000c */
        /* <DEDUP_REMOVED lines=13> */
.L_x_21969:
        /* <DEDUP_REMOVED lines=12> */
.L_x_21971:
[----:B------:R-:W-:Y:S05]  /*1e9a0*/  BSYNC.RECONVERGENT B2 ;  /* 0x0000000000027941 */ /* 0x000fea0003800200 */
.L_x_21970:
        /* <DEDUP_REMOVED lines=62> */
.L_x_21968:
[----:B------:R-:W-:Y:S05]  /*1ed90*/  BSYNC.RECONVERGENT B1 ;  /* 0x0000000000017941 */ /* 0x000fea0003800200 */
.L_x_21967:
[----:B------:R-:W-:Y:S01]  /*1eda0*/  I2FP.F32.U32 R2, R2 ;  /* 0x0000000200027245 */ /* 0x000fe20000201000 */
[----:B------:R-:W-:Y:S01]  /*1edb0*/  BSSY.RECONVERGENT B1, `(.L_x_21972) ;  /* 0x0000061000017945 */ /* 0x000fe20003800200 */
[----:B------:R-:W-:Y:S01]  /*1edc0*/  FSEL R0, R0, RZ, P4 ;  /* 0x000000ff00007208 */ /* 0x000fe20002000000 */
[----:B01----:R-:W-:Y:S02]  /*1edd0*/  IMAD.MOV.U32 R190, RZ, RZ, 0x2 ;  /* 0x00000002ffbe7424 */ /* 0x003fe400078e00ff */
[----:B------:R-:W-:-:S05]  /*1ede0*/  FFMA.FTZ R2, R2, R232, 1.1641532182693481445e-10 ;  /* 0x2f00000002027423 */ /* 0x000fca00000100e8 */
[----:B------:R-:W-:Y:S01]  /*1edf0*/  FSETP.GTU.FTZ.AND P5, PT, R2, R193, PT ;  /* 0x000000c10200720b */ /* 0x000fe20003fbc000 */
[----:B------:R-:W-:-:S05]  /*1ee00*/  HADD2.F32 R2, -RZ, R123.H0_H0 ;  /* 0x2000007bff027230 */ /* 0x000fca0000004100 */
        /* <DEDUP_REMOVED lines=16> */
.L_x_21974:
        /* <DEDUP_REMOVED lines=12> */
.L_x_21976:
[----:B------:R-:W-:Y:S05]  /*1efd0*/  BSYNC.RECONVERGENT B2 ;  /* 0x0000000000027941 */ /* 0x000fea0003800200 */
.L_x_21975:
        /* <DEDUP_REMOVED lines=62> */
.L_x_21973:
[----:B------:R-:W-:Y:S05]  /*1f3c0*/  BSYNC.RECONVERGENT B1 ;  /* 0x0000000000017941 */ /* 0x000fea0003800200 */
.L_x_21972:
[----:B------:R-:W-:Y:S01]  /*1f3d0*/  I2FP.F32.U32 R0, R0 ;  /* 0x0000000000007245 */ /* 0x000fe20000201000 */
[----:B------:R-:W-:Y:S01]  /*1f3e0*/  BSSY.RECONVERGENT B1, `(.L_x_21977) ;  /* 0x000005f000017945 */ /* 0x000fe20003800200 */
[----:B------:R-:W-:Y:S01]  /*1f3f0*/  ISETP.NE.AND P6, PT, R190, 0x1, PT ;  /* 0x00000001be00780c */ /* 0x000fe20003fc5270 */
[----:B------:R-:W-:Y:S02]  /*1f400*/  IMAD.MOV.U32 R14, RZ, RZ, 0x2 ;  /* 0x00000002ff0e7424 */ /* 0x000fe400078e00ff */
[----:B------:R-:W-:-:S05]  /*1f410*/  FFMA.FTZ R0, R0, R232, 1.1641532182693481445e-10 ;  /* 0x2f00000000007423 */ /* 0x000fca00000100e8 */
[----:B------:R-:W-:Y:S01]  /*1f420*/  FSETP.LE.FTZ.AND P5, PT, R0, R193, PT ;  /* 0x000000c10000720b */ /* 0x000fe20003fb3000 */
[----:B------:R-:W-:Y:S02]  /*1f430*/  HADD2.F32 R0, -RZ, R155.H1_H1 ;  /* 0x3000009bff007230 */ /* 0x000fe40000004100 */
[----:B------:R-:W-:-:S03]  /*1f440*/  IMAD.MOV.U32 R155, RZ, RZ, R12 ;  /* 0x000000ffff9b7224 */ /* 0x000fc600078e000c */
        /* <DEDUP_REMOVED lines=10> */
.L_x_21979:
        /* <DEDUP_REMOVED lines=15> */
.L_x_21981:
[----:B------:R-:W-:Y:S05]  /*1f5e0*/  BSYNC.RECONVERGENT B2 ;  /* 0x0000000000027941 */ /* 0x000fea0003800200 */
.L_x_21980:
        /* <DEDUP_REMOVED lines=62> */
.L_x_21978:
[----:B------:R-:W-:Y:S05]  /*1f9d0*/  BSYNC.RECONVERGENT B1 ;  /* 0x0000000000017941 */ /* 0x000fea0003800200 */
.L_x_21977:
        /* <DEDUP_REMOVED lines=12> */
.L_x_21901:
        /* <DEDUP_REMOVED lines=16> */
.L_x_21985:
        /* <DEDUP_REMOVED lines=12> */
.L_x_21987:
[----:B------:R-:W-:Y:S05]  /*1fc60*/  BSYNC.RECONVERGENT B2 ;  /* 0x0000000000027941 */ /* 0x000fea0003800200 */
.L_x_21986:
        /* <DEDUP_REMOVED lines=62> */
.L_x_21984:
[----:B------:R-:W-:Y:S05]  /*20050*/  BSYNC.RECONVERGENT B1 ;  /* 0x0000000000017941 */ /* 0x000fea0003800200 */
.L_x_21983:
        /* <DEDUP_REMOVED lines=9> */
[----:B---3--:R-:W-:Y:S01]  /*200f0*/  FSETP.LE.FTZ.AND P3, PT, R11, R232, PT ;  /* 0x000000e80b00720b */ /* 0x008fe20003f73000 */
        /* <DEDUP_REMOVED lines=11> */
.L_x_21990:
        /* <DEDUP_REMOVED lines=12> */
.L_x_21992:
[----:B------:R-:W-:Y:S05]  /*20270*/  BSYNC.RECONVERGENT B2 ;  /* 0x0000000000027941 */ /* 0x000fea0003800200 */
.L_x_21991:
        /* <DEDUP_REMOVED lines=62> */
.L_x_21989:
[----:B------:R-:W-:Y:S05]  /*20660*/  BSYNC.RECONVERGENT B1 ;  /* 0x0000000000017941 */ /* 0x000fea0003800200 */
.L_x_21988:
        /* <DEDUP_REMOVED lines=19> */
.L_x_21995:
        /* <DEDUP_REMOVED lines=12> */
.L_x_21997:
[----:B------:R-:W-:Y:S05]  /*20860*/  BSYNC.RECONVERGENT B2 ;  /* 0x0000000000027941 */ /* 0x000fea0003800200 */
.L_x_21996:
        /* <DEDUP_REMOVED lines=62> */
.L_x_21994:
[----:B------:R-:W-:Y:S05]  /*20c50*/  BSYNC.RECONVERGENT B1 ;  /* 0x0000000000017941 */ /* 0x000fea0003800200 */
.L_x_21993:
[----:B------:R-:W-:Y:S01]  /*20c60*/  I2FP.F32.U32 R14, R150 ;  /* 0x00000096000e7245 */ /* 0x000fe20000201000 */
[----:B------:R-:W-:Y:S01]  /*20c70*/  BSSY.RECONVERGENT B1, `(.L_x_21998) ;  /* 0x000005d000017945 */ /* 0x000fe20003800200 */
[----:B------:R-:W-:Y:S01]  /*20c80*/  LOP3.LUT R18, R18, 0xfffffffb, RZ, 0xc0, !PT ;  /* 0xfffffffb12127812 */ /* 0x000fe200078ec0ff */
[----:B------:R-:W-:Y:S02]  /*20c90*/  HADD2.F32 R148, -RZ, R153.H0_H0 ;  /* 0x20000099ff947230 */ /* 0x000fe40000004100 */
[----:B------:R-:W-:Y:S01]  /*20ca0*/  FFMA.FTZ R14, R14, R233, 1.1641532182693481445e-10 ;  /* 0x2f0000000e0e7423 */ /* 0x000fe200000100e9 */
[----:B------:R-:W-:-:S04]  /*20cb0*/  IMAD.MOV.U32 R149, RZ, RZ, R12 ;  /* 0x000000ffff957224 */ /* 0x000fc800078e000c */
        /* <DEDUP_REMOVED lines=13> */
.L_x_22000:
        /* <DEDUP_REMOVED lines=12> */
.L_x_22002:
[----:B------:R-:W-:Y:S05]  /*20e50*/  BSYNC.RECONVERGENT B2 ;  /* 0x0000000000027941 */ /* 0x000fea0003800200 */
.L_x_22001:
        /* <DEDUP_REMOVED lines=62> */
.L_x_21999:
[----:B------:R-:W-:Y:S05]  /*21240*/  BSYNC.RECONVERGENT B1 ;  /* 0x0000000000017941 */ /* 0x000fea0003800200 */
.L_x_21998:
[----:B------:R-:W-:Y:S01]  /*21250*/  I2FP.F32.U32 R149, R149 ;  /* 0x0000009500957245 */ /* 0x000fe20000201000 */
[----:B------:R-:W-:Y:S01]  /*21260*/  BSSY.RECONVERGENT B1, `(.L_x_22003) ;  /* 0x000005d000017945 */ /* 0x000fe20003800200 */
[----:B------:R-:W-:Y:S01]  /*21270*/  LOP3.LUT R18, R18, 0xfffffffd, RZ, 0xc0, !PT ;  /* 0xfffffffd12127812 */ /* 0x000fe200078ec0ff */
[----:B------:R-:W-:Y:S02]  /*21280*/  IMAD.MOV.U32 R152, RZ, RZ, R12 ;  /* 0x000000ffff987224 */ /* 0x000fe400078e000c */
[----:B------:R-:W-:-:S05]  /*21290*/  FFMA.FTZ R149, R149, R233, 1.1641532182693481445e-10 ;  /* 0x2f00000095957423 */ /* 0x000fca00000100e9 */
[----:B------:R-:W-:Y:S01]  /*212a0*/  FSETP.LE.FTZ.AND P2, PT, R149, R232, PT ;  /* 0x000000e89500720b */ /* 0x000fe20003f53000 */
[----:B------:R-:W-:Y:S02]  /*212b0*/  HADD2.F32 R149, -RZ, R153.H1_H1 ;  /* 0x30000099ff957230 */ /* 0x000fe40000004100 */
[----:B------:R-:W-:-:S10]  /*212c0*/  HFMA2 R153, -RZ, RZ, 0, 1.1920928955078125e-07 ;  /* 0x00000002ff997431 */ /* 0x000fd400000001ff */
        /* <DEDUP_REMOVED lines=11> */
.L_x_22005:
        /* <DEDUP_REMOVED lines=12> */
.L_x_22007:
[----:B------:R-:W-:Y:S05]  /*21440*/  BSYNC.RECONVERGENT B2 ;  /* 0x0000000000027941 */ /* 0x000fea0003800200 */
.L_x_22006:
        /* <DEDUP_REMOVED lines=62> */
.L_x_22004:
[----:B------:R-:W-:Y:S05]  /*21830*/  BSYNC.RECONVERGENT B1 ;  /* 0x0000000000017941 */ /* 0x000fea0003800200 */
.L_x_22003:
        /* <DEDUP_REMOVED lines=17> */
.L_x_22010:
        /* <DEDUP_REMOVED lines=12> */
.L_x_22012:
[----:B------:R-:W-:Y:S05]  /*21a10*/  BSYNC.RECONVERGENT B2 ;  /* 0x0000000000027941 */ /* 0x000fea0003800200 */
.L_x_22011:
        /* <DEDUP_REMOVED lines=62> */
.L_x_22009:
[----:B------:R-:W-:Y:S05]  /*21e00*/  BSYNC.RECONVERGENT B1 ;  /* 0x0000000000017941 */ /* 0x000fea0003800200 */
.L_x_22008:
[----:B------:R-:W-:Y:S01]  /*21e10*/  ISETP.NE.AND P4, PT, R14, 0x1, PT ;  /* 0x000000010e00780c */ /* 0x000fe20003f85270 */
[----:B------:R-:W-:Y:S01]  /*21e20*/  BSSY.RECONVERGENT B1, `(.L_x_22013) ;  /* 0x000005b000017945 */ /* 0x000fe20003800200 */
[----:B------:R-:W-:Y:S01]  /*21e30*/  I2FP.F32.U32 R151, R151 ;  /* 0x0000009700977245 */ /* 0x000fe20000201000 */
[----:B01----:R-:W-:-:S04]  /*21e40*/  IMAD.MOV.U32 R190, RZ, RZ, 0x2 ;  /* 0x00000002ffbe7424 */ /* 0x003fc800078e00ff */
[----:B------:R-:W-:-:S05]  /*21e50*/  FFMA.FTZ R151, R151, R233, 1.1641532182693481445e-10 ;  /* 0x2f00000097977423 */ /* 0x000fca00000100e9 */
[----:B------:R-:W-:Y:S01]  /*21e60*/  FSETP.LE.FTZ.AND P3, PT, R151, R232, PT ;  /* 0x000000e89700720b */ /* 0x000fe20003f73000 */
[----:B------:R-:W-:Y:S02]  /*21e70*/  HADD2.F32 R151, -RZ, R154.H1_H1 ;  /* 0x3000009aff977230 */ /* 0x000fe40000004100 */
[----:B------:R-:W-:Y:S01]  /*21e80*/  IMAD.MOV.U32 R154, RZ, RZ, R12 ;  /* 0x000000ffff9a7224 */ /* 0x000fe200078e000c */
[----:B------:R-:W-:Y:S09]  /*21e90*/  @!P4 BRA `(.L_x_22014) ;  /* 0x00000004004cc947 */ /* 0x000ff20003800000 */
        /* <DEDUP_REMOVED lines=8> */
.L_x_22015:
        /* <DEDUP_REMOVED lines=12> */
.L_x_22017:
[----:B------:R-:W-:Y:S05]  /*21fe0*/  BSYNC.RECONVERGENT B2 ;  /* 0x0000000000027941 */ /* 0x000fea0003800200 */
.L_x_22016:
        /* <DEDUP_REMOVED lines=62> */
.L_x_22014:
[----:B------:R-:W-:Y:S05]  /*223d0*/  BSYNC.RECONVERGENT B1 ;  /* 0x0000000000017941 */ /* 0x000fea0003800200 */
.L_x_22013:
        /* <DEDUP_REMOVED lines=17> */
.L_x_22020:
        /* <DEDUP_REMOVED lines=12> */
.L_x_22022:
[----:B------:R-:W-:Y:S05]  /*225b0*/  BSYNC.RECONVERGENT B2 ;  /* 0x0000000000027941 */ /* 0x000fea0003800200 */
.L_x_22021:
        /* <DEDUP_REMOVED lines=62> */
.L_x_22019:
[----:B------:R-:W-:Y:S05]  /*229a0*/  BSYNC.RECONVERGENT B1 ;  /* 0x0000000000017941 */ /* 0x000fea0003800200 */
.L_x_22018:
        /* <DEDUP_REMOVED lines=42> */
.L_x_21982:
        /* <DEDUP_REMOVED lines=44> */
.L_x_22023:
[----:B------:R-:W-:Y:S01]  /*22f10*/  MOV R11, R189 ;  /* 0x000000bd000b7202 */ /* 0x000fe20000000f00 */
[----:B------:R-:W-:-:S07]  /*22f20*/  VIADD R188, R188, 0x80 ;  /* 0x00000080bcbc7836 */ /* 0x000fce0000000000 */
.L_x_21900:
[----:B------:R-:W-:Y:S05]  /*22f30*/  BSYNC.RECONVERGENT B0 ;  /* 0x0000000000007941 */ /* 0x000fea0003800200 */
.L_x_21899:
        /* <DEDUP_REMOVED lines=36> */
.L_x_22029:
        /* <DEDUP_REMOVED lines=12> */
.L_x_22031:
[----:B------:R-:W-:Y:S05]  /*23240*/  BSYNC.RECONVERGENT B2 ;  /* 0x0000000000027941 */ /* 0x000fea0003800200 */
.L_x_22030:
        /* <DEDUP_REMOVED lines=62> */
.L_x_22028:
[----:B------:R-:W-:Y:S05]  /*23630*/  BSYNC.RECONVERGENT B1 ;  /* 0x0000000000017941 */ /* 0x000fea0003800200 */
.L_x_22027:
[----:B------:R-:W2:Y:S01]  /*23640*/  LDC R193, c[0x0][0x404] ;  /* 0x00010100ffc17b82 */ /* 0x000ea20000000800 */
[----:B------:R-:W-:Y:S01]  /*23650*/  I2FP.F32.U32 R0, R0 ;  /* 0x0000000000007245 */ /* 0x000fe20000201000 */
[----:B------:R-:W-:Y:S01]  /*23660*/  IMAD.MOV.U32 R232, RZ, RZ, 0x2f800000 ;  /* 0x2f800000ffe87424 */ /* 0x000fe200078e00ff */
[----:B------:R-:W-:Y:S01]  /*23670*/  ISETP.NE.AND P2, PT, R2, 0x1, PT ;  /* 0x000000010200780c */ /* 0x000fe20003f45270 */
[----:B------:R-:W-:Y:S01]  /*23680*/  BSSY.RECONVERGENT B1, `(.L_x_22032) ;  /* 0x000005e000017945 */ /* 0x000fe20003800200 */
[----:B------:R-:W-:Y:S01]  /*23690*/  LOP3.LUT R18, R18, 0xffffffef, RZ, 0xc0, !PT ;  /* 0xffffffef12127812 */ /* 0x000fe200078ec0ff */
[----:B------:R-:W-:Y:S01]  /*236a0*/  FFMA.FTZ R0, R0, R232, 1.1641532182693481445e-10 ;  /* 0x2f00000000007423 */ /* 0x000fe200000100e8 */
[----:B------:R-:W-:Y:S01]  /*236b0*/  IMAD.MOV.U32 R3, RZ, RZ, 0x2 ;  /* 0x00000002ff037424 */ /* 0x000fe200078e00ff */
[----:B------:R-:W4:Y:S01]  /*236c0*/  LDC R11, c[0x0][0x408] ;  /* 0x00010200ff0b7b82 */ /* 0x000f220000000800 */
[----:B------:R-:W-:Y:S02]  /*236d0*/  MOV R5, R12 ;  /* 0x0000000c00057202 */ /* 0x000fe40000000f00 */
        /* <DEDUP_REMOVED lines=13> */
.L_x_22034:
        /* <DEDUP_REMOVED lines=12> */
.L_x_22036:
[----:B------:R-:W-:Y:S05]  /*23870*/  BSYNC.RECONVERGENT B2 ;  /* 0x0000000000027941 */ /* 0x000fea0003800200 */
.L_x_22035:
        /* <DEDUP_REMOVED lines=62> */
.L_x_22033:
[----:B------:R-:W-:Y:S05]  /*23c60*/  BSYNC.RECONVERGENT B1 ;  /* 0x0000000000017941 */ /* 0x000fea0003800200 */
.L_x_22032:
        /* <DEDUP_REMOVED lines=24> */
.L_x_22039:
        /* <DEDUP_REMOVED lines=12> */
.L_x_22041:
[----:B------:R-:W-:Y:S05]  /*23eb0*/  BSYNC.RECONVERGENT B2 ;  /* 0x0000000000027941 */ /* 0x000fea0003800200 */
.L_x_22040:
        /* <DEDUP_REMOVED lines=62> */
.L_x_22038:
[----:B------:R-:W-:Y:S05]  /*242a0*/  BSYNC.RECONVERGENT B1 ;  /* 0x0000000000017941 */ /* 0x000fea0003800200 */
.L_x_22037:
        /* <DEDUP_REMOVED lines=20> */
.L_x_22044:
        /* <DEDUP_REMOVED lines=12> */
.L_x_22046:
[----:B------:R-:W-:Y:S05]  /*244b0*/  BSYNC.RECONVERGENT B2 ;  /* 0x0000000000027941 */ /* 0x000fea0003800200 */
.L_x_22045:
        /* <DEDUP_REMOVED lines=62> */
.L_x_22043:
[----:B------:R-:W-:Y:S05]  /*248a0*/  BSYNC.RECONVERGENT B1 ;  /* 0x0000000000017941 */ /* 0x000fea0003800200 */
.L_x_22042:
[----:B------:R-:W-:Y:S01]  /*248b0*/  I2FP.F32.U32 R2, R5 ;  /* 0x0000000500027245 */ /* 0x000fe20000201000 */
[----:B------:R-:W-:Y:S01]  /*248c0*/  BSSY.RECONVERGENT B1, `(.L_x_22047) ;  /* 0x0000062000017945 */ /* 0x000fe20003800200 */
[----:B------:R-:W-:Y:S02]  /*248d0*/  FSEL R0, R0, RZ, P4 ;  /* 0x000000ff00007208 */ /* 0x000fe40002000000 */
[----:B------:R-:W-:Y:S01]  /*248e0*/  MOV R5, R12 ;  /* 0x0000000c00057202 */ /* 0x000fe20000000f00 */
        /* <DEDUP_REMOVED lines=20> */
.L_x_22049:
        /* <DEDUP_REMOVED lines=12> */
.L_x_22051:
[----:B------:R-:W-:Y:S05]  /*24af0*/  BSYNC.RECONVERGENT B2 ;  /* 0x0000000000027941 */ /* 0x000fea0003800200 */
.L_x_22050:
        /* <DEDUP_REMOVED lines=62> */
.L_x_22048:
[----:B------:R-:W-:Y:S05]  /*24ee0*/  BSYNC.RECONVERGENT B1 ;  /* 0x0000000000017941 */ /* 0x000fea0003800200 */
.L_x_22047:
        /* <DEDUP_REMOVED lines=20> */
.L_x_22054:
        /* <DEDUP_REMOVED lines=12> */
.L_x_22056:
[----:B------:R-:W-:Y:S05]  /*250f0*/  BSYNC.RECONVERGENT B2 ;  /* 0x0000000000027941 */ /* 0x000fea0003800200 */
.L_x_22055:
        /* <DEDUP_REMOVED lines=62> */
.L_x_22053:
[----:B------:R-:W-:Y:S05]  /*254e0*/  BSYNC.RECONVERGENT B1 ;  /* 0x0000000000017941 */ /* 0x000fea0003800200 */
.L_x_22052:
        /* <DEDUP_REMOVED lines=24> */
.L_x_22059:
        /* <DEDUP_REMOVED lines=12> */
.L_x_22061:
[----:B------:R-:W-:Y:S05]  /*25730*/  BSYNC.RECONVERGENT B2 ;  /* 0x0000000000027941 */ /* 0x000fea0003800200 */
.L_x_22060:
        /* <DEDUP_REMOVED lines=62> */
.L_x_22058:
[----:B------:R-:W-:Y:S05]  /*25b20*/  BSYNC.RECONVERGENT B1 ;  /* 0x0000000000017941 */ /* 0x000fea0003800200 */
.L_x_22057:
        /* <DEDUP_REMOVED lines=20> */
.L_x_22064:
        /* <DEDUP_REMOVED lines=12> */
.L_x_22066:
[----:B------:R-:W-:Y:S05]  /*25d30*/  BSYNC.RECONVERGENT B2 ;  /* 0x0000000000027941 */ /* 0x000fea0003800200 */
.L_x_22065:
        /* <DEDUP_REMOVED lines=62> */
.L_x_22063:
[----:B------:R-:W-:Y:S05]  /*26120*/  BSYNC.RECONVERGENT B1 ;  /* 0x0000000000017941 */ /* 0x000fea0003800200 */
.L_x_22062:
        /* <DEDUP_REMOVED lines=24> */
.L_x_22069:
        /* <DEDUP_REMOVED lines=12> */
.L_x_22071:
[----:B------:R-:W-:Y:S05]  /*26370*/  BSYNC.RECONVERGENT B2 ;  /* 0x0000000000027941 */ /* 0x000fea0003800200 */
.L_x_22070:
        /* <DEDUP_REMOVED lines=62> */
.L_x_22068:
[----:B------:R-:W-:Y:S05]  /*26760*/  BSYNC.RECONVERGENT B1 ;  /* 0x0000000000017941 */ /* 0x000fea0003800200 */
.L_x_22067:
        /* <DEDUP_REMOVED lines=18> */
.L_x_22074:
        /* <DEDUP_REMOVED lines=12> */
.L_x_22076:
[----:B------:R-:W-:Y:S05]  /*26950*/  BSYNC.RECONVERGENT B2 ;  /* 0x0000000000027941 */ /* 0x000fea0003800200 */
.L_x_22075:
        /* <DEDUP_REMOVED lines=62> */
.L_x_22073:
[----:B------:R-:W-:Y:S05]  /*26d40*/  BSYNC.RECONVERGENT B1 ;  /* 0x0000000000017941 */ /* 0x000fea0003800200 */
.L_x_22072:
        /* <DEDUP_REMOVED lines=24> */
.L_x_22079:
        /* <DEDUP_REMOVED lines=12> */
.L_x_22081:
[----:B------:R-:W-:Y:S05]  /*26f90*/  BSYNC.RECONVERGENT B2 ;  /* 0x0000000000027941 */ /* 0x000fea0003800200 */
.L_x_22080:
        /* <DEDUP_REMOVED lines=62> */
.L_x_22078:
[----:B------:R-:W-:Y:S05]  /*27380*/  BSYNC.RECONVERGENT B1 ;  /* 0x0000000000017941 */ /* 0x000fea0003800200 */
.L_x_22077:
[----:B------:R-:W-:Y:S01]  /*27390*/  I2FP.F32.U32 R0, R161 ;  /* 0x000000a100007245 */ /* 0x000fe20000201000 */
[----:B------:R-:W-:Y:S01]  /*273a0*/  BSSY.RECONVERGENT B1, `(.L_x_22082) ;  /* 0x000005c000017945 */ /* 0x000fe20003800200 */
[----:B------:R-:W-:Y:S01]  /*273b0*/  ISETP.NE.AND P4, PT, R2, 0x1, PT ;  /* 0x000000010200780c */ /* 0x000fe20003f85270 */
[----:B------:R-:W-:Y:S02]  /*273c0*/  IMAD.MOV.U32 R14, RZ, RZ, 0x2 ;  /* 0x00000002ff0e7424 */ /* 0x000fe400078e00ff */
[----:B------:R-:W-:Y:S01]  /*273d0*/  FFMA.FTZ R0, R0, R232, 1.1641532182693481445e-10 ;  /* 0x2f00000000007423 */ /* 0x000fe200000100e8 */
[----:B------:R-:W-:-:S04]  /*273e0*/  IMAD.MOV.U32 R161, RZ, RZ, R12 ;  /* 0x000000ffffa17224 */ /* 0x000fc800078e000c */
[----:B------:R-:W-:Y:S01]  /*273f0*/  FSETP.LE.FTZ.AND P3, PT, R0, R193, PT ;  /* 0x000000c10000720b */ /* 0x000fe20003f73000 */
[----:B------:R-:W-:-:S05]  /*27400*/  HADD2.F32 R0, -RZ, R162.H1_H1 ;  /* 0x300000a2ff007230 */ /* 0x000fca0000004100 */
        /* <DEDUP_REMOVED lines=10> */
.L_x_22084:
        /* <DEDUP_REMOVED lines=12> */
.L_x_22086:
[----:B------:R-:W-:Y:S05]  /*27570*/  BSYNC.RECONVERGENT B2 ;  /* 0x0000000000027941 */ /* 0x000fea0003800200 */
.L_x_22085:
        /* <DEDUP_REMOVED lines=62> */
.L_x_22083:
[----:B------:R-:W-:Y:S05]  /*27960*/  BSYNC.RECONVERGENT B1 ;  /* 0x0000000000017941 */ /* 0x000fea0003800200 */
.L_x_22082:
[----:B------:R-:W-:Y:S01]  /*27970*/  I2FP.F32.U32 R2, R161 ;  /* 0x000000a100027245 */ /* 0x000fe20000201000 */
[----:B------:R-:W-:Y:S01]  /*27980*/  BSSY.RECONVERGENT B1, `(.L_x_22087) ;  /* 0x0000061000017945 */ /* 0x000fe20003800200 */
[----:B------:R-:W-:Y:S01]  /*27990*/  FSEL R0, R0, RZ, P3 ;  /* 0x000000ff00007208 */ /* 0x000fe20001800000 */
[----:B------:R-:W-:Y:S02]  /*279a0*/  HFMA2 R162, -RZ, RZ, 0, 1.1920928955078125e-07 ;  /* 0x00000002ffa27431 */ /* 0x000fe400000001ff */
        /* <DEDUP_REMOVED lines=19> */
.L_x_22089:
        /* <DEDUP_REMOVED lines=12> */
.L_x_22091:
[----:B------:R-:W-:Y:S05]  /*27ba0*/  BSYNC.RECONVERGENT B2 ;  /* 0x0000000000027941 */ /* 0x000fea0003800200 */
.L_x_22090:
        /* <DEDUP_REMOVED lines=62> */
.L_x_22088:
[----:B------:R-:W-:Y:S05]  /*27f90*/  BSYNC.RECONVERGENT B1 ;  /* 0x0000000000017941 */ /* 0x000fea0003800200 */
.L_x_22087:
        /* <DEDUP_REMOVED lines=18> */
.L_x_22094:
        /* <DEDUP_REMOVED lines=12> */
.L_x_22096:
[----:B------:R-:W-:Y:S05]  /*28180*/  BSYNC.RECONVERGENT B2 ;  /* 0x0000000000027941 */ /* 0x000fea0003800200 */
.L_x_22095:
        /* <DEDUP_REMOVED lines=62> */
.L_x_22093:
[----:B------:R-:W-:Y:S05]  /*28570*/  BSYNC.RECONVERGENT B1 ;  /* 0x0000000000017941 */ /* 0x000fea0003800200 */
.L_x_22092:
        /* <DEDUP_REMOVED lines=23> */
.L_x_22099:
        /* <DEDUP_REMOVED lines=12> */
.L_x_22101:
[----:B------:R-:W-:Y:S05]  /*287b0*/  BSYNC.RECONVERGENT B2 ;  /* 0x0000000000027941 */ /* 0x000fea0003800200 */
.L_x_22100:
        /* <DEDUP_REMOVED lines=62> */
.L_x_22098:
[----:B------:R-:W-:Y:S05]  /*28ba0*/  BSYNC.RECONVERGENT B1 ;  /* 0x0000000000017941 */ /* 0x000fea0003800200 */
.L_x_22097:
[----:B------:R-:W-:Y:S01]  /*28bb0*/  I2FP.F32.U32 R0, R0 ;  /* 0x0000000000007245 */ /* 0x000fe20000201000 */
[----:B------:R-:W-:Y:S01]  /*28bc0*/  BSSY.RECONVERGENT B1, `(.L_x_22102) ;  /* 0x000005f000017945 */ /* 0x000fe20003800200 */
[----:B------:R-:W-:Y:S01]  /*28bd0*/  ISETP.NE.AND P6, PT, R190, 0x1, PT ;  /* 0x00000001be00780c */ /* 0x000fe20003fc5270 */
[----:B------:R-:W-:Y:S02]  /*28be0*/  HFMA2 R14, -RZ, RZ, 0, 1.1920928955078125e-07 ;  /* 0x00000002ff0e7431 */ /* 0x000fe400000001ff */
        /* <DEDUP_REMOVED lines=14> */
.L_x_22104:
        /* <DEDUP_REMOVED lines=15> */
.L_x_22106:
[----:B------:R-:W-:Y:S05]  /*28dc0*/  BSYNC.RECONVERGENT B2 ;  /* 0x0000000000027941 */ /* 0x000fea0003800200 */
.L_x_22105:
        /* <DEDUP_REMOVED lines=62> */
.L_x_22103:
[----:B------:R-:W-:Y:S05]  /*291b0*/  BSYNC.RECONVERGENT B1 ;  /* 0x0000000000017941 */ /* 0x000fea0003800200 */
.L_x_22102:
        /* <DEDUP_REMOVED lines=12> */
.L_x_22026:
        /* <DEDUP_REMOVED lines=16> */
.L_x_22110:
        /* <DEDUP_REMOVED lines=12> */
.L_x_22112:
[----:B------:R-:W-:Y:S05]  /*29440*/  BSYNC.RECONVERGENT B2 ;  /* 0x0000000000027941 */ /* 0x000fea0003800200 */
.L_x_22111:
        /* <DEDUP_REMOVED lines=62> */
.L_x_22109:
[----:B------:R-:W-:Y:S05]  /*29830*/  BSYNC.RECONVERGENT B1 ;  /* 0x0000000000017941 */ /* 0x000fea0003800200 */
.L_x_22108:
[----:B------:R-:W3:Y:S01]  /*29840*/  LDC R232, c[0x0][0x404] ;  /* 0x00010100ffe87b82 */ /* 0x000ee20000000800 */
[----:B------:R-:W-:Y:S01]  /*29850*/  I2FP.F32.U32 R11, R157 ;  /* 0x0000009d000b7245 */ /* 0x000fe20000201000 */
[----:B------:R-:W-:Y:S01]  /*29860*/  IMAD.MOV.U32 R233, RZ, RZ, 0x2f800000 ;  /* 0x2f800000ffe97424 */ /* 0x000fe200078e00ff */
[----:B------:R-:W-:Y:S01]  /*29870*/  LOP3.LUT R18, R18, 0xffffffef, RZ, 0xc0, !PT ;  /* 0xffffffef12127812 */ /* 0x000fe200078ec0ff */
[----:B------:R-:W-:Y:S01]  /*29880*/  BSSY.RECONVERGENT B1, `(.L_x_22113) ;  /* 0x000005c000017945 */ /* 0x000fe20003800200 */
[----:B-----5:R-:W-:Y:S02]  /*29890*/  HADD2.F32 R193, -RZ, R160.H0_H0 ;  /* 0x200000a0ffc17230 */ /* 0x020fe40000004100 */
[----:B------:R-:W-:Y:S01]  /*298a0*/  FFMA.FTZ R11, R11, R233, 1.1641532182693481445e-10 ;  /* 0x2f0000000b0b7423 */ /* 0x000fe200000100e9 */
[----:B------:R-:W-:-:S04]  /*298b0*/  IMAD.MOV.U32 R14, RZ, RZ, 0x2 ;  /* 0x00000002ff0e7424 */ /* 0x000fc800078e00ff */
[----:B---3--:R-:W-:Y:S02]  /*298c0*/  FSETP.LE.FTZ.AND P2, PT, R11, R232, PT ;  /* 0x000000e80b00720b */ /* 0x008fe40003f53000 */
        /* <DEDUP_REMOVED lines=12> */
.L_x_22115:
        /* <DEDUP_REMOVED lines=12> */
.L_x_22117:
[----:B------:R-:W-:Y:S05]  /*29a50*/  BSYNC.RECONVERGENT B2 ;  /* 0x0000000000027941 */ /* 0x000fea0003800200 */
.L_x_22116:
        /* <DEDUP_REMOVED lines=62> */
.L_x_22114:
[----:B------:R-:W-:Y:S05]  /*29e40*/  BSYNC.RECONVERGENT B1 ;  /* 0x0000000000017941 */ /* 0x000fea0003800200 */
.L_x_22113:
[----:B------:R-:W-:Y:S01]  /*29e50*/  I2FP.F32.U32 R11, R11 ;  /* 0x0000000b000b7245 */ /* 0x000fe20000201000 */
[----:B------:R-:W-:Y:S01]  /*29e60*/  BSSY.RECONVERGENT B1, `(.L_x_22118) ;  /* 0x000005d000017945 */ /* 0x000fe20003800200 */
[----:B------:R-:W-:Y:S01]  /*29e70*/  LOP3.LUT R18, R18, 0xfffffff7, RZ, 0xc0, !PT ;  /* 0xfffffff712127812 */ /* 0x000fe200078ec0ff */
[----:B------:R-:W-:Y:S02]  /*29e80*/  IMAD.MOV.U32 R159, RZ, RZ, 0x2 ;  /* 0x00000002ff9f7424 */ /* 0x000fe400078e00ff */
[----:B------:R-:W-:Y:S01]  /*29e90*/  FFMA.FTZ R11, R11, R233, 1.1641532182693481445e-10 ;  /* 0x2f0000000b0b7423 */ /* 0x000fe200000100e9 */
[----:B------:R-:W-:-:S04]  /*29ea0*/  IMAD.MOV.U32 R158, RZ, RZ, R12 ;  /* 0x000000ffff9e7224 */ /* 0x000fc800078e000c */
        /* <DEDUP_REMOVED lines=13> */
.L_x_22120:
        /* <DEDUP_REMOVED lines=12> */
.L_x_22122:
[----:B------:R-:W-:Y:S05]  /*2a040*/  BSYNC.RECONVERGENT B2 ;  /* 0x0000000000027941 */ /* 0x000fea0003800200 */
.L_x_22121:
        /* <DEDUP_REMOVED lines=62> */
.L_x_22119:
[----:B------:R-:W-:Y:S05]  /*2a430*/  BSYNC.RECONVERGENT B1 ;  /* 0x0000000000017941 */ /* 0x000fea0003800200 */
.L_x_22118:
[----:B------:R-:W-:Y:S01]  /*2a440*/  I2FP.F32.U32 R14, R158 ;  /* 0x0000009e000e7245 */ /* 0x000fe20000201000 */
[----:B------:R-:W-:Y:S01]  /*2a450*/  BSSY.RECONVERGENT B1, `(.L_x_22123) ;  /* 0x000005d000017945 */ /* 0x000fe20003800200 */
[----:B------:R-:W-:Y:S01]  /*2a460*/  LOP3.LUT R18, R18, 0xfffffffb, RZ, 0xc0, !PT ;  /* 0xfffffffb12127812 */ /* 0x000fe200078ec0ff */
[----:B------:R-:W-:Y:S02]  /*2a470*/  HADD2.F32 R156, -RZ, R161.H0_H0 ;  /* 0x200000a1ff9c7230 */ /* 0x000fe40000004100 */
        /* <DEDUP_REMOVED lines=15> */
.L_x_22125:
        /* <DEDUP_REMOVED lines=12> */
.L_x_22127:
[----:B------:R-:W-:Y:S05]  /*2a630*/  BSYNC.RECONVERGENT B2 ;  /* 0x0000000000027941 */ /* 0x000fea0003800200 */
.L_x_22126:
        /* <DEDUP_REMOVED lines=62> */
.L_x_22124:
[----:B------:R-:W-:Y:S05]  /*2aa20*/  BSYNC.RECONVERGENT B1 ;  /* 0x0000000000017941 */ /* 0x000fea0003800200 */
.L_x_22123:
[----:B------:R-:W-:Y:S01]  /*2aa30*/  I2FP.F32.U32 R157, R157 ;  /* 0x0000009d009d7245 */ /* 0x000fe20000201000 */
[----:B------:R-:W-:Y:S01]  /*2aa40*/  BSSY.RECONVERGENT B1, `(.L_x_22128) ;  /* 0x000005d000017945 */ /* 0x000fe20003800200 */
[----:B------:R-:W-:Y:S02]  /*2aa50*/  LOP3.LUT R18, R18, 0xfffffffd, RZ, 0xc0, !PT ;  /* 0xfffffffd12127812 */ /* 0x000fe400078ec0ff */
[----:B------:R-:W-:Y:S01]  /*2aa60*/  MOV R160, R12 ;  /* 0x0000000c00a07202 */ /* 0x000fe20000000f00 */
        /* <DEDUP_REMOVED lines=15> */
.L_x_22130:
        /* <DEDUP_REMOVED lines=12> */
.L_x_22132:
[----:B------:R-:W-:Y:S05]  /*2ac20*/  BSYNC.RECONVERGENT B2 ;  /* 0x0000000000027941 */ /* 0x000fea0003800200 */
.L_x_22131:
        /* <DEDUP_REMOVED lines=62> */
.L_x_22129:
[----:B------:R-:W-:Y:S05]  /*2b010*/  BSYNC.RECONVERGENT B1 ;  /* 0x0000000000017941 */ /* 0x000fea0003800200 */
.L_x_22128:
        /* <DEDUP_REMOVED lines=17> */
.L_x_22135:
        /* <DEDUP_REMOVED lines=12> */
.L_x_22137:
[----:B------:R-:W-:Y:S05]  /*2b1f0*/  BSYNC.RECONVERGENT B2 ;  /* 0x0000000000027941 */ /* 0x000fea0003800200 */
.L_x_22136:
        /* <DEDUP_REMOVED lines=62> */
.L_x_22134:
[----:B------:R-:W-:Y:S05]  /*2b5e0*/  BSYNC.RECONVERGENT B1 ;  /* 0x0000000000017941 */ /* 0x000fea0003800200 */
.L_x_22133:
[----:B------:R-:W-:Y:S01]  /*2b5f0*/  ISETP.NE.AND P4, PT, R14, 0x1, PT ;  /* 0x000000010e00780c */ /* 0x000fe20003f85270 */
[----:B------:R-:W-:Y:S01]  /*2b600*/  BSSY.RECONVERGENT B1, `(.L_x_22138) ;  /* 0x000005b000017945 */ /* 0x000fe20003800200 */
[----:B------:R-:W-:Y:S01]  /*2b610*/  I2FP.F32.U32 R159, R159 ;  /* 0x0000009f009f7245 */ /* 0x000fe20000201000 */
[----:B01----:R-:W-:-:S04]  /*2b620*/  HFMA2 R190, -RZ, RZ, 0, 1.1920928955078125e-07 ;  /* 0x00000002ffbe7431 */ /* 0x003fc800000001ff */
        /* <DEDUP_REMOVED lines=13> */
.L_x_22140:
        /* <DEDUP_REMOVED lines=12> */
.L_x_22142:
[----:B------:R-:W-:Y:S05]  /*2b7c0*/  BSYNC.RECONVERGENT B2 ;  /* 0x0000000000027941 */ /* 0x000fea0003800200 */
.L_x_22141:
        /* <DEDUP_REMOVED lines=62> */
.L_x_22139:
[----:B------:R-:W-:Y:S05]  /*2bbb0*/  BSYNC.RECONVERGENT B1 ;  /* 0x0000000000017941 */ /* 0x000fea0003800200 */
.L_x_22138:
        /* <DEDUP_REMOVED lines=17> */
.L_x_22145:
        /* <DEDUP_REMOVED lines=12> */
.L_x_22147:
[----:B------:R-:W-:Y:S05]  /*2bd90*/  BSYNC.RECONVERGENT B2 ;  /* 0x0000000000027941 */ /* 0x000fea0003800200 */
.L_x_22146:
        /* <DEDUP_REMOVED lines=62> */
.L_x_22144:
[----:B------:R-:W-:Y:S05]  /*2c180*/  BSYNC.RECONVERGENT B1 ;  /* 0x0000000000017941 */ /* 0x000fea0003800200 */
.L_x_22143:
        /* <DEDUP_REMOVED lines=42> */
.L_x_22107:
        /* <DEDUP_REMOVED lines=44> */
.L_x_22148:
[----:B------:R-:W-:Y:S01]  /*2c6f0*/  IMAD.MOV.U32 R11, RZ, RZ, R189 ;  /* 0x000000ffff0b7224 */ /* 0x000fe200078e00bd */
[----:B------:R-:W-:-:S07]  /*2c700*/  IADD3 R188, PT, PT, R188, 0x80, RZ ;  /* 0x00000080bcbc7810 */ /* 0x000fce0007ffe0ff */
.L_x_22025:
[----:B------:R-:W-:Y:S05]  /*2c710*/  BSYNC.RECONVERGENT B0 ;  /* 0x0000000000007941 */ /* 0x000fea0003800200 */
.L_x_22024:
        /* <DEDUP_REMOVED lines=36> */
.L_x_22154:
        /* <DEDUP_REMOVED lines=12> */
.L_x_22156:
[----:B------:R-:W-:Y:S05]  /*2ca20*/  BSYNC.RECONVERGENT B2 ;  /* 0x0000000000027941 */ /* 0x000fea0003800200 */
.L_x_22155:
        /* <DEDUP_REMOVED lines=62> */
.L_x_22153:
[----:B------:R-:W-:Y:S05]  /*2ce10*/  BSYNC.RECONVERGENT B1 ;  /* 0x0000000000017941 */ /* 0x000fea0003800200 */
.L_x_22152:
[----:B------:R-:W2:Y:S01]  /*2ce20*/  LDC R193, c[0x0][0x404] ;  /* 0x00010100ffc17b82 */ /* 0x000ea20000000800 */
[----:B------:R-:W-:Y:S01]  /*2ce30*/  HFMA2 R232, -RZ, RZ, 0.1171875, 0 ;  /* 0x2f800000ffe87431 */ /* 0x000fe200000001ff */
[----:B------:R-:W-:Y:S01]  /*2ce40*/  I2FP.F32.U32 R0, R0 ;  /* 0x0000000000007245 */ /* 0x000fe20000201000 */
[----:B-----5:R-:W-:Y:S01]  /*2ce50*/  HADD2.F32 R3, -RZ, R168.H0_H0 ;  /* 0x200000a8ff037230 */ /* 0x020fe20000004100 */
[----:B------:R-:W-:Y:S01]  /*2ce60*/  ISETP.NE.AND P2, PT, R2, 0x1, PT ;  /* 0x000000010200780c */ /* 0x000fe20003f45270 */
[----:B------:R-:W-:Y:S01]  /*2ce70*/  BSSY.RECONVERGENT B1, `(.L_x_22157) ;  /* 0x000005d000017945 */ /* 0x000fe20003800200 */
[----:B------:R-:W-:Y:S01]  /*2ce80*/  LOP3.LUT R18, R18, 0xffffffef, RZ, 0xc0, !PT ;  /* 0xffffffef12127812 */ /* 0x000fe200078ec0ff */
[----:B------:R-:W-:Y:S01]  /*2ce90*/  IMAD.MOV.U32 R5, RZ, RZ, R12 ;  /* 0x000000ffff057224 */ /* 0x000fe200078e000c */
[----:B------:R-:W4:Y:S01]  /*2cea0*/  LDC R11, c[0x0][0x408] ;  /* 0x00010200ff0b7b82 */ /* 0x000f220000000800 */
[----:B------:R-:W-:-:S05]  /*2ceb0*/  FFMA.FTZ R0, R0, R232, 1.1641532182693481445e-10 ;  /* 0x2f00000000007423 */ /* 0x000fca00000100e8 */
[----:B--2---:R-:W-:Y:S01]  /*2cec0*/  FSETP.LE.FTZ.AND P4, PT, R0, R193, PT ;  /* 0x000000c10000720b */ /* 0x004fe20003f93000 */
[----:B----4-:R-:W-:Y:S01]  /*2ced0*/  FMUL.FTZ R0, R3, R11 ;  /* 0x0000000b03007220 */ /* 0x010fe20000410000 */
        /* <DEDUP_REMOVED lines=11> */
.L_x_22159:
        /* <DEDUP_REMOVED lines=12> */
.L_x_22161:
[----:B------:R-:W-:Y:S05]  /*2d050*/  BSYNC.RECONVERGENT B2 ;  /* 0x0000000000027941 */ /* 0x000fea0003800200 */
.L_x_22160:
        /* <DEDUP_REMOVED lines=62> */
.L_x_22158:
[----:B------:R-:W-:Y:S05]  /*2d440*/  BSYNC.RECONVERGENT B1 ;  /* 0x0000000000017941 */ /* 0x000fea0003800200 */
.L_x_22157:
        /* <DEDUP_REMOVED lines=24> */
.L_x_22164:
        /* <DEDUP_REMOVED lines=12> */
.L_x_22166:
[----:B------:R-:W-:Y:S05]  /*2d690*/  BSYNC.RECONVERGENT B2 ;  /* 0x0000000000027941 */ /* 0x000fea0003800200 */
.L_x_22165:
        /* <DEDUP_REMOVED lines=62> */
.L_x_22163:
[----:B------:R-:W-:Y:S05]  /*2da80*/  BSYNC.RECONVERGENT B1 ;  /* 0x0000000000017941 */ /* 0x000fea0003800200 */
.L_x_22162:
        /* <DEDUP_REMOVED lines=20> */
.L_x_22169:
        /* <DEDUP_REMOVED lines=12> */
.L_x_22171:
[----:B------:R-:W-:Y:S05]  /*2dc90*/  BSYNC.RECONVERGENT B2 ;  /* 0x0000000000027941 */ /* 0x000fea0003800200 */
.L_x_22170:
        /* <DEDUP_REMOVED lines=62> */
.L_x_22168:
[----:B------:R-:W-:Y:S05]  /*2e080*/  BSYNC.RECONVERGENT B1 ;  /* 0x0000000000017941 */ /* 0x000fea0003800200 */
.L_x_22167:
        /* <DEDUP_REMOVED lines=24> */
.L_x_22174:
        /* <DEDUP_REMOVED lines=12> */
.L_x_22176:
[----:B------:R-:W-:Y:S05]  /*2e2d0*/  BSYNC.RECONVERGENT B2 ;  /* 0x0000000000027941 */ /* 0x000fea0003800200 */
.L_x_22175:
        /* <DEDUP_REMOVED lines=62> */
.L_x_22173:
[----:B------:R-:W-:Y:S05]  /*2e6c0*/  BSYNC.RECONVERGENT B1 ;  /* 0x0000000000017941 */ /* 0x000fea0003800200 */
.L_x_22172:
        /* <DEDUP_REMOVED lines=20> */
.L_x_22179:
        /* <DEDUP_REMOVED lines=12> */
.L_x_22181:
[----:B------:R-:W-:Y:S05]  /*2e8d0*/  BSYNC.RECONVERGENT B2 ;  /* 0x0000000000027941 */ /* 0x000fea0003800200 */
.L_x_22180:
        /* <DEDUP_REMOVED lines=62> */
.L_x_22178:
[----:B------:R-:W-:Y:S05]  /*2ecc0*/  BSYNC.RECONVERGENT B1 ;  /* 0x0000000000017941 */ /* 0x000fea0003800200 */
.L_x_22177:
        /* <DEDUP_REMOVED lines=24> */
.L_x_22184:
        /* <DEDUP_REMOVED lines=12> */
.L_x_22186:
[----:B------:R-:W-:Y:S05]  /*2ef10*/  BSYNC.RECONVERGENT B2 ;  /* 0x0000000000027941 */ /* 0x000fea0003800200 */
.L_x_22185:
        /* <DEDUP_REMOVED lines=62> */
.L_x_22183:
[----:B------:R-:W-:Y:S05]  /*2f300*/  BSYNC.RECONVERGENT B1 ;  /* 0x0000000000017941 */ /* 0x000fea0003800200 */
.L_x_22182:
        /* <DEDUP_REMOVED lines=20> */
.L_x_22189:
        /* <DEDUP_REMOVED lines=12> */
.L_x_22191:
[----:B------:R-:W-:Y:S05]  /*2f510*/  BSYNC.RECONVERGENT B2 ;  /* 0x0000000000027941 */ /* 0x000fea0003800200 */
.L_x_22190:
        /* <DEDUP_REMOVED lines=62> */
.L_x_22188:
[----:B------:R-:W-:Y:S05]  /*2f900*/  BSYNC.RECONVERGENT B1 ;  /* 0x0000000000017941 */ /* 0x000fea0003800200 */
.L_x_22187:
        /* <DEDUP_REMOVED lines=24> */
.L_x_22194:
        /* <DEDUP_REMOVED lines=12> */
.L_x_22196:
[----:B------:R-:W-:Y:S05]  /*2fb50*/  BSYNC.RECONVERGENT B2 ;  /* 0x0000000000027941 */ /* 0x000fea0003800200 */
.L_x_22195:
        /* <DEDUP_REMOVED lines=62> */
.L_x_22193:
[----:B------:R-:W-:Y:S05]  /*2ff40*/  BSYNC.RECONVERGENT B1 ;  /* 0x0000000000017941 */ /* 0x000fea0003800200 */
.L_x_22192:
        /* <DEDUP_REMOVED lines=18> */
.L_x_22199:
        /* <DEDUP_REMOVED lines=12> */
.L_x_22201:
[----:B------:R-:W-:Y:S05]  /*30130*/  BSYNC.RECONVERGENT B2 ;  /* 0x0000000000027941 */ /* 0x000fea0003800200 */
.L_x_22200:
        /* <DEDUP_REMOVED lines=62> */
.L_x_22198:
[----:B------:R-:W-:Y:S05]  /*30520*/  BSYNC.RECONVERGENT B1 ;  /* 0x0000000000017941 */ /* 0x000fea0003800200 */
.L_x_22197:
        /* <DEDUP_REMOVED lines=24> */
.L_x_22204:
        /* <DEDUP_REMOVED lines=12> */
.L_x_22206:
[----:B------:R-:W-:Y:S05]  /*30770*/  BSYNC.RECONVERGENT B2 ;  /* 0x0000000000027941 */ /* 0x000fea0003800200 */
.L_x_22205:
        /* <DEDUP_REMOVED lines=62> */
.L_x_22203:
[----:B------:R-:W-:Y:S05]  /*30b60*/  BSYNC.RECONVERGENT B1 ;  /* 0x0000000000017941 */ /* 0x000fea0003800200 */
.L_x_22202:
        /* <DEDUP_REMOVED lines=18> */
.L_x_22209:
        /* <DEDUP_REMOVED lines=12> */
.L_x_22211:
[----:B------:R-:W-:Y:S05]  /*30d50*/  BSYNC.RECONVERGENT B2 ;  /* 0x0000000000027941 */ /* 0x000fea0003800200 */
.L_x_22210:
        /* <DEDUP_REMOVED lines=62> */
.L_x_22208:
[----:B------:R-:W-:Y:S05]  /*31140*/  BSYNC.RECONVERGENT B1 ;  /* 0x0000000000017941 */ /* 0x000fea0003800200 */
.L_x_22207:
        /* <DEDUP_REMOVED lines=23> */
.L_x_22214:
        /* <DEDUP_REMOVED lines=12> */
.L_x_22216:
[----:B------:R-:W-:Y:S05]  /*31380*/  BSYNC.RECONVERGENT B2 ;  /* 0x0000000000027941 */ /* 0x000fea0003800200 */
.L_x_22215:
        /* <DEDUP_REMOVED lines=62> */
.L_x_22213:
[----:B------:R-:W-:Y:S05]  /*31770*/  BSYNC.RECONVERGENT B1 ;  /* 0x0000000000017941 */ /* 0x000fea0003800200 */
.L_x_22212:
        /* <DEDUP_REMOVED lines=18> */
.L_x_22219:
        /* <DEDUP_REMOVED lines=12> */
.L_x_22221:
[----:B------:R-:W-:Y:S05]  /*31960*/  BSYNC.RECONVERGENT B2 ;  /* 0x0000000000027941 */ /* 0x000fea0003800200 */
.L_x_22220:
        /* <DEDUP_REMOVED lines=62> */
.L_x_22218:
[----:B------:R-:W-:Y:S05]  /*31d50*/  BSYNC.RECONVERGENT B1 ;  /* 0x0000000000017941 */ /* 0x000fea0003800200 */
.L_x_22217:
        /* <DEDUP_REMOVED lines=23> */
.L_x_22224:
        /* <DEDUP_REMOVED lines=12> */
.L_x_22226:
[----:B------:R-:W-:Y:S05]  /*31f90*/  BSYNC.RECONVERGENT B2 ;  /* 0x0000000000027941 */ /* 0x000fea0003800200 */
.L_x_22225:
        /* <DEDUP_REMOVED lines=62> */
.L_x_22223:
[----:B------:R-:W-:Y:S05]  /*32380*/  BSYNC.RECONVERGENT B1 ;  /* 0x0000000000017941 */ /* 0x000fea0003800200 */
.L_x_22222:
        /* <DEDUP_REMOVED lines=18> */
.L_x_22229:
        /* <DEDUP_REMOVED lines=15> */
.L_x_22231:
[----:B------:R-:W-:Y:S05]  /*325a0*/  BSYNC.RECONVERGENT B2 ;  /* 0x0000000000027941 */ /* 0x000fea0003800200 */
.L_x_22230:
        /* <DEDUP_REMOVED lines=62> */
.L_x_22228:
[----:B------:R-:W-:Y:S05]  /*32990*/  BSYNC.RECONVERGENT B1 ;  /* 0x0000000000017941 */ /* 0x000fea0003800200 */
.L_x_22227:
        /* <DEDUP_REMOVED lines=12> */
.L_x_22151:
        /* <DEDUP_REMOVED lines=16> */
.L_x_22235:
        /* <DEDUP_REMOVED lines=12> */
.L_x_22237:
[----:B------:R-:W-:Y:S05]  /*32c20*/  BSYNC.RECONVERGENT B2 ;  /* 0x0000000000027941 */ /* 0x000fea0003800200 */
.L_x_22236:
        /* <DEDUP_REMOVED lines=62> */
.L_x_22234:
[----:B------:R-:W-:Y:S05]  /*33010*/  BSYNC.RECONVERGENT B1 ;  /* 0x0000000000017941 */ /* 0x000fea0003800200 */
.L_x_22233:
[----:B------:R-:W3:Y:S01]  /*33020*/  LDC R232, c[0x0][0x404] ;  /* 0x00010100ffe87b82 */ /* 0x000ee20000000800 */
[----:B------:R-:W-:Y:S01]  /*33030*/  HFMA2 R233, -RZ, RZ, 0.1171875, 0 ;  /* 0x2f800000ffe97431 */ /* 0x000fe200000001ff */
[----:B------:R-:W-:Y:S01]  /*33040*/  I2FP.F32.U32 R11, R165 ;  /* 0x000000a5000b7245 */ /* 0x000fe20000201000 */
[----:B------:R-:W-:Y:S01]  /*33050*/  BSSY.RECONVERGENT B1, `(.L_x_22238) ;  /* 0x000005d000017945 */ /* 0x000fe20003800200 */
[----:B------:R-:W-:Y:S01]  /*33060*/  LOP3.LUT R18, R18, 0xffffffef, RZ, 0xc0, !PT ;  /* 0xffffffef12127812 */ /* 0x000fe200078ec0ff */
[----:B-----5:R-:W-:Y:S02]  /*33070*/  HADD2.F32 R193, -RZ, R168.H0_H0 ;  /* 0x200000a8ffc17230 */ /* 0x020fe40000004100 */
[----:B------:R-:W-:Y:S02]  /*33080*/  IMAD.MOV.U32 R14, RZ, RZ, 0x2 ;  /* 0x00000002ff0e7424 */ /* 0x000fe400078e00ff */
[----:B------:R-:W-:-:S05]  /*33090*/  FFMA.FTZ R11, R11, R233, 1.1641532182693481445e-10 ;  /* 0x2f0000000b0b7423 */ /* 0x000fca00000100e9 */
[----:B---3--:R-:W-:Y:S01]  /*330a0*/  FSETP.LE.FTZ.AND P2, PT, R11, R232, PT ;  /* 0x000000e80b00720b */ /* 0x008fe20003f53000 */
        /* <DEDUP_REMOVED lines=12> */
.L_x_22240:
        /* <DEDUP_REMOVED lines=12> */
.L_x_22242:
[----:B------:R-:W-:Y:S05]  /*33230*/  BSYNC.RECONVERGENT B2 ;  /* 0x0000000000027941 */ /* 0x000fea0003800200 */
.L_x_22241:
        /* <DEDUP_REMOVED lines=62> */
.L_x_22239:
[----:B------:R-:W-:Y:S05]  /*33620*/  BSYNC.RECONVERGENT B1 ;  /* 0x0000000000017941 */ /* 0x000fea0003800200 */
.L_x_22238:
[----:B------:R-:W-:Y:S01]  /*33630*/  I2FP.F32.U32 R11, R11 ;  /* 0x0000000b000b7245 */ /* 0x000fe20000201000 */
[----:B------:R-:W-:Y:S01]  /*33640*/  BSSY.RECONVERGENT B1, `(.L_x_22243) ;  /* 0x000005d000017945 */ /* 0x000fe20003800200 */
[----:B------:R-:W-:Y:S01]  /*33650*/  LOP3.LUT R18, R18, 0xfffffff7, RZ, 0xc0, !PT ;  /* 0xfffffff712127812 */ /* 0x000fe200078ec0ff */
[----:B------:R-:W-:Y:S02]  /*33660*/  HFMA2 R167, -RZ, RZ, 0, 1.1920928955078125e-07 ;  /* 0x00000002ffa77431 */ /* 0x000fe400000001ff */
[----:B------:R-:W-:Y:S02]  /*33670*/  IMAD.MOV.U32 R166, RZ, RZ, R12 ;  /* 0x000000ffffa67224 */ /* 0x000fe400078e000c */
        /* <DEDUP_REMOVED lines=14> */
.L_x_22245:
        /* <DEDUP_REMOVED lines=12> */
.L_x_22247:
[----:B------:R-:W-:Y:S05]  /*33820*/  BSYNC.RECONVERGENT B2 ;  /* 0x0000000000027941 */ /* 0x000fea0003800200 */
.L_x_22246:
        /* <DEDUP_REMOVED lines=62> */
.L_x_22244:
[----:B------:R-:W-:Y:S05]  /*33c10*/  BSYNC.RECONVERGENT B1 ;  /* 0x0000000000017941 */ /* 0x000fea0003800200 */
.L_x_22243:
        /* <DEDUP_REMOVED lines=19> */
.L_x_22250:
        /* <DEDUP_REMOVED lines=12> */
.L_x_22252:
[----:B------:R-:W-:Y:S05]  /*33e10*/  BSYNC.RECONVERGENT B2 ;  /* 0x0000000000027941 */ /* 0x000fea0003800200 */
.L_x_22251:
        /* <DEDUP_REMOVED lines=62> */
.L_x_22249:
[----:B------:R-:W-:Y:S05]  /*34200*/  BSYNC.RECONVERGENT B1 ;  /* 0x0000000000017941 */ /* 0x000fea0003800200 */
.L_x_22248:
        /* <DEDUP_REMOVED lines=19> */
.L_x_22255:
        /* <DEDUP_REMOVED lines=12> */
.L_x_22257:
[----:B------:R-:W-:Y:S05]  /*34400*/  BSYNC.RECONVERGENT B2 ;  /* 0x0000000000027941 */ /* 0x000fea0003800200 */
.L_x_22256:
        /* <DEDUP_REMOVED lines=62> */
.L_x_22254:
[----:B------:R-:W-:Y:S05]  /*347f0*/  BSYNC.RECONVERGENT B1 ;  /* 0x0000000000017941 */ /* 0x000fea0003800200 */
.L_x_22253:
        /* <DEDUP_REMOVED lines=17> */
.L_x_22260:
        /* <DEDUP_REMOVED lines=12> */
.L_x_22262:
[----:B------:R-:W-:Y:S05]  /*349d0*/  BSYNC.RECONVERGENT B2 ;  /* 0x0000000000027941 */ /* 0x000fea0003800200 */
.L_x_22261:
        /* <DEDUP_REMOVED lines=62> */
.L_x_22259:
[----:B------:R-:W-:Y:S05]  /*34dc0*/  BSYNC.RECONVERGENT B1 ;  /* 0x0000000000017941 */ /* 0x000fea0003800200 */
.L_x_22258:
        /* <DEDUP_REMOVED lines=17> */
.L_x_22265:
        /* <DEDUP_REMOVED lines=12> */
.L_x_22267:
[----:B------:R-:W-:Y:S05]  /*34fa0*/  BSYNC.RECONVERGENT B2 ;  /* 0x0000000000027941 */ /* 0x000fea0003800200 */
.L_x_22266:
        /* <DEDUP_REMOVED lines=62> */
.L_x_22264:
[----:B------:R-:W-:Y:S05]  /*35390*/  BSYNC.RECONVERGENT B1 ;  /* 0x0000000000017941 */ /* 0x000fea0003800200 */
.L_x_22263:
        /* <DEDUP_REMOVED lines=17> */
.L_x_22270:
        /* <DEDUP_REMOVED lines=12> */
.L_x_22272:
[----:B------:R-:W-:Y:S05]  /*35570*/  BSYNC.RECONVERGENT B2 ;  /* 0x0000000000027941 */ /* 0x000fea0003800200 */
.L_x_22271:
        /* <DEDUP_REMOVED lines=62> */
.L_x_22269:
[----:B------:R-:W-:Y:S05]  /*35960*/  BSYNC.RECONVERGENT B1 ;  /* 0x0000000000017941 */ /* 0x000fea0003800200 */
.L_x_22268:
        /* <DEDUP_REMOVED lines=42> */
.L_x_22232:
        /* <DEDUP_REMOVED lines=44> */
.L_x_22273:
[----:B------:R-:W-:Y:S02]  /*35ed0*/  IMAD.MOV.U32 R11, RZ, RZ, R189 ;  /* 0x000000ffff0b7224 */ /* 0x000fe400078e00bd */
[----:B------:R-:W-:-:S07]  /*35ee0*/  VIADD R188, R188, 0x80 ;  /* 0x00000080bcbc7836 */ /* 0x000fce0000000000 */
.L_x_22150:
[----:B------:R-:W-:Y:S05]  /*35ef0*/  BSYNC.RECONVERGENT B0 ;  /* 0x0000000000007941 */ /* 0x000fea0003800200 */
.L_x_22149:
        /* <DEDUP_REMOVED lines=36> */
.L_x_22279:
        /* <DEDUP_REMOVED lines=12> */
.L_x_22281:
[----:B------:R-:W-:Y:S05]  /*36200*/  BSYNC.RECONVERGENT B2 ;  /* 0x0000000000027941 */ /* 0x000fea0003800200 */
.L_x_22280:
        /* <DEDUP_REMOVED lines=62> */
.L_x_22278:
[----:B------:R-:W-:Y:S05]  /*365f0*/  BSYNC.RECONVERGENT B1 ;  /* 0x0000000000017941 */ /* 0x000fea0003800200 */
.L_x_22277:
[----:B------:R-:W2:Y:S01]  /*36600*/  LDC R193, c[0x0][0x404] ;  /* 0x00010100ffc17b82 */ /* 0x000ea20000000800 */
[----:B------:R-:W-:Y:S01]  /*36610*/  I2FP.F32.U32 R0, R0 ;  /* 0x0000000000007245 */ /* 0x000fe20000201000 */
[----:B------:R-:W-:Y:S01]  /*36620*/  IMAD.MOV.U32 R232, RZ, RZ, 0x2f800000 ;  /* 0x2f800000ffe87424 */ /* 0x000fe200078e00ff */
[----:B------:R-:W-:Y:S01]  /*36630*/  ISETP.NE.AND P2, PT, R2, 0x1, PT ;  /* 0x000000010200780c */ /* 0x000fe20003f45270 */
[----:B-----5:R-:W-:Y:S01]  /*36640*/  HADD2.F32 R3, -RZ, R176.H0_H0 ;  /* 0x200000b0ff037230 */ /* 0x020fe20000004100 */
[----:B------:R-:W-:Y:S01]  /*36650*/  LOP3.LUT R18, R18, 0xffffffef, RZ, 0xc0, !PT ;  /* 0xffffffef12127812 */ /* 0x000fe200078ec0ff */
[----:B------:R-:W-:Y:S01]  /*36660*/  FFMA.FTZ R0, R0, R232, 1.1641532182693481445e-10 ;  /* 0x2f00000000007423 */ /* 0x000fe200000100e8 */
[----:B------:R-:W-:Y:S01]  /*36670*/  BSSY.RECONVERGENT B1, `(.L_x_22282) ;  /* 0x000005b000017945 */ /* 0x000fe20003800200 */
[----:B------:R-:W4:Y:S01]  /*36680*/  LDC R11, c[0x0][0x408] ;  /* 0x00010200ff0b7b82 */ /* 0x000f220000000800 */
[----:B------:R-:W-:Y:S02]  /*36690*/  IMAD.MOV.U32 R5, RZ, RZ, R12 ;  /* 0x000000ffff057224 */ /* 0x000fe400078e000c */
[----:B--2---:R-:W-:Y:S01]  /*366a0*/  FSETP.LE.FTZ.AND P4, PT, R0, R193, PT ;  /* 0x000000c10000720b */ /* 0x004fe20003f93000 */
[----:B----4-:R-:W-:Y:S01]  /*366b0*/  FMUL.FTZ R0, R3, R11 ;  /* 0x0000000b03007220 */ /* 0x010fe20000410000 */
[----:B------:R-:W-:-:S11]  /*366c0*/  HFMA2 R3, -RZ, RZ, 0, 1.1920928955078125e-07 ;  /* 0x00000002ff037431 */ /* 0x000fd600000001ff */
        /* <DEDUP_REMOVED lines=10> */
.L_x_22284:
        /* <DEDUP_REMOVED lines=12> */
.L_x_22286:
[----:B------:R-:W-:Y:S05]  /*36830*/  BSYNC.RECONVERGENT B2 ;  /* 0x0000000000027941 */ /* 0x000fea0003800200 */
.L_x_22285:
        /* <DEDUP_REMOVED lines=62> */
.L_x_22283:
[----:B------:R-:W-:Y:S05]  /*36c20*/  BSYNC.RECONVERGENT B1 ;  /* 0x0000000000017941 */ /* 0x000fea0003800200 */
.L_x_22282:
        /* <DEDUP_REMOVED lines=24> */
.L_x_22289:
        /* <DEDUP_REMOVED lines=12> */
.L_x_22291:
[----:B------:R-:W-:Y:S05]  /*36e70*/  BSYNC.RECONVERGENT B2 ;  /* 0x0000000000027941 */ /* 0x000fea0003800200 */
.L_x_22290:
        /* <DEDUP_REMOVED lines=62> */
.L_x_22288:
[----:B------:R-:W-:Y:S05]  /*37260*/  BSYNC.RECONVERGENT B1 ;  /* 0x0000000000017941 */ /* 0x000fea0003800200 */
.L_x_22287:
        /* <DEDUP_REMOVED lines=20> */
.L_x_22294:
        /* <DEDUP_REMOVED lines=12> */
.L_x_22296:
[----:B------:R-:W-:Y:S05]  /*37470*/  BSYNC.RECONVERGENT B2 ;  /* 0x0000000000027941 */ /* 0x000fea0003800200 */
.L_x_22295:
        /* <DEDUP_REMOVED lines=62> */
.L_x_22293:
[----:B------:R-:W-:Y:S05]  /*37860*/  BSYNC.RECONVERGENT B1 ;  /* 0x0000000000017941 */ /* 0x000fea0003800200 */
.L_x_22292:
        /* <DEDUP_REMOVED lines=24> */
.L_x_22299:
        /* <DEDUP_REMOVED lines=12> */
.L_x_22301:
[----:B------:R-:W-:Y:S05]  /*37ab0*/  BSYNC.RECONVERGENT B2 ;  /* 0x0000000000027941 */ /* 0x000fea0003800200 */
.L_x_22300:
        /* <DEDUP_REMOVED lines=62> */
.L_x_22298:
[----:B------:R-:W-:Y:S05]  /*37ea0*/  BSYNC.RECONVERGENT B1 ;  /* 0x0000000000017941 */ /* 0x000fea0003800200 */
.L_x_22297:
        /* <DEDUP_REMOVED lines=20> */
.L_x_22304:
        /* <DEDUP_REMOVED lines=12> */
.L_x_22306:
[----:B------:R-:W-:Y:S05]  /*380b0*/  BSYNC.RECONVERGENT B2 ;  /* 0x0000000000027941 */ /* 0x000fea0003800200 */
.L_x_22305:
        /* <DEDUP_REMOVED lines=62> */
.L_x_22303:
[----:B------:R-:W-:Y:S05]  /*384a0*/  BSYNC.RECONVERGENT B1 ;  /* 0x0000000000017941 */ /* 0x000fea0003800200 */
.L_x_22302:
        /* <DEDUP_REMOVED lines=24> */
.L_x_22309:
        /* <DEDUP_REMOVED lines=12> */
.L_x_22311:
[----:B------:R-:W-:Y:S05]  /*386f0*/  BSYNC.RECONVERGENT B2 ;  /* 0x0000000000027941 */ /* 0x000fea0003800200 */
.L_x_22310:
        /* <DEDUP_REMOVED lines=62> */
.L_x_22308:
[----:B------:R-:W-:Y:S05]  /*38ae0*/  BSYNC.RECONVERGENT B1 ;  /* 0x0000000000017941 */ /* 0x000fea0003800200 */
.L_x_22307:
        /* <DEDUP_REMOVED lines=20> */
.L_x_22314:
        /* <DEDUP_REMOVED lines=12> */
.L_x_22316:
[----:B------:R-:W-:Y:S05]  /*38cf0*/  BSYNC.RECONVERGENT B2 ;  /* 0x0000000000027941 */ /* 0x000fea0003800200 */
.L_x_22315:
        /* <DEDUP_REMOVED lines=62> */
.L_x_22313:
[----:B------:R-:W-:Y:S05]  /*390e0*/  BSYNC.RECONVERGENT B1 ;  /* 0x0000000000017941 */ /* 0x000fea0003800200 */
.L_x_22312:
        /* <DEDUP_REMOVED lines=24> */
.L_x_22319:
        /* <DEDUP_REMOVED lines=12> */
.L_x_22321:
[----:B------:R-:W-:Y:S05]  /*39330*/  BSYNC.RECONVERGENT B2 ;  /* 0x0000000000027941 */ /* 0x000fea0003800200 */
.L_x_22320:
        /* <DEDUP_REMOVED lines=62> */
.L_x_22318:
[----:B------:R-:W-:Y:S05]  /*39720*/  BSYNC.RECONVERGENT B1 ;  /* 0x0000000000017941 */ /* 0x000fea0003800200 */
.L_x_22317:
        /* <DEDUP_REMOVED lines=18> */
.L_x_22324:
        /* <DEDUP_REMOVED lines=12> */
.L_x_22326:
[----:B------:R-:W-:Y:S05]  /*39910*/  BSYNC.RECONVERGENT B2 ;  /* 0x0000000000027941 */ /* 0x000fea0003800200 */
.L_x_22325:
        /* <DEDUP_REMOVED lines=62> */
.L_x_22323:
[----:B------:R-:W-:Y:S05]  /*39d00*/  BSYNC.RECONVERGENT B1 ;  /* 0x0000000000017941 */ /* 0x000fea0003800200 */
.L_x_22322:
        /* <DEDUP_REMOVED lines=24> */
.L_x_22329:
        /* <DEDUP_REMOVED lines=12> */
.L_x_22331:
[----:B------:R-:W-:Y:S05]  /*39f50*/  BSYNC.RECONVERGENT B2 ;  /* 0x0000000000027941 */ /* 0x000fea0003800200 */
.L_x_22330:
        /* <DEDUP_REMOVED lines=62> */
.L_x_22328:
[----:B------:R-:W-:Y:S05]  /*3a340*/  BSYNC.RECONVERGENT B1 ;  /* 0x0000000000017941 */ /* 0x000fea0003800200 */
.L_x_22327:
        /* <DEDUP_REMOVED lines=18> */
.L_x_22334:
        /* <DEDUP_REMOVED lines=12> */
.L_x_22336:
[----:B------:R-:W-:Y:S05]  /*3a530*/  BSYNC.RECONVERGENT B2 ;  /* 0x0000000000027941 */ /* 0x000fea0003800200 */
.L_x_22335:
        /* <DEDUP_REMOVED lines=62> */
.L_x_22333:
[----:B------:R-:W-:Y:S05]  /*3a920*/  BSYNC.RECONVERGENT B1 ;  /* 0x0000000000017941 */ /* 0x000fea0003800200 */
.L_x_22332:
        /* <DEDUP_REMOVED lines=23> */
.L_x_22339:
        /* <DEDUP_REMOVED lines=12> */
.L_x_22341:
[----:B------:R-:W-:Y:S05]  /*3ab60*/  BSYNC.RECONVERGENT B2 ;  /* 0x0000000000027941 */ /* 0x000fea0003800200 */
.L_x_22340:
        /* <DEDUP_REMOVED lines=62> */
.L_x_22338:
[----:B------:R-:W-:Y:S05]  /*3af50*/  BSYNC.RECONVERGENT B1 ;  /* 0x0000000000017941 */ /* 0x000fea0003800200 */
.L_x_22337:
        /* <DEDUP_REMOVED lines=18> */
.L_x_22344:
        /* <DEDUP_REMOVED lines=12> */
.L_x_22346:
[----:B------:R-:W-:Y:S05]  /*3b140*/  BSYNC.RECONVERGENT B2 ;  /* 0x0000000000027941 */ /* 0x000fea0003800200 */
.L_x_22345:
        /* <DEDUP_REMOVED lines=62> */
.L_x_22343:
[----:B------:R-:W-:Y:S05]  /*3b530*/  BSYNC.RECONVERGENT B1 ;  /* 0x0000000000017941 */ /* 0x000fea0003800200 */
.L_x_22342:
        /* <DEDUP_REMOVED lines=23> */
.L_x_22349:
        /* <DEDUP_REMOVED lines=12> */
.L_x_22351:
[----:B------:R-:W-:Y:S05]  /*3b770*/  BSYNC.RECONVERGENT B2 ;  /* 0x0000000000027941 */ /* 0x000fea0003800200 */
.L_x_22350:
        /* <DEDUP_REMOVED lines=62> */
.L_x_22348:
[----:B------:R-:W-:Y:S05]  /*3bb60*/  BSYNC.RECONVERGENT B1 ;  /* 0x0000000000017941 */ /* 0x000fea0003800200 */
.L_x_22347:
        /* <DEDUP_REMOVED lines=18> */
.L_x_22354:
        /* <DEDUP_REMOVED lines=15> */
.L_x_22356:
[----:B------:R-:W-:Y:S05]  /*3bd80*/  BSYNC.RECONVERGENT B2 ;  /* 0x0000000000027941 */ /* 0x000fea0003800200 */
.L_x_22355:
        /* <DEDUP_REMOVED lines=62> */
.L_x_22353:
[----:B------:R-:W-:Y:S05]  /*3c170*/  BSYNC.RECONVERGENT B1 ;  /* 0x0000000000017941 */ /* 0x000fea0003800200 */
.L_x_22352:
        /* <DEDUP_REMOVED lines=12> */
.L_x_22276:
        /* <DEDUP_REMOVED lines=16> */
.L_x_22360:
        /* <DEDUP_REMOVED lines=12> */
.L_x_22362:
[----:B------:R-:W-:Y:S05]  /*3c400*/  BSYNC.RECONVERGENT B2 ;  /* 0x0000000000027941 */ /* 0x000fea0003800200 */
.L_x_22361:
        /* <DEDUP_REMOVED lines=62> */
.L_x_22359:
[----:B------:R-:W-:Y:S05]  /*3c7f0*/  BSYNC.RECONVERGENT B1 ;  /* 0x0000000000017941 */ /* 0x000fea0003800200 */
.L_x_22358:
[----:B------:R-:W3:Y:S01]  /*3c800*/  LDC R232, c[0x0][0x404] ;  /* 0x00010100ffe87b82 */ /* 0x000ee20000000800 */
[----:B------:R-:W-:Y:S01]  /*3c810*/  I2FP.F32.U32 R11, R173 ;  /* 0x000000ad000b7245 */ /* 0x000fe20000201000 */
[----:B------:R-:W-:Y:S01]  /*3c820*/  IMAD.MOV.U32 R233, RZ, RZ, 0x2f800000 ;  /* 0x2f800000ffe97424 */ /* 0x000fe200078e00ff */
[----:B------:R-:W-:Y:S01]  /*3c830*/  LOP3.LUT R18, R18, 0xffffffef, RZ, 0xc0, !PT ;  /* 0xffffffef12127812 */ /* 0x000fe200078ec0ff */
[----:B------:R-:W-:Y:S01]  /*3c840*/  BSSY.RECONVERGENT B1, `(.L_x_22363) ;  /* 0x000005c000017945 */ /* 0x000fe20003800200 */
[----:B------:R-:W-:Y:S02]  /*3c850*/  HFMA2 R14, -RZ, RZ, 0, 1.1920928955078125e-07 ;  /* 0x00000002ff0e7431 */ /* 0x000fe400000001ff */
[----:B------:R-:W-:Y:S01]  /*3c860*/  FFMA.FTZ R11, R11, R233, 1.1641532182693481445e-10 ;  /* 0x2f0000000b0b7423 */ /* 0x000fe200000100e9 */
[----:B-----5:R-:W-:-:S04]  /*3c870*/  HADD2.F32 R193, -RZ, R176.H0_H0 ;  /* 0x200000b0ffc17230 */ /* 0x020fc80000004100 */
        /* <DEDUP_REMOVED lines=13> */
.L_x_22365:
        /* <DEDUP_REMOVED lines=12> */
.L_x_22367:
[----:B------:R-:W-:Y:S05]  /*3ca10*/  BSYNC.RECONVERGENT B2 ;  /* 0x0000000000027941 */ /* 0x000fea0003800200 */
.L_x_22366:
        /* <DEDUP_REMOVED lines=62> */
.L_x_22364:
[----:B------:R-:W-:Y:S05]  /*3ce00*/  BSYNC.RECONVERGENT B1 ;  /* 0x0000000000017941 */ /* 0x000fea0003800200 */
.L_x_22363:
        /* <DEDUP_REMOVED lines=19> */
.L_x_22370:
        /* <DEDUP_REMOVED lines=12> */
.L_x_22372:
[----:B------:R-:W-:Y:S05]  /*3d000*/  BSYNC.RECONVERGENT B2 ;  /* 0x0000000000027941 */ /* 0x000fea0003800200 */
.L_x_22371:
        /* <DEDUP_REMOVED lines=62> */
.L_x_22369:
[----:B------:R-:W-:Y:S05]  /*3d3f0*/  BSYNC.RECONVERGENT B1 ;  /* 0x0000000000017941 */ /* 0x000fea0003800200 */
.L_x_22368:
        /* <DEDUP_REMOVED lines=19> */
.L_x_22375:
        /* <DEDUP_REMOVED lines=12> */
.L_x_22377:
[----:B------:R-:W-:Y:S05]  /*3d5f0*/  BSYNC.RECONVERGENT B2 ;  /* 0x0000000000027941 */ /* 0x000fea0003800200 */
.L_x_22376:
        /* <DEDUP_REMOVED lines=62> */
.L_x_22374:
[----:B------:R-:W-:Y:S05]  /*3d9e0*/  BSYNC.RECONVERGENT B1 ;  /* 0x0000000000017941 */ /* 0x000fea0003800200 */
.L_x_22373:
        /* <DEDUP_REMOVED lines=19> */
.L_x_22380:
        /* <DEDUP_REMOVED lines=12> */
.L_x_22382:
[----:B------:R-:W-:Y:S05]  /*3dbe0*/  BSYNC.RECONVERGENT B2 ;  /* 0x0000000000027941 */ /* 0x000fea0003800200 */
.L_x_22381:
        /* <DEDUP_REMOVED lines=62> */
.L_x_22379:
[----:B------:R-:W-:Y:S05]  /*3dfd0*/  BSYNC.RECONVERGENT B1 ;  /* 0x0000000000017941 */ /* 0x000fea0003800200 */
.L_x_22378:
        /* <DEDUP_REMOVED lines=17> */
.L_x_22385:
        /* <DEDUP_REMOVED lines=12> */
.L_x_22387:
[----:B------:R-:W-:Y:S05]  /*3e1b0*/  BSYNC.RECONVERGENT B2 ;  /* 0x0000000000027941 */ /* 0x000fea0003800200 */
.L_x_22386:
        /* <DEDUP_REMOVED lines=62> */
.L_x_22384:
[----:B------:R-:W-:Y:S05]  /*3e5a0*/  BSYNC.RECONVERGENT B1 ;  /* 0x0000000000017941 */ /* 0x000fea0003800200 */
.L_x_22383:
        /* <DEDUP_REMOVED lines=17> */
.L_x_22390:
        /* <DEDUP_REMOVED lines=12> */
.L_x_22392:
[----:B------:R-:W-:Y:S05]  /*3e780*/  BSYNC.RECONVERGENT B2 ;  /* 0x0000000000027941 */ /* 0x000fea0003800200 */
.L_x_22391:
        /* <DEDUP_REMOVED lines=62> */
.L_x_22389:
[----:B------:R-:W-:Y:S05]  /*3eb70*/  BSYNC.RECONVERGENT B1 ;  /* 0x0000000000017941 */ /* 0x000fea0003800200 */
.L_x_22388:
        /* <DEDUP_REMOVED lines=17> */
.L_x_22395:
        /* <DEDUP_REMOVED lines=12> */
.L_x_22397:
[----:B------:R-:W-:Y:S05]  /*3ed50*/  BSYNC.RECONVERGENT B2 ;  /* 0x0000000000027941 */ /* 0x000fea0003800200 */
.L_x_22396:
        /* <DEDUP_REMOVED lines=62> */
.L_x_22394:
[----:B------:R-:W-:Y:S05]  /*3f140*/  BSYNC.RECONVERGENT B1 ;  /* 0x0000000000017941 */ /* 0x000fea0003800200 */
.L_x_22393:
        /* <DEDUP_REMOVED lines=42> */
.L_x_22357:
        /* <DEDUP_REMOVED lines=44> */
.L_x_22398:
[----:B------:R-:W-:Y:S01]  /*3f6b0*/  MOV R11, R189 ;  /* 0x000000bd000b7202 */ /* 0x000fe20000000f00 */
[----:B------:R-:W-:-:S07]  /*3f6c0*/  VIADD R188, R188, 0x80 ;  /* 0x00000080bcbc7836 */ /* 0x000fce0000000000 */
.L_x_22275:
[----:B------:R-:W-:Y:S05]  /*3f6d0*/  BSYNC.RECONVERGENT B0 ;  /* 0x0000000000007941 */ /* 0x000fea0003800200 */
.L_x_22274:
        /* <DEDUP_REMOVED lines=36> */
.L_x_22404:
        /* <DEDUP_REMOVED lines=12> */
.L_x_22406:
[----:B------:R-:W-:Y:S05]  /*3f9e0*/  BSYNC.RECONVERGENT B2 ;  /* 0x0000000000027941 */ /* 0x000fea0003800200 */
.L_x_22405:
        /* <DEDUP_REMOVED lines=62> */
.L_x_22403:
[----:B------:R-:W-:Y:S05]  /*3fdd0*/  BSYNC.RECONVERGENT B1 ;  /* 0x0000000000017941 */ /* 0x000fea0003800200 */
.L_x_22402:
        /* <DEDUP_REMOVED lines=9> */
[----:B------:R-:W-:Y:S02]  /*3fe70*/  MOV R5, R12 ;  /* 0x0000000c00057202 */ /* 0x000fe40000000f00 */
        /* <DEDUP_REMOVED lines=13> */
.L_x_22409:
        /* <DEDUP_REMOVED lines=12> */
.L_x_22411:
[----:B------:R-:W-:Y:S05]  /*40010*/  BSYNC.RECONVERGENT B2 ;  /* 0x0000000000027941 */ /* 0x000fea0003800200 */
.L_x_22410:
        /* <DEDUP_REMOVED lines=62> */
.L_x_22408:
[----:B------:R-:W-:Y:S05]  /*40400*/  BSYNC.RECONVERGENT B1 ;  /* 0x0000000000017941 */ /* 0x000fea0003800200 */
.L_x_22407:
        /* <DEDUP_REMOVED lines=24> */
.L_x_22414:
        /* <DEDUP_REMOVED lines=12> */
.L_x_22416:
[----:B------:R-:W-:Y:S05]  /*40650*/  BSYNC.RECONVERGENT B2 ;  /* 0x0000000000027941 */ /* 0x000fea0003800200 */
.L_x_22415:
        /* <DEDUP_REMOVED lines=62> */
.L_x_22413:
[----:B------:R-:W-:Y:S05]  /*40a40*/  BSYNC.RECONVERGENT B1 ;  /* 0x0000000000017941 */ /* 0x000fea0003800200 */
.L_x_22412:
        /* <DEDUP_REMOVED lines=20> */
.L_x_22419:
        /* <DEDUP_REMOVED lines=12> */
.L_x_22421:
[----:B------:R-:W-:Y:S05]  /*40c50*/  BSYNC.RECONVERGENT B2 ;  /* 0x0000000000027941 */ /* 0x000fea0003800200 */
.L_x_22420:
        /* <DEDUP_REMOVED lines=62> */
.L_x_22418:
[----:B------:R-:W-:Y:S05]  /*41040*/  BSYNC.RECONVERGENT B1 ;  /* 0x0000000000017941 */ /* 0x000fea0003800200 */
.L_x_22417:
        /* <DEDUP_REMOVED lines=24> */
.L_x_22424:
        /* <DEDUP_REMOVED lines=12> */
.L_x_22426:
[----:B------:R-:W-:Y:S05]  /*41290*/  BSYNC.RECONVERGENT B2 ;  /* 0x0000000000027941 */ /* 0x000fea0003800200 */
.L_x_22425:
        /* <DEDUP_REMOVED lines=62> */
.L_x_22423:
[----:B------:R-:W-:Y:S05]  /*41680*/  BSYNC.RECONVERGENT B1 ;  /* 0x0000000000017941 */ /* 0x000fea0003800200 */
.L_x_22422:
        /* <DEDUP_REMOVED lines=20> */
.L_x_22429:
        /* <DEDUP_REMOVED lines=12> */
.L_x_22431:
[----:B------:R-:W-:Y:S05]  /*41890*/  BSYNC.RECONVERGENT B2 ;  /* 0x0000000000027941 */ /* 0x000fea0003800200 */
.L_x_22430:
        /* <DEDUP_REMOVED lines=62> */
.L_x_22428:
[----:B------:R-:W-:Y:S05]  /*41c80*/  BSYNC.RECONVERGENT B1 ;  /* 0x0000000000017941 */ /* 0x000fea0003800200 */
.L_x_22427:
        /* <DEDUP_REMOVED lines=24> */
.L_x_22434:
        /* <DEDUP_REMOVED lines=12> */
.L_x_22436:
[----:B------:R-:W-:Y:S05]  /*41ed0*/  BSYNC.RECONVERGENT B2 ;  /* 0x0000000000027941 */ /* 0x000fea0003800200 */
.L_x_22435:
        /* <DEDUP_REMOVED lines=62> */
.L_x_22433:
[----:B------:R-:W-:Y:S05]  /*422c0*/  BSYNC.RECONVERGENT B1 ;  /* 0x0000000000017941 */ /* 0x000fea0003800200 */
.L_x_22432:
        /* <DEDUP_REMOVED lines=20> */
.L_x_22439:
        /* <DEDUP_REMOVED lines=12> */
.L_x_22441:
[----:B------:R-:W-:Y:S05]  /*424d0*/  BSYNC.RECONVERGENT B2 ;  /* 0x0000000000027941 */ /* 0x000fea0003800200 */
.L_x_22440:
        /* <DEDUP_REMOVED lines=62> */
.L_x_22438:
[----:B------:R-:W-:Y:S05]  /*428c0*/  BSYNC.RECONVERGENT B1 ;  /* 0x0000000000017941 */ /* 0x000fea0003800200 */
.L_x_22437:
        /* <DEDUP_REMOVED lines=24> */
.L_x_22444:
        /* <DEDUP_REMOVED lines=12> */
.L_x_22446:
[----:B------:R-:W-:Y:S05]  /*42b10*/  BSYNC.RECONVERGENT B2 ;  /* 0x0000000000027941 */ /* 0x000fea0003800200 */
.L_x_22445:
        /* <DEDUP_REMOVED lines=62> */
.L_x_22443:
[----:B------:R-:W-:Y:S05]  /*42f00*/  BSYNC.RECONVERGENT B1 ;  /* 0x0000000000017941 */ /* 0x000fea0003800200 */
.L_x_22442:
        /* <DEDUP_REMOVED lines=18> */
.L_x_22449:
        /* <DEDUP_REMOVED lines=12> */
.L_x_22451:
[----:B------:R-:W-:Y:S05]  /*430f0*/  BSYNC.RECONVERGENT B2 ;  /* 0x0000000000027941 */ /* 0x000fea0003800200 */
.L_x_22450:
        /* <DEDUP_REMOVED lines=62> */
.L_x_22448:
[----:B------:R-:W-:Y:S05]  /*434e0*/  BSYNC.RECONVERGENT B1 ;  /* 0x0000000000017941 */ /* 0x000fea0003800200 */
.L_x_22447:
        /* <DEDUP_REMOVED lines=24> */
.L_x_22454:
        /* <DEDUP_REMOVED lines=12> */
.L_x_22456:
[----:B------:R-:W-:Y:S05]  /*43730*/  BSYNC.RECONVERGENT B2 ;  /* 0x0000000000027941 */ /* 0x000fea0003800200 */
.L_x_22455:
        /* <DEDUP_REMOVED lines=62> */
.L_x_22453:
[----:B------:R-:W-:Y:S05]  /*43b20*/  BSYNC.RECONVERGENT B1 ;  /* 0x0000000000017941 */ /* 0x000fea0003800200 */
.L_x_22452:
        /* <DEDUP_REMOVED lines=18> */
.L_x_22459:
        /* <DEDUP_REMOVED lines=12> */
.L_x_22461:
[----:B------:R-:W-:Y:S05]  /*43d10*/  BSYNC.RECONVERGENT B2 ;  /* 0x0000000000027941 */ /* 0x000fea0003800200 */
.L_x_22460:
        /* <DEDUP_REMOVED lines=62> */
.L_x_22458:
[----:B------:R-:W-:Y:S05]  /*44100*/  BSYNC.RECONVERGENT B1 ;  /* 0x0000000000017941 */ /* 0x000fea0003800200 */
.L_x_22457:
        /* <DEDUP_REMOVED lines=23> */
.L_x_22464:
        /* <DEDUP_REMOVED lines=12> */
.L_x_22466:
[----:B------:R-:W-:Y:S05]  /*44340*/  BSYNC.RECONVERGENT B2 ;  /* 0x0000000000027941 */ /* 0x000fea0003800200 */
.L_x_22465:
        /* <DEDUP_REMOVED lines=62> */
.L_x_22463:
[----:B------:R-:W-:Y:S05]  /*44730*/  BSYNC.RECONVERGENT B1 ;  /* 0x0000000000017941 */ /* 0x000fea0003800200 */
.L_x_22462:
        /* <DEDUP_REMOVED lines=18> */
.L_x_22469:
        /* <DEDUP_REMOVED lines=12> */
.L_x_22471:
[----:B------:R-:W-:Y:S05]  /*44920*/  BSYNC.RECONVERGENT B2 ;  /* 0x0000000000027941 */ /* 0x000fea0003800200 */
.L_x_22470:
        /* <DEDUP_REMOVED lines=62> */
.L_x_22468:
[----:B------:R-:W-:Y:S05]  /*44d10*/  BSYNC.RECONVERGENT B1 ;  /* 0x0000000000017941 */ /* 0x000fea0003800200 */
.L_x_22467:
        /* <DEDUP_REMOVED lines=23> */
.L_x_22474:
        /* <DEDUP_REMOVED lines=12> */
.L_x_22476:
[----:B------:R-:W-:Y:S05]  /*44f50*/  BSYNC.RECONVERGENT B2 ;  /* 0x0000000000027941 */ /* 0x000fea0003800200 */
.L_x_22475:
        /* <DEDUP_REMOVED lines=62> */
.L_x_22473:
[----:B------:R-:W-:Y:S05]  /*45340*/  BSYNC.RECONVERGENT B1 ;  /* 0x0000000000017941 */ /* 0x000fea0003800200 */
.L_x_22472:
        /* <DEDUP_REMOVED lines=18> */
.L_x_22479:
        /* <DEDUP_REMOVED lines=15> */
.L_x_22481:
[----:B------:R-:W-:Y:S05]  /*45560*/  BSYNC.RECONVERGENT B2 ;  /* 0x0000000000027941 */ /* 0x000fea0003800200 */
.L_x_22480:
        /* <DEDUP_REMOVED lines=62> */
.L_x_22478:
[----:B------:R-:W-:Y:S05]  /*45950*/  BSYNC.RECONVERGENT B1 ;  /* 0x0000000000017941 */ /* 0x000fea0003800200 */
.L_x_22477:
        /* <DEDUP_REMOVED lines=12> */
.L_x_22401:
        /* <DEDUP_REMOVED lines=16> */
.L_x_22485:
        /* <DEDUP_REMOVED lines=12> */
.L_x_22487:
[----:B------:R-:W-:Y:S05]  /*45be0*/  BSYNC.RECONVERGENT B2 ;  /* 0x0000000000027941 */ /* 0x000fea0003800200 */
.L_x_22486:
        /* <DEDUP_REMOVED lines=62> */
.L_x_22484:
[----:B------:R-:W-:Y:S05]  /*45fd0*/  BSYNC.RECONVERGENT B1 ;  /* 0x0000000000017941 */ /* 0x000fea0003800200 */
.L_x_22483:
[----:B01----:R-:W0:Y:S01]  /*45fe0*/  LDC R194, c[0x0][0x404] ;  /* 0x00010100ffc27b82 */ /* 0x003e220000000800 */
[----:B------:R-:W-:Y:S01]  /*45ff0*/  I2FP.F32.U32 R11, R181 ;  /* 0x000000b5000b7245 */ /* 0x000fe20000201000 */
[----:B------:R-:W-:Y:S01]  /*46000*/  IMAD.MOV.U32 R195, RZ, RZ, 0x2f800000 ;  /* 0x2f800000ffc37424 */ /* 0x000fe200078e00ff */
[----:B------:R-:W-:Y:S01]  /*46010*/  LOP3.LUT R18, R18, 0xffffffef, RZ, 0xc0, !PT ;  /* 0xffffffef12127812 */ /* 0x000fe200078ec0ff */
[----:B------:R-:W-:Y:S01]  /*46020*/  BSSY.RECONVERGENT B1, `(.L_x_22488) ;  /* 0x000005c000017945 */ /* 0x000fe20003800200 */
[----:B-----5:R-:W-:Y:S02]  /*46030*/  HADD2.F32 R193, -RZ, R184.H0_H0 ;  /* 0x200000b8ffc17230 */ /* 0x020fe40000004100 */
[----:B------:R-:W-:Y:S01]  /*46040*/  FFMA.FTZ R11, R11, R195, 1.1641532182693481445e-10 ;  /* 0x2f0000000b0b7423 */ /* 0x000fe200000100c3 */
[----:B------:R-:W-:-:S04]  /*46050*/  IMAD.MOV.U32 R14, RZ, RZ, 0x2 ;  /* 0x00000002ff0e7424 */ /* 0x000fc800078e00ff */
[----:B0-----:R-:W-:Y:S02]  /*46060*/  FSETP.LE.FTZ.AND P2, PT, R11, R194, PT ;  /* 0x000000c20b00720b */ /* 0x001fe40003f53000 */
        /* <DEDUP_REMOVED lines=12> */
.L_x_22490:
        /* <DEDUP_REMOVED lines=12> */
.L_x_22492:
[----:B------:R-:W-:Y:S05]  /*461f0*/  BSYNC.RECONVERGENT B2 ;  /* 0x0000000000027941 */ /* 0x000fea0003800200 */
.L_x_22491:
        /* <DEDUP_REMOVED lines=62> */
.L_x_22489:
[----:B------:R-:W-:Y:S05]  /*465e0*/  BSYNC.RECONVERGENT B1 ;  /* 0x0000000000017941 */ /* 0x000fea0003800200 */
.L_x_22488:
        /* <DEDUP_REMOVED lines=19> */
.L_x_22495:
        /* <DEDUP_REMOVED lines=12> */
.L_x_22497:
[----:B------:R-:W-:Y:S05]  /*467e0*/  BSYNC.RECONVERGENT B2 ;  /* 0x0000000000027941 */ /* 0x000fea0003800200 */
.L_x_22496:
        /* <DEDUP_REMOVED lines=62> */
.L_x_22494:
[----:B------:R-:W-:Y:S05]  /*46bd0*/  BSYNC.RECONVERGENT B1 ;  /* 0x0000000000017941 */ /* 0x000fea0003800200 */
.L_x_22493:
        /* <DEDUP_REMOVED lines=19> */
.L_x_22500:
        /* <DEDUP_REMOVED lines=12> */
.L_x_22502:
[----:B------:R-:W-:Y:S05]  /*46dd0*/  BSYNC.RECONVERGENT B2 ;  /* 0x0000000000027941 */ /* 0x000fea0003800200 */
.L_x_22501:
        /* <DEDUP_REMOVED lines=62> */
.L_x_22499:
[----:B------:R-:W-:Y:S05]  /*471c0*/  BSYNC.RECONVERGENT B1 ;  /* 0x0000000000017941 */ /* 0x000fea0003800200 */
.L_x_22498:
        /* <DEDUP_REMOVED lines=19> */
.L_x_22505:
        /* <DEDUP_REMOVED lines=12> */
.L_x_22507:
[----:B------:R-:W-:Y:S05]  /*473c0*/  BSYNC.RECONVERGENT B2 ;  /* 0x0000000000027941 */ /* 0x000fea0003800200 */
.L_x_22506:
        /* <DEDUP_REMOVED lines=62> */
.L_x_22504:
[----:B------:R-:W-:Y:S05]  /*477b0*/  BSYNC.RECONVERGENT B1 ;  /* 0x0000000000017941 */ /* 0x000fea0003800200 */
.L_x_22503:
        /* <DEDUP_REMOVED lines=17> */
.L_x_22510:
        /* <DEDUP_REMOVED lines=12> */
.L_x_22512:
[----:B------:R-:W-:Y:S05]  /*47990*/  BSYNC.RECONVERGENT B2 ;  /* 0x0000000000027941 */ /* 0x000fea0003800200 */
.L_x_22511:
        /* <DEDUP_REMOVED lines=62> */
.L_x_22509:
[----:B------:R-:W-:Y:S05]  /*47d80*/  BSYNC.RECONVERGENT B1 ;  /* 0x0000000000017941 */ /* 0x000fea0003800200 */
.L_x_22508:
[----:B------:R-:W-:Y:S01]  /*47d90*/  ISETP.NE.AND P4, PT, R14, 0x1, PT ;  /* 0x000000010e00780c */ /* 0x000fe20003f85270 */
[----:B------:R-:W-:Y:S01]  /*47da0*/  BSSY.RECONVERGENT B1, `(.L_x_22513) ;  /* 0x000005b000017945 */ /* 0x000fe20003800200 */
[----:B------:R-:W-:Y:S01]  /*47db0*/  I2FP.F32.U32 R183, R183 ;  /* 0x000000b700b77245 */ /* 0x000fe20000201000 */
[----:B------:R-:W-:Y:S02]  /*47dc0*/  HFMA2 R184, -RZ, RZ, 0, 1.1920928955078125e-07 ;  /* 0x00000002ffb87431 */ /* 0x000fe400000001ff */
[----:B------:R-:W-:Y:S02]  /*47dd0*/  HADD2.F32 R186, -RZ, R186.H1_H1 ;  /* 0x300000baffba7230 */ /* 0x000fe40000004100 */
[----:B------:R-:W-:-:S05]  /*47de0*/  FFMA.FTZ R183, R183, R195, 1.1641532182693481445e-10 ;  /* 0x2f000000b7b77423 */ /* 0x000fca00000100c3 */
[----:B------:R-:W-:Y:S01]  /*47df0*/  FSETP.LE.FTZ.AND P3, PT, R183, R194, PT ;  /* 0x000000c2b700720b */ /* 0x000fe20003f73000 */
[----:B------:R-:W-:Y:S01]  /*47e00*/  IMAD.MOV.U32 R183, RZ, RZ, R12 ;  /* 0x000000ffffb77224 */ /* 0x000fe200078e000c */
        /* <DEDUP_REMOVED lines=9> */
.L_x_22515:
        /* <DEDUP_REMOVED lines=12> */
.L_x_22517:
[----:B------:R-:W-:Y:S05]  /*47f60*/  BSYNC.RECONVERGENT B2 ;  /* 0x0000000000027941 */ /* 0x000fea0003800200 */
.L_x_22516:
        /* <DEDUP_REMOVED lines=62> */
.L_x_22514:
[----:B------:R-:W-:Y:S05]  /*48350*/  BSYNC.RECONVERGENT B1 ;  /* 0x0000000000017941 */ /* 0x000fea0003800200 */
.L_x_22513:
        /* <DEDUP_REMOVED lines=17> */
.L_x_22520:
        /* <DEDUP_REMOVED lines=12> */
.L_x_22522:
[----:B------:R-:W-:Y:S05]  /*48530*/  BSYNC.RECONVERGENT B2 ;  /* 0x0000000000027941 */ /* 0x000fea0003800200 */
.L_x_22521:
        /* <DEDUP_REMOVED lines=62> */
.L_x_22519:
[----:B------:R-:W-:Y:S05]  /*48920*/  BSYNC.RECONVERGENT B1 ;  /* 0x0000000000017941 */ /* 0x000fea0003800200 */
.L_x_22518:
        /* <DEDUP_REMOVED lines=42> */
.L_x_22482:
        /* <DEDUP_REMOVED lines=45> */
.L_x_22400:
[----:B------:R-:W-:Y:S05]  /*48ea0*/  BSYNC.RECONVERGENT B0 ;  /* 0x0000000000007941 */ /* 0x000fea0003800200 */
.L_x_22399:
[----:B----4-:R-:W-:Y:S01]  /*48eb0*/  FADD.FTZ R188, RZ, R132 ;  /* 0x00000084ffbc7221 */ /* 0x010fe20000010000 */
[----:B01-3--:R-:W3:Y:S01]  /*48ec0*/  LDL R190, [R1+0x130] ;  /* 0x0001300001be7983 */ /* 0x00bee20000100800 */
        /* <DEDUP_REMOVED lines=208> */
.L_x_22524:
[----:B------:R-:W-:Y:S05]  /*49bd0*/  BSYNC.RECONVERGENT B0 ;  /* 0x0000000000007941 */ /* 0x000fea0003800200 */
.L_x_22523:
        /* <DEDUP_REMOVED lines=15> */
.L_x_22526:
[----:B------:R-:W-:Y:S05]  /*49cd0*/  BSYNC.RECONVERGENT B0 ;  /* 0x0000000000007941 */ /* 0x000fea0003800200 */
.L_x_22525:
[----:B------:R-:W1:Y:S01]  /*49ce0*/  SHFL.DOWN PT, R195, R190, 0x2, 0x1f ;  /* 0x08401f00bec37f89 */ /* 0x000e6200000e0000 */
[-C--:B------:R-:W-:Y:S01]  /*49cf0*/  I2FP.F32.S32 R194, R190.reuse ;  /* 0x000000be00c27245 */ /* 0x080fe20000201400 */
[----:B------:R-:W-:Y:S01]  /*49d00*/  BSSY.RECONVERGENT B0, `(.L_x_22527) ;  /* 0x0000076000007945 */ /* 0x000fe20003800200 */
[----:B------:R-:W-:Y:S01]  /*49d10*/  ISETP.NE.AND P1, PT, RZ, UR19, PT ;  /* 0x00000013ff007c0c */ /* 0x000fe2000bf25270 */
[----:B0-----:R-:W0:Y:S01]  /*49d20*/  SHFL.DOWN PT, R193, R188, 0x2, 0x1f ;  /* 0x08401f00bcc17f89 */ /* 0x001e2200000e0000 */
[----:B------:R-:W-:Y:S02]  /*49d30*/  ISETP.NE.AND P2, PT, R251, RZ, PT ;  /* 0x000000fffb00720c */ /* 0x000fe40003f45270 */
[----:B-1----:R-:W-:Y:S02]  /*49d40*/  IADD3 R190, PT, PT, R195, R190, RZ ;  /* 0x000000bec3be7210 */ /* 0x002fe40007ffe0ff */
        /* <DEDUP_REMOVED lines=28> */
[----:B0-----:R-:W-:-:S04]  /*49f10*/  FADD.FTZ R189, R189, R191 ;  /* 0x000000bfbdbd7221 */ /* 0x001fc80000010000 */
[----:B------:R-:W-:-:S05]  /*49f20*/  FFMA.FTZ R189, R190, R194, R189 ;  /* 0x000000c2bebd7223 */ /* 0x000fca00000100bd */
[----:B------:R0:W1:Y:S02]  /*49f30*/  SHFL.IDX PT, R188, R189, RZ, 0x1f ;  /* 0x00001fffbdbc7589 */ /* 0x00006400000e0000 */
[----:B0-----:R-:W1:Y:S02]  /*49f40*/  LDC R189, c[0x0][0x448] ;  /* 0x00011200ffbd7b82 */ /* 0x001e640000000800 */
[----:B-1----:R-:W-:Y:S01]  /*49f50*/  FFMA.FTZ R188, R188, UR20, R189 ;  /* 0x00000014bcbc7c23 */ /* 0x002fe200080100bd */
        /* <DEDUP_REMOVED lines=19> */
[----:B------:R-:W2:Y:S04]  /*4a090*/  LDL R248, [R1+0x128] ;  /* 0x0001280001f87983 */ /* 0x000ea80000100800 */
        /* <DEDUP_REMOVED lines=12> */
[----:B------:R-:W-:Y:S01]  /*4a160*/  FADD.FTZ R194, R139, -UR6 ;  /* 0x800000068bc27e21 */ /* 0x000fe20008010000 */
[----:B----4-:R-:W-:Y:S01]  /*4a170*/  FFMA.FTZ R191, R232, R195, R65 ;  /* 0x000000c3e8bf7223 */ /* 0x010fe20000010041 */
[----:B------:R-:W-:Y:S01]  /*4a180*/  FADD.FTZ R195, R138, -UR6 ;  /* 0x800000068ac37e21 */ /* 0x000fe20008010000 */
[----:B--2---:R-:W-:-:S03]  /*4a190*/  FFMA.FTZ R189, R234, R248, R66 ;  /* 0x000000f8eabd7223 */ /* 0x004fc60000010042 */
[----:B------:R-:W-:Y:S01]  /*4a1a0*/  F2FP.F16.F32.PACK_AB R188, R191, R188 ;  /* 0x000000bcbfbc723e */ /* 0x000fe200000000ff */
[----:B------:R-:W-:Y:S01]  /*4a1b0*/  FADD.FTZ R191, R136, -UR6 ;  /* 0x8000000688bf7e21 */ /* 0x000fe20008010000 */
[----:B------:R-:W-:-:S03]  /*4a1c0*/  FFMA.FTZ R190, R193, R235, R67 ;  /* 0x000000ebc1be7223 */ /* 0x000fc60000010043 */
[----:B------:R-:W-:Y:S02]  /*4a1d0*/  FMUL.FTZ R235, R191, UR5 ;  /* 0x00000005bfeb7c20 */ /* 0x000fe40008410000 */
[----:B------:R-:W-:Y:S01]  /*4a1e0*/  F2FP.F16.F32.PACK_AB R189, R190, R189 ;  /* 0x000000bdbebd723e */ /* 0x000fe200000000ff */
        /* <DEDUP_REMOVED lines=28> */
[----:B------:R-:W-:Y:S01]  /*4a3b0*/  F2FP.F16.F32.PACK_AB R191, R188, R191 ;  /* 0x000000bfbcbf723e */ /* 0x000fe200000000ff */
[----:B------:R-:W-:Y:S01]  /*4a3c0*/  FFMA.FTZ R194, R248, R194, R109 ;  /* 0x000000c2f8c27223 */ /* 0x000fe2000001006d */
[----:B------:R-:W-:-:S04]  /*4a3d0*/  FFMA.FTZ R195, R232, R195, R113 ;  /* 0x000000c3e8c37223 */ /* 0x000fc80000010071 */
[----:B------:R-:W-:Y:S01]  /*4a3e0*/  F2FP.F16.F32.PACK_AB R190, R194, R190 ;  /* 0x000000bec2be723e */ /* 0x000fe200000000ff */
[----:B--2---:R-:W-:Y:S01]  /*4a3f0*/  FFMA.FTZ R188, R233, R250, R112 ;  /* 0x000000fae9bc7223 */ /* 0x004fe20000010070 */
[----:B---3--:R-:W-:-:S04]  /*4a400*/  FFMA.FTZ R193, R193, R249, R115 ;  /* 0x000000f9c1c17223 */ /* 0x008fc80000010073 */
[----:B------:R-:W-:Y:S01]  /*4a410*/  F2FP.F16.F32.PACK_AB R188, R195, R188 ;  /* 0x000000bcc3bc723e */ /* 0x000fe200000000ff */
[----:B0-----:R-:W-:Y:S01]  /*4a420*/  IMAD.WIDE.U32 R194, R9, 0x10, R234 ;  /* 0x0000001009c27825 */ /* 0x001fe200078e00ea */
[----:B------:R-:W-:-:S05]  /*4a430*/  F2FP.F16.F32.PACK_AB R189, R193, R189 ;  /* 0x000000bdc1bd723e */ /* 0x000fca00000000ff */
[----:B------:R0:W-:Y:S01]  /*4a440*/  STG.E.128 desc[UR10][R194.64], R188 ;  /* 0x000000bcc2007986 */ /* 0x0001e2000c101d0a */
[----:B------:R-:W-:-:S07]  /*4a450*/  VIADD R9, R9, 0x80 ;  /* 0x0000008009097836 */ /* 0x000fce0000000000 */
.L_x_22528:
[----:B------:R-:W-:Y:S05]  /*4a460*/  BSYNC.RECONVERGENT B0 ;  /* 0x0000000000007941 */ /* 0x000fea0003800200 */
.L_x_22527:
[----:B------:R-:W-:Y:S01]  /*4a470*/  LOP3.LUT P0, RZ, R18, 0x800, RZ, 0xc0, !PT ;  /* 0x0000080012ff7812 */ /* 0x000fe2000780c0ff */
[----:B------:R-:W-:-:S12]  /*4a480*/  BSSY.RECONVERGENT B0, `(.L_x_22529) ;  /* 0x0000041000007945 */ /* 0x000fd80003800200 */
[----:B------:R-:W-:Y:S05]  /*4a490*/  @!P0 BRA `(.L_x_22530) ;  /* 0x0000000000fc8947 */ /* 0x000fea0003800000 */
[----:B------:R-:W3:Y:S04]  /*4a4a0*/  LDL R235, [R1+0xe0] ;  /* 0x0000e00001eb7983 */ /* 0x000ee80000100800 */
[----:B0-----:R-:W4:Y:S04]  /*4a4b0*/  LDL R191, [R1+0xe4] ;  /* 0x0000e40001bf7983 */ /* 0x001f280000100800 */
        /* <DEDUP_REMOVED lines=13> */
[----:B----4-:R-:W-:Y:S01]  /*4a590*/  FFMA.FTZ R191, R232, R191, R57 ;  /* 0x000000bfe8bf7223 */ /* 0x010fe20000010039 */
[----:B--2---:R-:W-:-:S04]  /*4a5a0*/  FFMA.FTZ R189, R234, R195, R58 ;  /* 0x000000c3eabd7223 */ /* 0x004fc8000001003a */
[----:B------:R-:W-:Y:S01]  /*4a5b0*/  F2FP.F16.F32.PACK_AB R188, R191, R188 ;  /* 0x000000bcbfbc723e */ /* 0x000fe200000000ff */
[----:B------:R-:W-:Y:S01]  /*4a5c0*/  FADD.FTZ R191, R144, -UR6 ;  /* 0x8000000690bf7e21 */ /* 0x000fe20008010000 */
[----:B------:R-:W-:Y:S01]  /*4a5d0*/  FADD.FTZ R195, R146, -UR6 ;  /* 0x8000000692c37e21 */ /* 0x000fe20008010000 */
[----:B------:R-:W-:Y:S01]  /*4a5e0*/  FFMA.FTZ R190, R193, R194, R59 ;  /* 0x000000c2c1be7223 */ /* 0x000fe2000001003b */
[----:B------:R-:W-:Y:S01]  /*4a5f0*/  FADD.FTZ R194, R147, -UR6 ;  /* 0x8000000693c27e21 */ /* 0x000fe20008010000 */
[----:B------:R-:W-:-:S03]  /*4a600*/  FMUL.FTZ R235, R191, UR5 ;  /* 0x00000005bfeb7c20 */ /* 0x000fc60008410000 */
        /* <DEDUP_REMOVED lines=39> */
[----:B------:R-:W-:-:S07]  /*4a880*/  IADD3 R9, PT, PT, R9, 0x80, RZ ;  /* 0x0000008009097810 */ /* 0x000fce0007ffe0ff */
.L_x_22530:
[----:B------:R-:W-:Y:S05]  /*4a890*/  BSYNC.RECONVERGENT B0 ;  /* 0x0000000000007941 */ /* 0x000fea0003800200 */
.L_x_22529:
[----:B------:R-:W-:Y:S01]  /*4a8a0*/  LOP3.LUT P0, RZ, R18, 0x400, RZ, 0xc0, !PT ;  /* 0x0000040012ff7812 */ /* 0x000fe2000780c0ff */
[----:B------:R-:W-:-:S12]  /*4a8b0*/  BSSY.RECONVERGENT B0, `(.L_x_22531) ;  /* 0x0000041000007945 */ /* 0x000fd80003800200 */
[----:B------:R-:W-:Y:S05]  /*4a8c0*/  @!P0 BRA `(.L_x_22532) ;  /* 0x0000000000fc8947 */ /* 0x000fea0003800000 */
[----:B------:R-:W3:Y:S04]  /*4a8d0*/  LDL R235, [R1+0xa0] ;  /* 0x0000a00001eb7983 */ /* 0x000ee80000100800 */
[----:B01----:R-:W4:Y:S04]  /*4a8e0*/  LDL R191, [R1+0xa4] ;  /* 0x0000a40001bf7983 */ /* 0x003f280000100800 */
        /* <DEDUP_REMOVED lines=61> */
.L_x_22532:
[----:B------:R-:W-:Y:S05]  /*4acc0*/  BSYNC.RECONVERGENT B0 ;  /* 0x0000000000007941 */ /* 0x000fea0003800200 */
.L_x_22531:
[----:B------:R-:W-:Y:S01]  /*4acd0*/  LOP3.LUT P0, RZ, R18, 0x100, RZ, 0xc0, !PT ;  /* 0x0000010012ff7812 */ /* 0x000fe2000780c0ff */
[----:B------:R-:W-:-:S12]  /*4ace0*/  BSSY.RECONVERGENT B0, `(.L_x_22533) ;  /* 0x0000041000007945 */ /* 0x000fd80003800200 */
[----:B------:R-:W-:Y:S05]  /*4acf0*/  @!P0 BRA `(.L_x_22534) ;  /* 0x0000000000fc8947 */ /* 0x000fea0003800000 */
[----:B------:R-:W4:Y:S04]  /*4ad00*/  LDL R235, [R1+0x60] ;  /* 0x0000600001eb7983 */ /* 0x000f280000100800 */
[----:B01-3--:R-:W3:Y:S04]  /*4ad10*/  LDL R191, [R1+0x64] ;  /* 0x0000640001bf7983 */ /* 0x00bee80000100800 */
        /* <DEDUP_REMOVED lines=13> */
[----:B---3--:R-:W-:Y:S01]  /*4adf0*/  FFMA.FTZ R191, R232, R191, R41 ;  /* 0x000000bfe8bf7223 */ /* 0x008fe20000010029 */
        /* <DEDUP_REMOVED lines=47> */
.L_x_22534:
[----:B------:R-:W-:Y:S05]  /*4b0f0*/  BSYNC.RECONVERGENT B0 ;  /* 0x0000000000007941 */ /* 0x000fea0003800200 */
.L_x_22533:
[----:B------:R-:W-:Y:S01]  /*4b100*/  LOP3.LUT P0, RZ, R18, 0x80, RZ, 0xc0, !PT ;  /* 0x0000008012ff7812 */ /* 0x000fe2000780c0ff */
[----:B------:R-:W-:-:S12]  /*4b110*/  BSSY.RECONVERGENT B0, `(.L_x_22535) ;  /* 0x000003d000007945 */ /* 0x000fd80003800200 */
[----:B------:R-:W-:Y:S05]  /*4b120*/  @!P0 BRA `(.L_x_22536) ;  /* 0x0000000000ec8947 */ /* 0x000fea0003800000 */
[----:B------:R-:W2:Y:S04]  /*4b130*/  LDL R235, [R1+0x20] ;  /* 0x0000200001eb7983 */ /* 0x000ea80000100800 */
[----:B01-34-:R-:W3:Y:S04]  /*4b140*/  LDL R191, [R1+0x24] ;  /* 0x0000240001bf7983 */ /* 0x01bee80000100800 */
        /* <DEDUP_REMOVED lines=43> */
[----:B------:R-:W-:Y:S01]  /*4b400*/  F2FP.F16.F32.PACK_AB R191, R188, R191 ;  /* 0x000000bfbcbf723e */ /* 0x000fe200000000ff */
[----:B--2---:R-:W-:Y:S01]  /*4b410*/  FFMA.FTZ R188, R233, R190, R80 ;  /* 0x000000bee9bc7223 */ /* 0x004fe20000010050 */
[----:B------:R-:W-:Y:S01]  /*4b420*/  FFMA.FTZ R190, R235, R244, R76 ;  /* 0x000000f4ebbe7223 */ /* 0x000fe2000001004c */
[----:B---3--:R-:W-:Y:S02]  /*4b430*/  FFMA.FTZ R189, R234, R194, R82 ;  /* 0x000000c2eabd7223 */ /* 0x008fe40000010052 */
[----:B------:R-:W0:Y:S01]  /*4b440*/  LDC.64 R234, c[0x0][0x430] ;  /* 0x00010c00ffea7b82 */ /* 0x000e220000000a00 */
[----:B------:R-:W-:Y:S01]  /*4b450*/  FFMA.FTZ R194, R248, R245, R77 ;  /* 0x000000f5f8c27223 */ /* 0x000fe2000001004d */
[----:B----4-:R-:W-:Y:S01]  /*4b460*/  FFMA.FTZ R195, R232, R195, R81 ;  /* 0x000000c3e8c37223 */ /* 0x010fe20000010051 */
[----:B------:R-:W-:-:S03]  /*4b470*/  FFMA.FTZ R193, R193, R249, R83 ;  /* 0x000000f9c1c17223 */ /* 0x000fc60000010053 */
[----:B------:R-:W-:Y:S02]  /*4b480*/  F2FP.F16.F32.PACK_AB R190, R194, R190 ;  /* 0x000000bec2be723e */ /* 0x000fe400000000ff */
[----:B------:R-:W-:Y:S02]  /*4b490*/  F2FP.F16.F32.PACK_AB R188, R195, R188 ;  /* 0x000000bcc3bc723e */ /* 0x000fe400000000ff */
[----:B------:R-:W-:Y:S01]  /*4b4a0*/  F2FP.F16.F32.PACK_AB R189, R193, R189 ;  /* 0x000000bdc1bd723e */ /* 0x000fe200000000ff */
[----:B0-----:R-:W-:-:S05]  /*4b4b0*/  IMAD.WIDE.U32 R194, R9, 0x10, R234 ;  /* 0x0000001009c27825 */ /* 0x001fca00078e00ea */
[----:B------:R0:W-:Y:S01]  /*4b4c0*/  STG.E.128 desc[UR10][R194.64], R188 ;  /* 0x000000bcc2007986 */ /* 0x0001e2000c101d0a */
[----:B------:R-:W-:-:S07]  /*4b4d0*/  IADD3 R9, PT, PT, R9, 0x80, RZ ;  /* 0x0000008009097810 */ /* 0x000fce0007ffe0ff */
.L_x_22536:
[----:B------:R-:W-:Y:S05]  /*4b4e0*/  BSYNC.RECONVERGENT B0 ;  /* 0x0000000000007941 */ /* 0x000fea0003800200 */
.L_x_22535:
        /* <DEDUP_REMOVED lines=50> */
.L_x_22538:
[----:B------:R-:W-:Y:S05]  /*4b810*/  BSYNC.RECONVERGENT B0 ;  /* 0x0000000000007941 */ /* 0x000fea0003800200 */
.L_x_22537:
        /* <DEDUP_REMOVED lines=49> */
.L_x_22540:
[----:B------:R-:W-:Y:S05]  /*4bb30*/  BSYNC.RECONVERGENT B0 ;  /* 0x0000000000007941 */ /* 0x000fea0003800200 */
.L_x_22539:
[----:B------:R-:W-:Y:S02]  /*4bb40*/  UIADD3 UR4, UPT, UPT, UR4, UR16, URZ ;  /* 0x0000001004047290 */ /* 0x000fe4000fffe0ff */
[----:B------:R-:W-:Y:S02]  /*4bb50*/  UPLOP3.LUT UP1, UPT, UPT, UPT, UP1, 0x40, 0x4 ;  /* 0x000000000004789c */ /* 0x000fe40003f2e810 */
[----:B------:R-:W-:-:S09]  /*4bb60*/  UISETP.GE.AND UP0, UPT, UR4, UR17, UPT ;  /* 0x000000110400728c */ /* 0x000fd2000bf06270 */
[----:B------:R-:W-:Y:S05]  /*4bb70*/  BRA.U !UP0, `(.L_x_22541) ;  /* 0xfffffba908f07547 */ /* 0x000fea000b83ffff */
[----:B------:R-:W-:Y:S05]  /*4bb80*/  EXIT ;  /* 0x000000000000794d */ /* 0x000fea0003800000 */
.L_x_22542:
        /* <DEDUP_REMOVED lines=15> */
.L_x_27904:


//--------------------- .text._ZN10layer_norm31ln_parallel_residual_fwd_kernelINS_13Kernel_traitsIf6__halffS2_fjLj7168ELj1ELj1ELj4ELj16ENS_18Kernel_traits_baseILj7168EfS2_fS2_fjLj128EEEEELb1ELb0ELb1EEEvNS_9FwdParamsE --------------------------
	.section	.text._ZN10layer_norm31ln_parallel_residual_fwd_kernelINS_13Kernel_traitsIf6__halffS2_fjLj7168ELj1ELj1ELj4ELj16ENS_18Kernel_traits_baseILj7168EfS2_fS2_fjLj128EEEEELb1ELb0ELb1EEEvNS_9FwdParamsE,"ax",@progbits
	.align	128
        .global         _ZN10layer_norm31ln_parallel_residual_fwd_kernelINS_13Kernel_traitsIf6__halffS2_fjLj7168ELj1ELj1ELj4ELj16ENS_18Kernel_traits_baseILj7168EfS2_fS2_fjLj128EEEEELb1ELb0ELb1EEEvNS_9FwdParamsE
        .type           _ZN10layer_norm31ln_parallel_residual_fwd_kernelINS_13Kernel_traitsIf6__halffS2_fjLj7168ELj1ELj1ELj4ELj16ENS_18Kernel_traits_baseILj7168EfS2_fS2_fjLj128EEEEELb1ELb0ELb1EEEvNS_9FwdParamsE,@function
        .size           _ZN10layer_norm31ln_parallel_residual_fwd_kernelINS_13Kernel_traitsIf6__halffS2_fjLj7168ELj1ELj1ELj4ELj16ENS_18Kernel_traits_baseILj7168EfS2_fS2_fjLj128EEEEELb1ELb0ELb1EEEvNS_9FwdParamsE,(.L_x_27905 - _ZN10layer_norm31ln_parallel_residual_fwd_kernelINS_13Kernel_traitsIf6__halffS2_fjLj7168ELj1ELj1ELj4ELj16ENS_18Kernel_traits_baseILj7168EfS2_fS2_fjLj128EEEEELb1ELb0ELb1EEEvNS_9FwdParamsE)
        .other          _ZN10layer_norm31ln_parallel_residual_fwd_kernelINS_13Kernel_traitsIf6__halffS2_fjLj7168ELj1ELj1ELj4ELj16ENS_18Kernel_traits_baseILj7168EfS2_fS2_fjLj128EEEEELb1ELb0ELb1EEEvNS_9FwdParamsE,@"STO_CUDA_ENTRY STV_DEFAULT"
_ZN10layer_norm31ln_parallel_residual_fwd_kernelINS_13Kernel_traitsIf6__halffS2_fjLj7168ELj1ELj1ELj4ELj16ENS_18Kernel_traits_baseILj7168EfS2_fS2_fjLj128EEEEELb1ELb0ELb1EEEvNS_9FwdParamsE:
.text._ZN10layer_norm31ln_parallel_residual_fwd_kernelINS_13Kernel_traitsIf6__halffS2_fjLj7168ELj1ELj1ELj4ELj16ENS_18Kernel_traits_baseILj7168EfS2_fS2_fjLj128EEEEELb1ELb0ELb1EEEvNS_9FwdParamsE:
        /* <DEDUP_REMOVED lines=159> */
.L_x_22544:
        /* <DEDUP_REMOVED lines=57> */
.L_x_22543:
        /* <DEDUP_REMOVED lines=68> */
[----:B----4-:R-:W-:Y:S04]  /*11c0*/  STL.64 [R1+0x20], R76 ;  /* 0x0000204c01007387 */ /* 0x010fe80000100a00 */
[----:B------:R3:W-:Y:S04]  /*11d0*/  STL.64 [R1+0x28], R78 ;  /* 0x0000284e01007387 */ /* 0x0007e80000100a00 */
[----:B-1----:R0:W5:Y:S04]  /*11e0*/  LDG.E.128 R80, desc[UR20][R8.64+0x10] ;  /* 0x0000101408507981 */ /* 0x002168000c1e1d00 */
[----:B---3--:R0:W5:Y:S04]  /*11f0*/  LDG.E.128 R76, desc[UR20][R8.64] ;  /* 0x00000014084c7981 */ /* 0x008168000c1e1d00 */
        /* <DEDUP_REMOVED lines=33> */
.L_x_22546:
        /* <DEDUP_REMOVED lines=74> */
[----:B---3--:R-:W-:Y:S04]  /*18b0*/  STL.64 [R1+0x30], R76 ;  /* 0x0000304c01007387 */ /* 0x008fe80000100a00 */
        /* <DEDUP_REMOVED lines=34> */
[----:B------:R0:W-:Y:S01]  /*1ae0*/  STL.64 [R1+0x8], R10 ;  /* 0x0000080a01007387 */ /* 0x0001e20000100a00 */
[----:B-1----:R-:W-:-:S02]  /*1af0*/  CS2R R78, SRZ ;  /* 0x00000000004e7805 */ /* 0x002fc4000001ff00 */
[----:B------:R-:W-:-:S07]  /*1b00*/  CS2R R76, SRZ ;  /* 0x00000000004c7805 */ /* 0x000fce000001ff00 */
.L_x_22545:
        /* <DEDUP_REMOVED lines=105> */
.L_x_23076:
        /* <DEDUP_REMOVED lines=40> */
.L_x_22549:
        /* <DEDUP_REMOVED lines=16> */
.L_x_22550:
        /* <DEDUP_REMOVED lines=60> */
.L_x_22548:
[----:B------:R-:W-:Y:S01]  /*28e0*/  I2FP.F32.U32 R15, R15 ;  /* 0x0000000f000f7245 */ /* 0x000fe20000201000 */
[----:B------:R-:W-:Y:S01]  /*28f0*/  UISETP.NE.AND UP0, UPT, UR5, 0x1, UPT ;  /* 0x000000010500788c */ /* 0x000fe2000bf05270 */
[----:B------:R-:W-:Y:S01]  /*2900*/  LOP3.LUT R5, R5, 0xfffffffb, RZ, 0xc0, !PT ;  /* 0xfffffffb05057812 */ /* 0x000fe200078ec0ff */
[----:B------:R-:W-:Y:S01]  /*2910*/  IMAD.MOV.U32 R23, RZ, RZ, R6 ;  /* 0x000000ffff177224 */ /* 0x000fe200078e0006 */
[----:B------:R-:W-:Y:S01]  /*2920*/  UMOV UR4, 0x2 ;  /* 0x0000000200047882 */ /* 0x000fe20000000000 */
[----:B------:R-:W-:-:S05]  /*2930*/  FFMA.FTZ R15, R15, R223, 1.1641532182693481445e-10 ;  /* 0x2f0000000f0f7423 */ /* 0x000fca00000100df */
[----:B------:R-:W-:Y:S01]  /*2940*/  FSETP.LE.FTZ.AND P1, PT, R15, UR25, PT ;  /* 0x000000190f007c0b */ /* 0x000fe2000bf33000 */
[----:B-----5:R-:W-:-:S12]  /*2950*/  HADD2.F32 R15, -RZ, R16.H0_H0 ;  /* 0x20000010ff0f7230 */ /* 0x020fd80000004100 */
        /* <DEDUP_REMOVED lines=11> */
.L_x_22552:
        /* <DEDUP_REMOVED lines=16> */
.L_x_22553:
        /* <DEDUP_REMOVED lines=61> */
.L_x_22551:
[----:B------:R-:W-:Y:S01]  /*2ee0*/  I2FP.F32.U32 R20, R23 ;  /* 0x0000001700147245 */ /* 0x000fe20000201000 */
[----:B------:R-:W-:Y:S01]  /*2ef0*/  UISETP.NE.AND UP0, UPT, UR4, 0x1, UPT ;  /* 0x000000010400788c */ /* 0x000fe2000bf05270 */
[----:B------:R-:W-:Y:S01]  /*2f00*/  LOP3.LUT R5, R5, 0xfffffffd, RZ, 0xc0, !PT ;  /* 0xfffffffd05057812 */ /* 0x000fe200078ec0ff */
[----:B------:R-:W-:Y:S01]  /*2f10*/  HADD2.F32 R16, -RZ, R16.H1_H1 ;  /* 0x30000010ff107230 */ /* 0x000fe20000004100 */
        /* <DEDUP_REMOVED lines=15> */
.L_x_22555:
        /* <DEDUP_REMOVED lines=16> */
.L_x_22556:
        /* <DEDUP_REMOVED lines=61> */
.L_x_22554:
[----:B------:R-:W-:Y:S01]  /*34e0*/  I2FP.F32.U32 R20, R23 ;  /* 0x0000001700147245 */ /* 0x000fe20000201000 */
[----:B------:R-:W-:Y:S01]  /*34f0*/  UISETP.NE.AND UP0, UPT, UR5, 0x1, UPT ;  /* 0x000000010500788c */ /* 0x000fe2000bf05270 */
[----:B------:R-:W-:Y:S01]  /*3500*/  MOV R21, R6 ;  /* 0x0000000600157202 */ /* 0x000fe20000000f00 */
[----:B------:R-:W-:Y:S02]  /*3510*/  UMOV UR4, 0x2 ;  /* 0x0000000200047882 */ /* 0x000fe40000000000 */
[----:B------:R-:W-:-:S05]  /*3520*/  FFMA.FTZ R20, R20, R223, 1.1641532182693481445e-10 ;  /* 0x2f00000014147423 */ /* 0x000fca00000100df */
[----:B------:R-:W-:Y:S01]  /*3530*/  FSETP.LE.FTZ.AND P1, PT, R20, UR25, PT ;  /* 0x0000001914007c0b */ /* 0x000fe2000bf33000 */
[----:B------:R-:W-:Y:S01]  /*3540*/  HADD2.F32 R20, -RZ, R17.H0_H0 ;  /* 0x20000011ff147230 */ /* 0x000fe20000004100 */
        /* <DEDUP_REMOVED lines=10> */
.L_x_22558:
        /* <DEDUP_REMOVED lines=16> */
.L_x_22559:
        /* <DEDUP_REMOVED lines=61> */
.L_x_22557:
[----:B------:R-:W-:Y:S01]  /*3ac0*/  I2FP.F32.U32 R21, R21 ;  /* 0x0000001500157245 */ /* 0x000fe20000201000 */
[----:B------:R-:W-:Y:S01]  /*3ad0*/  UISETP.NE.AND UP0, UPT, UR4, 0x1, UPT ;  /* 0x000000010400788c */ /* 0x000fe2000bf05270 */
[----:B------:R-:W-:Y:S01]  /*3ae0*/  HADD2.F32 R17, -RZ, R17.H1_H1 ;  /* 0x30000011ff117230 */ /* 0x000fe20000004100 */
        /* <DEDUP_REMOVED lines=14> */
.L_x_22561:
        /* <DEDUP_REMOVED lines=16> */
.L_x_22562:
        /* <DEDUP_REMOVED lines=61> */
.L_x_22560:
[----:B------:R-:W-:Y:S01]  /*40a0*/  I2FP.F32.U32 R21, R21 ;  /* 0x0000001500157245 */ /* 0x000fe20000201000 */
[----:B------:R-:W-:Y:S01]  /*40b0*/  UISETP.NE.AND UP0, UPT, UR5, 0x1, UPT ;  /* 0x000000010500788c */ /* 0x000fe2000bf05270 */
[----:B------:R-:W-:Y:S01]  /*40c0*/  IMAD.MOV.U32 R23, RZ, RZ, R6 ;  /* 0x000000ffff177224 */ /* 0x000fe200078e0006 */
        /* <DEDUP_REMOVED lines=14> */
.L_x_22564:
        /* <DEDUP_REMOVED lines=19> */
.L_x_22565:
        /* <DEDUP_REMOVED lines=61> */
.L_x_22563:
        /* <DEDUP_REMOVED lines=18> */
.L_x_22567:
        /* <DEDUP_REMOVED lines=19> */
.L_x_22568:
        /* <DEDUP_REMOVED lines=61> */
.L_x_22566:
        /* <DEDUP_REMOVED lines=18> */
.L_x_22570:
        /* <DEDUP_REMOVED lines=19> */
.L_x_22571:
        /* <DEDUP_REMOVED lines=61> */
.L_x_22569:
[----:B------:R-:W-:Y:S01]  /*52f0*/  LOP3.LUT R5, R5, 0xffffffef, RZ, 0xc0, !PT ;  /* 0xffffffef05057812 */ /* 0x000fe200078ec0ff */
[----:B------:R-:W-:Y:S01]  /*5300*/  HADD2.F32 R19, -RZ, R19.H1_H1 ;  /* 0x30000013ff137230 */ /* 0x000fe20000004100 */
        /* <DEDUP_REMOVED lines=38> */
.L_x_22547:
        /* <DEDUP_REMOVED lines=16> */
.L_x_22574:
        /* <DEDUP_REMOVED lines=16> */
.L_x_22575:
        /* <DEDUP_REMOVED lines=60> */
.L_x_22573:
[----:B------:R-:W-:Y:S01]  /*5b30*/  I2FP.F32.U32 R8, R7 ;  /* 0x0000000700087245 */ /* 0x000fe20000201000 */
[----:B------:R-:W-:Y:S01]  /*5b40*/  UISETP.NE.AND UP0, UPT, UR5, 0x1, UPT ;  /* 0x000000010500788c */ /* 0x000fe2000bf05270 */
[----:B-----5:R-:W-:Y:S01]  /*5b50*/  HADD2.F32 R7, -RZ, R16.H0_H0 ;  /* 0x20000010ff077230 */ /* 0x020fe20000004100 */
[----:B------:R-:W-:Y:S01]  /*5b60*/  LOP3.LUT R5, R5, 0xfffffffb, RZ, 0xc0, !PT ;  /* 0xfffffffb05057812 */ /* 0x000fe200078ec0ff */
[----:B------:R-:W-:Y:S01]  /*5b70*/  UMOV UR4, 0x2 ;  /* 0x0000000200047882 */ /* 0x000fe20000000000 */
[----:B------:R-:W-:Y:S01]  /*5b80*/  FFMA.FTZ R8, R8, R223, 1.1641532182693481445e-10 ;  /* 0x2f00000008087423 */ /* 0x000fe200000100df */
[----:B------:R-:W-:Y:S01]  /*5b90*/  MOV R11, R6 ;  /* 0x00000006000b7202 */ /* 0x000fe20000000f00 */
        /* <DEDUP_REMOVED lines=13> */
.L_x_22577:
        /* <DEDUP_REMOVED lines=16> */
.L_x_22578:
        /* <DEDUP_REMOVED lines=61> */
.L_x_22576:
[----:B------:R-:W-:Y:S01]  /*6140*/  I2FP.F32.U32 R8, R11 ;  /* 0x0000000b00087245 */ /* 0x000fe20000201000 */
[----:B------:R-:W-:Y:S01]  /*6150*/  UISETP.NE.AND UP0, UPT, UR4, 0x1, UPT ;  /* 0x000000010400788c */ /* 0x000fe2000bf05270 */
[----:B------:R-:W-:Y:S01]  /*6160*/  FSEL R7, R7, RZ, P3 ;  /* 0x000000ff07077208 */ /* 0x000fe20001800000 */
[----:B------:R-:W-:Y:S01]  /*6170*/  IMAD.MOV.U32 R11, RZ, RZ, R6 ;  /* 0x000000ffff0b7224 */ /* 0x000fe200078e0006 */
[----:B------:R-:W-:Y:S01]  /*6180*/  UMOV UR5, 0x2 ;  /* 0x0000000200057882 */ /* 0x000fe20000000000 */
[----:B------:R-:W-:-:S05]  /*6190*/  FFMA.FTZ R8, R8, R223, 1.1641532182693481445e-10 ;  /* 0x2f00000008087423 */ /* 0x000fca00000100df */
[----:B------:R-:W-:Y:S01]  /*61a0*/  FSETP.GTU.FTZ.AND P1, PT, R8, UR25, PT ;  /* 0x0000001908007c0b */ /* 0x000fe2000bf3c000 */
[----:B------:R-:W-:-:S05]  /*61b0*/  HADD2.F32 R8, -RZ, R72.H0_H0 ;  /* 0x20000048ff087230 */ /* 0x000fca0000004100 */
        /* <DEDUP_REMOVED lines=15> */
.L_x_22580:
        /* <DEDUP_REMOVED lines=16> */
.L_x_22581:
        /* <DEDUP_REMOVED lines=61> */
.L_x_22579:
[----:B------:R-:W-:Y:S01]  /*6780*/  I2FP.F32.U32 R8, R11 ;  /* 0x0000000b00087245 */ /* 0x000fe20000201000 */
[----:B------:R-:W-:Y:S01]  /*6790*/  UISETP.NE.AND UP0, UPT, UR5, 0x1, UPT ;  /* 0x000000010500788c */ /* 0x000fe2000bf05270 */
[----:B------:R-:W-:Y:S01]  /*67a0*/  LOP3.LUT R5, R5, 0xfffffffd, RZ, 0xc0, !PT ;  /* 0xfffffffd05057812 */ /* 0x000fe200078ec0ff */
[----:B------:R-:W-:Y:S01]  /*67b0*/  IMAD.MOV.U32 R9, RZ, RZ, R6 ;  /* 0x000000ffff097224 */ /* 0x000fe200078e0006 */
[----:B------:R-:W-:Y:S01]  /*67c0*/  UMOV UR4, 0x2 ;  /* 0x0000000200047882 */ /* 0x000fe20000000000 */
[----:B------:R-:W-:-:S05]  /*67d0*/  FFMA.FTZ R8, R8, R223, 1.1641532182693481445e-10 ;  /* 0x2f00000008087423 */ /* 0x000fca00000100df */
[----:B------:R-:W-:Y:S01]  /*67e0*/  FSETP.LE.FTZ.AND P3, PT, R8, UR25, PT ;  /* 0x0000001908007c0b */ /* 0x000fe2000bf73000 */
[----:B------:R-:W-:-:S05]  /*67f0*/  HADD2.F32 R8, -RZ, R16.H1_H1 ;  /* 0x30000010ff087230 */ /* 0x000fca0000004100 */
[----:B------:R-:W-:-:S07]  /*6800*/  FMUL.FTZ R8, R8, UR23 ;  /* 0x0000001708087c20 */ /* 0x000fce0008410000 */
        /* <DEDUP_REMOVED lines=11> */
.L_x_22583:
        /* <DEDUP_REMOVED lines=16> */
.L_x_22584:
        /* <DEDUP_REMOVED lines=61> */
.L_x_22582:
[----:B------:R-:W-:Y:S01]  /*6d90*/  I2FP.F32.U32 R10, R9 ;  /* 0x00000009000a7245 */ /* 0x000fe20000201000 */
[----:B------:R-:W-:Y:S01]  /*6da0*/  HADD2.F32 R9, -RZ, R72.H1_H1 ;  /* 0x30000048ff097230 */ /* 0x000fe20000004100 */
[----:B------:R-:W-:Y:S01]  /*6db0*/  UISETP.NE.AND UP0, UPT, UR4, 0x1, UPT ;  /* 0x000000010400788c */ /* 0x000fe2000bf05270 */
[----:B------:R-:W-:Y:S01]  /*6dc0*/  FSEL R8, R8, RZ, P3 ;  /* 0x000000ff08087208 */ /* 0x000fe20001800000 */
[----:B------:R-:W-:Y:S01]  /*6dd0*/  UMOV UR5, 0x2 ;  /* 0x0000000200057882 */ /* 0x000fe20000000000 */
[----:B------:R-:W-:Y:S01]  /*6de0*/  FFMA.FTZ R10, R10, R223, 1.1641532182693481445e-10 ;  /* 0x2f0000000a0a7423 */ /* 0x000fe200000100df */
[----:B------:R-:W-:-:S04]  /*6df0*/  FMUL.FTZ R9, R9, UR23 ;  /* 0x0000001709097c20 */ /* 0x000fc80008410000 */
[----:B------:R-:W-:-:S04]  /*6e00*/  FSETP.GTU.FTZ.AND P1, PT, R10, UR25, PT ;  /* 0x000000190a007c0b */ /* 0x000fc8000bf3c000 */
        /* <DEDUP_REMOVED lines=15> */
.L_x_22586:
        /* <DEDUP_REMOVED lines=16> */
.L_x_22587:
        /* <DEDUP_REMOVED lines=61> */
.L_x_22585:
[----:B------:R-:W-:Y:S01]  /*73d0*/  I2FP.F32.U32 R9, R9 ;  /* 0x0000000900097245 */ /* 0x000fe20000201000 */
[----:B------:R-:W-:Y:S01]  /*73e0*/  UISETP.NE.AND UP0, UPT, UR5, 0x1, UPT ;  /* 0x000000010500788c */ /* 0x000fe2000bf05270 */
[----:B------:R-:W-:Y:S01]  /*73f0*/  MOV R13, R6 ;  /* 0x00000006000d7202 */ /* 0x000fe20000000f00 */
[----:B------:R-:W-:Y:S02]  /*7400*/  UMOV UR4, 0x2 ;  /* 0x0000000200047882 */ /* 0x000fe40000000000 */
[----:B------:R-:W-:-:S05]  /*7410*/  FFMA.FTZ R9, R9, R223, 1.1641532182693481445e-10 ;  /* 0x2f00000009097423 */ /* 0x000fca00000100df */
[----:B------:R-:W-:Y:S01]  /*7420*/  FSETP.LE.FTZ.AND P1, PT, R9, UR25, PT ;  /* 0x0000001909007c0b */ /* 0x000fe2000bf33000 */
[----:B------:R-:W-:-:S05]  /*7430*/  HADD2.F32 R9, -RZ, R17.H0_H0 ;  /* 0x20000011ff097230 */ /* 0x000fca0000004100 */
        /* <DEDUP_REMOVED lines=11> */
.L_x_22589:
        /* <DEDUP_REMOVED lines=16> */
.L_x_22590:
        /* <DEDUP_REMOVED lines=61> */
.L_x_22588:
        /* <DEDUP_REMOVED lines=23> */
.L_x_22592:
        /* <DEDUP_REMOVED lines=16> */
.L_x_22593:
        /* <DEDUP_REMOVED lines=61> */
.L_x_22591:
[----:B------:R-:W-:Y:S01]  /*8000*/  I2FP.F32.U32 R10, R13 ;  /* 0x0000000d000a7245 */ /* 0x000fe20000201000 */
[----:B------:R-:W-:Y:S01]  /*8010*/  UISETP.NE.AND UP0, UPT, UR5, 0x1, UPT ;  /* 0x000000010500788c */ /* 0x000fe2000bf05270 */
[----:B------:R-:W-:Y:S01]  /*8020*/  IMAD.MOV.U32 R11, RZ, RZ, R6 ;  /* 0x000000ffff0b7224 */ /* 0x000fe200078e0006 */
[----:B------:R-:W-:Y:S02]  /*8030*/  UMOV UR4, 0x2 ;  /* 0x0000000200047882 */ /* 0x000fe40000000000 */
[----:B------:R-:W-:-:S05]  /*8040*/  FFMA.FTZ R10, R10, R223, 1.1641532182693481445e-10 ;  /* 0x2f0000000a0a7423 */ /* 0x000fca00000100df */
[----:B------:R-:W-:Y:S01]  /*8050*/  FSETP.LE.FTZ.AND P2, PT, R10, UR25, PT ;  /* 0x000000190a007c0b */ /* 0x000fe2000bf53000 */
[----:B------:R-:W-:-:S05]  /*8060*/  HADD2.F32 R10, -RZ, R17.H1_H1 ;  /* 0x30000011ff0a7230 */ /* 0x000fca0000004100 */
        /* <DEDUP_REMOVED lines=11> */
.L_x_22595:
        /* <DEDUP_REMOVED lines=16> */
.L_x_22596:
        /* <DEDUP_REMOVED lines=61> */
.L_x_22594:
[----:B------:R-:W-:Y:S01]  /*85f0*/  I2FP.F32.U32 R11, R11 ;  /* 0x0000000b000b7245 */ /* 0x000fe20000201000 */
[----:B------:R-:W-:Y:S01]  /*8600*/  UISETP.NE.AND UP0, UPT, UR4, 0x1, UPT ;  /* 0x000000010400788c */ /* 0x000fe2000bf05270 */
[----:B------:R-:W-:Y:S01]  /*8610*/  FSEL R10, R10, RZ, P2 ;  /* 0x000000ff0a0a7208 */ /* 0x000fe20001000000 */
[----:B------:R-:W-:Y:S02]  /*8620*/  UMOV UR5, 0x2 ;  /* 0x0000000200057882 */ /* 0x000fe40000000000 */
[----:B------:R-:W-:-:S05]  /*8630*/  FFMA.FTZ R11, R11, R223, 1.1641532182693481445e-10 ;  /* 0x2f0000000b0b7423 */ /* 0x000fca00000100df */
[----:B------:R-:W-:Y:S01]  /*8640*/  FSETP.GTU.FTZ.AND P3, PT, R11, UR25, PT ;  /* 0x000000190b007c0b */ /* 0x000fe2000bf7c000 */
[----:B------:R-:W-:-:S05]  /*8650*/  HADD2.F32 R11, -RZ, R73.H1_H1 ;  /* 0x30000049ff0b7230 */ /* 0x000fca0000004100 */
        /* <DEDUP_REMOVED lines=16> */
.L_x_22598:
        /* <DEDUP_REMOVED lines=16> */
.L_x_22599:
        /* <DEDUP_REMOVED lines=61> */
.L_x_22597:
        /* <DEDUP_REMOVED lines=18> */
.L_x_22601:
        /* <DEDUP_REMOVED lines=19> */
.L_x_22602:
        /* <DEDUP_REMOVED lines=61> */
.L_x_22600:
        /* <DEDUP_REMOVED lines=23> */
.L_x_22604:
        /* <DEDUP_REMOVED lines=19> */
.L_x_22605:
        /* <DEDUP_REMOVED lines=61> */
.L_x_22603:
        /* <DEDUP_REMOVED lines=19> */
.L_x_22607:
        /* <DEDUP_REMOVED lines=19> */
.L_x_22608:
        /* <DEDUP_REMOVED lines=61> */
.L_x_22606:
        /* <DEDUP_REMOVED lines=24> */
.L_x_22610:
        /* <DEDUP_REMOVED lines=19> */
.L_x_22611:
        /* <DEDUP_REMOVED lines=61> */
.L_x_22609:
        /* <DEDUP_REMOVED lines=19> */
.L_x_22613:
        /* <DEDUP_REMOVED lines=19> */
.L_x_22614:
        /* <DEDUP_REMOVED lines=61> */
.L_x_22612:
        /* <DEDUP_REMOVED lines=24> */
.L_x_22616:
        /* <DEDUP_REMOVED lines=19> */
.L_x_22617:
        /* <DEDUP_REMOVED lines=61> */
.L_x_22615:
        /* <DEDUP_REMOVED lines=21> */
.L_x_22619:
        /* <DEDUP_REMOVED lines=19> */
.L_x_22620:
        /* <DEDUP_REMOVED lines=61> */
.L_x_22618:
[----:B------:R-:W-:Y:S02]  /*b870*/  I2FP.F32.U32 R15, R15 ;  /* 0x0000000f000f7245 */ /* 0x000fe40000201000 */
[----:B------:R-:W-:-:S03]  /*b880*/  LOP3.LUT R5, R5, 0xfffffff7, RZ, 0xc0, !PT ;  /* 0xfffffff705057812 */ /* 0x000fc600078ec0ff */
[----:B------:R-:W-:Y:S01]  /*b890*/  FFMA.FTZ R15, R15, R223, 1.1641532182693481445e-10 ;  /* 0x2f0000000f0f7423 */ /* 0x000fe200000100df */
[----:B------:R-:W-:-:S04]  /*b8a0*/  @P1 LOP3.LUT R5, R5, 0x8, RZ, 0xfc, !PT ;  /* 0x0000000805051812 */ /* 0x000fc800078efcff */
[----:B------:R-:W-:Y:S01]  /*b8b0*/  FSETP.GTU.FTZ.AND P6, PT, R15, UR25, PT ;  /* 0x000000190f007c0b */ /* 0x000fe2000bfdc000 */
[----:B------:R-:W-:Y:S01]  /*b8c0*/  HADD2.F32 R15, -RZ, R75.H1_H1 ;  /* 0x3000004bff0f7230 */ /* 0x000fe20000004100 */
[----:B------:R-:W-:-:S04]  /*b8d0*/  LOP3.LUT P1, RZ, R5, 0x1, RZ, 0xc0, !PT ;  /* 0x0000000105ff7812 */ /* 0x000fc8000782c0ff */
[----:B------:R-:W-:Y:S01]  /*b8e0*/  FMUL.FTZ R15, R15, UR23 ;  /* 0x000000170f0f7c20 */ /* 0x000fe20008410000 */
[----:B------:R-:W-:Y:S02]  /*b8f0*/  FSEL R14, R14, RZ, P1 ;  /* 0x000000ff0e0e7208 */ /* 0x000fe40000800000 */
[----:B------:R-:W-:Y:S02]  /*b900*/  LOP3.LUT P1, RZ, R5, 0x8, RZ, 0xc0, !PT ;  /* 0x0000000805ff7812 */ /* 0x000fe4000782c0ff */
[----:B------:R-:W-:-:S05]  /*b910*/  FSEL R15, R15, RZ, !P6 ;  /* 0x000000ff0f0f7208 */ /* 0x000fca0007000000 */
[----:B------:R-:W-:Y:S01]  /*b920*/  FADD.FTZ R63, R15, R14 ;  /* 0x0000000e0f3f7221 */ /* 0x000fe20000010000 */
[----:B------:R-:W-:-:S03]  /*b930*/  SEL R14, RZ, 0x1, P6 ;  /* 0x00000001ff0e7807 */ /* 0x000fc60003000000 */
[----:B------:R-:W-:-:S07]  /*b940*/  @P0 FADD.FTZ R63, R67, R63 ;  /* 0x0000003f433f0221 */ /* 0x000fce0000010000 */
.L_x_22572:
        /* <DEDUP_REMOVED lines=49> */
.L_x_22621:
        /* <DEDUP_REMOVED lines=30> */
.L_x_22624:
        /* <DEDUP_REMOVED lines=16> */
.L_x_22625:
        /* <DEDUP_REMOVED lines=60> */
.L_x_22623:
[----:B------:R-:W-:Y:S01]  /*c300*/  I2FP.F32.U32 R7, R7 ;  /* 0x0000000700077245 */ /* 0x000fe20000201000 */
[----:B------:R-:W-:Y:S01]  /*c310*/  UISETP.NE.AND UP2, UPT, UR5, 0x1, UPT ;  /* 0x000000010500788c */ /* 0x000fe2000bf45270 */
[----:B------:R-:W-:Y:S01]  /*c320*/  LOP3.LUT R5, R5, 0xfffffffb, RZ, 0xc0, !PT ;  /* 0xfffffffb05057812 */ /* 0x000fe200078ec0ff */
[----:B------:R-:W-:Y:S01]  /*c330*/  UMOV UR4, 0x2 ;  /* 0x0000000200047882 */ /* 0x000fe20000000000 */
[----:B------:R-:W-:Y:S01]  /*c340*/  MOV R11, R6 ;  /* 0x00000006000b7202 */ /* 0x000fe20000000f00 */
[----:B------:R-:W-:-:S05]  /*c350*/  FFMA.FTZ R7, R7, R223, 1.1641532182693481445e-10 ;  /* 0x2f00000007077423 */ /* 0x000fca00000100df */
[----:B------:R-:W-:Y:S01]  /*c360*/  FSETP.LE.FTZ.AND P3, PT, R7, UR25, PT ;  /* 0x0000001907007c0b */ /* 0x000fe2000bf73000 */
[----:B-----5:R-:W-:-:S05]  /*c370*/  HADD2.F32 R7, -RZ, R16.H0_H0 ;  /* 0x20000010ff077230 */ /* 0x020fca0000004100 */
        /* <DEDUP_REMOVED lines=12> */
.L_x_22627:
        /* <DEDUP_REMOVED lines=16> */
.L_x_22628:
        /* <DEDUP_REMOVED lines=61> */
.L_x_22626:
        /* <DEDUP_REMOVED lines=23> */
.L_x_22630:
        /* <DEDUP_REMOVED lines=16> */
.L_x_22631:
        /* <DEDUP_REMOVED lines=61> */
.L_x_22629:
        /* <DEDUP_REMOVED lines=20> */
.L_x_22633:
        /* <DEDUP_REMOVED lines=16> */
.L_x_22634:
        /* <DEDUP_REMOVED lines=61> */
.L_x_22632:
        /* <DEDUP_REMOVED lines=23> */
.L_x_22636:
        /* <DEDUP_REMOVED lines=16> */
.L_x_22637:
        /* <DEDUP_REMOVED lines=61> */
.L_x_22635:
        /* <DEDUP_REMOVED lines=18> */
.L_x_22639:
        /* <DEDUP_REMOVED lines=16> */
.L_x_22640:
        /* <DEDUP_REMOVED lines=61> */
.L_x_22638:
        /* <DEDUP_REMOVED lines=23> */
.L_x_22642:
        /* <DEDUP_REMOVED lines=16> */
.L_x_22643:
        /* <DEDUP_REMOVED lines=61> */
.L_x_22641:
        /* <DEDUP_REMOVED lines=18> */
.L_x_22645:
        /* <DEDUP_REMOVED lines=19> */
.L_x_22646:
        /* <DEDUP_REMOVED lines=61> */
.L_x_22644:
        /* <DEDUP_REMOVED lines=23> */
.L_x_22648:
        /* <DEDUP_REMOVED lines=19> */
.L_x_22649:
        /* <DEDUP_REMOVED lines=61> */
.L_x_22647:
        /* <DEDUP_REMOVED lines=19> */
.L_x_22651:
        /* <DEDUP_REMOVED lines=19> */
.L_x_22652:
        /* <DEDUP_REMOVED lines=61> */
.L_x_22650:
        /* <DEDUP_REMOVED lines=24> */
.L_x_22654:
        /* <DEDUP_REMOVED lines=19> */
.L_x_22655:
        /* <DEDUP_REMOVED lines=61> */
.L_x_22653:
        /* <DEDUP_REMOVED lines=19> */
.L_x_22657:
        /* <DEDUP_REMOVED lines=19> */
.L_x_22658:
        /* <DEDUP_REMOVED lines=61> */
.L_x_22656:
        /* <DEDUP_REMOVED lines=24> */
.L_x_22660:
        /* <DEDUP_REMOVED lines=19> */
.L_x_22661:
        /* <DEDUP_REMOVED lines=61> */
.L_x_22659:
        /* <DEDUP_REMOVED lines=19> */
.L_x_22663:
        /* <DEDUP_REMOVED lines=19> */
.L_x_22664:
        /* <DEDUP_REMOVED lines=61> */
.L_x_22662:
        /* <DEDUP_REMOVED lines=24> */
.L_x_22666:
        /* <DEDUP_REMOVED lines=19> */
.L_x_22667:
        /* <DEDUP_REMOVED lines=61> */
.L_x_22665:
        /* <DEDUP_REMOVED lines=21> */
.L_x_22669:
        /* <DEDUP_REMOVED lines=19> */
.L_x_22670:
        /* <DEDUP_REMOVED lines=61> */
.L_x_22668:
        /* <DEDUP_REMOVED lines=13> */
[----:B------:R-:W-:Y:S01]  /*12190*/  @P0 FADD.FTZ R51, R67, R51 ;  /* 0x0000003343330221 */ /* 0x000fe20000010000 */
[----:B------:R-:W-:Y:S06]  /*121a0*/  BRA `(.L_x_22671) ;  /* 0x0000003000a07947 */ /* 0x000fec0003800000 */
.L_x_22622:
        /* <DEDUP_REMOVED lines=16> */
.L_x_22673:
        /* <DEDUP_REMOVED lines=16> */
.L_x_22674:
        /* <DEDUP_REMOVED lines=60> */
.L_x_22672:
        /* <DEDUP_REMOVED lines=19> */
.L_x_22676:
        /* <DEDUP_REMOVED lines=16> */
.L_x_22677:
        /* <DEDUP_REMOVED lines=61> */
.L_x_22675:
[----:B------:R-:W-:Y:S01]  /*12d70*/  I2FP.F32.U32 R21, R21 ;  /* 0x0000001500157245 */ /* 0x000fe20000201000 */
[----:B------:R-:W-:Y:S01]  /*12d80*/  UISETP.NE.AND UP2, UPT, UR4, 0x1, UPT ;  /* 0x000000010400788c */ /* 0x000fe2000bf45270 */
[----:B------:R-:W-:Y:S01]  /*12d90*/  LOP3.LUT R5, R5, 0xfffffffd, RZ, 0xc0, !PT ;  /* 0xfffffffd05057812 */ /* 0x000fe200078ec0ff */
[----:B------:R-:W-:Y:S01]  /*12da0*/  HADD2.F32 R16, -RZ, R16.H1_H1 ;  /* 0x30000010ff107230 */ /* 0x000fe20000004100 */
        /* <DEDUP_REMOVED lines=15> */
.L_x_22679:
        /* <DEDUP_REMOVED lines=16> */
.L_x_22680:
        /* <DEDUP_REMOVED lines=61> */
.L_x_22678:
        /* <DEDUP_REMOVED lines=17> */
.L_x_22682:
        /* <DEDUP_REMOVED lines=16> */
.L_x_22683:
        /* <DEDUP_REMOVED lines=61> */
.L_x_22681:
[----:B------:R-:W-:Y:S01]  /*13950*/  UISETP.NE.AND UP2, UPT, UR4, 0x1, UPT ;  /* 0x000000010400788c */ /* 0x000fe2000bf45270 */
[----:B------:R-:W-:Y:S01]  /*13960*/  I2FP.F32.U32 R22, R25 ;  /* 0x0000001900167245 */ /* 0x000fe20000201000 */
[----:B------:R-:W-:Y:S01]  /*13970*/  HADD2.F32 R17, -RZ, R17.H1_H1 ;  /* 0x30000011ff117230 */ /* 0x000fe20000004100 */
        /* <DEDUP_REMOVED lines=14> */
.L_x_22685:
        /* <DEDUP_REMOVED lines=19> */
.L_x_22686:
        /* <DEDUP_REMOVED lines=61> */
.L_x_22684:
        /* <DEDUP_REMOVED lines=18> */
.L_x_22688:
        /* <DEDUP_REMOVED lines=19> */
.L_x_22689:
        /* <DEDUP_REMOVED lines=61> */
.L_x_22687:
        /* <DEDUP_REMOVED lines=18> */
.L_x_22691:
        /* <DEDUP_REMOVED lines=19> */
.L_x_22692:
        /* <DEDUP_REMOVED lines=61> */
.L_x_22690:
        /* <DEDUP_REMOVED lines=18> */
.L_x_22694:
        /* <DEDUP_REMOVED lines=19> */
.L_x_22695:
        /* <DEDUP_REMOVED lines=61> */
.L_x_22693:
        /* <DEDUP_REMOVED lines=10> */
[----:B------:R-:W-:Y:S01]  /*15260*/  FSETP.GTU.FTZ.AND P6, PT, R24, UR25, PT ;  /* 0x0000001918007c0b */ /* 0x000fe2000bfdc000 */
[----:B------:R-:W-:Y:S01]  /*15270*/  HADD2.F32 R24, -RZ, R19.H1_H1 ;  /* 0x30000013ff187230 */ /* 0x000fe20000004100 */
[----:B------:R-:W-:Y:S01]  /*15280*/  @P0 LOP3.LUT R5, R5, 0x8, RZ, 0xfc, !PT ;  /* 0x0000000805050812 */ /* 0x000fe200078efcff */
[----:B------:R-:W-:Y:S01]  /*15290*/  FMUL.FTZ R19, R17, UR23 ;  /* 0x0000001711137c20 */ /* 0x000fe20008410000 */
[----:B------:R-:W-:Y:S01]  /*152a0*/  FMUL.FTZ R17, R21, UR23 ;  /* 0x0000001715117c20 */ /* 0x000fe20008410000 */
[----:B------:R-:W-:Y:S01]  /*152b0*/  FMUL.FTZ R21, R15, UR23 ;  /* 0x000000170f157c20 */ /* 0x000fe20008410000 */
[----:B------:R-:W-:Y:S01]  /*152c0*/  FMUL.FTZ R15, R24, UR23 ;  /* 0x00000017180f7c20 */ /* 0x000fe20008410000 */
[----:B------:R-:W-:Y:S02]  /*152d0*/  LOP3.LUT P0, RZ, R5, 0x2, RZ, 0xc0, !PT ;  /* 0x0000000205ff7812 */ /* 0x000fe4000780c0ff */
[----:B------:R-:W-:Y:S02]  /*152e0*/  FSEL R50, R23, RZ, P5 ;  /* 0x000000ff17327208 */ /* 0x000fe40002800000 */
[----:B------:R-:W-:-:S02]  /*152f0*/  FSEL R53, R16, RZ, P0 ;  /* 0x000000ff10357208 */ /* 0x000fc40000000000 */
[----:B------:R-:W-:Y:S02]  /*15300*/  FSEL R51, R15, RZ, !P6 ;  /* 0x000000ff0f337208 */ /* 0x000fe40007000000 */
[----:B------:R-:W-:Y:S02]  /*15310*/  LOP3.LUT P0, RZ, R5, 0x8, RZ, 0xc0, !PT ;  /* 0x0000000805ff7812 */ /* 0x000fe4000780c0ff */
        /* <DEDUP_REMOVED lines=17> */
.L_x_22671:
        /* <DEDUP_REMOVED lines=47> */
.L_x_22696:
        /* <DEDUP_REMOVED lines=30> */
.L_x_22699:
        /* <DEDUP_REMOVED lines=16> */
.L_x_22700:
        /* <DEDUP_REMOVED lines=60> */
.L_x_22698:
[----:B------:R-:W-:Y:S01]  /*15dc0*/  I2FP.F32.U32 R7, R7 ;  /* 0x0000000700077245 */ /* 0x000fe20000201000 */
[----:B------:R-:W-:Y:S01]  /*15dd0*/  UISETP.NE.AND UP2, UPT, UR5, 0x1, UPT ;  /* 0x000000010500788c */ /* 0x000fe2000bf45270 */
[----:B------:R-:W-:Y:S01]  /*15de0*/  LOP3.LUT R5, R5, 0xfffffffb, RZ, 0xc0, !PT ;  /* 0xfffffffb05057812 */ /* 0x000fe200078ec0ff */
[----:B------:R-:W-:Y:S01]  /*15df0*/  IMAD.MOV.U32 R11, RZ, RZ, R6 ;  /* 0x000000ffff0b7224 */ /* 0x000fe200078e0006 */
[----:B------:R-:W-:Y:S01]  /*15e00*/  UMOV UR4, 0x2 ;  /* 0x0000000200047882 */ /* 0x000fe20000000000 */
        /* <DEDUP_REMOVED lines=15> */
.L_x_22702:
        /* <DEDUP_REMOVED lines=16> */
.L_x_22703:
        /* <DEDUP_REMOVED lines=61> */
.L_x_22701:
        /* <DEDUP_REMOVED lines=23> */
.L_x_22705:
        /* <DEDUP_REMOVED lines=16> */
.L_x_22706:
        /* <DEDUP_REMOVED lines=61> */
.L_x_22704:
[----:B------:R-:W-:Y:S01]  /*16a10*/  I2FP.F32.U32 R8, R11 ;  /* 0x0000000b00087245 */ /* 0x000fe20000201000 */
[----:B------:R-:W-:Y:S01]  /*16a20*/  UISETP.NE.AND UP2, UPT, UR5, 0x1, UPT ;  /* 0x000000010500788c */ /* 0x000fe2000bf45270 */
[----:B------:R-:W-:Y:S01]  /*16a30*/  LOP3.LUT R5, R5, 0xfffffffd, RZ, 0xc0, !PT ;  /* 0xfffffffd05057812 */ /* 0x000fe200078ec0ff */
[----:B------:R-:W-:Y:S01]  /*16a40*/  UMOV UR4, 0x2 ;  /* 0x0000000200047882 */ /* 0x000fe20000000000 */
[----:B------:R-:W-:Y:S01]  /*16a50*/  MOV R9, R6 ;  /* 0x0000000600097202 */ /* 0x000fe20000000f00 */
        /* <DEDUP_REMOVED lines=15> */
.L_x_22708:
        /* <DEDUP_REMOVED lines=16> */
.L_x_22709:
        /* <DEDUP_REMOVED lines=61> */
.L_x_22707:
        /* <DEDUP_REMOVED lines=23> */
.L_x_22711:
        /* <DEDUP_REMOVED lines=16> */
.L_x_22712:
        /* <DEDUP_REMOVED lines=61> */
.L_x_22710:
[----:B------:R-:W-:Y:S01]  /*17660*/  I2FP.F32.U32 R9, R9 ;  /* 0x0000000900097245 */ /* 0x000fe20000201000 */
[----:B------:R-:W-:Y:S01]  /*17670*/  UISETP.NE.AND UP2, UPT, UR5, 0x1, UPT ;  /* 0x000000010500788c */ /* 0x000fe2000bf45270 */
[----:B------:R-:W-:Y:S01]  /*17680*/  IMAD.MOV.U32 R13, RZ, RZ, R6 ;  /* 0x000000ffff0d7224 */ /* 0x000fe200078e0006 */
        /* <DEDUP_REMOVED lines=15> */
.L_x_22714:
        /* <DEDUP_REMOVED lines=16> */
.L_x_22715:
        /* <DEDUP_REMOVED lines=61> */
.L_x_22713:
        /* <DEDUP_REMOVED lines=23> */
.L_x_22717:
        /* <DEDUP_REMOVED lines=16> */
.L_x_22718:
        /* <DEDUP_REMOVED lines=61> */
.L_x_22716:
[----:B------:R-:W-:Y:S01]  /*18290*/  I2FP.F32.U32 R10, R13 ;  /* 0x0000000d000a7245 */ /* 0x000fe20000201000 */
[----:B------:R-:W-:Y:S01]  /*182a0*/  UISETP.NE.AND UP2, UPT, UR5, 0x1, UPT ;  /* 0x000000010500788c */ /* 0x000fe2000bf45270 */
[----:B------:R-:W-:Y:S01]  /*182b0*/  MOV R11, R6 ;  /* 0x00000006000b7202 */ /* 0x000fe20000000f00 */
        /* <DEDUP_REMOVED lines=15> */
.L_x_22720:
        /* <DEDUP_REMOVED lines=19> */
.L_x_22721:
        /* <DEDUP_REMOVED lines=61> */
.L_x_22719:
        /* <DEDUP_REMOVED lines=23> */
.L_x_22723:
        /* <DEDUP_REMOVED lines=19> */
.L_x_22724:
        /* <DEDUP_REMOVED lines=61> */
.L_x_22722:
        /* <DEDUP_REMOVED lines=19> */
.L_x_22726:
        /* <DEDUP_REMOVED lines=19> */
.L_x_22727:
        /* <DEDUP_REMOVED lines=61> */
.L_x_22725:
        /* <DEDUP_REMOVED lines=24> */
.L_x_22729:
        /* <DEDUP_REMOVED lines=19> */
.L_x_22730:
        /* <DEDUP_REMOVED lines=61> */
.L_x_22728:
        /* <DEDUP_REMOVED lines=19> */
.L_x_22732:
        /* <DEDUP_REMOVED lines=19> */
.L_x_22733:
        /* <DEDUP_REMOVED lines=61> */
.L_x_22731:
        /* <DEDUP_REMOVED lines=24> */
.L_x_22735:
        /* <DEDUP_REMOVED lines=19> */
.L_x_22736:
        /* <DEDUP_REMOVED lines=61> */
.L_x_22734:
        /* <DEDUP_REMOVED lines=19> */
.L_x_22738:
        /* <DEDUP_REMOVED lines=19> */
.L_x_22739:
        /* <DEDUP_REMOVED lines=61> */
.L_x_22737:
[----:B------:R-:W-:Y:S01]  /*1aeb0*/  I2FP.F32.U32 R14, R14 ;  /* 0x0000000e000e7245 */ /* 0x000fe20000201000 */
[----:B------:R-:W-:Y:S01]  /*1aec0*/  UISETP.NE.AND UP2, UPT, UR4, 0x1, UPT ;  /* 0x000000010400788c */ /* 0x000fe2000bf45270 */
[----:B------:R-:W-:Y:S01]  /*1aed0*/  FSEL R13, R13, RZ, P5 ;  /* 0x000000ff0d0d7208 */ /* 0x000fe20002800000 */
[----:B------:R-:W-:Y:S02]  /*1aee0*/  UMOV UR5, 0x2 ;  /* 0x0000000200057882 */ /* 0x000fe40000000000 */
[----:B------:R-:W-:-:S05]  /*1aef0*/  FFMA.FTZ R14, R14, R223, 1.1641532182693481445e-10 ;  /* 0x2f0000000e0e7423 */ /* 0x000fca00000100df */
[----:B------:R-:W-:Y:S01]  /*1af00*/  FSETP.GTU.FTZ.AND P6, PT, R14, UR25, PT ;  /* 0x000000190e007c0b */ /* 0x000fe2000bfdc000 */
[----:B------:R-:W-:-:S05]  /*1af10*/  HADD2.F32 R14, -RZ, R75.H0_H0 ;  /* 0x2000004bff0e7230 */ /* 0x000fca0000004100 */
        /* <DEDUP_REMOVED lines=17> */
.L_x_22741:
        /* <DEDUP_REMOVED lines=19> */
.L_x_22742:
        /* <DEDUP_REMOVED lines=61> */
.L_x_22740:
[----:B------:R-:W-:Y:S01]  /*1b530*/  I2FP.F32.U32 R14, R14 ;  /* 0x0000000e000e7245 */ /* 0x000fe20000201000 */
[----:B------:R-:W-:Y:S01]  /*1b540*/  UISETP.NE.AND UP2, UPT, UR5, 0x1, UPT ;  /* 0x000000010500788c */ /* 0x000fe2000bf45270 */
[----:B------:R-:W-:Y:S01]  /*1b550*/  LOP3.LUT R5, R5, 0xfffffffe, RZ, 0xc0, !PT ;  /* 0xfffffffe05057812 */ /* 0x000fe200078ec0ff */
[----:B------:R-:W-:Y:S02]  /*1b560*/  UMOV UR4, 0x2 ;  /* 0x0000000200047882 */ /* 0x000fe40000000000 */
[----:B------:R-:W-:-:S05]  /*1b570*/  FFMA.FTZ R14, R14, R223, 1.1641532182693481445e-10 ;  /* 0x2f0000000e0e7423 */ /* 0x000fca00000100df */
[----:B------:R-:W-:Y:S01]  /*1b580*/  FSETP.LE.FTZ.AND P6, PT, R14, UR25, PT ;  /* 0x000000190e007c0b */ /* 0x000fe2000bfd3000 */
[----:B------:R-:W-:Y:S02]  /*1b590*/  HADD2.F32 R14, -RZ, R19.H1_H1 ;  /* 0x30000013ff0e7230 */ /* 0x000fe40000004100 */
[----:B------:R-:W-:-:S03]  /*1b5a0*/  IMAD.MOV.U32 R19, RZ, RZ, R6 ;  /* 0x000000ffff137224 */ /* 0x000fc600078e0006 */
        /* <DEDUP_REMOVED lines=13> */
.L_x_22744:
        /* <DEDUP_REMOVED lines=19> */
.L_x_22745:
        /* <DEDUP_REMOVED lines=61> */
.L_x_22743:
        /* <DEDUP_REMOVED lines=15> */
.L_x_22697:
        /* <DEDUP_REMOVED lines=16> */
.L_x_22748:
        /* <DEDUP_REMOVED lines=16> */
.L_x_22749:
[----:B------:R-:W-:Y:S01]  /*1be70*/  LOP3.LUT R15, R4, UR5, R2, 0x96, !PT ;  /* 0x00000005040f7c12 */ /* 0x000fe2000f8e9602 */
[----:B------:R-:W-:Y:S01]  /*1be80*/  IMAD.U32 R6, RZ, RZ, UR18 ;  /* 0x00000012ff067e24 */ /* 0x000fe2000f8e00ff */
[----:B------:R-:W-:Y:S01]  /*1be90*/  UIADD3 UR5, UPT, UPT, UR19, 0x76cf5d0a, URZ ;  /* 0x76cf5d0a13057890 */ /* 0x000fe2000fffe0ff */
[----:B------:R-:W-:Y:S01]  /*1bea0*/  IMAD.WIDE.U32 R2, R0, -0x326172a9, RZ ;  /* 0xcd9e8d5700027825 */ /* 0x000fe200078e00ff */
[----:B------:R-:W-:-:S03]  /*1beb0*/  MOV R21, R20 ;  /* 0x0000001400157202 */ /* 0x000fc60000000f00 */
        /* <DEDUP_REMOVED lines=56> */
.L_x_22747:
        /* <DEDUP_REMOVED lines=19> */
.L_x_22751:
        /* <DEDUP_REMOVED lines=16> */
.L_x_22752:
        /* <DEDUP_REMOVED lines=61> */
.L_x_22750:
        /* <DEDUP_REMOVED lines=19> */
.L_x_22754:
        /* <DEDUP_REMOVED lines=16> */
.L_x_22755:
        /* <DEDUP_REMOVED lines=61> */
.L_x_22753:
        /* <DEDUP_REMOVED lines=17> */
.L_x_22757:
        /* <DEDUP_REMOVED lines=16> */
.L_x_22758:
        /* <DEDUP_REMOVED lines=61> */
.L_x_22756:
        /* <DEDUP_REMOVED lines=17> */
.L_x_22760:
        /* <DEDUP_REMOVED lines=19> */
.L_x_22761:
        /* <DEDUP_REMOVED lines=61> */
.L_x_22759:
        /* <DEDUP_REMOVED lines=18> */
.L_x_22763:
        /* <DEDUP_REMOVED lines=19> */
.L_x_22764:
        /* <DEDUP_REMOVED lines=61> */
.L_x_22762:
[----:B------:R-:W-:Y:S01]  /*1e050*/  I2FP.F32.U32 R23, R23 ;  /* 0x0000001700177245 */ /* 0x000fe20000201000 */
[----:B------:R-:W-:Y:S01]  /*1e060*/  UISETP.NE.AND UP2, UPT, UR4, 0x1, UPT ;  /* 0x000000010400788c */ /* 0x000fe2000bf45270 */
[----:B------:R-:W-:Y:S01]  /*1e070*/  HADD2.F32 R18, -RZ, R18.H1_H1 ;  /* 0x30000012ff127230 */ /* 0x000fe20000004100 */
        /* <DEDUP_REMOVED lines=15> */
.L_x_22766:
        /* <DEDUP_REMOVED lines=19> */
.L_x_22767:
        /* <DEDUP_REMOVED lines=61> */
.L_x_22765:
        /* <DEDUP_REMOVED lines=18> */
.L_x_22769:
        /* <DEDUP_REMOVED lines=19> */
.L_x_22770:
        /* <DEDUP_REMOVED lines=61> */
.L_x_22768:
        /* <DEDUP_REMOVED lines=12> */
[----:B------:R-:W-:Y:S01]  /*1ed50*/  HADD2.F32 R24, -RZ, R19.H1_H1 ;  /* 0x30000013ff187230 */ /* 0x000fe20000004100 */
[----:B------:R-:W-:Y:S01]  /*1ed60*/  @P0 LOP3.LUT R5, R5, 0x8, RZ, 0xfc, !PT ;  /* 0x0000000805050812 */ /* 0x000fe200078efcff */
[----:B------:R-:W-:Y:S01]  /*1ed70*/  FMUL.FTZ R19, R21, UR23 ;  /* 0x0000001715137c20 */ /* 0x000fe20008410000 */
[----:B------:R-:W-:Y:S01]  /*1ed80*/  FMUL.FTZ R21, R16, UR23 ;  /* 0x0000001710157c20 */ /* 0x000fe20008410000 */
[----:B------:R-:W-:Y:S01]  /*1ed90*/  FSEL R44, R20, RZ, P1 ;  /* 0x000000ff142c7208 */ /* 0x000fe20000800000 */
[----:B------:R-:W-:Y:S01]  /*1eda0*/  FMUL.FTZ R16, R24, UR23 ;  /* 0x0000001718107c20 */ /* 0x000fe20008410000 */
[C---:B------:R-:W-:Y:S02]  /*1edb0*/  LOP3.LUT P0, RZ, R5.reuse, 0x2, RZ, 0xc0, !PT ;  /* 0x0000000205ff7812 */ /* 0x040fe4000780c0ff */
[----:B------:R-:W-:Y:S02]  /*1edc0*/  LOP3.LUT P1, RZ, R5, 0x10, RZ, 0xc0, !PT ;  /* 0x0000001005ff7812 */ /* 0x000fe4000782c0ff */
[----:B------:R-:W-:-:S02]  /*1edd0*/  FSEL R45, R21, RZ, P0 ;  /* 0x000000ff152d7208 */ /* 0x000fc40000000000 */
[----:B------:R-:W-:Y:S02]  /*1ede0*/  FSEL R43, R16, RZ, !P6 ;  /* 0x000000ff102b7208 */ /* 0x000fe40007000000 */
[----:B------:R-:W-:Y:S02]  /*1edf0*/  LOP3.LUT P0, RZ, R5, 0x8, RZ, 0xc0, !PT ;  /* 0x0000000805ff7812 */ /* 0x000fe4000780c0ff */
[----:B------:R-:W-:Y:S02]  /*1ee00*/  PLOP3.LUT P6, PT, P6, PT, PT, 0x8, 0x80 ;  /* 0x000000000080781c */ /* 0x000fe400037ce170 */
[----:B------:R-:W-:Y:S02]  /*1ee10*/  FSEL R42, R23, RZ, P5 ;  /* 0x000000ff172a7208 */ /* 0x000fe40002800000 */
[----:B------:R-:W-:Y:S02]  /*1ee20*/  FSEL R41, R25, RZ, P4 ;  /* 0x000000ff19297208 */ /* 0x000fe40002000000 */
[----:B------:R-:W-:-:S02]  /*1ee30*/  FSEL R40, R18, RZ, P3 ;  /* 0x000000ff12287208 */ /* 0x000fc40001800000 */
        /* <DEDUP_REMOVED lines=12> */
.L_x_22746:
        /* <DEDUP_REMOVED lines=47> */
.L_x_22771:
        /* <DEDUP_REMOVED lines=30> */
.L_x_22774:
        /* <DEDUP_REMOVED lines=16> */
.L_x_22775:
        /* <DEDUP_REMOVED lines=60> */
.L_x_22773:
        /* <DEDUP_REMOVED lines=20> */
.L_x_22777:
        /* <DEDUP_REMOVED lines=16> */
.L_x_22778:
        /* <DEDUP_REMOVED lines=61> */
.L_x_22776:
[----:B------:R-:W-:Y:S01]  /*1fea0*/  I2FP.F32.U32 R8, R11 ;  /* 0x0000000b00087245 */ /* 0x000fe20000201000 */
[----:B------:R-:W-:Y:S01]  /*1feb0*/  UISETP.NE.AND UP2, UPT, UR4, 0x1, UPT ;  /* 0x000000010400788c */ /* 0x000fe2000bf45270 */
[----:B------:R-:W-:Y:S01]  /*1fec0*/  FSEL R7, R7, RZ, P3 ;  /* 0x000000ff07077208 */ /* 0x000fe20001800000 */
[----:B------:R-:W-:Y:S01]  /*1fed0*/  UMOV UR5, 0x2 ;  /* 0x0000000200057882 */ /* 0x000fe20000000000 */
[----:B------:R-:W-:Y:S01]  /*1fee0*/  MOV R11, R6 ;  /* 0x00000006000b7202 */ /* 0x000fe20000000f00 */
        /* <DEDUP_REMOVED lines=18> */
.L_x_22780:
        /* <DEDUP_REMOVED lines=16> */
.L_x_22781:
        /* <DEDUP_REMOVED lines=61> */
.L_x_22779:
        /* <DEDUP_REMOVED lines=20> */
.L_x_22783:
        /* <DEDUP_REMOVED lines=16> */
.L_x_22784:
        /* <DEDUP_REMOVED lines=61> */
.L_x_22782:
        /* <DEDUP_REMOVED lines=23> */
.L_x_22786:
        /* <DEDUP_REMOVED lines=16> */
.L_x_22787:
        /* <DEDUP_REMOVED lines=61> */
.L_x_22785:
        /* <DEDUP_REMOVED lines=18> */
.L_x_22789:
        /* <DEDUP_REMOVED lines=16> */
.L_x_22790:
        /* <DEDUP_REMOVED lines=61> */
.L_x_22788:
        /* <DEDUP_REMOVED lines=23> */
.L_x_22792:
        /* <DEDUP_REMOVED lines=16> */
.L_x_22793:
        /* <DEDUP_REMOVED lines=61> */
.L_x_22791:
        /* <DEDUP_REMOVED lines=18> */
.L_x_22795:
        /* <DEDUP_REMOVED lines=19> */
.L_x_22796:
        /* <DEDUP_REMOVED lines=61> */
.L_x_22794:
        /* <DEDUP_REMOVED lines=23> */
.L_x_22798:
        /* <DEDUP_REMOVED lines=19> */
.L_x_22799:
        /* <DEDUP_REMOVED lines=61> */
.L_x_22797:
        /* <DEDUP_REMOVED lines=19> */
.L_x_22801:
        /* <DEDUP_REMOVED lines=19> */
.L_x_22802:
        /* <DEDUP_REMOVED lines=61> */
.L_x_22800:
        /* <DEDUP_REMOVED lines=24> */
.L_x_22804:
        /* <DEDUP_REMOVED lines=19> */
.L_x_22805:
        /* <DEDUP_REMOVED lines=61> */
.L_x_22803:
        /* <DEDUP_REMOVED lines=19> */
.L_x_22807:
        /* <DEDUP_REMOVED lines=19> */
.L_x_22808:
        /* <DEDUP_REMOVED lines=61> */
.L_x_22806:
        /* <DEDUP_REMOVED lines=24> */
.L_x_22810:
        /* <DEDUP_REMOVED lines=19> */
.L_x_22811:
        /* <DEDUP_REMOVED lines=61> */
.L_x_22809:
        /* <DEDUP_REMOVED lines=19> */
.L_x_22813:
        /* <DEDUP_REMOVED lines=19> */
.L_x_22814:
        /* <DEDUP_REMOVED lines=61> */
.L_x_22812:
        /* <DEDUP_REMOVED lines=24> */
.L_x_22816:
        /* <DEDUP_REMOVED lines=19> */
.L_x_22817:
        /* <DEDUP_REMOVED lines=61> */
.L_x_22815:
        /* <DEDUP_REMOVED lines=21> */
.L_x_22819:
        /* <DEDUP_REMOVED lines=19> */
.L_x_22820:
        /* <DEDUP_REMOVED lines=61> */
.L_x_22818:
        /* <DEDUP_REMOVED lines=15> */
.L_x_22772:
        /* <DEDUP_REMOVED lines=16> */
.L_x_22823:
        /* <DEDUP_REMOVED lines=16> */
.L_x_22824:
        /* <DEDUP_REMOVED lines=61> */
.L_x_22822:
[----:B------:R-:W-:Y:S01]  /*25d10*/  I2FP.F32.U32 R15, R20 ;  /* 0x00000014000f7245 */ /* 0x000fe20000201000 */
[----:B------:R-:W-:Y:S01]  /*25d20*/  UISETP.NE.AND UP2, UPT, UR5, 0x1, UPT ;  /* 0x000000010500788c */ /* 0x000fe2000bf45270 */
[----:B------:R-:W-:Y:S01]  /*25d30*/  LOP3.LUT R5, R5, 0xfffffffb, RZ, 0xc0, !PT ;  /* 0xfffffffb05057812 */ /* 0x000fe200078ec0ff */
[----:B------:R-:W-:Y:S01]  /*25d40*/  UMOV UR4, 0x2 ;  /* 0x0000000200047882 */ /* 0x000fe20000000000 */
[----:B------:R-:W-:Y:S01]  /*25d50*/  MOV R20, R6 ;  /* 0x0000000600147202 */ /* 0x000fe20000000f00 */
        /* <DEDUP_REMOVED lines=14> */
.L_x_22826:
        /* <DEDUP_REMOVED lines=16> */
.L_x_22827:
        /* <DEDUP_REMOVED lines=61> */
.L_x_22825:
        /* <DEDUP_REMOVED lines=19> */
.L_x_22829:
        /* <DEDUP_REMOVED lines=16> */
.L_x_22830:
        /* <DEDUP_REMOVED lines=61> */
.L_x_22828:
        /* <DEDUP_REMOVED lines=17> */
.L_x_22832:
        /* <DEDUP_REMOVED lines=16> */
.L_x_22833:
        /* <DEDUP_REMOVED lines=61> */
.L_x_22831:
[----:B------:R-:W-:Y:S01]  /*26ef0*/  UISETP.NE.AND UP2, UPT, UR4, 0x1, UPT ;  /* 0x000000010400788c */ /* 0x000fe2000bf45270 */
[----:B------:R-:W-:Y:S01]  /*26f00*/  I2FP.F32.U32 R22, R25 ;  /* 0x0000001900167245 */ /* 0x000fe20000201000 */
[----:B------:R-:W-:Y:S01]  /*26f10*/  HADD2.F32 R17, -RZ, R17.H1_H1 ;  /* 0x30000011ff117230 */ /* 0x000fe20000004100 */
        /* <DEDUP_REMOVED lines=14> */
.L_x_22835:
        /* <DEDUP_REMOVED lines=19> */
.L_x_22836:
        /* <DEDUP_REMOVED lines=61> */
.L_x_22834:
        /* <DEDUP_REMOVED lines=18> */
.L_x_22838:
        /* <DEDUP_REMOVED lines=19> */
.L_x_22839:
        /* <DEDUP_REMOVED lines=61> */
.L_x_22837:
[----:B------:R-:W-:Y:S01]  /*27b20*/  I2FP.F32.U32 R23, R23 ;  /* 0x0000001700177245 */ /* 0x000fe20000201000 */
[----:B------:R-:W-:Y:S01]  /*27b30*/  UISETP.NE.AND UP2, UPT, UR4, 0x1, UPT ;  /* 0x000000010400788c */ /* 0x000fe2000bf45270 */
[----:B------:R-:W-:-:S03]  /*27b40*/  UMOV UR5, 0x2 ;  /* 0x0000000200057882 */ /* 0x000fc60000000000 */
[----:B------:R-:W-:-:S05]  /*27b50*/  FFMA.FTZ R23, R23, R223, 1.1641532182693481445e-10 ;  /* 0x2f00000017177423 */ /* 0x000fca00000100df */
[----:B------:R-:W-:Y:S01]  /*27b60*/  FSETP.LE.FTZ.AND P4, PT, R23, UR25, PT ;  /* 0x0000001917007c0b */ /* 0x000fe2000bf93000 */
[----:B------:R-:W-:Y:S02]  /*27b70*/  HADD2.F32 R23, -RZ, R18.H1_H1 ;  /* 0x30000012ff177230 */ /* 0x000fe40000004100 */
[----:B------:R-:W-:Y:S01]  /*27b80*/  IMAD.MOV.U32 R18, RZ, RZ, R6 ;  /* 0x000000ffff127224 */ /* 0x000fe200078e0006 */
[----:B------:R-:W-:Y:S09]  /*27b90*/  BRA.U !UP2, `(.L_x_22840) ;  /* 0x000000050a687547 */ /* 0x000ff2000b800000 */
        /* <DEDUP_REMOVED lines=10> */
.L_x_22841:
        /* <DEDUP_REMOVED lines=19> */
.L_x_22842:
        /* <DEDUP_REMOVED lines=61> */
.L_x_22840:
        /* <DEDUP_REMOVED lines=18> */
.L_x_22844:
        /* <DEDUP_REMOVED lines=19> */
.L_x_22845:
        /* <DEDUP_REMOVED lines=61> */
.L_x_22843:
        /* <DEDUP_REMOVED lines=18> */
[----:B------:R-:W-:Y:S02]  /*28880*/  LOP3.LUT P0, RZ, R5, 0x2, RZ, 0xc0, !PT ;  /* 0x0000000205ff7812 */ /* 0x000fe4000780c0ff */
[----:B------:R-:W-:Y:S02]  /*28890*/  FSEL R36, R20, RZ, P1 ;  /* 0x000000ff14247208 */ /* 0x000fe40000800000 */
[----:B------:R-:W-:-:S02]  /*288a0*/  FSEL R37, R16, RZ, P0 ;  /* 0x000000ff10257208 */ /* 0x000fc40000000000 */
[----:B------:R-:W-:Y:S02]  /*288b0*/  FSEL R35, R15, RZ, !P6 ;  /* 0x000000ff0f237208 */ /* 0x000fe40007000000 */
[C---:B------:R-:W-:Y:S02]  /*288c0*/  LOP3.LUT P0, RZ, R5.reuse, 0x8, RZ, 0xc0, !PT ;  /* 0x0000000805ff7812 */ /* 0x040fe4000780c0ff */
[----:B------:R-:W-:Y:S02]  /*288d0*/  PLOP3.LUT P6, PT, P6, PT, PT, 0x8, 0x80 ;  /* 0x000000000080781c */ /* 0x000fe400037ce170 */
[----:B------:R-:W-:Y:S02]  /*288e0*/  LOP3.LUT P1, RZ, R5, 0x10, RZ, 0xc0, !PT ;  /* 0x0000001005ff7812 */ /* 0x000fe4000782c0ff */
        /* <DEDUP_REMOVED lines=14> */
.L_x_22821:
        /* <DEDUP_REMOVED lines=27> */
[----:B------:R-:W-:Y:S02]  /*28b80*/  SHF.L.U32 R15, R13, 0x10, RZ ;  /* 0x000000100d0f7819 */ /* 0x000fe400000006ff */
[----:B--2---:R-:W-:Y:S02]  /*28b90*/  LOP3.LUT R16, R14, 0xffff, RZ, 0xc0, !PT ;  /* 0x0000ffff0e107812 */ /* 0x004fe400078ec0ff */
        /* <DEDUP_REMOVED lines=18> */
.L_x_22846:
        /* <DEDUP_REMOVED lines=30> */
.L_x_22849:
        /* <DEDUP_REMOVED lines=16> */
.L_x_22850:
        /* <DEDUP_REMOVED lines=60> */
.L_x_22848:
        /* <DEDUP_REMOVED lines=20> */
.L_x_22852:
        /* <DEDUP_REMOVED lines=16> */
.L_x_22853:
        /* <DEDUP_REMOVED lines=61> */
.L_x_22851:
        /* <DEDUP_REMOVED lines=23> */
.L_x_22855:
        /* <DEDUP_REMOVED lines=16> */
.L_x_22856:
        /* <DEDUP_REMOVED lines=61> */
.L_x_22854:
        /* <DEDUP_REMOVED lines=20> */
.L_x_22858:
        /* <DEDUP_REMOVED lines=16> */
.L_x_22859:
        /* <DEDUP_REMOVED lines=61> */
.L_x_22857:
        /* <DEDUP_REMOVED lines=23> */
.L_x_22861:
        /* <DEDUP_REMOVED lines=16> */
.L_x_22862:
        /* <DEDUP_REMOVED lines=61> */
.L_x_22860:
        /* <DEDUP_REMOVED lines=18> */
.L_x_22864:
        /* <DEDUP_REMOVED lines=16> */
.L_x_22865:
        /* <DEDUP_REMOVED lines=61> */
.L_x_22863:
        /* <DEDUP_REMOVED lines=23> */
.L_x_22867:
        /* <DEDUP_REMOVED lines=16> */
.L_x_22868:
        /* <DEDUP_REMOVED lines=61> */
.L_x_22866:
        /* <DEDUP_REMOVED lines=18> */
.L_x_22870:
        /* <DEDUP_REMOVED lines=19> */
.L_x_22871:
        /* <DEDUP_REMOVED lines=61> */
.L_x_22869:
        /* <DEDUP_REMOVED lines=23> */
.L_x_22873:
        /* <DEDUP_REMOVED lines=19> */
.L_x_22874:
        /* <DEDUP_REMOVED lines=61> */
.L_x_22872:
        /* <DEDUP_REMOVED lines=19> */
.L_x_22876:
        /* <DEDUP_REMOVED lines=19> */
.L_x_22877:
        /* <DEDUP_REMOVED lines=61> */
.L_x_22875:
        /* <DEDUP_REMOVED lines=24> */
.L_x_22879:
        /* <DEDUP_REMOVED lines=19> */
.L_x_22880:
        /* <DEDUP_REMOVED lines=61> */
.L_x_22878:
        /* <DEDUP_REMOVED lines=19> */
.L_x_22882:
        /* <DEDUP_REMOVED lines=19> */
.L_x_22883:
        /* <DEDUP_REMOVED lines=61> */
.L_x_22881:
        /* <DEDUP_REMOVED lines=24> */
.L_x_22885:
        /* <DEDUP_REMOVED lines=19> */
.L_x_22886:
        /* <DEDUP_REMOVED lines=61> */
.L_x_22884:
        /* <DEDUP_REMOVED lines=19> */
.L_x_22888:
        /* <DEDUP_REMOVED lines=19> */
.L_x_22889:
        /* <DEDUP_REMOVED lines=61> */
.L_x_22887:
        /* <DEDUP_REMOVED lines=24> */
.L_x_22891:
        /* <DEDUP_REMOVED lines=19> */
.L_x_22892:
        /* <DEDUP_REMOVED lines=61> */
.L_x_22890:
[----:B------:R-:W-:Y:S01]  /*2ead0*/  I2FP.F32.U32 R14, R14 ;  /* 0x0000000e000e7245 */ /* 0x000fe20000201000 */
[----:B------:R-:W-:Y:S01]  /*2eae0*/  UISETP.NE.AND UP2, UPT, UR5, 0x1, UPT ;  /* 0x000000010500788c */ /* 0x000fe2000bf45270 */
[----:B------:R-:W-:Y:S01]  /*2eaf0*/  LOP3.LUT R5, R5, 0xfffffffe, RZ, 0xc0, !PT ;  /* 0xfffffffe05057812 */ /* 0x000fe200078ec0ff */
[----:B------:R-:W-:Y:S02]  /*2eb00*/  UMOV UR4, 0x2 ;  /* 0x0000000200047882 */ /* 0x000fe40000000000 */
[----:B------:R-:W-:-:S05]  /*2eb10*/  FFMA.FTZ R14, R14, R223, 1.1641532182693481445e-10 ;  /* 0x2f0000000e0e7423 */ /* 0x000fca00000100df */
[----:B------:R-:W-:Y:S01]  /*2eb20*/  FSETP.LE.FTZ.AND P6, PT, R14, UR25, PT ;  /* 0x000000190e007c0b */ /* 0x000fe2000bfd3000 */
[----:B------:R-:W-:Y:S01]  /*2eb30*/  HADD2.F32 R14, -RZ, R19.H1_H1 ;  /* 0x30000013ff0e7230 */ /* 0x000fe20000004100 */
[----:B------:R-:W-:-:S04]  /*2eb40*/  MOV R19, R6 ;  /* 0x0000000600137202 */ /* 0x000fc80000000f00 */
        /* <DEDUP_REMOVED lines=13> */
.L_x_22894:
        /* <DEDUP_REMOVED lines=19> */
.L_x_22895:
        /* <DEDUP_REMOVED lines=61> */
.L_x_22893:
        /* <DEDUP_REMOVED lines=15> */
.L_x_22847:
        /* <DEDUP_REMOVED lines=16> */
.L_x_22898:
        /* <DEDUP_REMOVED lines=16> */
.L_x_22899:
        /* <DEDUP_REMOVED lines=61> */
.L_x_22897:
        /* <DEDUP_REMOVED lines=19> */
.L_x_22901:
        /* <DEDUP_REMOVED lines=16> */
.L_x_22902:
        /* <DEDUP_REMOVED lines=61> */
.L_x_22900:
[----:B------:R-:W-:Y:S01]  /*2fde0*/  I2FP.F32.U32 R22, R25 ;  /* 0x0000001900167245 */ /* 0x000fe20000201000 */
[----:B------:R-:W-:Y:S01]  /*2fdf0*/  UISETP.NE.AND UP2, UPT, UR4, 0x1, UPT ;  /* 0x000000010400788c */ /* 0x000fe2000bf45270 */
[----:B------:R-:W-:Y:S01]  /*2fe00*/  LOP3.LUT R5, R5, 0xfffffffd, RZ, 0xc0, !PT ;  /* 0xfffffffd05057812 */ /* 0x000fe200078ec0ff */
[----:B------:R-:W-:Y:S01]  /*2fe10*/  HADD2.F32 R16, -RZ, R16.H1_H1 ;  /* 0x30000010ff107230 */ /* 0x000fe20000004100 */
[----:B------:R-:W-:Y:S01]  /*2fe20*/  MOV R25, R6 ;  /* 0x0000000600197202 */ /* 0x000fe20000000f00 */
        /* <DEDUP_REMOVED lines=14> */
.L_x_22904:
        /* <DEDUP_REMOVED lines=16> */
.L_x_22905:
        /* <DEDUP_REMOVED lines=61> */
.L_x_22903:
        /* <DEDUP_REMOVED lines=17> */
.L_x_22907:
        /* <DEDUP_REMOVED lines=16> */
.L_x_22908:
        /* <DEDUP_REMOVED lines=61> */
.L_x_22906:
        /* <DEDUP_REMOVED lines=17> */
.L_x_22910:
        /* <DEDUP_REMOVED lines=19> */
.L_x_22911:
        /* <DEDUP_REMOVED lines=61> */
.L_x_22909:
        /* <DEDUP_REMOVED lines=18> */
.L_x_22913:
        /* <DEDUP_REMOVED lines=19> */
.L_x_22914:
        /* <DEDUP_REMOVED lines=61> */
.L_x_22912:
        /* <DEDUP_REMOVED lines=18> */
.L_x_22916:
        /* <DEDUP_REMOVED lines=19> */
.L_x_22917:
        /* <DEDUP_REMOVED lines=61> */
.L_x_22915:
        /* <DEDUP_REMOVED lines=18> */
.L_x_22919:
        /* <DEDUP_REMOVED lines=19> */
.L_x_22920:
        /* <DEDUP_REMOVED lines=61> */
.L_x_22918:
        /* <DEDUP_REMOVED lines=39> */
.L_x_22896:
        /* <DEDUP_REMOVED lines=47> */
.L_x_22921:
        /* <DEDUP_REMOVED lines=30> */
.L_x_22924:
        /* <DEDUP_REMOVED lines=16> */
.L_x_22925:
        /* <DEDUP_REMOVED lines=60> */
.L_x_22923:
        /* <DEDUP_REMOVED lines=20> */
.L_x_22927:
        /* <DEDUP_REMOVED lines=16> */
.L_x_22928:
        /* <DEDUP_REMOVED lines=61> */
.L_x_22926:
        /* <DEDUP_REMOVED lines=23> */
.L_x_22930:
        /* <DEDUP_REMOVED lines=16> */
.L_x_22931:
        /* <DEDUP_REMOVED lines=61> */
.L_x_22929:
        /* <DEDUP_REMOVED lines=20> */
.L_x_22933:
        /* <DEDUP_REMOVED lines=16> */
.L_x_22934:
        /* <DEDUP_REMOVED lines=61> */
.L_x_22932:
        /* <DEDUP_REMOVED lines=23> */
.L_x_22936:
        /* <DEDUP_REMOVED lines=16> */
.L_x_22937:
        /* <DEDUP_REMOVED lines=61> */
.L_x_22935:
        /* <DEDUP_REMOVED lines=18> */
.L_x_22939:
        /* <DEDUP_REMOVED lines=16> */
.L_x_22940:
        /* <DEDUP_REMOVED lines=61> */
.L_x_22938:
        /* <DEDUP_REMOVED lines=23> */
.L_x_22942:
        /* <DEDUP_REMOVED lines=16> */
.L_x_22943:
        /* <DEDUP_REMOVED lines=61> */
.L_x_22941:
        /* <DEDUP_REMOVED lines=18> */
.L_x_22945:
        /* <DEDUP_REMOVED lines=19> */
.L_x_22946:
        /* <DEDUP_REMOVED lines=61> */
.L_x_22944:
        /* <DEDUP_REMOVED lines=23> */
.L_x_22948:
        /* <DEDUP_REMOVED lines=19> */
.L_x_22949:
        /* <DEDUP_REMOVED lines=61> */
.L_x_22947:
        /* <DEDUP_REMOVED lines=19> */
.L_x_22951:
        /* <DEDUP_REMOVED lines=19> */
.L_x_22952:
        /* <DEDUP_REMOVED lines=61> */
.L_x_22950:
        /* <DEDUP_REMOVED lines=24> */
.L_x_22954:
        /* <DEDUP_REMOVED lines=19> */
.L_x_22955:
        /* <DEDUP_REMOVED lines=61> */
.L_x_22953:
        /* <DEDUP_REMOVED lines=19> */
.L_x_22957:
        /* <DEDUP_REMOVED lines=19> */
.L_x_22958:
        /* <DEDUP_REMOVED lines=61> */
.L_x_22956:
        /* <DEDUP_REMOVED lines=24> */
.L_x_22960:
        /* <DEDUP_REMOVED lines=19> */
.L_x_22961:
        /* <DEDUP_REMOVED lines=61> */
.L_x_22959:
        /* <DEDUP_REMOVED lines=19> */
.L_x_22963:
        /* <DEDUP_REMOVED lines=19> */
.L_x_22964:
        /* <DEDUP_REMOVED lines=61> */
.L_x_22962:
        /* <DEDUP_REMOVED lines=24> */
.L_x_22966:
        /* <DEDUP_REMOVED lines=19> */
.L_x_22967:
        /* <DEDUP_REMOVED lines=61> */
.L_x_22965:
        /* <DEDUP_REMOVED lines=21> */
.L_x_22969:
        /* <DEDUP_REMOVED lines=19> */
.L_x_22970:
        /* <DEDUP_REMOVED lines=61> */
.L_x_22968:
        /* <DEDUP_REMOVED lines=15> */
.L_x_22922:
        /* <DEDUP_REMOVED lines=16> */
.L_x_22973:
        /* <DEDUP_REMOVED lines=16> */
.L_x_22974:
        /* <DEDUP_REMOVED lines=61> */
.L_x_22972:
[----:B------:R-:W-:Y:S01]  /*392b0*/  I2FP.F32.U32 R20, R21 ;  /* 0x0000001500147245 */ /* 0x000fe20000201000 */
[----:B------:R-:W-:Y:S01]  /*392c0*/  UISETP.NE.AND UP2, UPT, UR5, 0x1, UPT ;  /* 0x000000010500788c */ /* 0x000fe2000bf45270 */
[----:B------:R-:W-:Y:S01]  /*392d0*/  LOP3.LUT R5, R5, 0xfffffffb, RZ, 0xc0, !PT ;  /* 0xfffffffb05057812 */ /* 0x000fe200078ec0ff */
[----:B-----5:R-:W-:Y:S01]  /*392e0*/  HADD2.F32 R23, -RZ, R16.H0_H0 ;  /* 0x20000010ff177230 */ /* 0x020fe20000004100 */
        /* <DEDUP_REMOVED lines=15> */
.L_x_22976:
        /* <DEDUP_REMOVED lines=16> */
.L_x_22977:
        /* <DEDUP_REMOVED lines=61> */
.L_x_22975:
        /* <DEDUP_REMOVED lines=19> */
.L_x_22979:
        /* <DEDUP_REMOVED lines=16> */
.L_x_22980:
        /* <DEDUP_REMOVED lines=61> */
.L_x_22978:
        /* <DEDUP_REMOVED lines=17> */
.L_x_22982:
        /* <DEDUP_REMOVED lines=16> */
.L_x_22983:
        /* <DEDUP_REMOVED lines=61> */
.L_x_22981:
        /* <DEDUP_REMOVED lines=17> */
.L_x_22985:
        /* <DEDUP_REMOVED lines=19> */
.L_x_22986:
        /* <DEDUP_REMOVED lines=61> */
.L_x_22984:
        /* <DEDUP_REMOVED lines=18> */
.L_x_22988:
        /* <DEDUP_REMOVED lines=19> */
.L_x_22989:
        /* <DEDUP_REMOVED lines=61> */
.L_x_22987:
        /* <DEDUP_REMOVED lines=18> */
.L_x_22991:
        /* <DEDUP_REMOVED lines=19> */
.L_x_22992:
        /* <DEDUP_REMOVED lines=61> */
.L_x_22990:
        /* <DEDUP_REMOVED lines=18> */
.L_x_22994:
        /* <DEDUP_REMOVED lines=19> */
.L_x_22995:
        /* <DEDUP_REMOVED lines=61> */
.L_x_22993:
        /* <DEDUP_REMOVED lines=16> */
[----:B------:R-:W-:Y:S01]  /*3be00*/  FMUL.FTZ R208, R17, UR23 ;  /* 0x0000001711d07c20 */ /* 0x000fe20008410000 */
[----:B------:R-:W-:-:S02]  /*3be10*/  FSEL R20, R23, RZ, P1 ;  /* 0x000000ff17147208 */ /* 0x000fc40000800000 */
[C---:B------:R-:W-:Y:S02]  /*3be20*/  LOP3.LUT P0, RZ, R5.reuse, 0x2, RZ, 0xc0, !PT ;  /* 0x0000000205ff7812 */ /* 0x040fe4000780c0ff */
[----:B------:R-:W-:Y:S02]  /*3be30*/  LOP3.LUT P1, RZ, R5, 0x10, RZ, 0xc0, !PT ;  /* 0x0000001005ff7812 */ /* 0x000fe4000782c0ff */
[----:B------:R-:W-:Y:S02]  /*3be40*/  FSEL R21, R16, RZ, P0 ;  /* 0x000000ff10157208 */ /* 0x000fe40000000000 */
[----:B------:R-:W-:Y:S02]  /*3be50*/  FSEL R16, R19, RZ, P3 ;  /* 0x000000ff13107208 */ /* 0x000fe40001800000 */
[----:B------:R-:W-:Y:S02]  /*3be60*/  FSEL R19, R209, RZ, !P6 ;  /* 0x000000ffd1137208 */ /* 0x000fe40007000000 */
[----:B------:R-:W-:-:S02]  /*3be70*/  LOP3.LUT P0, RZ, R5, 0x8, RZ, 0xc0, !PT ;  /* 0x0000000805ff7812 */ /* 0x000fc4000780c0ff */
[----:B------:R-:W-:Y:S02]  /*3be80*/  PLOP3.LUT P6, PT, P6, PT, PT, 0x8, 0x80 ;  /* 0x000000000080781c */ /* 0x000fe400037ce170 */
[----:B------:R-:W-:Y:S02]  /*3be90*/  FSEL R18, R210, RZ, P5 ;  /* 0x000000ffd2127208 */ /* 0x000fe40002800000 */
[----:B------:R-:W-:Y:S02]  /*3bea0*/  FSEL R17, R211, RZ, P4 ;  /* 0x000000ffd3117208 */ /* 0x000fe40002000000 */
[----:B------:R-:W-:Y:S02]  /*3beb0*/  FSEL R23, R208, RZ, P2 ;  /* 0x000000ffd0177208 */ /* 0x000fe40001000000 */
[----:B------:R-:W-:Y:S02]  /*3bec0*/  FSEL R22, R22, RZ, P1 ;  /* 0x000000ff16167208 */ /* 0x000fe40000800000 */
[----:B------:R-:W-:Y:S01]  /*3bed0*/  LOP3.LUT R5, R5, 0xfffffffe, RZ, 0xc0, !PT ;  /* 0xfffffffe05057812 */ /* 0x000fe200078ec0ff */
[----:B------:R-:W-:Y:S01]  /*3bee0*/  @P0 FADD.FTZ R20, R68, R20 ;  /* 0x0000001444140221 */ /* 0x000fe20000010000 */
        /* <DEDUP_REMOVED lines=8> */
.L_x_22971:
        /* <DEDUP_REMOVED lines=47> */
.L_x_22996:
        /* <DEDUP_REMOVED lines=30> */
.L_x_22999:
        /* <DEDUP_REMOVED lines=16> */
.L_x_23000:
        /* <DEDUP_REMOVED lines=60> */
.L_x_22998:
        /* <DEDUP_REMOVED lines=20> */
.L_x_23002:
        /* <DEDUP_REMOVED lines=16> */
.L_x_23003:
        /* <DEDUP_REMOVED lines=61> */
.L_x_23001:
        /* <DEDUP_REMOVED lines=10> */
[----:B0-----:R-:W-:Y:S01]  /*3cfb0*/  FADD.FTZ R208, R8, R7 ;  /* 0x0000000708d07221 */ /* 0x001fe20000010000 */
        /* <DEDUP_REMOVED lines=12> */
.L_x_23005:
        /* <DEDUP_REMOVED lines=16> */
.L_x_23006:
        /* <DEDUP_REMOVED lines=61> */
.L_x_23004:
        /* <DEDUP_REMOVED lines=20> */
.L_x_23008:
        /* <DEDUP_REMOVED lines=16> */
.L_x_23009:
        /* <DEDUP_REMOVED lines=61> */
.L_x_23007:
        /* <DEDUP_REMOVED lines=23> */
.L_x_23011:
        /* <DEDUP_REMOVED lines=16> */
.L_x_23012:
        /* <DEDUP_REMOVED lines=61> */
.L_x_23010:
        /* <DEDUP_REMOVED lines=18> */
.L_x_23014:
        /* <DEDUP_REMOVED lines=16> */
.L_x_23015:
        /* <DEDUP_REMOVED lines=61> */
.L_x_23013:
        /* <DEDUP_REMOVED lines=23> */
.L_x_23017:
        /* <DEDUP_REMOVED lines=16> */
.L_x_23018:
        /* <DEDUP_REMOVED lines=61> */
.L_x_23016:
        /* <DEDUP_REMOVED lines=18> */
.L_x_23020:
        /* <DEDUP_REMOVED lines=19> */
.L_x_23021:
        /* <DEDUP_REMOVED lines=61> */
.L_x_23019:
        /* <DEDUP_REMOVED lines=23> */
.L_x_23023:
        /* <DEDUP_REMOVED lines=19> */
.L_x_23024:
        /* <DEDUP_REMOVED lines=61> */
.L_x_23022:
        /* <DEDUP_REMOVED lines=19> */
.L_x_23026:
        /* <DEDUP_REMOVED lines=19> */
.L_x_23027:
        /* <DEDUP_REMOVED lines=61> */
.L_x_23025:
        /* <DEDUP_REMOVED lines=24> */
.L_x_23029:
        /* <DEDUP_REMOVED lines=19> */
.L_x_23030:
        /* <DEDUP_REMOVED lines=61> */
.L_x_23028:
        /* <DEDUP_REMOVED lines=19> */
.L_x_23032:
        /* <DEDUP_REMOVED lines=19> */
.L_x_23033:
        /* <DEDUP_REMOVED lines=61> */
.L_x_23031:
        /* <DEDUP_REMOVED lines=24> */
.L_x_23035:
        /* <DEDUP_REMOVED lines=19> */
.L_x_23036:
        /* <DEDUP_REMOVED lines=61> */
.L_x_23034:
        /* <DEDUP_REMOVED lines=19> */
.L_x_23038:
        /* <DEDUP_REMOVED lines=19> */
.L_x_23039:
        /* <DEDUP_REMOVED lines=61> */
.L_x_23037:
        /* <DEDUP_REMOVED lines=24> */
.L_x_23041:
        /* <DEDUP_REMOVED lines=19> */
.L_x_23042:
        /* <DEDUP_REMOVED lines=61> */
.L_x_23040:
        /* <DEDUP_REMOVED lines=21> */
.L_x_23044:
        /* <DEDUP_REMOVED lines=19> */
.L_x_23045:
        /* <DEDUP_REMOVED lines=61> */
.L_x_23043:
        /* <DEDUP_REMOVED lines=15> */
.L_x_22997:
        /* <DEDUP_REMOVED lines=16> */
.L_x_23048:
        /* <DEDUP_REMOVED lines=16> */
.L_x_23049:
        /* <DEDUP_REMOVED lines=61> */
.L_x_23047:
[----:B------:R-:W-:Y:S01]  /*42d80*/  I2FP.F32.U32 R208, R208 ;  /* 0x000000d000d07245 */ /* 0x000fe20000201000 */
[----:B------:R-:W-:Y:S01]  /*42d90*/  UISETP.NE.AND UP2, UPT, UR5, 0x1, UPT ;  /* 0x000000010500788c */ /* 0x000fe2000bf45270 */
[----:B------:R-:W-:Y:S01]  /*42da0*/  LOP3.LUT R5, R5, 0xfffffffb, RZ, 0xc0, !PT ;  /* 0xfffffffb05057812 */ /* 0x000fe200078ec0ff */
[----:B-----5:R-:W-:Y:S01]  /*42db0*/  HADD2.F32 R232, -RZ, R212.H0_H0 ;  /* 0x200000d4ffe87230 */ /* 0x020fe20000004100 */
        /* <DEDUP_REMOVED lines=15> */
.L_x_23051:
        /* <DEDUP_REMOVED lines=16> */
.L_x_23052:
        /* <DEDUP_REMOVED lines=61> */
.L_x_23050:
        /* <DEDUP_REMOVED lines=19> */
.L_x_23054:
        /* <DEDUP_REMOVED lines=16> */
.L_x_23055:
        /* <DEDUP_REMOVED lines=61> */
.L_x_23053:
[----:B------:R-:W-:Y:S01]  /*43980*/  UISETP.NE.AND UP2, UPT, UR5, 0x1, UPT ;  /* 0x000000010500788c */ /* 0x000fe2000bf45270 */
[----:B------:R-:W-:Y:S01]  /*43990*/  I2FP.F32.U32 R208, R211 ;  /* 0x000000d300d07245 */ /* 0x000fe20000201000 */
[----:B------:R-:W-:Y:S01]  /*439a0*/  HADD2.F32 R230, -RZ, R213.H0_H0 ;  /* 0x200000d5ffe67230 */ /* 0x000fe20000004100 */
        /* <DEDUP_REMOVED lines=14> */
.L_x_23057:
        /* <DEDUP_REMOVED lines=16> */
.L_x_23058:
        /* <DEDUP_REMOVED lines=61> */
.L_x_23056:
        /* <DEDUP_REMOVED lines=17> */
.L_x_23060:
        /* <DEDUP_REMOVED lines=19> */
.L_x_23061:
        /* <DEDUP_REMOVED lines=61> */
.L_x_23059:
        /* <DEDUP_REMOVED lines=18> */
.L_x_23063:
        /* <DEDUP_REMOVED lines=19> */
.L_x_23064:
        /* <DEDUP_REMOVED lines=61> */
.L_x_23062:
        /* <DEDUP_REMOVED lines=18> */
.L_x_23066:
        /* <DEDUP_REMOVED lines=19> */
.L_x_23067:
        /* <DEDUP_REMOVED lines=61> */
.L_x_23065:
        /* <DEDUP_REMOVED lines=18> */
.L_x_23069:
        /* <DEDUP_REMOVED lines=19> */
.L_x_23070:
        /* <DEDUP_REMOVED lines=61> */
.L_x_23068:
        /* <DEDUP_REMOVED lines=10> */
[----:B------:R-:W-:Y:S01]  /*45870*/  LOP3.LUT R5, R5, 0xfffffff7, RZ, 0xc0, !PT ;  /* 0xfffffff705057812 */ /* 0x000fe200078ec0ff */
[----:B------:R-:W-:Y:S01]  /*45880*/  FMUL.FTZ R212, R230, UR23 ;  /* 0x00000017e6d47c20 */ /* 0x000fe20008410000 */
[----:B------:R-:W-:Y:S01]  /*45890*/  FSETP.GTU.FTZ.AND P6, PT, R210, UR25, PT ;  /* 0x00000019d2007c0b */ /* 0x000fe2000bfdc000 */
[----:B------:R-:W-:Y:S01]  /*458a0*/  HADD2.F32 R210, -RZ, R215.H1_H1 ;  /* 0x300000d7ffd27230 */ /* 0x000fe20000004100 */
[----:B------:R-:W-:Y:S01]  /*458b0*/  @P0 LOP3.LUT R5, R5, 0x8, RZ, 0xfc, !PT ;  /* 0x0000000805050812 */ /* 0x000fe200078efcff */
[----:B------:R-:W-:Y:S01]  /*458c0*/  FMUL.FTZ R215, R229, UR23 ;  /* 0x00000017e5d77c20 */ /* 0x000fe20008410000 */
[----:B------:R-:W-:-:S02]  /*458d0*/  FSEL R213, R209, RZ, P4 ;  /* 0x000000ffd1d57208 */ /* 0x000fc40002000000 */
[----:B------:R-:W-:Y:S01]  /*458e0*/  LOP3.LUT P0, RZ, R5, 0x2, RZ, 0xc0, !PT ;  /* 0x0000000205ff7812 */ /* 0x000fe2000780c0ff */
[----:B------:R-:W-:Y:S01]  /*458f0*/  FMUL.FTZ R223, R210, UR23 ;  /* 0x00000017d2df7c20 */ /* 0x000fe20008410000 */
[----:B------:R-:W-:Y:S02]  /*45900*/  FSEL R214, R208, RZ, P5 ;  /* 0x000000ffd0d67208 */ /* 0x000fe40002800000 */
[----:B------:R-:W-:Y:S02]  /*45910*/  FSEL R209, R231, RZ, P0 ;  /* 0x000000ffe7d17208 */ /* 0x000fe40000000000 */
[C---:B------:R-:W-:Y:S02]  /*45920*/  LOP3.LUT P0, RZ, R5.reuse, 0x8, RZ, 0xc0, !PT ;  /* 0x0000000805ff7812 */ /* 0x040fe4000780c0ff */
[----:B------:R-:W-:Y:S02]  /*45930*/  FSEL R208, R228, RZ, P2 ;  /* 0x000000ffe4d07208 */ /* 0x000fe40001000000 */
[----:B------:R-:W-:-:S02]  /*45940*/  LOP3.LUT P2, RZ, R5, 0x10, RZ, 0xc0, !PT ;  /* 0x0000001005ff7812 */ /* 0x000fc4000784c0ff */
        /* <DEDUP_REMOVED lines=15> */
.L_x_23046:
        /* <DEDUP_REMOVED lines=46> */
.L_x_23071:
        /* <DEDUP_REMOVED lines=200> */
.L_x_23073:
[----:B-1----:R-:W-:Y:S05]  /*469a0*/  BSYNC.RECONVERGENT B0 ;  /* 0x0000000000007941 */ /* 0x002fea0003800200 */
.L_x_23072:
        /* <DEDUP_REMOVED lines=15> */
.L_x_23075:
[----:B------:R-:W-:Y:S05]  /*46aa0*/  BSYNC.RECONVERGENT B0 ;  /* 0x0000000000007941 */ /* 0x000fea0003800200 */
.L_x_23074:
        /* <DEDUP_REMOVED lines=81> */
[----:B------:R-:W-:Y:S01]  /*46fc0*/  F2FP.F16.F32.PACK_AB R56, R59, R56 ;  /* 0x000000383b38723e */ /* 0x000fe200000000ff */
[C---:B------:R-:W-:Y:S01]  /*46fd0*/  FADD.FTZ R59, -R228.reuse, R61 ;  /* 0x0000003de43b7221 */ /* 0x040fe20000010100 */
[----:B------:R-:W-:Y:S01]  /*46fe0*/  FADD.FTZ R61, -R228, R63 ;  /* 0x0000003fe43d7221 */ /* 0x000fe20000010100 */
[----:B------:R-:W2:Y:S01]  /*46ff0*/  LDL R252, [R1+0x14] ;  /* 0x0000140001fc7983 */ /* 0x000ea20000100800 */
[----:B------:R-:W-:Y:S01]  /*47000*/  F2FP.F16.F32.PACK_AB R57, R58, R57 ;  /* 0x000000393a39723e */ /* 0x000fe200000000ff */
        /* <DEDUP_REMOVED lines=15> */
[----:B------:R-:W-:Y:S01]  /*47100*/  F2FP.F16.F32.PACK_AB R59, R60, R59 ;  /* 0x0000003b3c3b723e */ /* 0x000fe200000000ff */
[----:B------:R0:W5:Y:S01]  /*47110*/  LDL.LU R2, [R1+0x124] ;  /* 0x0001240001027983 */ /* 0x0001620000300800 */
[----:B------:R-:W-:-:S03]  /*47120*/  F2FP.F16.F32.PACK_AB R58, R61, R58 ;  /* 0x0000003a3d3a723e */ /* 0x000fc600000000ff */
        /* <DEDUP_REMOVED lines=13> */
[----:B------:R-:W-:Y:S01]  /*47200*/  F2FP.F16.F32.PACK_AB R59, R56, R59 ;  /* 0x0000003b383b723e */ /* 0x000fe200000000ff */
[----:B----4-:R-:W-:Y:S01]  /*47210*/  FFMA.FTZ R63, R63, R60, R81 ;  /* 0x0000003c3f3f7223 */ /* 0x010fe20000010051 */
[----:B------:R-:W-:Y:S01]  /*47220*/  FFMA.FTZ R60, R229, R61, R79 ;  /* 0x0000003de53c7223 */ /* 0x000fe2000001004f */
[----:B------:R-:W-:Y:S01]  /*47230*/  FFMA.FTZ R61, R230, R252, R77 ;  /* 0x000000fce63d7223 */ /* 0x000fe2000001004d */
[----:B------:R-:W3:Y:S01]  /*47240*/  LDL R229, [R1+0x78] ;  /* 0x0000780001e57983 */ /* 0x000ee20000100800 */
[----:B------:R-:W-:-:S03]  /*47250*/  FFMA.FTZ R57, R233, R57, R78 ;  /* 0x00000039e9397223 */ /* 0x000fc6000001004e */
[----:B------:R-:W4:Y:S01]  /*47260*/  LDL R230, [R1+0x68] ;  /* 0x0000680001e67983 */ /* 0x000f220000100800 */
[----:B------:R-:W-:Y:S01]  /*47270*/  FFMA.FTZ R58, R62, R58, R80 ;  /* 0x0000003a3e3a7223 */ /* 0x000fe20000010050 */
[----:B------:R-:W-:Y:S02]  /*47280*/  F2FP.F16.F32.PACK_AB R57, R60, R57 ;  /* 0x000000393c39723e */ /* 0x000fe400000000ff */
[----:B------:R-:W3:Y:S02]  /*47290*/  LDL R252, [R1+0x6c] ;  /* 0x00006c0001fc7983 */ /* 0x000ee40000100800 */
[----:B------:R-:W-:Y:S02]  /*472a0*/  F2FP.F16.F32.PACK_AB R58, R63, R58 ;  /* 0x0000003a3f3a723e */ /* 0x000fe400000000ff */
[----:B------:R-:W3:Y:S04]  /*472b0*/  LDL R233, [R1+0x70] ;  /* 0x0000700001e97983 */ /* 0x000ee80000100800 */
[----:B------:R-:W4:Y:S04]  /*472c0*/  LDL R63, [R1+0x64] ;  /* 0x00006400013f7983 */ /* 0x000f280000100800 */
[----:B------:R-:W3:Y:S01]  /*472d0*/  LDL R62, [R1+0x7c] ;  /* 0x00007c00013e7983 */ /* 0x000ee20000100800 */
[----:B--2---:R-:W-:-:S02]  /*472e0*/  FFMA.FTZ R56, R231, R234, R76 ;  /* 0x000000eae7387223 */ /* 0x004fc4000001004c */
[----:B------:R-:W1:Y:S01]  /*472f0*/  LDC.64 R234, c[0x0][0x430] ;  /* 0x00010c00ffea7b82 */ /* 0x000e620000000a00 */
[----:B------:R-:W2:Y:S02]  /*47300*/  LDL R231, [R1+0x74] ;  /* 0x0000740001e77983 */ /* 0x000ea40000100800 */
[----:B------:R-:W-:Y:S01]  /*47310*/  F2FP.F16.F32.PACK_AB R56, R61, R56 ;  /* 0x000000383d38723e */ /* 0x000fe200000000ff */
        /* <DEDUP_REMOVED lines=19> */
[----:B------:R-:W-:Y:S01]  /*47450*/  F2FP.F16.F32.PACK_AB R53, R54, R53 ;  /* 0x000000353635723e */ /* 0x000fe200000000ff */
        /* <DEDUP_REMOVED lines=13> */
[----:B------:R-:W-:Y:S01]  /*47530*/  F2FP.F16.F32.PACK_AB R52, R55, R52 ;  /* 0x000000343734723e */ /* 0x000fe200000000ff */
[----:B------:R-:W-:Y:S02]  /*47540*/  FFMA.FTZ R55, R60, R245, R231 ;  /* 0x000000f53c377223 */ /* 0x000fe400000100e7 */
[----:B------:R-:W1:Y:S03]  /*47550*/  LDC.64 R230, c[0x0][0x428] ;  /* 0x00010a00ffe67b82 */ /* 0x000e660000000a00 */
[----:B------:R-:W-:Y:S02]  /*47560*/  F2FP.F16.F32.PACK_AB R54, R55, R54 ;  /* 0x000000363736723e */ /* 0x000fe400000000ff */
[----:B------:R-:W-:Y:S01]  /*47570*/  F2FP.F16.F32.PACK_AB R55, R49, R48 ;  /* 0x000000303137723e */ /* 0x000fe200000000ff */
        /* <DEDUP_REMOVED lines=14> */
[----:B------:R-:W-:Y:S01]  /*47660*/  FADD.FTZ R46, -R228, R46 ;  /* 0x0000002ee42e7221 */ /* 0x000fe20000010100 */
[----:B------:R-:W-:Y:S01]  /*47670*/  F2FP.F16.F32.PACK_AB R49, R53, R49 ;  /* 0x000000313531723e */ /* 0x000fe200000000ff */
[----:B------:R-:W-:Y:S01]  /*47680*/  IMAD.WIDE.U32 R52, R220, 0x10, R234 ;  /* 0x00000010dc347825 */ /* 0x000fe200078e00ea */
[----:B------:R-:W-:-:S03]  /*47690*/  F2FP.F16.F32.PACK_AB R48, R54, R48 ;  /* 0x000000303630723e */ /* 0x000fc600000000ff */
        /* <DEDUP_REMOVED lines=13> */
[----:B------:R-:W-:Y:S01]  /*47770*/  FMUL.FTZ R50, R223, R45 ;  /* 0x0000002ddf327220 */ /* 0x000fe20000410000 */
[----:B------:R-:W2:Y:S01]  /*47780*/  LDL R54, [R1+0xbc] ;  /* 0x0000bc0001367983 */ /* 0x000ea20000100800 */
[----:B---3--:R-:W-:Y:S01]  /*47790*/  FFMA.FTZ R45, R51, R226, R252 ;  /* 0x000000e2332d7223 */ /* 0x008fe200000100fc */
[----:B----4-:R-:W-:Y:S01]  /*477a0*/  FFMA.FTZ R46, R49, R227, R233 ;  /* 0x000000e3312e7223 */ /* 0x010fe200000100e9 */
[C---:B------:R-:W-:Y:S01]  /*477b0*/  FMUL.FTZ R48, R223.reuse, R44 ;  /* 0x0000002cdf307220 */ /* 0x040fe20000410000 */
[C---:B------:R-:W-:Y:S01]  /*477c0*/  FMUL.FTZ R52, R223.reuse, R41 ;  /* 0x00000029df347220 */ /* 0x040fe20000410000 */
[C---:B------:R-:W-:Y:S01]  /*477d0*/  FMUL.FTZ R43, R223.reuse, R43 ;  /* 0x0000002bdf2b7220 */ /* 0x040fe20000410000 */
[----:B------:R-:W3:Y:S01]  /*477e0*/  LDL R233, [R1+0xc0] ;  /* 0x0000c00001e97983 */ /* 0x000ee20000100800 */
[----:B------:R-:W-:Y:S01]  /*477f0*/  F2FP.F16.F32.PACK_AB R45, R46, R45 ;  /* 0x0000002d2e2d723e */ /* 0x000fe200000000ff */
[----:B------:R-:W-:Y:S01]  /*47800*/  FADD.FTZ R46, -R228, R42 ;  /* 0x0000002ae42e7221 */ /* 0x000fe20000010100 */
[C---:B------:R-:W-:Y:S01]  /*47810*/  FMUL.FTZ R42, R223.reuse, R40 ;  /* 0x00000028df2a7220 */ /* 0x040fe20000410000 */
[----:B------:R-:W4:Y:S02]  /*47820*/  LDL R220, [R1+0xcc] ;  /* 0x0000cc0001dc7983 */ /* 0x000f240000100800 */
[----:B------:R-:W-:Y:S01]  /*47830*/  FMUL.FTZ R53, R223, R46 ;  /* 0x0000002edf357220 */ /* 0x000fe20000410000 */
[----:B------:R-:W-:Y:S01]  /*47840*/  FFMA.FTZ R46, R42, R204, R229 ;  /* 0x000000cc2a2e7223 */ /* 0x000fe200000100e5 */
[----:B------:R-:W-:-:S02]  /*47850*/  FFMA.FTZ R41, R43, R207, R62 ;  /* 0x000000cf2b297223 */ /* 0x000fc4000001003e */
[----:B------:R-:W-:Y:S01]  /*47860*/  FFMA.FTZ R40, R53, R206, R63 ;  /* 0x000000ce35287223 */ /* 0x000fe2000001003f */
[----:B------:R-:W-:Y:S01]  /*47870*/  FFMA.FTZ R43, R43, R167, R99 ;  /* 0x000000a72b2b7223 */ /* 0x000fe20000010063 */
[----:B------:R-:W3:Y:S01]  /*47880*/  LDL R62, [R1+0xa0] ;  /* 0x0000a000013e7983 */ /* 0x000ee20000100800 */
[----:B------:R-:W-:-:S03]  /*47890*/  FFMA.FTZ R42, R42, R164, R96 ;  /* 0x000000a42a2a7223 */ /* 0x000fc60000010060 */
[----:B------:R-:W4:Y:S01]  /*478a0*/  LDL R229, [R1+0xc4] ;  /* 0x0000c40001e57983 */ /* 0x000f220000100800 */
[----:B------:R-:W-:-:S03]  /*478b0*/  FADD.FTZ R63, -R228, R213 ;  /* 0x000000d5e43f7221 */ /* 0x000fc60000010100 */
[----:B------:R-:W4:Y:S01]  /*478c0*/  LDL R213, [R1+0xd8] ;  /* 0x0000d80001d57983 */ /* 0x000f220000100800 */
[----:B--2---:R-:W-:-:S03]  /*478d0*/  FFMA.FTZ R47, R50, R225, R55 ;  /* 0x000000e1322f7223 */ /* 0x004fc60000010037 */
[----:B------:R-:W2:Y:S01]  /*478e0*/  LDL R55, [R1+0xb8] ;  /* 0x0000b80001377983 */ /* 0x000ea20000100800 */
[----:B------:R-:W-:-:S03]  /*478f0*/  FFMA.FTZ R44, R48, R224, R61 ;  /* 0x000000e0302c7223 */ /* 0x000fc6000001003d */
[----:B------:R-:W4:Y:S02]  /*47900*/  LDL R61, [R1+0xa4] ;  /* 0x0000a400013d7983 */ /* 0x000f240000100800 */
[----:B------:R-:W-:Y:S01]  /*47910*/  F2FP.F16.F32.PACK_AB R44, R47, R44 ;  /* 0x0000002c2f2c723e */ /* 0x000fe200000000ff */
[----:B------:R-:W-:Y:S01]  /*47920*/  FFMA.FTZ R47, R52, R205, R222 ;  /* 0x000000cd342f7223 */ /* 0x000fe200000100de */
[----:B------:R-:W-:Y:S01]  /*47930*/  FFMA.FTZ R50, R50, R169, R93 ;  /* 0x000000a932327223 */ /* 0x000fe2000001005d */
[----:B------:R-:W4:Y:S03]  /*47940*/  LDL R222, [R1+0xc8] ;  /* 0x0000c80001de7983 */ /* 0x000f260000100800 */
[----:B------:R-:W-:Y:S02]  /*47950*/  F2FP.F16.F32.PACK_AB R46, R47, R46 ;  /* 0x0000002e2f2e723e */ /* 0x000fe400000000ff */
[----:B------:R-:W-:Y:S01]  /*47960*/  F2FP.F16.F32.PACK_AB R47, R41, R40 ;  /* 0x00000028292f723e */ /* 0x000fe200000000ff */
[----:B------:R-:W-:-:S05]  /*47970*/  IMAD.WIDE.U32 R40, R217, 0x10, R230 ;  /* 0x00000010d9287825 */ /* 0x000fca00078e00e6 */
[----:B------:R1:W-:Y:S02]  /*47980*/  STG.E.128 desc[UR20][R40.64], R44 ;  /* 0x0000002c28007986 */ /* 0x0003e4000c101d14 */
[----:B-1----:R-:W-:Y:S01]  /*47990*/  FFMA.FTZ R40, R53, R166, R98 ;  /* 0x000000a635287223 */ /* 0x002fe20000010062 */
[C---:B------:R-:W-:Y:S01]  /*479a0*/  FADD.FTZ R44, -R228.reuse, R16 ;  /* 0x00000010e42c7221 */ /* 0x040fe20000010100 */
[----:B------:R-:W-:Y:S01]  /*479b0*/  FADD.FTZ R45, -R228, R17 ;  /* 0x00000011e42d7221 */ /* 0x000fe20000010100 */
[----:B------:R-:W-:Y:S02]  /*479c0*/  FFMA.FTZ R16, R48, R168, R92 ;  /* 0x000000a830107223 */ /* 0x000fe4000001005c */
[----:B------:R-:W-:Y:S01]  /*479d0*/  F2FP.F16.F32.PACK_AB R43, R43, R40 ;  /* 0x000000282b2b723e */ /* 0x000fe200000000ff */
[----:B------:R-:W-:Y:S01]  /*479e0*/  FFMA.FTZ R40, R52, R165, R97 ;  /* 0x000000a534287223 */ /* 0x000fe20000010061 */
[----:B------:R-:W-:Y:S01]  /*479f0*/  FFMA.FTZ R17, R51, R170, R94 ;  /* 0x000000aa33117223 */ /* 0x000fe2000001005e */
[----:B------:R-:W-:-:S03]  /*47a00*/  FFMA.FTZ R41, R49, R171, R95 ;  /* 0x000000ab31297223 */ /* 0x000fc6000001005f */
[----:B------:R-:W-:Y:S02]  /*47a10*/  F2FP.F16.F32.PACK_AB R42, R40, R42 ;  /* 0x0000002a282a723e */ /* 0x000fe400000000ff */
[----:B------:R-:W-:Y:S02]  /*47a20*/  F2FP.F16.F32.PACK_AB R41, R41, R17 ;  /* 0x000000112929723e */ /* 0x000fe400000000ff */
[----:B------:R-:W-:Y:S01]  /*47a30*/  F2FP.F16.F32.PACK_AB R40, R50, R16 ;  /* 0x000000103228723e */ /* 0x000fe200000000ff */
[----:B------:R-:W-:Y:S02]  /*47a40*/  IMAD.WIDE.U32 R16, R217, 0x10, R234 ;  /* 0x00000010d9107825 */ /* 0x000fe400078e00ea */
[----:B------:R-:W4:Y:S04]  /*47a50*/  LDL R217, [R1+0xd0] ;  /* 0x0000d00001d97983 */ /* 0x000f280000100800 */
[----:B------:R1:W-:Y:S02]  /*47a60*/  STG.E.128 desc[UR20][R16.64], R40 ;  /* 0x0000002810007986 */ /* 0x0003e4000c101d14 */
[----:B-1----:R-:W-:-:S02]  /*47a70*/  FADD.FTZ R43, -R228, R214 ;  /* 0x000000d6e42b7221 */ /* 0x002fc40000010100 */
[----:B------:R-:W4:Y:S01]  /*47a80*/  LDL R214, [R1+0xd4] ;  /* 0x0000d40001d67983 */ /* 0x000f220000100800 */
[----:B------:R-:W-:-:S03]  /*47a90*/  FADD.FTZ R42, -R228, R212 ;  /* 0x000000d4e42a7221 */ /* 0x000fc60000010100 */
[----:B------:R-:W4:Y:S01]  /*47aa0*/  LDL R212, [R1+0xdc] ;  /* 0x0000dc0001d47983 */ /* 0x000f220000100800 */
        /* <DEDUP_REMOVED lines=22> */
[----:B---3--:R-:W-:Y:S01]  /*47c10*/  FFMA.FTZ R16, R40, R200, R62 ;  /* 0x000000c828107223 */ /* 0x008fe2000001003e */
[----:B------:R-:W-:Y:S01]  /*47c20*/  FFMA.FTZ R17, R38, R202, R60 ;  /* 0x000000ca26117223 */ /* 0x000fe2000001003c */
[----:B------:R-:W-:Y:S01]  /*47c30*/  FFMA.FTZ R34, R39, R203, R59 ;  /* 0x000000cb27227223 */ /* 0x000fe2000001003b */
[----:B------:R-:W-:Y:S01]  /*47c40*/  FFMA.FTZ R18, R208, R196, R58 ;  /* 0x000000c4d0127223 */ /* 0x000fe2000001003a */
[----:B------:R-:W-:Y:S01]  /*47c50*/  FFMA.FTZ R33, R209, R197, R56 ;  /* 0x000000c5d1217223 */ /* 0x000fe20000010038 */
[----:B------:R-:W-:Y:S01]  /*47c60*/  FFMA.FTZ R32, R211, R199, R54 ;  /* 0x000000c7d3207223 */ /* 0x000fe20000010036 */
[----:B------:R-:W-:Y:S01]  /*47c70*/  FADD.FTZ R24, -R228, R24 ;  /* 0x00000018e4187221 */ /* 0x000fe20000010100 */
[----:B------:R-:W-:Y:S01]  /*47c80*/  F2FP.F16.F32.PACK_AB R17, R34, R17 ;  /* 0x000000112211723e */ /* 0x000fe200000000ff */
[C---:B------:R-:W-:Y:S01]  /*47c90*/  FADD.FTZ R20, -R228.reuse, R20 ;  /* 0x00000014e4147221 */ /* 0x040fe20000010100 */
[----:B------:R-:W-:Y:S01]  /*47ca0*/  F2FP.F16.F32.PACK_AB R18, R33, R18 ;  /* 0x000000122112723e */ /* 0x000fe200000000ff */
[C---:B------:R-:W-:Y:S01]  /*47cb0*/  FADD.FTZ R25, -R228.reuse, R25 ;  /* 0x00000019e4197221 */ /* 0x040fe20000010100 */
[C---:B------:R-:W-:Y:S01]  /*47cc0*/  FADD.FTZ R27, -R228.reuse, R27 ;  /* 0x0000001be41b7221 */ /* 0x040fe20000010100 */
[C---:B------:R-:W-:Y:S01]  /*47cd0*/  FADD.FTZ R26, -R228.reuse, R26 ;  /* 0x0000001ae41a7221 */ /* 0x040fe20000010100 */
[C---:B------:R-:W-:Y:S01]  /*47ce0*/  FADD.FTZ R21, -R228.reuse, R21 ;  /* 0x00000015e4157221 */ /* 0x040fe20000010100 */
[C---:B------:R-:W-:Y:S01]  /*47cf0*/  FMUL.FTZ R54, R223.reuse, R24 ;  /* 0x00000018df367220 */ /* 0x040fe20000410000 */
[C---:B------:R-:W-:Y:S01]  /*47d00*/  FMUL.FTZ R24, R223.reuse, R20 ;  /* 0x00000014df187220 */ /* 0x040fe20000410000 */
[C---:B------:R-:W-:Y:S01]  /*47d10*/  FADD.FTZ R28, -R228.reuse, R28 ;  /* 0x0000001ce41c7221 */ /* 0x040fe20000010100 */
[C---:B------:R-:W-:Y:S01]  /*47d20*/  FADD.FTZ R29, -R228.reuse, R29 ;  /* 0x0000001de41d7221 */ /* 0x040fe20000010100 */
[C---:B------:R-:W-:Y:S01]  /*47d30*/  FADD.FTZ R30, -R228.reuse, R30 ;  /* 0x0000001ee41e7221 */ /* 0x040fe20000010100 */
[----:B------:R-:W-:Y:S01]  /*47d40*/  FADD.FTZ R31, -R228, R31 ;  /* 0x0000001fe41f7221 */ /* 0x000fe20000010100 */
[C---:B------:R-:W-:Y:S01]  /*47d50*/  FMUL.FTZ R58, R223.reuse, R27 ;  /* 0x0000001bdf3a7220 */ /* 0x040fe20000410000 */
[----:B------:R-:W-:Y:S01]  /*47d60*/  FFMA.FTZ R20, R38, R162, R102 ;  /* 0x000000a226147223 */ /* 0x000fe20000010066 */
[----:B------:R-:W-:Y:S01]  /*47d70*/  FMUL.FTZ R56, R223, R26 ;  /* 0x0000001adf387220 */ /* 0x000fe20000410000 */
[----:B------:R-:W-:Y:S01]  /*47d80*/  FFMA.FTZ R27, R39, R163, R103 ;  /* 0x000000a3271b7223 */ /* 0x000fe20000010067 */
        /* <DEDUP_REMOVED lines=8> */
[----:B------:R-:W-:Y:S01]  /*47e10*/  FADD.FTZ R215, -R228, R215 ;  /* 0x000000d7e4d77221 */ /* 0x000fe20000010100 */
        /* <DEDUP_REMOVED lines=11> */
[C---:B------:R-:W-:Y:S01]  /*47ed0*/  FFMA.FTZ R22, R210.reuse, R158, R106 ;  /* 0x0000009ed2167223 */ /* 0x040fe2000001006a */
[----:B------:R-:W-:Y:S01]  /*47ee0*/  FFMA.FTZ R23, R211, R159, R107 ;  /* 0x0000009fd3177223 */ /* 0x000fe2000001006b */
[----:B------:R-:W-:Y:S01]  /*47ef0*/  FMUL.FTZ R50, R223, R215 ;  /* 0x000000d7df327220 */ /* 0x000fe20000410000 */
[----:B------:R-:W3:Y:S04]  /*47f00*/  LDL R209, [R1+0x110] ;  /* 0x0001100001d17983 */ /* 0x000ee80000100800 */
[----:B------:R-:W3:Y:S04]  /*47f10*/  LDL R215, [R1+0xf4] ;  /* 0x0000f40001d77983 */ /* 0x000ee80000100800 */
[----:B------:R-:W3:Y:S04]  /*47f20*/  LDL R211, [R1+0x108] ;  /* 0x0001080001d37983 */ /* 0x000ee80000100800 */
[----:B------:R-:W3:Y:S04]  /*47f30*/  LDL R63, [R1+0x118] ;  /* 0x00011800013f7983 */ /* 0x000ee80000100800 */
[----:B------:R-:W3:Y:S01]  /*47f40*/  LDL R57, [R1+0x11c] ;  /* 0x00011c0001397983 */ /* 0x000ee20000100800 */
[----:B--2---:R-:W-:-:S03]  /*47f50*/  FFMA.FTZ R19, R210, R198, R55 ;  /* 0x000000c6d2137223 */ /* 0x004fc60000010037 */
[----:B------:R-:W2:Y:S01]  /*47f60*/  LDL R210, [R1+0x10c] ;  /* 0x00010c0001d27983 */ /* 0x000ea20000100800 */
[----:B----4-:R-:W-:Y:S01]  /*47f70*/  FFMA.FTZ R35, R41, R201, R61 ;  /* 0x000000c929237223 */ /* 0x010fe2000001003d */
[----:B------:R-:W-:-:S04]  /*47f80*/  F2FP.F16.F32.PACK_AB R19, R32, R19 ;  /* 0x000000132013723e */ /* 0x000fc800000000ff */
[----:B------:R-:W-:Y:S01]  /*47f90*/  F2FP.F16.F32.PACK_AB R16, R35, R16 ;  /* 0x000000102310723e */ /* 0x000fe200000000ff */
[----:B------:R-:W-:-:S04]  /*47fa0*/  IMAD.WIDE.U32 R34, R216, 0x10, R230 ;  /* 0x00000010d8227825 */ /* 0x000fc800078e00e6 */
[C---:B------:R-:W-:Y:S01]  /*47fb0*/  FMUL.FTZ R55, R223.reuse, R25 ;  /* 0x00000019df377220 */ /* 0x040fe20000410000 */
[C---:B------:R-:W-:Y:S01]  /*47fc0*/  FMUL.FTZ R25, R223.reuse, R21 ;  /* 0x00000015df197220 */ /* 0x040fe20000410000 */
[----:B------:R-:W-:Y:S01]  /*47fd0*/  FFMA.FTZ R21, R208, R156, R104 ;  /* 0x0000009cd0157223 */ /* 0x000fe20000010068 */
[----:B------:R1:W-:Y:S01]  /*47fe0*/  STG.E.128 desc[UR20][R34.64], R16 ;  /* 0x0000001022007986 */ /* 0x0003e2000c101d14 */
[C---:B------:R-:W-:Y:S01]  /*47ff0*/  FMUL.FTZ R32, R223.reuse, R49 ;  /* 0x00000031df207220 */ /* 0x040fe20000410000 */
[C---:B------:R-:W-:Y:S01]  /*48000*/  FMUL.FTZ R61, R223.reuse, R46 ;  /* 0x0000002edf3d7220 */ /* 0x040fe20000410000 */
[----:B------:R-:W-:Y:S01]  /*48010*/  FMUL.FTZ R49, R223, R43 ;  /* 0x0000002bdf317220 */ /* 0x000fe20000410000 */
[----:B------:R-:W4:Y:S04]  /*48020*/  LDL R208, [R1+0x114] ;  /* 0x0001140001d07983 */ /* 0x000f280000100800 */
[----:B------:R-:W2:Y:S01]  /*48030*/  LDL R223, [R1+0xe0] ;  /* 0x0000e00001df7983 */ /* 0x000ea20000100800 */
[----:B-1----:R-:W-:Y:S01]  /*48040*/  FFMA.FTZ R16, R40, R160, R100 ;  /* 0x000000a028107223 */ /* 0x002fe20000010064 */
[----:B------:R-:W-:Y:S01]  /*48050*/  F2FP.F16.F32.PACK_AB R17, R27, R20 ;  /* 0x000000141b11723e */ /* 0x000fe200000000ff */
[----:B------:R-:W-:Y:S01]  /*48060*/  FFMA.FTZ R20, R28, R192, R233 ;  /* 0x000000c01c147223 */ /* 0x000fe200000100e9 */
[----:B------:R-:W-:-:S02]  /*48070*/  F2FP.F16.F32.PACK_AB R18, R26, R21 ;  /* 0x000000151a12723e */ /* 0x000fc400000000ff */
[----:B------:R-:W-:Y:S01]  /*48080*/  F2FP.F16.F32.PACK_AB R16, R38, R16 ;  /* 0x000000102610723e */ /* 0x000fe200000000ff */
[----:B------:R-:W-:-:S04]  /*48090*/  IMAD.WIDE.U32 R38, R218, 0x10, R230 ;  /* 0x00000010da267825 */ /* 0x000fc800078e00e6 */
[----:B------:R-:W-:Y:S01]  /*480a0*/  FFMA.FTZ R35, R51, R193, R229 ;  /* 0x000000c133237223 */ /* 0x000fe200000100e5 */
[----:B------:R-:W-:Y:S01]  /*480b0*/  FFMA.FTZ R21, R52, R194, R222 ;  /* 0x000000c234157223 */ /* 0x000fe200000100de */
[----:B------:R-:W-:Y:S01]  /*480c0*/  FFMA.FTZ R34, R53, R195, R220 ;  /* 0x000000c335227223 */ /* 0x000fe200000100dc */
[----:B------:R-:W4:Y:S02]  /*480d0*/  LDL R218, [R1+0xf8] ;  /* 0x0000f80001da7983 */ /* 0x000f240000100800 */
[----:B------:R-:W-:Y:S02]  /*480e0*/  F2FP.F16.F32.PACK_AB R20, R35, R20 ;  /* 0x000000142314723e */ /* 0x000fe400000000ff */
[----:B------:R-:W4:Y:S01]  /*480f0*/  LDL R222, [R1+0xe4] ;  /* 0x0000e40001de7983 */ /* 0x000f220000100800 */
[----:B------:R-:W-:Y:S01]  /*48100*/  F2FP.F16.F32.PACK_AB R21, R34, R21 ;  /* 0x000000152215723e */ /* 0x000fe200000000ff */
[----:B------:R-:W-:Y:S02]  /*48110*/  IMAD.WIDE.U32 R34, R216, 0x10, R234 ;  /* 0x00000010d8227825 */ /* 0x000fe400078e00ea */
[----:B------:R-:W4:Y:S01]  /*48120*/  LDL R220, [R1+0xf0] ;  /* 0x0000f00001dc7983 */ /* 0x000f220000100800 */
[----:B------:R-:W-:-:S03]  /*48130*/  F2FP.F16.F32.PACK_AB R19, R23, R22 ;  /* 0x000000161713723e */ /* 0x000fc600000000ff */
[----:B------:R-:W4:Y:S01]  /*48140*/  LDL R216, [R1+0xec] ;  /* 0x0000ec0001d87983 */ /* 0x000f220000100800 */
[----:B------:R-:W-:-:S03]  /*48150*/  FFMA.FTZ R22, R54, R188, R217 ;  /* 0x000000bc36167223 */ /* 0x000fc600000100d9 */
[----:B------:R-:W4:Y:S01]  /*48160*/  LDL R217, [R1+0xe8] ;  /* 0x0000e80001d97983 */ /* 0x000f220000100800 */
[----:B------:R-:W-:-:S03]  /*48170*/  FFMA.FTZ R23, R56, R190, R213 ;  /* 0x000000be38177223 */ /* 0x000fc600000100d5 */
[----:B------:R-:W4:Y:S01]  /*48180*/  LDL R213, [R1+0x100] ;  /* 0x0001000001d57983 */ /* 0x000f220000100800 */
[----:B------:R-:W-:-:S03]  /*48190*/  FFMA.FTZ R27, R55, R189, R214 ;  /* 0x000000bd371b7223 */ /* 0x000fc600000100d6 */
[----:B------:R-:W4:Y:S01]  /*481a0*/  LDL R214, [R1+0xfc] ;  /* 0x0000fc0001d67983 */ /* 0x000f220000100800 */
[----:B------:R-:W-:-:S03]  /*481b0*/  FFMA.FTZ R26, R58, R191, R212 ;  /* 0x000000bf3a1a7223 */ /* 0x000fc600000100d4 */
[----:B------:R-:W4:Y:S01]  /*481c0*/  LDL R212, [R1+0x104] ;  /* 0x0001040001d47983 */ /* 0x000f220000100800 */
[----:B------:R-:W-:Y:S02]  /*481d0*/  F2FP.F16.F32.PACK_AB R22, R27, R22 ;  /* 0x000000161b16723e */ /* 0x000fe400000000ff */
[----:B------:R-:W-:Y:S01]  /*481e0*/  F2FP.F16.F32.PACK_AB R23, R26, R23 ;  /* 0x000000171a17723e */ /* 0x000fe200000000ff */
        /* <DEDUP_REMOVED lines=10> */
[----:B------:R-:W-:Y:S01]  /*48290*/  FFMA.FTZ R19, R56, R150, R114 ;  /* 0x0000009638137223 */ /* 0x000fe20000010072 */
[----:B------:R-:W-:Y:S01]  /*482a0*/  FFMA.FTZ R22, R58, R151, R115 ;  /* 0x000000973a167223 */ /* 0x000fe20000010073 */
[----:B------:R-:W-:-:S02]  /*482b0*/  F2FP.F16.F32.PACK_AB R16, R16, R15 ;  /* 0x0000000f1010723e */ /* 0x000fc400000000ff */
[----:B------:R-:W-:Y:S02]  /*482c0*/  F2FP.F16.F32.PACK_AB R18, R23, R18 ;  /* 0x000000121712723e */ /* 0x000fe400000000ff */
[----:B------:R-:W-:Y:S01]  /*482d0*/  F2FP.F16.F32.PACK_AB R17, R26, R17 ;  /* 0x000000111a11723e */ /* 0x000fe200000000ff */
[----:B------:R-:W-:Y:S01]  /*482e0*/  FFMA.FTZ R15, R59, R140, R120 ;  /* 0x0000008c3b0f7223 */ /* 0x000fe20000010078 */
[----:B------:R-:W-:Y:S01]  /*482f0*/  FFMA.FTZ R34, R60, R141, R121 ;  /* 0x0000008d3c227223 */ /* 0x000fe20000010079 */
[----:B------:R-:W-:Y:S01]  /*48300*/  F2FP.F16.F32.PACK_AB R19, R22, R19 ;  /* 0x000000131613723e */ /* 0x000fe200000000ff */
[----:B------:R-:W-:Y:S01]  /*48310*/  FFMA.FTZ R52, R30, R147, R119 ;  /* 0x000000931e347223 */ /* 0x000fe20000010077 */
[----:B------:R-:W-:Y:S01]  /*48320*/  FFMA.FTZ R27, R61, R142, R122 ;  /* 0x0000008e3d1b7223 */ /* 0x000fe2000001007a */
[----:B------:R-:W-:-:S05]  /*48330*/  FFMA.FTZ R28, R62, R143, R123 ;  /* 0x0000008f3e1c7223 */ /* 0x000fca000001007b */
[----:B------:R-:W-:Y:S01]  /*48340*/  F2FP.F16.F32.PACK_AB R27, R28, R27 ;  /* 0x0000001b1c1b723e */ /* 0x000fe200000000ff */
[C---:B------:R-:W-:Y:S01]  /*48350*/  IMAD.WIDE.U32 R40, R221.reuse, 0x10, R230 ;  /* 0x00000010dd287825 */ /* 0x040fe200078e00e6 */
[----:B------:R0:W-:Y:S03]  /*48360*/  STG.E.128 desc[UR20][R42.64], R16 ;  /* 0x000000102a007986 */ /* 0x0001e6000c101d14 */
[----:B------:R-:W-:-:S04]  /*48370*/  IMAD.WIDE.U32 R46, R221, 0x10, R234 ;  /* 0x00000010dd2e7825 */ /* 0x000fc800078e00ea */
[----:B---3--:R-:W-:Y:S01]  /*48380*/  FFMA.FTZ R35, R60, R181, R215 ;  /* 0x000000b53c237223 */ /* 0x008fe200000100d7 */
[----:B------:R-:W3:Y:S01]  /*48390*/  S2R R232, SR_TID.X ;  /* 0x0000000000e87919 */ /* 0x000ee20000002100 */
[----:B------:R-:W-:-:S04]  /*483a0*/  UIADD3 UR22, UPT, UPT, UR22, UR6, URZ ;  /* 0x0000000616167290 */ /* 0x000fc8000fffe0ff */
[----:B------:R-:W-:Y:S02]  /*483b0*/  UISETP.GE.AND UP2, UPT, UR22, UR7, UPT ;  /* 0x000000071600728c */ /* 0x000fe4000bf46270 */
[----:B------:R-:W-:Y:S01]  /*483c0*/  UPLOP3.LUT UP1, UPT, UPT, UPT, UP1, 0x40, 0x4 ;  /* 0x000000000004789c */ /* 0x000fe20003f2e810 */
[----:B--2---:R-:W-:Y:S01]  /*483d0*/  FFMA.FTZ R20, R24, R184, R223 ;  /* 0x000000b818147223 */ /* 0x004fe200000100df */
[----:B----4-:R-:W-:Y:S01]  /*483e0*/  FFMA.FTZ R23, R61, R182, R218 ;  /* 0x000000b63d177223 */ /* 0x010fe200000100da */
[----:B------:R-:W-:Y:S01]  /*483f0*/  FFMA.FTZ R21, R25, R185, R222 ;  /* 0x000000b919157223 */ /* 0x000fe200000100de */
[----:B------:R-:W-:-:S04]  /*48400*/  FFMA.FTZ R22, R59, R180, R220 ;  /* 0x000000b43b167223 */ /* 0x000fc800000100dc */
[----:B------:R-:W-:Y:S01]  /*48410*/  F2FP.F16.F32.PACK_AB R20, R21, R20 ;  /* 0x000000141514723e */ /* 0x000fe200000000ff */
[----:B------:R-:W-:Y:S01]  /*48420*/  FFMA.FTZ R51, R30, R187, R216 ;  /* 0x000000bb1e337223 */ /* 0x000fe200000100d8 */
[----:B------:R-:W-:Y:S01]  /*48430*/  FFMA.FTZ R30, R37, R172, R209 ;  /* 0x000000ac251e7223 */ /* 0x000fe200000100d1 */
[----:B------:R-:W-:Y:S01]  /*48440*/  F2FP.F16.F32.PACK_AB R22, R35, R22 ;  /* 0x000000162316723e */ /* 0x000fe200000000ff */
[C---:B------:R-:W-:Y:S01]  /*48450*/  FFMA.FTZ R35, R36.reuse, R179, R210 ;  /* 0x000000b324237223 */ /* 0x040fe200000100d2 */
[----:B------:R-:W-:Y:S01]  /*48460*/  FFMA.FTZ R21, R29, R186, R217 ;  /* 0x000000ba1d157223 */ /* 0x000fe200000100d9 */
[----:B------:R-:W-:Y:S01]  /*48470*/  FFMA.FTZ R36, R36, R139, R127 ;  /* 0x0000008b24247223 */ /* 0x000fe2000001007f */
[----:B------:R-:W-:-:S03]  /*48480*/  FFMA.FTZ R28, R31, R176, R213 ;  /* 0x000000b01f1c7223 */ /* 0x000fc600000100d5 */
[----:B------:R-:W-:Y:S01]  /*48490*/  F2FP.F16.F32.PACK_AB R21, R51, R21 ;  /* 0x000000153315723e */ /* 0x000fe200000000ff */
[----:B------:R-:W-:-:S05]  /*484a0*/  FFMA.FTZ R26, R62, R183, R214 ;  /* 0x000000b73e1a7223 */ /* 0x000fca00000100d6 */
[----:B------:R-:W-:Y:S02]  /*484b0*/  F2FP.F16.F32.PACK_AB R23, R26, R23 ;  /* 0x000000171a17723e */ /* 0x000fe400000000ff */
[----:B------:R-:W-:Y:S01]  /*484c0*/  F2FP.F16.F32.PACK_AB R26, R34, R15 ;  /* 0x0000000f221a723e */ /* 0x000fe200000000ff */
[----:B------:R-:W-:Y:S01]  /*484d0*/  FFMA.FTZ R15, R24, R144, R116 ;  /* 0x00000090180f7223 */ /* 0x000fe20000010074 */
[----:B------:R-:W-:Y:S01]  /*484e0*/  FFMA.FTZ R24, R25, R145, R117 ;  /* 0x0000009119187223 */ /* 0x000fe20000010075 */
[----:B------:R-:W-:Y:S01]  /*484f0*/  FFMA.FTZ R34, R48, R173, R208 ;  /* 0x000000ad30227223 */ /* 0x000fe200000100d0 */
[----:B------:R-:W-:Y:S01]  /*48500*/  FFMA.FTZ R25, R29, R146, R118 ;  /* 0x000000921d197223 */ /* 0x000fe20000010076 */
[----:B------:R-:W-:Y:S02]  /*48510*/  FFMA.FTZ R29, R33, R178, R211 ;  /* 0x000000b2211d7223 */ /* 0x000fe400000100d3 */
[----:B------:R-:W-:Y:S01]  /*48520*/  F2FP.F16.F32.PACK_AB R24, R24, R15 ;  /* 0x0000000f1818723e */ /* 0x000fe200000000ff */
[----:B------:R-:W-:Y:S01]  /*48530*/  FFMA.FTZ R15, R31, R136, R124 ;  /* 0x000000881f0f7223 */ /* 0x000fe2000001007c */
[----:B------:R-:W-:Y:S01]  /*48540*/  F2FP.F16.F32.PACK_AB R30, R34, R30 ;  /* 0x0000001e221e723e */ /* 0x000fe200000000ff */
[----:B------:R-:W-:Y:S01]  /*48550*/  FFMA.FTZ R34, R37, R132, R128 ;  /* 0x0000008425227223 */ /* 0x000fe20000010080 */
[----:B------:R-:W-:Y:S01]  /*48560*/  FFMA.FTZ R51, R32, R177, R212 ;  /* 0x000000b120337223 */ /* 0x000fe200000100d4 */
[----:B------:R-:W-:Y:S01]  /*48570*/  F2FP.F16.F32.PACK_AB R29, R35, R29 ;  /* 0x0000001d231d723e */ /* 0x000fe200000000ff */
[----:B------:R-:W-:Y:S01]  /*48580*/  FFMA.FTZ R31, R49, R174, R63 ;  /* 0x000000ae311f7223 */ /* 0x000fe2000001003f */
[C---:B------:R-:W-:Y:S01]  /*48590*/  FFMA.FTZ R37, R50.reuse, R175, R57 ;  /* 0x000000af32257223 */ /* 0x040fe20000010039 */
        /* <DEDUP_REMOVED lines=16> */
[----:B---3--:R-:W-:Y:S05]  /*486a0*/  BRA.U !UP2, `(.L_x_23076) ;  /* 0xfffffb990abc7547 */ /* 0x008fea000b83ffff */
[----:B------:R-:W-:Y:S05]  /*486b0*/  EXIT ;  /* 0x000000000000794d */ /* 0x000fea0003800000 */
.L_x_23077:
        /* <DEDUP_REMOVED lines=12> */
.L_x_27905:


//--------------------- .text._ZN10layer_norm31ln_parallel_residual_fwd_kernelINS_13Kernel_traitsIf6__halffS2_fjLj7168ELj1ELj1ELj4ELj16ENS_18Kernel_traits_baseILj7168EfS2_fS2_fjLj128EEEEELb1ELb1ELb0EEEvNS_9FwdParamsE --------------------------
	.section	.text._ZN10layer_norm31ln_parallel_residual_fwd_kernelINS_13Kernel_traitsIf6__halffS2_fjLj7168ELj1ELj1ELj4ELj16ENS_18Kernel_traits_baseILj7168EfS2_fS2_fjLj128EEEEELb1ELb1ELb0EEEvNS_9FwdParamsE,"ax",@progbits
	.align	128
        .global         _ZN10layer_norm31ln_parallel_residual_fwd_kernelINS_13Kernel_traitsIf6__halffS2_fjLj7168ELj1ELj1ELj4ELj16ENS_18Kernel_traits_baseILj7168EfS2_fS2_fjLj128EEEEELb1ELb1ELb0EEEvNS_9FwdParamsE
        .type           _ZN10layer_norm31ln_parallel_residual_fwd_kernelINS_13Kernel_traitsIf6__halffS2_fjLj7168ELj1ELj1ELj4ELj16ENS_18Kernel_traits_baseILj7168EfS2_fS2_fjLj128EEEEELb1ELb1ELb0EEEvNS_9FwdParamsE,@function
        .size           _ZN10layer_norm31ln_parallel_residual_fwd_kernelINS_13Kernel_traitsIf6__halffS2_fjLj7168ELj1ELj1ELj4ELj16ENS_18Kernel_traits_baseILj7168EfS2_fS2_fjLj128EEEEELb1ELb1ELb0EEEvNS_9FwdParamsE,(.L_x_27906 - _ZN10layer_norm31ln_parallel_residual_fwd_kernelINS_13Kernel_traitsIf6__halffS2_fjLj7168ELj1ELj1ELj4ELj16ENS_18Kernel_traits_baseILj7168EfS2_fS2_fjLj128EEEEELb1ELb1ELb0EEEvNS_9FwdParamsE)
        .other          _ZN10layer_norm31ln_parallel_residual_fwd_kernelINS_13Kernel_traitsIf6__halffS2_fjLj7168ELj1ELj1ELj4ELj16ENS_18Kernel_traits_baseILj7168EfS2_fS2_fjLj128EEEEELb1ELb1ELb0EEEvNS_9FwdParamsE,@"STO_CUDA_ENTRY STV_DEFAULT"
_ZN10layer_norm31ln_parallel_residual_fwd_kernelINS_13Kernel_traitsIf6__halffS2_fjLj7168ELj1ELj1ELj4ELj16ENS_18Kernel_traits_baseILj7168EfS2_fS2_fjLj128EEEEELb1ELb1ELb0EEEvNS_9FwdParamsE:
.text._ZN10layer_norm31ln_parallel_residual_fwd_kernelINS_13Kernel_traitsIf6__halffS2_fjLj7168ELj1ELj1ELj4ELj16ENS_18Kernel_traits_baseILj7168EfS2_fS2_fjLj128EEEEELb1ELb1ELb0EEEvNS_9FwdParamsE:
        /* <DEDUP_REMOVED lines=130> */
.L_x_23079:
        /* <DEDUP_REMOVED lines=31> */
[----:B------:R-:W-:Y:S01]  /*0a10*/  @P2 IADD3 R13, PT, PT, R13, 0x80, RZ ;  /* 0x000000800d0d2810 */ /* 0x000fe20007ffe0ff */
[----:B------:R-:W5:Y:S04]  /*0a20*/  @P1 LDG.E.128 R56, desc[UR10][R10.64+0x10] ;  /* 0x0000100a0a381981 */ /* 0x000f68000c1e1d00 */
[----:B------:R-:W5:Y:S01]  /*0a30*/  @P2 LDG.E.128 R68, desc[UR10][R14.64] ;  /* 0x0000000a0e442981 */ /* 0x000f62000c1e1d00 */
[----:B0-----:R-:W-:-:S03]  /*0a40*/  @P3 IMAD.WIDE.U32 R18, R13, 0x20, R18 ;  /* 0x000000200d123825 */ /* 0x001fc600078e0012 */
[----:B------:R-:W5:Y:S01]  /*0a50*/  @P2 LDG.E.128 R72, desc[UR10][R14.64+0x10] ;  /* 0x0000100a0e482981 */ /* 0x000f62000c1e1d00 */
[----:B------:R-:W-:-:S03]  /*0a60*/  @P3 VIADD R13, R13, 0x80 ;  /* 0x000000800d0d3836 */ /* 0x000fc60000000000 */
        /* <DEDUP_REMOVED lines=34> */
.L_x_23080:
[----:B------:R-:W-:Y:S05]  /*0c90*/  BSYNC.RECONVERGENT B0 ;  /* 0x0000000000007941 */ /* 0x000fea0003800200 */
.L_x_23078:
        /* <DEDUP_REMOVED lines=59> */
[C---:B------:R-:W-:Y:S02]  /*1050*/  LOP3.LUT R9, R3.reuse, 0x7f, RZ, 0xc0, !PT ;  /* 0x0000007f03097812 */ /* 0x040fe400078ec0ff */
[----:B------:R-:W-:Y:S01]  /*1060*/  SHF.L.U32 R3, R3, 0x1, RZ ;  /* 0x0000000103037819 */ /* 0x000fe200000006ff */
[----:B------:R-:W-:Y:S01]  /*1070*/  IMAD R10, R5, -0x326172a9, RZ ;  /* 0xcd9e8d57050a7824 */ /* 0x000fe200078e02ff */
[----:B------:R-:W-:Y:S01]  /*1080*/  VIADDMNMX R2, R9, -R2, RZ, !PT ;  /* 0x8000000209027246 */ /* 0x000fe200078001ff */
[----:B------:R-:W-:Y:S01]  /*1090*/  IMAD.HI.U32 R5, R8, -0x326172a9, RZ ;  /* 0xcd9e8d5708057827 */ /* 0x000fe200078e00ff */
[----:B------:R-:W-:Y:S02]  /*10a0*/  LOP3.LUT R3, R3, 0xffffff00, RZ, 0xc0, !PT ;  /* 0xffffff0003037812 */ /* 0x000fe400078ec0ff */
[----:B------:R-:W-:Y:S01]  /*10b0*/  VIMNMX R2, PT, PT, R2, 0x20, PT ;  /* 0x0000002002027848 */ /* 0x000fe20003fe0100 */
[----:B------:R-:W-:Y:S01]  /*10c0*/  IMAD R11, R207, -0x20, R9 ;  /* 0xffffffe0cf0b7824 */ /* 0x000fe200078e0209 */
[----:B------:R-:W-:Y:S01]  /*10d0*/  LOP3.LUT R6, R7, UR31, R6, 0x96, !PT ;  /* 0x0000001f07067c12 */ /* 0x000fe2000f8e9606 */
[----:B------:R-:W-:Y:S01]  /*10e0*/  IMAD R7, R4, -0x2daee0ad, RZ ;  /* 0xd2511f5304077824 */ /* 0x000fe200078e02ff */
[----:B------:R-:W-:Y:S01]  /*10f0*/  LOP3.LUT R5, R10, UR33, R5, 0x96, !PT ;  /* 0x000000210a057c12 */ /* 0x000fe2000f8e9605 */
[----:B------:R-:W-:Y:S01]  /*1100*/  IMAD R2, R2, 0x8, R3 ;  /* 0x0000000802027824 */ /* 0x000fe200078e0203 */
[----:B------:R-:W-:Y:S01]  /*1110*/  VIMNMX R11, PT, PT, RZ, R11, !PT ;  /* 0x0000000bff0b7248 */ /* 0x000fe20007fe0100 */
[----:B------:R-:W-:-:S03]  /*1120*/  IMAD.HI.U32 R4, R6, -0x2daee0ad, RZ ;  /* 0xd2511f5306047827 */ /* 0x000fc600078e00ff */
[----:B------:R-:W-:Y:S01]  /*1130*/  I2FP.F32.U32 R2, R2 ;  /* 0x0000000200027245 */ /* 0x000fe20000201000 */
[----:B------:R-:W-:Y:S01]  /*1140*/  IMAD R6, R6, -0x2daee0ad, RZ ;  /* 0xd2511f5306067824 */ /* 0x000fe200078e02ff */
[----:B------:R-:W-:Y:S01]  /*1150*/  LOP3.LUT R4, R7, UR34, R4, 0x96, !PT ;  /* 0x0000002207047c12 */ /* 0x000fe2000f8e9604 */
[----:B------:R-:W-:Y:S01]  /*1160*/  IMAD R7, R8, -0x326172a9, RZ ;  /* 0xcd9e8d5708077824 */ /* 0x000fe200078e02ff */
[----:B------:R0:W0:Y:S01]  /*1170*/  MUFU.RCP R19, R2 ;  /* 0x0000000200137308 */ /* 0x0000220000001000 */
[----:B------:R-:W-:Y:S01]  /*1180*/  VIMNMX R18, PT, PT, R11, 0x20, PT ;  /* 0x000000200b127848 */ /* 0x000fe20003fe0100 */
[----:B------:R-:W-:-:S04]  /*1190*/  IMAD.HI.U32 R15, R5, -0x2daee0ad, RZ ;  /* 0xd2511f53050f7827 */ /* 0x000fc800078e00ff */
[----:B------:R-:W-:Y:S02]  /*11a0*/  HFMA2 R11, -RZ, RZ, 0, 0 ;  /* 0x00000000ff0b7431 */ /* 0x000fe400000001ff */
[----:B------:R-:W-:Y:S01]  /*11b0*/  IMAD.HI.U32 R14, R4, -0x326172a9, RZ ;  /* 0xcd9e8d57040e7827 */ /* 0x000fe200078e00ff */
[----:B------:R-:W-:-:S03]  /*11c0*/  LOP3.LUT R15, R6, UR36, R15, 0x96, !PT ;  /* 0x00000024060f7c12 */ /* 0x000fc6000f8e960f */
[----:B------:R-:W-:Y:S01]  /*11d0*/  IMAD R18, R18, 0x8, R3 ;  /* 0x0000000812127824 */ /* 0x000fe200078e0203 */
[----:B------:R-:W-:Y:S01]  /*11e0*/  LOP3.LUT R14, R7, UR35, R14, 0x96, !PT ;  /* 0x00000023070e7c12 */ /* 0x000fe2000f8e960e */
[----:B------:R-:W-:Y:S02]  /*11f0*/  IMAD R9, R5, -0x2daee0ad, RZ ;  /* 0xd2511f5305097824 */ /* 0x000fe400078e02ff */
[----:B-1234-:R-:W-:-:S07]  /*1200*/  IMAD R10, R4, -0x326172a9, RZ ;  /* 0xcd9e8d57040a7824 */ /* 0x01efce00078e02ff */
.L_x_23969:
        /* <DEDUP_REMOVED lines=42> */
.L_x_23086:
        /* <DEDUP_REMOVED lines=13> */
.L_x_23088:
[----:B------:R-:W-:Y:S05]  /*1580*/  BSYNC.RECONVERGENT B2 ;  /* 0x0000000000027941 */ /* 0x000fea0003800200 */
.L_x_23087:
        /* <DEDUP_REMOVED lines=42> */
.L_x_23085:
[----:B------:R-:W-:Y:S05]  /*1830*/  BSYNC.RECONVERGENT B1 ;  /* 0x0000000000017941 */ /* 0x000fea0003800200 */
.L_x_23084:
        /* <DEDUP_REMOVED lines=10> */
[----:B-1----:R-:W-:-:S13]  /*18e0*/  FSETP.LE.FTZ.AND P3, PT, R146, R9, PT ;  /* 0x000000099200720b */ /* 0x002fda0003f73000 */
        /* <DEDUP_REMOVED lines=10> */
.L_x_23091:
        /* <DEDUP_REMOVED lines=13> */
.L_x_23093:
[----:B------:R-:W-:Y:S05]  /*1a60*/  BSYNC.RECONVERGENT B2 ;  /* 0x0000000000027941 */ /* 0x000fea0003800200 */
.L_x_23092:
        /* <DEDUP_REMOVED lines=43> */
.L_x_23090:
[----:B------:R-:W-:Y:S05]  /*1d20*/  BSYNC.RECONVERGENT B1 ;  /* 0x0000000000017941 */ /* 0x000fea0003800200 */
.L_x_23089:
        /* <DEDUP_REMOVED lines=19> */
.L_x_23096:
        /* <DEDUP_REMOVED lines=13> */
.L_x_23098:
[----:B------:R-:W-:Y:S05]  /*1f30*/  BSYNC.RECONVERGENT B2 ;  /* 0x0000000000027941 */ /* 0x000fea0003800200 */
.L_x_23097:
        /* <DEDUP_REMOVED lines=43> */
.L_x_23095:
[----:B------:R-:W-:Y:S05]  /*21f0*/  BSYNC.RECONVERGENT B1 ;  /* 0x0000000000017941 */ /* 0x000fea0003800200 */
.L_x_23094:
        /* <DEDUP_REMOVED lines=19> */
.L_x_23101:
        /* <DEDUP_REMOVED lines=13> */
.L_x_23103:
[----:B------:R-:W-:Y:S05]  /*2400*/  BSYNC.RECONVERGENT B2 ;  /* 0x0000000000027941 */ /* 0x000fea0003800200 */
.L_x_23102:
        /* <DEDUP_REMOVED lines=43> */
.L_x_23100:
[----:B------:R-:W-:Y:S05]  /*26c0*/  BSYNC.RECONVERGENT B1 ;  /* 0x0000000000017941 */ /* 0x000fea0003800200 */
.L_x_23099:
        /* <DEDUP_REMOVED lines=19> */
.L_x_23106:
        /* <DEDUP_REMOVED lines=13> */
.L_x_23108:
[----:B------:R-:W-:Y:S05]  /*28d0*/  BSYNC.RECONVERGENT B2 ;  /* 0x0000000000027941 */ /* 0x000fea0003800200 */
.L_x_23107:
        /* <DEDUP_REMOVED lines=43> */
.L_x_23105:
[----:B------:R-:W-:Y:S05]  /*2b90*/  BSYNC.RECONVERGENT B1 ;  /* 0x0000000000017941 */ /* 0x000fea0003800200 */
.L_x_23104:
        /* <DEDUP_REMOVED lines=17> */
.L_x_23111:
        /* <DEDUP_REMOVED lines=13> */
.L_x_23113:
[----:B------:R-:W-:Y:S05]  /*2d80*/  BSYNC.RECONVERGENT B2 ;  /* 0x0000000000027941 */ /* 0x000fea0003800200 */
.L_x_23112:
        /* <DEDUP_REMOVED lines=43> */
.L_x_23110:
[----:B------:R-:W-:Y:S05]  /*3040*/  BSYNC.RECONVERGENT B1 ;  /* 0x0000000000017941 */ /* 0x000fea0003800200 */
.L_x_23109:
        /* <DEDUP_REMOVED lines=17> */
.L_x_23116:
        /* <DEDUP_REMOVED lines=13> */
.L_x_23118:
[----:B------:R-:W-:Y:S05]  /*3230*/  BSYNC.RECONVERGENT B2 ;  /* 0x0000000000027941 */ /* 0x000fea0003800200 */
.L_x_23117:
        /* <DEDUP_REMOVED lines=43> */
.L_x_23115:
[----:B------:R-:W-:Y:S05]  /*34f0*/  BSYNC.RECONVERGENT B1 ;  /* 0x0000000000017941 */ /* 0x000fea0003800200 */
.L_x_23114:
[----:B------:R-:W-:Y:S01]  /*3500*/  ISETP.NE.AND P5, PT, R210, 0x1, PT ;  /* 0x00000001d200780c */ /* 0x000fe20003fa5270 */
[----:B------:R-:W-:Y:S01]  /*3510*/  BSSY.RECONVERGENT B1, `(.L_x_23119) ;  /* 0x0000049000017945 */ /* 0x000fe20003800200 */
[----:B------:R-:W-:Y:S01]  /*3520*/  I2FP.F32.U32 R13, R13 ;  /* 0x0000000d000d7245 */ /* 0x000fe20000201000 */
[----:B------:R-:W-:Y:S01]  /*3530*/  HADD2.F32 R201, -RZ, R151.H0_H0 ;  /* 0x20000097ffc97230 */ /* 0x000fe20000004100 */
[----:B------:R-:W-:-:S03]  /*3540*/  MOV R203, R10 ;  /* 0x0000000a00cb7202 */ /* 0x000fc60000000f00 */
        /* <DEDUP_REMOVED lines=12> */
.L_x_23121:
        /* <DEDUP_REMOVED lines=13> */
.L_x_23123:
[----:B------:R-:W-:Y:S05]  /*36e0*/  BSYNC.RECONVERGENT B2 ;  /* 0x0000000000027941 */ /* 0x000fea0003800200 */
.L_x_23122:
        /* <DEDUP_REMOVED lines=43> */
.L_x_23120:
[----:B------:R-:W-:Y:S05]  /*39a0*/  BSYNC.RECONVERGENT B1 ;  /* 0x0000000000017941 */ /* 0x000fea0003800200 */
.L_x_23119:
        /* <DEDUP_REMOVED lines=38> */
.L_x_23083:
[----:B------:R-:W-:Y:S01]  /*3c10*/  ISETP.NE.AND P2, PT, R13, 0x1, PT ;  /* 0x000000010d00780c */ /* 0x000fe20003f45270 */
[----:B------:R-:W-:Y:S01]  /*3c20*/  BSSY.RECONVERGENT B1, `(.L_x_23125) ;  /* 0x0000047000017945 */ /* 0x000fe20003800200 */
[----:B------:R-:W-:Y:S01]  /*3c30*/  IMAD.MOV.U32 R4, RZ, RZ, 0x2 ;  /* 0x00000002ff047424 */ /* 0x000fe200078e00ff */
[----:B------:R-:W-:Y:S01]  /*3c40*/  MOV R200, R9 ;  /* 0x0000000900c87202 */ /* 0x000fe20000000f00 */
[----:B0-----:R-:W-:-:S09]  /*3c50*/  IMAD.MOV.U32 R2, RZ, RZ, R10 ;  /* 0x000000ffff027224 */ /* 0x001fd200078e000a */
        /* <DEDUP_REMOVED lines=11> */
.L_x_23127:
        /* <DEDUP_REMOVED lines=13> */
.L_x_23129:
[----:B------:R-:W-:Y:S05]  /*3de0*/  BSYNC.RECONVERGENT B2 ;  /* 0x0000000000027941 */ /* 0x000fea0003800200 */
.L_x_23128:
        /* <DEDUP_REMOVED lines=42> */
.L_x_23126:
[----:B------:R-:W-:Y:S05]  /*4090*/  BSYNC.RECONVERGENT B1 ;  /* 0x0000000000017941 */ /* 0x000fea0003800200 */
.L_x_23125:
        /* <DEDUP_REMOVED lines=8> */
[----:B------:R-:W1:Y:S01]  /*4120*/  LDC R9, c[0x0][0x408] ;  /* 0x00010200ff097b82 */ /* 0x000e620000000800 */
[----:B------:R-:W-:Y:S02]  /*4130*/  HFMA2 R5, -RZ, RZ, 0, 1.1920928955078125e-07 ;  /* 0x00000002ff057431 */ /* 0x000fe400000001ff */
[----:B0-----:R-:W-:Y:S01]  /*4140*/  FSETP.LE.FTZ.AND P4, PT, R3, R0, PT ;  /* 0x000000000300720b */ /* 0x001fe20003f93000 */
[----:B------:R-:W-:-:S02]  /*4150*/  IMAD.MOV.U32 R3, RZ, RZ, R10 ;  /* 0x000000ffff037224 */ /* 0x000fc400078e000a */
        /* <DEDUP_REMOVED lines=11> */
.L_x_23132:
        /* <DEDUP_REMOVED lines=13> */
.L_x_23134:
[----:B------:R-:W-:Y:S05]  /*42e0*/  BSYNC.RECONVERGENT B2 ;  /* 0x0000000000027941 */ /* 0x000fea0003800200 */
.L_x_23133:
        /* <DEDUP_REMOVED lines=43> */
.L_x_23131:
[----:B------:R-:W-:Y:S05]  /*45a0*/  BSYNC.RECONVERGENT B1 ;  /* 0x0000000000017941 */ /* 0x000fea0003800200 */
.L_x_23130:
[----:B------:R-:W-:Y:S01]  /*45b0*/  I2FP.F32.U32 R4, R3 ;  /* 0x0000000300047245 */ /* 0x000fe20000201000 */
[----:B------:R-:W-:Y:S01]  /*45c0*/  HADD2.F32 R6, -RZ, R132.H0_H0 ;  /* 0x20000084ff067230 */ /* 0x000fe20000004100 */
[----:B------:R-:W-:Y:S01]  /*45d0*/  ISETP.NE.AND P3, PT, R5, 0x1, PT ;  /* 0x000000010500780c */ /* 0x000fe20003f65270 */
[----:B------:R-:W-:Y:S02]  /*45e0*/  BSSY.RECONVERGENT B1, `(.L_x_23135) ;  /* 0x000004d000017945 */ /* 0x000fe40003800200 */
[----:B------:R-:W-:Y:S01]  /*45f0*/  FFMA.FTZ R3, R4, R201, 1.1641532182693481445e-10 ;  /* 0x2f00000004037423 */ /* 0x000fe200000100c9 */
[----:B------:R-:W-:Y:S01]  /*4600*/  FMUL.FTZ R6, R6, R9 ;  /* 0x0000000906067220 */ /* 0x000fe20000410000 */
[----:B------:R-:W-:-:S03]  /*4610*/  IMAD.MOV.U32 R4, RZ, RZ, 0x2 ;  /* 0x00000002ff047424 */ /* 0x000fc600078e00ff */
[----:B------:R-:W-:Y:S02]  /*4620*/  FSETP.GTU.FTZ.AND P2, PT, R3, R0, PT ;  /* 0x000000000300720b */ /* 0x000fe40003f5c000 */
        /* <DEDUP_REMOVED lines=15> */
.L_x_23137:
        /* <DEDUP_REMOVED lines=13> */
.L_x_23139:
[----:B------:R-:W-:Y:S05]  /*47f0*/  BSYNC.RECONVERGENT B2 ;  /* 0x0000000000027941 */ /* 0x000fea0003800200 */
.L_x_23138:
        /* <DEDUP_REMOVED lines=43> */
.L_x_23136:
[----:B------:R-:W-:Y:S05]  /*4ab0*/  BSYNC.RECONVERGENT B1 ;  /* 0x0000000000017941 */ /* 0x000fea0003800200 */
.L_x_23135:
[----:B------:R-:W-:Y:S01]  /*4ac0*/  I2FP.F32.U32 R2, R2 ;  /* 0x0000000200027245 */ /* 0x000fe20000201000 */
[----:B------:R-:W-:Y:S01]  /*4ad0*/  BSSY.RECONVERGENT B1, `(.L_x_23140) ;  /* 0x000004c000017945 */ /* 0x000fe20003800200 */
[----:B------:R-:W-:Y:S01]  /*4ae0*/  ISETP.NE.AND P2, PT, R4, 0x1, PT ;  /* 0x000000010400780c */ /* 0x000fe20003f45270 */
[----:B------:R-:W-:Y:S01]  /*4af0*/  IMAD.MOV.U32 R5, RZ, RZ, 0x2 ;  /* 0x00000002ff057424 */ /* 0x000fe200078e00ff */
[----:B------:R-:W-:Y:S01]  /*4b00*/  LOP3.LUT R208, R208, 0xfffffff7, RZ, 0xc0, !PT ;  /* 0xfffffff7d0d07812 */ /* 0x000fe200078ec0ff */
[----:B------:R-:W-:Y:S01]  /*4b10*/  FFMA.FTZ R3, R2, R201, 1.1641532182693481445e-10 ;  /* 0x2f00000002037423 */ /* 0x000fe200000100c9 */
[----:B------:R-:W-:-:S04]  /*4b20*/  HADD2.F32 R2, -RZ, R148.H1_H1 ;  /* 0x30000094ff027230 */ /* 0x000fc80000004100 */
        /* <DEDUP_REMOVED lines=13> */
.L_x_23142:
        /* <DEDUP_REMOVED lines=13> */
.L_x_23144:
[----:B------:R-:W-:Y:S05]  /*4cd0*/  BSYNC.RECONVERGENT B2 ;  /* 0x0000000000027941 */ /* 0x000fea0003800200 */
.L_x_23143:
        /* <DEDUP_REMOVED lines=43> */
.L_x_23141:
[----:B------:R-:W-:Y:S05]  /*4f90*/  BSYNC.RECONVERGENT B1 ;  /* 0x0000000000017941 */ /* 0x000fea0003800200 */
.L_x_23140:
[----:B------:R-:W-:Y:S01]  /*4fa0*/  I2FP.F32.U32 R4, R3 ;  /* 0x0000000300047245 */ /* 0x000fe20000201000 */
[----:B------:R-:W-:Y:S01]  /*4fb0*/  HADD2.F32 R6, -RZ, R132.H1_H1 ;  /* 0x30000084ff067230 */ /* 0x000fe20000004100 */
[----:B------:R-:W-:Y:S01]  /*4fc0*/  ISETP.NE.AND P3, PT, R5, 0x1, PT ;  /* 0x000000010500780c */ /* 0x000fe20003f65270 */
[----:B------:R-:W-:Y:S01]  /*4fd0*/  BSSY.RECONVERGENT B1, `(.L_x_23145) ;  /* 0x000004d000017945 */ /* 0x000fe20003800200 */
[----:B------:R-:W-:Y:S01]  /*4fe0*/  FSEL R145, R2, RZ, P4 ;  /* 0x000000ff02917208 */ /* 0x000fe20002000000 */
[----:B------:R-:W-:Y:S01]  /*4ff0*/  FFMA.FTZ R3, R4, R201, 1.1641532182693481445e-10 ;  /* 0x2f00000004037423 */ /* 0x000fe200000100c9 */
[----:B------:R-:W-:Y:S01]  /*5000*/  FMUL.FTZ R6, R6, R9 ;  /* 0x0000000906067220 */ /* 0x000fe20000410000 */
[----:B------:R-:W-:Y:S02]  /*5010*/  HFMA2 R4, -RZ, RZ, 0, 1.1920928955078125e-07 ;  /* 0x00000002ff047431 */ /* 0x000fe400000001ff */
        /* <DEDUP_REMOVED lines=15> */
.L_x_23147:
        /* <DEDUP_REMOVED lines=13> */
.L_x_23149:
[----:B------:R-:W-:Y:S05]  /*51e0*/  BSYNC.RECONVERGENT B2 ;  /* 0x0000000000027941 */ /* 0x000fea0003800200 */
.L_x_23148:
        /* <DEDUP_REMOVED lines=43> */
.L_x_23146:
[----:B------:R-:W-:Y:S05]  /*54a0*/  BSYNC.RECONVERGENT B1 ;  /* 0x0000000000017941 */ /* 0x000fea0003800200 */
.L_x_23145:
[----:B------:R-:W-:Y:S01]  /*54b0*/  I2FP.F32.U32 R2, R2 ;  /* 0x0000000200027245 */ /* 0x000fe20000201000 */
[----:B------:R-:W-:Y:S01]  /*54c0*/  BSSY.RECONVERGENT B1, `(.L_x_23150) ;  /* 0x000004c000017945 */ /* 0x000fe20003800200 */
[----:B------:R-:W-:Y:S01]  /*54d0*/  ISETP.NE.AND P2, PT, R4, 0x1, PT ;  /* 0x000000010400780c */ /* 0x000fe20003f45270 */
[----:B------:R-:W-:Y:S01]  /*54e0*/  IMAD.MOV.U32 R5, RZ, RZ, 0x2 ;  /* 0x00000002ff057424 */ /* 0x000fe200078e00ff */
[----:B------:R-:W-:Y:S01]  /*54f0*/  LOP3.LUT R208, R208, 0xfffffffb, RZ, 0xc0, !PT ;  /* 0xfffffffbd0d07812 */ /* 0x000fe200078ec0ff */
[----:B------:R-:W-:Y:S01]  /*5500*/  FFMA.FTZ R3, R2, R201, 1.1641532182693481445e-10 ;  /* 0x2f00000002037423 */ /* 0x000fe200000100c9 */
[----:B------:R-:W-:-:S04]  /*5510*/  HADD2.F32 R2, -RZ, R149.H0_H0 ;  /* 0x20000095ff027230 */ /* 0x000fc80000004100 */
        /* <DEDUP_REMOVED lines=13> */
.L_x_23152:
        /* <DEDUP_REMOVED lines=13> */
.L_x_23154:
[----:B------:R-:W-:Y:S05]  /*56c0*/  BSYNC.RECONVERGENT B2 ;  /* 0x0000000000027941 */ /* 0x000fea0003800200 */
.L_x_23153:
        /* <DEDUP_REMOVED lines=43> */
.L_x_23151:
[----:B------:R-:W-:Y:S05]  /*5980*/  BSYNC.RECONVERGENT B1 ;  /* 0x0000000000017941 */ /* 0x000fea0003800200 */
.L_x_23150:
[----:B------:R-:W-:Y:S01]  /*5990*/  I2FP.F32.U32 R4, R3 ;  /* 0x0000000300047245 */ /* 0x000fe20000201000 */
[----:B------:R-:W-:Y:S01]  /*59a0*/  HADD2.F32 R6, -RZ, R133.H0_H0 ;  /* 0x20000085ff067230 */ /* 0x000fe20000004100 */
        /* <DEDUP_REMOVED lines=21> */
.L_x_23157:
        /* <DEDUP_REMOVED lines=13> */
.L_x_23159:
[----:B------:R-:W-:Y:S05]  /*5bd0*/  BSYNC.RECONVERGENT B2 ;  /* 0x0000000000027941 */ /* 0x000fea0003800200 */
.L_x_23158:
        /* <DEDUP_REMOVED lines=43> */
.L_x_23156:
[----:B------:R-:W-:Y:S05]  /*5e90*/  BSYNC.RECONVERGENT B1 ;  /* 0x0000000000017941 */ /* 0x000fea0003800200 */
.L_x_23155:
[----:B------:R-:W-:Y:S01]  /*5ea0*/  I2FP.F32.U32 R2, R2 ;  /* 0x0000000200027245 */ /* 0x000fe20000201000 */
[----:B------:R-:W-:Y:S01]  /*5eb0*/  BSSY.RECONVERGENT B1, `(.L_x_23160) ;  /* 0x000004c000017945 */ /* 0x000fe20003800200 */
[----:B------:R-:W-:Y:S01]  /*5ec0*/  ISETP.NE.AND P2, PT, R4, 0x1, PT ;  /* 0x000000010400780c */ /* 0x000fe20003f45270 */
[----:B------:R-:W-:Y:S01]  /*5ed0*/  HFMA2 R13, -RZ, RZ, 0, 1.1920928955078125e-07 ;  /* 0x00000002ff0d7431 */ /* 0x000fe200000001ff */
        /* <DEDUP_REMOVED lines=16> */
.L_x_23162:
        /* <DEDUP_REMOVED lines=13> */
.L_x_23164:
[----:B------:R-:W-:Y:S05]  /*60b0*/  BSYNC.RECONVERGENT B2 ;  /* 0x0000000000027941 */ /* 0x000fea0003800200 */
.L_x_23163:
        /* <DEDUP_REMOVED lines=43> */
.L_x_23161:
[----:B------:R-:W-:Y:S05]  /*6370*/  BSYNC.RECONVERGENT B1 ;  /* 0x0000000000017941 */ /* 0x000fea0003800200 */
.L_x_23160:
        /* <DEDUP_REMOVED lines=23> */
.L_x_23167:
        /* <DEDUP_REMOVED lines=13> */
.L_x_23169:
[----:B------:R-:W-:Y:S05]  /*65c0*/  BSYNC.RECONVERGENT B2 ;  /* 0x0000000000027941 */ /* 0x000fea0003800200 */
.L_x_23168:
        /* <DEDUP_REMOVED lines=43> */
.L_x_23166:
[----:B------:R-:W-:Y:S05]  /*6880*/  BSYNC.RECONVERGENT B1 ;  /* 0x0000000000017941 */ /* 0x000fea0003800200 */
.L_x_23165:
        /* <DEDUP_REMOVED lines=18> */
.L_x_23172:
        /* <DEDUP_REMOVED lines=13> */
.L_x_23174:
[----:B------:R-:W-:Y:S05]  /*6a80*/  BSYNC.RECONVERGENT B2 ;  /* 0x0000000000027941 */ /* 0x000fea0003800200 */
.L_x_23173:
        /* <DEDUP_REMOVED lines=43> */
.L_x_23171:
[----:B------:R-:W-:Y:S05]  /*6d40*/  BSYNC.RECONVERGENT B1 ;  /* 0x0000000000017941 */ /* 0x000fea0003800200 */
.L_x_23170:
[----:B------:R-:W-:Y:S01]  /*6d50*/  I2FP.F32.U32 R4, R4 ;  /* 0x0000000400047245 */ /* 0x000fe20000201000 */
[----:B------:R-:W-:Y:S01]  /*6d60*/  HADD2.F32 R148, -RZ, R134.H0_H0 ;  /* 0x20000086ff947230 */ /* 0x000fe20000004100 */
        /* <DEDUP_REMOVED lines=21> */
.L_x_23177:
        /* <DEDUP_REMOVED lines=13> */
.L_x_23179:
[----:B------:R-:W-:Y:S05]  /*6f90*/  BSYNC.RECONVERGENT B2 ;  /* 0x0000000000027941 */ /* 0x000fea0003800200 */
.L_x_23178:
        /* <DEDUP_REMOVED lines=43> */
.L_x_23176:
[----:B------:R-:W-:Y:S05]  /*7250*/  BSYNC.RECONVERGENT B1 ;  /* 0x0000000000017941 */ /* 0x000fea0003800200 */
.L_x_23175:
        /* <DEDUP_REMOVED lines=18> */
.L_x_23182:
        /* <DEDUP_REMOVED lines=13> */
.L_x_23184:
[----:B------:R-:W-:Y:S05]  /*7450*/  BSYNC.RECONVERGENT B2 ;  /* 0x0000000000027941 */ /* 0x000fea0003800200 */
.L_x_23183:
        /* <DEDUP_REMOVED lines=43> */
.L_x_23181:
[----:B------:R-:W-:Y:S05]  /*7710*/  BSYNC.RECONVERGENT B1 ;  /* 0x0000000000017941 */ /* 0x000fea0003800200 */
.L_x_23180:
[----:B------:R-:W-:Y:S01]  /*7720*/  I2FP.F32.U32 R150, R13 ;  /* 0x0000000d00967245 */ /* 0x000fe20000201000 */
[----:B------:R-:W-:Y:S01]  /*7730*/  HADD2.F32 R202, -RZ, R134.H1_H1 ;  /* 0x30000086ffca7230 */ /* 0x000fe20000004100 */
        /* <DEDUP_REMOVED lines=21> */
.L_x_23187:
        /* <DEDUP_REMOVED lines=13> */
.L_x_23189:
[----:B------:R-:W-:Y:S05]  /*7960*/  BSYNC.RECONVERGENT B2 ;  /* 0x0000000000027941 */ /* 0x000fea0003800200 */
.L_x_23188:
        /* <DEDUP_REMOVED lines=43> */
.L_x_23186:
[----:B------:R-:W-:Y:S05]  /*7c20*/  BSYNC.RECONVERGENT B1 ;  /* 0x0000000000017941 */ /* 0x000fea0003800200 */
.L_x_23185:
        /* <DEDUP_REMOVED lines=18> */
.L_x_23192:
        /* <DEDUP_REMOVED lines=13> */
.L_x_23194:
[----:B------:R-:W-:Y:S05]  /*7e20*/  BSYNC.RECONVERGENT B2 ;  /* 0x0000000000027941 */ /* 0x000fea0003800200 */
.L_x_23193:
        /* <DEDUP_REMOVED lines=43> */
.L_x_23191:
[----:B------:R-:W-:Y:S05]  /*80e0*/  BSYNC.RECONVERGENT B1 ;  /* 0x0000000000017941 */ /* 0x000fea0003800200 */
.L_x_23190:
[----:B------:R-:W-:Y:S01]  /*80f0*/  I2FP.F32.U32 R150, R150 ;  /* 0x0000009600967245 */ /* 0x000fe20000201000 */
[----:B------:R-:W-:Y:S01]  /*8100*/  HADD2.F32 R202, -RZ, R135.H0_H0 ;  /* 0x20000087ffca7230 */ /* 0x000fe20000004100 */
        /* <DEDUP_REMOVED lines=22> */
.L_x_23197:
        /* <DEDUP_REMOVED lines=13> */
.L_x_23199:
[----:B------:R-:W-:Y:S05]  /*8340*/  BSYNC.RECONVERGENT B2 ;  /* 0x0000000000027941 */ /* 0x000fea0003800200 */
.L_x_23198:
        /* <DEDUP_REMOVED lines=43> */
.L_x_23196:
[----:B------:R-:W-:Y:S05]  /*8600*/  BSYNC.RECONVERGENT B1 ;  /* 0x0000000000017941 */ /* 0x000fea0003800200 */
.L_x_23195:
[----:B------:R-:W-:Y:S01]  /*8610*/  ISETP.NE.AND P6, PT, R212, 0x1, PT ;  /* 0x00000001d400780c */ /* 0x000fe20003fc5270 */
[----:B------:R-:W-:Y:S01]  /*8620*/  HADD2.F32 R210, -RZ, R151.H1_H1 ;  /* 0x30000097ffd27230 */ /* 0x000fe20000004100 */
        /* <DEDUP_REMOVED lines=16> */
.L_x_23202:
        /* <DEDUP_REMOVED lines=15> */
.L_x_23204:
[----:B------:R-:W-:Y:S05]  /*8820*/  BSYNC.RECONVERGENT B2 ;  /* 0x0000000000027941 */ /* 0x000fea0003800200 */
.L_x_23203:
        /* <DEDUP_REMOVED lines=43> */
.L_x_23201:
[----:B------:R-:W-:Y:S05]  /*8ae0*/  BSYNC.RECONVERGENT B1 ;  /* 0x0000000000017941 */ /* 0x000fea0003800200 */
.L_x_23200:
        /* <DEDUP_REMOVED lines=10> */
.L_x_23124:
        /* <DEDUP_REMOVED lines=24> */
[----:B------:R-:W-:Y:S01]  /*8d10*/  SHF.L.U32 R201, R2, 0x10, RZ ;  /* 0x0000001002c97819 */ /* 0x000fe200000006ff */
[----:B-1----:R-:W1:Y:S01]  /*8d20*/  LDC.64 R202, c[0x0][0x3b8] ;  /* 0x0000ee00ffca7b82 */ /* 0x002e620000000a00 */
        /* <DEDUP_REMOVED lines=13> */
[----:B-1----:R-:W-:Y:S01]  /*8e00*/  IMAD.WIDE.U32 R202, R209, 0x8, R202 ;  /* 0x00000008d1ca7825 */ /* 0x002fe200078e00ca */
[----:B------:R-:W-:Y:S02]  /*8e10*/  LOP3.LUT R9, R214, R210, R212, 0xfe, !PT ;  /* 0x000000d2d6097212 */ /* 0x000fe400078efed4 */
[----:B------:R-:W-:Y:S02]  /*8e20*/  LOP3.LUT R211, R211, R215, RZ, 0xfc, !PT ;  /* 0x000000d7d3d37212 */ /* 0x000fe400078efcff */
[----:B------:R-:W-:-:S05]  /*8e30*/  LOP3.LUT R210, R9, 0xff, R8, 0xf8, !PT ;  /* 0x000000ff09d27812 */ /* 0x000fca00078ef808 */
[----:B------:R2:W-:Y:S02]  /*8e40*/  STG.E.64 desc[UR10][R202.64], R210 ;  /* 0x000000d2ca007986 */ /* 0x0005e4000c101b0a */
.L_x_23205:
[----:B------:R-:W-:Y:S02]  /*8e50*/  IMAD.MOV.U32 R9, RZ, RZ, R200 ;  /* 0x000000ffff097224 */ /* 0x000fe400078e00c8 */
[----:B------:R-:W-:-:S07]  /*8e60*/  VIADD R200, R209, 0x80 ;  /* 0x00000080d1c87836 */ /* 0x000fce0000000000 */
.L_x_23082:
[----:B------:R-:W-:Y:S05]  /*8e70*/  BSYNC.RECONVERGENT B0 ;  /* 0x0000000000007941 */ /* 0x000fea0003800200 */
.L_x_23081:
        /* <DEDUP_REMOVED lines=36> */
.L_x_23211:
        /* <DEDUP_REMOVED lines=13> */
.L_x_23213:
[----:B------:R-:W-:Y:S05]  /*9190*/  BSYNC.RECONVERGENT B2 ;  /* 0x0000000000027941 */ /* 0x000fea0003800200 */
.L_x_23212:
        /* <DEDUP_REMOVED lines=42> */
.L_x_23210:
[----:B------:R-:W-:Y:S05]  /*9440*/  BSYNC.RECONVERGENT B1 ;  /* 0x0000000000017941 */ /* 0x000fea0003800200 */
.L_x_23209:
        /* <DEDUP_REMOVED lines=9> */
[----:B------:R-:W-:Y:S02]  /*94e0*/  IMAD.MOV.U32 R5, RZ, RZ, 0x2 ;  /* 0x00000002ff057424 */ /* 0x000fe400078e00ff */
        /* <DEDUP_REMOVED lines=13> */
.L_x_23216:
        /* <DEDUP_REMOVED lines=13> */
.L_x_23218:
[----:B------:R-:W-:Y:S05]  /*9690*/  BSYNC.RECONVERGENT B2 ;  /* 0x0000000000027941 */ /* 0x000fea0003800200 */
.L_x_23217:
[----:B------:R-:W-:Y:S01]  /*96a0*/  IMAD.WIDE.U32 R6, R205, -0x326172a9, RZ ;  /* 0xcd9e8d57cd067825 */ /* 0x000fe200078e00ff */
[----:B---3--:R-:W-:-:S03]  /*96b0*/  LOP3.LUT R152, R11, UR9, R5, 0x96, !PT ;  /* 0x000000090b987c12 */ /* 0x008fc6000f8e9605 */
        /* <DEDUP_REMOVED lines=41> */
.L_x_23215:
[----:B------:R-:W-:Y:S05]  /*9950*/  BSYNC.RECONVERGENT B1 ;  /* 0x0000000000017941 */ /* 0x000fea0003800200 */
.L_x_23214:
        /* <DEDUP_REMOVED lines=23> */
.L_x_23221:
        /* <DEDUP_REMOVED lines=13> */
.L_x_23223:
[----:B------:R-:W-:Y:S05]  /*9ba0*/  BSYNC.RECONVERGENT B2 ;  /* 0x0000000000027941 */ /* 0x000fea0003800200 */
.L_x_23222:
        /* <DEDUP_REMOVED lines=43> */
.L_x_23220:
[----:B------:R-:W-:Y:S05]  /*9e60*/  BSYNC.RECONVERGENT B1 ;  /* 0x0000000000017941 */ /* 0x000fea0003800200 */
.L_x_23219:
        /* <DEDUP_REMOVED lines=20> */
.L_x_23226:
        /* <DEDUP_REMOVED lines=13> */
.L_x_23228:
[----:B------:R-:W-:Y:S05]  /*a080*/  BSYNC.RECONVERGENT B2 ;  /* 0x0000000000027941 */ /* 0x000fea0003800200 */
.L_x_23227:
        /* <DEDUP_REMOVED lines=43> */
.L_x_23225:
[----:B------:R-:W-:Y:S05]  /*a340*/  BSYNC.RECONVERGENT B1 ;  /* 0x0000000000017941 */ /* 0x000fea0003800200 */
.L_x_23224:
[----:B------:R-:W-:Y:S01]  /*a350*/  I2FP.F32.U32 R4, R3 ;  /* 0x0000000300047245 */ /* 0x000fe20000201000 */
[----:B------:R-:W-:Y:S01]  /*a360*/  HADD2.F32 R6, -RZ, R132.H1_H1 ;  /* 0x30000084ff067230 */ /* 0x000fe20000004100 */
[----:B------:R-:W-:Y:S01]  /*a370*/  FSEL R2, R2, RZ, P4 ;  /* 0x000000ff02027208 */ /* 0x000fe20002000000 */
[----:B------:R-:W-:Y:S02]  /*a380*/  BSSY.RECONVERGENT B1, `(.L_x_23229) ;  /* 0x000004d000017945 */ /* 0x000fe40003800200 */
        /* <DEDUP_REMOVED lines=19> */
.L_x_23231:
        /* <DEDUP_REMOVED lines=13> */
.L_x_23233:
[----:B------:R-:W-:Y:S05]  /*a590*/  BSYNC.RECONVERGENT B2 ;  /* 0x0000000000027941 */ /* 0x000fea0003800200 */
.L_x_23232:
        /* <DEDUP_REMOVED lines=43> */
.L_x_23230:
[----:B------:R-:W-:Y:S05]  /*a850*/  BSYNC.RECONVERGENT B1 ;  /* 0x0000000000017941 */ /* 0x000fea0003800200 */
.L_x_23229:
        /* <DEDUP_REMOVED lines=20> */
.L_x_23236:
        /* <DEDUP_REMOVED lines=13> */
.L_x_23238:
[----:B------:R-:W-:Y:S05]  /*aa70*/  BSYNC.RECONVERGENT B2 ;  /* 0x0000000000027941 */ /* 0x000fea0003800200 */
.L_x_23237:
        /* <DEDUP_REMOVED lines=43> */
.L_x_23235:
[----:B------:R-:W-:Y:S05]  /*ad30*/  BSYNC.RECONVERGENT B1 ;  /* 0x0000000000017941 */ /* 0x000fea0003800200 */
.L_x_23234:
        /* <DEDUP_REMOVED lines=23> */
.L_x_23241:
        /* <DEDUP_REMOVED lines=13> */
.L_x_23243:
[----:B------:R-:W-:Y:S05]  /*af80*/  BSYNC.RECONVERGENT B2 ;  /* 0x0000000000027941 */ /* 0x000fea0003800200 */
.L_x_23242:
        /* <DEDUP_REMOVED lines=43> */
.L_x_23240:
[----:B------:R-:W-:Y:S05]  /*b240*/  BSYNC.RECONVERGENT B1 ;  /* 0x0000000000017941 */ /* 0x000fea0003800200 */
.L_x_23239:
        /* <DEDUP_REMOVED lines=20> */
.L_x_23246:
        /* <DEDUP_REMOVED lines=13> */
.L_x_23248:
[----:B------:R-:W-:Y:S05]  /*b460*/  BSYNC.RECONVERGENT B2 ;  /* 0x0000000000027941 */ /* 0x000fea0003800200 */
.L_x_23247:
        /* <DEDUP_REMOVED lines=43> */
.L_x_23245:
[----:B------:R-:W-:Y:S05]  /*b720*/  BSYNC.RECONVERGENT B1 ;  /* 0x0000000000017941 */ /* 0x000fea0003800200 */
.L_x_23244:
        /* <DEDUP_REMOVED lines=23> */
.L_x_23251:
        /* <DEDUP_REMOVED lines=13> */
.L_x_23253:
[----:B------:R-:W-:Y:S05]  /*b970*/  BSYNC.RECONVERGENT B2 ;  /* 0x0000000000027941 */ /* 0x000fea0003800200 */
.L_x_23252:
        /* <DEDUP_REMOVED lines=43> */
.L_x_23250:
[----:B------:R-:W-:Y:S05]  /*bc30*/  BSYNC.RECONVERGENT B1 ;  /* 0x0000000000017941 */ /* 0x000fea0003800200 */
.L_x_23249:
        /* <DEDUP_REMOVED lines=18> */
.L_x_23256:
        /* <DEDUP_REMOVED lines=13> */
.L_x_23258:
[----:B------:R-:W-:Y:S05]  /*be30*/  BSYNC.RECONVERGENT B2 ;  /* 0x0000000000027941 */ /* 0x000fea0003800200 */
.L_x_23257:
        /* <DEDUP_REMOVED lines=43> */
.L_x_23255:
[----:B------:R-:W-:Y:S05]  /*c0f0*/  BSYNC.RECONVERGENT B1 ;  /* 0x0000000000017941 */ /* 0x000fea0003800200 */
.L_x_23254:
        /* <DEDUP_REMOVED lines=23> */
.L_x_23261:
        /* <DEDUP_REMOVED lines=13> */
.L_x_23263:
[----:B------:R-:W-:Y:S05]  /*c340*/  BSYNC.RECONVERGENT B2 ;  /* 0x0000000000027941 */ /* 0x000fea0003800200 */
.L_x_23262:
        /* <DEDUP_REMOVED lines=43> */
.L_x_23260:
[----:B------:R-:W-:Y:S05]  /*c600*/  BSYNC.RECONVERGENT B1 ;  /* 0x0000000000017941 */ /* 0x000fea0003800200 */
.L_x_23259:
[----:B------:R-:W-:Y:S01]  /*c610*/  ISETP.NE.AND P4, PT, R203, 0x1, PT ;  /* 0x00000001cb00780c */ /* 0x000fe20003f85270 */
[----:B------:R-:W-:Y:S01]  /*c620*/  HADD2.F32 R158, -RZ, R158.H1_H1 ;  /* 0x3000009eff9e7230 */ /* 0x000fe20000004100 */
        /* <DEDUP_REMOVED lines=16> */
.L_x_23266:
        /* <DEDUP_REMOVED lines=13> */
.L_x_23268:
[----:B------:R-:W-:Y:S05]  /*c800*/  BSYNC.RECONVERGENT B2 ;  /* 0x0000000000027941 */ /* 0x000fea0003800200 */
.L_x_23267:
        /* <DEDUP_REMOVED lines=43> */
.L_x_23265:
[----:B------:R-:W-:Y:S05]  /*cac0*/  BSYNC.RECONVERGENT B1 ;  /* 0x0000000000017941 */ /* 0x000fea0003800200 */
.L_x_23264:
[----:B------:R-:W-:Y:S01]  /*cad0*/  I2FP.F32.U32 R158, R13 ;  /* 0x0000000d009e7245 */ /* 0x000fe20000201000 */
[----:B------:R-:W-:Y:S01]  /*cae0*/  HADD2.F32 R210, -RZ, R134.H1_H1 ;  /* 0x30000086ffd27230 */ /* 0x000fe20000004100 */
[----:B------:R-:W-:Y:S01]  /*caf0*/  FSEL R2, R2, RZ, P3 ;  /* 0x000000ff02027208 */ /* 0x000fe20001800000 */
[----:B------:R-:W-:Y:S02]  /*cb00*/  BSSY.RECONVERGENT B1, `(.L_x_23269) ;  /* 0x000004d000017945 */ /* 0x000fe40003800200 */
[----:B------:R-:W-:Y:S01]  /*cb10*/  FFMA.FTZ R3, R158, R201, 1.1641532182693481445e-10 ;  /* 0x2f0000009e037423 */ /* 0x000fe200000100c9 */
[----:B------:R-:W-:Y:S01]  /*cb20*/  FMUL.FTZ R157, R210, R9 ;  /* 0x00000009d29d7220 */ /* 0x000fe20000410000 */
[----:B------:R-:W-:-:S03]  /*cb30*/  HFMA2 R210, -RZ, RZ, 0, 1.1920928955078125e-07 ;  /* 0x00000002ffd27431 */ /* 0x000fc600000001ff */
        /* <DEDUP_REMOVED lines=16> */
.L_x_23271:
        /* <DEDUP_REMOVED lines=13> */
.L_x_23273:
[----:B------:R-:W-:Y:S05]  /*cd10*/  BSYNC.RECONVERGENT B2 ;  /* 0x0000000000027941 */ /* 0x000fea0003800200 */
.L_x_23272:
        /* <DEDUP_REMOVED lines=43> */
.L_x_23270:
[----:B------:R-:W-:Y:S05]  /*cfd0*/  BSYNC.RECONVERGENT B1 ;  /* 0x0000000000017941 */ /* 0x000fea0003800200 */
.L_x_23269:
        /* <DEDUP_REMOVED lines=18> */
.L_x_23276:
        /* <DEDUP_REMOVED lines=13> */
.L_x_23278:
[----:B------:R-:W-:Y:S05]  /*d1d0*/  BSYNC.RECONVERGENT B2 ;  /* 0x0000000000027941 */ /* 0x000fea0003800200 */
.L_x_23277:
        /* <DEDUP_REMOVED lines=43> */
.L_x_23275:
[----:B------:R-:W-:Y:S05]  /*d490*/  BSYNC.RECONVERGENT B1 ;  /* 0x0000000000017941 */ /* 0x000fea0003800200 */
.L_x_23274:
        /* <DEDUP_REMOVED lines=24> */
.L_x_23281:
        /* <DEDUP_REMOVED lines=13> */
.L_x_23283:
[----:B------:R-:W-:Y:S05]  /*d6f0*/  BSYNC.RECONVERGENT B2 ;  /* 0x0000000000027941 */ /* 0x000fea0003800200 */
.L_x_23282:
        /* <DEDUP_REMOVED lines=43> */
.L_x_23280:
[----:B------:R-:W-:Y:S05]  /*d9b0*/  BSYNC.RECONVERGENT B1 ;  /* 0x0000000000017941 */ /* 0x000fea0003800200 */
.L_x_23279:
        /* <DEDUP_REMOVED lines=18> */
.L_x_23286:
        /* <DEDUP_REMOVED lines=15> */
.L_x_23288:
[----:B------:R-:W-:Y:S05]  /*dbd0*/  BSYNC.RECONVERGENT B2 ;  /* 0x0000000000027941 */ /* 0x000fea0003800200 */
.L_x_23287:
        /* <DEDUP_REMOVED lines=43> */
.L_x_23285:
[----:B------:R-:W-:Y:S05]  /*de90*/  BSYNC.RECONVERGENT B1 ;  /* 0x0000000000017941 */ /* 0x000fea0003800200 */
.L_x_23284:
[----:B------:R-:W-:Y:S01]  /*dea0*/  I2FP.F32.U32 R210, R210 ;  /* 0x000000d200d27245 */ /* 0x000fe20000201000 */
[----:B------:R-:W-:-:S04]  /*deb0*/  HADD2.F32 R212, -RZ, R135.H1_H1 ;  /* 0x30000087ffd47230 */ /* 0x000fc80000004100 */
[----:B------:R-:W-:Y:S01]  /*dec0*/  FFMA.FTZ R201, R210, R201, 1.1641532182693481445e-10 ;  /* 0x2f000000d2c97423 */ /* 0x000fe200000100c9 */
[----:B------:R-:W-:Y:S01]  /*ded0*/  FMUL.FTZ R9, R212, R9 ;  /* 0x00000009d4097220 */ /* 0x000fe20000410000 */
[----:B------:R-:W-:-:S03]  /*dee0*/  FSEL R210, R159, RZ, P5 ;  /* 0x000000ff9fd27208 */ /* 0x000fc60002800000 */
[----:B------:R-:W-:-:S04]  /*def0*/  FSETP.GTU.FTZ.AND P6, PT, R201, R0, PT ;  /* 0x00000000c900720b */ /* 0x000fc80003fdc000 */
[----:B------:R-:W-:Y:S02]  /*df00*/  FSEL R9, R9, RZ, !P6 ;  /* 0x000000ff09097208 */ /* 0x000fe40007000000 */
[----:B------:R-:W-:-:S03]  /*df10*/  SEL R0, RZ, 0x1, P6 ;  /* 0x00000001ff007807 */ /* 0x000fc60003000000 */
[----:B------:R-:W-:-:S04]  /*df20*/  FADD.FTZ R159, R9, R210 ;  /* 0x000000d2099f7221 */ /* 0x000fc80000010000 */
[----:B------:R-:W-:Y:S01]  /*df30*/  @P1 FADD.FTZ R159, R143, R159 ;  /* 0x0000009f8f9f1221 */ /* 0x000fe20000010000 */
[----:B------:R-:W-:Y:S06]  /*df40*/  BRA `(.L_x_23289) ;  /* 0x0000002800147947 */ /* 0x000fec0003800000 */
.L_x_23208:
[----:B------:R-:W-:Y:S01]  /*df50*/  ISETP.NE.AND P2, PT, R13, 0x1, PT ;  /* 0x000000010d00780c */ /* 0x000fe20003f45270 */
[----:B------:R-:W-:Y:S01]  /*df60*/  BSSY.RECONVERGENT B1, `(.L_x_23290) ;  /* 0x0000047000017945 */ /* 0x000fe20003800200 */
[----:B---3--:R-:W-:Y:S01]  /*df70*/  IMAD.MOV.U32 R155, RZ, RZ, 0x2 ;  /* 0x00000002ff9b7424 */ /* 0x008fe200078e00ff */
[----:B------:R-:W-:Y:S01]  /*df80*/  MOV R152, R10 ;  /* 0x0000000a00987202 */ /* 0x000fe20000000f00 */
[----:B-12---:R-:W-:-:S09]  /*df90*/  IMAD.MOV.U32 R202, RZ, RZ, R9 ;  /* 0x000000ffffca7224 */ /* 0x006fd200078e0009 */
        /* <DEDUP_REMOVED lines=11> */
.L_x_23292:
        /* <DEDUP_REMOVED lines=13> */
.L_x_23294:
[----:B------:R-:W-:Y:S05]  /*e120*/  BSYNC.RECONVERGENT B2 ;  /* 0x0000000000027941 */ /* 0x000fea0003800200 */
.L_x_23293:
        /* <DEDUP_REMOVED lines=42> */
.L_x_23291:
[----:B------:R-:W-:Y:S05]  /*e3d0*/  BSYNC.RECONVERGENT B1 ;  /* 0x0000000000017941 */ /* 0x000fea0003800200 */
.L_x_23290:
[----:B------:R-:W0:Y:S01]  /*e3e0*/  LDC R9, c[0x0][0x404] ;  /* 0x00010100ff097b82 */ /* 0x000e220000000800 */
[----:B------:R-:W-:Y:S01]  /*e3f0*/  I2FP.F32.U32 R13, R152 ;  /* 0x00000098000d7245 */ /* 0x000fe20000201000 */
[----:B------:R-:W-:Y:S01]  /*e400*/  HFMA2 R152, -RZ, RZ, 0.1171875, 0 ;  /* 0x2f800000ff987431 */ /* 0x000fe200000001ff */
[----:B------:R-:W-:Y:S01]  /*e410*/  ISETP.NE.AND P2, PT, R155, 0x1, PT ;  /* 0x000000019b00780c */ /* 0x000fe20003f45270 */
[----:B------:R-:W-:Y:S01]  /*e420*/  BSSY.RECONVERGENT B1, `(.L_x_23295) ;  /* 0x000004a000017945 */ /* 0x000fe20003800200 */
[----:B------:R-:W-:Y:S01]  /*e430*/  LOP3.LUT R208, R208, 0xffffffef, RZ, 0xc0, !PT ;  /* 0xffffffefd0d07812 */ /* 0x000fe200078ec0ff */
[----:B-----5:R-:W-:Y:S02]  /*e440*/  HADD2.F32 R153, -RZ, R156.H0_H0 ;  /* 0x2000009cff997230 */ /* 0x020fe40000004100 */
[----:B------:R-:W-:Y:S02]  /*e450*/  IMAD.MOV.U32 R201, RZ, RZ, 0x2 ;  /* 0x00000002ffc97424 */ /* 0x000fe400078e00ff */
[----:B------:R-:W-:Y:S01]  /*e460*/  FFMA.FTZ R154, R13, R152, 1.1641532182693481445e-10 ;  /* 0x2f0000000d9a7423 */ /* 0x000fe20000010098 */
[----:B------:R-:W-:-:S04]  /*e470*/  IMAD.MOV.U32 R13, RZ, RZ, R10 ;  /* 0x000000ffff0d7224 */ /* 0x000fc800078e000a */
        /* <DEDUP_REMOVED lines=11> */
.L_x_23297:
        /* <DEDUP_REMOVED lines=13> */
.L_x_23299:
[----:B------:R-:W-:Y:S05]  /*e600*/  BSYNC.RECONVERGENT B2 ;  /* 0x0000000000027941 */ /* 0x000fea0003800200 */
.L_x_23298:
        /* <DEDUP_REMOVED lines=43> */
.L_x_23296:
[----:B------:R-:W-:Y:S05]  /*e8c0*/  BSYNC.RECONVERGENT B1 ;  /* 0x0000000000017941 */ /* 0x000fea0003800200 */
.L_x_23295:
        /* <DEDUP_REMOVED lines=19> */
.L_x_23302:
        /* <DEDUP_REMOVED lines=13> */
.L_x_23304:
[----:B------:R-:W-:Y:S05]  /*ead0*/  BSYNC.RECONVERGENT B2 ;  /* 0x0000000000027941 */ /* 0x000fea0003800200 */
.L_x_23303:
        /* <DEDUP_REMOVED lines=43> */
.L_x_23301:
[----:B------:R-:W-:Y:S05]  /*ed90*/  BSYNC.RECONVERGENT B1 ;  /* 0x0000000000017941 */ /* 0x000fea0003800200 */
.L_x_23300:
        /* <DEDUP_REMOVED lines=19> */
.L_x_23307:
        /* <DEDUP_REMOVED lines=13> */
.L_x_23309:
[----:B------:R-:W-:Y:S05]  /*efa0*/  BSYNC.RECONVERGENT B2 ;  /* 0x0000000000027941 */ /* 0x000fea0003800200 */
.L_x_23308:
        /* <DEDUP_REMOVED lines=43> */
.L_x_23306:
[----:B------:R-:W-:Y:S05]  /*f260*/  BSYNC.RECONVERGENT B1 ;  /* 0x0000000000017941 */ /* 0x000fea0003800200 */
.L_x_23305:
        /* <DEDUP_REMOVED lines=19> */
.L_x_23312:
        /* <DEDUP_REMOVED lines=13> */
.L_x_23314:
[----:B------:R-:W-:Y:S05]  /*f470*/  BSYNC.RECONVERGENT B2 ;  /* 0x0000000000027941 */ /* 0x000fea0003800200 */
.L_x_23313:
        /* <DEDUP_REMOVED lines=43> */
.L_x_23311:
[----:B------:R-:W-:Y:S05]  /*f730*/  BSYNC.RECONVERGENT B1 ;  /* 0x0000000000017941 */ /* 0x000fea0003800200 */
.L_x_23310:
[----:B------:R-:W-:Y:S01]  /*f740*/  ISETP.NE.AND P3, PT, R203, 0x1, PT ;  /* 0x00000001cb00780c */ /* 0x000fe20003f65270 */
[----:B------:R-:W-:Y:S01]  /*f750*/  BSSY.RECONVERGENT B1, `(.L_x_23315) ;  /* 0x0000049000017945 */ /* 0x000fe20003800200 */
[----:B------:R-:W-:Y:S01]  /*f760*/  I2FP.F32.U32 R13, R13 ;  /* 0x0000000d000d7245 */ /* 0x000fe20000201000 */
[----:B------:R-:W-:Y:S02]  /*f770*/  HFMA2 R201, -RZ, RZ, 0, 1.1920928955078125e-07 ;  /* 0x00000002ffc97431 */ /* 0x000fe400000001ff */
[----:B------:R-:W-:Y:S02]  /*f780*/  HADD2.F32 R155, -RZ, R158.H0_H0 ;  /* 0x2000009eff9b7230 */ /* 0x000fe40000004100 */
        /* <DEDUP_REMOVED lines=12> */
.L_x_23317:
        /* <DEDUP_REMOVED lines=13> */
.L_x_23319:
[----:B------:R-:W-:Y:S05]  /*f920*/  BSYNC.RECONVERGENT B2 ;  /* 0x0000000000027941 */ /* 0x000fea0003800200 */
.L_x_23318:
        /* <DEDUP_REMOVED lines=43> */
.L_x_23316:
[----:B------:R-:W-:Y:S05]  /*fbe0*/  BSYNC.RECONVERGENT B1 ;  /* 0x0000000000017941 */ /* 0x000fea0003800200 */
.L_x_23315:
        /* <DEDUP_REMOVED lines=17> */
.L_x_23322:
        /* <DEDUP_REMOVED lines=13> */
.L_x_23324:
[----:B------:R-:W-:Y:S05]  /*fdd0*/  BSYNC.RECONVERGENT B2 ;  /* 0x0000000000027941 */ /* 0x000fea0003800200 */
.L_x_23323:
        /* <DEDUP_REMOVED lines=43> */
.L_x_23321:
[----:B------:R-:W-:Y:S05]  /*10090*/  BSYNC.RECONVERGENT B1 ;  /* 0x0000000000017941 */ /* 0x000fea0003800200 */
.L_x_23320:
[----:B------:R-:W-:Y:S01]  /*100a0*/  ISETP.NE.AND P5, PT, R211, 0x1, PT ;  /* 0x00000001d300780c */ /* 0x000fe20003fa5270 */
[----:B------:R-:W-:Y:S01]  /*100b0*/  BSSY.RECONVERGENT B1, `(.L_x_23325) ;  /* 0x0000049000017945 */ /* 0x000fe20003800200 */
[----:B------:R-:W-:Y:S01]  /*100c0*/  I2FP.F32.U32 R13, R13 ;  /* 0x0000000d000d7245 */ /* 0x000fe20000201000 */
[----:B------:R-:W-:Y:S02]  /*100d0*/  HADD2.F32 R201, -RZ, R159.H0_H0 ;  /* 0x2000009fffc97230 */ /* 0x000fe40000004100 */
        /* <DEDUP_REMOVED lines=13> */
.L_x_23327:
        /* <DEDUP_REMOVED lines=13> */
.L_x_23329:
[----:B------:R-:W-:Y:S05]  /*10280*/  BSYNC.RECONVERGENT B2 ;  /* 0x0000000000027941 */ /* 0x000fea0003800200 */
.L_x_23328:
        /* <DEDUP_REMOVED lines=43> */
.L_x_23326:
[----:B------:R-:W-:Y:S05]  /*10540*/  BSYNC.RECONVERGENT B1 ;  /* 0x0000000000017941 */ /* 0x000fea0003800200 */
.L_x_23325:
        /* <DEDUP_REMOVED lines=37> */
.L_x_23289:
        /* <DEDUP_REMOVED lines=44> */
.L_x_23330:
[----:B------:R-:W-:Y:S02]  /*10a60*/  IMAD.MOV.U32 R9, RZ, RZ, R202 ;  /* 0x000000ffff097224 */ /* 0x000fe400078e00ca */
[----:B------:R-:W-:-:S07]  /*10a70*/  VIADD R200, R200, 0x80 ;  /* 0x00000080c8c87836 */ /* 0x000fce0000000000 */
.L_x_23207:
[----:B------:R-:W-:Y:S05]  /*10a80*/  BSYNC.RECONVERGENT B0 ;  /* 0x0000000000007941 */ /* 0x000fea0003800200 */
.L_x_23206:
        /* <DEDUP_REMOVED lines=36> */
.L_x_23336:
        /* <DEDUP_REMOVED lines=13> */
.L_x_23338:
[----:B------:R-:W-:Y:S05]  /*10da0*/  BSYNC.RECONVERGENT B2 ;  /* 0x0000000000027941 */ /* 0x000fea0003800200 */
.L_x_23337:
        /* <DEDUP_REMOVED lines=42> */
.L_x_23335:
[----:B------:R-:W-:Y:S05]  /*11050*/  BSYNC.RECONVERGENT B1 ;  /* 0x0000000000017941 */ /* 0x000fea0003800200 */
.L_x_23334:
        /* <DEDUP_REMOVED lines=23> */
.L_x_23341:
        /* <DEDUP_REMOVED lines=13> */
.L_x_23343:
[----:B------:R-:W-:Y:S05]  /*112a0*/  BSYNC.RECONVERGENT B2 ;  /* 0x0000000000027941 */ /* 0x000fea0003800200 */
.L_x_23342:
        /* <DEDUP_REMOVED lines=43> */
.L_x_23340:
[----:B------:R-:W-:Y:S05]  /*11560*/  BSYNC.RECONVERGENT B1 ;  /* 0x0000000000017941 */ /* 0x000fea0003800200 */
.L_x_23339:
        /* <DEDUP_REMOVED lines=23> */
.L_x_23346:
        /* <DEDUP_REMOVED lines=13> */
.L_x_23348:
[----:B------:R-:W-:Y:S05]  /*117b0*/  BSYNC.RECONVERGENT B2 ;  /* 0x0000000000027941 */ /* 0x000fea0003800200 */
.L_x_23347:
        /* <DEDUP_REMOVED lines=43> */
.L_x_23345:
[----:B------:R-:W-:Y:S05]  /*11a70*/  BSYNC.RECONVERGENT B1 ;  /* 0x0000000000017941 */ /* 0x000fea0003800200 */
.L_x_23344:
        /* <DEDUP_REMOVED lines=20> */
.L_x_23351:
        /* <DEDUP_REMOVED lines=13> */
.L_x_23353:
[----:B------:R-:W-:Y:S05]  /*11c90*/  BSYNC.RECONVERGENT B2 ;  /* 0x0000000000027941 */ /* 0x000fea0003800200 */
.L_x_23352:
        /* <DEDUP_REMOVED lines=43> */
.L_x_23350:
[----:B------:R-:W-:Y:S05]  /*11f50*/  BSYNC.RECONVERGENT B1 ;  /* 0x0000000000017941 */ /* 0x000fea0003800200 */
.L_x_23349:
[----:B------:R-:W-:Y:S01]  /*11f60*/  I2FP.F32.U32 R4, R3 ;  /* 0x0000000300047245 */ /* 0x000fe20000201000 */
[----:B------:R-:W-:Y:S01]  /*11f70*/  HADD2.F32 R6, -RZ, R132.H1_H1 ;  /* 0x30000084ff067230 */ /* 0x000fe20000004100 */
[----:B------:R-:W-:Y:S01]  /*11f80*/  FSEL R2, R2, RZ, P4 ;  /* 0x000000ff02027208 */ /* 0x000fe20002000000 */
        /* <DEDUP_REMOVED lines=20> */
.L_x_23356:
        /* <DEDUP_REMOVED lines=13> */
.L_x_23358:
[----:B------:R-:W-:Y:S05]  /*121a0*/  BSYNC.RECONVERGENT B2 ;  /* 0x0000000000027941 */ /* 0x000fea0003800200 */
.L_x_23357:
        /* <DEDUP_REMOVED lines=43> */
.L_x_23355:
[----:B------:R-:W-:Y:S05]  /*12460*/  BSYNC.RECONVERGENT B1 ;  /* 0x0000000000017941 */ /* 0x000fea0003800200 */
.L_x_23354:
        /* <DEDUP_REMOVED lines=20> */
.L_x_23361:
        /* <DEDUP_REMOVED lines=13> */
.L_x_23363:
[----:B------:R-:W-:Y:S05]  /*12680*/  BSYNC.RECONVERGENT B2 ;  /* 0x0000000000027941 */ /* 0x000fea0003800200 */
.L_x_23362:
        /* <DEDUP_REMOVED lines=43> */
.L_x_23360:
[----:B------:R-:W-:Y:S05]  /*12940*/  BSYNC.RECONVERGENT B1 ;  /* 0x0000000000017941 */ /* 0x000fea0003800200 */
.L_x_23359:
        /* <DEDUP_REMOVED lines=23> */
.L_x_23366:
        /* <DEDUP_REMOVED lines=13> */
.L_x_23368:
[----:B------:R-:W-:Y:S05]  /*12b90*/  BSYNC.RECONVERGENT B2 ;  /* 0x0000000000027941 */ /* 0x000fea0003800200 */
.L_x_23367:
        /* <DEDUP_REMOVED lines=43> */
.L_x_23365:
[----:B------:R-:W-:Y:S05]  /*12e50*/  BSYNC.RECONVERGENT B1 ;  /* 0x0000000000017941 */ /* 0x000fea0003800200 */
.L_x_23364:
        /* <DEDUP_REMOVED lines=20> */
.L_x_23371:
        /* <DEDUP_REMOVED lines=13> */
.L_x_23373:
[----:B------:R-:W-:Y:S05]  /*13070*/  BSYNC.RECONVERGENT B2 ;  /* 0x0000000000027941 */ /* 0x000fea0003800200 */
.L_x_23372:
        /* <DEDUP_REMOVED lines=43> */
.L_x_23370:
[----:B------:R-:W-:Y:S05]  /*13330*/  BSYNC.RECONVERGENT B1 ;  /* 0x0000000000017941 */ /* 0x000fea0003800200 */
.L_x_23369:
        /* <DEDUP_REMOVED lines=23> */
.L_x_23376:
        /* <DEDUP_REMOVED lines=13> */
.L_x_23378:
[----:B------:R-:W-:Y:S05]  /*13580*/  BSYNC.RECONVERGENT B2 ;  /* 0x0000000000027941 */ /* 0x000fea0003800200 */
.L_x_23377:
        /* <DEDUP_REMOVED lines=43> */
.L_x_23375:
[----:B------:R-:W-:Y:S05]  /*13840*/  BSYNC.RECONVERGENT B1 ;  /* 0x0000000000017941 */ /* 0x000fea0003800200 */
.L_x_23374:
        /* <DEDUP_REMOVED lines=18> */
.L_x_23381:
        /* <DEDUP_REMOVED lines=13> */
.L_x_23383:
[----:B------:R-:W-:Y:S05]  /*13a40*/  BSYNC.RECONVERGENT B2 ;  /* 0x0000000000027941 */ /* 0x000fea0003800200 */
.L_x_23382:
        /* <DEDUP_REMOVED lines=43> */
.L_x_23380:
[----:B------:R-:W-:Y:S05]  /*13d00*/  BSYNC.RECONVERGENT B1 ;  /* 0x0000000000017941 */ /* 0x000fea0003800200 */
.L_x_23379:
        /* <DEDUP_REMOVED lines=23> */
.L_x_23386:
        /* <DEDUP_REMOVED lines=13> */
.L_x_23388:
[----:B------:R-:W-:Y:S05]  /*13f50*/  BSYNC.RECONVERGENT B2 ;  /* 0x0000000000027941 */ /* 0x000fea0003800200 */
.L_x_23387:
        /* <DEDUP_REMOVED lines=43> */
.L_x_23385:
[----:B------:R-:W-:Y:S05]  /*14210*/  BSYNC.RECONVERGENT B1 ;  /* 0x0000000000017941 */ /* 0x000fea0003800200 */
.L_x_23384:
        /* <DEDUP_REMOVED lines=18> */
.L_x_23391:
        /* <DEDUP_REMOVED lines=13> */
.L_x_23393:
[----:B------:R-:W-:Y:S05]  /*14410*/  BSYNC.RECONVERGENT B2 ;  /* 0x0000000000027941 */ /* 0x000fea0003800200 */
.L_x_23392:
        /* <DEDUP_REMOVED lines=43> */
.L_x_23390:
[----:B------:R-:W-:Y:S05]  /*146d0*/  BSYNC.RECONVERGENT B1 ;  /* 0x0000000000017941 */ /* 0x000fea0003800200 */
.L_x_23389:
        /* <DEDUP_REMOVED lines=23> */
.L_x_23396:
        /* <DEDUP_REMOVED lines=13> */
.L_x_23398:
[----:B------:R-:W-:Y:S05]  /*14920*/  BSYNC.RECONVERGENT B2 ;  /* 0x0000000000027941 */ /* 0x000fea0003800200 */
.L_x_23397:
        /* <DEDUP_REMOVED lines=43> */
.L_x_23395:
[----:B------:R-:W-:Y:S05]  /*14be0*/  BSYNC.RECONVERGENT B1 ;  /* 0x0000000000017941 */ /* 0x000fea0003800200 */
.L_x_23394:
        /* <DEDUP_REMOVED lines=18> */
.L_x_23401:
        /* <DEDUP_REMOVED lines=13> */
.L_x_23403:
[----:B------:R-:W-:Y:S05]  /*14de0*/  BSYNC.RECONVERGENT B2 ;  /* 0x0000000000027941 */ /* 0x000fea0003800200 */
.L_x_23402:
        /* <DEDUP_REMOVED lines=43> */
.L_x_23400:
[----:B------:R-:W-:Y:S05]  /*150a0*/  BSYNC.RECONVERGENT B1 ;  /* 0x0000000000017941 */ /* 0x000fea0003800200 */
.L_x_23399:
        /* <DEDUP_REMOVED lines=24> */
.L_x_23406:
        /* <DEDUP_REMOVED lines=13> */
.L_x_23408:
[----:B------:R-:W-:Y:S05]  /*15300*/  BSYNC.RECONVERGENT B2 ;  /* 0x0000000000027941 */ /* 0x000fea0003800200 */
.L_x_23407:
        /* <DEDUP_REMOVED lines=43> */
.L_x_23405:
[----:B------:R-:W-:Y:S05]  /*155c0*/  BSYNC.RECONVERGENT B1 ;  /* 0x0000000000017941 */ /* 0x000fea0003800200 */
.L_x_23404:
        /* <DEDUP_REMOVED lines=18> */
.L_x_23411:
        /* <DEDUP_REMOVED lines=15> */
.L_x_23413:
[----:B------:R-:W-:Y:S05]  /*157e0*/  BSYNC.RECONVERGENT B2 ;  /* 0x0000000000027941 */ /* 0x000fea0003800200 */
.L_x_23412:
        /* <DEDUP_REMOVED lines=43> */
.L_x_23410:
[----:B------:R-:W-:Y:S05]  /*15aa0*/  BSYNC.RECONVERGENT B1 ;  /* 0x0000000000017941 */ /* 0x000fea0003800200 */
.L_x_23409:
        /* <DEDUP_REMOVED lines=11> */
.L_x_23333:
        /* <DEDUP_REMOVED lines=16> */
.L_x_23417:
        /* <DEDUP_REMOVED lines=13> */
.L_x_23419:
[----:B------:R-:W-:Y:S05]  /*15d30*/  BSYNC.RECONVERGENT B2 ;  /* 0x0000000000027941 */ /* 0x000fea0003800200 */
.L_x_23418:
        /* <DEDUP_REMOVED lines=42> */
.L_x_23416:
[----:B------:R-:W-:Y:S05]  /*15fe0*/  BSYNC.RECONVERGENT B1 ;  /* 0x0000000000017941 */ /* 0x000fea0003800200 */
.L_x_23415:
[----:B------:R-:W1:Y:S01]  /*15ff0*/  LDC R9, c[0x0][0x404] ;  /* 0x00010100ff097b82 */ /* 0x000e620000000800 */
        /* <DEDUP_REMOVED lines=20> */
.L_x_23422:
        /* <DEDUP_REMOVED lines=13> */
.L_x_23424:
[----:B------:R-:W-:Y:S05]  /*16210*/  BSYNC.RECONVERGENT B2 ;  /* 0x0000000000027941 */ /* 0x000fea0003800200 */
.L_x_23423:
[----:B------:R-:W-:Y:S01]  /*16220*/  IMAD.WIDE.U32 R162, R205, -0x326172a9, RZ ;  /* 0xcd9e8d57cda27825 */ /* 0x000fe200078e00ff */
[----:B0-----:R-:W-:Y:S02]  /*16230*/  LOP3.LUT R212, R11, UR9, R15, 0x96, !PT ;  /* 0x000000090bd47c12 */ /* 0x001fe4000f8e960f */
        /* <DEDUP_REMOVED lines=41> */
.L_x_23421:
[----:B------:R-:W-:Y:S05]  /*164d0*/  BSYNC.RECONVERGENT B1 ;  /* 0x0000000000017941 */ /* 0x000fea0003800200 */
.L_x_23420:
        /* <DEDUP_REMOVED lines=19> */
.L_x_23427:
        /* <DEDUP_REMOVED lines=13> */
.L_x_23429:
[----:B------:R-:W-:Y:S05]  /*166e0*/  BSYNC.RECONVERGENT B2 ;  /* 0x0000000000027941 */ /* 0x000fea0003800200 */
.L_x_23428:
[----:B------:R-:W-:Y:S01]  /*166f0*/  IMAD.WIDE.U32 R162, R205, -0x326172a9, RZ ;  /* 0xcd9e8d57cda27825 */ /* 0x000fe200078e00ff */
[----:B0-----:R-:W-:-:S03]  /*16700*/  LOP3.LUT R212, R11, UR9, R15, 0x96, !PT ;  /* 0x000000090bd47c12 */ /* 0x001fc6000f8e960f */
        /* <DEDUP_REMOVED lines=41> */
.L_x_23426:
[----:B------:R-:W-:Y:S05]  /*169a0*/  BSYNC.RECONVERGENT B1 ;  /* 0x0000000000017941 */ /* 0x000fea0003800200 */
.L_x_23425:
[----:B------:R-:W-:Y:S01]  /*169b0*/  I2FP.F32.U32 R13, R13 ;  /* 0x0000000d000d7245 */ /* 0x000fe20000201000 */
[----:B------:R-:W-:Y:S01]  /*169c0*/  BSSY.RECONVERGENT B1, `(.L_x_23430) ;  /* 0x000004b000017945 */ /* 0x000fe20003800200 */
[----:B------:R-:W-:Y:S01]  /*169d0*/  ISETP.NE.AND P2, PT, R163, 0x1, PT ;  /* 0x00000001a300780c */ /* 0x000fe20003f45270 */
[----:B------:R-:W-:Y:S01]  /*169e0*/  HADD2.F32 R162, -RZ, R165.H0_H0 ;  /* 0x200000a5ffa27230 */ /* 0x000fe20000004100 */
[----:B------:R-:W-:Y:S01]  /*169f0*/  LOP3.LUT R208, R208, 0xfffffffb, RZ, 0xc0, !PT ;  /* 0xfffffffbd0d07812 */ /* 0x000fe200078ec0ff */
[----:B0-----:R-:W-:Y:S01]  /*16a00*/  FFMA.FTZ R210, R13, R160, 1.1641532182693481445e-10 ;  /* 0x2f0000000dd27423 */ /* 0x001fe200000100a0 */
        /* <DEDUP_REMOVED lines=13> */
.L_x_23432:
        /* <DEDUP_REMOVED lines=13> */
.L_x_23434:
[----:B------:R-:W-:Y:S05]  /*16bb0*/  BSYNC.RECONVERGENT B2 ;  /* 0x0000000000027941 */ /* 0x000fea0003800200 */
.L_x_23433:
        /* <DEDUP_REMOVED lines=43> */
.L_x_23431:
[----:B------:R-:W-:Y:S05]  /*16e70*/  BSYNC.RECONVERGENT B1 ;  /* 0x0000000000017941 */ /* 0x000fea0003800200 */
.L_x_23430:
        /* <DEDUP_REMOVED lines=19> */
.L_x_23437:
        /* <DEDUP_REMOVED lines=13> */
.L_x_23439:
[----:B------:R-:W-:Y:S05]  /*17080*/  BSYNC.RECONVERGENT B2 ;  /* 0x0000000000027941 */ /* 0x000fea0003800200 */
.L_x_23438:
        /* <DEDUP_REMOVED lines=43> */
.L_x_23436:
[----:B------:R-:W-:Y:S05]  /*17340*/  BSYNC.RECONVERGENT B1 ;  /* 0x0000000000017941 */ /* 0x000fea0003800200 */
.L_x_23435:
        /* <DEDUP_REMOVED lines=17> */
.L_x_23442:
        /* <DEDUP_REMOVED lines=13> */
.L_x_23444:
[----:B------:R-:W-:Y:S05]  /*17530*/  BSYNC.RECONVERGENT B2 ;  /* 0x0000000000027941 */ /* 0x000fea0003800200 */
.L_x_23443:
        /* <DEDUP_REMOVED lines=43> */
.L_x_23441:
[----:B------:R-:W-:Y:S05]  /*177f0*/  BSYNC.RECONVERGENT B1 ;  /* 0x0000000000017941 */ /* 0x000fea0003800200 */
.L_x_23440:
        /* <DEDUP_REMOVED lines=17> */
.L_x_23447:
        /* <DEDUP_REMOVED lines=13> */
.L_x_23449:
[----:B------:R-:W-:Y:S05]  /*179e0*/  BSYNC.RECONVERGENT B2 ;  /* 0x0000000000027941 */ /* 0x000fea0003800200 */
.L_x_23448:
        /* <DEDUP_REMOVED lines=43> */
.L_x_23446:
[----:B------:R-:W-:Y:S05]  /*17ca0*/  BSYNC.RECONVERGENT B1 ;  /* 0x0000000000017941 */ /* 0x000fea0003800200 */
.L_x_23445:
        /* <DEDUP_REMOVED lines=17> */
.L_x_23452:
        /* <DEDUP_REMOVED lines=13> */
.L_x_23454:
[----:B------:R-:W-:Y:S05]  /*17e90*/  BSYNC.RECONVERGENT B2 ;  /* 0x0000000000027941 */ /* 0x000fea0003800200 */
.L_x_23453:
        /* <DEDUP_REMOVED lines=43> */
.L_x_23451:
[----:B------:R-:W-:Y:S05]  /*18150*/  BSYNC.RECONVERGENT B1 ;  /* 0x0000000000017941 */ /* 0x000fea0003800200 */
.L_x_23450:
        /* <DEDUP_REMOVED lines=37> */
.L_x_23414:
        /* <DEDUP_REMOVED lines=44> */
.L_x_23455:
[----:B------:R-:W-:Y:S02]  /*18670*/  IMAD.MOV.U32 R9, RZ, RZ, R202 ;  /* 0x000000ffff097224 */ /* 0x000fe400078e00ca */
[----:B------:R-:W-:-:S07]  /*18680*/  VIADD R200, R200, 0x80 ;  /* 0x00000080c8c87836 */ /* 0x000fce0000000000 */
.L_x_23332:
[----:B------:R-:W-:Y:S05]  /*18690*/  BSYNC.RECONVERGENT B0 ;  /* 0x0000000000007941 */ /* 0x000fea0003800200 */
.L_x_23331:
        /* <DEDUP_REMOVED lines=36> */
.L_x_23461:
        /* <DEDUP_REMOVED lines=13> */
.L_x_23463:
[----:B------:R-:W-:Y:S05]  /*189b0*/  BSYNC.RECONVERGENT B2 ;  /* 0x0000000000027941 */ /* 0x000fea0003800200 */
.L_x_23462:
        /* <DEDUP_REMOVED lines=42> */
.L_x_23460:
[----:B------:R-:W-:Y:S05]  /*18c60*/  BSYNC.RECONVERGENT B1 ;  /* 0x0000000000017941 */ /* 0x000fea0003800200 */
.L_x_23459:
        /* <DEDUP_REMOVED lines=23> */
.L_x_23466:
        /* <DEDUP_REMOVED lines=13> */
.L_x_23468:
[----:B------:R-:W-:Y:S05]  /*18eb0*/  BSYNC.RECONVERGENT B2 ;  /* 0x0000000000027941 */ /* 0x000fea0003800200 */
.L_x_23467:
        /* <DEDUP_REMOVED lines=43> */
.L_x_23465:
[----:B------:R-:W-:Y:S05]  /*19170*/  BSYNC.RECONVERGENT B1 ;  /* 0x0000000000017941 */ /* 0x000fea0003800200 */
.L_x_23464:
[----:B------:R-:W-:Y:S01]  /*19180*/  I2FP.F32.U32 R4, R3 ;  /* 0x0000000300047245 */ /* 0x000fe20000201000 */
[----:B------:R-:W-:Y:S01]  /*19190*/  HADD2.F32 R6, -RZ, R132.H0_H0 ;  /* 0x20000084ff067230 */ /* 0x000fe20000004100 */
[----:B------:R-:W-:Y:S03]  /*191a0*/  BSSY.RECONVERGENT B1, `(.L_x_23469) ;  /* 0x000004e000017945 */ /* 0x000fe60003800200 */
[----:B------:R-:W-:Y:S01]  /*191b0*/  FFMA.FTZ R3, R4, R201, 1.1641532182693481445e-10 ;  /* 0x2f00000004037423 */ /* 0x000fe200000100c9 */
[----:B------:R-:W-:-:S04]  /*191c0*/  FMUL.FTZ R6, R6, R9 ;  /* 0x0000000906067220 */ /* 0x000fc80000410000 */
[----:B------:R-:W-:Y:S02]  /*191d0*/  FSETP.GTU.FTZ.AND P2, PT, R3, R0, PT ;  /* 0x000000000300720b */ /* 0x000fe40003f5c000 */
        /* <DEDUP_REMOVED lines=17> */
.L_x_23471:
        /* <DEDUP_REMOVED lines=13> */
.L_x_23473:
[----:B------:R-:W-:Y:S05]  /*193c0*/  BSYNC.RECONVERGENT B2 ;  /* 0x0000000000027941 */ /* 0x000fea0003800200 */
.L_x_23472:
        /* <DEDUP_REMOVED lines=43> */
.L_x_23470:
[----:B------:R-:W-:Y:S05]  /*19680*/  BSYNC.RECONVERGENT B1 ;  /* 0x0000000000017941 */ /* 0x000fea0003800200 */
.L_x_23469:
        /* <DEDUP_REMOVED lines=20> */
.L_x_23476:
        /* <DEDUP_REMOVED lines=13> */
.L_x_23478:
[----:B------:R-:W-:Y:S05]  /*198a0*/  BSYNC.RECONVERGENT B2 ;  /* 0x0000000000027941 */ /* 0x000fea0003800200 */
.L_x_23477:
        /* <DEDUP_REMOVED lines=43> */
.L_x_23475:
[----:B------:R-:W-:Y:S05]  /*19b60*/  BSYNC.RECONVERGENT B1 ;  /* 0x0000000000017941 */ /* 0x000fea0003800200 */
.L_x_23474:
        /* <DEDUP_REMOVED lines=23> */
.L_x_23481:
        /* <DEDUP_REMOVED lines=13> */
.L_x_23483:
[----:B------:R-:W-:Y:S05]  /*19db0*/  BSYNC.RECONVERGENT B2 ;  /* 0x0000000000027941 */ /* 0x000fea0003800200 */
.L_x_23482:
        /* <DEDUP_REMOVED lines=43> */
.L_x_23480:
[----:B------:R-:W-:Y:S05]  /*1a070*/  BSYNC.RECONVERGENT B1 ;  /* 0x0000000000017941 */ /* 0x000fea0003800200 */
.L_x_23479:
        /* <DEDUP_REMOVED lines=20> */
.L_x_23486:
        /* <DEDUP_REMOVED lines=13> */
.L_x_23488:
[----:B------:R-:W-:Y:S05]  /*1a290*/  BSYNC.RECONVERGENT B2 ;  /* 0x0000000000027941 */ /* 0x000fea0003800200 */
.L_x_23487:
        /* <DEDUP_REMOVED lines=43> */
.L_x_23485:
[----:B------:R-:W-:Y:S05]  /*1a550*/  BSYNC.RECONVERGENT B1 ;  /* 0x0000000000017941 */ /* 0x000fea0003800200 */
.L_x_23484:
        /* <DEDUP_REMOVED lines=23> */
.L_x_23491:
        /* <DEDUP_REMOVED lines=13> */
.L_x_23493:
[----:B------:R-:W-:Y:S05]  /*1a7a0*/  BSYNC.RECONVERGENT B2 ;  /* 0x0000000000027941 */ /* 0x000fea0003800200 */
.L_x_23492:
        /* <DEDUP_REMOVED lines=43> */
.L_x_23490:
[----:B------:R-:W-:Y:S05]  /*1aa60*/  BSYNC.RECONVERGENT B1 ;  /* 0x0000000000017941 */ /* 0x000fea0003800200 */
.L_x_23489:
        /* <DEDUP_REMOVED lines=20> */
.L_x_23496:
        /* <DEDUP_REMOVED lines=13> */
.L_x_23498:
[----:B------:R-:W-:Y:S05]  /*1ac80*/  BSYNC.RECONVERGENT B2 ;  /* 0x0000000000027941 */ /* 0x000fea0003800200 */
.L_x_23497:
        /* <DEDUP_REMOVED lines=43> */
.L_x_23495:
[----:B------:R-:W-:Y:S05]  /*1af40*/  BSYNC.RECONVERGENT B1 ;  /* 0x0000000000017941 */ /* 0x000fea0003800200 */
.L_x_23494:
        /* <DEDUP_REMOVED lines=23> */
.L_x_23501:
        /* <DEDUP_REMOVED lines=13> */
.L_x_23503:
[----:B------:R-:W-:Y:S05]  /*1b190*/  BSYNC.RECONVERGENT B2 ;  /* 0x0000000000027941 */ /* 0x000fea0003800200 */
.L_x_23502:
        /* <DEDUP_REMOVED lines=43> */
.L_x_23500:
[----:B------:R-:W-:Y:S05]  /*1b450*/  BSYNC.RECONVERGENT B1 ;  /* 0x0000000000017941 */ /* 0x000fea0003800200 */
.L_x_23499:
        /* <DEDUP_REMOVED lines=18> */
.L_x_23506:
        /* <DEDUP_REMOVED lines=13> */
.L_x_23508:
[----:B------:R-:W-:Y:S05]  /*1b650*/  BSYNC.RECONVERGENT B2 ;  /* 0x0000000000027941 */ /* 0x000fea0003800200 */
.L_x_23507:
        /* <DEDUP_REMOVED lines=43> */
.L_x_23505:
[----:B------:R-:W-:Y:S05]  /*1b910*/  BSYNC.RECONVERGENT B1 ;  /* 0x0000000000017941 */ /* 0x000fea0003800200 */
.L_x_23504:
        /* <DEDUP_REMOVED lines=23> */
.L_x_23511:
        /* <DEDUP_REMOVED lines=13> */
.L_x_23513:
[----:B------:R-:W-:Y:S05]  /*1bb60*/  BSYNC.RECONVERGENT B2 ;  /* 0x0000000000027941 */ /* 0x000fea0003800200 */
.L_x_23512:
        /* <DEDUP_REMOVED lines=43> */
.L_x_23510:
[----:B------:R-:W-:Y:S05]  /*1be20*/  BSYNC.RECONVERGENT B1 ;  /* 0x0000000000017941 */ /* 0x000fea0003800200 */
.L_x_23509:
        /* <DEDUP_REMOVED lines=18> */
.L_x_23516:
        /* <DEDUP_REMOVED lines=13> */
.L_x_23518:
[----:B------:R-:W-:Y:S05]  /*1c020*/  BSYNC.RECONVERGENT B2 ;  /* 0x0000000000027941 */ /* 0x000fea0003800200 */
.L_x_23517:
        /* <DEDUP_REMOVED lines=43> */
.L_x_23515:
[----:B------:R-:W-:Y:S05]  /*1c2e0*/  BSYNC.RECONVERGENT B1 ;  /* 0x0000000000017941 */ /* 0x000fea0003800200 */
.L_x_23514:
        /* <DEDUP_REMOVED lines=23> */
.L_x_23521:
        /* <DEDUP_REMOVED lines=13> */
.L_x_23523:
[----:B------:R-:W-:Y:S05]  /*1c530*/  BSYNC.RECONVERGENT B2 ;  /* 0x0000000000027941 */ /* 0x000fea0003800200 */
.L_x_23522:
        /* <DEDUP_REMOVED lines=43> */
.L_x_23520:
[----:B------:R-:W-:Y:S05]  /*1c7f0*/  BSYNC.RECONVERGENT B1 ;  /* 0x0000000000017941 */ /* 0x000fea0003800200 */
.L_x_23519:
        /* <DEDUP_REMOVED lines=18> */
.L_x_23526:
        /* <DEDUP_REMOVED lines=13> */
.L_x_23528:
[----:B------:R-:W-:Y:S05]  /*1c9f0*/  BSYNC.RECONVERGENT B2 ;  /* 0x0000000000027941 */ /* 0x000fea0003800200 */
.L_x_23527:
        /* <DEDUP_REMOVED lines=43> */
.L_x_23525:
[----:B------:R-:W-:Y:S05]  /*1ccb0*/  BSYNC.RECONVERGENT B1 ;  /* 0x0000000000017941 */ /* 0x000fea0003800200 */
.L_x_23524:
        /* <DEDUP_REMOVED lines=24> */
.L_x_23531:
        /* <DEDUP_REMOVED lines=13> */
.L_x_23533:
[----:B------:R-:W-:Y:S05]  /*1cf10*/  BSYNC.RECONVERGENT B2 ;  /* 0x0000000000027941 */ /* 0x000fea0003800200 */
.L_x_23532:
        /* <DEDUP_REMOVED lines=43> */
.L_x_23530:
[----:B------:R-:W-:Y:S05]  /*1d1d0*/  BSYNC.RECONVERGENT B1 ;  /* 0x0000000000017941 */ /* 0x000fea0003800200 */
.L_x_23529:
        /* <DEDUP_REMOVED lines=18> */
.L_x_23536:
        /* <DEDUP_REMOVED lines=15> */
.L_x_23538:
[----:B------:R-:W-:Y:S05]  /*1d3f0*/  BSYNC.RECONVERGENT B2 ;  /* 0x0000000000027941 */ /* 0x000fea0003800200 */
.L_x_23537:
        /* <DEDUP_REMOVED lines=43> */
.L_x_23535:
[----:B------:R-:W-:Y:S05]  /*1d6b0*/  BSYNC.RECONVERGENT B1 ;  /* 0x0000000000017941 */ /* 0x000fea0003800200 */
.L_x_23534:
        /* <DEDUP_REMOVED lines=11> */
.L_x_23458:
        /* <DEDUP_REMOVED lines=16> */
.L_x_23542:
        /* <DEDUP_REMOVED lines=13> */
.L_x_23544:
[----:B------:R-:W-:Y:S05]  /*1d940*/  BSYNC.RECONVERGENT B2 ;  /* 0x0000000000027941 */ /* 0x000fea0003800200 */
.L_x_23543:
        /* <DEDUP_REMOVED lines=42> */
.L_x_23541:
[----:B------:R-:W-:Y:S05]  /*1dbf0*/  BSYNC.RECONVERGENT B1 ;  /* 0x0000000000017941 */ /* 0x000fea0003800200 */
.L_x_23540:
        /* <DEDUP_REMOVED lines=21> */
.L_x_23547:
        /* <DEDUP_REMOVED lines=13> */
.L_x_23549:
[----:B------:R-:W-:Y:S05]  /*1de20*/  BSYNC.RECONVERGENT B2 ;  /* 0x0000000000027941 */ /* 0x000fea0003800200 */
.L_x_23548:
        /* <DEDUP_REMOVED lines=43> */
.L_x_23546:
[----:B------:R-:W-:Y:S05]  /*1e0e0*/  BSYNC.RECONVERGENT B1 ;  /* 0x0000000000017941 */ /* 0x000fea0003800200 */
.L_x_23545:
        /* <DEDUP_REMOVED lines=19> */
.L_x_23552:
        /* <DEDUP_REMOVED lines=13> */
.L_x_23554:
[----:B------:R-:W-:Y:S05]  /*1e2f0*/  BSYNC.RECONVERGENT B2 ;  /* 0x0000000000027941 */ /* 0x000fea0003800200 */
.L_x_23553:
        /* <DEDUP_REMOVED lines=43> */
.L_x_23551:
[----:B------:R-:W-:Y:S05]  /*1e5b0*/  BSYNC.RECONVERGENT B1 ;  /* 0x0000000000017941 */ /* 0x000fea0003800200 */
.L_x_23550:
        /* <DEDUP_REMOVED lines=19> */
.L_x_23557:
        /* <DEDUP_REMOVED lines=13> */
.L_x_23559:
[----:B------:R-:W-:Y:S05]  /*1e7c0*/  BSYNC.RECONVERGENT B2 ;  /* 0x0000000000027941 */ /* 0x000fea0003800200 */
.L_x_23558:
        /* <DEDUP_REMOVED lines=43> */
.L_x_23556:
[----:B------:R-:W-:Y:S05]  /*1ea80*/  BSYNC.RECONVERGENT B1 ;  /* 0x0000000000017941 */ /* 0x000fea0003800200 */
.L_x_23555:
        /* <DEDUP_REMOVED lines=19> */
.L_x_23562:
        /* <DEDUP_REMOVED lines=13> */
.L_x_23564:
[----:B------:R-:W-:Y:S05]  /*1ec90*/  BSYNC.RECONVERGENT B2 ;  /* 0x0000000000027941 */ /* 0x000fea0003800200 */
.L_x_23563:
        /* <DEDUP_REMOVED lines=43> */
.L_x_23561:
[----:B------:R-:W-:Y:S05]  /*1ef50*/  BSYNC.RECONVERGENT B1 ;  /* 0x0000000000017941 */ /* 0x000fea0003800200 */
.L_x_23560:
        /* <DEDUP_REMOVED lines=17> */
.L_x_23567:
        /* <DEDUP_REMOVED lines=13> */
.L_x_23569:
[----:B------:R-:W-:Y:S05]  /*1f140*/  BSYNC.RECONVERGENT B2 ;  /* 0x0000000000027941 */ /* 0x000fea0003800200 */
.L_x_23568:
        /* <DEDUP_REMOVED lines=43> */
.L_x_23566:
[----:B------:R-:W-:Y:S05]  /*1f400*/  BSYNC.RECONVERGENT B1 ;  /* 0x0000000000017941 */ /* 0x000fea0003800200 */
.L_x_23565:
        /* <DEDUP_REMOVED lines=17> */
.L_x_23572:
        /* <DEDUP_REMOVED lines=13> */
.L_x_23574:
[----:B------:R-:W-:Y:S05]  /*1f5f0*/  BSYNC.RECONVERGENT B2 ;  /* 0x0000000000027941 */ /* 0x000fea0003800200 */
.L_x_23573:
        /* <DEDUP_REMOVED lines=43> */
.L_x_23571:
[----:B------:R-:W-:Y:S05]  /*1f8b0*/  BSYNC.RECONVERGENT B1 ;  /* 0x0000000000017941 */ /* 0x000fea0003800200 */
.L_x_23570:
        /* <DEDUP_REMOVED lines=17> */
.L_x_23577:
        /* <DEDUP_REMOVED lines=13> */
.L_x_23579:
[----:B------:R-:W-:Y:S05]  /*1faa0*/  BSYNC.RECONVERGENT B2 ;  /* 0x0000000000027941 */ /* 0x000fea0003800200 */
.L_x_23578:
        /* <DEDUP_REMOVED lines=43> */
.L_x_23576:
[----:B------:R-:W-:Y:S05]  /*1fd60*/  BSYNC.RECONVERGENT B1 ;  /* 0x0000000000017941 */ /* 0x000fea0003800200 */
.L_x_23575:
        /* <DEDUP_REMOVED lines=37> */
.L_x_23539:
        /* <DEDUP_REMOVED lines=44> */
.L_x_23580:
[----:B------:R-:W-:Y:S02]  /*20280*/  IMAD.MOV.U32 R9, RZ, RZ, R202 ;  /* 0x000000ffff097224 */ /* 0x000fe400078e00ca */
[----:B------:R-:W-:-:S07]  /*20290*/  VIADD R200, R200, 0x80 ;  /* 0x00000080c8c87836 */ /* 0x000fce0000000000 */
.L_x_23457:
[----:B------:R-:W-:Y:S05]  /*202a0*/  BSYNC.RECONVERGENT B0 ;  /* 0x0000000000007941 */ /* 0x000fea0003800200 */
.L_x_23456:
        /* <DEDUP_REMOVED lines=36> */
.L_x_23586:
        /* <DEDUP_REMOVED lines=13> */
.L_x_23588:
[----:B------:R-:W-:Y:S05]  /*205c0*/  BSYNC.RECONVERGENT B2 ;  /* 0x0000000000027941 */ /* 0x000fea0003800200 */
.L_x_23587:
        /* <DEDUP_REMOVED lines=42> */
.L_x_23585:
[----:B------:R-:W-:Y:S05]  /*20870*/  BSYNC.RECONVERGENT B1 ;  /* 0x0000000000017941 */ /* 0x000fea0003800200 */
.L_x_23584:
        /* <DEDUP_REMOVED lines=23> */
.L_x_23591:
        /* <DEDUP_REMOVED lines=13> */
.L_x_23593:
[----:B------:R-:W-:Y:S05]  /*20ac0*/  BSYNC.RECONVERGENT B2 ;  /* 0x0000000000027941 */ /* 0x000fea0003800200 */
.L_x_23592:
        /* <DEDUP_REMOVED lines=43> */
.L_x_23590:
[----:B------:R-:W-:Y:S05]  /*20d80*/  BSYNC.RECONVERGENT B1 ;  /* 0x0000000000017941 */ /* 0x000fea0003800200 */
.L_x_23589:
        /* <DEDUP_REMOVED lines=23> */
.L_x_23596:
        /* <DEDUP_REMOVED lines=13> */
.L_x_23598:
[----:B------:R-:W-:Y:S05]  /*20fd0*/  BSYNC.RECONVERGENT B2 ;  /* 0x0000000000027941 */ /* 0x000fea0003800200 */
.L_x_23597:
        /* <DEDUP_REMOVED lines=43> */
.L_x_23595:
[----:B------:R-:W-:Y:S05]  /*21290*/  BSYNC.RECONVERGENT B1 ;  /* 0x0000000000017941 */ /* 0x000fea0003800200 */
.L_x_23594:
        /* <DEDUP_REMOVED lines=20> */
.L_x_23601:
        /* <DEDUP_REMOVED lines=13> */
.L_x_23603:
[----:B------:R-:W-:Y:S05]  /*214b0*/  BSYNC.RECONVERGENT B2 ;  /* 0x0000000000027941 */ /* 0x000fea0003800200 */
.L_x_23602:
        /* <DEDUP_REMOVED lines=43> */
.L_x_23600:
[----:B------:R-:W-:Y:S05]  /*21770*/  BSYNC.RECONVERGENT B1 ;  /* 0x0000000000017941 */ /* 0x000fea0003800200 */
.L_x_23599:
        /* <DEDUP_REMOVED lines=23> */
.L_x_23606:
        /* <DEDUP_REMOVED lines=13> */
.L_x_23608:
[----:B------:R-:W-:Y:S05]  /*219c0*/  BSYNC.RECONVERGENT B2 ;  /* 0x0000000000027941 */ /* 0x000fea0003800200 */
.L_x_23607:
        /* <DEDUP_REMOVED lines=43> */
.L_x_23605:
[----:B------:R-:W-:Y:S05]  /*21c80*/  BSYNC.RECONVERGENT B1 ;  /* 0x0000000000017941 */ /* 0x000fea0003800200 */
.L_x_23604:
        /* <DEDUP_REMOVED lines=20> */
.L_x_23611:
        /* <DEDUP_REMOVED lines=13> */
.L_x_23613:
[----:B------:R-:W-:Y:S05]  /*21ea0*/  BSYNC.RECONVERGENT B2 ;  /* 0x0000000000027941 */ /* 0x000fea0003800200 */
.L_x_23612:
        /* <DEDUP_REMOVED lines=43> */
.L_x_23610:
[----:B------:R-:W-:Y:S05]  /*22160*/  BSYNC.RECONVERGENT B1 ;  /* 0x0000000000017941 */ /* 0x000fea0003800200 */
.L_x_23609:
        /* <DEDUP_REMOVED lines=23> */
.L_x_23616:
        /* <DEDUP_REMOVED lines=13> */
.L_x_23618:
[----:B------:R-:W-:Y:S05]  /*223b0*/  BSYNC.RECONVERGENT B2 ;  /* 0x0000000000027941 */ /* 0x000fea0003800200 */
.L_x_23617:
        /* <DEDUP_REMOVED lines=43> */
.L_x_23615:
[----:B------:R-:W-:Y:S05]  /*22670*/  BSYNC.RECONVERGENT B1 ;  /* 0x0000000000017941 */ /* 0x000fea0003800200 */
.L_x_23614:
        /* <DEDUP_REMOVED lines=20> */
.L_x_23621:
        /* <DEDUP_REMOVED lines=13> */
.L_x_23623:
[----:B------:R-:W-:Y:S05]  /*22890*/  BSYNC.RECONVERGENT B2 ;  /* 0x0000000000027941 */ /* 0x000fea0003800200 */
.L_x_23622:
        /* <DEDUP_REMOVED lines=43> */
.L_x_23620:
[----:B------:R-:W-:Y:S05]  /*22b50*/  BSYNC.RECONVERGENT B1 ;  /* 0x0000000000017941 */ /* 0x000fea0003800200 */
.L_x_23619:
        /* <DEDUP_REMOVED lines=23> */
.L_x_23626:
        /* <DEDUP_REMOVED lines=13> */
.L_x_23628:
[----:B------:R-:W-:Y:S05]  /*22da0*/  BSYNC.RECONVERGENT B2 ;  /* 0x0000000000027941 */ /* 0x000fea0003800200 */
.L_x_23627:
        /* <DEDUP_REMOVED lines=43> */
.L_x_23625:
[----:B------:R-:W-:Y:S05]  /*23060*/  BSYNC.RECONVERGENT B1 ;  /* 0x0000000000017941 */ /* 0x000fea0003800200 */
.L_x_23624:
        /* <DEDUP_REMOVED lines=18> */
.L_x_23631:
        /* <DEDUP_REMOVED lines=13> */
.L_x_23633:
[----:B------:R-:W-:Y:S05]  /*23260*/  BSYNC.RECONVERGENT B2 ;  /* 0x0000000000027941 */ /* 0x000fea0003800200 */
.L_x_23632:
        /* <DEDUP_REMOVED lines=43> */
.L_x_23630:
[----:B------:R-:W-:Y:S05]  /*23520*/  BSYNC.RECONVERGENT B1 ;  /* 0x0000000000017941 */ /* 0x000fea0003800200 */
.L_x_23629:
        /* <DEDUP_REMOVED lines=11> */
[----:B------:R-:W-:-:S03]  /*235e0*/  MOV R2, R10 ;  /* 0x0000000a00027202 */ /* 0x000fc60000000f00 */
[----:B------:R-:W-:-:S04]  /*235f0*/  FADD.FTZ R180, R180, R3 ;  /* 0x00000003b4b47221 */ /* 0x000fc80000010000 */
        /* <DEDUP_REMOVED lines=10> */
.L_x_23636:
        /* <DEDUP_REMOVED lines=13> */
.L_x_23638:
[----:B------:R-:W-:Y:S05]  /*23770*/  BSYNC.RECONVERGENT B2 ;  /* 0x0000000000027941 */ /* 0x000fea0003800200 */
.L_x_23637:
        /* <DEDUP_REMOVED lines=43> */
.L_x_23635:
[----:B------:R-:W-:Y:S05]  /*23a30*/  BSYNC.RECONVERGENT B1 ;  /* 0x0000000000017941 */ /* 0x000fea0003800200 */
.L_x_23634:
        /* <DEDUP_REMOVED lines=18> */
.L_x_23641:
        /* <DEDUP_REMOVED lines=13> */
.L_x_23643:
[----:B------:R-:W-:Y:S05]  /*23c30*/  BSYNC.RECONVERGENT B2 ;  /* 0x0000000000027941 */ /* 0x000fea0003800200 */
.L_x_23642:
        /* <DEDUP_REMOVED lines=43> */
.L_x_23640:
[----:B------:R-:W-:Y:S05]  /*23ef0*/  BSYNC.RECONVERGENT B1 ;  /* 0x0000000000017941 */ /* 0x000fea0003800200 */
.L_x_23639:
        /* <DEDUP_REMOVED lines=23> */
.L_x_23646:
        /* <DEDUP_REMOVED lines=13> */
.L_x_23648:
[----:B------:R-:W-:Y:S05]  /*24140*/  BSYNC.RECONVERGENT B2 ;  /* 0x0000000000027941 */ /* 0x000fea0003800200 */
.L_x_23647:
        /* <DEDUP_REMOVED lines=43> */
.L_x_23645:
[----:B------:R-:W-:Y:S05]  /*24400*/  BSYNC.RECONVERGENT B1 ;  /* 0x0000000000017941 */ /* 0x000fea0003800200 */
.L_x_23644:
        /* <DEDUP_REMOVED lines=18> */
.L_x_23651:
        /* <DEDUP_REMOVED lines=13> */
.L_x_23653:
[----:B------:R-:W-:Y:S05]  /*24600*/  BSYNC.RECONVERGENT B2 ;  /* 0x0000000000027941 */ /* 0x000fea0003800200 */
.L_x_23652:
        /* <DEDUP_REMOVED lines=43> */
.L_x_23650:
[----:B------:R-:W-:Y:S05]  /*248c0*/  BSYNC.RECONVERGENT B1 ;  /* 0x0000000000017941 */ /* 0x000fea0003800200 */
.L_x_23649:
        /* <DEDUP_REMOVED lines=24> */
.L_x_23656:
        /* <DEDUP_REMOVED lines=13> */
.L_x_23658:
[----:B------:R-:W-:Y:S05]  /*24b20*/  BSYNC.RECONVERGENT B2 ;  /* 0x0000000000027941 */ /* 0x000fea0003800200 */
.L_x_23657:
        /* <DEDUP_REMOVED lines=43> */
.L_x_23655:
[----:B------:R-:W-:Y:S05]  /*24de0*/  BSYNC.RECONVERGENT B1 ;  /* 0x0000000000017941 */ /* 0x000fea0003800200 */
.L_x_23654:
        /* <DEDUP_REMOVED lines=18> */
.L_x_23661:
        /* <DEDUP_REMOVED lines=15> */
.L_x_23663:
[----:B------:R-:W-:Y:S05]  /*25000*/  BSYNC.RECONVERGENT B2 ;  /* 0x0000000000027941 */ /* 0x000fea0003800200 */
.L_x_23662:
        /* <DEDUP_REMOVED lines=43> */
.L_x_23660:
[----:B------:R-:W-:Y:S05]  /*252c0*/  BSYNC.RECONVERGENT B1 ;  /* 0x0000000000017941 */ /* 0x000fea0003800200 */
.L_x_23659:
        /* <DEDUP_REMOVED lines=11> */
.L_x_23583:
        /* <DEDUP_REMOVED lines=16> */
.L_x_23667:
        /* <DEDUP_REMOVED lines=13> */
.L_x_23669:
[----:B------:R-:W-:Y:S05]  /*25550*/  BSYNC.RECONVERGENT B2 ;  /* 0x0000000000027941 */ /* 0x000fea0003800200 */
.L_x_23668:
        /* <DEDUP_REMOVED lines=42> */
.L_x_23666:
[----:B------:R-:W-:Y:S05]  /*25800*/  BSYNC.RECONVERGENT B1 ;  /* 0x0000000000017941 */ /* 0x000fea0003800200 */
.L_x_23665:
        /* <DEDUP_REMOVED lines=21> */
.L_x_23672:
        /* <DEDUP_REMOVED lines=13> */
.L_x_23674:
[----:B------:R-:W-:Y:S05]  /*25a30*/  BSYNC.RECONVERGENT B2 ;  /* 0x0000000000027941 */ /* 0x000fea0003800200 */
.L_x_23673:
        /* <DEDUP_REMOVED lines=43> */
.L_x_23671:
[----:B------:R-:W-:Y:S05]  /*25cf0*/  BSYNC.RECONVERGENT B1 ;  /* 0x0000000000017941 */ /* 0x000fea0003800200 */
.L_x_23670:
        /* <DEDUP_REMOVED lines=19> */
.L_x_23677:
        /* <DEDUP_REMOVED lines=13> */
.L_x_23679:
[----:B------:R-:W-:Y:S05]  /*25f00*/  BSYNC.RECONVERGENT B2 ;  /* 0x0000000000027941 */ /* 0x000fea0003800200 */
.L_x_23678:
        /* <DEDUP_REMOVED lines=43> */
.L_x_23676:
[----:B------:R-:W-:Y:S05]  /*261c0*/  BSYNC.RECONVERGENT B1 ;  /* 0x0000000000017941 */ /* 0x000fea0003800200 */
.L_x_23675:
        /* <DEDUP_REMOVED lines=19> */
.L_x_23682:
        /* <DEDUP_REMOVED lines=13> */
.L_x_23684:
[----:B------:R-:W-:Y:S05]  /*263d0*/  BSYNC.RECONVERGENT B2 ;  /* 0x0000000000027941 */ /* 0x000fea0003800200 */
.L_x_23683:
        /* <DEDUP_REMOVED lines=43> */
.L_x_23681:
[----:B------:R-:W-:Y:S05]  /*26690*/  BSYNC.RECONVERGENT B1 ;  /* 0x0000000000017941 */ /* 0x000fea0003800200 */
.L_x_23680:
        /* <DEDUP_REMOVED lines=19> */
.L_x_23687:
        /* <DEDUP_REMOVED lines=13> */
.L_x_23689:
[----:B------:R-:W-:Y:S05]  /*268a0*/  BSYNC.RECONVERGENT B2 ;  /* 0x0000000000027941 */ /* 0x000fea0003800200 */
.L_x_23688:
        /* <DEDUP_REMOVED lines=43> */
.L_x_23686:
[----:B------:R-:W-:Y:S05]  /*26b60*/  BSYNC.RECONVERGENT B1 ;  /* 0x0000000000017941 */ /* 0x000fea0003800200 */
.L_x_23685:
        /* <DEDUP_REMOVED lines=17> */
.L_x_23692:
        /* <DEDUP_REMOVED lines=13> */
.L_x_23694:
[----:B------:R-:W-:Y:S05]  /*26d50*/  BSYNC.RECONVERGENT B2 ;  /* 0x0000000000027941 */ /* 0x000fea0003800200 */
.L_x_23693:
        /* <DEDUP_REMOVED lines=43> */
.L_x_23691:
[----:B------:R-:W-:Y:S05]  /*27010*/  BSYNC.RECONVERGENT B1 ;  /* 0x0000000000017941 */ /* 0x000fea0003800200 */
.L_x_23690:
        /* <DEDUP_REMOVED lines=17> */
.L_x_23697:
        /* <DEDUP_REMOVED lines=13> */
.L_x_23699:
[----:B------:R-:W-:Y:S05]  /*27200*/  BSYNC.RECONVERGENT B2 ;  /* 0x0000000000027941 */ /* 0x000fea0003800200 */
.L_x_23698:
        /* <DEDUP_REMOVED lines=43> */
.L_x_23696:
[----:B------:R-:W-:Y:S05]  /*274c0*/  BSYNC.RECONVERGENT B1 ;  /* 0x0000000000017941 */ /* 0x000fea0003800200 */
.L_x_23695:
        /* <DEDUP_REMOVED lines=17> */
.L_x_23702:
        /* <DEDUP_REMOVED lines=13> */
.L_x_23704:
[----:B------:R-:W-:Y:S05]  /*276b0*/  BSYNC.RECONVERGENT B2 ;  /* 0x0000000000027941 */ /* 0x000fea0003800200 */
.L_x_23703:
        /* <DEDUP_REMOVED lines=43> */
.L_x_23701:
[----:B------:R-:W-:Y:S05]  /*27970*/  BSYNC.RECONVERGENT B1 ;  /* 0x0000000000017941 */ /* 0x000fea0003800200 */
.L_x_23700:
        /* <DEDUP_REMOVED lines=37> */
.L_x_23664:
        /* <DEDUP_REMOVED lines=44> */
.L_x_23705:
[----:B------:R-:W-:Y:S02]  /*27e90*/  IMAD.MOV.U32 R9, RZ, RZ, R202 ;  /* 0x000000ffff097224 */ /* 0x000fe400078e00ca */
[----:B------:R-:W-:-:S07]  /*27ea0*/  VIADD R200, R200, 0x80 ;  /* 0x00000080c8c87836 */ /* 0x000fce0000000000 */
.L_x_23582:
[----:B------:R-:W-:Y:S05]  /*27eb0*/  BSYNC.RECONVERGENT B0 ;  /* 0x0000000000007941 */ /* 0x000fea0003800200 */
.L_x_23581:
        /* <DEDUP_REMOVED lines=36> */
.L_x_23711:
        /* <DEDUP_REMOVED lines=13> */
.L_x_23713:
[----:B------:R-:W-:Y:S05]  /*281d0*/  BSYNC.RECONVERGENT B2 ;  /* 0x0000000000027941 */ /* 0x000fea0003800200 */
.L_x_23712:
        /* <DEDUP_REMOVED lines=42> */
.L_x_23710:
[----:B------:R-:W-:Y:S05]  /*28480*/  BSYNC.RECONVERGENT B1 ;  /* 0x0000000000017941 */ /* 0x000fea0003800200 */
.L_x_23709:
        /* <DEDUP_REMOVED lines=23> */
.L_x_23716:
        /* <DEDUP_REMOVED lines=13> */
.L_x_23718:
[----:B------:R-:W-:Y:S05]  /*286d0*/  BSYNC.RECONVERGENT B2 ;  /* 0x0000000000027941 */ /* 0x000fea0003800200 */
.L_x_23717:
        /* <DEDUP_REMOVED lines=43> */
.L_x_23715:
[----:B------:R-:W-:Y:S05]  /*28990*/  BSYNC.RECONVERGENT B1 ;  /* 0x0000000000017941 */ /* 0x000fea0003800200 */
.L_x_23714:
        /* <DEDUP_REMOVED lines=23> */
.L_x_23721:
        /* <DEDUP_REMOVED lines=13> */
.L_x_23723:
[----:B------:R-:W-:Y:S05]  /*28be0*/  BSYNC.RECONVERGENT B2 ;  /* 0x0000000000027941 */ /* 0x000fea0003800200 */
.L_x_23722:
        /* <DEDUP_REMOVED lines=43> */
.L_x_23720:
[----:B------:R-:W-:Y:S05]  /*28ea0*/  BSYNC.RECONVERGENT B1 ;  /* 0x0000000000017941 */ /* 0x000fea0003800200 */
.L_x_23719:
        /* <DEDUP_REMOVED lines=20> */
.L_x_23726:
        /* <DEDUP_REMOVED lines=13> */
.L_x_23728:
[----:B------:R-:W-:Y:S05]  /*290c0*/  BSYNC.RECONVERGENT B2 ;  /* 0x0000000000027941 */ /* 0x000fea0003800200 */
.L_x_23727:
        /* <DEDUP_REMOVED lines=43> */
.L_x_23725:
[----:B------:R-:W-:Y:S05]  /*29380*/  BSYNC.RECONVERGENT B1 ;  /* 0x0000000000017941 */ /* 0x000fea0003800200 */
.L_x_23724:
        /* <DEDUP_REMOVED lines=23> */
.L_x_23731:
        /* <DEDUP_REMOVED lines=13> */
.L_x_23733:
[----:B------:R-:W-:Y:S05]  /*295d0*/  BSYNC.RECONVERGENT B2 ;  /* 0x0000000000027941 */ /* 0x000fea0003800200 */
.L_x_23732:
        /* <DEDUP_REMOVED lines=43> */
.L_x_23730:
[----:B------:R-:W-:Y:S05]  /*29890*/  BSYNC.RECONVERGENT B1 ;  /* 0x0000000000017941 */ /* 0x000fea0003800200 */
.L_x_23729:
        /* <DEDUP_REMOVED lines=20> */
.L_x_23736:
        /* <DEDUP_REMOVED lines=13> */
.L_x_23738:
[----:B------:R-:W-:Y:S05]  /*29ab0*/  BSYNC.RECONVERGENT B2 ;  /* 0x0000000000027941 */ /* 0x000fea0003800200 */
.L_x_23737:
        /* <DEDUP_REMOVED lines=43> */
.L_x_23735:
[----:B------:R-:W-:Y:S05]  /*29d70*/  BSYNC.RECONVERGENT B1 ;  /* 0x0000000000017941 */ /* 0x000fea0003800200 */
.L_x_23734:
        /* <DEDUP_REMOVED lines=23> */
.L_x_23741:
        /* <DEDUP_REMOVED lines=13> */
.L_x_23743:
[----:B------:R-:W-:Y:S05]  /*29fc0*/  BSYNC.RECONVERGENT B2 ;  /* 0x0000000000027941 */ /* 0x000fea0003800200 */
.L_x_23742:
        /* <DEDUP_REMOVED lines=43> */
.L_x_23740:
[----:B------:R-:W-:Y:S05]  /*2a280*/  BSYNC.RECONVERGENT B1 ;  /* 0x0000000000017941 */ /* 0x000fea0003800200 */
.L_x_23739:
        /* <DEDUP_REMOVED lines=20> */
.L_x_23746:
        /* <DEDUP_REMOVED lines=13> */
.L_x_23748:
[----:B------:R-:W-:Y:S05]  /*2a4a0*/  BSYNC.RECONVERGENT B2 ;  /* 0x0000000000027941 */ /* 0x000fea0003800200 */
.L_x_23747:
        /* <DEDUP_REMOVED lines=43> */
.L_x_23745:
[----:B------:R-:W-:Y:S05]  /*2a760*/  BSYNC.RECONVERGENT B1 ;  /* 0x0000000000017941 */ /* 0x000fea0003800200 */
.L_x_23744:
        /* <DEDUP_REMOVED lines=23> */
.L_x_23751:
        /* <DEDUP_REMOVED lines=13> */
.L_x_23753:
[----:B------:R-:W-:Y:S05]  /*2a9b0*/  BSYNC.RECONVERGENT B2 ;  /* 0x0000000000027941 */ /* 0x000fea0003800200 */
.L_x_23752:
        /* <DEDUP_REMOVED lines=43> */
.L_x_23750:
[----:B------:R-:W-:Y:S05]  /*2ac70*/  BSYNC.RECONVERGENT B1 ;  /* 0x0000000000017941 */ /* 0x000fea0003800200 */
.L_x_23749:
        /* <DEDUP_REMOVED lines=18> */
.L_x_23756:
        /* <DEDUP_REMOVED lines=13> */
.L_x_23758:
[----:B------:R-:W-:Y:S05]  /*2ae70*/  BSYNC.RECONVERGENT B2 ;  /* 0x0000000000027941 */ /* 0x000fea0003800200 */
.L_x_23757:
        /* <DEDUP_REMOVED lines=43> */
.L_x_23755:
[----:B------:R-:W-:Y:S05]  /*2b130*/  BSYNC.RECONVERGENT B1 ;  /* 0x0000000000017941 */ /* 0x000fea0003800200 */
.L_x_23754:
        /* <DEDUP_REMOVED lines=23> */
.L_x_23761:
        /* <DEDUP_REMOVED lines=13> */
.L_x_23763:
[----:B------:R-:W-:Y:S05]  /*2b380*/  BSYNC.RECONVERGENT B2 ;  /* 0x0000000000027941 */ /* 0x000fea0003800200 */
.L_x_23762:
        /* <DEDUP_REMOVED lines=43> */
.L_x_23760:
[----:B------:R-:W-:Y:S05]  /*2b640*/  BSYNC.RECONVERGENT B1 ;  /* 0x0000000000017941 */ /* 0x000fea0003800200 */
.L_x_23759:
        /* <DEDUP_REMOVED lines=18> */
.L_x_23766:
        /* <DEDUP_REMOVED lines=13> */
.L_x_23768:
[----:B------:R-:W-:Y:S05]  /*2b840*/  BSYNC.RECONVERGENT B2 ;  /* 0x0000000000027941 */ /* 0x000fea0003800200 */
.L_x_23767:
        /* <DEDUP_REMOVED lines=43> */
.L_x_23765:
[----:B------:R-:W-:Y:S05]  /*2bb00*/  BSYNC.RECONVERGENT B1 ;  /* 0x0000000000017941 */ /* 0x000fea0003800200 */
.L_x_23764:
        /* <DEDUP_REMOVED lines=23> */
.L_x_23771:
        /* <DEDUP_REMOVED lines=13> */
.L_x_23773:
[----:B------:R-:W-:Y:S05]  /*2bd50*/  BSYNC.RECONVERGENT B2 ;  /* 0x0000000000027941 */ /* 0x000fea0003800200 */
.L_x_23772:
        /* <DEDUP_REMOVED lines=43> */
.L_x_23770:
[----:B------:R-:W-:Y:S05]  /*2c010*/  BSYNC.RECONVERGENT B1 ;  /* 0x0000000000017941 */ /* 0x000fea0003800200 */
.L_x_23769:
        /* <DEDUP_REMOVED lines=18> */
.L_x_23776:
        /* <DEDUP_REMOVED lines=13> */
.L_x_23778:
[----:B------:R-:W-:Y:S05]  /*2c210*/  BSYNC.RECONVERGENT B2 ;  /* 0x0000000000027941 */ /* 0x000fea0003800200 */
.L_x_23777:
        /* <DEDUP_REMOVED lines=43> */
.L_x_23775:
[----:B------:R-:W-:Y:S05]  /*2c4d0*/  BSYNC.RECONVERGENT B1 ;  /* 0x0000000000017941 */ /* 0x000fea0003800200 */
.L_x_23774:
        /* <DEDUP_REMOVED lines=24> */
.L_x_23781:
        /* <DEDUP_REMOVED lines=13> */
.L_x_23783:
[----:B------:R-:W-:Y:S05]  /*2c730*/  BSYNC.RECONVERGENT B2 ;  /* 0x0000000000027941 */ /* 0x000fea0003800200 */
.L_x_23782:
        /* <DEDUP_REMOVED lines=43> */
.L_x_23780:
[----:B------:R-:W-:Y:S05]  /*2c9f0*/  BSYNC.RECONVERGENT B1 ;  /* 0x0000000000017941 */ /* 0x000fea0003800200 */
.L_x_23779:
        /* <DEDUP_REMOVED lines=18> */
.L_x_23786:
        /* <DEDUP_REMOVED lines=15> */
.L_x_23788:
[----:B------:R-:W-:Y:S05]  /*2cc10*/  BSYNC.RECONVERGENT B2 ;  /* 0x0000000000027941 */ /* 0x000fea0003800200 */
.L_x_23787:
        /* <DEDUP_REMOVED lines=43> */
.L_x_23785:
[----:B------:R-:W-:Y:S05]  /*2ced0*/  BSYNC.RECONVERGENT B1 ;  /* 0x0000000000017941 */ /* 0x000fea0003800200 */
.L_x_23784:
        /* <DEDUP_REMOVED lines=11> */
.L_x_23708:
        /* <DEDUP_REMOVED lines=16> */
.L_x_23792:
        /* <DEDUP_REMOVED lines=13> */
.L_x_23794:
[----:B------:R-:W-:Y:S05]  /*2d160*/  BSYNC.RECONVERGENT B2 ;  /* 0x0000000000027941 */ /* 0x000fea0003800200 */
.L_x_23793:
        /* <DEDUP_REMOVED lines=42> */
.L_x_23791:
[----:B------:R-:W-:Y:S05]  /*2d410*/  BSYNC.RECONVERGENT B1 ;  /* 0x0000000000017941 */ /* 0x000fea0003800200 */
.L_x_23790:
        /* <DEDUP_REMOVED lines=21> */
.L_x_23797:
        /* <DEDUP_REMOVED lines=13> */
.L_x_23799:
[----:B------:R-:W-:Y:S05]  /*2d640*/  BSYNC.RECONVERGENT B2 ;  /* 0x0000000000027941 */ /* 0x000fea0003800200 */
.L_x_23798:
        /* <DEDUP_REMOVED lines=43> */
.L_x_23796:
[----:B------:R-:W-:Y:S05]  /*2d900*/  BSYNC.RECONVERGENT B1 ;  /* 0x0000000000017941 */ /* 0x000fea0003800200 */
.L_x_23795:
        /* <DEDUP_REMOVED lines=19> */
.L_x_23802:
        /* <DEDUP_REMOVED lines=13> */
.L_x_23804:
[----:B------:R-:W-:Y:S05]  /*2db10*/  BSYNC.RECONVERGENT B2 ;  /* 0x0000000000027941 */ /* 0x000fea0003800200 */
.L_x_23803:
        /* <DEDUP_REMOVED lines=43> */
.L_x_23801:
[----:B------:R-:W-:Y:S05]  /*2ddd0*/  BSYNC.RECONVERGENT B1 ;  /* 0x0000000000017941 */ /* 0x000fea0003800200 */
.L_x_23800:
        /* <DEDUP_REMOVED lines=19> */
.L_x_23807:
        /* <DEDUP_REMOVED lines=13> */
.L_x_23809:
[----:B------:R-:W-:Y:S05]  /*2dfe0*/  BSYNC.RECONVERGENT B2 ;  /* 0x0000000000027941 */ /* 0x000fea0003800200 */
.L_x_23808:
        /* <DEDUP_REMOVED lines=43> */
.L_x_23806:
[----:B------:R-:W-:Y:S05]  /*2e2a0*/  BSYNC.RECONVERGENT B1 ;  /* 0x0000000000017941 */ /* 0x000fea0003800200 */
.L_x_23805:
        /* <DEDUP_REMOVED lines=19> */
.L_x_23812:
        /* <DEDUP_REMOVED lines=13> */
.L_x_23814:
[----:B------:R-:W-:Y:S05]  /*2e4b0*/  BSYNC.RECONVERGENT B2 ;  /* 0x0000000000027941 */ /* 0x000fea0003800200 */
.L_x_23813:
        /* <DEDUP_REMOVED lines=43> */
.L_x_23811:
[----:B------:R-:W-:Y:S05]  /*2e770*/  BSYNC.RECONVERGENT B1 ;  /* 0x0000000000017941 */ /* 0x000fea0003800200 */
.L_x_23810:
        /* <DEDUP_REMOVED lines=17> */
.L_x_23817:
        /* <DEDUP_REMOVED lines=13> */
.L_x_23819:
[----:B------:R-:W-:Y:S05]  /*2e960*/  BSYNC.RECONVERGENT B2 ;  /* 0x0000000000027941 */ /* 0x000fea0003800200 */
.L_x_23818:
        /* <DEDUP_REMOVED lines=43> */
.L_x_23816:
[----:B------:R-:W-:Y:S05]  /*2ec20*/  BSYNC.RECONVERGENT B1 ;  /* 0x0000000000017941 */ /* 0x000fea0003800200 */
.L_x_23815:
        /* <DEDUP_REMOVED lines=17> */
.L_x_23822:
        /* <DEDUP_REMOVED lines=13> */
.L_x_23824:
[----:B------:R-:W-:Y:S05]  /*2ee10*/  BSYNC.RECONVERGENT B2 ;  /* 0x0000000000027941 */ /* 0x000fea0003800200 */
.L_x_23823:
        /* <DEDUP_REMOVED lines=43> */
.L_x_23821:
[----:B------:R-:W-:Y:S05]  /*2f0d0*/  BSYNC.RECONVERGENT B1 ;  /* 0x0000000000017941 */ /* 0x000fea0003800200 */
.L_x_23820:
        /* <DEDUP_REMOVED lines=17> */
.L_x_23827:
        /* <DEDUP_REMOVED lines=13> */
.L_x_23829:
[----:B------:R-:W-:Y:S05]  /*2f2c0*/  BSYNC.RECONVERGENT B2 ;  /* 0x0000000000027941 */ /* 0x000fea0003800200 */
.L_x_23828:
        /* <DEDUP_REMOVED lines=43> */
.L_x_23826:
[----:B------:R-:W-:Y:S05]  /*2f580*/  BSYNC.RECONVERGENT B1 ;  /* 0x0000000000017941 */ /* 0x000fea0003800200 */
.L_x_23825:
        /* <DEDUP_REMOVED lines=37> */
.L_x_23789:
        /* <DEDUP_REMOVED lines=44> */
.L_x_23830:
[----:B------:R-:W-:Y:S02]  /*2faa0*/  IMAD.MOV.U32 R9, RZ, RZ, R202 ;  /* 0x000000ffff097224 */ /* 0x000fe400078e00ca */
[----:B------:R-:W-:-:S07]  /*2fab0*/  VIADD R200, R200, 0x80 ;  /* 0x00000080c8c87836 */ /* 0x000fce0000000000 */
.L_x_23707:
[----:B------:R-:W-:Y:S05]  /*2fac0*/  BSYNC.RECONVERGENT B0 ;  /* 0x0000000000007941 */ /* 0x000fea0003800200 */
.L_x_23706:
        /* <DEDUP_REMOVED lines=36> */
.L_x_23836:
        /* <DEDUP_REMOVED lines=13> */
.L_x_23838:
[----:B------:R-:W-:Y:S05]  /*2fde0*/  BSYNC.RECONVERGENT B2 ;  /* 0x0000000000027941 */ /* 0x000fea0003800200 */
.L_x_23837:
        /* <DEDUP_REMOVED lines=42> */
.L_x_23835:
[----:B------:R-:W-:Y:S05]  /*30090*/  BSYNC.RECONVERGENT B1 ;  /* 0x0000000000017941 */ /* 0x000fea0003800200 */
.L_x_23834:
        /* <DEDUP_REMOVED lines=23> */
.L_x_23841:
        /* <DEDUP_REMOVED lines=13> */
.L_x_23843:
[----:B------:R-:W-:Y:S05]  /*302e0*/  BSYNC.RECONVERGENT B2 ;  /* 0x0000000000027941 */ /* 0x000fea0003800200 */
.L_x_23842:
        /* <DEDUP_REMOVED lines=43> */
.L_x_23840:
[----:B------:R-:W-:Y:S05]  /*305a0*/  BSYNC.RECONVERGENT B1 ;  /* 0x0000000000017941 */ /* 0x000fea0003800200 */
.L_x_23839:
[----:B------:R-:W-:Y:S01]  /*305b0*/  I2FP.F32.U32 R4, R5 ;  /* 0x0000000500047245 */ /* 0x000fe20000201000 */
[----:B------:R-:W-:Y:S01]  /*305c0*/  HADD2.F32 R3, -RZ, R132.H0_H0 ;  /* 0x20000084ff037230 */ /* 0x000fe20000004100 */
[----:B------:R-:W-:Y:S01]  /*305d0*/  BSSY.RECONVERGENT B1, `(.L_x_23844) ;  /* 0x000004e000017945 */ /* 0x000fe20003800200 */
[----:B------:R-:W-:Y:S02]  /*305e0*/  IMAD.MOV.U32 R6, RZ, RZ, 0x2 ;  /* 0x00000002ff067424 */ /* 0x000fe400078e00ff */
        /* <DEDUP_REMOVED lines=19> */
.L_x_23846:
        /* <DEDUP_REMOVED lines=13> */
.L_x_23848:
[----:B------:R-:W-:Y:S05]  /*307f0*/  BSYNC.RECONVERGENT B2 ;  /* 0x0000000000027941 */ /* 0x000fea0003800200 */
.L_x_23847:
        /* <DEDUP_REMOVED lines=43> */
.L_x_23845:
[----:B------:R-:W-:Y:S05]  /*30ab0*/  BSYNC.RECONVERGENT B1 ;  /* 0x0000000000017941 */ /* 0x000fea0003800200 */
.L_x_23844:
        /* <DEDUP_REMOVED lines=20> */
.L_x_23851:
        /* <DEDUP_REMOVED lines=13> */
.L_x_23853:
[----:B------:R-:W-:Y:S05]  /*30cd0*/  BSYNC.RECONVERGENT B2 ;  /* 0x0000000000027941 */ /* 0x000fea0003800200 */
.L_x_23852:
        /* <DEDUP_REMOVED lines=43> */
.L_x_23850:
[----:B------:R-:W-:Y:S05]  /*30f90*/  BSYNC.RECONVERGENT B1 ;  /* 0x0000000000017941 */ /* 0x000fea0003800200 */
.L_x_23849:
        /* <DEDUP_REMOVED lines=23> */
.L_x_23856:
        /* <DEDUP_REMOVED lines=13> */
.L_x_23858:
[----:B------:R-:W-:Y:S05]  /*311e0*/  BSYNC.RECONVERGENT B2 ;  /* 0x0000000000027941 */ /* 0x000fea0003800200 */
.L_x_23857:
        /* <DEDUP_REMOVED lines=43> */
.L_x_23855:
[----:B------:R-:W-:Y:S05]  /*314a0*/  BSYNC.RECONVERGENT B1 ;  /* 0x0000000000017941 */ /* 0x000fea0003800200 */
.L_x_23854:
        /* <DEDUP_REMOVED lines=20> */
.L_x_23861:
        /* <DEDUP_REMOVED lines=13> */
.L_x_23863:
[----:B------:R-:W-:Y:S05]  /*316c0*/  BSYNC.RECONVERGENT B2 ;  /* 0x0000000000027941 */ /* 0x000fea0003800200 */
.L_x_23862:
        /* <DEDUP_REMOVED lines=43> */
.L_x_23860:
[----:B------:R-:W-:Y:S05]  /*31980*/  BSYNC.RECONVERGENT B1 ;  /* 0x0000000000017941 */ /* 0x000fea0003800200 */
.L_x_23859:
        /* <DEDUP_REMOVED lines=23> */
.L_x_23866:
        /* <DEDUP_REMOVED lines=13> */
.L_x_23868:
[----:B------:R-:W-:Y:S05]  /*31bd0*/  BSYNC.RECONVERGENT B2 ;  /* 0x0000000000027941 */ /* 0x000fea0003800200 */
.L_x_23867:
        /* <DEDUP_REMOVED lines=43> */
.L_x_23865:
[----:B------:R-:W-:Y:S05]  /*31e90*/  BSYNC.RECONVERGENT B1 ;  /* 0x0000000000017941 */ /* 0x000fea0003800200 */
.L_x_23864:
        /* <DEDUP_REMOVED lines=20> */
.L_x_23871:
        /* <DEDUP_REMOVED lines=13> */
.L_x_23873:
[----:B------:R-:W-:Y:S05]  /*320b0*/  BSYNC.RECONVERGENT B2 ;  /* 0x0000000000027941 */ /* 0x000fea0003800200 */
.L_x_23872:
        /* <DEDUP_REMOVED lines=43> */
.L_x_23870:
[----:B------:R-:W-:Y:S05]  /*32370*/  BSYNC.RECONVERGENT B1 ;  /* 0x0000000000017941 */ /* 0x000fea0003800200 */
.L_x_23869:
        /* <DEDUP_REMOVED lines=23> */
.L_x_23876:
        /* <DEDUP_REMOVED lines=13> */
.L_x_23878:
[----:B------:R-:W-:Y:S05]  /*325c0*/  BSYNC.RECONVERGENT B2 ;  /* 0x0000000000027941 */ /* 0x000fea0003800200 */
.L_x_23877:
        /* <DEDUP_REMOVED lines=43> */
.L_x_23875:
[----:B------:R-:W-:Y:S05]  /*32880*/  BSYNC.RECONVERGENT B1 ;  /* 0x0000000000017941 */ /* 0x000fea0003800200 */
.L_x_23874:
        /* <DEDUP_REMOVED lines=18> */
.L_x_23881:
        /* <DEDUP_REMOVED lines=13> */
.L_x_23883:
[----:B------:R-:W-:Y:S05]  /*32a80*/  BSYNC.RECONVERGENT B2 ;  /* 0x0000000000027941 */ /* 0x000fea0003800200 */
.L_x_23882:
        /* <DEDUP_REMOVED lines=43> */
.L_x_23880:
[----:B------:R-:W-:Y:S05]  /*32d40*/  BSYNC.RECONVERGENT B1 ;  /* 0x0000000000017941 */ /* 0x000fea0003800200 */
.L_x_23879:
        /* <DEDUP_REMOVED lines=23> */
.L_x_23886:
        /* <DEDUP_REMOVED lines=13> */
.L_x_23888:
[----:B------:R-:W-:Y:S05]  /*32f90*/  BSYNC.RECONVERGENT B2 ;  /* 0x0000000000027941 */ /* 0x000fea0003800200 */
.L_x_23887:
        /* <DEDUP_REMOVED lines=43> */
.L_x_23885:
[----:B------:R-:W-:Y:S05]  /*33250*/  BSYNC.RECONVERGENT B1 ;  /* 0x0000000000017941 */ /* 0x000fea0003800200 */
.L_x_23884:
        /* <DEDUP_REMOVED lines=18> */
.L_x_23891:
        /* <DEDUP_REMOVED lines=13> */
.L_x_23893:
[----:B------:R-:W-:Y:S05]  /*33450*/  BSYNC.RECONVERGENT B2 ;  /* 0x0000000000027941 */ /* 0x000fea0003800200 */
.L_x_23892:
        /* <DEDUP_REMOVED lines=43> */
.L_x_23890:
[----:B------:R-:W-:Y:S05]  /*33710*/  BSYNC.RECONVERGENT B1 ;  /* 0x0000000000017941 */ /* 0x000fea0003800200 */
.L_x_23889:
        /* <DEDUP_REMOVED lines=23> */
.L_x_23896:
        /* <DEDUP_REMOVED lines=13> */
.L_x_23898:
[----:B------:R-:W-:Y:S05]  /*33960*/  BSYNC.RECONVERGENT B2 ;  /* 0x0000000000027941 */ /* 0x000fea0003800200 */
.L_x_23897:
        /* <DEDUP_REMOVED lines=43> */
.L_x_23895:
[----:B------:R-:W-:Y:S05]  /*33c20*/  BSYNC.RECONVERGENT B1 ;  /* 0x0000000000017941 */ /* 0x000fea0003800200 */
.L_x_23894:
        /* <DEDUP_REMOVED lines=18> */
.L_x_23901:
        /* <DEDUP_REMOVED lines=13> */
.L_x_23903:
[----:B------:R-:W-:Y:S05]  /*33e20*/  BSYNC.RECONVERGENT B2 ;  /* 0x0000000000027941 */ /* 0x000fea0003800200 */
.L_x_23902:
        /* <DEDUP_REMOVED lines=43> */
.L_x_23900:
[----:B------:R-:W-:Y:S05]  /*340e0*/  BSYNC.RECONVERGENT B1 ;  /* 0x0000000000017941 */ /* 0x000fea0003800200 */
.L_x_23899:
        /* <DEDUP_REMOVED lines=24> */
.L_x_23906:
        /* <DEDUP_REMOVED lines=13> */
.L_x_23908:
[----:B------:R-:W-:Y:S05]  /*34340*/  BSYNC.RECONVERGENT B2 ;  /* 0x0000000000027941 */ /* 0x000fea0003800200 */
.L_x_23907:
        /* <DEDUP_REMOVED lines=43> */
.L_x_23905:
[----:B------:R-:W-:Y:S05]  /*34600*/  BSYNC.RECONVERGENT B1 ;  /* 0x0000000000017941 */ /* 0x000fea0003800200 */
.L_x_23904:
        /* <DEDUP_REMOVED lines=18> */
.L_x_23911:
        /* <DEDUP_REMOVED lines=15> */
.L_x_23913:
[----:B------:R-:W-:Y:S05]  /*34820*/  BSYNC.RECONVERGENT B2 ;  /* 0x0000000000027941 */ /* 0x000fea0003800200 */
.L_x_23912:
        /* <DEDUP_REMOVED lines=43> */
.L_x_23910:
[----:B------:R-:W-:Y:S05]  /*34ae0*/  BSYNC.RECONVERGENT B1 ;  /* 0x0000000000017941 */ /* 0x000fea0003800200 */
.L_x_23909:
        /* <DEDUP_REMOVED lines=11> */
.L_x_23833:
        /* <DEDUP_REMOVED lines=16> */
.L_x_23917:
        /* <DEDUP_REMOVED lines=13> */
.L_x_23919:
[----:B------:R-:W-:Y:S05]  /*34d70*/  BSYNC.RECONVERGENT B2 ;  /* 0x0000000000027941 */ /* 0x000fea0003800200 */
.L_x_23918:
        /* <DEDUP_REMOVED lines=42> */
.L_x_23916:
[----:B------:R-:W-:Y:S05]  /*35020*/  BSYNC.RECONVERGENT B1 ;  /* 0x0000000000017941 */ /* 0x000fea0003800200 */
.L_x_23915:
        /* <DEDUP_REMOVED lines=21> */
.L_x_23922:
        /* <DEDUP_REMOVED lines=13> */
.L_x_23924:
[----:B------:R-:W-:Y:S05]  /*35250*/  BSYNC.RECONVERGENT B2 ;  /* 0x0000000000027941 */ /* 0x000fea0003800200 */
.L_x_23923:
        /* <DEDUP_REMOVED lines=43> */
.L_x_23921:
[----:B------:R-:W-:Y:S05]  /*35510*/  BSYNC.RECONVERGENT B1 ;  /* 0x0000000000017941 */ /* 0x000fea0003800200 */
.L_x_23920:
        /* <DEDUP_REMOVED lines=19> */
.L_x_23927:
        /* <DEDUP_REMOVED lines=13> */
.L_x_23929:
[----:B------:R-:W-:Y:S05]  /*35720*/  BSYNC.RECONVERGENT B2 ;  /* 0x0000000000027941 */ /* 0x000fea0003800200 */
.L_x_23928:
        /* <DEDUP_REMOVED lines=43> */
.L_x_23926:
[----:B------:R-:W-:Y:S05]  /*359e0*/  BSYNC.RECONVERGENT B1 ;  /* 0x0000000000017941 */ /* 0x000fea0003800200 */
.L_x_23925:
        /* <DEDUP_REMOVED lines=19> */
.L_x_23932:
        /* <DEDUP_REMOVED lines=13> */
.L_x_23934:
[----:B------:R-:W-:Y:S05]  /*35bf0*/  BSYNC.RECONVERGENT B2 ;  /* 0x0000000000027941 */ /* 0x000fea0003800200 */
.L_x_23933:
        /* <DEDUP_REMOVED lines=43> */
.L_x_23931:
[----:B------:R-:W-:Y:S05]  /*35eb0*/  BSYNC.RECONVERGENT B1 ;  /* 0x0000000000017941 */ /* 0x000fea0003800200 */
.L_x_23930:
        /* <DEDUP_REMOVED lines=19> */
.L_x_23937:
        /* <DEDUP_REMOVED lines=13> */
.L_x_23939:
[----:B------:R-:W-:Y:S05]  /*360c0*/  BSYNC.RECONVERGENT B2 ;  /* 0x0000000000027941 */ /* 0x000fea0003800200 */
.L_x_23938:
        /* <DEDUP_REMOVED lines=43> */
.L_x_23936:
[----:B------:R-:W-:Y:S05]  /*36380*/  BSYNC.RECONVERGENT B1 ;  /* 0x0000000000017941 */ /* 0x000fea0003800200 */
.L_x_23935:
        /* <DEDUP_REMOVED lines=17> */
.L_x_23942:
        /* <DEDUP_REMOVED lines=13> */
.L_x_23944:
[----:B------:R-:W-:Y:S05]  /*36570*/  BSYNC.RECONVERGENT B2 ;  /* 0x0000000000027941 */ /* 0x000fea0003800200 */
.L_x_23943:
        /* <DEDUP_REMOVED lines=43> */
.L_x_23941:
[----:B------:R-:W-:Y:S05]  /*36830*/  BSYNC.RECONVERGENT B1 ;  /* 0x0000000000017941 */ /* 0x000fea0003800200 */
.L_x_23940:
        /* <DEDUP_REMOVED lines=17> */
.L_x_23947:
        /* <DEDUP_REMOVED lines=13> */
.L_x_23949:
[----:B------:R-:W-:Y:S05]  /*36a20*/  BSYNC.RECONVERGENT B2 ;  /* 0x0000000000027941 */ /* 0x000fea0003800200 */
.L_x_23948:
        /* <DEDUP_REMOVED lines=43> */
.L_x_23946:
[----:B------:R-:W-:Y:S05]  /*36ce0*/  BSYNC.RECONVERGENT B1 ;  /* 0x0000000000017941 */ /* 0x000fea0003800200 */
.L_x_23945:
        /* <DEDUP_REMOVED lines=17> */
.L_x_23952:
        /* <DEDUP_REMOVED lines=13> */
.L_x_23954:
[----:B------:R-:W-:Y:S05]  /*36ed0*/  BSYNC.RECONVERGENT B2 ;  /* 0x0000000000027941 */ /* 0x000fea0003800200 */
.L_x_23953:
        /* <DEDUP_REMOVED lines=43> */
.L_x_23951:
[----:B------:R-:W-:Y:S05]  /*37190*/  BSYNC.RECONVERGENT B1 ;  /* 0x0000000000017941 */ /* 0x000fea0003800200 */
.L_x_23950:
        /* <DEDUP_REMOVED lines=37> */
.L_x_23914:
        /* <DEDUP_REMOVED lines=45> */
.L_x_23832:
[----:B------:R-:W-:Y:S05]  /*376c0*/  BSYNC.RECONVERGENT B0 ;  /* 0x0000000000007941 */ /* 0x000fea0003800200 */
.L_x_23831:
        /* <DEDUP_REMOVED lines=300> */
.L_x_23956:
[----:B------:R-:W-:Y:S05]  /*38990*/  BSYNC.RECONVERGENT B0 ;  /* 0x0000000000007941 */ /* 0x000fea0003800200 */
.L_x_23955:
        /* <DEDUP_REMOVED lines=35> */
.L_x_23958:
[----:B------:R-:W-:Y:S05]  /*38bd0*/  BSYNC.RECONVERGENT B0 ;  /* 0x0000000000007941 */ /* 0x000fea0003800200 */
.L_x_23957:
        /* <DEDUP_REMOVED lines=35> */
.L_x_23960:
[----:B------:R-:W-:Y:S05]  /*38e10*/  BSYNC.RECONVERGENT B0 ;  /* 0x0000000000007941 */ /* 0x000fea0003800200 */
.L_x_23959:
        /* <DEDUP_REMOVED lines=35> */
.L_x_23962:
[----:B------:R-:W-:Y:S05]  /*39050*/  BSYNC.RECONVERGENT B0 ;  /* 0x0000000000007941 */ /* 0x000fea0003800200 */
.L_x_23961:
        /* <DEDUP_REMOVED lines=35> */
.L_x_23964:
[----:B------:R-:W-:Y:S05]  /*39290*/  BSYNC.RECONVERGENT B0 ;  /* 0x0000000000007941 */ /* 0x000fea0003800200 */
.L_x_23963:
        /* <DEDUP_REMOVED lines=35> */
.L_x_23966:
[----:B------:R-:W-:Y:S05]  /*394d0*/  BSYNC.RECONVERGENT B0 ;  /* 0x0000000000007941 */ /* 0x000fea0003800200 */
.L_x_23965:
        /* <DEDUP_REMOVED lines=34> */
.L_x_23968:
[----:B------:R-:W-:Y:S05]  /*39700*/  BSYNC.RECONVERGENT B0 ;  /* 0x0000000000007941 */ /* 0x000fea0003800200 */
.L_x_23967:
[----:B------:R-:W-:Y:S02]  /*39710*/  UIADD3 UR6, UPT, UPT, UR6, UR18, URZ ;  /* 0x0000001206067290 */ /* 0x000fe4000fffe0ff */
[----:B------:R-:W-:Y:S02]  /*39720*/  UPLOP3.LUT UP1, UPT, UPT, UPT, UP1, 0x40, 0x4 ;  /* 0x000000000004789c */ /* 0x000fe40003f2e810 */
[----:B------:R-:W-:-:S09]  /*39730*/  UISETP.GE.AND UP0, UPT, UR6, UR19, UPT ;  /* 0x000000130600728c */ /* 0x000fd2000bf06270 */
[----:B------:R-:W-:Y:S05]  /*39740*/  BRA.U !UP0, `(.L_x_23969) ;  /* 0xfffffc7908b07547 */ /* 0x000fea000b83ffff */
[----:B------:R-:W-:Y:S05]  /*39750*/  EXIT ;  /* 0x000000000000794d */ /* 0x000fea0003800000 */
.L_x_23970:
        /* <DEDUP_REMOVED lines=10> */
.L_x_27906:


//--------------------- .text._ZN10layer_norm31ln_parallel_residual_fwd_kernelINS_13Kernel_traitsIf6__halffS2_fjLj7168ELj1ELj1ELj4ELj16ENS_18Kernel_traits_baseILj7168EfS2_fS2_fjLj128EEEEELb1ELb1ELb1EEEvNS_9FwdParamsE --------------------------
	.section	.text._ZN10layer_norm31ln_parallel_residual_fwd_kernelINS_13Kernel_traitsIf6__halffS2_fjLj7168ELj1ELj1ELj4ELj16ENS_18Kernel_traits_baseILj7168EfS2_fS2_fjLj128EEEEELb1ELb1ELb1EEEvNS_9FwdParamsE,"ax",@progbits
	.align	128
        .global         _ZN10layer_norm31ln_parallel_residual_fwd_kernelINS_13Kernel_traitsIf6__halffS2_fjLj7168ELj1ELj1ELj4ELj16ENS_18Kernel_traits_baseILj7168EfS2_fS2_fjLj128EEEEELb1ELb1ELb1EEEvNS_9FwdParamsE
        .type           _ZN10layer_norm31ln_parallel_residual_fwd_kernelINS_13Kernel_traitsIf6__halffS2_fjLj7168ELj1ELj1ELj4ELj16ENS_18Kernel_traits_baseILj7168EfS2_fS2_fjLj128EEEEELb1ELb1ELb1EEEvNS_9FwdParamsE,@function
        .size           _ZN10layer_norm31ln_parallel_residual_fwd_kernelINS_13Kernel_traitsIf6__halffS2_fjLj7168ELj1ELj1ELj4ELj16ENS_18Kernel_traits_baseILj7168EfS2_fS2_fjLj128EEEEELb1ELb1ELb1EEEvNS_9FwdParamsE,(.L_x_27907 - _ZN10layer_norm31ln_parallel_residual_fwd_kernelINS_13Kernel_traitsIf6__halffS2_fjLj7168ELj1ELj1ELj4ELj16ENS_18Kernel_traits_baseILj7168EfS2_fS2_fjLj128EEEEELb1ELb1ELb1EEEvNS_9FwdParamsE)
        .other          _ZN10layer_norm31ln_parallel_residual_fwd_kernelINS_13Kernel_traitsIf6__halffS2_fjLj7168ELj1ELj1ELj4ELj16ENS_18Kernel_traits_baseILj7168EfS2_fS2_fjLj128EEEEELb1ELb1ELb1EEEvNS_9FwdParamsE,@"STO_CUDA_ENTRY STV_DEFAULT"
_ZN10layer_norm31ln_parallel_residual_fwd_kernelINS_13Kernel_traitsIf6__halffS2_fjLj7168ELj1ELj1ELj4ELj16ENS_18Kernel_traits_baseILj7168EfS2_fS2_fjLj128EEEEELb1ELb1ELb1EEEvNS_9FwdParamsE:
.text._ZN10layer_norm31ln_parallel_residual_fwd_kernelINS_13Kernel_traitsIf6__halffS2_fjLj7168ELj1ELj1ELj4ELj16ENS_18Kernel_traits_baseILj7168EfS2_fS2_fjLj128EEEEELb1ELb1ELb1EEEvNS_9FwdParamsE:
        /* <DEDUP_REMOVED lines=10> */
[----:B-1----:R-:W-:Y:S01]  /*00a0*/  @P0 MOV R4, R206 ;  /* 0x000000ce00040202 */ /* 0x002fe20000000f00 */
[----:B---3--:R-:W2:Y:S01]  /*00b0*/  @P0 LDG.E.64 R2, desc[UR8][R2.64] ;  /* 0x0000000802020981 */ /* 0x008ea2000c1e1b00 */
[----:B----4-:R-:W-:Y:S01]  /*00c0*/  @P0 IMAD.MOV.U32 R5, RZ, RZ, R207 ;  /* 0x000000ffff050224 */ /* 0x010fe200078e00cf */
        /* <DEDUP_REMOVED lines=67> */
.L_x_23971:
        /* <DEDUP_REMOVED lines=44> */
.L_x_23972:
[----:B------:R-:W1:Y:S02]  /*07c0*/  LDCU UR4, c[0x0][0x384] ;  /* 0x00007080ff0477ac */ /* 0x000e640008000800 */
[----:B-1----:R-:W-:-:S06]  /*07d0*/  UISETP.GE.AND UP0, UPT, UR12, UR4, UPT ;  /* 0x000000040c00728c */ /* 0x002fcc000bf06270 */
[----:B------:R-:W-:-:S13]  /*07e0*/  PLOP3.LUT P0, PT, PT, PT, UP0, 0x80, 0x8 ;  /* 0x000000000008781c */ /* 0x000fda0003f0f008 */
[----:B------:R-:W-:Y:S05]  /*07f0*/  @P0 EXIT ;  /* 0x000000000000094d */ /* 0x000fea0003800000 */
[----:B------:R-:W-:Y:S01]  /*0800*/  IMAD.HI.U32 R0, R183, -0x326172a9, RZ ;  /* 0xcd9e8d57b7007827 */ /* 0x000fe200078e00ff */
[----:B------:R-:W1:Y:S01]  /*0810*/  LDCU.64 UR4, c[0x0][0x398] ;  /* 0x00007300ff0477ac */ /* 0x000e620008000a00 */
[----:B------:R-:W-:Y:S02]  /*0820*/  LOP3.LUT R189, R182, 0x60, RZ, 0xc0, !PT ;  /* 0x00000060b6bd7812 */ /* 0x000fe400078ec0ff */
[----:B------:R-:W-:Y:S02]  /*0830*/  HFMA2 R188, -RZ, RZ, 0, 0 ;  /* 0x00000000ffbc7431 */ /* 0x000fe400000001ff */
        /* <DEDUP_REMOVED lines=72> */
[----:B01234-:R-:W-:-:S07]  /*0cc0*/  IMAD R190, R2, -0x326172a9, RZ ;  /* 0xcd9e8d5702be7824 */ /* 0x01ffce00078e02ff */
.L_x_24500:
        /* <DEDUP_REMOVED lines=19> */
[----:B------:R-:W-:-:S08]  /*0e00*/  IMAD.MOV.U32 R0, RZ, RZ, 0x2f800000 ;  /* 0x2f800000ff007424 */ /* 0x000fd000078e00ff */
[----:B0-----:R-:W-:Y:S05]  /*0e10*/  BRA.U UP0, `(.L_x_23973) ;  /* 0x0000002500787547 */ /* 0x001fea000b800000 */
        /* <DEDUP_REMOVED lines=15> */
.L_x_23975:
        /* <DEDUP_REMOVED lines=12> */
.L_x_23976:
        /* <DEDUP_REMOVED lines=42> */
.L_x_23974:
[----:B------:R-:W-:Y:S01]  /*1270*/  ISETP.NE.AND P0, PT, R116, 0x1, PT ;  /* 0x000000017400780c */ /* 0x000fe20003f05270 */
[----:B------:R-:W-:Y:S01]  /*1280*/  UMOV UR4, UR6 ;  /* 0x0000000600047c82 */ /* 0x000fe20008000000 */
[----:B------:R-:W-:Y:S01]  /*1290*/  I2FP.F32.U32 R3, R2 ;  /* 0x0000000200037245 */ /* 0x000fe20000201000 */
[----:B-----5:R-:W-:Y:S02]  /*12a0*/  HADD2.F32 R2, -RZ, R120.H0_H0 ;  /* 0x20000078ff027230 */ /* 0x020fe40000004100 */
        /* <DEDUP_REMOVED lines=14> */
.L_x_23978:
        /* <DEDUP_REMOVED lines=12> */
.L_x_23979:
        /* <DEDUP_REMOVED lines=43> */
.L_x_23977:
        /* <DEDUP_REMOVED lines=17> */
.L_x_23981:
        /* <DEDUP_REMOVED lines=12> */
.L_x_23982:
        /* <DEDUP_REMOVED lines=43> */
.L_x_23980:
[----:B------:R-:W-:Y:S01]  /*1b80*/  ISETP.NE.AND P0, PT, R118, 0x1, PT ;  /* 0x000000017600780c */ /* 0x000fe20003f05270 */
[----:B------:R-:W-:Y:S01]  /*1b90*/  IMAD.MOV.U32 R119, RZ, RZ, 0x2 ;  /* 0x00000002ff777424 */ /* 0x000fe200078e00ff */
[----:B------:R-:W-:Y:S02]  /*1ba0*/  I2FP.F32.U32 R3, R3 ;  /* 0x0000000300037245 */ /* 0x000fe40000201000 */
[----:B------:R-:W-:-:S03]  /*1bb0*/  MOV R116, R190 ;  /* 0x000000be00747202 */ /* 0x000fc60000000f00 */
        /* <DEDUP_REMOVED lines=13> */
.L_x_23984:
        /* <DEDUP_REMOVED lines=12> */
.L_x_23985:
        /* <DEDUP_REMOVED lines=43> */
.L_x_23983:
        /* <DEDUP_REMOVED lines=16> */
.L_x_23987:
        /* <DEDUP_REMOVED lines=12> */
.L_x_23988:
        /* <DEDUP_REMOVED lines=43> */
.L_x_23986:
        /* <DEDUP_REMOVED lines=16> */
.L_x_23990:
        /* <DEDUP_REMOVED lines=12> */
.L_x_23991:
        /* <DEDUP_REMOVED lines=43> */
.L_x_23989:
[----:B------:R-:W-:Y:S01]  /*28e0*/  ISETP.NE.AND P4, PT, R119, 0x1, PT ;  /* 0x000000017700780c */ /* 0x000fe20003f85270 */
[----:B------:R-:W-:Y:S01]  /*28f0*/  HADD2.F32 R122, -RZ, R122.H1_H1 ;  /* 0x3000007aff7a7230 */ /* 0x000fe20000004100 */
        /* <DEDUP_REMOVED lines=14> */
.L_x_23993:
        /* <DEDUP_REMOVED lines=12> */
.L_x_23994:
        /* <DEDUP_REMOVED lines=43> */
.L_x_23992:
        /* <DEDUP_REMOVED lines=16> */
.L_x_23996:
        /* <DEDUP_REMOVED lines=12> */
.L_x_23997:
        /* <DEDUP_REMOVED lines=43> */
.L_x_23995:
[----:B------:R-:W-:Y:S01]  /*31c0*/  UMOV UR5, UR7 ;  /* 0x0000000700057c82 */ /* 0x000fe20008000000 */
[----:B------:R-:W-:Y:S01]  /*31d0*/  I2FP.F32.U32 R135, R118 ;  /* 0x0000007600877245 */ /* 0x000fe20000201000 */
[----:B------:R-:W-:Y:S01]  /*31e0*/  FMUL.FTZ R118, R122, UR5 ;  /* 0x000000057a767c20 */ /* 0x000fe20008410000 */
[----:B------:R-:W-:Y:S01]  /*31f0*/  P2R R136, PR, RZ, 0x2 ;  /* 0x00000002ff887803 */ /* 0x000fe20000000000 */
[----:B------:R-:W-:Y:S01]  /*3200*/  FMUL.FTZ R3, R3, UR5 ;  /* 0x0000000503037c20 */ /* 0x000fe20008410000 */
[----:B------:R-:W-:Y:S01]  /*3210*/  ISETP.NE.AND P1, PT, R139, RZ, PT ;  /* 0x000000ff8b00720c */ /* 0x000fe20003f25270 */
[----:B------:R-:W-:Y:S01]  /*3220*/  FMUL.FTZ R116, R116, UR5 ;  /* 0x0000000574747c20 */ /* 0x000fe20008410000 */
[----:B------:R-:W-:Y:S01]  /*3230*/  FMUL.FTZ R119, R121, UR5 ;  /* 0x0000000579777c20 */ /* 0x000fe20008410000 */
[----:B------:R-:W-:Y:S02]  /*3240*/  HADD2.F32 R134, -RZ, R123.H1_H1 ;  /* 0x3000007bff867230 */ /* 0x000fe40000004100 */
[----:B------:R-:W-:Y:S01]  /*3250*/  FMUL.FTZ R2, R2, UR5 ;  /* 0x0000000502027c20 */ /* 0x000fe20008410000 */
[----:B------:R-:W-:Y:S01]  /*3260*/  FSEL R121, R118, RZ, P0 ;  /* 0x000000ff76797208 */ /* 0x000fe20000000000 */
[----:B------:R-:W-:Y:S01]  /*3270*/  FFMA.FTZ R135, R135, R0, 1.1641532182693481445e-10 ;  /* 0x2f00000087877423 */ /* 0x000fe20000010000 */
[----:B------:R-:W-:Y:S01]  /*3280*/  ISETP.NE.AND P5, PT, R133, RZ, PT ;  /* 0x000000ff8500720c */ /* 0x000fe20003fa5270 */
[----:B------:R-:W-:Y:S01]  /*3290*/  FMUL.FTZ R117, R142, UR5 ;  /* 0x000000058e757c20 */ /* 0x000fe20008410000 */
[----:B------:R-:W-:Y:S01]  /*32a0*/  FSEL R118, R3, RZ, P1 ;  /* 0x000000ff03767208 */ /* 0x000fe20000800000 */
[----:B------:R-:W-:Y:S01]  /*32b0*/  FMUL.FTZ R123, R120, UR5 ;  /* 0x00000005787b7c20 */ /* 0x000fe20008410000 */
[----:B------:R-:W-:Y:S01]  /*32c0*/  ISETP.NE.AND P1, PT, R136, RZ, PT ;  /* 0x000000ff8800720c */ /* 0x000fe20003f25270 */
[----:B------:R-:W-:Y:S01]  /*32d0*/  FMUL.FTZ R134, R134, UR5 ;  /* 0x0000000586867c20 */ /* 0x000fe20008410000 */
[----:B------:R-:W-:-:S02]  /*32e0*/  FSEL R120, R116, RZ, P3 ;  /* 0x000000ff74787208 */ /* 0x000fc40001800000 */
[----:B------:R-:W-:Y:S02]  /*32f0*/  ISETP.NE.AND P6, PT, R138, RZ, PT ;  /* 0x000000ff8a00720c */ /* 0x000fe40003fc5270 */
[----:B------:R-:W-:Y:S02]  /*3300*/  FSEL R116, R2, RZ, P5 ;  /* 0x000000ff02747208 */ /* 0x000fe40002800000 */
[----:B------:R-:W-:Y:S02]  /*3310*/  FSETP.GTU.FTZ.AND P5, PT, R135, UR4, PT ;  /* 0x0000000487007c0b */ /* 0x000fe4000bfbc000 */
[----:B------:R-:W-:Y:S02]  /*3320*/  FSEL R122, R117, RZ, P4 ;  /* 0x000000ff757a7208 */ /* 0x000fe40002000000 */
        /* <DEDUP_REMOVED lines=11> */
[----:B------:R-:W-:Y:S01]  /*33e0*/  @P1 FADD.FTZ R123, R127, R123 ;  /* 0x0000007b7f7b1221 */ /* 0x000fe20000010000 */
[----:B------:R-:W-:Y:S07]  /*33f0*/  BRA `(.L_x_23998) ;  /* 0x0000004800bc7947 */ /* 0x000fee0003800000 */
.L_x_23973:
        /* <DEDUP_REMOVED lines=15> */
.L_x_24000:
        /* <DEDUP_REMOVED lines=12> */
.L_x_24001:
        /* <DEDUP_REMOVED lines=41> */
.L_x_23999:
[----:B------:R-:W-:Y:S01]  /*3840*/  ISETP.NE.AND P0, PT, R116, 0x1, PT ;  /* 0x000000017400780c */ /* 0x000fe20003f05270 */
[----:B-----5:R-:W-:Y:S01]  /*3850*/  HADD2.F32 R136, -RZ, R120.H0_H0 ;  /* 0x20000078ff887230 */ /* 0x020fe20000004100 */
[----:B------:R-:W-:Y:S01]  /*3860*/  I2FP.F32.U32 R3, R2 ;  /* 0x0000000200037245 */ /* 0x000fe20000201000 */
[----:B------:R-:W-:Y:S01]  /*3870*/  UMOV UR4, UR6 ;  /* 0x0000000600047c82 */ /* 0x000fe20008000000 */
[----:B------:R-:W-:Y:S01]  /*3880*/  UMOV UR5, UR7 ;  /* 0x0000000700057c82 */ /* 0x000fe20008000000 */
[----:B------:R-:W-:Y:S01]  /*3890*/  MOV R117, 0x2 ;  /* 0x0000000200757802 */ /* 0x000fe20000000f00 */
        /* <DEDUP_REMOVED lines=14> */
.L_x_24003:
        /* <DEDUP_REMOVED lines=12> */
.L_x_24004:
        /* <DEDUP_REMOVED lines=40> */
[----:B------:R-:W-:Y:S02]  /*3cc0*/  IMAD.MOV.U32 R2, RZ, RZ, R132 ;  /* 0x000000ffff027224 */ /* 0x000fe400078e0084 */
[----:B------:R-:W-:-:S07]  /*3cd0*/  IMAD.MOV.U32 R132, RZ, RZ, R118 ;  /* 0x000000ffff847224 */ /* 0x000fce00078e0076 */
.L_x_24002:
        /* <DEDUP_REMOVED lines=22> */
.L_x_24006:
        /* <DEDUP_REMOVED lines=12> */
.L_x_24007:
        /* <DEDUP_REMOVED lines=43> */
.L_x_24005:
[----:B------:R-:W-:Y:S01]  /*41b0*/  ISETP.NE.AND P0, PT, R118, 0x1, PT ;  /* 0x000000017600780c */ /* 0x000fe20003f05270 */
[----:B------:R-:W-:Y:S01]  /*41c0*/  HADD2.F32 R117, -RZ, R120.H1_H1 ;  /* 0x30000078ff757230 */ /* 0x000fe20000004100 */
[----:B------:R-:W-:Y:S01]  /*41d0*/  I2FP.F32.U32 R3, R2 ;  /* 0x0000000200037245 */ /* 0x000fe20000201000 */
[----:B------:R-:W-:Y:S02]  /*41e0*/  HFMA2 R119, -RZ, RZ, 0, 1.1920928955078125e-07 ;  /* 0x00000002ff777431 */ /* 0x000fe400000001ff */
        /* <DEDUP_REMOVED lines=14> */
.L_x_24009:
        /* <DEDUP_REMOVED lines=12> */
.L_x_24010:
        /* <DEDUP_REMOVED lines=43> */
.L_x_24008:
        /* <DEDUP_REMOVED lines=22> */
.L_x_24012:
        /* <DEDUP_REMOVED lines=12> */
.L_x_24013:
        /* <DEDUP_REMOVED lines=43> */
.L_x_24011:
[----:B------:R-:W-:Y:S01]  /*4b10*/  ISETP.NE.AND P0, PT, R118, 0x1, PT ;  /* 0x000000017600780c */ /* 0x000fe20003f05270 */
[----:B------:R-:W-:Y:S01]  /*4b20*/  HADD2.F32 R120, -RZ, R121.H0_H0 ;  /* 0x20000079ff787230 */ /* 0x000fe20000004100 */
        /* <DEDUP_REMOVED lines=16> */
.L_x_24015:
        /* <DEDUP_REMOVED lines=12> */
.L_x_24016:
        /* <DEDUP_REMOVED lines=43> */
.L_x_24014:
[----:B------:R-:W-:Y:S01]  /*4fa0*/  I2FP.F32.U32 R3, R2 ;  /* 0x0000000200037245 */ /* 0x000fe20000201000 */
[----:B------:R-:W-:Y:S01]  /*4fb0*/  HADD2.F32 R2, -RZ, R193.H0_H0 ;  /* 0x200000c1ff027230 */ /* 0x000fe20000004100 */
[----:B------:R-:W-:-:S03]  /*4fc0*/  ISETP.NE.AND P2, PT, R119, 0x1, PT ;  /* 0x000000017700780c */ /* 0x000fc60003f45270 */
[----:B------:R-:W-:Y:S01]  /*4fd0*/  FFMA.FTZ R3, R3, R0, 1.1641532182693481445e-10 ;  /* 0x2f00000003037423 */ /* 0x000fe20000010000 */
[----:B------:R-:W-:-:S04]  /*4fe0*/  FMUL.FTZ R2, R2, UR5 ;  /* 0x0000000502027c20 */ /* 0x000fc80008410000 */
[----:B------:R-:W-:Y:S02]  /*4ff0*/  FSETP.GTU.FTZ.AND P0, PT, R3, UR4, PT ;  /* 0x0000000403007c0b */ /* 0x000fe4000bf1c000 */
[----:B------:R-:W-:Y:S01]  /*5000*/  FSEL R3, R120, RZ, P3 ;  /* 0x000000ff78037208 */ /* 0x000fe20001800000 */
[----:B------:R-:W-:Y:S01]  /*5010*/  HFMA2 R120, -RZ, RZ, 0, 1.1920928955078125e-07 ;  /* 0x00000002ff787431 */ /* 0x000fe200000001ff */
        /* <DEDUP_REMOVED lines=14> */
.L_x_24018:
        /* <DEDUP_REMOVED lines=12> */
.L_x_24019:
        /* <DEDUP_REMOVED lines=43> */
.L_x_24017:
        /* <DEDUP_REMOVED lines=17> */
.L_x_24021:
        /* <DEDUP_REMOVED lines=12> */
.L_x_24022:
        /* <DEDUP_REMOVED lines=43> */
.L_x_24020:
        /* <DEDUP_REMOVED lines=22> */
.L_x_24024:
        /* <DEDUP_REMOVED lines=12> */
.L_x_24025:
        /* <DEDUP_REMOVED lines=43> */
.L_x_24023:
        /* <DEDUP_REMOVED lines=17> */
.L_x_24027:
        /* <DEDUP_REMOVED lines=12> */
.L_x_24028:
        /* <DEDUP_REMOVED lines=43> */
.L_x_24026:
        /* <DEDUP_REMOVED lines=22> */
.L_x_24030:
        /* <DEDUP_REMOVED lines=12> */
.L_x_24031:
        /* <DEDUP_REMOVED lines=43> */
.L_x_24029:
        /* <DEDUP_REMOVED lines=17> */
.L_x_24033:
        /* <DEDUP_REMOVED lines=12> */
.L_x_24034:
        /* <DEDUP_REMOVED lines=43> */
.L_x_24032:
        /* <DEDUP_REMOVED lines=22> */
.L_x_24036:
        /* <DEDUP_REMOVED lines=12> */
.L_x_24037:
        /* <DEDUP_REMOVED lines=43> */
.L_x_24035:
        /* <DEDUP_REMOVED lines=17> */
.L_x_24039:
        /* <DEDUP_REMOVED lines=12> */
.L_x_24040:
        /* <DEDUP_REMOVED lines=43> */
.L_x_24038:
        /* <DEDUP_REMOVED lines=22> */
.L_x_24042:
        /* <DEDUP_REMOVED lines=12> */
.L_x_24043:
        /* <DEDUP_REMOVED lines=43> */
.L_x_24041:
        /* <DEDUP_REMOVED lines=17> */
.L_x_24045:
        /* <DEDUP_REMOVED lines=14> */
.L_x_24046:
        /* <DEDUP_REMOVED lines=43> */
.L_x_24044:
        /* <DEDUP_REMOVED lines=10> */
.L_x_23998:
[----:B------:R-:W0:Y:S01]  /*7ef0*/  LDC.64 R2, c[0x0][0x3a8] ;  /* 0x0000ea00ff027b82 */ /* 0x000e220000000a00 */
[----:B------:R-:W-:Y:S01]  /*7f00*/  SEL R136, RZ, 0x10000, !P4 ;  /* 0x00010000ff887807 */ /* 0x000fe20006000000 */
[----:B------:R-:W-:Y:S01]  /*7f10*/  VIADD R203, R205, 0x80 ;  /* 0x00000080cdcb7836 */ /* 0x000fe20000000000 */
[----:B------:R-:W-:Y:S02]  /*7f20*/  ISETP.NE.AND P4, PT, R139, RZ, PT ;  /* 0x000000ff8b00720c */ /* 0x000fe40003f85270 */
[----:B------:R-:W-:Y:S01]  /*7f30*/  SEL R139, RZ, 0x100, !P0 ;  /* 0x00000100ff8b7807 */ /* 0x000fe20004000000 */
[----:B------:R-:W-:Y:S01]  /*7f40*/  IMAD.WIDE.U32 R140, R203, 0x10, R172 ;  /* 0x00000010cb8c7825 */ /* 0x000fe200078e00ac */
        /* <DEDUP_REMOVED lines=18> */
[----:B-1----:R-:W-:Y:S01]  /*8070*/  IMAD.WIDE.U32 R136, R205, 0x8, R180 ;  /* 0x00000008cd887825 */ /* 0x002fe200078e00b4 */
[----:B------:R0:W-:Y:S04]  /*8080*/  STG.E.128 desc[UR8][R134.64], R116 ;  /* 0x0000007486007986 */ /* 0x0001e8000c101d08 */
[----:B------:R0:W-:Y:S01]  /*8090*/  STG.E.128 desc[UR8][R134.64+0x10], R120 ;  /* 0x0000107886007986 */ /* 0x0001e2000c101d08 */
[----:B--2---:R-:W-:-:S03]  /*80a0*/  @P1 IMAD.WIDE.U32 R144, R203, 0x20, R144 ;  /* 0x00000020cb901825 */ /* 0x004fc600078e0090 */
[----:B------:R0:W-:Y:S01]  /*80b0*/  STG.E.64 desc[UR8][R136.64], R138 ;  /* 0x0000008a88007986 */ /* 0x0001e2000c101b08 */
[----:B---3--:R-:W-:Y:S01]  /*80c0*/  @P0 IMAD.WIDE.U32 R142, R203, 0x10, R142 ;  /* 0x00000010cb8e0825 */ /* 0x008fe200078e008e */
        /* <DEDUP_REMOVED lines=16> */
[----:B------:R-:W-:Y:S02]  /*81d0*/  LOP3.LUT R136, R138, R134, R136, 0xfe, !PT ;  /* 0x000000868a887212 */ /* 0x000fe400078efe88 */
[----:B------:R-:W-:Y:S01]  /*81e0*/  LOP3.LUT R137, R135, R139, RZ, 0xfc, !PT ;  /* 0x0000008b87897212 */ /* 0x000fe200078efcff */
[----:B0-----:R-:W-:Y:S01]  /*81f0*/  IMAD.WIDE.U32 R134, R205, 0x8, R146 ;  /* 0x00000008cd867825 */ /* 0x001fe200078e0092 */
[----:B------:R-:W-:-:S05]  /*8200*/  LOP3.LUT R136, R136, 0xff, R191, 0xf8, !PT ;  /* 0x000000ff88887812 */ /* 0x000fca00078ef8bf */
[----:B------:R1:W-:Y:S02]  /*8210*/  STG.E.64 desc[UR8][R134.64], R136 ;  /* 0x0000008886007986 */ /* 0x0003e4000c101b08 */
.L_x_24047:
[----:B------:R2:W5:Y:S04]  /*8220*/  @P0 LDG.E.128 R192, desc[UR8][R142.64] ;  /* 0x000000088ec00981 */ /* 0x000568000c1e1d00 */
        /* <DEDUP_REMOVED lines=19> */
.L_x_24050:
        /* <DEDUP_REMOVED lines=12> */
.L_x_24051:
        /* <DEDUP_REMOVED lines=42> */
.L_x_24049:
        /* <DEDUP_REMOVED lines=19> */
.L_x_24053:
        /* <DEDUP_REMOVED lines=12> */
.L_x_24054:
        /* <DEDUP_REMOVED lines=42> */
.L_x_24052:
[----:B------:R-:W-:Y:S01]  /*8b50*/  I2FP.F32.U32 R133, R133 ;  /* 0x0000008500857245 */ /* 0x000fe20000201000 */
[----:B------:R-:W-:Y:S01]  /*8b60*/  HADD2.F32 R132, -RZ, R192.H0_H0 ;  /* 0x200000c0ff847230 */ /* 0x000fe20000004100 */
        /* <DEDUP_REMOVED lines=20> */
.L_x_24056:
        /* <DEDUP_REMOVED lines=12> */
.L_x_24057:
        /* <DEDUP_REMOVED lines=43> */
.L_x_24055:
[----:B------:R-:W-:Y:S01]  /*9020*/  I2FP.F32.U32 R133, R133 ;  /* 0x0000008500857245 */ /* 0x000fe20000201000 */
[----:B------:R-:W-:Y:S01]  /*9030*/  HADD2.F32 R136, -RZ, R136.H1_H1 ;  /* 0x30000088ff887230 */ /* 0x000fe20000004100 */
        /* <DEDUP_REMOVED lines=17> */
.L_x_24059:
        /* <DEDUP_REMOVED lines=12> */
.L_x_24060:
        /* <DEDUP_REMOVED lines=43> */
.L_x_24058:
        /* <DEDUP_REMOVED lines=22> */
.L_x_24062:
        /* <DEDUP_REMOVED lines=12> */
.L_x_24063:
        /* <DEDUP_REMOVED lines=43> */
.L_x_24061:
        /* <DEDUP_REMOVED lines=19> */
.L_x_24065:
        /* <DEDUP_REMOVED lines=12> */
.L_x_24066:
        /* <DEDUP_REMOVED lines=43> */
.L_x_24064:
        /* <DEDUP_REMOVED lines=22> */
.L_x_24068:
        /* <DEDUP_REMOVED lines=12> */
.L_x_24069:
        /* <DEDUP_REMOVED lines=43> */
.L_x_24067:
        /* <DEDUP_REMOVED lines=19> */
.L_x_24071:
        /* <DEDUP_REMOVED lines=12> */
.L_x_24072:
        /* <DEDUP_REMOVED lines=43> */
.L_x_24070:
[----:B------:R-:W-:Y:S01]  /*a7a0*/  I2FP.F32.U32 R135, R135 ;  /* 0x0000008700877245 */ /* 0x000fe20000201000 */
[----:B------:R-:W-:Y:S02]  /*a7b0*/  HADD2.F32 R136, -RZ, R193.H1_H1 ;  /* 0x300000c1ff887230 */ /* 0x000fe40000004100 */
[----:B------:R-:W-:Y:S02]  /*a7c0*/  HFMA2 R143, -RZ, RZ, 0, 1.1920928955078125e-07 ;  /* 0x00000002ff8f7431 */ /* 0x000fe400000001ff */
[----:B------:R-:W-:Y:S01]  /*a7d0*/  FFMA.FTZ R135, R135, R0, 1.1641532182693481445e-10 ;  /* 0x2f00000087877423 */ /* 0x000fe20000010000 */
[----:B------:R-:W-:Y:S01]  /*a7e0*/  FMUL.FTZ R137, R136, UR5 ;  /* 0x0000000588897c20 */ /* 0x000fe20008410000 */
[----:B------:R-:W-:-:S03]  /*a7f0*/  FSEL R136, R141, RZ, P4 ;  /* 0x000000ff8d887208 */ /* 0x000fc60002000000 */
        /* <DEDUP_REMOVED lines=16> */
.L_x_24074:
        /* <DEDUP_REMOVED lines=12> */
.L_x_24075:
        /* <DEDUP_REMOVED lines=43> */
.L_x_24073:
        /* <DEDUP_REMOVED lines=17> */
.L_x_24077:
        /* <DEDUP_REMOVED lines=12> */
.L_x_24078:
        /* <DEDUP_REMOVED lines=43> */
.L_x_24076:
        /* <DEDUP_REMOVED lines=22> */
.L_x_24080:
        /* <DEDUP_REMOVED lines=12> */
.L_x_24081:
        /* <DEDUP_REMOVED lines=43> */
.L_x_24079:
        /* <DEDUP_REMOVED lines=17> */
.L_x_24083:
        /* <DEDUP_REMOVED lines=12> */
.L_x_24084:
        /* <DEDUP_REMOVED lines=43> */
.L_x_24082:
        /* <DEDUP_REMOVED lines=22> */
.L_x_24086:
        /* <DEDUP_REMOVED lines=12> */
.L_x_24087:
        /* <DEDUP_REMOVED lines=43> */
.L_x_24085:
        /* <DEDUP_REMOVED lines=17> */
.L_x_24089:
        /* <DEDUP_REMOVED lines=12> */
.L_x_24090:
        /* <DEDUP_REMOVED lines=43> */
.L_x_24088:
[----:B------:R-:W-:Y:S01]  /*c390*/  I2FP.F32.U32 R141, R142 ;  /* 0x0000008e008d7245 */ /* 0x000fe20000201000 */
[----:B------:R-:W-:Y:S02]  /*c3a0*/  HADD2.F32 R138, -RZ, R195.H0_H0 ;  /* 0x200000c3ff8a7230 */ /* 0x000fe40000004100 */
        /* <DEDUP_REMOVED lines=20> */
.L_x_24092:
        /* <DEDUP_REMOVED lines=12> */
.L_x_24093:
        /* <DEDUP_REMOVED lines=43> */
.L_x_24091:
        /* <DEDUP_REMOVED lines=17> */
.L_x_24095:
        /* <DEDUP_REMOVED lines=14> */
.L_x_24096:
        /* <DEDUP_REMOVED lines=43> */
.L_x_24094:
        /* <DEDUP_REMOVED lines=11> */
.L_x_24048:
        /* <DEDUP_REMOVED lines=15> */
.L_x_24099:
        /* <DEDUP_REMOVED lines=12> */
.L_x_24100:
        /* <DEDUP_REMOVED lines=43> */
.L_x_24098:
        /* <DEDUP_REMOVED lines=18> */
.L_x_24102:
        /* <DEDUP_REMOVED lines=12> */
.L_x_24103:
        /* <DEDUP_REMOVED lines=43> */
.L_x_24101:
        /* <DEDUP_REMOVED lines=18> */
.L_x_24105:
        /* <DEDUP_REMOVED lines=12> */
.L_x_24106:
        /* <DEDUP_REMOVED lines=43> */
.L_x_24104:
[----:B------:R-:W-:Y:S01]  /*db30*/  I2FP.F32.U32 R133, R133 ;  /* 0x0000008500857245 */ /* 0x000fe20000201000 */
[----:B------:R-:W-:Y:S01]  /*db40*/  IMAD.MOV.U32 R142, RZ, RZ, 0x2 ;  /* 0x00000002ff8e7424 */ /* 0x000fe200078e00ff */
        /* <DEDUP_REMOVED lines=16> */
.L_x_24108:
        /* <DEDUP_REMOVED lines=12> */
.L_x_24109:
        /* <DEDUP_REMOVED lines=43> */
.L_x_24107:
        /* <DEDUP_REMOVED lines=18> */
.L_x_24111:
        /* <DEDUP_REMOVED lines=12> */
.L_x_24112:
        /* <DEDUP_REMOVED lines=43> */
.L_x_24110:
[----:B------:R-:W-:Y:S01]  /*e450*/  ISETP.NE.AND P3, PT, R141, 0x1, PT ;  /* 0x000000018d00780c */ /* 0x000fe20003f65270 */
[----:B------:R-:W-:Y:S01]  /*e460*/  IMAD.MOV.U32 R142, RZ, RZ, 0x2 ;  /* 0x00000002ff8e7424 */ /* 0x000fe200078e00ff */
[----:B------:R-:W-:Y:S01]  /*e470*/  I2FP.F32.U32 R135, R134 ;  /* 0x0000008600877245 */ /* 0x000fe20000201000 */
[----:B------:R-:W-:-:S04]  /*e480*/  HADD2.F32 R134, -RZ, R138.H0_H0 ;  /* 0x2000008aff867230 */ /* 0x000fc80000004100 */
        /* <DEDUP_REMOVED lines=12> */
.L_x_24114:
        /* <DEDUP_REMOVED lines=12> */
.L_x_24115:
        /* <DEDUP_REMOVED lines=43> */
.L_x_24113:
        /* <DEDUP_REMOVED lines=16> */
.L_x_24117:
        /* <DEDUP_REMOVED lines=12> */
.L_x_24118:
        /* <DEDUP_REMOVED lines=43> */
.L_x_24116:
        /* <DEDUP_REMOVED lines=16> */
.L_x_24120:
        /* <DEDUP_REMOVED lines=12> */
.L_x_24121:
        /* <DEDUP_REMOVED lines=43> */
.L_x_24119:
[----:B------:R-:W-:Y:S01]  /*f1a0*/  P2R R145, PR, RZ, 0x2 ;  /* 0x00000002ff917803 */ /* 0x000fe20000000000 */
[----:B------:R-:W-:Y:S01]  /*f1b0*/  FMUL.FTZ R132, R132, UR5 ;  /* 0x0000000584847c20 */ /* 0x000fe20008410000 */
[----:B------:R-:W-:Y:S01]  /*f1c0*/  I2FP.F32.U32 R143, R141 ;  /* 0x0000008d008f7245 */ /* 0x000fe20000201000 */
[----:B------:R-:W-:Y:S01]  /*f1d0*/  FMUL.FTZ R136, R136, UR5 ;  /* 0x0000000588887c20 */ /* 0x000fe20008410000 */
[----:B------:R-:W-:Y:S01]  /*f1e0*/  LOP3.LUT P1, RZ, R214, 0x10, RZ, 0xc0, !PT ;  /* 0x00000010d6ff7812 */ /* 0x000fe2000782c0ff */
[----:B------:R-:W-:Y:S01]  /*f1f0*/  FMUL.FTZ R134, R134, UR5 ;  /* 0x0000000586867c20 */ /* 0x000fe20008410000 */
[----:B------:R-:W-:Y:S01]  /*f200*/  P2R R146, PR, RZ, 0x1 ;  /* 0x00000001ff927803 */ /* 0x000fe20000000000 */
        /* <DEDUP_REMOVED lines=9> */
[----:B------:R-:W-:Y:S01]  /*f2a0*/  FSEL R133, R136, RZ, P0 ;  /* 0x000000ff88857208 */ /* 0x000fe20000000000 */
[----:B------:R-:W-:Y:S01]  /*f2b0*/  FMUL.FTZ R141, R137, UR5 ;  /* 0x00000005898d7c20 */ /* 0x000fe20008410000 */
[----:B------:R-:W-:Y:S01]  /*f2c0*/  FSEL R136, R134, RZ, P2 ;  /* 0x000000ff86887208 */ /* 0x000fe20001000000 */
        /* <DEDUP_REMOVED lines=15> */
[----:B------:R-:W-:Y:S01]  /*f3c0*/  @P1 FADD.FTZ R137, R125, R137 ;  /* 0x000000897d891221 */ /* 0x000fe20000010000 */
[----:B------:R-:W-:Y:S01]  /*f3d0*/  @P1 FADD.FTZ R138, R126, R138 ;  /* 0x0000008a7e8a1221 */ /* 0x000fe20000010000 */
[----:B------:R-:W-:-:S10]  /*f3e0*/  @P1 FADD.FTZ R139, R127, R139 ;  /* 0x0000008b7f8b1221 */ /* 0x000fd40000010000 */
.L_x_24097:
        /* <DEDUP_REMOVED lines=48> */
.L_x_24122:
[----:B------:R2:W5:Y:S04]  /*f6f0*/  @P0 LDG.E.128 R192, desc[UR8][R148.64] ;  /* 0x0000000894c00981 */ /* 0x000568000c1e1d00 */
[----:B------:R2:W5:Y:S04]  /*f700*/  @P1 LDG.E.128 R128, desc[UR8][R150.64] ;  /* 0x0000000896801981 */ /* 0x000568000c1e1d00 */
[----:B------:R2:W5:Y:S04]  /*f710*/  @P1 LDG.E.128 R124, desc[UR8][R150.64+0x10] ;  /* 0x00001008967c1981 */ /* 0x000568000c1e1d00 */
[----:B01----:R-:W5:Y:S01]  /*f720*/  LDG.E.128 R144, desc[UR8][R146.64] ;  /* 0x0000000892907981 */ /* 0x003f62000c1e1d00 */
        /* <DEDUP_REMOVED lines=16> */
.L_x_24125:
        /* <DEDUP_REMOVED lines=12> */
.L_x_24126:
        /* <DEDUP_REMOVED lines=42> */
.L_x_24124:
        /* <DEDUP_REMOVED lines=19> */
.L_x_24128:
        /* <DEDUP_REMOVED lines=12> */
.L_x_24129:
        /* <DEDUP_REMOVED lines=42> */
.L_x_24127:
        /* <DEDUP_REMOVED lines=22> */
.L_x_24131:
        /* <DEDUP_REMOVED lines=12> */
.L_x_24132:
        /* <DEDUP_REMOVED lines=43> */
.L_x_24130:
        /* <DEDUP_REMOVED lines=19> */
.L_x_24134:
        /* <DEDUP_REMOVED lines=12> */
.L_x_24135:
        /* <DEDUP_REMOVED lines=43> */
.L_x_24133:
        /* <DEDUP_REMOVED lines=22> */
.L_x_24137:
        /* <DEDUP_REMOVED lines=12> */
.L_x_24138:
        /* <DEDUP_REMOVED lines=43> */
.L_x_24136:
        /* <DEDUP_REMOVED lines=19> */
.L_x_24140:
        /* <DEDUP_REMOVED lines=12> */
.L_x_24141:
        /* <DEDUP_REMOVED lines=43> */
.L_x_24139:
        /* <DEDUP_REMOVED lines=22> */
.L_x_24143:
        /* <DEDUP_REMOVED lines=12> */
.L_x_24144:
        /* <DEDUP_REMOVED lines=43> */
.L_x_24142:
        /* <DEDUP_REMOVED lines=19> */
.L_x_24146:
        /* <DEDUP_REMOVED lines=12> */
.L_x_24147:
        /* <DEDUP_REMOVED lines=43> */
.L_x_24145:
        /* <DEDUP_REMOVED lines=22> */
.L_x_24149:
        /* <DEDUP_REMOVED lines=12> */
.L_x_24150:
        /* <DEDUP_REMOVED lines=43> */
.L_x_24148:
        /* <DEDUP_REMOVED lines=17> */
.L_x_24152:
        /* <DEDUP_REMOVED lines=12> */
.L_x_24153:
        /* <DEDUP_REMOVED lines=43> */
.L_x_24151:
        /* <DEDUP_REMOVED lines=22> */
.L_x_24155:
        /* <DEDUP_REMOVED lines=12> */
.L_x_24156:
        /* <DEDUP_REMOVED lines=43> */
.L_x_24154:
        /* <DEDUP_REMOVED lines=17> */
.L_x_24158:
        /* <DEDUP_REMOVED lines=12> */
.L_x_24159:
        /* <DEDUP_REMOVED lines=43> */
.L_x_24157:
        /* <DEDUP_REMOVED lines=22> */
.L_x_24161:
        /* <DEDUP_REMOVED lines=12> */
.L_x_24162:
        /* <DEDUP_REMOVED lines=43> */
.L_x_24160:
        /* <DEDUP_REMOVED lines=17> */
.L_x_24164:
        /* <DEDUP_REMOVED lines=12> */
.L_x_24165:
        /* <DEDUP_REMOVED lines=43> */
.L_x_24163:
        /* <DEDUP_REMOVED lines=22> */
.L_x_24167:
        /* <DEDUP_REMOVED lines=12> */
.L_x_24168:
        /* <DEDUP_REMOVED lines=43> */
.L_x_24166:
        /* <DEDUP_REMOVED lines=17> */
.L_x_24170:
        /* <DEDUP_REMOVED lines=14> */
.L_x_24171:
        /* <DEDUP_REMOVED lines=43> */
.L_x_24169:
        /* <DEDUP_REMOVED lines=11> */
.L_x_24123:
        /* <DEDUP_REMOVED lines=15> */
.L_x_24174:
        /* <DEDUP_REMOVED lines=12> */
.L_x_24175:
        /* <DEDUP_REMOVED lines=43> */
.L_x_24173:
        /* <DEDUP_REMOVED lines=18> */
.L_x_24177:
        /* <DEDUP_REMOVED lines=12> */
.L_x_24178:
        /* <DEDUP_REMOVED lines=43> */
.L_x_24176:
        /* <DEDUP_REMOVED lines=18> */
.L_x_24180:
        /* <DEDUP_REMOVED lines=12> */
.L_x_24181:
        /* <DEDUP_REMOVED lines=43> */
.L_x_24179:
        /* <DEDUP_REMOVED lines=18> */
.L_x_24183:
        /* <DEDUP_REMOVED lines=12> */
.L_x_24184:
        /* <DEDUP_REMOVED lines=43> */
.L_x_24182:
        /* <DEDUP_REMOVED lines=18> */
.L_x_24186:
        /* <DEDUP_REMOVED lines=12> */
.L_x_24187:
        /* <DEDUP_REMOVED lines=43> */
.L_x_24185:
        /* <DEDUP_REMOVED lines=16> */
.L_x_24189:
        /* <DEDUP_REMOVED lines=12> */
.L_x_24190:
        /* <DEDUP_REMOVED lines=43> */
.L_x_24188:
        /* <DEDUP_REMOVED lines=16> */
.L_x_24192:
        /* <DEDUP_REMOVED lines=12> */
.L_x_24193:
        /* <DEDUP_REMOVED lines=43> */
.L_x_24191:
        /* <DEDUP_REMOVED lines=16> */
.L_x_24195:
        /* <DEDUP_REMOVED lines=12> */
.L_x_24196:
        /* <DEDUP_REMOVED lines=43> */
.L_x_24194:
        /* <DEDUP_REMOVED lines=37> */
.L_x_24172:
        /* <DEDUP_REMOVED lines=48> */
.L_x_24197:
[----:B------:R1:W5:Y:S04]  /*16bc0*/  @P0 LDG.E.128 R192, desc[UR8][R150.64] ;  /* 0x0000000896c00981 */ /* 0x000368000c1e1d00 */
[----:B------:R1:W5:Y:S04]  /*16bd0*/  @P1 LDG.E.128 R128, desc[UR8][R156.64] ;  /* 0x000000089c801981 */ /* 0x000368000c1e1d00 */
[----:B------:R1:W5:Y:S04]  /*16be0*/  @P1 LDG.E.128 R124, desc[UR8][R156.64+0x10] ;  /* 0x000010089c7c1981 */ /* 0x000368000c1e1d00 */
[----:B0-2---:R-:W5:Y:S01]  /*16bf0*/  LDG.E.128 R152, desc[UR8][R152.64] ;  /* 0x0000000898987981 */ /* 0x005f62000c1e1d00 */
        /* <DEDUP_REMOVED lines=16> */
.L_x_24200:
        /* <DEDUP_REMOVED lines=12> */
.L_x_24201:
        /* <DEDUP_REMOVED lines=42> */
.L_x_24199:
        /* <DEDUP_REMOVED lines=19> */
.L_x_24203:
        /* <DEDUP_REMOVED lines=12> */
.L_x_24204:
        /* <DEDUP_REMOVED lines=42> */
.L_x_24202:
        /* <DEDUP_REMOVED lines=22> */
.L_x_24206:
        /* <DEDUP_REMOVED lines=12> */
.L_x_24207:
        /* <DEDUP_REMOVED lines=43> */
.L_x_24205:
        /* <DEDUP_REMOVED lines=19> */
.L_x_24209:
        /* <DEDUP_REMOVED lines=12> */
.L_x_24210:
        /* <DEDUP_REMOVED lines=43> */
.L_x_24208:
        /* <DEDUP_REMOVED lines=22> */
.L_x_24212:
        /* <DEDUP_REMOVED lines=12> */
.L_x_24213:
        /* <DEDUP_REMOVED lines=43> */
.L_x_24211:
        /* <DEDUP_REMOVED lines=19> */
.L_x_24215:
        /* <DEDUP_REMOVED lines=12> */
.L_x_24216:
        /* <DEDUP_REMOVED lines=43> */
.L_x_24214:
        /* <DEDUP_REMOVED lines=22> */
.L_x_24218:
        /* <DEDUP_REMOVED lines=12> */
.L_x_24219:
        /* <DEDUP_REMOVED lines=43> */
.L_x_24217:
        /* <DEDUP_REMOVED lines=19> */
.L_x_24221:
        /* <DEDUP_REMOVED lines=12> */
.L_x_24222:
        /* <DEDUP_REMOVED lines=43> */
.L_x_24220:
        /* <DEDUP_REMOVED lines=22> */
.L_x_24224:
        /* <DEDUP_REMOVED lines=12> */
.L_x_24225:
        /* <DEDUP_REMOVED lines=43> */
.L_x_24223:
        /* <DEDUP_REMOVED lines=17> */
.L_x_24227:
        /* <DEDUP_REMOVED lines=12> */
.L_x_24228:
        /* <DEDUP_REMOVED lines=43> */
.L_x_24226:
        /* <DEDUP_REMOVED lines=22> */
.L_x_24230:
        /* <DEDUP_REMOVED lines=12> */
.L_x_24231:
        /* <DEDUP_REMOVED lines=43> */
.L_x_24229:
        /* <DEDUP_REMOVED lines=17> */
.L_x_24233:
        /* <DEDUP_REMOVED lines=12> */
.L_x_24234:
        /* <DEDUP_REMOVED lines=43> */
.L_x_24232:
        /* <DEDUP_REMOVED lines=22> */
.L_x_24236:
        /* <DEDUP_REMOVED lines=12> */
.L_x_24237:
        /* <DEDUP_REMOVED lines=43> */
.L_x_24235:
        /* <DEDUP_REMOVED lines=17> */
.L_x_24239:
        /* <DEDUP_REMOVED lines=12> */
.L_x_24240:
        /* <DEDUP_REMOVED lines=43> */
.L_x_24238:
        /* <DEDUP_REMOVED lines=22> */
.L_x_24242:
        /* <DEDUP_REMOVED lines=12> */
.L_x_24243:
        /* <DEDUP_REMOVED lines=43> */
.L_x_24241:
        /* <DEDUP_REMOVED lines=17> */
.L_x_24245:
        /* <DEDUP_REMOVED lines=14> */
.L_x_24246:
        /* <DEDUP_REMOVED lines=43> */
.L_x_24244:
[----:B------:R-:W-:Y:S01]  /*1b6a0*/  I2FP.F32.U32 R157, R158 ;  /* 0x0000009e009d7245 */ /* 0x000fe20000201000 */
[----:B------:R-:W-:-:S04]  /*1b6b0*/  HADD2.F32 R158, -RZ, R195.H1_H1 ;  /* 0x300000c3ff9e7230 */ /* 0x000fc80000004100 */
[----:B------:R-:W-:Y:S01]  /*1b6c0*/  FFMA.FTZ R157, R157, R0, 1.1641532182693481445e-10 ;  /* 0x2f0000009d9d7423 */ /* 0x000fe20000010000 */
[----:B------:R-:W-:-:S04]  /*1b6d0*/  FMUL.FTZ R158, R158, UR5 ;  /* 0x000000059e9e7c20 */ /* 0x000fc80008410000 */
[----:B------:R-:W-:-:S04]  /*1b6e0*/  FSETP.GTU.FTZ.AND P6, PT, R157, UR4, PT ;  /* 0x000000049d007c0b */ /* 0x000fc8000bfdc000 */
[----:B------:R-:W-:Y:S02]  /*1b6f0*/  FSEL R157, R158, RZ, !P6 ;  /* 0x000000ff9e9d7208 */ /* 0x000fe40007000000 */
[----:B------:R-:W-:Y:S02]  /*1b700*/  FSEL R158, R155, RZ, P5 ;  /* 0x000000ff9b9e7208 */ /* 0x000fe40002800000 */
[----:B------:R-:W-:-:S03]  /*1b710*/  SEL R202, RZ, 0x1, P6 ;  /* 0x00000001ffca7807 */ /* 0x000fc60003000000 */
[----:B------:R-:W-:-:S04]  /*1b720*/  FADD.FTZ R155, R157, R158 ;  /* 0x0000009e9d9b7221 */ /* 0x000fc80000010000 */
[----:B------:R-:W-:Y:S01]  /*1b730*/  @P1 FADD.FTZ R155, R127, R155 ;  /* 0x0000009b7f9b1221 */ /* 0x000fe20000010000 */
[----:B------:R-:W-:Y:S06]  /*1b740*/  BRA `(.L_x_24247) ;  /* 0x0000002400907947 */ /* 0x000fec0003800000 */
.L_x_24198:
        /* <DEDUP_REMOVED lines=15> */
.L_x_24249:
        /* <DEDUP_REMOVED lines=12> */
.L_x_24250:
        /* <DEDUP_REMOVED lines=43> */
.L_x_24248:
        /* <DEDUP_REMOVED lines=18> */
.L_x_24252:
        /* <DEDUP_REMOVED lines=12> */
.L_x_24253:
        /* <DEDUP_REMOVED lines=43> */
.L_x_24251:
        /* <DEDUP_REMOVED lines=18> */
.L_x_24255:
        /* <DEDUP_REMOVED lines=12> */
.L_x_24256:
        /* <DEDUP_REMOVED lines=43> */
.L_x_24254:
        /* <DEDUP_REMOVED lines=18> */
.L_x_24258:
        /* <DEDUP_REMOVED lines=12> */
.L_x_24259:
        /* <DEDUP_REMOVED lines=43> */
.L_x_24257:
        /* <DEDUP_REMOVED lines=18> */
.L_x_24261:
        /* <DEDUP_REMOVED lines=12> */
.L_x_24262:
        /* <DEDUP_REMOVED lines=43> */
.L_x_24260:
        /* <DEDUP_REMOVED lines=16> */
.L_x_24264:
        /* <DEDUP_REMOVED lines=12> */
.L_x_24265:
        /* <DEDUP_REMOVED lines=43> */
.L_x_24263:
        /* <DEDUP_REMOVED lines=16> */
.L_x_24267:
        /* <DEDUP_REMOVED lines=12> */
.L_x_24268:
        /* <DEDUP_REMOVED lines=43> */
.L_x_24266:
[----:B------:R-:W-:Y:S01]  /*1d6d0*/  ISETP.NE.AND P5, PT, R159, 0x1, PT ;  /* 0x000000019f00780c */ /* 0x000fe20003fa5270 */
[----:B------:R-:W-:Y:S01]  /*1d6e0*/  HFMA2 R174, -RZ, RZ, 0, 1.1920928955078125e-07 ;  /* 0x00000002ffae7431 */ /* 0x000fe200000001ff */
[----:B------:R-:W-:Y:S01]  /*1d6f0*/  I2FP.F32.U32 R151, R157 ;  /* 0x0000009d00977245 */ /* 0x000fe20000201000 */
[----:B------:R-:W-:-:S04]  /*1d700*/  IMAD.MOV.U32 R158, RZ, RZ, R190 ;  /* 0x000000ffff9e7224 */ /* 0x000fc800078e00be */
        /* <DEDUP_REMOVED lines=12> */
.L_x_24270:
        /* <DEDUP_REMOVED lines=12> */
.L_x_24271:
        /* <DEDUP_REMOVED lines=43> */
.L_x_24269:
        /* <DEDUP_REMOVED lines=37> */
.L_x_24247:
        /* <DEDUP_REMOVED lines=48> */
.L_x_24272:
        /* <DEDUP_REMOVED lines=20> */
.L_x_24275:
        /* <DEDUP_REMOVED lines=12> */
.L_x_24276:
        /* <DEDUP_REMOVED lines=42> */
.L_x_24274:
        /* <DEDUP_REMOVED lines=19> */
.L_x_24278:
        /* <DEDUP_REMOVED lines=12> */
.L_x_24279:
        /* <DEDUP_REMOVED lines=42> */
.L_x_24277:
        /* <DEDUP_REMOVED lines=22> */
.L_x_24281:
        /* <DEDUP_REMOVED lines=12> */
.L_x_24282:
        /* <DEDUP_REMOVED lines=43> */
.L_x_24280:
        /* <DEDUP_REMOVED lines=19> */
.L_x_24284:
        /* <DEDUP_REMOVED lines=12> */
.L_x_24285:
        /* <DEDUP_REMOVED lines=43> */
.L_x_24283:
[----:B------:R-:W-:Y:S01]  /*1f330*/  I2FP.F32.U32 R157, R157 ;  /* 0x0000009d009d7245 */ /* 0x000fe20000201000 */
[----:B------:R-:W-:Y:S01]  /*1f340*/  HADD2.F32 R158, -RZ, R192.H1_H1 ;  /* 0x300000c0ff9e7230 */ /* 0x000fe20000004100 */
[----:B------:R-:W-:-:S03]  /*1f350*/  ISETP.NE.AND P3, PT, R165, 0x1, PT ;  /* 0x00000001a500780c */ /* 0x000fc60003f65270 */
[----:B------:R-:W-:Y:S01]  /*1f360*/  FFMA.FTZ R157, R157, R0, 1.1641532182693481445e-10 ;  /* 0x2f0000009d9d7423 */ /* 0x000fe20000010000 */
[----:B------:R-:W-:Y:S01]  /*1f370*/  FMUL.FTZ R159, R158, UR5 ;  /* 0x000000059e9f7c20 */ /* 0x000fe20008410000 */
[----:B------:R-:W-:Y:S01]  /*1f380*/  FSEL R158, R160, RZ, P4 ;  /* 0x000000ffa09e7208 */ /* 0x000fe20002000000 */
[----:B------:R-:W-:Y:S02]  /*1f390*/  IMAD.MOV.U32 R160, RZ, RZ, 0x2 ;  /* 0x00000002ffa07424 */ /* 0x000fe400078e00ff */
        /* <DEDUP_REMOVED lines=15> */
.L_x_24287:
        /* <DEDUP_REMOVED lines=12> */
.L_x_24288:
        /* <DEDUP_REMOVED lines=43> */
.L_x_24286:
        /* <DEDUP_REMOVED lines=19> */
.L_x_24290:
        /* <DEDUP_REMOVED lines=12> */
.L_x_24291:
        /* <DEDUP_REMOVED lines=43> */
.L_x_24289:
        /* <DEDUP_REMOVED lines=22> */
.L_x_24293:
        /* <DEDUP_REMOVED lines=12> */
.L_x_24294:
        /* <DEDUP_REMOVED lines=43> */
.L_x_24292:
[----:B------:R-:W-:Y:S01]  /*20170*/  I2FP.F32.U32 R159, R159 ;  /* 0x0000009f009f7245 */ /* 0x000fe20000201000 */
[----:B------:R-:W-:Y:S01]  /*20180*/  IMAD.MOV.U32 R167, RZ, RZ, 0x2 ;  /* 0x00000002ffa77424 */ /* 0x000fe200078e00ff */
[----:B------:R-:W-:Y:S01]  /*20190*/  ISETP.NE.AND P2, PT, R166, 0x1, PT ;  /* 0x00000001a600780c */ /* 0x000fe20003f45270 */
[----:B------:R-:W-:Y:S01]  /*201a0*/  IMAD.MOV.U32 R160, RZ, RZ, R190 ;  /* 0x000000ffffa07224 */ /* 0x000fe200078e00be */
[----:B------:R-:W-:Y:S01]  /*201b0*/  LOP3.LUT R214, R214, 0xfffffffd, RZ, 0xc0, !PT ;  /* 0xfffffffdd6d67812 */ /* 0x000fe200078ec0ff */
[----:B------:R-:W-:-:S05]  /*201c0*/  FFMA.FTZ R159, R159, R0, 1.1641532182693481445e-10 ;  /* 0x2f0000009f9f7423 */ /* 0x000fca0000010000 */
[----:B------:R-:W-:Y:S01]  /*201d0*/  FSETP.LE.FTZ.AND P4, PT, R159, UR4, PT ;  /* 0x000000049f007c0b */ /* 0x000fe2000bf93000 */
[----:B------:R-:W-:-:S05]  /*201e0*/  HADD2.F32 R159, -RZ, R161.H1_H1 ;  /* 0x300000a1ff9f7230 */ /* 0x000fca0000004100 */
        /* <DEDUP_REMOVED lines=11> */
.L_x_24296:
        /* <DEDUP_REMOVED lines=12> */
.L_x_24297:
        /* <DEDUP_REMOVED lines=43> */
.L_x_24295:
[----:B------:R-:W-:Y:S01]  /*20610*/  I2FP.F32.U32 R161, R160 ;  /* 0x000000a000a17245 */ /* 0x000fe20000201000 */
[----:B------:R-:W-:-:S04]  /*20620*/  HADD2.F32 R160, -RZ, R193.H1_H1 ;  /* 0x300000c1ffa07230 */ /* 0x000fc80000004100 */
[----:B------:R-:W-:Y:S01]  /*20630*/  FFMA.FTZ R161, R161, R0, 1.1641532182693481445e-10 ;  /* 0x2f000000a1a17423 */ /* 0x000fe20000010000 */
[----:B------:R-:W-:Y:S01]  /*20640*/  FMUL.FTZ R165, R160, UR5 ;  /* 0x00000005a0a57c20 */ /* 0x000fe20008410000 */
[----:B------:R-:W-:-:S03]  /*20650*/  FSEL R160, R159, RZ, P4 ;  /* 0x000000ff9fa07208 */ /* 0x000fc60002000000 */
        /* <DEDUP_REMOVED lines=17> */
.L_x_24299:
        /* <DEDUP_REMOVED lines=12> */
.L_x_24300:
        /* <DEDUP_REMOVED lines=43> */
.L_x_24298:
        /* <DEDUP_REMOVED lines=17> */
.L_x_24302:
        /* <DEDUP_REMOVED lines=12> */
.L_x_24303:
        /* <DEDUP_REMOVED lines=43> */
.L_x_24301:
        /* <DEDUP_REMOVED lines=22> */
.L_x_24305:
        /* <DEDUP_REMOVED lines=12> */
.L_x_24306:
        /* <DEDUP_REMOVED lines=43> */
.L_x_24304:
[----:B------:R-:W-:Y:S01]  /*21430*/  ISETP.NE.AND P4, PT, R167, 0x1, PT ;  /* 0x00000001a700780c */ /* 0x000fe20003f85270 */
[----:B------:R-:W-:Y:S01]  /*21440*/  HADD2.F32 R165, -RZ, R162.H1_H1 ;  /* 0x300000a2ffa57230 */ /* 0x000fe20000004100 */
        /* <DEDUP_REMOVED lines=15> */
.L_x_24308:
        /* <DEDUP_REMOVED lines=12> */
.L_x_24309:
        /* <DEDUP_REMOVED lines=43> */
.L_x_24307:
        /* <DEDUP_REMOVED lines=22> */
.L_x_24311:
        /* <DEDUP_REMOVED lines=12> */
.L_x_24312:
        /* <DEDUP_REMOVED lines=43> */
.L_x_24310:
        /* <DEDUP_REMOVED lines=17> */
.L_x_24314:
        /* <DEDUP_REMOVED lines=12> */
.L_x_24315:
        /* <DEDUP_REMOVED lines=43> */
.L_x_24313:
        /* <DEDUP_REMOVED lines=22> */
.L_x_24317:
        /* <DEDUP_REMOVED lines=12> */
.L_x_24318:
        /* <DEDUP_REMOVED lines=43> */
.L_x_24316:
        /* <DEDUP_REMOVED lines=17> */
.L_x_24320:
        /* <DEDUP_REMOVED lines=14> */
.L_x_24321:
        /* <DEDUP_REMOVED lines=43> */
.L_x_24319:
        /* <DEDUP_REMOVED lines=11> */
.L_x_24273:
        /* <DEDUP_REMOVED lines=15> */
.L_x_24324:
        /* <DEDUP_REMOVED lines=12> */
.L_x_24325:
        /* <DEDUP_REMOVED lines=43> */
.L_x_24323:
        /* <DEDUP_REMOVED lines=18> */
.L_x_24327:
        /* <DEDUP_REMOVED lines=12> */
.L_x_24328:
        /* <DEDUP_REMOVED lines=43> */
.L_x_24326:
        /* <DEDUP_REMOVED lines=18> */
.L_x_24330:
        /* <DEDUP_REMOVED lines=12> */
.L_x_24331:
        /* <DEDUP_REMOVED lines=43> */
.L_x_24329:
        /* <DEDUP_REMOVED lines=18> */
.L_x_24333:
        /* <DEDUP_REMOVED lines=12> */
.L_x_24334:
        /* <DEDUP_REMOVED lines=43> */
.L_x_24332:
        /* <DEDUP_REMOVED lines=18> */
.L_x_24336:
        /* <DEDUP_REMOVED lines=12> */
.L_x_24337:
        /* <DEDUP_REMOVED lines=43> */
.L_x_24335:
        /* <DEDUP_REMOVED lines=16> */
.L_x_24339:
        /* <DEDUP_REMOVED lines=12> */
.L_x_24340:
        /* <DEDUP_REMOVED lines=43> */
.L_x_24338:
        /* <DEDUP_REMOVED lines=16> */
.L_x_24342:
        /* <DEDUP_REMOVED lines=12> */
.L_x_24343:
        /* <DEDUP_REMOVED lines=43> */
.L_x_24341:
        /* <DEDUP_REMOVED lines=16> */
.L_x_24345:
        /* <DEDUP_REMOVED lines=12> */
.L_x_24346:
        /* <DEDUP_REMOVED lines=43> */
.L_x_24344:
        /* <DEDUP_REMOVED lines=37> */
.L_x_24322:
        /* <DEDUP_REMOVED lines=48> */
.L_x_24347:
[----:B------:R2:W5:Y:S04]  /*25560*/  @P0 LDG.E.128 R192, desc[UR8][R174.64] ;  /* 0x00000008aec00981 */ /* 0x000568000c1e1d00 */
[----:B------:R2:W5:Y:S04]  /*25570*/  @P1 LDG.E.128 R128, desc[UR8][R166.64] ;  /* 0x00000008a6801981 */ /* 0x000568000c1e1d00 */
[----:B------:R2:W5:Y:S04]  /*25580*/  @P1 LDG.E.128 R124, desc[UR8][R166.64+0x10] ;  /* 0x00001008a67c1981 */ /* 0x000568000c1e1d00 */
[----:B0-----:R-:W5:Y:S01]  /*25590*/  LDG.E.128 R168, desc[UR8][R168.64] ;  /* 0x00000008a8a87981 */ /* 0x001f62000c1e1d00 */
        /* <DEDUP_REMOVED lines=16> */
.L_x_24350:
        /* <DEDUP_REMOVED lines=12> */
.L_x_24351:
        /* <DEDUP_REMOVED lines=42> */
.L_x_24349:
        /* <DEDUP_REMOVED lines=19> */
.L_x_24353:
        /* <DEDUP_REMOVED lines=12> */
.L_x_24354:
[----:B-1----:R-:W-:Y:S01]  /*25bf0*/  IMAD.WIDE.U32 R176, R183, -0x326172a9, RZ ;  /* 0xcd9e8d57b7b07825 */ /* 0x002fe200078e00ff */
        /* <DEDUP_REMOVED lines=41> */
.L_x_24352:
        /* <DEDUP_REMOVED lines=22> */
.L_x_24356:
        /* <DEDUP_REMOVED lines=12> */
.L_x_24357:
[----:B-1----:R-:W-:Y:S01]  /*260b0*/  IMAD.WIDE.U32 R176, R183, -0x326172a9, RZ ;  /* 0xcd9e8d57b7b07825 */ /* 0x002fe200078e00ff */
        /* <DEDUP_REMOVED lines=42> */
.L_x_24355:
[----:B------:R-:W-:Y:S01]  /*26360*/  I2FP.F32.U32 R165, R165 ;  /* 0x000000a500a57245 */ /* 0x000fe20000201000 */
[----:B-1----:R-:W-:Y:S01]  /*26370*/  IMAD.MOV.U32 R176, RZ, RZ, 0x2 ;  /* 0x00000002ffb07424 */ /* 0x002fe200078e00ff */
[----:B------:R-:W-:Y:S02]  /*26380*/  ISETP.NE.AND P2, PT, R175, 0x1, PT ;  /* 0x00000001af00780c */ /* 0x000fe40003f45270 */
[----:B------:R-:W-:Y:S01]  /*26390*/  LOP3.LUT R214, R214, 0xfffffff7, RZ, 0xc0, !PT ;  /* 0xfffffff7d6d67812 */ /* 0x000fe200078ec0ff */
[----:B------:R-:W-:Y:S01]  /*263a0*/  FFMA.FTZ R165, R165, R0, 1.1641532182693481445e-10 ;  /* 0x2f000000a5a57423 */ /* 0x000fe20000010000 */
[----:B------:R-:W-:-:S04]  /*263b0*/  MOV R166, R190 ;  /* 0x000000be00a67202 */ /* 0x000fc80000000f00 */
        /* <DEDUP_REMOVED lines=13> */
.L_x_24359:
        /* <DEDUP_REMOVED lines=12> */
.L_x_24360:
        /* <DEDUP_REMOVED lines=43> */
.L_x_24358:
[----:B------:R-:W-:Y:S01]  /*26800*/  I2FP.F32.U32 R167, R166 ;  /* 0x000000a600a77245 */ /* 0x000fe20000201000 */
[----:B------:R-:W-:Y:S01]  /*26810*/  HADD2.F32 R166, -RZ, R192.H1_H1 ;  /* 0x300000c0ffa67230 */ /* 0x000fe20000004100 */
[----:B------:R-:W-:-:S03]  /*26820*/  ISETP.NE.AND P3, PT, R176, 0x1, PT ;  /* 0x00000001b000780c */ /* 0x000fc60003f65270 */
[----:B------:R-:W-:Y:S01]  /*26830*/  FFMA.FTZ R167, R167, R0, 1.1641532182693481445e-10 ;  /* 0x2f000000a7a77423 */ /* 0x000fe20000010000 */
[----:B------:R-:W-:Y:S01]  /*26840*/  FMUL.FTZ R168, R166, UR5 ;  /* 0x00000005a6a87c20 */ /* 0x000fe20008410000 */
[----:B------:R-:W-:-:S03]  /*26850*/  FSEL R166, R165, RZ, P4 ;  /* 0x000000ffa5a67208 */ /* 0x000fc60002000000 */
[----:B------:R-:W-:-:S04]  /*26860*/  FSETP.GTU.FTZ.AND P2, PT, R167, UR4, PT ;  /* 0x00000004a7007c0b */ /* 0x000fc8000bf5c000 */
        /* <DEDUP_REMOVED lines=15> */
.L_x_24362:
        /* <DEDUP_REMOVED lines=12> */
.L_x_24363:
        /* <DEDUP_REMOVED lines=43> */
.L_x_24361:
        /* <DEDUP_REMOVED lines=19> */
.L_x_24365:
        /* <DEDUP_REMOVED lines=12> */
.L_x_24366:
        /* <DEDUP_REMOVED lines=43> */
.L_x_24364:
        /* <DEDUP_REMOVED lines=22> */
.L_x_24368:
        /* <DEDUP_REMOVED lines=12> */
.L_x_24369:
        /* <DEDUP_REMOVED lines=43> */
.L_x_24367:
        /* <DEDUP_REMOVED lines=19> */
.L_x_24371:
        /* <DEDUP_REMOVED lines=12> */
.L_x_24372:
        /* <DEDUP_REMOVED lines=43> */
.L_x_24370:
        /* <DEDUP_REMOVED lines=22> */
.L_x_24374:
        /* <DEDUP_REMOVED lines=12> */
.L_x_24375:
        /* <DEDUP_REMOVED lines=43> */
.L_x_24373:
        /* <DEDUP_REMOVED lines=17> */
.L_x_24377:
        /* <DEDUP_REMOVED lines=12> */
.L_x_24378:
        /* <DEDUP_REMOVED lines=43> */
.L_x_24376:
        /* <DEDUP_REMOVED lines=22> */
.L_x_24380:
        /* <DEDUP_REMOVED lines=12> */
.L_x_24381:
        /* <DEDUP_REMOVED lines=43> */
.L_x_24379:
        /* <DEDUP_REMOVED lines=17> */
.L_x_24383:
        /* <DEDUP_REMOVED lines=12> */
.L_x_24384:
        /* <DEDUP_REMOVED lines=43> */
.L_x_24382:
        /* <DEDUP_REMOVED lines=22> */
.L_x_24386:
        /* <DEDUP_REMOVED lines=12> */
.L_x_24387:
        /* <DEDUP_REMOVED lines=43> */
.L_x_24385:
        /* <DEDUP_REMOVED lines=17> */
.L_x_24389:
        /* <DEDUP_REMOVED lines=12> */
.L_x_24390:
        /* <DEDUP_REMOVED lines=43> */
.L_x_24388:
        /* <DEDUP_REMOVED lines=22> */
.L_x_24392:
        /* <DEDUP_REMOVED lines=12> */
.L_x_24393:
        /* <DEDUP_REMOVED lines=43> */
.L_x_24391:
        /* <DEDUP_REMOVED lines=17> */
.L_x_24395:
        /* <DEDUP_REMOVED lines=14> */
.L_x_24396:
        /* <DEDUP_REMOVED lines=43> */
.L_x_24394:
        /* <DEDUP_REMOVED lines=11> */
.L_x_24348:
        /* <DEDUP_REMOVED lines=15> */
.L_x_24399:
        /* <DEDUP_REMOVED lines=12> */
.L_x_24400:
        /* <DEDUP_REMOVED lines=43> */
.L_x_24398:
        /* <DEDUP_REMOVED lines=18> */
.L_x_24402:
        /* <DEDUP_REMOVED lines=12> */
.L_x_24403:
[----:B-1----:R-:W-:Y:S01]  /*2a730*/  IMAD.WIDE.U32 R176, R183, -0x326172a9, RZ ;  /* 0xcd9e8d57b7b07825 */ /* 0x002fe200078e00ff */
        /* <DEDUP_REMOVED lines=42> */
.L_x_24401:
        /* <DEDUP_REMOVED lines=18> */
.L_x_24405:
        /* <DEDUP_REMOVED lines=12> */
.L_x_24406:
[----:B-1----:R-:W-:Y:S01]  /*2abc0*/  IMAD.WIDE.U32 R176, R183, -0x326172a9, RZ ;  /* 0xcd9e8d57b7b07825 */ /* 0x002fe200078e00ff */
        /* <DEDUP_REMOVED lines=42> */
.L_x_24404:
[----:B------:R-:W-:Y:S01]  /*2ae70*/  I2FP.F32.U32 R165, R165 ;  /* 0x000000a500a57245 */ /* 0x000fe20000201000 */
[----:B-1----:R-:W-:Y:S01]  /*2ae80*/  IMAD.MOV.U32 R176, RZ, RZ, 0x2 ;  /* 0x00000002ffb07424 */ /* 0x002fe200078e00ff */
        /* <DEDUP_REMOVED lines=16> */
.L_x_24408:
        /* <DEDUP_REMOVED lines=12> */
.L_x_24409:
        /* <DEDUP_REMOVED lines=43> */
.L_x_24407:
        /* <DEDUP_REMOVED lines=18> */
.L_x_24411:
        /* <DEDUP_REMOVED lines=12> */
.L_x_24412:
        /* <DEDUP_REMOVED lines=43> */
.L_x_24410:
        /* <DEDUP_REMOVED lines=16> */
.L_x_24414:
        /* <DEDUP_REMOVED lines=12> */
.L_x_24415:
        /* <DEDUP_REMOVED lines=43> */
.L_x_24413:
        /* <DEDUP_REMOVED lines=16> */
.L_x_24417:
        /* <DEDUP_REMOVED lines=12> */
.L_x_24418:
        /* <DEDUP_REMOVED lines=43> */
.L_x_24416:
        /* <DEDUP_REMOVED lines=16> */
.L_x_24420:
        /* <DEDUP_REMOVED lines=12> */
.L_x_24421:
        /* <DEDUP_REMOVED lines=43> */
.L_x_24419:
        /* <DEDUP_REMOVED lines=37> */
.L_x_24397:
        /* <DEDUP_REMOVED lines=28> */
[----:B------:R-:W-:Y:S01]  /*2c8f0*/  SHF.L.U32 R204, R201, 0x10, RZ ;  /* 0x00000010c9cc7819 */ /* 0x000fe200000006ff */
        /* <DEDUP_REMOVED lines=19> */
.L_x_24422:
        /* <DEDUP_REMOVED lines=20> */
.L_x_24425:
        /* <DEDUP_REMOVED lines=12> */
.L_x_24426:
        /* <DEDUP_REMOVED lines=43> */
.L_x_24424:
        /* <DEDUP_REMOVED lines=19> */
.L_x_24428:
        /* <DEDUP_REMOVED lines=12> */
.L_x_24429:
        /* <DEDUP_REMOVED lines=43> */
.L_x_24427:
        /* <DEDUP_REMOVED lines=22> */
.L_x_24431:
        /* <DEDUP_REMOVED lines=12> */
.L_x_24432:
        /* <DEDUP_REMOVED lines=43> */
.L_x_24430:
        /* <DEDUP_REMOVED lines=19> */
.L_x_24434:
        /* <DEDUP_REMOVED lines=12> */
.L_x_24435:
        /* <DEDUP_REMOVED lines=43> */
.L_x_24433:
        /* <DEDUP_REMOVED lines=22> */
.L_x_24437:
        /* <DEDUP_REMOVED lines=12> */
.L_x_24438:
        /* <DEDUP_REMOVED lines=43> */
.L_x_24436:
[----:B------:R-:W-:Y:S01]  /*2e1c0*/  I2FP.F32.U32 R175, R174 ;  /* 0x000000ae00af7245 */ /* 0x000fe20000201000 */
[----:B------:R-:W-:Y:S01]  /*2e1d0*/  HADD2.F32 R174, -RZ, R177.H0_H0 ;  /* 0x200000b1ffae7230 */ /* 0x000fe20000004100 */
        /* <DEDUP_REMOVED lines=17> */
.L_x_24440:
        /* <DEDUP_REMOVED lines=12> */
.L_x_24441:
        /* <DEDUP_REMOVED lines=43> */
.L_x_24439:
        /* <DEDUP_REMOVED lines=22> */
.L_x_24443:
        /* <DEDUP_REMOVED lines=12> */
.L_x_24444:
        /* <DEDUP_REMOVED lines=43> */
.L_x_24442:
[----:B------:R-:W-:Y:S01]  /*2eb30*/  I2FP.F32.U32 R175, R175 ;  /* 0x000000af00af7245 */ /* 0x000fe20000201000 */
[----:B------:R-:W-:Y:S01]  /*2eb40*/  HFMA2 R200, -RZ, RZ, 0, 1.1920928955078125e-07 ;  /* 0x00000002ffc87431 */ /* 0x000fe200000001ff */
        /* <DEDUP_REMOVED lines=17> */
.L_x_24446:
        /* <DEDUP_REMOVED lines=12> */
.L_x_24447:
        /* <DEDUP_REMOVED lines=43> */
.L_x_24445:
[----:B------:R-:W-:Y:S01]  /*2efd0*/  I2FP.F32.U32 R177, R176 ;  /* 0x000000b000b17245 */ /* 0x000fe20000201000 */
[----:B------:R-:W-:Y:S02]  /*2efe0*/  HADD2.F32 R176, -RZ, R193.H1_H1 ;  /* 0x300000c1ffb07230 */ /* 0x000fe40000004100 */
[----:B------:R-:W-:Y:S02]  /*2eff0*/  IMAD.MOV.U32 R199, RZ, RZ, 0x2 ;  /* 0x00000002ffc77424 */ /* 0x000fe400078e00ff */
        /* <DEDUP_REMOVED lines=19> */
.L_x_24449:
        /* <DEDUP_REMOVED lines=12> */
.L_x_24450:
        /* <DEDUP_REMOVED lines=43> */
.L_x_24448:
        /* <DEDUP_REMOVED lines=17> */
.L_x_24452:
        /* <DEDUP_REMOVED lines=12> */
.L_x_24453:
        /* <DEDUP_REMOVED lines=43> */
.L_x_24451:
        /* <DEDUP_REMOVED lines=22> */
.L_x_24455:
        /* <DEDUP_REMOVED lines=12> */
.L_x_24456:
        /* <DEDUP_REMOVED lines=43> */
.L_x_24454:
[----:B------:R-:W-:Y:S01]  /*2fdf0*/  ISETP.NE.AND P4, PT, R202, 0x1, PT ;  /* 0x00000001ca00780c */ /* 0x000fe20003f85270 */
[----:B------:R-:W-:Y:S01]  /*2fe00*/  HADD2.F32 R200, -RZ, R178.H1_H1 ;  /* 0x300000b2ffc87230 */ /* 0x000fe20000004100 */
        /* <DEDUP_REMOVED lines=15> */
.L_x_24458:
        /* <DEDUP_REMOVED lines=12> */
.L_x_24459:
        /* <DEDUP_REMOVED lines=43> */
.L_x_24457:
        /* <DEDUP_REMOVED lines=22> */
.L_x_24461:
        /* <DEDUP_REMOVED lines=12> */
.L_x_24462:
        /* <DEDUP_REMOVED lines=43> */
.L_x_24460:
        /* <DEDUP_REMOVED lines=17> */
.L_x_24464:
        /* <DEDUP_REMOVED lines=12> */
.L_x_24465:
        /* <DEDUP_REMOVED lines=43> */
.L_x_24463:
        /* <DEDUP_REMOVED lines=22> */
.L_x_24467:
        /* <DEDUP_REMOVED lines=12> */
.L_x_24468:
        /* <DEDUP_REMOVED lines=43> */
.L_x_24466:
        /* <DEDUP_REMOVED lines=17> */
.L_x_24470:
        /* <DEDUP_REMOVED lines=14> */
.L_x_24471:
        /* <DEDUP_REMOVED lines=43> */
.L_x_24469:
        /* <DEDUP_REMOVED lines=11> */
.L_x_24423:
[----:B------:R-:W-:Y:S01]  /*315e0*/  ISETP.NE.AND P2, PT, R206, 0x1, PT ;  /* 0x00000001ce00780c */ /* 0x000fe20003f45270 */
[----:B------:R-:W-:Y:S02]  /*315f0*/  HFMA2 R175, -RZ, RZ, 0, 1.1920928955078125e-07 ;  /* 0x00000002ffaf7431 */ /* 0x000fe400000001ff */
[----:B-1----:R-:W-:Y:S01]  /*31600*/  IMAD.MOV.U32 R172, RZ, RZ, R190 ;  /* 0x000000ffffac7224 */ /* 0x002fe200078e00be */
        /* <DEDUP_REMOVED lines=12> */
.L_x_24474:
        /* <DEDUP_REMOVED lines=12> */
.L_x_24475:
        /* <DEDUP_REMOVED lines=41> */
[----:B------:R-:W-:Y:S02]  /*31a20*/  LOP3.LUT R185, R172, UR36, R219, 0x96, !PT ;  /* 0x00000024acb97c12 */ /* 0x000fe4000f8e96db */
[----:B------:R-:W-:-:S07]  /*31a30*/  MOV R172, R174 ;  /* 0x000000ae00ac7202 */ /* 0x000fce0000000f00 */
.L_x_24473:
[----:B------:R-:W-:Y:S01]  /*31a40*/  I2FP.F32.U32 R173, R172 ;  /* 0x000000ac00ad7245 */ /* 0x000fe20000201000 */
[----:B-----5:R-:W-:Y:S01]  /*31a50*/  HADD2.F32 R208, -RZ, R176.H0_H0 ;  /* 0x200000b0ffd07230 */ /* 0x020fe20000004100 */
        /* <DEDUP_REMOVED lines=16> */
.L_x_24477:
        /* <DEDUP_REMOVED lines=12> */
.L_x_24478:
        /* <DEDUP_REMOVED lines=43> */
.L_x_24476:
        /* <DEDUP_REMOVED lines=18> */
.L_x_24480:
        /* <DEDUP_REMOVED lines=12> */
.L_x_24481:
        /* <DEDUP_REMOVED lines=41> */
[----:B------:R-:W-:Y:S01]  /*32340*/  IMAD.MOV.U32 R173, RZ, RZ, R204 ;  /* 0x000000ffffad7224 */ /* 0x000fe200078e00cc */
[----:B------:R-:W-:-:S07]  /*32350*/  MOV R204, R172 ;  /* 0x000000ac00cc7202 */ /* 0x000fce0000000f00 */
.L_x_24479:
        /* <DEDUP_REMOVED lines=18> */
.L_x_24483:
        /* <DEDUP_REMOVED lines=12> */
.L_x_24484:
        /* <DEDUP_REMOVED lines=43> */
.L_x_24482:
        /* <DEDUP_REMOVED lines=18> */
.L_x_24486:
        /* <DEDUP_REMOVED lines=12> */
.L_x_24487:
        /* <DEDUP_REMOVED lines=43> */
.L_x_24485:
        /* <DEDUP_REMOVED lines=16> */
.L_x_24489:
        /* <DEDUP_REMOVED lines=12> */
.L_x_24490:
        /* <DEDUP_REMOVED lines=43> */
.L_x_24488:
        /* <DEDUP_REMOVED lines=16> */
.L_x_24492:
        /* <DEDUP_REMOVED lines=12> */
.L_x_24493:
        /* <DEDUP_REMOVED lines=43> */
.L_x_24491:
        /* <DEDUP_REMOVED lines=16> */
.L_x_24495:
        /* <DEDUP_REMOVED lines=12> */
.L_x_24496:
        /* <DEDUP_REMOVED lines=43> */
.L_x_24494:
[----:B------:R-:W-:Y:S01]  /*339d0*/  P2R R174, PR, RZ, 0x2 ;  /* 0x00000002ffae7803 */ /* 0x000fe20000000000 */
[----:B------:R-:W-:Y:S01]  /*339e0*/  FMUL.FTZ R208, R208, UR5 ;  /* 0x00000005d0d07c20 */ /* 0x000fe20008410000 */
[----:B------:R-:W-:Y:S01]  /*339f0*/  I2FP.F32.U32 R173, R172 ;  /* 0x000000ac00ad7245 */ /* 0x000fe20000201000 */
[----:B------:R-:W-:Y:S01]  /*33a00*/  FMUL.FTZ R210, R210, UR5 ;  /* 0x00000005d2d27c20 */ /* 0x000fe20008410000 */
[C---:B------:R-:W-:Y:S01]  /*33a10*/  LOP3.LUT P1, RZ, R214.reuse, 0x10, RZ, 0xc0, !PT ;  /* 0x00000010d6ff7812 */ /* 0x040fe2000782c0ff */
[----:B------:R-:W-:Y:S01]  /*33a20*/  HADD2.F32 R179, -RZ, R179.H1_H1 ;  /* 0x300000b3ffb37230 */ /* 0x000fe20000004100 */
[----:B------:R-:W-:Y:S01]  /*33a30*/  P2R R175, PR, RZ, 0x1 ;  /* 0x00000001ffaf7803 */ /* 0x000fe20000000000 */
[----:B------:R-:W-:Y:S01]  /*33a40*/  FMUL.FTZ R219, R219, UR5 ;  /* 0x00000005dbdb7c20 */ /* 0x000fe20008410000 */
[C---:B------:R-:W-:Y:S01]  /*33a50*/  LOP3.LUT P0, RZ, R214.reuse, 0x8, RZ, 0xc0, !PT ;  /* 0x00000008d6ff7812 */ /* 0x040fe2000780c0ff */
        /* <DEDUP_REMOVED lines=28> */
.L_x_24472:
        /* <DEDUP_REMOVED lines=98> */
.L_x_24497:
        /* <DEDUP_REMOVED lines=143> */
.L_x_24499:
[----:B------:R-:W-:Y:S05]  /*34b30*/  BSYNC.RECONVERGENT B0 ;  /* 0x0000000000007941 */ /* 0x000fea0003800200 */
.L_x_24498:
        /* <DEDUP_REMOVED lines=11> */
[----:B------:R-:W-:Y:S02]  /*34bf0*/  @P2 IADD3 R181, PT, PT, R181, 0x20, RZ ;  /* 0x00000020b5b52810 */ /* 0x000fe40007ffe0ff */
[----:B------:R-:W-:Y:S01]  /*34c00*/  ISETP.NE.AND P2, PT, RZ, UR37, PT ;  /* 0x00000025ff007c0c */ /* 0x000fe2000bf45270 */
[----:B------:R-:W-:Y:S02]  /*34c10*/  @!P1 IMAD.MOV.U32 R0, RZ, RZ, 0x700 ;  /* 0x00000700ff009424 */ /* 0x000fe400078e00ff */
[----:B------:R-:W-:-:S03]  /*34c20*/  @!P1 IMAD R180, R184, 0x8, R181 ;  /* 0x00000008b8b49824 */ /* 0x000fc600078e02b5 */
[----:B------:R-:W0:Y:S04]  /*34c30*/  SHFL.DOWN PT, R181, R0, 0x2, 0x1f ;  /* 0x08401f0000b57f89 */ /* 0x000e2800000e0000 */
[----:B------:R-:W1:Y:S01]  /*34c40*/  @!P1 LDS.64 R2, [R180] ;  /* 0x00000000b4029984 */ /* 0x000e620000000a00 */
[----:B------:R-:W-:Y:S02]  /*34c50*/  ISETP.NE.AND P1, PT, R182, RZ, PT ;  /* 0x000000ffb600720c */ /* 0x000fe40003f25270 */
[----:B0-----:R-:W-:Y:S02]  /*34c60*/  IADD3 R208, PT, PT, R181, R0, RZ ;  /* 0x00000000b5d07210 */ /* 0x001fe40007ffe0ff */
[----:B------:R-:W-:Y:S02]  /*34c70*/  I2FP.F32.S32 R218, R181 ;  /* 0x000000b500da7245 */ /* 0x000fe40000201400 */
[----:B------:R-:W-:Y:S01]  /*34c80*/  I2FP.F32.S32 R210, R208 ;  /* 0x000000d000d27245 */ /* 0x000fe20000201400 */
[----:B------:R-:W0:Y:S01]  /*34c90*/  SHFL.DOWN PT, R221, R208, 0x1, 0x1f ;  /* 0x08201f00d0dd7f89 */ /* 0x000e2200000e0000 */
[----:B------:R-:W-:-:S02]  /*34ca0*/  I2FP.F32.U32 R181, R0 ;  /* 0x0000000000b57245 */ /* 0x000fc40000201000 */
[----:B------:R-:W2:Y:S01]  /*34cb0*/  MUFU.RCP R216, R210 ;  /* 0x000000d200d87308 */ /* 0x000ea20000001000 */
[----:B-1----:R-:W1:Y:S04]  /*34cc0*/  SHFL.DOWN PT, R217, R2, 0x2, 0x1f ;  /* 0x08401f0002d97f89 */ /* 0x002e6800000e0000 */
[----:B------:R-:W3:Y:S01]  /*34cd0*/  SHFL.DOWN PT, R0, R3, 0x2, 0x1f ;  /* 0x08401f0003007f89 */ /* 0x000ee200000e0000 */
[----:B0-----:R-:W-:Y:S01]  /*34ce0*/  IMAD.IADD R220, R208, 0x1, R221 ;  /* 0x00000001d0dc7824 */ /* 0x001fe200078e02dd */
[----:B------:R-:W-:-:S04]  /*34cf0*/  I2FP.F32.S32 R221, R221 ;  /* 0x000000dd00dd7245 */ /* 0x000fc80000201400 */
        /* <DEDUP_REMOVED lines=56> */
[----:B------:R-:W-:Y:S01]  /*35080*/  MOV R119, UR12 ;  /* 0x0000000c00777c02 */ /* 0x000fe20008000f00 */
[C---:B------:R-:W-:Y:S01]  /*35090*/  FADD.FTZ R151, -R210.reuse, R151 ;  /* 0x00000097d2977221 */ /* 0x040fe20000010100 */
[C---:B------:R-:W-:Y:S01]  /*350a0*/  FADD.FTZ R216, -R210.reuse, R171 ;  /* 0x000000abd2d87221 */ /* 0x040fe20000010100 */
[----:B------:R-:W2:Y:S01]  /*350b0*/  MUFU.RSQ R219, R118 ;  /* 0x0000007600db7308 */ /* 0x000ea20000001400 */
[----:B------:R-:W-:Y:S01]  /*350c0*/  FADD.FTZ R152, -R210, R152 ;  /* 0x00000098d2987221 */ /* 0x000fe20000010100 */
        /* <DEDUP_REMOVED lines=73> */
[----:B------:R-:W-:Y:S01]  /*35560*/  F2FP.F16.F32.PACK_AB R122, R119, R122 ;  /* 0x0000007a777a723e */ /* 0x000fe200000000ff */
[----:B------:R-:W-:Y:S01]  /*35570*/  FADD.FTZ R210, -R210, R179 ;  /* 0x000000b3d2d27221 */ /* 0x000fe20000010100 */
[----:B------:R-:W-:Y:S01]  /*35580*/  F2FP.F16.F32.PACK_AB R121, R118, R121 ;  /* 0x000000797679723e */ /* 0x000fe200000000ff */
[C---:B------:R-:W-:Y:S01]  /*35590*/  FMUL.FTZ R149, R219.reuse, R150 ;  /* 0x00000096db957220 */ /* 0x040fe20000410000 */
[----:B------:R-:W-:Y:S01]  /*355a0*/  FMUL.FTZ R148, R219, R151 ;  /* 0x00000097db947220 */ /* 0x000fe20000410000 */
[----:B------:R-:W-:Y:S01]  /*355b0*/  F2FP.F16.F32.PACK_AB R133, R228, R133 ;  /* 0x00000085e485723e */ /* 0x000fe200000000ff */
[----:B-1----:R-:W-:Y:S01]  /*355c0*/  IMAD.WIDE.U32 R118, R205, 0x10, R116 ;  /* 0x00000010cd767825 */ /* 0x002fe200078e0074 */
[----:B------:R-:W-:-:S03]  /*355d0*/  F2FP.F16.F32.PACK_AB R132, R180, R173 ;  /* 0x000000adb484723e */ /* 0x000fc600000000ff */
[C---:B------:R-:W-:Y:S01]  /*355e0*/  FMUL.FTZ R179, R219.reuse, R152 ;  /* 0x00000098dbb37220 */ /* 0x040fe20000410000 */
[C---:B------:R-:W-:Y:S01]  /*355f0*/  FMUL.FTZ R226, R219.reuse, R153 ;  /* 0x00000099dbe27220 */ /* 0x040fe20000410000 */
[C---:B------:R-:W-:Y:S01]  /*35600*/  FMUL.FTZ R217, R219.reuse, R154 ;  /* 0x0000009adbd97220 */ /* 0x040fe20000410000 */
[----:B------:R-:W-:Y:S01]  /*35610*/  FMUL.FTZ R230, R219, R155 ;  /* 0x0000009bdbe67220 */ /* 0x000fe20000410000 */
[----:B------:R-:W-:Y:S01]  /*35620*/  F2FP.F16.F32.PACK_AB R123, R138, R123 ;  /* 0x0000007b8a7b723e */ /* 0x000fe200000000ff */
[----:B------:R-:W-:Y:S01]  /*35630*/  IMAD.WIDE.U32 R150, R203, 0x10, R116 ;  /* 0x00000010cb967825 */ /* 0x000fe200078e0074 */
[----:B------:R-:W-:-:S03]  /*35640*/  F2FP.F16.F32.PACK_AB R120, R2, R3 ;  /* 0x000000030278723e */ /* 0x000fc600000000ff */
        /* <DEDUP_REMOVED lines=81> */
[----:B------:R-:W-:Y:S01]  /*35b60*/  UIADD3 UR12, UPT, UPT, UR12, UR18, URZ ;  /* 0x000000120c0c7290 */ /* 0x000fe2000fffe0ff */
[----:B------:R-:W-:-:S02]  /*35b70*/  F2FP.F16.F32.PACK_AB R118, R208, R175 ;  /* 0x000000afd076723e */ /* 0x000fc400000000ff */
[----:B------:R-:W-:Y:S01]  /*35b80*/  F2FP.F16.F32.PACK_AB R116, R171, R116 ;  /* 0x00000074ab74723e */ /* 0x000fe200000000ff */
[----:B------:R-:W-:Y:S01]  /*35b90*/  UISETP.GE.AND UP0, UPT, UR12, UR19, UPT ;  /* 0x000000130c00728c */ /* 0x000fe2000bf06270 */
        /* <DEDUP_REMOVED lines=19> */
.L_x_24501:
        /* <DEDUP_REMOVED lines=11> */
.L_x_27907:


//--------------------- .text._ZN10layer_norm31ln_parallel_residual_fwd_kernelINS_13Kernel_traitsI6__halfffffjLj7168ELj1ELj1ELj8ELj16ENS_18Kernel_traits_baseILj7168ES2_ffffjLj256EEEEELb0ELb0ELb0EEEvNS_9FwdParamsE --------------------------
	.section	.text._ZN10layer_norm31ln_parallel_residual_fwd_kernelINS_13Kernel_traitsI6__halfffffjLj7168ELj1ELj1ELj8ELj16ENS_18Kernel_traits_baseILj7168ES2_ffffjLj256EEEEELb0ELb0ELb0EEEvNS_9FwdParamsE,"ax",@progbits
	.align	128
        .global         _ZN10layer_norm31ln_parallel_residual_fwd_kernelINS_13Kernel_traitsI6__halfffffjLj7168ELj1ELj1ELj8ELj16ENS_18Kernel_traits_baseILj7168ES2_ffffjLj256EEEEELb0ELb0ELb0EEEvNS_9FwdParamsE
        .type           _ZN10layer_norm31ln_parallel_residual_fwd_kernelINS_13Kernel_traitsI6__halfffffjLj7168ELj1ELj1ELj8ELj16ENS_18Kernel_traits_baseILj7168ES2_ffffjLj256EEEEELb0ELb0ELb0EEEvNS_9FwdParamsE,@function
        .size           _ZN10layer_norm31ln_parallel_residual_fwd_kernelINS_13Kernel_traitsI6__halfffffjLj7168ELj1ELj1ELj8ELj16ENS_18Kernel_traits_baseILj7168ES2_ffffjLj256EEEEELb0ELb0ELb0EEEvNS_9FwdParamsE,(.L_x_27908 - _ZN10layer_norm31ln_parallel_residual_fwd_kernelINS_13Kernel_traitsI6__halfffffjLj7168ELj1ELj1ELj8ELj16ENS_18Kernel_traits_baseILj7168ES2_ffffjLj256EEEEELb0ELb0ELb0EEEvNS_9FwdParamsE)
        .other          _ZN10layer_norm31ln_parallel_residual_fwd_kernelINS_13Kernel_traitsI6__halfffffjLj7168ELj1ELj1ELj8ELj16ENS_18Kernel_traits_baseILj7168ES2_ffffjLj256EEEEELb0ELb0ELb0EEEvNS_9FwdParamsE,@"STO_CUDA_ENTRY STV_DEFAULT"
_ZN10layer_norm31ln_parallel_residual_fwd_kernelINS_13Kernel_traitsI6__halfffffjLj7168ELj1ELj1ELj8ELj16ENS_18Kernel_traits_baseILj7168ES2_ffffjLj256EEEEELb0ELb0ELb0EEEvNS_9FwdParamsE:
.text._ZN10layer_norm31ln_parallel_residual_fwd_kernelINS_13Kernel_traitsI6__halfffffjLj7168ELj1ELj1ELj8ELj16ENS_18Kernel_traits_baseILj7168ES2_ffffjLj256EEEEELb0ELb0ELb0EEEvNS_9FwdParamsE:
        /* <DEDUP_REMOVED lines=11> */
[----:B0-----:R-:W-:Y:S02]  /*00b0*/  LOP3.LUT R3, R120, 0xff, RZ, 0x3c, !PT ;  /* 0x000000ff78037812 */ /* 0x001fe400078e3cff */
[----:B------:R-:W-:Y:S02]  /*00c0*/  MOV R5, R120 ;  /* 0x0000007800057202 */ /* 0x000fe40000000f00 */
[----:B----4-:R-:W-:Y:S02]  /*00d0*/  MOV R0, UR4 ;  /* 0x0000000400007c02 */ /* 0x010fe40008000f00 */
        /* <DEDUP_REMOVED lines=17> */
[----:B------:R-:W5:Y:S02]  /*01f0*/  @P0 LDG.E.64 R56, desc[UR6][R2.64] ;  /* 0x0000000602380981 */ /* 0x000f64000c1e1b00 */
[----:B------:R-:W0:Y:S01]  /*0200*/  LDC.64 R30, c[0x0][0x3d0] ;  /* 0x0000f400ff1e7b82 */ /* 0x000e220000000a00 */
[C---:B-1----:R-:W-:Y:S01]  /*0210*/  @P0 IMAD.WIDE.U32 R24, R5.reuse, 0x8, R24 ;  /* 0x0000000805180825 */ /* 0x042fe200078e0018 */
[----:B------:R-:W-:-:S04]  /*0220*/  @P0 LOP3.LUT R5, R5, 0x100, RZ, 0xfc, !PT ;  /* 0x0000010005050812 */ /* 0x000fc800078efcff */
[----:B------:R-:W5:Y:S02]  /*0230*/  @P0 LDG.E.64 R52, desc[UR6][R24.64] ;  /* 0x0000000618340981 */ /* 0x000f64000c1e1b00 */
        /* <DEDUP_REMOVED lines=16> */
[C---:B0-----:R-:W-:Y:S01]  /*0340*/  @P4 IMAD.WIDE.U32 R58, R5.reuse, 0x8, R58 ;  /* 0x00000008053a4825 */ /* 0x041fe200078e003a */
[----:B------:R-:W-:Y:S02]  /*0350*/  ISETP.GE.U32.AND P6, PT, R54, 0x700, PT ;  /* 0x000007003600780c */ /* 0x000fe40003fc6070 */
[----:B------:R-:W-:Y:S02]  /*0360*/  @P0 CS2R R48, SRZ ;  /* 0x0000000000300805 */ /* 0x000fe4000001ff00 */
[----:B------:R-:W-:Y:S02]  /*0370*/  @P1 CS2R R46, SRZ ;  /* 0x00000000002e1805 */ /* 0x000fe4000001ff00 */
[----:B------:R-:W-:Y:S01]  /*0380*/  @P2 CS2R R44, SRZ ;  /* 0x00000000002c2805 */ /* 0x000fe2000001ff00 */
[----:B------:R-:W5:Y:S01]  /*0390*/  @P4 LDG.E.64 R12, desc[UR6][R58.64] ;  /* 0x000000063a0c4981 */ /* 0x000f62000c1e1b00 */
[C---:B-1----:R-:W-:Y:S01]  /*03a0*/  @P4 IMAD.WIDE.U32 R60, R5.reuse, 0x8, R60 ;  /* 0x00000008053c4825 */ /* 0x042fe200078e003c */
[----:B------:R-:W-:-:S02]  /*03b0*/  @P4 IADD3 R5, PT, PT, R5, 0x100, RZ ;  /* 0x0000010005054810 */ /* 0x000fc40007ffe0ff */
[----:B------:R-:W-:Y:S02]  /*03c0*/  @P3 CS2R R42, SRZ ;  /* 0x00000000002a3805 */ /* 0x000fe4000001ff00 */
[----:B------:R-:W-:Y:S02]  /*03d0*/  @P4 CS2R R40, SRZ ;  /* 0x0000000000284805 */ /* 0x000fe4000001ff00 */
[----:B------:R-:W-:Y:S01]  /*03e0*/  @P5 CS2R R38, SRZ ;  /* 0x0000000000265805 */ /* 0x000fe2000001ff00 */
[----:B------:R-:W5:Y:S01]  /*03f0*/  @P4 LDG.E.64 R10, desc[UR6][R60.64] ;  /* 0x000000063c0a4981 */ /* 0x000f62000c1e1b00 */
[----:B--2---:R-:W-:-:S03]  /*0400*/  @P5 IMAD.WIDE.U32 R62, R5, 0x8, R62 ;  /* 0x00000008053e5825 */ /* 0x004fc600078e003e */
[----:B------:R0:W5:Y:S04]  /*0410*/  @P1 LDG.E.64 R50, desc[UR6][R26.64] ;  /* 0x000000061a321981 */ /* 0x000168000c1e1b00 */
[----:B------:R-:W5:Y:S01]  /*0420*/  @P5 LDG.E.64 R8, desc[UR6][R62.64] ;  /* 0x000000063e085981 */ /* 0x000f62000c1e1b00 */
[----:B---3--:R-:W-:-:S03]  /*0430*/  @P5 IMAD.WIDE.U32 R64, R5, 0x8, R64 ;  /* 0x0000000805405825 */ /* 0x008fc600078e0040 */
[----:B------:R1:W5:Y:S04]  /*0440*/  @P1 LDG.E.64 R22, desc[UR6][R28.64] ;  /* 0x000000061c161981 */ /* 0x000368000c1e1b00 */
[----:B------:R-:W5:Y:S01]  /*0450*/  @P5 LDG.E.64 R6, desc[UR6][R64.64] ;  /* 0x0000000640065981 */ /* 0x000f62000c1e1b00 */
[----:B0-----:R-:W-:Y:S02]  /*0460*/  MOV R26, R48 ;  /* 0x00000030001a7202 */ /* 0x001fe40000000f00 */
[----:B------:R-:W-:Y:S01]  /*0470*/  MOV R27, R49 ;  /* 0x00000031001b7202 */ /* 0x000fe20000000f00 */
[----:B------:R0:W5:Y:S01]  /*0480*/  @P2 LDG.E.64 R20, desc[UR6][R30.64] ;  /* 0x000000061e142981 */ /* 0x000162000c1e1b00 */
[----:B------:R-:W-:Y:S02]  /*0490*/  @P5 IADD3 R5, PT, PT, R5, 0x100, RZ ;  /* 0x0000010005055810 */ /* 0x000fe40007ffe0ff */
[----:B-1----:R-:W-:Y:S01]  /*04a0*/  MOV R28, R46 ;  /* 0x0000002e001c7202 */ /* 0x002fe20000000f00 */
[----:B------:R1:W5:Y:S01]  /*04b0*/  @P2 LDG.E.64 R18, desc[UR6][R32.64] ;  /* 0x0000000620122981 */ /* 0x000362000c1e1b00 */
[----:B------:R-:W-:-:S03]  /*04c0*/  MOV R29, R47 ;  /* 0x0000002f001d7202 */ /* 0x000fc60000000f00 */
[----:B------:R2:W5:Y:S01]  /*04d0*/  @P3 LDG.E.64 R16, desc[UR6][R34.64] ;  /* 0x0000000622103981 */ /* 0x000562000c1e1b00 */
[----:B0-----:R-:W-:-:S03]  /*04e0*/  MOV R30, R44 ;  /* 0x0000002c001e7202 */ /* 0x001fc60000000f00 */
[----:B------:R0:W5:Y:S01]  /*04f0*/  @P3 LDG.E.64 R14, desc[UR6][R36.64] ;  /* 0x00000006240e3981 */ /* 0x000162000c1e1b00 */
[----:B------:R-:W-:Y:S02]  /*0500*/  MOV R31, R45 ;  /* 0x0000002d001f7202 */ /* 0x000fe40000000f00 */
[----:B-1----:R-:W-:Y:S02]  /*0510*/  MOV R32, R42 ;  /* 0x0000002a00207202 */ /* 0x002fe40000000f00 */
[----:B------:R-:W-:Y:S02]  /*0520*/  MOV R33, R43 ;  /* 0x0000002b00217202 */ /* 0x000fe40000000f00 */
[----:B--2---:R-:W-:Y:S02]  /*0530*/  MOV R34, R40 ;  /* 0x0000002800227202 */ /* 0x004fe40000000f00 */
[----:B------:R-:W-:Y:S02]  /*0540*/  MOV R35, R41 ;  /* 0x0000002900237202 */ /* 0x000fe40000000f00 */
[----:B0-----:R-:W-:-:S02]  /*0550*/  MOV R36, R38 ;  /* 0x0000002600247202 */ /* 0x001fc40000000f00 */
[----:B------:R-:W-:Y:S01]  /*0560*/  MOV R37, R39 ;  /* 0x0000002700257202 */ /* 0x000fe20000000f00 */
[----:B------:R-:W-:Y:S06]  /*0570*/  @!P6 BRA `(.L_x_24505) ;  /* 0x000000100090e947 */ /* 0x000fec0003800000 */
[----:B------:R-:W0:Y:S08]  /*0580*/  LDC.64 R58, c[0x0][0x3d8] ;  /* 0x0000f600ff3a7b82 */ /* 0x000e300000000a00 */
[----:B------:R-:W1:Y:S01]  /*0590*/  LDC.64 R60, c[0x0][0x3d0] ;  /* 0x0000f400ff3c7b82 */ /* 0x000e620000000a00 */
[----:B0-----:R-:W-:-:S06]  /*05a0*/  IMAD.WIDE.U32 R58, R5, 0x8, R58 ;  /* 0x00000008053a7825 */ /* 0x001fcc00078e003a */
[----:B------:R-:W5:Y:S01]  /*05b0*/  LDG.E.64 R58, desc[UR6][R58.64] ;  /* 0x000000063a3a7981 */ /* 0x000f62000c1e1b00 */
[----:B-1----:R-:W-:-:S06]  /*05c0*/  IMAD.WIDE.U32 R60, R5, 0x8, R60 ;  /* 0x00000008053c7825 */ /* 0x002fcc00078e003c */
[----:B------:R-:W5:Y:S01]  /*05d0*/  LDG.E.64 R60, desc[UR6][R60.64] ;  /* 0x000000063c3c7981 */ /* 0x000f62000c1e1b00 */
[----:B------:R-:W-:Y:S02]  /*05e0*/  CS2R R24, SRZ ;  /* 0x0000000000187805 */ /* 0x000fe4000001ff00 */
[----:B------:R-:W-:Y:S02]  /*05f0*/  CS2R R2, SRZ ;  /* 0x0000000000027805 */ /* 0x000fe4000001ff00 */
        /* <DEDUP_REMOVED lines=12> */
[----:B------:R-:W-:Y:S06]  /*06c0*/  BRA `(.L_x_24505) ;  /* 0x00000010003c7947 */ /* 0x000fec0003800000 */
.L_x_24504:
        /* <DEDUP_REMOVED lines=11> */
[----:B------:R0:W5:Y:S02]  /*0780*/  @P0 LDG.E.64 R56, desc[UR6][R24.64] ;  /* 0x0000000618380981 */ /* 0x000164000c1e1b00 */
[----:B------:R-:W4:Y:S01]  /*0790*/  LDC.64 R62, c[0x0][0x3d8] ;  /* 0x0000f600ff3e7b82 */ /* 0x000f220000000a00 */
[----:B-1----:R-:W-:-:S05]  /*07a0*/  @P0 IMAD.WIDE.U32 R58, R5, 0x8, R58 ;  /* 0x00000008053a0825 */ /* 0x002fca00078e003a */
[----:B------:R0:W5:Y:S02]  /*07b0*/  @P0 LDG.E.64 R52, desc[UR6][R58.64] ;  /* 0x000000063a340981 */ /* 0x000164000c1e1b00 */
[----:B------:R-:W1:Y:S01]  /*07c0*/  @P1 LDC.64 R64, c[0x0][0x440] ;  /* 0x00011000ff401b82 */ /* 0x000e620000000a00 */
[C---:B--2---:R-:W-:Y:S01]  /*07d0*/  @P0 IMAD.WIDE.U32 R2, R5.reuse, 0x8, R2 ;  /* 0x0000000805020825 */ /* 0x044fe200078e0002 */
[----:B------:R-:W-:-:S04]  /*07e0*/  @P0 LOP3.LUT R5, R5, 0x100, RZ, 0xfc, !PT ;  /* 0x0000010005050812 */ /* 0x000fc800078efcff */
[----:B------:R0:W5:Y:S02]  /*07f0*/  @P0 LD.E.64 R26, desc[UR6][R2.64] ;  /* 0x00000006021a0980 */ /* 0x000164000c101b00 */
[----:B------:R-:W2:Y:S01]  /*0800*/  LDC.64 R66, c[0x0][0x3d0] ;  /* 0x0000f400ff427b82 */ /* 0x000ea20000000a00 */
[----:B---3--:R-:W-:-:S05]  /*0810*/  @P1 IMAD.WIDE.U32 R60, R5, 0x8, R60 ;  /* 0x00000008053c1825 */ /* 0x008fca00078e003c */
[----:B------:R0:W5:Y:S02]  /*0820*/  @P1 LDG.E.64 R50, desc[UR6][R60.64] ;  /* 0x000000063c321981 */ /* 0x000164000c1e1b00 */
[----:B------:R-:W3:Y:S01]  /*0830*/  LDC.64 R68, c[0x0][0x3d8] ;  /* 0x0000f600ff447b82 */ /* 0x000ee20000000a00 */
[----:B----4-:R-:W-:-:S05]  /*0840*/  @P1 IMAD.WIDE.U32 R62, R5, 0x8, R62 ;  /* 0x00000008053e1825 */ /* 0x010fca00078e003e */
[----:B------:R0:W5:Y:S02]  /*0850*/  @P1 LDG.E.64 R22, desc[UR6][R62.64] ;  /* 0x000000063e161981 */ /* 0x000164000c1e1b00 */
[----:B------:R-:W4:Y:S01]  /*0860*/  @P2 LDC.64 R70, c[0x0][0x440] ;  /* 0x00011000ff462b82 */ /* 0x000f220000000a00 */
[C---:B-1----:R-:W-:Y:S01]  /*0870*/  @P1 IMAD.WIDE.U32 R64, R5.reuse, 0x8, R64 ;  /* 0x0000000805401825 */ /* 0x042fe200078e0040 */
[----:B------:R-:W-:-:S04]  /*0880*/  @P1 IADD3 R5, PT, PT, R5, 0x100, RZ ;  /* 0x0000010005051810 */ /* 0x000fc80007ffe0ff */
[----:B------:R0:W5:Y:S02]  /*0890*/  @P1 LD.E.64 R28, desc[UR6][R64.64] ;  /* 0x00000006401c1980 */ /* 0x000164000c101b00 */
[----:B------:R-:W1:Y:S01]  /*08a0*/  LDC.64 R72, c[0x0][0x3d0] ;  /* 0x0000f400ff487b82 */ /* 0x000e620000000a00 */
[----:B--2---:R-:W-:-:S05]  /*08b0*/  @P2 IMAD.WIDE.U32 R66, R5, 0x8, R66 ;  /* 0x0000000805422825 */ /* 0x004fca00078e0042 */
[----:B------:R0:W5:Y:S02]  /*08c0*/  @P2 LDG.E.64 R20, desc[UR6][R66.64] ;  /* 0x0000000642142981 */ /* 0x000164000c1e1b00 */
[----:B------:R-:W2:Y:S01]  /*08d0*/  LDC.64 R74, c[0x0][0x3d8] ;  /* 0x0000f600ff4a7b82 */ /* 0x000ea20000000a00 */
[----:B---3--:R-:W-:-:S05]  /*08e0*/  @P2 IMAD.WIDE.U32 R68, R5, 0x8, R68 ;  /* 0x0000000805442825 */ /* 0x008fca00078e0044 */
[----:B------:R0:W5:Y:S02]  /*08f0*/  @P2 LDG.E.64 R18, desc[UR6][R68.64] ;  /* 0x0000000644122981 */ /* 0x000164000c1e1b00 */
[----:B------:R-:W3:Y:S01]  /*0900*/  @P3 LDC.64 R76, c[0x0][0x440] ;  /* 0x00011000ff4c3b82 */ /* 0x000ee20000000a00 */
[C---:B----4-:R-:W-:Y:S01]  /*0910*/  @P2 IMAD.WIDE.U32 R70, R5.reuse, 0x8, R70 ;  /* 0x0000000805462825 */ /* 0x050fe200078e0046 */
[----:B------:R-:W-:-:S04]  /*0920*/  @P2 IADD3 R5, PT, PT, R5, 0x100, RZ ;  /* 0x0000010005052810 */ /* 0x000fc80007ffe0ff */
[----:B------:R0:W5:Y:S02]  /*0930*/  @P2 LD.E.64 R30, desc[UR6][R70.64] ;  /* 0x00000006461e2980 */ /* 0x000164000c101b00 */
[----:B------:R-:W4:Y:S01]  /*0940*/  LDC.64 R78, c[0x0][0x3d0] ;  /* 0x0000f400ff4e7b82 */ /* 0x000f220000000a00 */
[----:B-1----:R-:W-:-:S05]  /*0950*/  @P3 IMAD.WIDE.U32 R72, R5, 0x8, R72 ;  /* 0x0000000805483825 */ /* 0x002fca00078e0048 */
[----:B------:R0:W5:Y:S02]  /*0960*/  @P3 LDG.E.64 R16, desc[UR6][R72.64] ;  /* 0x0000000648103981 */ /* 0x000164000c1e1b00 */
[----:B------:R-:W1:Y:S01]  /*0970*/  LDC.64 R80, c[0x0][0x3d8] ;  /* 0x0000f600ff507b82 */ /* 0x000e620000000a00 */
[----:B--2---:R-:W-:-:S05]  /*0980*/  @P3 IMAD.WIDE.U32 R74, R5, 0x8, R74 ;  /* 0x00000008054a3825 */ /* 0x004fca00078e004a */
[----:B------:R0:W5:Y:S02]  /*0990*/  @P3 LDG.E.64 R14, desc[UR6][R74.64] ;  /* 0x000000064a0e3981 */ /* 0x000164000c1e1b00 */
[----:B------:R-:W2:Y:S01]  /*09a0*/  @P4 LDC.64 R82, c[0x0][0x440] ;  /* 0x00011000ff524b82 */ /* 0x000ea20000000a00 */
[C---:B---3--:R-:W-:Y:S01]  /*09b0*/  @P3 IMAD.WIDE.U32 R76, R5.reuse, 0x8, R76 ;  /* 0x00000008054c3825 */ /* 0x048fe200078e004c */
[----:B------:R-:W-:-:S04]  /*09c0*/  @P3 IADD3 R5, PT, PT, R5, 0x100, RZ ;  /* 0x0000010005053810 */ /* 0x000fc80007ffe0ff */
[----:B------:R0:W5:Y:S02]  /*09d0*/  @P3 LD.E.64 R32, desc[UR6][R76.64] ;  /* 0x000000064c203980 */ /* 0x000164000c101b00 */
[----:B------:R-:W3:Y:S08]  /*09e0*/  LDC.64 R84, c[0x0][0x3d0] ;  /* 0x0000f400ff547b82 */ /* 0x000ef00000000a00 */
[----:B------:R-:W0:Y:S08]  /*09f0*/  LDC.64 R86, c[0x0][0x3d8] ;  /* 0x0000f600ff567b82 */ /* 0x000e300000000a00 */
[----:B------:R-:W0:Y:S01]  /*0a00*/  @P5 LDC.64 R88, c[0x0][0x440] ;  /* 0x00011000ff585b82 */ /* 0x000e220000000a00 */
[----:B----4-:R-:W-:-:S04]  /*0a10*/  @P4 IMAD.WIDE.U32 R78, R5, 0x8, R78 ;  /* 0x00000008054e4825 */ /* 0x010fc800078e004e */
[C---:B-1----:R-:W-:Y:S01]  /*0a20*/  @P4 IMAD.WIDE.U32 R80, R5.reuse, 0x8, R80 ;  /* 0x0000000805504825 */ /* 0x042fe200078e0050 */
[----:B------:R1:W5:Y:S03]  /*0a30*/  @P4 LDG.E.64 R12, desc[UR6][R78.64] ;  /* 0x000000064e0c4981 */ /* 0x000366000c1e1b00 */
[C---:B--2---:R-:W-:Y:S01]  /*0a40*/  @P4 IMAD.WIDE.U32 R82, R5.reuse, 0x8, R82 ;  /* 0x0000000805524825 */ /* 0x044fe200078e0052 */
[----:B------:R-:W-:Y:S01]  /*0a50*/  @P4 IADD3 R5, PT, PT, R5, 0x100, RZ ;  /* 0x0000010005054810 */ /* 0x000fe20007ffe0ff */
[----:B------:R1:W5:Y:S04]  /*0a60*/  @P4 LDG.E.64 R10, desc[UR6][R80.64] ;  /* 0x00000006500a4981 */ /* 0x000368000c1e1b00 */
[C---:B---3--:R-:W-:Y:S01]  /*0a70*/  @P5 IMAD.WIDE.U32 R84, R5.reuse, 0x8, R84 ;  /* 0x0000000805545825 */ /* 0x048fe200078e0054 */
[----:B------:R1:W5:Y:S03]  /*0a80*/  @P4 LD.E.64 R34, desc[UR6][R82.64] ;  /* 0x0000000652224980 */ /* 0x000366000c101b00 */
[C---:B0-----:R-:W-:Y:S01]  /*0a90*/  @P5 IMAD.WIDE.U32 R86, R5.reuse, 0x8, R86 ;  /* 0x0000000805565825 */ /* 0x041fe200078e0056 */
[----:B------:R1:W5:Y:S03]  /*0aa0*/  @P5 LDG.E.64 R8, desc[UR6][R84.64] ;  /* 0x0000000654085981 */ /* 0x000366000c1e1b00 */
[----:B------:R-:W-:Y:S01]  /*0ab0*/  @P5 IMAD.WIDE.U32 R88, R5, 0x8, R88 ;  /* 0x0000000805585825 */ /* 0x000fe200078e0058 */
[----:B------:R1:W5:Y:S04]  /*0ac0*/  @P5 LDG.E.64 R6, desc[UR6][R86.64] ;  /* 0x0000000656065981 */ /* 0x000368000c1e1b00 */
[----:B------:R1:W5:Y:S01]  /*0ad0*/  @P5 LD.E.64 R36, desc[UR6][R88.64] ;  /* 0x0000000658245980 */ /* 0x000362000c101b00 */
[----:B------:R-:W-:-:S02]  /*0ae0*/  ISETP.GE.U32.AND P6, PT, R54, 0x700, PT ;  /* 0x000007003600780c */ /* 0x000fc40003fc6070 */
[----:B------:R-:W-:Y:S02]  /*0af0*/  @P0 CS2R R48, SRZ ;  /* 0x0000000000300805 */ /* 0x000fe4000001ff00 */
[----:B------:R-:W-:Y:S02]  /*0b00*/  @P1 CS2R R46, SRZ ;  /* 0x00000000002e1805 */ /* 0x000fe4000001ff00 */
[----:B------:R-:W-:Y:S02]  /*0b10*/  @P2 CS2R R44, SRZ ;  /* 0x00000000002c2805 */ /* 0x000fe4000001ff00 */
[----:B------:R-:W-:Y:S02]  /*0b20*/  @P3 CS2R R42, SRZ ;  /* 0x00000000002a3805 */ /* 0x000fe4000001ff00 */
[----:B------:R-:W-:Y:S02]  /*0b30*/  @P4 CS2R R40, SRZ ;  /* 0x0000000000284805 */ /* 0x000fe4000001ff00 */
[----:B------:R-:W-:-:S02]  /*0b40*/  @P5 CS2R R38, SRZ ;  /* 0x0000000000265805 */ /* 0x000fc4000001ff00 */
[----:B------:R-:W-:Y:S01]  /*0b50*/  @P5 IADD3 R5, PT, PT, R5, 0x100, RZ ;  /* 0x0000010005055810 */ /* 0x000fe20007ffe0ff */
[----:B-1----:R-:W-:Y:S06]  /*0b60*/  @!P6 BRA `(.L_x_24505) ;  /* 0x0000000c0014e947 */ /* 0x002fec0003800000 */
[----:B------:R-:W0:Y:S08]  /*0b70*/  LDC.64 R60, c[0x0][0x3d0] ;  /* 0x0000f400ff3c7b82 */ /* 0x000e300000000a00 */
[----:B------:R-:W1:Y:S08]  /*0b80*/  LDC.64 R58, c[0x0][0x3d8] ;  /* 0x0000f600ff3a7b82 */ /* 0x000e700000000a00 */
[----:B------:R-:W2:Y:S01]  /*0b90*/  LDC.64 R2, c[0x0][0x440] ;  /* 0x00011000ff027b82 */ /* 0x000ea20000000a00 */
[----:B0-----:R-:W-:-:S06]  /*0ba0*/  IMAD.WIDE.U32 R60, R5, 0x8, R60 ;  /* 0x00000008053c7825 */ /* 0x001fcc00078e003c */
[----:B------:R-:W5:Y:S01]  /*0bb0*/  LDG.E.64 R60, desc[UR6][R60.64] ;  /* 0x000000063c3c7981 */ /* 0x000f62000c1e1b00 */
[----:B-1----:R-:W-:-:S06]  /*0bc0*/  IMAD.WIDE.U32 R58, R5, 0x8, R58 ;  /* 0x00000008053a7825 */ /* 0x002fcc00078e003a */
[----:B------:R-:W5:Y:S01]  /*0bd0*/  LDG.E.64 R58, desc[UR6][R58.64] ;  /* 0x000000063a3a7981 */ /* 0x000f62000c1e1b00 */
[----:B--2---:R-:W-:-:S06]  /*0be0*/  IMAD.WIDE.U32 R2, R5, 0x8, R2 ;  /* 0x0000000805027825 */ /* 0x004fcc00078e0002 */
[----:B------:R-:W5:Y:S01]  /*0bf0*/  LD.E.64 R2, desc[UR6][R2.64] ;  /* 0x0000000602027980 */ /* 0x000f62000c101b00 */
[----:B------:R-:W-:Y:S01]  /*0c00*/  CS2R R24, SRZ ;  /* 0x0000000000187805 */ /* 0x000fe2000001ff00 */
[----:B------:R-:W-:Y:S06]  /*0c10*/  BRA `(.L_x_24505) ;  /* 0x0000000800e87947 */ /* 0x000fec0003800000 */
.L_x_24503:
        /* <DEDUP_REMOVED lines=13> */
[----:B------:R-:W3:Y:S01]  /*0cf0*/  @P0 LDC.64 R60, c[0x0][0x440] ;  /* 0x00011000ff3c0b82 */ /* 0x000ee20000000a00 */
[----:B0-----:R-:W-:-:S05]  /*0d00*/  @P0 IMAD.WIDE.U32 R24, R5, 0x8, R24 ;  /* 0x0000000805180825 */ /* 0x001fca00078e0018 */
[----:B------:R0:W5:Y:S02]  /*0d10*/  @P0 LDG.E.64 R56, desc[UR6][R24.64] ;  /* 0x0000000618380981 */ /* 0x000164000c1e1b00 */
[----:B------:R-:W4:Y:S01]  /*0d20*/  LDC.64 R62, c[0x0][0x3d0] ;  /* 0x0000f400ff3e7b82 */ /* 0x000f220000000a00 */
[----:B-1----:R-:W-:-:S05]  /*0d30*/  @P0 IMAD.WIDE.U32 R58, R5, 0x8, R58 ;  /* 0x00000008053a0825 */ /* 0x002fca00078e003a */
[----:B------:R0:W5:Y:S02]  /*0d40*/  @P0 LDG.E.64 R52, desc[UR6][R58.64] ;  /* 0x000000063a340981 */ /* 0x000164000c1e1b00 */
[----:B------:R-:W1:Y:S01]  /*0d50*/  @P1 LDC.64 R64, c[0x0][0x438] ;  /* 0x00010e00ff401b82 */ /* 0x000e620000000a00 */
[----:B--2---:R-:W-:-:S05]  /*0d60*/  @P0 IMAD.WIDE.U32 R2, R5, 0x8, R2 ;  /* 0x0000000805020825 */ /* 0x004fca00078e0002 */
[----:B------:R0:W5:Y:S02]  /*0d70*/  @P0 LD.E.64 R48, desc[UR6][R2.64] ;  /* 0x0000000602300980 */ /* 0x000164000c101b00 */
[----:B------:R-:W2:Y:S01]  /*0d80*/  LDC.64 R66, c[0x0][0x3d8] ;  /* 0x0000f600ff427b82 */ /* 0x000ea20000000a00 */
[C---:B---3--:R-:W-:Y:S01]  /*0d90*/  @P0 IMAD.WIDE.U32 R60, R5.reuse, 0x8, R60 ;  /* 0x00000008053c0825 */ /* 0x048fe200078e003c */
[----:B------:R-:W-:-:S04]  /*0da0*/  @P0 LOP3.LUT R5, R5, 0x100, RZ, 0xfc, !PT ;  /* 0x0000010005050812 */ /* 0x000fc800078efcff */
[----:B------:R0:W5:Y:S02]  /*0db0*/  @P0 LD.E.64 R26, desc[UR6][R60.64] ;  /* 0x000000063c1a0980 */ /* 0x000164000c101b00 */
[----:B------:R-:W3:Y:S01]  /*0dc0*/  @P1 LDC.64 R68, c[0x0][0x440] ;  /* 0x00011000ff441b82 */ /* 0x000ee20000000a00 */
[----:B----4-:R-:W-:-:S05]  /*0dd0*/  @P1 IMAD.WIDE.U32 R62, R5, 0x8, R62 ;  /* 0x00000008053e1825 */ /* 0x010fca00078e003e */
[----:B------:R0:W5:Y:S02]  /*0de0*/  @P1 LDG.E.64 R50, desc[UR6][R62.64] ;  /* 0x000000063e321981 */ /* 0x000164000c1e1b00 */
[----:B------:R-:W4:Y:S01]  /*0df0*/  LDC.64 R70, c[0x0][0x3d0] ;  /* 0x0000f400ff467b82 */ /* 0x000f220000000a00 */
[----:B-1----:R-:W-:-:S05]  /*0e00*/  @P1 IMAD.WIDE.U32 R64, R5, 0x8, R64 ;  /* 0x0000000805401825 */ /* 0x002fca00078e0040 */
[----:B------:R0:W5:Y:S02]  /*0e10*/  @P1 LD.E.64 R46, desc[UR6][R64.64] ;  /* 0x00000006402e1980 */ /* 0x000164000c101b00 */
[----:B------:R-:W1:Y:S01]  /*0e20*/  @P2 LDC.64 R72, c[0x0][0x438] ;  /* 0x00010e00ff482b82 */ /* 0x000e620000000a00 */
[----:B--2---:R-:W-:-:S05]  /*0e30*/  @P1 IMAD.WIDE.U32 R66, R5, 0x8, R66 ;  /* 0x0000000805421825 */ /* 0x004fca00078e0042 */
[----:B------:R0:W5:Y:S02]  /*0e40*/  @P1 LDG.E.64 R22, desc[UR6][R66.64] ;  /* 0x0000000642161981 */ /* 0x000164000c1e1b00 */
[----:B------:R-:W2:Y:S01]  /*0e50*/  LDC.64 R74, c[0x0][0x3d8] ;  /* 0x0000f600ff4a7b82 */ /* 0x000ea20000000a00 */
[C---:B---3--:R-:W-:Y:S01]  /*0e60*/  @P1 IMAD.WIDE.U32 R68, R5.reuse, 0x8, R68 ;  /* 0x0000000805441825 */ /* 0x048fe200078e0044 */
[----:B------:R-:W-:-:S04]  /*0e70*/  @P1 IADD3 R5, PT, PT, R5, 0x100, RZ ;  /* 0x0000010005051810 */ /* 0x000fc80007ffe0ff */
        /* <DEDUP_REMOVED lines=14> */
[----:B------:R-:W3:Y:S08]  /*0f60*/  @P3 LDC.64 R84, c[0x0][0x440] ;  /* 0x00011000ff543b82 */ /* 0x000ef00000000a00 */
[----:B------:R-:W0:Y:S08]  /*0f70*/  LDC.64 R86, c[0x0][0x3d0] ;  /* 0x0000f400ff567b82 */ /* 0x000e300000000a00 */
[----:B------:R-:W0:Y:S08]  /*0f80*/  @P4 LDC.64 R88, c[0x0][0x438] ;  /* 0x00010e00ff584b82 */ /* 0x000e300000000a00 */
[----:B------:R-:W0:Y:S08]  /*0f90*/  LDC.64 R90, c[0x0][0x3d8] ;  /* 0x0000f600ff5a7b82 */ /* 0x000e300000000a00 */
[----:B------:R-:W0:Y:S08]  /*0fa0*/  @P4 LDC.64 R92, c[0x0][0x440] ;  /* 0x00011000ff5c4b82 */ /* 0x000e300000000a00 */
[----:B------:R-:W0:Y:S08]  /*0fb0*/  LDC.64 R94, c[0x0][0x3d0] ;  /* 0x0000f400ff5e7b82 */ /* 0x000e300000000a00 */
[----:B------:R-:W0:Y:S08]  /*0fc0*/  LDC.64 R98, c[0x0][0x3d8] ;  /* 0x0000f600ff627b82 */ /* 0x000e300000000a00 */
[----:B------:R-:W0:Y:S08]  /*0fd0*/  @P5 LDC.64 R96, c[0x0][0x438] ;  /* 0x00010e00ff605b82 */ /* 0x000e300000000a00 */
[----:B------:R-:W0:Y:S01]  /*0fe0*/  @P5 LDC.64 R100, c[0x0][0x440] ;  /* 0x00011000ff645b82 */ /* 0x000e220000000a00 */
[----:B----4-:R-:W-:-:S04]  /*0ff0*/  @P3 IMAD.WIDE.U32 R78, R5, 0x8, R78 ;  /* 0x00000008054e3825 */ /* 0x010fc800078e004e */
[C---:B-1----:R-:W-:Y:S01]  /*1000*/  @P3 IMAD.WIDE.U32 R80, R5.reuse, 0x8, R80 ;  /* 0x0000000805503825 */ /* 0x042fe200078e0050 */
[----:B------:R1:W5:Y:S03]  /*1010*/  @P3 LDG.E.64 R16, desc[UR6][R78.64] ;  /* 0x000000064e103981 */ /* 0x000366000c1e1b00 */
[C---:B--2---:R-:W-:Y:S01]  /*1020*/  @P3 IMAD.WIDE.U32 R82, R5.reuse, 0x8, R82 ;  /* 0x0000000805523825 */ /* 0x044fe200078e0052 */
[----:B------:R1:W5:Y:S03]  /*1030*/  @P3 LD.E.64 R42, desc[UR6][R80.64] ;  /* 0x00000006502a3980 */ /* 0x000366000c101b00 */
[C---:B---3--:R-:W-:Y:S01]  /*1040*/  @P3 IMAD.WIDE.U32 R84, R5.reuse, 0x8, R84 ;  /* 0x0000000805543825 */ /* 0x048fe200078e0054 */
[----:B------:R-:W-:Y:S01]  /*1050*/  @P3 IADD3 R5, PT, PT, R5, 0x100, RZ ;  /* 0x0000010005053810 */ /* 0x000fe20007ffe0ff */
[----:B------:R1:W5:Y:S04]  /*1060*/  @P3 LDG.E.64 R14, desc[UR6][R82.64] ;  /* 0x00000006520e3981 */ /* 0x000368000c1e1b00 */
[C---:B0-----:R-:W-:Y:S01]  /*1070*/  @P4 IMAD.WIDE.U32 R86, R5.reuse, 0x8, R86 ;  /* 0x0000000805564825 */ /* 0x041fe200078e0056 */
[----:B------:R1:W5:Y:S03]  /*1080*/  @P3 LD.E.64 R32, desc[UR6][R84.64] ;  /* 0x0000000654203980 */ /* 0x000366000c101b00 */
[C---:B------:R-:W-:Y:S01]  /*1090*/  @P4 IMAD.WIDE.U32 R88, R5.reuse, 0x8, R88 ;  /* 0x0000000805584825 */ /* 0x040fe200078e0058 */
[----:B------:R1:W5:Y:S03]  /*10a0*/  @P4 LDG.E.64 R12, desc[UR6][R86.64] ;  /* 0x00000006560c4981 */ /* 0x000366000c1e1b00 */
[C---:B------:R-:W-:Y:S01]  /*10b0*/  @P4 IMAD.WIDE.U32 R90, R5.reuse, 0x8, R90 ;  /* 0x00000008055a4825 */ /* 0x040fe200078e005a */
[----:B------:R1:W5:Y:S03]  /*10c0*/  @P4 LD.E.64 R40, desc[UR6][R88.64] ;  /* 0x0000000658284980 */ /* 0x000366000c101b00 */
[C---:B------:R-:W-:Y:S01]  /*10d0*/  @P4 IMAD.WIDE.U32 R92, R5.reuse, 0x8, R92 ;  /* 0x00000008055c4825 */ /* 0x040fe200078e005c */
[----:B------:R-:W-:Y:S01]  /*10e0*/  @P4 IADD3 R5, PT, PT, R5, 0x100, RZ ;  /* 0x0000010005054810 */ /* 0x000fe20007ffe0ff */
[----:B------:R1:W5:Y:S04]  /*10f0*/  @P4 LDG.E.64 R10, desc[UR6][R90.64] ;  /* 0x000000065a0a4981 */ /* 0x000368000c1e1b00 */
[C---:B------:R-:W-:Y:S01]  /*1100*/  @P5 IMAD.WIDE.U32 R94, R5.reuse, 0x8, R94 ;  /* 0x00000008055e5825 */ /* 0x040fe200078e005e */
[----:B------:R1:W5:Y:S03]  /*1110*/  @P4 LD.E.64 R34, desc[UR6][R92.64] ;  /* 0x000000065c224980 */ /* 0x000366000c101b00 */
[C---:B------:R-:W-:Y:S01]  /*1120*/  @P5 IMAD.WIDE.U32 R98, R5.reuse, 0x8, R98 ;  /* 0x0000000805625825 */ /* 0x040fe200078e0062 */
[----:B------:R1:W5:Y:S03]  /*1130*/  @P5 LDG.E.64 R8, desc[UR6][R94.64] ;  /* 0x000000065e085981 */ /* 0x000366000c1e1b00 */
[C---:B------:R-:W-:Y:S01]  /*1140*/  @P5 IMAD.WIDE.U32 R96, R5.reuse, 0x8, R96 ;  /* 0x0000000805605825 */ /* 0x040fe200078e0060 */
[----:B------:R1:W5:Y:S03]  /*1150*/  @P5 LDG.E.64 R6, desc[UR6][R98.64] ;  /* 0x0000000662065981 */ /* 0x000366000c1e1b00 */
[----:B------:R-:W-:Y:S01]  /*1160*/  @P5 IMAD.WIDE.U32 R100, R5, 0x8, R100 ;  /* 0x0000000805645825 */ /* 0x000fe200078e0064 */
[----:B------:R1:W5:Y:S04]  /*1170*/  @P5 LD.E.64 R38, desc[UR6][R96.64] ;  /* 0x0000000660265980 */ /* 0x000368000c101b00 */
[----:B------:R1:W5:Y:S01]  /*1180*/  @P5 LD.E.64 R36, desc[UR6][R100.64] ;  /* 0x0000000664245980 */ /* 0x000362000c101b00 */
[----:B------:R-:W-:-:S02]  /*1190*/  ISETP.GE.U32.AND P1, PT, R54, 0x700, PT ;  /* 0x000007003600780c */ /* 0x000fc40003f26070 */
[----:B------:R-:W-:-:S11]  /*11a0*/  @P5 IADD3 R5, PT, PT, R5, 0x100, RZ ;  /* 0x0000010005055810 */ /* 0x000fd60007ffe0ff */
[----:B-1----:R-:W-:Y:S05]  /*11b0*/  @!P1 BRA `(.L_x_24505) ;  /* 0x0000000400809947 */ /* 0x002fea0003800000 */
[----:B------:R-:W0:Y:S08]  /*11c0*/  LDC.64 R60, c[0x0][0x3d0] ;  /* 0x0000f400ff3c7b82 */ /* 0x000e300000000a00 */
[----:B------:R-:W1:Y:S08]  /*11d0*/  LDC.64 R58, c[0x0][0x3d8] ;  /* 0x0000f600ff3a7b82 */ /* 0x000e700000000a00 */
[----:B------:R-:W2:Y:S08]  /*11e0*/  LDC.64 R2, c[0x0][0x440] ;  /* 0x00011000ff027b82 */ /* 0x000eb00000000a00 */
[----:B------:R-:W3:Y:S01]  /*11f0*/  LDC.64 R24, c[0x0][0x438] ;  /* 0x00010e00ff187b82 */ /* 0x000ee20000000a00 */
[----:B0-----:R-:W-:-:S06]  /*1200*/  IMAD.WIDE.U32 R60, R5, 0x8, R60 ;  /* 0x00000008053c7825 */ /* 0x001fcc00078e003c */
[----:B------:R-:W5:Y:S01]  /*1210*/  LDG.E.64 R60, desc[UR6][R60.64] ;  /* 0x000000063c3c7981 */ /* 0x000f62000c1e1b00 */
[----:B-1----:R-:W-:-:S06]  /*1220*/  IMAD.WIDE.U32 R58, R5, 0x8, R58 ;  /* 0x00000008053a7825 */ /* 0x002fcc00078e003a */
[----:B------:R-:W5:Y:S01]  /*1230*/  LDG.E.64 R58, desc[UR6][R58.64] ;  /* 0x000000063a3a7981 */ /* 0x000f62000c1e1b00 */
[----:B--2---:R-:W-:-:S06]  /*1240*/  IMAD.WIDE.U32 R2, R5, 0x8, R2 ;  /* 0x0000000805027825 */ /* 0x004fcc00078e0002 */
[----:B------:R-:W5:Y:S01]  /*1250*/  LD.E.64 R2, desc[UR6][R2.64] ;  /* 0x0000000602027980 */ /* 0x000f62000c101b00 */
[----:B---3--:R-:W-:-:S06]  /*1260*/  IMAD.WIDE.U32 R24, R5, 0x8, R24 ;  /* 0x0000000805187825 */ /* 0x008fcc00078e0018 */
[----:B------:R-:W5:Y:S01]  /*1270*/  LD.E.64 R24, desc[UR6][R24.64] ;  /* 0x0000000618187980 */ /* 0x000f62000c101b00 */
[----:B------:R-:W-:Y:S05]  /*1280*/  BRA `(.L_x_24505) ;  /* 0x00000004004c7947 */ /* 0x000fea0003800000 */
.L_x_24506:
        /* <DEDUP_REMOVED lines=8> */
[----:B------:R-:W-:-:S05]  /*1310*/  ISETP.GE.U32.AND P6, PT, R54, 0x700, PT ;  /* 0x000007003600780c */ /* 0x000fca0003fc6070 */
[----:B------:R-:W2:Y:S08]  /*1320*/  @P0 LDC.64 R64, c[0x0][0x438] ;  /* 0x00010e00ff400b82 */ /* 0x000eb00000000a00 */
[----:B------:R-:W3:Y:S01]  /*1330*/  LDC.64 R70, c[0x0][0x3d0] ;  /* 0x0000f400ff467b82 */ /* 0x000ee20000000a00 */
[----:B0-----:R-:W-:-:S05]  /*1340*/  @P0 IMAD.WIDE.U32 R62, R5, 0x8, R62 ;  /* 0x00000008053e0825 */ /* 0x001fca00078e003e */
[----:B------:R-:W5:Y:S02]  /*1350*/  @P0 LDG.E.64 R56, desc[UR6][R62.64] ;  /* 0x000000063e380981 */ /* 0x000f64000c1e1b00 */
[----:B------:R-:W0:Y:S01]  /*1360*/  @P1 LDC.64 R72, c[0x0][0x438] ;  /* 0x00010e00ff481b82 */ /* 0x000e220000000a00 */
[----:B-1----:R-:W-:-:S05]  /*1370*/  @P0 IMAD.WIDE.U32 R66, R5, 0x8, R66 ;  /* 0x0000000805420825 */ /* 0x002fca00078e0042 */
[----:B------:R1:W5:Y:S02]  /*1380*/  @P0 LDG.E.64 R52, desc[UR6][R66.64] ;  /* 0x0000000642340981 */ /* 0x000364000c1e1b00 */
[----:B------:R-:W4:Y:S01]  /*1390*/  LDC.64 R74, c[0x0][0x3d8] ;  /* 0x0000f600ff4a7b82 */ /* 0x000f220000000a00 */
[C---:B--2---:R-:W-:Y:S01]  /*13a0*/  @P0 IMAD.WIDE.U32 R68, R5.reuse, 0x8, R64 ;  /* 0x0000000805440825 */ /* 0x044fe200078e0040 */
[----:B------:R-:W-:-:S04]  /*13b0*/  @P0 LOP3.LUT R5, R5, 0x100, RZ, 0xfc, !PT ;  /* 0x0000010005050812 */ /* 0x000fc800078efcff */
[----:B------:R2:W5:Y:S02]  /*13c0*/  @P0 LD.E.64 R48, desc[UR6][R68.64] ;  /* 0x0000000644300980 */ /* 0x000564000c101b00 */
[----:B------:R-:W1:Y:S01]  /*13d0*/  LDC.64 R76, c[0x0][0x3d0] ;  /* 0x0000f400ff4c7b82 */ /* 0x000e620000000a00 */
[----:B---3--:R-:W-:-:S05]  /*13e0*/  @P1 IMAD.WIDE.U32 R70, R5, 0x8, R70 ;  /* 0x0000000805461825 */ /* 0x008fca00078e0046 */
[----:B------:R2:W5:Y:S02]  /*13f0*/  @P1 LDG.E.64 R50, desc[UR6][R70.64] ;  /* 0x0000000646321981 */ /* 0x000564000c1e1b00 */
[----:B------:R-:W3:Y:S01]  /*1400*/  @P2 LDC.64 R78, c[0x0][0x438] ;  /* 0x00010e00ff4e2b82 */ /* 0x000ee20000000a00 */
[----:B0-----:R-:W-:-:S05]  /*1410*/  @P1 IMAD.WIDE.U32 R72, R5, 0x8, R72 ;  /* 0x0000000805481825 */ /* 0x001fca00078e0048 */
[----:B------:R2:W5:Y:S02]  /*1420*/  @P1 LD.E.64 R46, desc[UR6][R72.64] ;  /* 0x00000006482e1980 */ /* 0x000564000c101b00 */
[----:B------:R-:W0:Y:S01]  /*1430*/  LDC.64 R80, c[0x0][0x3d8] ;  /* 0x0000f600ff507b82 */ /* 0x000e220000000a00 */
[C---:B----4-:R-:W-:Y:S01]  /*1440*/  @P1 IMAD.WIDE.U32 R74, R5.reuse, 0x8, R74 ;  /* 0x00000008054a1825 */ /* 0x050fe200078e004a */
[----:B------:R-:W-:-:S04]  /*1450*/  @P1 IADD3 R5, PT, PT, R5, 0x100, RZ ;  /* 0x0000010005051810 */ /* 0x000fc80007ffe0ff */
[----:B------:R2:W5:Y:S02]  /*1460*/  @P1 LDG.E.64 R22, desc[UR6][R74.64] ;  /* 0x000000064a161981 */ /* 0x000564000c1e1b00 */
[----:B------:R-:W4:Y:S01]  /*1470*/  LDC.64 R82, c[0x0][0x3d0] ;  /* 0x0000f400ff527b82 */ /* 0x000f220000000a00 */
[----:B-1----:R-:W-:-:S05]  /*1480*/  @P2 IMAD.WIDE.U32 R76, R5, 0x8, R76 ;  /* 0x00000008054c2825 */ /* 0x002fca00078e004c */
[----:B------:R2:W5:Y:S02]  /*1490*/  @P2 LDG.E.64 R20, desc[UR6][R76.64] ;  /* 0x000000064c142981 */ /* 0x000564000c1e1b00 */
[----:B------:R-:W1:Y:S01]  /*14a0*/  LDC.64 R86, c[0x0][0x3d8] ;  /* 0x0000f600ff567b82 */ /* 0x000e620000000a00 */
[----:B---3--:R-:W-:-:S05]  /*14b0*/  @P2 IMAD.WIDE.U32 R78, R5, 0x8, R78 ;  /* 0x00000008054e2825 */ /* 0x008fca00078e004e */
[----:B------:R2:W5:Y:S02]  /*14c0*/  @P2 LD.E.64 R44, desc[UR6][R78.64] ;  /* 0x000000064e2c2980 */ /* 0x000564000c101b00 */
[----:B------:R-:W3:Y:S01]  /*14d0*/  @P3 LDC.64 R84, c[0x0][0x438] ;  /* 0x00010e00ff543b82 */ /* 0x000ee20000000a00 */
[C---:B0-----:R-:W-:Y:S01]  /*14e0*/  @P2 IMAD.WIDE.U32 R80, R5.reuse, 0x8, R80 ;  /* 0x0000000805502825 */ /* 0x041fe200078e0050 */
[----:B------:R-:W-:-:S04]  /*14f0*/  @P2 IADD3 R5, PT, PT, R5, 0x100, RZ ;  /* 0x0000010005052810 */ /* 0x000fc80007ffe0ff */
[----:B------:R2:W5:Y:S02]  /*1500*/  @P2 LDG.E.64 R18, desc[UR6][R80.64] ;  /* 0x0000000650122981 */ /* 0x000564000c1e1b00 */
[----:B------:R-:W0:Y:S01]  /*1510*/  LDC.64 R64, c[0x0][0x3d0] ;  /* 0x0000f400ff407b82 */ /* 0x000e220000000a00 */
[----:B----4-:R-:W-:-:S05]  /*1520*/  @P3 IMAD.WIDE.U32 R82, R5, 0x8, R82 ;  /* 0x0000000805523825 */ /* 0x010fca00078e0052 */
[----:B------:R2:W5:Y:S02]  /*1530*/  @P3 LDG.E.64 R16, desc[UR6][R82.64] ;  /* 0x0000000652103981 */ /* 0x000564000c1e1b00 */
[----:B------:R-:W4:Y:S01]  /*1540*/  LDC.64 R92, c[0x0][0x3d8] ;  /* 0x0000f600ff5c7b82 */ /* 0x000f220000000a00 */
[----:B-1----:R-:W-:-:S05]  /*1550*/  @P3 IMAD.WIDE.U32 R86, R5, 0x8, R86 ;  /* 0x0000000805563825 */ /* 0x002fca00078e0056 */
[----:B------:R2:W5:Y:S02]  /*1560*/  @P3 LDG.E.64 R14, desc[UR6][R86.64] ;  /* 0x00000006560e3981 */ /* 0x000564000c1e1b00 */
[----:B------:R-:W1:Y:S01]  /*1570*/  @P4 LDC.64 R90, c[0x0][0x438] ;  /* 0x00010e00ff5a4b82 */ /* 0x000e620000000a00 */
[C---:B---3--:R-:W-:Y:S01]  /*1580*/  @P3 IMAD.WIDE.U32 R84, R5.reuse, 0x8, R84 ;  /* 0x0000000805543825 */ /* 0x048fe200078e0054 */
[----:B------:R-:W-:-:S04]  /*1590*/  @P3 IADD3 R5, PT, PT, R5, 0x100, RZ ;  /* 0x0000010005053810 */ /* 0x000fc80007ffe0ff */
[----:B------:R2:W5:Y:S02]  /*15a0*/  @P3 LD.E.64 R42, desc[UR6][R84.64] ;  /* 0x00000006542a3980 */ /* 0x000564000c101b00 */
[----:B------:R-:W3:Y:S08]  /*15b0*/  LDC.64 R94, c[0x0][0x3d0] ;  /* 0x0000f400ff5e7b82 */ /* 0x000ef00000000a00 */
[----:B------:R-:W2:Y:S08]  /*15c0*/  LDC.64 R98, c[0x0][0x3d8] ;  /* 0x0000f600ff627b82 */ /* 0x000eb00000000a00 */
[----:B------:R-:W2:Y:S08]  /*15d0*/  @P5 LDC.64 R96, c[0x0][0x438] ;  /* 0x00010e00ff605b82 */ /* 0x000eb00000000a00 */
[----:B------:R-:W2:Y:S08]  /*15e0*/  LDC.64 R104, c[0x0][0x3d8] ;  /* 0x0000f600ff687b82 */ /* 0x000eb00000000a00 */
[----:B------:R-:W2:Y:S08]  /*15f0*/  LDC.64 R100, c[0x0][0x3d0] ;  /* 0x0000f400ff647b82 */ /* 0x000eb00000000a00 */
[----:B------:R-:W2:Y:S01]  /*1600*/  @P6 LDC.64 R102, c[0x0][0x438] ;  /* 0x00010e00ff666b82 */ /* 0x000ea20000000a00 */
[----:B0-----:R-:W-:-:S04]  /*1610*/  @P4 IMAD.WIDE.U32 R88, R5, 0x8, R64 ;  /* 0x0000000805584825 */ /* 0x001fc800078e0040 */
[C---:B-1----:R-:W-:Y:S01]  /*1620*/  @P4 IMAD.WIDE.U32 R90, R5.reuse, 0x8, R90 ;  /* 0x00000008055a4825 */ /* 0x042fe200078e005a */
[----:B------:R0:W5:Y:S03]  /*1630*/  @P4 LDG.E.64 R12, desc[UR6][R88.64] ;  /* 0x00000006580c4981 */ /* 0x000166000c1e1b00 */
[C---:B----4-:R-:W-:Y:S01]  /*1640*/  @P4 IMAD.WIDE.U32 R92, R5.reuse, 0x8, R92 ;  /* 0x00000008055c4825 */ /* 0x050fe200078e005c */
[----:B------:R-:W-:Y:S01]  /*1650*/  @P4 IADD3 R5, PT, PT, R5, 0x100, RZ ;  /* 0x0000010005054810 */ /* 0x000fe20007ffe0ff */
[----:B------:R0:W5:Y:S04]  /*1660*/  @P4 LD.E.64 R40, desc[UR6][R90.64] ;  /* 0x000000065a284980 */ /* 0x000168000c101b00 */
[C---:B---3--:R-:W-:Y:S01]  /*1670*/  @P5 IMAD.WIDE.U32 R94, R5.reuse, 0x8, R94 ;  /* 0x00000008055e5825 */ /* 0x048fe200078e005e */
[----:B------:R0:W5:Y:S03]  /*1680*/  @P4 LDG.E.64 R10, desc[UR6][R92.64] ;  /* 0x000000065c0a4981 */ /* 0x000166000c1e1b00 */
[C---:B--2---:R-:W-:Y:S01]  /*1690*/  @P5 IMAD.WIDE.U32 R96, R5.reuse, 0x8, R96 ;  /* 0x0000000805605825 */ /* 0x044fe200078e0060 */
[----:B------:R0:W5:Y:S03]  /*16a0*/  @P5 LDG.E.64 R8, desc[UR6][R94.64] ;  /* 0x000000065e085981 */ /* 0x000166000c1e1b00 */
[C---:B------:R-:W-:Y:S01]  /*16b0*/  @P5 IMAD.WIDE.U32 R98, R5.reuse, 0x8, R98 ;  /* 0x0000000805625825 */ /* 0x040fe200078e0062 */
[----:B------:R-:W-:Y:S01]  /*16c0*/  @P5 IADD3 R5, PT, PT, R5, 0x100, RZ ;  /* 0x0000010005055810 */ /* 0x000fe20007ffe0ff */
[----:B------:R0:W5:Y:S04]  /*16d0*/  @P5 LD.E.64 R38, desc[UR6][R96.64] ;  /* 0x0000000660265980 */ /* 0x000168000c101b00 */
[C---:B------:R-:W-:Y:S01]  /*16e0*/  @P6 IMAD.WIDE.U32 R66, R5.reuse, 0x8, R104 ;  /* 0x0000000805426825 */ /* 0x040fe200078e0068 */
[----:B------:R0:W5:Y:S03]  /*16f0*/  @P5 LDG.E.64 R6, desc[UR6][R98.64] ;  /* 0x0000000662065981 */ /* 0x000166000c1e1b00 */
[C---:B------:R-:W-:Y:S01]  /*1700*/  @P6 IMAD.WIDE.U32 R62, R5.reuse, 0x8, R100 ;  /* 0x00000008053e6825 */ /* 0x040fe200078e0064 */
[----:B------:R0:W5:Y:S03]  /*1710*/  @P6 LDG.E.64 R58, desc[UR6][R66.64] ;  /* 0x00000006423a6981 */ /* 0x000166000c1e1b00 */
[----:B------:R-:W-:Y:S01]  /*1720*/  @P6 IMAD.WIDE.U32 R64, R5, 0x8, R102 ;  /* 0x0000000805406825 */ /* 0x000fe200078e0066 */
[----:B------:R0:W5:Y:S04]  /*1730*/  @P6 LDG.E.64 R60, desc[UR6][R62.64] ;  /* 0x000000063e3c6981 */ /* 0x000168000c1e1b00 */
[----:B------:R0:W5:Y:S01]  /*1740*/  @P6 LD.E.64 R24, desc[UR6][R64.64] ;  /* 0x0000000640186980 */ /* 0x000162000c101b00 */
[----:B------:R-:W-:-:S02]  /*1750*/  @P0 CS2R R26, SRZ ;  /* 0x00000000001a0805 */ /* 0x000fc4000001ff00 */
[----:B------:R-:W-:Y:S02]  /*1760*/  @P1 CS2R R28, SRZ ;  /* 0x00000000001c1805 */ /* 0x000fe4000001ff00 */
[----:B------:R-:W-:Y:S02]  /*1770*/  @P2 CS2R R30, SRZ ;  /* 0x00000000001e2805 */ /* 0x000fe4000001ff00 */
[----:B------:R-:W-:Y:S02]  /*1780*/  @P3 CS2R R32, SRZ ;  /* 0x0000000000203805 */ /* 0x000fe4000001ff00 */
[----:B------:R-:W-:Y:S02]  /*1790*/  @P4 CS2R R34, SRZ ;  /* 0x0000000000224805 */ /* 0x000fe4000001ff00 */
[----:B------:R-:W-:Y:S02]  /*17a0*/  @P5 CS2R R36, SRZ ;  /* 0x0000000000245805 */ /* 0x000fe4000001ff00 */
[----:B0-----:R-:W-:-:S07]  /*17b0*/  @P6 CS2R R2, SRZ ;  /* 0x0000000000026805 */ /* 0x001fce000001ff00 */
.L_x_24505:
[----:B------:R-:W-:Y:S05]  /*17c0*/  BSYNC.RECONVERGENT B0 ;  /* 0x0000000000007941 */ /* 0x000fea0003800200 */
.L_x_24502:
[----:B------:R-:W0:Y:S02]  /*17d0*/  LDCU UR4, c[0x0][0x384] ;  /* 0x00007080ff0477ac */ /* 0x000e240008000800 */
[----:B0-----:R-:W-:-:S13]  /*17e0*/  ISETP.GE.AND P1, PT, R0, UR4, PT ;  /* 0x0000000400007c0c */ /* 0x001fda000bf26270 */
[----:B------:R-:W-:Y:S05]  /*17f0*/  @P1 EXIT ;  /* 0x000000000000194d */ /* 0x000fea0003800000 */
[----:B-----5:R-:W-:Y:S01]  /*1800*/  MOV R5, R56 ;  /* 0x0000003800057202 */ /* 0x020fe20000000f00 */
[----:B------:R-:W0:Y:S01]  /*1810*/  LDCU.64 UR4, c[0x0][0x3a0] ;  /* 0x00007400ff0477ac */ /* 0x000e220008000a00 */
[----:B------:R-:W-:Y:S02]  /*1820*/  MOV R55, R57 ;  /* 0x0000003900377202 */ /* 0x000fe40000000f00 */
[----:B------:R-:W-:Y:S01]  /*1830*/  MOV R110, R58 ;  /* 0x0000003a006e7202 */ /* 0x000fe20000000f00 */
[----:B------:R-:W1:Y:S01]  /*1840*/  LDCU UR10, c[0x0][0x388] ;  /* 0x00007100ff0a77ac */ /* 0x000e620008000800 */
[----:B------:R-:W-:Y:S02]  /*1850*/  SHF.R.U64 R112, R58, 0x10, R59 ;  /* 0x000000103a707819 */ /* 0x000fe4000000123b */
[----:B------:R-:W-:Y:S01]  /*1860*/  MOV R102, R6 ;  /* 0x0000000600667202 */ /* 0x000fe20000000f00 */
[----:B------:R-:W2:Y:S01]  /*1870*/  LDCU.U8 UR8, c[0x0][0x410] ;  /* 0x00008200ff0877ac */ /* 0x000ea20008000000 */
[----:B------:R-:W-:-:S02]  /*1880*/  SHF.R.U64 R104, R6, 0x10, R7 ;  /* 0x0000001006687819 */ /* 0x000fc40000001207 */
[----:B------:R-:W-:Y:S01]  /*1890*/  PRMT R58, R5, 0x5410, R55 ;  /* 0x00005410053a7816 */ /* 0x000fe20000000037 */
[----:B------:R-:W3:Y:S01]  /*18a0*/  LDCU UR9, c[0x0][0x400] ;  /* 0x00008000ff0977ac */ /* 0x000ee20008000800 */
[----:B------:R-:W-:Y:S02]  /*18b0*/  MOV R106, R60 ;  /* 0x0000003c006a7202 */ /* 0x000fe40000000f00 */
[----:B------:R-:W-:Y:S01]  /*18c0*/  MOV R6, R61 ;  /* 0x0000003d00067202 */ /* 0x000fe20000000f00 */
[----:B------:R-:W4:Y:S01]  /*18d0*/  LDCU.64 UR12, c[0x0][0x398] ;  /* 0x00007300ff0c77ac */ /* 0x000f220008000a00 */
[----:B------:R-:W-:Y:S02]  /*18e0*/  SHF.R.U64 R113, R48, 0x10, R49 ;  /* 0x0000001030717819 */ /* 0x000fe40000001231 */
[----:B------:R-:W-:Y:S01]  /*18f0*/  SHF.R.U64 R5, R26, 0x10, R27 ;  /* 0x000000101a057819 */ /* 0x000fe2000000121b */
[----:B------:R-:W0:Y:S01]  /*1900*/  LDCU.64 UR14, c[0x0][0x3a0] ;  /* 0x00007400ff0e77ac */ /* 0x000e220008000a00 */
[----:B------:R-:W-:-:S02]  /*1910*/  PRMT R106, R106, 0x5410, R6 ;  /* 0x000054106a6a7816 */ /* 0x000fc40000000006 */
[----:B------:R-:W-:Y:S01]  /*1920*/  PRMT R113, R113, 0x5410, R5 ;  /* 0x0000541071717816 */ /* 0x000fe20000000005 */
[----:B------:R-:W-:Y:S01]  /*1930*/  UPLOP3.LUT UP1, UPT, UPT, UPT, UPT, 0x40, 0x4 ;  /* 0x000000000004789c */ /* 0x000fe20003f2e870 */
[----:B------:R-:W-:Y:S02]  /*1940*/  SHF.R.U32.HI R114, RZ, 0x10, R49 ;  /* 0x00000010ff727819 */ /* 0x000fe40000011631 */
[----:B------:R-:W-:Y:S02]  /*1950*/  SHF.R.U32.HI R6, RZ, 0x10, R27 ;  /* 0x00000010ff067819 */ /* 0x000fe4000001161b */
[----:B------:R-:W-:Y:S02]  /*1960*/  SHF.R.U64 R115, R46, 0x10, R47 ;  /* 0x000000102e737819 */ /* 0x000fe4000000122f */
[----:B------:R-:W-:Y:S02]  /*1970*/  SHF.R.U64 R5, R28, 0x10, R29 ;  /* 0x000000101c057819 */ /* 0x000fe4000000121d */
[----:B------:R-:W-:-:S02]  /*1980*/  PRMT R114, R114, 0x5410, R6 ;  /* 0x0000541072727816 */ /* 0x000fc40000000006 */
[----:B------:R-:W-:Y:S02]  /*1990*/  PRMT R115, R115, 0x5410, R5 ;  /* 0x0000541073737816 */ /* 0x000fe40000000005 */
        /* <DEDUP_REMOVED lines=18> */
[----:B------:R-:W-:Y:S02]  /*1ac0*/  MOV R94, R10 ;  /* 0x0000000a005e7202 */ /* 0x000fe40000000f00 */
[----:B------:R-:W-:Y:S02]  /*1ad0*/  SHF.R.U64 R96, R10, 0x10, R11 ;  /* 0x000000100a607819 */ /* 0x000fe4000000120b */
[----:B------:R-:W-:Y:S02]  /*1ae0*/  SHF.R.U32.HI R126, RZ, 0x10, R41 ;  /* 0x00000010ff7e7819 */ /* 0x000fe40000011629 */
[----:B------:R-:W-:Y:S02]  /*1af0*/  SHF.R.U32.HI R6, RZ, 0x10, R35 ;  /* 0x00000010ff067819 */ /* 0x000fe40000011623 */
[----:B------:R-:W-:-:S02]  /*1b00*/  SHF.R.U64 R127, R38, 0x10, R39 ;  /* 0x00000010267f7819 */ /* 0x000fc40000001227 */
[----:B------:R-:W-:Y:S02]  /*1b10*/  SHF.R.U64 R5, R36, 0x10, R37 ;  /* 0x0000001024057819 */ /* 0x000fe40000001225 */
[----:B------:R-:W-:Y:S02]  /*1b20*/  MOV R98, R8 ;  /* 0x0000000800627202 */ /* 0x000fe40000000f00 */
[----:B------:R-:W-:Y:S02]  /*1b30*/  MOV R10, R9 ;  /* 0x00000009000a7202 */ /* 0x000fe40000000f00 */
[--C-:B------:R-:W-:Y:S02]  /*1b40*/  SHF.R.U64 R100, R8, 0x10, R9.reuse ;  /* 0x0000001008647819 */ /* 0x100fe40000001209 */
[----:B------:R-:W-:Y:S02]  /*1b50*/  SHF.R.S32.HI R4, RZ, 0x2, R4 ;  /* 0x00000002ff047819 */ /* 0x000fe40000011404 */
[----:B------:R-:W-:-:S02]  /*1b60*/  SHF.R.U32.HI R9, RZ, 0x10, R9 ;  /* 0x00000010ff097819 */ /* 0x000fc40000011609 */
[----:B------:R-:W-:Y:S02]  /*1b70*/  MOV R8, R7 ;  /* 0x0000000700087202 */ /* 0x000fe40000000f00 */
[----:B------:R-:W-:Y:S02]  /*1b80*/  SHF.R.U32.HI R65, RZ, 0x10, R7 ;  /* 0x00000010ff417819 */ /* 0x000fe40000011607 */
[----:B------:R-:W-:Y:S02]  /*1b90*/  MOV R7, R59 ;  /* 0x0000003b00077202 */ /* 0x000fe40000000f00 */
[----:B------:R-:W-:Y:S02]  /*1ba0*/  PRMT R126, R126, 0x5410, R6 ;  /* 0x000054107e7e7816 */ /* 0x000fe40000000006 */
[----:B------:R-:W-:Y:S02]  /*1bb0*/  PRMT R127, R127, 0x5410, R5 ;  /* 0x000054107f7f7816 */ /* 0x000fe40000000005 */
[----:B------:R-:W-:-:S02]  /*1bc0*/  LOP3.LUT R6, R120, 0xe0, RZ, 0xc0, !PT ;  /* 0x000000e078067812 */ /* 0x000fc400078ec0ff */
[----:B------:R-:W-:Y:S02]  /*1bd0*/  LOP3.LUT R5, R4, 0xff, RZ, 0xc0, !PT ;  /* 0x000000ff04057812 */ /* 0x000fe400078ec0ff */
[----:B------:R-:W-:Y:S02]  /*1be0*/  PRMT R100, R100, 0x5410, R9 ;  /* 0x0000541064647816 */ /* 0x000fe40000000009 */
[----:B------:R-:W-:Y:S02]  /*1bf0*/  PRMT R102, R102, 0x5410, R8 ;  /* 0x0000541066667816 */ /* 0x000fe40000000008 */
[----:B------:R-:W-:Y:S01]  /*1c00*/  PRMT R110, R110, 0x5410, R7 ;  /* 0x000054106e6e7816 */ /* 0x000fe20000000007 */
[----:B------:R-:W0:Y:S01]  /*1c10*/  LDC.64 R8, c[0x0][0x398] ;  /* 0x0000e600ff087b82 */ /* 0x000e220000000a00 */
[----:B------:R-:W-:Y:S02]  /*1c20*/  SHF.R.U32.HI R128, RZ, 0x10, R39 ;  /* 0x00000010ff807819 */ /* 0x000fe40000011627 */
[----:B------:R-:W-:-:S02]  /*1c30*/  SHF.R.U32.HI R7, RZ, 0x10, R37 ;  /* 0x00000010ff077819 */ /* 0x000fc40000011625 */
[----:B------:R-:W-:Y:S02]  /*1c40*/  SHF.R.U32.HI R4, RZ, 0x1, R4 ;  /* 0x00000001ff047819 */ /* 0x000fe40000011604 */
[----:B------:R-:W-:Y:S02]  /*1c50*/  VIADDMNMX R6, R5, -R6, RZ, !PT ;  /* 0x8000000605067246 */ /* 0x000fe400078001ff */
[----:B------:R-:W-:Y:S02]  /*1c60*/  PRMT R128, R128, 0x5410, R7 ;  /* 0x0000541080807816 */ /* 0x000fe40000000007 */
[----:B------:R-:W-:Y:S02]  /*1c70*/  LOP3.LUT R7, R4, 0x7fffff80, RZ, 0xc0, !PT ;  /* 0x7fffff8004077812 */ /* 0x000fe400078ec0ff */
[----:B------:R-:W-:Y:S02]  /*1c80*/  VIMNMX R6, PT, PT, R6, 0x20, PT ;  /* 0x0000002006067848 */ /* 0x000fe40003fe0100 */
[----:B------:R-:W-:-:S02]  /*1c90*/  SHF.L.U32 R4, R120, 0x5, RZ ;  /* 0x0000000578047819 */ /* 0x000fc400000006ff */
[----:B------:R-:W-:Y:S02]  /*1ca0*/  LEA R6, R6, R7, 0x2 ;  /* 0x0000000706067211 */ /* 0x000fe400078e10ff */
[----:B------:R-:W-:Y:S02]  /*1cb0*/  LOP3.LUT R4, R4, 0x3e0, RZ, 0xc0, !PT ;  /* 0x000003e004047812 */ /* 0x000fe400078ec0ff */
[----:B------:R-:W-:Y:S02]  /*1cc0*/  I2FP.F32.U32 R6, R6 ;  /* 0x0000000600067245 */ /* 0x000fe40000201000 */
[----:B------:R-:W-:Y:S02]  /*1cd0*/  VIADDMNMX R4, R5, -R4, RZ, !PT ;  /* 0x8000000405047246 */ /* 0x000fe400078001ff */
[----:B------:R0:W0:Y:S01]  /*1ce0*/  MUFU.RCP R55, R6 ;  /* 0x0000000600377308 */ /* 0x0000220000001000 */
[----:B------:R-:W-:Y:S02]  /*1cf0*/  SHF.R.U64 R63, R56, 0x10, R57 ;  /* 0x00000010383f7819 */ /* 0x000fe40000001239 */
[----:B------:R-:W-:-:S02]  /*1d00*/  MOV R62, R52 ;  /* 0x00000034003e7202 */ /* 0x000fc40000000f00 */
[----:B------:R-:W-:Y:S02]  /*1d10*/  SHF.R.U64 R64, R52, 0x10, R53 ;  /* 0x0000001034407819 */ /* 0x000fe40000001235 */
[----:B------:R-:W-:Y:S02]  /*1d20*/  MOV R66, R50 ;  /* 0x0000003200427202 */ /* 0x000fe40000000f00 */
[----:B------:R-:W-:Y:S02]  /*1d30*/  SHF.R.U64 R68, R50, 0x10, R51 ;  /* 0x0000001032447819 */ /* 0x000fe40000001233 */
[----:B------:R-:W-:Y:S02]  /*1d40*/  MOV R70, R22 ;  /* 0x0000001600467202 */ /* 0x000fe40000000f00 */
        /* <DEDUP_REMOVED lines=20> */
[----:B------:R-:W-:Y:S02]  /*1e90*/  SHF.R.U64 R108, R60, 0x10, R61 ;  /* 0x000000103c6c7819 */ /* 0x000fe4000000123d */
[----:B0-----:R-:W-:Y:S02]  /*1ea0*/  LOP3.LUT P1, RZ, R8, UR4, RZ, 0xfc, !PT ;  /* 0x0000000408ff7c12 */ /* 0x001fe4000f82fcff */
[----:B------:R-:W-:Y:S02]  /*1eb0*/  SHF.R.U32.HI R57, RZ, 0x10, R57 ;  /* 0x00000010ff397819 */ /* 0x000fe40000011639 */
[----:B------:R-:W-:Y:S02]  /*1ec0*/  SHF.R.U32.HI R53, RZ, 0x10, R53 ;  /* 0x00000010ff357819 */ /* 0x000fe40000011635 */
[----:B------:R-:W-:Y:S02]  /*1ed0*/  SHF.R.U32.HI R51, RZ, 0x10, R51 ;  /* 0x00000010ff337819 */ /* 0x000fe40000011633 */
[----:B------:R-:W-:-:S02]  /*1ee0*/  SHF.R.U32.HI R23, RZ, 0x10, R23 ;  /* 0x00000010ff177819 */ /* 0x000fc40000011617 */
[----:B------:R-:W-:Y:S02]  /*1ef0*/  SHF.R.U32.HI R21, RZ, 0x10, R21 ;  /* 0x00000010ff157819 */ /* 0x000fe40000011615 */
[----:B------:R-:W-:Y:S02]  /*1f00*/  SHF.R.U32.HI R19, RZ, 0x10, R19 ;  /* 0x00000010ff137819 */ /* 0x000fe40000011613 */
[----:B------:R-:W-:Y:S02]  /*1f10*/  SHF.R.U32.HI R17, RZ, 0x10, R17 ;  /* 0x00000010ff117819 */ /* 0x000fe40000011611 */
[----:B------:R-:W-:Y:S02]  /*1f20*/  SHF.R.U32.HI R15, RZ, 0x10, R15 ;  /* 0x00000010ff0f7819 */ /* 0x000fe4000001160f */
[----:B------:R-:W-:Y:S02]  /*1f30*/  SHF.R.U32.HI R13, RZ, 0x10, R13 ;  /* 0x00000010ff0d7819 */ /* 0x000fe4000001160d */
[----:B------:R-:W-:-:S02]  /*1f40*/  SHF.R.U32.HI R11, RZ, 0x10, R11 ;  /* 0x00000010ff0b7819 */ /* 0x000fc4000001160b */
[----:B------:R-:W-:Y:S02]  /*1f50*/  SHF.R.U32.HI R61, RZ, 0x10, R61 ;  /* 0x00000010ff3d7819 */ /* 0x000fe4000001163d */
[----:B------:R-:W-:Y:S02]  /*1f60*/  SHF.R.U32.HI R59, RZ, 0x10, R59 ;  /* 0x00000010ff3b7819 */ /* 0x000fe4000001163b */
[----:B------:R-:W-:Y:S02]  /*1f70*/  SHF.R.U64 R129, R24, 0x10, R25 ;  /* 0x0000001018817819 */ /* 0x000fe40000001219 */
[----:B------:R-:W-:Y:S02]  /*1f80*/  SHF.R.U64 R5, R2, 0x10, R3 ;  /* 0x0000001002057819 */ /* 0x000fe40000001203 */
[----:B------:R-:W-:Y:S02]  /*1f90*/  SHF.R.U32.HI R130, RZ, 0x10, R25 ;  /* 0x00000010ff827819 */ /* 0x000fe40000011619 */
[----:B------:R-:W-:-:S02]  /*1fa0*/  SHF.R.U32.HI R8, RZ, 0x10, R3 ;  /* 0x00000010ff087819 */ /* 0x000fc40000011603 */
[----:B------:R-:W-:Y:S02]  /*1fb0*/  VIMNMX R4, PT, PT, R4, 0x20, PT ;  /* 0x0000002004047848 */ /* 0x000fe40003fe0100 */
        /* <DEDUP_REMOVED lines=23> */
[----:B------:R-:W-:Y:S02]  /*2130*/  LOP3.LUT P1, RZ, R9, UR5, RZ, 0xfc, P1 ;  /* 0x0000000509ff7c12 */ /* 0x000fe4000882fcff */
[----:B------:R-:W-:Y:S02]  /*2140*/  PRMT R129, R129, 0x5410, R5 ;  /* 0x0000541081817816 */ /* 0x000fe40000000005 */
[----:B------:R-:W-:Y:S02]  /*2150*/  PRMT R130, R130, 0x5410, R8 ;  /* 0x0000541082827816 */ /* 0x000fe40000000008 */
[----:B-1234-:R-:W-:-:S07]  /*2160*/  LEA R56, R4, R7, 0x2 ;  /* 0x0000000704387211 */ /* 0x01efce00078e10ff */
.L_x_24554:
        /* <DEDUP_REMOVED lines=22> */
[----:B-----5:R-:W-:Y:S01]  /*22d0*/  FADD.FTZ R57, R16, R12 ;  /* 0x0000000c10397221 */ /* 0x020fe20000010000 */
[----:B------:R-:W-:Y:S01]  /*22e0*/  FADD.FTZ R4, R17, R13 ;  /* 0x0000000d11047221 */ /* 0x000fe20000010000 */
[----:B------:R-:W-:Y:S01]  /*22f0*/  FADD.FTZ R61, R18, R14 ;  /* 0x0000000e123d7221 */ /* 0x000fe20000010000 */
[----:B------:R-:W-:Y:S01]  /*2300*/  FADD.FTZ R6, R19, R15 ;  /* 0x0000000f13067221 */ /* 0x000fe20000010000 */
[----:B------:R-:W-:Y:S01]  /*2310*/  FADD.FTZ R57, R8, R57 ;  /* 0x0000003908397221 */ /* 0x000fe20000010000 */
[----:B------:R-:W-:Y:S01]  /*2320*/  FADD.FTZ R59, R9, R4 ;  /* 0x00000004093b7221 */ /* 0x000fe20000010000 */
[----:B------:R-:W-:Y:S01]  /*2330*/  FADD.FTZ R61, R10, R61 ;  /* 0x0000003d0a3d7221 */ /* 0x000fe20000010000 */
[----:B------:R-:W-:Y:S02]  /*2340*/  FADD.FTZ R63, R11, R6 ;  /* 0x000000060b3f7221 */ /* 0x000fe40000010000 */
[----:B------:R-:W-:Y:S02]  /*2350*/  MOV R4, R57 ;  /* 0x0000003900047202 */ /* 0x000fe40000000f00 */
[----:B------:R-:W-:-:S02]  /*2360*/  MOV R5, R59 ;  /* 0x0000003b00057202 */ /* 0x000fc40000000f00 */
[----:B------:R-:W-:Y:S02]  /*2370*/  MOV R6, R61 ;  /* 0x0000003d00067202 */ /* 0x000fe40000000f00 */
[----:B------:R-:W-:Y:S01]  /*2380*/  MOV R7, R63 ;  /* 0x0000003f00077202 */ /* 0x000fe20000000f00 */
[----:B------:R-:W-:Y:S06]  /*2390*/  BRA `(.L_x_24511) ;  /* 0x0000000000547947 */ /* 0x000fec0003800000 */
.L_x_24510:
[----:B-----5:R-:W-:Y:S01]  /*23a0*/  FADD.FTZ R57, R16, R12 ;  /* 0x0000000c10397221 */ /* 0x020fe20000010000 */
[----:B------:R-:W-:Y:S01]  /*23b0*/  FADD.FTZ R59, R17, R13 ;  /* 0x0000000d113b7221 */ /* 0x000fe20000010000 */
[----:B------:R-:W-:Y:S01]  /*23c0*/  FADD.FTZ R61, R18, R14 ;  /* 0x0000000e123d7221 */ /* 0x000fe20000010000 */
[----:B------:R-:W-:Y:S02]  /*23d0*/  FADD.FTZ R63, R19, R15 ;  /* 0x0000000f133f7221 */ /* 0x000fe40000010000 */
[----:B------:R-:W-:Y:S02]  /*23e0*/  MOV R4, R57 ;  /* 0x0000003900047202 */ /* 0x000fe40000000f00 */
[----:B------:R-:W-:Y:S02]  /*23f0*/  MOV R5, R59 ;  /* 0x0000003b00057202 */ /* 0x000fe40000000f00 */
[----:B------:R-:W-:Y:S02]  /*2400*/  MOV R6, R61 ;  /* 0x0000003d00067202 */ /* 0x000fe40000000f00 */
[----:B------:R-:W-:Y:S01]  /*2410*/  MOV R7, R63 ;  /* 0x0000003f00077202 */ /* 0x000fe20000000f00 */
[----:B------:R-:W-:Y:S06]  /*2420*/  BRA `(.L_x_24511) ;  /* 0x0000000000307947 */ /* 0x000fec0003800000 */
.L_x_24509:
[----:B-----5:R-:W-:Y:S01]  /*2430*/  @P2 FADD.FTZ R4, R16, R8 ;  /* 0x0000000810042221 */ /* 0x020fe20000010000 */
[----:B------:R-:W-:Y:S01]  /*2440*/  @P2 FADD.FTZ R5, R17, R9 ;  /* 0x0000000911052221 */ /* 0x000fe20000010000 */
[----:B------:R-:W-:Y:S01]  /*2450*/  @P2 FADD.FTZ R6, R18, R10 ;  /* 0x0000000a12062221 */ /* 0x000fe20000010000 */
[----:B------:R-:W-:Y:S02]  /*2460*/  @P2 FADD.FTZ R7, R19, R11 ;  /* 0x0000000b13072221 */ /* 0x000fe40000010000 */
[----:B------:R-:W-:Y:S02]  /*2470*/  @P2 MOV R57, R4 ;  /* 0x0000000400392202 */ /* 0x000fe40000000f00 */
[----:B------:R-:W-:Y:S02]  /*2480*/  @P2 MOV R59, R5 ;  /* 0x00000005003b2202 */ /* 0x000fe40000000f00 */
[----:B------:R-:W-:Y:S02]  /*2490*/  @P2 MOV R61, R6 ;  /* 0x00000006003d2202 */ /* 0x000fe40000000f00 */
[----:B------:R-:W-:-:S02]  /*24a0*/  @P2 MOV R63, R7 ;  /* 0x00000007003f2202 */ /* 0x000fc40000000f00 */
[----:B------:R-:W-:Y:S02]  /*24b0*/  @!P2 MOV R57, R16 ;  /* 0x000000100039a202 */ /* 0x000fe40000000f00 */
[----:B------:R-:W-:Y:S02]  /*24c0*/  @!P2 MOV R59, R17 ;  /* 0x00000011003ba202 */ /* 0x000fe40000000f00 */
[----:B------:R-:W-:Y:S02]  /*24d0*/  @!P2 MOV R61, R18 ;  /* 0x00000012003da202 */ /* 0x000fe40000000f00 */
[----:B------:R-:W-:-:S07]  /*24e0*/  @!P2 MOV R63, R19 ;  /* 0x00000013003fa202 */ /* 0x000fce0000000f00 */
.L_x_24511:
[----:B------:R-:W1:Y:S01]  /*24f0*/  @P1 LDC.64 R16, c[0x0][0x3a8] ;  /* 0x0000ea00ff101b82 */ /* 0x000e620000000a00 */
[C---:B------:R-:W-:Y:S01]  /*2500*/  IADD3 R51, PT, PT, R119.reuse, 0x100, RZ ;  /* 0x0000010077337810 */ /* 0x040fe20007ffe0ff */
[----:B-1----:R-:W-:-:S05]  /*2510*/  @P1 IMAD.WIDE.U32 R16, R119, 0x10, R16 ;  /* 0x0000001077101825 */ /* 0x002fca00078e0010 */
[----:B------:R1:W-:Y:S02]  /*2520*/  @P1 STG.E.128 desc[UR6][R16.64], R4 ;  /* 0x0000000410001986 */ /* 0x0003e4000c101d06 */
.L_x_24508:
[----:B------:R-:W-:Y:S05]  /*2530*/  BSYNC.RECONVERGENT B0 ;  /* 0x0000000000007941 */ /* 0x000fea0003800200 */
.L_x_24507:
        /* <DEDUP_REMOVED lines=20> */
[----:B------:R-:W-:-:S04]  /*2680*/  ISETP.NE.U32.AND P0, PT, RZ, UR14, PT ;  /* 0x0000000eff007c0c */ /* 0x000fc8000bf05070 */
[----:B------:R-:W-:-:S13]  /*2690*/  ISETP.NE.AND.EX P0, PT, RZ, UR15, PT, P0 ;  /* 0x0000000fff007c0c */ /* 0x000fda000bf05300 */
[----:B-----5:R-:W-:Y:S01]  /*26a0*/  @!P0 MOV R65, R16 ;  /* 0x0000001000418202 */ /* 0x020fe20000000f00 */
[----:B------:R-:W-:Y:S01]  /*26b0*/  @P0 FADD.FTZ R65, R8, R16 ;  /* 0x0000001008410221 */ /* 0x000fe20000010000 */
[----:B------:R-:W-:Y:S01]  /*26c0*/  @!P0 MOV R67, R17 ;  /* 0x0000001100438202 */ /* 0x000fe20000000f00 */
[----:B------:R-:W-:Y:S01]  /*26d0*/  @P0 FADD.FTZ R67, R9, R17 ;  /* 0x0000001109430221 */ /* 0x000fe20000010000 */
[----:B------:R-:W-:Y:S01]  /*26e0*/  @!P0 MOV R69, R18 ;  /* 0x0000001200458202 */ /* 0x000fe20000000f00 */
[----:B------:R-:W-:Y:S01]  /*26f0*/  @P0 FADD.FTZ R69, R10, R18 ;  /* 0x000000120a450221 */ /* 0x000fe20000010000 */
[----:B------:R-:W-:Y:S01]  /*2700*/  @!P0 MOV R71, R19 ;  /* 0x0000001300478202 */ /* 0x000fe20000000f00 */
[----:B------:R-:W-:Y:S01]  /*2710*/  @P0 FADD.FTZ R71, R11, R19 ;  /* 0x000000130b470221 */ /* 0x000fe20000010000 */
[----:B------:R-:W-:Y:S02]  /*2720*/  @P0 MOV R4, R65 ;  /* 0x0000004100040202 */ /* 0x000fe40000000f00 */
[----:B------:R-:W-:-:S02]  /*2730*/  @P0 MOV R5, R67 ;  /* 0x0000004300050202 */ /* 0x000fc40000000f00 */
[----:B------:R-:W-:Y:S02]  /*2740*/  @P0 MOV R6, R69 ;  /* 0x0000004500060202 */ /* 0x000fe40000000f00 */
[----:B------:R-:W-:Y:S01]  /*2750*/  @P0 MOV R7, R71 ;  /* 0x0000004700070202 */ /* 0x000fe20000000f00 */
[----:B------:R-:W-:Y:S06]  /*2760*/  BRA `(.L_x_24515) ;  /* 0x00000000005c7947 */ /* 0x000fec0003800000 */
.L_x_24514:
[----:B------:R-:W-:-:S04]  /*2770*/  ISETP.NE.U32.AND P0, PT, RZ, UR14, PT ;  /* 0x0000000eff007c0c */ /* 0x000fc8000bf05070 */
[----:B------:R-:W-:-:S13]  /*2780*/  ISETP.NE.AND.EX P0, PT, RZ, UR15, PT, P0 ;  /* 0x0000000fff007c0c */ /* 0x000fda000bf05300 */
[----:B-----5:R-:W-:Y:S01]  /*2790*/  @!P0 FADD.FTZ R65, R12, R16 ;  /* 0x000000100c418221 */ /* 0x020fe20000010000 */
[----:B------:R-:W-:Y:S01]  /*27a0*/  @!P0 FADD.FTZ R67, R13, R17 ;  /* 0x000000110d438221 */ /* 0x000fe20000010000 */
[----:B------:R-:W-:Y:S01]  /*27b0*/  @!P0 FADD.FTZ R69, R14, R18 ;  /* 0x000000120e458221 */ /* 0x000fe20000010000 */
[----:B------:R-:W-:Y:S02]  /*27c0*/  @!P0 FADD.FTZ R71, R15, R19 ;  /* 0x000000130f478221 */ /* 0x000fe40000010000 */
[----:B------:R-:W-:Y:S02]  /*27d0*/  @!P0 MOV R4, R65 ;  /* 0x0000004100048202 */ /* 0x000fe40000000f00 */
[----:B------:R-:W-:Y:S02]  /*27e0*/  @!P0 MOV R5, R67 ;  /* 0x0000004300058202 */ /* 0x000fe40000000f00 */
[----:B------:R-:W-:Y:S02]  /*27f0*/  @!P0 MOV R6, R69 ;  /* 0x0000004500068202 */ /* 0x000fe40000000f00 */
[----:B------:R-:W-:Y:S01]  /*2800*/  @!P0 MOV R7, R71 ;  /* 0x0000004700078202 */ /* 0x000fe20000000f00 */
[----:B------:R-:W-:Y:S06]  /*2810*/  @!P0 BRA `(.L_x_24515) ;  /* 0x0000000000308947 */ /* 0x000fec0003800000 */
[----:B------:R-:W-:Y:S01]  /*2820*/  FADD.FTZ R65, R12, R16 ;  /* 0x000000100c417221 */ /* 0x000fe20000010000 */
        /* <DEDUP_REMOVED lines=10> */
[----:B------:R-:W-:-:S07]  /*28d0*/  MOV R7, R71 ;  /* 0x0000004700077202 */ /* 0x000fce0000000f00 */
.L_x_24515:
[----:B------:R-:W0:Y:S02]  /*28e0*/  @P1 LDC.64 R16, c[0x0][0x3a8] ;  /* 0x0000ea00ff101b82 */ /* 0x000e240000000a00 */
[C---:B0-----:R-:W-:Y:S01]  /*28f0*/  @P1 IMAD.WIDE.U32 R16, R51.reuse, 0x10, R16 ;  /* 0x0000001033101825 */ /* 0x041fe200078e0010 */
[----:B------:R-:W-:-:S04]  /*2900*/  IADD3 R51, PT, PT, R51, 0x100, RZ ;  /* 0x0000010033337810 */ /* 0x000fc80007ffe0ff */
[----:B------:R1:W-:Y:S03]  /*2910*/  @P1 STG.E.128 desc[UR6][R16.64], R4 ;  /* 0x0000000410001986 */ /* 0x0003e6000c101d06 */
.L_x_24513:
[----:B------:R-:W-:Y:S05]  /*2920*/  BSYNC.RECONVERGENT B0 ;  /* 0x0000000000007941 */ /* 0x000fea0003800200 */
.L_x_24512:
        /* <DEDUP_REMOVED lines=35> */
.L_x_24518:
        /* <DEDUP_REMOVED lines=23> */
.L_x_24519:
[----:B------:R-:W0:Y:S02]  /*2cd0*/  @P1 LDC.64 R16, c[0x0][0x3a8] ;  /* 0x0000ea00ff101b82 */ /* 0x000e240000000a00 */
[C---:B0-----:R-:W-:Y:S01]  /*2ce0*/  @P1 IMAD.WIDE.U32 R16, R51.reuse, 0x10, R16 ;  /* 0x0000001033101825 */ /* 0x041fe200078e0010 */
[----:B------:R-:W-:-:S04]  /*2cf0*/  IADD3 R51, PT, PT, R51, 0x100, RZ ;  /* 0x0000010033337810 */ /* 0x000fc80007ffe0ff */
[----:B------:R1:W-:Y:S03]  /*2d00*/  @P1 STG.E.128 desc[UR6][R16.64], R4 ;  /* 0x0000000410001986 */ /* 0x0003e6000c101d06 */
.L_x_24517:
[----:B------:R-:W-:Y:S05]  /*2d10*/  BSYNC.RECONVERGENT B0 ;  /* 0x0000000000007941 */ /* 0x000fea0003800200 */
.L_x_24516:
        /* <DEDUP_REMOVED lines=34> */
.L_x_24522:
        /* <DEDUP_REMOVED lines=23> */
.L_x_24523:
[----:B------:R-:W0:Y:S02]  /*30b0*/  @P1 LDC.64 R16, c[0x0][0x3a8] ;  /* 0x0000ea00ff101b82 */ /* 0x000e240000000a00 */
[C---:B0-----:R-:W-:Y:S01]  /*30c0*/  @P1 IMAD.WIDE.U32 R16, R51.reuse, 0x10, R16 ;  /* 0x0000001033101825 */ /* 0x041fe200078e0010 */
[----:B------:R-:W-:-:S04]  /*30d0*/  IADD3 R51, PT, PT, R51, 0x100, RZ ;  /* 0x0000010033337810 */ /* 0x000fc80007ffe0ff */
[----:B------:R2:W-:Y:S03]  /*30e0*/  @P1 STG.E.128 desc[UR6][R16.64], R4 ;  /* 0x0000000410001986 */ /* 0x0005e6000c101d06 */
.L_x_24521:
[----:B------:R-:W-:Y:S05]  /*30f0*/  BSYNC.RECONVERGENT B0 ;  /* 0x0000000000007941 */ /* 0x000fea0003800200 */
.L_x_24520:
        /* <DEDUP_REMOVED lines=34> */
.L_x_24526:
        /* <DEDUP_REMOVED lines=23> */
.L_x_24527:
[----:B------:R-:W0:Y:S02]  /*3490*/  @P1 LDC.64 R16, c[0x0][0x3a8] ;  /* 0x0000ea00ff101b82 */ /* 0x000e240000000a00 */
[C---:B0-----:R-:W-:Y:S01]  /*34a0*/  @P1 IMAD.WIDE.U32 R16, R51.reuse, 0x10, R16 ;  /* 0x0000001033101825 */ /* 0x041fe200078e0010 */
[----:B------:R-:W-:-:S04]  /*34b0*/  IADD3 R51, PT, PT, R51, 0x100, RZ ;  /* 0x0000010033337810 */ /* 0x000fc80007ffe0ff */
[----:B------:R3:W-:Y:S03]  /*34c0*/  @P1 STG.E.128 desc[UR6][R16.64], R4 ;  /* 0x0000000410001986 */ /* 0x0007e6000c101d06 */
.L_x_24525:
[----:B------:R-:W-:Y:S05]  /*34d0*/  BSYNC.RECONVERGENT B0 ;  /* 0x0000000000007941 */ /* 0x000fea0003800200 */
.L_x_24524:
[----:B------:R-:W-:Y:S01]  /*34e0*/  ISETP.GE.U32.AND P4, PT, R54, 0x600, PT ;  /* 0x000006003600780c */ /* 0x000fe20003f86070 */
[----:B------:R-:W-:-:S12]  /*34f0*/  BSSY.RECONVERGENT B0, `(.L_x_24528) ;  /* 0x000003c000007945 */ /* 0x000fd80003800200 */
[----:B------:R-:W-:Y:S05]  /*3500*/  @!P4 BRA `(.L_x_24529) ;  /* 0x0000000000e8c947 */ /* 0x000fea0003800000 */
[----:B------:R-:W-:-:S04]  /*3510*/  ISETP.NE.U32.AND P0, PT, RZ, UR12, PT ;  /* 0x0000000cff007c0c */ /* 0x000fc8000bf05070 */
[----:B------:R-:W-:-:S13]  /*3520*/  ISETP.NE.AND.EX P0, PT, RZ, UR13, PT, P0 ;  /* 0x0000000dff007c0c */ /* 0x000fda000bf05300 */
[----:B-123--:R-:W0:Y:S02]  /*3530*/  @P0 LDC.64 R16, c[0x0][0x398] ;  /* 0x0000e600ff100b82 */ /* 0x00ee240000000a00 */
[----:B0-----:R-:W-:-:S06]  /*3540*/  @P0 IMAD.WIDE.U32 R22, R51, 0x10, R16 ;  /* 0x0000001033160825 */ /* 0x001fcc00078e0010 */
[----:B------:R-:W0:Y:S01]  /*3550*/  LDC.64 R16, c[0x0][0x390] ;  /* 0x0000e400ff107b82 */ /* 0x000e220000000a00 */
        /* <DEDUP_REMOVED lines=26> */
.L_x_24530:
        /* <DEDUP_REMOVED lines=23> */
.L_x_24531:
[----:B------:R-:W0:Y:S02]  /*3870*/  @P1 LDC.64 R16, c[0x0][0x3a8] ;  /* 0x0000ea00ff101b82 */ /* 0x000e240000000a00 */
[C---:B0-----:R-:W-:Y:S01]  /*3880*/  @P1 IMAD.WIDE.U32 R16, R51.reuse, 0x10, R16 ;  /* 0x0000001033101825 */ /* 0x041fe200078e0010 */
[----:B------:R-:W-:-:S04]  /*3890*/  IADD3 R51, PT, PT, R51, 0x100, RZ ;  /* 0x0000010033337810 */ /* 0x000fc80007ffe0ff */
[----:B------:R4:W-:Y:S03]  /*38a0*/  @P1 STG.E.128 desc[UR6][R16.64], R4 ;  /* 0x0000000410001986 */ /* 0x0009e6000c101d06 */
.L_x_24529:
[----:B------:R-:W-:Y:S05]  /*38b0*/  BSYNC.RECONVERGENT B0 ;  /* 0x0000000000007941 */ /* 0x000fea0003800200 */
.L_x_24528:
        /* <DEDUP_REMOVED lines=34> */
.L_x_24534:
        /* <DEDUP_REMOVED lines=23> */
.L_x_24535:
[----:B------:R-:W0:Y:S02]  /*3c50*/  @P1 LDC.64 R16, c[0x0][0x3a8] ;  /* 0x0000ea00ff101b82 */ /* 0x000e240000000a00 */
[----:B0-----:R-:W-:-:S05]  /*3c60*/  @P1 IMAD.WIDE.U32 R16, R51, 0x10, R16 ;  /* 0x0000001033101825 */ /* 0x001fca00078e0010 */
[----:B------:R0:W-:Y:S02]  /*3c70*/  @P1 STG.E.128 desc[UR6][R16.64], R4 ;  /* 0x0000000410001986 */ /* 0x0001e4000c101d06 */
.L_x_24533:
[----:B------:R-:W-:Y:S05]  /*3c80*/  BSYNC.RECONVERGENT B0 ;  /* 0x0000000000007941 */ /* 0x000fea0003800200 */
.L_x_24532:
[----:B01234-:R-:W-:Y:S01]  /*3c90*/  FADD.FTZ R16, RZ, R57 ;  /* 0x00000039ff107221 */ /* 0x01ffe20000010000 */
[C---:B------:R-:W-:Y:S01]  /*3ca0*/  ISETP.GE.U32.AND P0, PT, R54.reuse, 0x100, PT ;  /* 0x000001003600780c */ /* 0x040fe20003f06070 */
[----:B------:R-:W0:Y:S01]  /*3cb0*/  S2R R120, SR_TID.X ;  /* 0x0000000000787919 */ /* 0x000e220000002100 */
[C---:B------:R-:W-:Y:S01]  /*3cc0*/  ISETP.GT.U32.AND P6, PT, R54.reuse, 0x1ff, PT ;  /* 0x000001ff3600780c */ /* 0x040fe20003fc4070 */
[----:B------:R-:W-:Y:S01]  /*3cd0*/  FADD.FTZ R16, R59, R16 ;  /* 0x000000103b107221 */ /* 0x000fe20000010000 */
[----:B------:R-:W-:Y:S01]  /*3ce0*/  P2R R17, PR, RZ, 0x2 ;  /* 0x00000002ff117803 */ /* 0x000fe20000000000 */
[----:B------:R-:W-:Y:S01]  /*3cf0*/  BSSY.RECONVERGENT B0, `(.L_x_24536) ;  /* 0x0000080000007945 */ /* 0x000fe20003800200 */
[----:B------:R-:W-:Y:S01]  /*3d00*/  ISETP.GT.U32.AND P1, PT, R54, 0x2ff, PT ;  /* 0x000002ff3600780c */ /* 0x000fe20003f24070 */
[----:B------:R-:W-:-:S04]  /*3d10*/  FADD.FTZ R16, R61, R16 ;  /* 0x000000103d107221 */ /* 0x000fc80000010000 */
[----:B------:R-:W-:-:S05]  /*3d20*/  FADD.FTZ R16, R63, R16 ;  /* 0x000000103f107221 */ /* 0x000fca0000010000 */
[----:B------:R-:W-:-:S05]  /*3d30*/  FSEL R18, R16, RZ, P0 ;  /* 0x000000ff10127208 */ /* 0x000fca0000000000 */
[----:B------:R-:W-:-:S04]  /*3d40*/  FADD.FTZ R16, R65, R18 ;  /* 0x0000001241107221 */ /* 0x000fc80000010000 */
[----:B------:R-:W-:-:S04]  /*3d50*/  FADD.FTZ R16, R67, R16 ;  /* 0x0000001043107221 */ /* 0x000fc80000010000 */
[----:B------:R-:W-:-:S04]  /*3d60*/  FADD.FTZ R16, R69, R16 ;  /* 0x0000001045107221 */ /* 0x000fc80000010000 */
[----:B------:R-:W-:Y:S01]  /*3d70*/  @P6 FADD.FTZ R18, R71, R16 ;  /* 0x0000001047126221 */ /* 0x000fe20000010000 */
[----:B0-----:R-:W-:-:S03]  /*3d80*/  LOP3.LUT R23, R120, 0x1f, RZ, 0xc0, !PT ;  /* 0x0000001f78177812 */ /* 0x001fc600078ec0ff */
        /* <DEDUP_REMOVED lines=45> */
[----:B------:R-:W-:-:S03]  /*4060*/  HFMA2 R50, -RZ, RZ, 0, 0 ;  /* 0x00000000ff327431 */ /* 0x000fc600000001ff */
        /* <DEDUP_REMOVED lines=8> */
[----:B------:R-:W-:Y:S01]  /*40f0*/  @P6 FFMA.FTZ R17, R19, R19, R18 ;  /* 0x0000001313116223 */ /* 0x000fe20000010012 */
[--C-:B------:R-:W-:Y:S01]  /*4100*/  FADD.FTZ R18, R73, -R16.reuse ;  /* 0x8000001049127221 */ /* 0x100fe20000010000 */
[----:B------:R-:W-:Y:S01]  /*4110*/  ISETP.GT.U32.AND P6, PT, R54, 0x2ff, PT ;  /* 0x000002ff3600780c */ /* 0x000fe20003fc4070 */
[----:B------:R-:W-:Y:S02]  /*4120*/  FADD.FTZ R19, R75, -R16 ;  /* 0x800000104b137221 */ /* 0x000fe40000010000 */
        /* <DEDUP_REMOVED lines=60> */
.L_x_24537:
[----:B------:R-:W-:Y:S05]  /*44f0*/  BSYNC.RECONVERGENT B0 ;  /* 0x0000000000007941 */ /* 0x000fea0003800200 */
.L_x_24536:
        /* <DEDUP_REMOVED lines=13> */
.L_x_24539:
[----:B------:R-:W-:Y:S05]  /*45d0*/  BSYNC.RECONVERGENT B0 ;  /* 0x0000000000007941 */ /* 0x000fea0003800200 */
.L_x_24538:
        /* <DEDUP_REMOVED lines=21> */
[----:B------:R-:W1:Y:S03]  /*4730*/  SHFL.DOWN PT, R135, R52, 0x1, 0x1f ;  /* 0x08201f0034877f89 */ /* 0x000e6600000e0000 */
[----:B------:R-:W2:Y:S01]  /*4740*/  MUFU.RCP R131, R121 ;  /* 0x0000007900837308 */ /* 0x000ea20000001000 */
[----:B0-----:R-:W-:Y:S01]  /*4750*/  FMUL.FTZ R133, R50, R53 ;  /* 0x0000003532857220 */ /* 0x001fe20000410000 */
[----:B------:R-:W-:-:S03]  /*4760*/  FADD.FTZ R50, R51, -R50 ;  /* 0x8000003233327221 */ /* 0x000fc60000010000 */
[----:B------:R-:W-:Y:S01]  /*4770*/  FFMA.FTZ R18, R20, R51, R133 ;  /* 0x0000003314127223 */ /* 0x000fe20000010085 */
[----:B------:R-:W-:-:S03]  /*4780*/  FMUL.FTZ R21, R50, R50 ;  /* 0x0000003232157220 */ /* 0x000fc60000410000 */
[----:B--2---:R-:W-:Y:S01]  /*4790*/  FMUL.FTZ R132, R131, R18 ;  /* 0x0000001283847220 */ /* 0x004fe20000410000 */
[----:B-1----:R-:W-:Y:S01]  /*47a0*/  IADD3 R18, PT, PT, R52, R135, RZ ;  /* 0x0000008734127210 */ /* 0x002fe20007ffe0ff */
[----:B------:R-:W-:Y:S01]  /*47b0*/  FMUL.FTZ R21, R20, R21 ;  /* 0x0000001514157220 */ /* 0x000fe20000410000 */
[----:B------:R-:W-:Y:S01]  /*47c0*/  I2FP.F32.S32 R135, R135 ;  /* 0x0000008700877245 */ /* 0x000fe20000201400 */
[----:B------:R-:W0:Y:S01]  /*47d0*/  LDC R20, c[0x0][0x448] ;  /* 0x00011200ff147b82 */ /* 0x000e220000000800 */
[----:B------:R-:W1:Y:S01]  /*47e0*/  SHFL.DOWN PT, R133, R132, 0x1, 0x1f ;  /* 0x08201f0084857f89 */ /* 0x000e6200000e0000 */
[----:B------:R-:W-:Y:S01]  /*47f0*/  I2FP.F32.S32 R134, R18 ;  /* 0x0000001200867245 */ /* 0x000fe20000201400 */
[----:B------:R-:W-:-:S05]  /*4800*/  FMUL.FTZ R21, R21, R53 ;  /* 0x0000003515157220 */ /* 0x000fca0000410000 */
[----:B------:R-:W2:Y:S01]  /*4810*/  MUFU.RCP R134, R134 ;  /* 0x0000008600867308 */ /* 0x000ea20000001000 */
[----:B-1----:R-:W-:-:S04]  /*4820*/  FMUL.FTZ R18, R133, R135 ;  /* 0x0000008785127220 */ /* 0x002fc80000410000 */
[----:B------:R-:W-:Y:S01]  /*4830*/  FFMA.FTZ R137, R121, R132, R18 ;  /* 0x0000008479897223 */ /* 0x000fe20000010012 */
[----:B------:R-:W-:-:S03]  /*4840*/  FADD.FTZ R132, R132, -R133 ;  /* 0x8000008584847221 */ /* 0x000fc60000010000 */
        /* <DEDUP_REMOVED lines=13> */
[----:B-1----:R-:W-:-:S04]  /*4920*/  FADD.FTZ R18, R16, R19 ;  /* 0x0000001310127221 */ /* 0x002fc80000010000 */
[----:B------:R-:W-:-:S05]  /*4930*/  FFMA.FTZ R21, R131, R21, R18 ;  /* 0x0000001583157223 */ /* 0x000fca0000010012 */
[----:B------:R-:W1:Y:S02]  /*4940*/  SHFL.DOWN PT, R18, R21, 0x1, 0x1f ;  /* 0x08201f0015127f89 */ /* 0x000e6400000e0000 */
[----:B-1----:R-:W-:Y:S02]  /*4950*/  FADD.FTZ R17, R21, R18 ;  /* 0x0000001215117221 */ /* 0x002fe40000010000 */
[----:B------:R-:W1:Y:S02]  /*4960*/  @!P6 LDC.64 R18, c[0x0][0x3c0] ;  /* 0x0000f000ff12eb82 */ /* 0x000e640000000a00 */
[----:B------:R-:W-:-:S05]  /*4970*/  FFMA.FTZ R132, R134, R132, R17 ;  /* 0x0000008486847223 */ /* 0x000fca0000010011 */
[----:B------:R-:W0:Y:S01]  /*4980*/  SHFL.IDX PT, R23, R132, RZ, 0x1f ;  /* 0x00001fff84177589 */ /* 0x000e2200000e0000 */
[----:B------:R-:W2:Y:S01]  /*4990*/  @!P6 LDC.64 R16, c[0x0][0x3c8] ;  /* 0x0000f200ff10eb82 */ /* 0x000ea20000000a00 */
[----:B-1----:R-:W-:-:S05]  /*49a0*/  @!P6 IMAD.WIDE R18, R0, 0x4, R18 ;  /* 0x000000040012e825 */ /* 0x002fca00078e0212 */
[----:B------:R1:W-:Y:S01]  /*49b0*/  @!P6 STG.E desc[UR6][R18.64], R137 ;  /* 0x000000891200e986 */ /* 0x0003e2000c101906 */
[----:B0-----:R-:W-:Y:S01]  /*49c0*/  FFMA.FTZ R20, R23, UR9, R20 ;  /* 0x0000000917147c23 */ /* 0x001fe20008010014 */
[----:B--2---:R-:W-:-:S04]  /*49d0*/  @!P6 IMAD.WIDE R16, R0, 0x4, R16 ;  /* 0x000000040010e825 */ /* 0x004fc800078e0210 */
[----:B------:R-:W-:-:S04]  /*49e0*/  FADD.FTZ R20, R20, R139 ;  /* 0x0000008b14147221 */ /* 0x000fc80000010000 */
[----:B------:R-:W0:Y:S02]  /*49f0*/  MUFU.RSQ R121, R20 ;  /* 0x0000001400797308 */ /* 0x000e240000001400 */
[----:B0-----:R1:W-:Y:S01]  /*4a00*/  @!P6 STG.E desc[UR6][R16.64], R121 ;  /* 0x000000791000e986 */ /* 0x0013e2000c101906 */
[----:B------:R-:W-:Y:S05]  /*4a10*/  @!P0 BRA `(.L_x_24541) ;  /* 0x00000000009c8947 */ /* 0x000fea0003800000 */
[----:B------:R-:W0:Y:S01]  /*4a20*/  LDC.64 R52, c[0x0][0x428] ;  /* 0x00010a00ff347b82 */ /* 0x000e220000000a00 */
[--C-:B-1----:R-:W-:Y:S01]  /*4a30*/  FADD.FTZ R16, R57, -R122.reuse ;  /* 0x8000007a39107221 */ /* 0x102fe20000010000 */
[----:B------:R-:W-:Y:S02]  /*4a40*/  HADD2.F32 R17, -RZ, R58.H0_H0 ;  /* 0x2000003aff117230 */ /* 0x000fe40000004100 */
[----:B------:R-:W-:Y:S01]  /*4a50*/  FADD.FTZ R22, R59, -R122 ;  /* 0x8000007a3b167221 */ /* 0x000fe20000010000 */
[----:B------:R-:W-:Y:S02]  /*4a60*/  HADD2.F32 R19, -RZ, R48.H0_H0 ;  /* 0x20000030ff137230 */ /* 0x000fe40000004100 */
[C---:B------:R-:W-:Y:S01]  /*4a70*/  FMUL.FTZ R20, R121.reuse, R16 ;  /* 0x0000001079147220 */ /* 0x040fe20000410000 */
[----:B------:R-:W-:Y:S02]  /*4a80*/  HADD2.F32 R21, -RZ, R62.H0_H0 ;  /* 0x2000003eff157230 */ /* 0x000fe40000004100 */
[----:B------:R-:W-:Y:S01]  /*4a90*/  FMUL.FTZ R22, R121, R22 ;  /* 0x0000001679167220 */ /* 0x000fe20000410000 */
[----:B------:R-:W1:Y:S01]  /*4aa0*/  LDC.64 R50, c[0x0][0x430] ;  /* 0x00010c00ff327b82 */ /* 0x000e620000000a00 */
[----:B------:R-:W-:-:S02]  /*4ab0*/  HADD2.F32 R18, -RZ, R26.H0_H0 ;  /* 0x2000001aff127230 */ /* 0x000fc40000004100 */
[C---:B------:R-:W-:Y:S01]  /*4ac0*/  FFMA.FTZ R16, R20.reuse, R17, R19 ;  /* 0x0000001114107223 */ /* 0x040fe20000010013 */
[----:B------:R-:W-:Y:S02]  /*4ad0*/  HADD2.F32 R23, -RZ, R60.H0_H0 ;  /* 0x2000003cff177230 */ /* 0x000fe40000004100 */
[----:B------:R-:W-:Y:S01]  /*4ae0*/  FADD.FTZ R138, R63, -R122 ;  /* 0x8000007a3f8a7221 */ /* 0x000fe20000010000 */
[--C-:B------:R-:W-:Y:S02]  /*4af0*/  HADD2.F32 R131, -RZ, R113.reuse.H0_H0 ;  /* 0x20000071ff837230 */ /* 0x100fe40000004100 */
[----:B------:R-:W-:Y:S01]  /*4b00*/  FFMA.FTZ R20, R20, R21, R18 ;  /* 0x0000001514147223 */ /* 0x000fe20000010012 */
[----:B------:R-:W-:Y:S01]  /*4b10*/  FADD.FTZ R18, R61, -R122 ;  /* 0x8000007a3d127221 */ /* 0x000fe20000010000 */
[----:B------:R-:W-:Y:S02]  /*4b20*/  HADD2.F32 R21, -RZ, R64.H0_H0 ;  /* 0x20000040ff157230 */ /* 0x000fe40000004100 */
[----:B------:R-:W-:Y:S01]  /*4b30*/  FMUL.FTZ R138, R121, R138 ;  /* 0x0000008a798a7220 */ /* 0x000fe20000410000 */
[----:B------:R-:W-:Y:S01]  /*4b40*/  FFMA.FTZ R17, R22, R23, R131 ;  /* 0x0000001716117223 */ /* 0x000fe20000010083 */
[----:B------:R-:W-:-:S02]  /*4b50*/  HADD2.F32 R19, -RZ, R113.H1_H1 ;  /* 0x30000071ff137230 */ /* 0x000fc40000004100 */
[----:B------:R-:W-:Y:S01]  /*4b60*/  FMUL.FTZ R23, R121, R18 ;  /* 0x0000001279177220 */ /* 0x000fe20000410000 */
[----:B------:R-:W-:Y:S02]  /*4b70*/  HADD2.F32 R132, -RZ, R58.H1_H1 ;  /* 0x3000003aff847230 */ /* 0x000fe40000004100 */
[----:B------:R-:W-:Y:S02]  /*4b80*/  HADD2.F32 R134, -RZ, R49.H0_H0 ;  /* 0x20000031ff867230 */ /* 0x000fe40000004100 */
[----:B------:R-:W-:Y:S01]  /*4b90*/  FFMA.FTZ R21, R22, R21, R19 ;  /* 0x0000001516157223 */ /* 0x000fe20000010013 */
[----:B------:R-:W-:Y:S02]  /*4ba0*/  HADD2.F32 R136, -RZ, R62.H1_H1 ;  /* 0x3000003eff887230 */ /* 0x000fe40000004100 */
[----:B------:R-:W-:Y:S02]  /*4bb0*/  HADD2.F32 R131, -RZ, R27.H0_H0 ;  /* 0x2000001bff837230 */ /* 0x000fe40000004100 */
[----:B------:R-:W-:Y:S01]  /*4bc0*/  FFMA.FTZ R18, R23, R132, R134 ;  /* 0x0000008417127223 */ /* 0x000fe20000010086 */
[----:B------:R-:W-:-:S02]  /*4bd0*/  HADD2.F32 R133, -RZ, R60.H1_H1 ;  /* 0x3000003cff857230 */ /* 0x000fc40000004100 */
[----:B------:R-:W-:Y:S02]  /*4be0*/  HADD2.F32 R135, -RZ, R114.H0_H0 ;  /* 0x20000072ff877230 */ /* 0x000fe40000004100 */
[----:B------:R-:W-:Y:S01]  /*4bf0*/  FFMA.FTZ R22, R23, R136, R131 ;  /* 0x0000008817167223 */ /* 0x000fe20000010083 */
[----:B------:R-:W-:Y:S02]  /*4c00*/  HADD2.F32 R137, -RZ, R64.H1_H1 ;  /* 0x30000040ff897230 */ /* 0x000fe40000004100 */
[----:B------:R-:W-:Y:S02]  /*4c10*/  HADD2.F32 R140, -RZ, R114.H1_H1 ;  /* 0x30000072ff8c7230 */ /* 0x000fe40000004100 */
[----:B------:R-:W-:Y:S01]  /*4c20*/  FFMA.FTZ R19, R138, R133, R135 ;  /* 0x000000858a137223 */ /* 0x000fe20000010087 */
[----:B0-----:R-:W-:-:S04]  /*4c30*/  IMAD.WIDE.U32 R52, R119, 0x10, R52 ;  /* 0x0000001077347825 */ /* 0x001fc800078e0034 */
[----:B------:R-:W-:Y:S01]  /*4c40*/  FFMA.FTZ R23, R138, R137, R140 ;  /* 0x000000898a177223 */ /* 0x000fe2000001008c */
[C---:B-1----:R-:W-:Y:S01]  /*4c50*/  IMAD.WIDE.U32 R50, R119.reuse, 0x10, R50 ;  /* 0x0000001077327825 */ /* 0x042fe200078e0032 */
[----:B------:R0:W-:Y:S01]  /*4c60*/  STG.E.128 desc[UR6][R52.64], R16 ;  /* 0x0000001034007986 */ /* 0x0001e2000c101d06 */
[----:B------:R-:W-:-:S03]  /*4c70*/  IADD3 R119, PT, PT, R119, 0x100, RZ ;  /* 0x0000010077777810 */ /* 0x000fc60007ffe0ff */
[----:B------:R0:W-:Y:S04]  /*4c80*/  STG.E.128 desc[UR6][R50.64], R20 ;  /* 0x0000001432007986 */ /* 0x0001e8000c101d06 */
.L_x_24541:
[----:B------:R-:W-:Y:S05]  /*4c90*/  BSYNC.RECONVERGENT B0 ;  /* 0x0000000000007941 */ /* 0x000fea0003800200 */
.L_x_24540:
[----:B------:R-:W-:Y:S01]  /*4ca0*/  ISETP.GE.U32.AND P6, PT, R54, 0x200, PT ;  /* 0x000002003600780c */ /* 0x000fe20003fc6070 */
[----:B------:R-:W-:-:S12]  /*4cb0*/  BSSY.RECONVERGENT B0, `(.L_x_24542) ;  /* 0x0000029000007945 */ /* 0x000fd80003800200 */
[----:B------:R-:W-:Y:S05]  /*4cc0*/  @!P6 BRA `(.L_x_24543) ;  /* 0x00000000009ce947 */ /* 0x000fea0003800000 */
[----:B0-----:R-:W0:Y:S01]  /*4cd0*/  LDC.64 R52, c[0x0][0x428] ;  /* 0x00010a00ff347b82 */ /* 0x001e220000000a00 */
        /* <DEDUP_REMOVED lines=38> */
.L_x_24543:
[----:B------:R-:W-:Y:S05]  /*4f40*/  BSYNC.RECONVERGENT B0 ;  /* 0x0000000000007941 */ /* 0x000fea0003800200 */
.L_x_24542:
[----:B------:R-:W-:Y:S01]  /*4f50*/  ISETP.GE.U32.AND P6, PT, R54, 0x300, PT ;  /* 0x000003003600780c */ /* 0x000fe20003fc6070 */
[----:B------:R-:W-:-:S12]  /*4f60*/  BSSY.RECONVERGENT B0, `(.L_x_24544) ;  /* 0x0000029000007945 */ /* 0x000fd80003800200 */
[----:B------:R-:W-:Y:S05]  /*4f70*/  @!P6 BRA `(.L_x_24545) ;  /* 0x00000000009ce947 */ /* 0x000fea0003800000 */
[----:B0-2---:R-:W0:Y:S01]  /*4f80*/  LDC.64 R52, c[0x0][0x428] ;  /* 0x00010a00ff347b82 */ /* 0x005e220000000a00 */
        /* <DEDUP_REMOVED lines=38> */
.L_x_24545:
[----:B------:R-:W-:Y:S05]  /*51f0*/  BSYNC.RECONVERGENT B0 ;  /* 0x0000000000007941 */ /* 0x000fea0003800200 */
.L_x_24544:
[----:B------:R-:W-:Y:S04]  /*5200*/  BSSY.RECONVERGENT B0, `(.L_x_24546) ;  /* 0x0000029000007945 */ /* 0x000fe80003800200 */
[----:B------:R-:W-:Y:S05]  /*5210*/  @!P2 BRA `(.L_x_24547) ;  /* 0x00000000009ca947 */ /* 0x000fea0003800000 */
[----:B0-23--:R-:W0:Y:S01]  /*5220*/  LDC.64 R52, c[0x0][0x428] ;  /* 0x00010a00ff347b82 */ /* 0x00de220000000a00 */
        /* <DEDUP_REMOVED lines=38> */
.L_x_24547:
[----:B------:R-:W-:Y:S05]  /*5490*/  BSYNC.RECONVERGENT B0 ;  /* 0x0000000000007941 */ /* 0x000fea0003800200 */
.L_x_24546:
[----:B------:R-:W-:Y:S04]  /*54a0*/  BSSY.RECONVERGENT B0, `(.L_x_24548) ;  /* 0x0000029000007945 */ /* 0x000fe80003800200 */
[----:B------:R-:W-:Y:S05]  /*54b0*/  @!P3 BRA `(.L_x_24549) ;  /* 0x00000000009cb947 */ /* 0x000fea0003800000 */
[----:B0-234-:R-:W0:Y:S01]  /*54c0*/  LDC.64 R52, c[0x0][0x428] ;  /* 0x00010a00ff347b82 */ /* 0x01de220000000a00 */
        /* <DEDUP_REMOVED lines=38> */
.L_x_24549:
[----:B------:R-:W-:Y:S05]  /*5730*/  BSYNC.RECONVERGENT B0 ;  /* 0x0000000000007941 */ /* 0x000fea0003800200 */
.L_x_24548:
        /* <DEDUP_REMOVED lines=41> */
.L_x_24551:
[----:B------:R-:W-:Y:S05]  /*59d0*/  BSYNC.RECONVERGENT B0 ;  /* 0x0000000000007941 */ /* 0x000fea0003800200 */
.L_x_24550:
[----:B------:R-:W-:Y:S04]  /*59e0*/  BSSY.RECONVERGENT B0, `(.L_x_24552) ;  /* 0x0000028000007945 */ /* 0x000fe80003800200 */
[----:B------:R-:W-:Y:S05]  /*59f0*/  @!P5 BRA `(.L_x_24553) ;  /* 0x000000000098d947 */ /* 0x000fea0003800000 */
[----:B0-234-:R-:W0:Y:S01]  /*5a00*/  LDC.64 R50, c[0x0][0x428] ;  /* 0x00010a00ff327b82 */ /* 0x01de220000000a00 */
[--C-:B-1----:R-:W-:Y:S01]  /*5a10*/  FADD.FTZ R16, R105, -R122.reuse ;  /* 0x8000007a69107221 */ /* 0x102fe20000010000 */
[--C-:B------:R-:W-:Y:S01]  /*5a20*/  FADD.FTZ R18, R107, -R122.reuse ;  /* 0x8000007a6b127221 */ /* 0x100fe20000010000 */
[--C-:B------:R-:W-:Y:S01]  /*5a30*/  FADD.FTZ R132, R109, -R122.reuse ;  /* 0x8000007a6d847221 */ /* 0x100fe20000010000 */
[----:B------:R-:W-:Y:S01]  /*5a40*/  FADD.FTZ R122, R111, -R122 ;  /* 0x8000007a6f7a7221 */ /* 0x000fe20000010000 */
[----:B------:R-:W-:Y:S02]  /*5a50*/  HADD2.F32 R17, -RZ, R106.H0_H0 ;  /* 0x2000006aff117230 */ /* 0x000fe40000004100 */
[C---:B------:R-:W-:Y:S01]  /*5a60*/  FMUL.FTZ R22, R121.reuse, R18 ;  /* 0x0000001279167220 */ /* 0x040fe20000410000 */
[----:B------:R-:W-:Y:S01]  /*5a70*/  HADD2.F32 R19, -RZ, R24.H0_H0 ;  /* 0x20000018ff137230 */ /* 0x000fe20000004100 */
[----:B------:R-:W1:Y:S01]  /*5a80*/  LDC.64 R52, c[0x0][0x430] ;  /* 0x00010c00ff347b82 */ /* 0x000e620000000a00 */
[C---:B------:R-:W-:Y:S01]  /*5a90*/  FMUL.FTZ R20, R121.reuse, R16 ;  /* 0x0000001079147220 */ /* 0x040fe20000410000 */
[C---:B------:R-:W-:Y:S01]  /*5aa0*/  FMUL.FTZ R132, R121.reuse, R132 ;  /* 0x0000008479847220 */ /* 0x040fe20000410000 */
[----:B------:R-:W-:Y:S01]  /*5ab0*/  FMUL.FTZ R131, R121, R122 ;  /* 0x0000007a79837220 */ /* 0x000fe20000410000 */
[----:B------:R-:W-:-:S02]  /*5ac0*/  HADD2.F32 R21, -RZ, R110.H0_H0 ;  /* 0x2000006eff157230 */ /* 0x000fc40000004100 */
[C---:B------:R-:W-:Y:S01]  /*5ad0*/  FFMA.FTZ R16, R20.reuse, R17, R19 ;  /* 0x0000001114107223 */ /* 0x040fe20000010013 */
[----:B------:R-:W-:Y:S02]  /*5ae0*/  HADD2.F32 R18, -RZ, R2.H0_H0 ;  /* 0x20000002ff127230 */ /* 0x000fe40000004100 */
[----:B------:R-:W-:Y:S02]  /*5af0*/  HADD2.F32 R23, -RZ, R108.H0_H0 ;  /* 0x2000006cff177230 */ /* 0x000fe40000004100 */
[--C-:B------:R-:W-:Y:S02]  /*5b00*/  HADD2.F32 R121, -RZ, R129.reuse.H0_H0 ;  /* 0x20000081ff797230 */ /* 0x100fe40000004100 */
[----:B------:R-:W-:Y:S01]  /*5b10*/  FFMA.FTZ R20, R20, R21, R18 ;  /* 0x0000001514147223 */ /* 0x000fe20000010012 */
[----:B------:R-:W-:Y:S02]  /*5b20*/  HADD2.F32 R21, -RZ, R112.H0_H0 ;  /* 0x20000070ff157230 */ /* 0x000fe40000004100 */
[----:B------:R-:W-:-:S02]  /*5b30*/  HADD2.F32 R19, -RZ, R129.H1_H1 ;  /* 0x30000081ff137230 */ /* 0x000fc40000004100 */
[----:B------:R-:W-:Y:S01]  /*5b40*/  FFMA.FTZ R17, R22, R23, R121 ;  /* 0x0000001716117223 */ /* 0x000fe20000010079 */
[----:B0-----:R-:W-:-:S04]  /*5b50*/  IMAD.WIDE.U32 R50, R119, 0x10, R50 ;  /* 0x0000001077327825 */ /* 0x001fc800078e0032 */
[----:B------:R-:W-:Y:S01]  /*5b60*/  FFMA.FTZ R21, R22, R21, R19 ;  /* 0x0000001516157223 */ /* 0x000fe20000010013 */
[----:B------:R-:W-:Y:S02]  /*5b70*/  HADD2.F32 R23, -RZ, R106.H1_H1 ;  /* 0x3000006aff177230 */ /* 0x000fe40000004100 */
[----:B------:R-:W-:Y:S02]  /*5b80*/  HADD2.F32 R134, -RZ, R108.H1_H1 ;  /* 0x3000006cff867230 */ /* 0x000fe40000004100 */
[----:B-1----:R-:W-:-:S04]  /*5b90*/  IMAD.WIDE.U32 R52, R119, 0x10, R52 ;  /* 0x0000001077347825 */ /* 0x002fc800078e0034 */
[----:B------:R-:W-:Y:S02]  /*5ba0*/  HADD2.F32 R119, -RZ, R25.H0_H0 ;  /* 0x20000019ff777230 */ /* 0x000fe40000004100 */
[----:B------:R-:W-:Y:S02]  /*5bb0*/  HADD2.F32 R136, -RZ, R130.H0_H0 ;  /* 0x20000082ff887230 */ /* 0x000fe40000004100 */
[----:B------:R-:W-:Y:S02]  /*5bc0*/  HADD2.F32 R121, -RZ, R110.H1_H1 ;  /* 0x3000006eff797230 */ /* 0x000fe40000004100 */
[----:B------:R-:W-:Y:S01]  /*5bd0*/  FFMA.FTZ R18, R132, R23, R119 ;  /* 0x0000001784127223 */ /* 0x000fe20000010077 */
[----:B------:R-:W-:Y:S02]  /*5be0*/  HADD2.F32 R122, -RZ, R3.H0_H0 ;  /* 0x20000003ff7a7230 */ /* 0x000fe40000004100 */
[----:B------:R-:W-:Y:S01]  /*5bf0*/  FFMA.FTZ R19, R131, R134, R136 ;  /* 0x0000008683137223 */ /* 0x000fe20000010088 */
[----:B------:R-:W-:-:S02]  /*5c00*/  HADD2.F32 R138, -RZ, R112.H1_H1 ;  /* 0x30000070ff8a7230 */ /* 0x000fc40000004100 */
[----:B------:R-:W-:Y:S02]  /*5c10*/  HADD2.F32 R133, -RZ, R130.H1_H1 ;  /* 0x30000082ff857230 */ /* 0x000fe40000004100 */
[----:B------:R-:W-:Y:S01]  /*5c20*/  FFMA.FTZ R22, R132, R121, R122 ;  /* 0x0000007984167223 */ /* 0x000fe2000001007a */
[----:B------:R0:W-:Y:S02]  /*5c30*/  STG.E.128 desc[UR6][R50.64], R16 ;  /* 0x0000001032007986 */ /* 0x0001e4000c101d06 */
[----:B------:R-:W-:-:S05]  /*5c40*/  FFMA.FTZ R23, R131, R138, R133 ;  /* 0x0000008a83177223 */ /* 0x000fca0000010085 */
[----:B------:R0:W-:Y:S02]  /*5c50*/  STG.E.128 desc[UR6][R52.64], R20 ;  /* 0x0000001434007986 */ /* 0x0001e4000c101d06 */
.L_x_24553:
[----:B------:R-:W-:Y:S05]  /*5c60*/  BSYNC.RECONVERGENT B0 ;  /* 0x0000000000007941 */ /* 0x000fea0003800200 */
.L_x_24552:
[----:B01234-:R-:W0:Y:S01]  /*5c70*/  LDC.64 R16, c[0x0][0x380] ;  /* 0x0000e000ff107b82 */ /* 0x01fe220000000a00 */
[----:B------:R-:W-:Y:S01]  /*5c80*/  UPLOP3.LUT UP1, UPT, UPT, UPT, UP1, 0x40, 0x4 ;  /* 0x000000000004789c */ /* 0x000fe20003f2e810 */
[----:B0-----:R-:W-:-:S04]  /*5c90*/  IADD3 R0, PT, PT, R0, R16, RZ ;  /* 0x0000001000007210 */ /* 0x001fc80007ffe0ff */
[----:B------:R-:W-:-:S13]  /*5ca0*/  ISETP.GE.AND P2, PT, R0, R17, PT ;  /* 0x000000110000720c */ /* 0x000fda0003f46270 */
[----:B------:R-:W-:Y:S05]  /*5cb0*/  @!P2 BRA `(.L_x_24554) ;  /* 0xffffffc4002ca947 */ /* 0x000fea000383ffff */
[----:B------:R-:W-:Y:S05]  /*5cc0*/  EXIT ;  /* 0x000000000000794d */ /* 0x000fea0003800000 */
.L_x_24555:
        /* <DEDUP_REMOVED lines=11> */
.L_x_27908:


//--------------------- .text._ZN10layer_norm31ln_parallel_residual_fwd_kernelINS_13Kernel_traitsI6__halfffffjLj7168ELj1ELj1ELj8ELj16ENS_18Kernel_traits_baseILj7168ES2_ffffjLj256EEEEELb0ELb0ELb1EEEvNS_9FwdParamsE --------------------------
	.section	.text._ZN10layer_norm31ln_parallel_residual_fwd_kernelINS_13Kernel_traitsI6__halfffffjLj7168ELj1ELj1ELj8ELj16ENS_18Kernel_traits_baseILj7168ES2_ffffjLj256EEEEELb0ELb0ELb1EEEvNS_9FwdParamsE,"ax",@progbits
	.align	128
        .global         _ZN10layer_norm31ln_parallel_residual_fwd_kernelINS_13Kernel_traitsI6__halfffffjLj7168ELj1ELj1ELj8ELj16ENS_18Kernel_traits_baseILj7168ES2_ffffjLj256EEEEELb0ELb0ELb1EEEvNS_9FwdParamsE
        .type           _ZN10layer_norm31ln_parallel_residual_fwd_kernelINS_13Kernel_traitsI6__halfffffjLj7168ELj1ELj1ELj8ELj16ENS_18Kernel_traits_baseILj7168ES2_ffffjLj256EEEEELb0ELb0ELb1EEEvNS_9FwdParamsE,@function
        .size           _ZN10layer_norm31ln_parallel_residual_fwd_kernelINS_13Kernel_traitsI6__halfffffjLj7168ELj1ELj1ELj8ELj16ENS_18Kernel_traits_baseILj7168ES2_ffffjLj256EEEEELb0ELb0ELb1EEEvNS_9FwdParamsE,(.L_x_27909 - _ZN10layer_norm31ln_parallel_residual_fwd_kernelINS_13Kernel_traitsI6__halfffffjLj7168ELj1ELj1ELj8ELj16ENS_18Kernel_traits_baseILj7168ES2_ffffjLj256EEEEELb0ELb0ELb1EEEvNS_9FwdParamsE)
        .other          _ZN10layer_norm31ln_parallel_residual_fwd_kernelINS_13Kernel_traitsI6__halfffffjLj7168ELj1ELj1ELj8ELj16ENS_18Kernel_traits_baseILj7168ES2_ffffjLj256EEEEELb0ELb0ELb1EEEvNS_9FwdParamsE,@"STO_CUDA_ENTRY STV_DEFAULT"
_ZN10layer_norm31ln_parallel_residual_fwd_kernelINS_13Kernel_traitsI6__halfffffjLj7168ELj1ELj1ELj8ELj16ENS_18Kernel_traits_baseILj7168ES2_ffffjLj256EEEEELb0ELb0ELb1EEEvNS_9FwdParamsE:
.text._ZN10layer_norm31ln_parallel_residual_fwd_kernelINS_13Kernel_traitsI6__halfffffjLj7168ELj1ELj1ELj8ELj16ENS_18Kernel_traits_baseILj7168ES2_ffffjLj256EEEEELb0ELb0ELb1EEEvNS_9FwdParamsE:
        /* <DEDUP_REMOVED lines=20> */
[----:B------:R-:W5:Y:S01]  /*0140*/  LDG.E.64 R8, desc[UR6][R4.64] ;  /* 0x0000000604087981 */ /* 0x000f62000c1e1b00 */
[----:B-1----:R-:W-:-:S03]  /*0150*/  IMAD.WIDE.U32 R2, R0, 0x8, R2 ;  /* 0x0000000800027825 */ /* 0x002fc600078e0002 */
[----:B------:R-:W5:Y:S04]  /*0160*/  LDG.E.64 R12, desc[UR6][R4.64+0x800] ;  /* 0x00080006040c7981 */ /* 0x000f68000c1e1b00 */
[----:B------:R-:W5:Y:S04]  /*0170*/  LDG.E.64 R16, desc[UR6][R4.64+0x1000] ;  /* 0x0010000604107981 */ /* 0x000f68000c1e1b00 */
[----:B------:R-:W5:Y:S04]  /*0180*/  LDG.E.64 R20, desc[UR6][R4.64+0x1800] ;  /* 0x0018000604147981 */ /* 0x000f68000c1e1b00 */
[----:B------:R-:W5:Y:S04]  /*0190*/  LDG.E.64 R24, desc[UR6][R4.64+0x2000] ;  /* 0x0020000604187981 */ /* 0x000f68000c1e1b00 */
[----:B------:R-:W5:Y:S04]  /*01a0*/  LDG.E.64 R28, desc[UR6][R4.64+0x2800] ;  /* 0x00280006041c7981 */ /* 0x000f68000c1e1b00 */
[----:B------:R-:W5:Y:S01]  /*01b0*/  LDG.E.64 R32, desc[UR6][R4.64+0x3000] ;  /* 0x0030000604207981 */ /* 0x000f62000c1e1b00 */
[----:B------:R-:W-:-:S02]  /*01c0*/  CS2R R60, SRZ ;  /* 0x00000000003c7805 */ /* 0x000fc4000001ff00 */
[----:B------:R-:W-:Y:S02]  /*01d0*/  CS2R R58, SRZ ;  /* 0x00000000003a7805 */ /* 0x000fe4000001ff00 */
[----:B------:R-:W-:Y:S01]  /*01e0*/  CS2R R56, SRZ ;  /* 0x0000000000387805 */ /* 0x000fe2000001ff00 */
[----:B------:R-:W5:Y:S01]  /*01f0*/  LDG.E.64 R6, desc[UR6][R2.64] ;  /* 0x0000000602067981 */ /* 0x000f62000c1e1b00 */
[----:B------:R-:W-:Y:S02]  /*0200*/  CS2R R54, SRZ ;  /* 0x0000000000367805 */ /* 0x000fe4000001ff00 */
[----:B------:R-:W-:Y:S02]  /*0210*/  CS2R R52, SRZ ;  /* 0x0000000000347805 */ /* 0x000fe4000001ff00 */
[----:B------:R-:W-:Y:S01]  /*0220*/  CS2R R50, SRZ ;  /* 0x0000000000327805 */ /* 0x000fe2000001ff00 */
        /* <DEDUP_REMOVED lines=9> */
[----:B------:R-:W-:-:S03]  /*02c0*/  CS2R R36, SRZ ;  /* 0x0000000000247805 */ /* 0x000fc6000001ff00 */
[----:B------:R-:W5:Y:S04]  /*02d0*/  LDG.E.64 R22, desc[UR6][R2.64+0x2000] ;  /* 0x0020000602167981 */ /* 0x000f68000c1e1b00 */
[----:B------:R-:W5:Y:S04]  /*02e0*/  LDG.E.64 R26, desc[UR6][R2.64+0x2800] ;  /* 0x00280006021a7981 */ /* 0x000f68000c1e1b00 */
[----:B------:R0:W5:Y:S02]  /*02f0*/  LDG.E.64 R30, desc[UR6][R2.64+0x3000] ;  /* 0x00300006021e7981 */ /* 0x000164000c1e1b00 */
[----:B0-----:R-:W-:Y:S01]  /*0300*/  CS2R R2, SRZ ;  /* 0x0000000000027805 */ /* 0x001fe2000001ff00 */
[----:B------:R-:W-:Y:S06]  /*0310*/  BRA `(.L_x_24558) ;  /* 0x0000000400b87947 */ /* 0x000fec0003800000 */
.L_x_24557:
[----:B------:R-:W0:Y:S08]  /*0320*/  LDC.64 R4, c[0x0][0x3d0] ;  /* 0x0000f400ff047b82 */ /* 0x000e300000000a00 */
[----:B------:R-:W1:Y:S08]  /*0330*/  LDC.64 R6, c[0x0][0x3d8] ;  /* 0x0000f600ff067b82 */ /* 0x000e700000000a00 */
[----:B------:R-:W2:Y:S01]  /*0340*/  LDC.64 R2, c[0x0][0x440] ;  /* 0x00011000ff027b82 */ /* 0x000ea20000000a00 */
[----:B0-----:R-:W-:-:S05]  /*0350*/  IMAD.WIDE.U32 R4, R0, 0x8, R4 ;  /* 0x0000000800047825 */ /* 0x001fca00078e0004 */
[----:B------:R-:W5:Y:S01]  /*0360*/  LDG.E.64 R10, desc[UR6][R4.64+0x800] ;  /* 0x00080006040a7981 */ /* 0x000f62000c1e1b00 */
[----:B-1----:R-:W-:-:S03]  /*0370*/  IMAD.WIDE.U32 R34, R0, 0x8, R6 ;  /* 0x0000000800227825 */ /* 0x002fc600078e0006 */
[----:B------:R-:W5:Y:S04]  /*0380*/  LDG.E.64 R14, desc[UR6][R4.64+0x1000] ;  /* 0x00100006040e7981 */ /* 0x000f68000c1e1b00 */
[----:B------:R-:W5:Y:S01]  /*0390*/  LDG.E.64 R6, desc[UR6][R4.64] ;  /* 0x0000000604067981 */ /* 0x000f62000c1e1b00 */
[----:B--2---:R-:W-:-:S03]  /*03a0*/  IMAD.WIDE.U32 R2, R0, 0x8, R2 ;  /* 0x0000000800027825 */ /* 0x004fc600078e0002 */
[----:B------:R-:W5:Y:S04]  /*03b0*/  LDG.E.64 R18, desc[UR6][R4.64+0x1800] ;  /* 0x0018000604127981 */ /* 0x000f68000c1e1b00 */
        /* <DEDUP_REMOVED lines=17> */
[----:B------:R-:W5:Y:S04]  /*04d0*/  LDG.E.64 R38, desc[UR6][R2.64+0x800] ;  /* 0x0008000602267981 */ /* 0x000f68000c1e1b00 */
[----:B------:R-:W5:Y:S04]  /*04e0*/  LDG.E.64 R40, desc[UR6][R2.64+0x1000] ;  /* 0x0010000602287981 */ /* 0x000f68000c1e1b00 */
[----:B------:R-:W5:Y:S04]  /*04f0*/  LDG.E.64 R42, desc[UR6][R2.64+0x1800] ;  /* 0x00180006022a7981 */ /* 0x000f68000c1e1b00 */
[----:B------:R-:W5:Y:S04]  /*0500*/  LDG.E.64 R44, desc[UR6][R2.64+0x2000] ;  /* 0x00200006022c7981 */ /* 0x000f68000c1e1b00 */
[----:B------:R-:W5:Y:S04]  /*0510*/  LDG.E.64 R46, desc[UR6][R2.64+0x2800] ;  /* 0x00280006022e7981 */ /* 0x000f68000c1e1b00 */
[----:B------:R0:W5:Y:S02]  /*0520*/  LDG.E.64 R48, desc[UR6][R2.64+0x3000] ;  /* 0x0030000602307981 */ /* 0x000164000c1e1b00 */
[----:B0-----:R-:W-:Y:S01]  /*0530*/  CS2R R2, SRZ ;  /* 0x0000000000027805 */ /* 0x001fe2000001ff00 */
[----:B------:R-:W-:Y:S06]  /*0540*/  BRA `(.L_x_24558) ;  /* 0x00000004002c7947 */ /* 0x000fec0003800000 */
.L_x_24556:
        /* <DEDUP_REMOVED lines=9> */
[----:B------:R0:W5:Y:S01]  /*05e0*/  LDG.E.64 R10, desc[UR6][R2.64+0x800] ;  /* 0x00080006020a7981 */ /* 0x000162000c1e1b00 */
[----:B-1----:R-:W-:-:S03]  /*05f0*/  IMAD.WIDE.U32 R4, R0, 0x8, R4 ;  /* 0x0000000800047825 */ /* 0x002fc600078e0004 */
[----:B------:R0:W5:Y:S04]  /*0600*/  LDG.E.64 R14, desc[UR6][R2.64+0x1000] ;  /* 0x00100006020e7981 */ /* 0x000168000c1e1b00 */
[----:B------:R0:W5:Y:S01]  /*0610*/  LDG.E.64 R18, desc[UR6][R2.64+0x1800] ;  /* 0x0018000602127981 */ /* 0x000162000c1e1b00 */
[----:B--2---:R-:W-:-:S03]  /*0620*/  IMAD.WIDE.U32 R34, R0, 0x8, R6 ;  /* 0x0000000800227825 */ /* 0x004fc600078e0006 */
[----:B------:R0:W5:Y:S04]  /*0630*/  LDG.E.64 R6, desc[UR6][R2.64] ;  /* 0x0000000602067981 */ /* 0x000168000c1e1b00 */
[----:B------:R0:W5:Y:S01]  /*0640*/  LDG.E.64 R22, desc[UR6][R2.64+0x2000] ;  /* 0x0020000602167981 */ /* 0x000162000c1e1b00 */
[----:B---3--:R-:W-:-:S03]  /*0650*/  IMAD.WIDE.U32 R62, R0, 0x8, R8 ;  /* 0x00000008003e7825 */ /* 0x008fc600078e0008 */
[----:B------:R0:W5:Y:S04]  /*0660*/  LDG.E.64 R26, desc[UR6][R2.64+0x2800] ;  /* 0x00280006021a7981 */ /* 0x000168000c1e1b00 */
        /* <DEDUP_REMOVED lines=21> */
[----:B------:R0:W5:Y:S01]  /*07c0*/  LDG.E.64 R48, desc[UR6][R62.64+0x3000] ;  /* 0x003000063e307981 */ /* 0x000162000c1e1b00 */
[----:B------:R-:W-:Y:S05]  /*07d0*/  BRA `(.L_x_24558) ;  /* 0x0000000000887947 */ /* 0x000fea0003800000 */
.L_x_24559:
[----:B------:R-:W0:Y:S08]  /*07e0*/  LDC.64 R2, c[0x0][0x3d0] ;  /* 0x0000f400ff027b82 */ /* 0x000e300000000a00 */
[----:B------:R-:W1:Y:S08]  /*07f0*/  LDC.64 R4, c[0x0][0x438] ;  /* 0x00010e00ff047b82 */ /* 0x000e700000000a00 */
[----:B------:R-:W2:Y:S01]  /*0800*/  LDC.64 R6, c[0x0][0x3d8] ;  /* 0x0000f600ff067b82 */ /* 0x000ea20000000a00 */
[----:B0-----:R-:W-:-:S05]  /*0810*/  IMAD.WIDE.U32 R2, R0, 0x8, R2 ;  /* 0x0000000800027825 */ /* 0x001fca00078e0002 */
[----:B------:R0:W5:Y:S01]  /*0820*/  LDG.E.64 R10, desc[UR6][R2.64+0x800] ;  /* 0x00080006020a7981 */ /* 0x000162000c1e1b00 */
[----:B-1----:R-:W-:-:S03]  /*0830*/  IMAD.WIDE.U32 R4, R0, 0x8, R4 ;  /* 0x0000000800047825 */ /* 0x002fc600078e0004 */
[----:B------:R0:W5:Y:S04]  /*0840*/  LDG.E.64 R14, desc[UR6][R2.64+0x1000] ;  /* 0x00100006020e7981 */ /* 0x000168000c1e1b00 */
[----:B------:R0:W5:Y:S01]  /*0850*/  LDG.E.64 R18, desc[UR6][R2.64+0x1800] ;  /* 0x0018000602127981 */ /* 0x000162000c1e1b00 */
[----:B--2---:R-:W-:-:S03]  /*0860*/  IMAD.WIDE.U32 R34, R0, 0x8, R6 ;  /* 0x0000000800227825 */ /* 0x004fc600078e0006 */
        /* <DEDUP_REMOVED lines=18> */
[----:B------:R-:W-:-:S02]  /*0990*/  CS2R R48, SRZ ;  /* 0x0000000000307805 */ /* 0x000fc4000001ff00 */
[----:B------:R-:W-:Y:S02]  /*09a0*/  CS2R R46, SRZ ;  /* 0x00000000002e7805 */ /* 0x000fe4000001ff00 */
[----:B------:R-:W-:Y:S02]  /*09b0*/  CS2R R44, SRZ ;  /* 0x00000000002c7805 */ /* 0x000fe4000001ff00 */
[----:B------:R-:W-:Y:S02]  /*09c0*/  CS2R R42, SRZ ;  /* 0x00000000002a7805 */ /* 0x000fe4000001ff00 */
[----:B------:R-:W-:Y:S02]  /*09d0*/  CS2R R40, SRZ ;  /* 0x0000000000287805 */ /* 0x000fe4000001ff00 */
[----:B------:R-:W-:Y:S02]  /*09e0*/  CS2R R38, SRZ ;  /* 0x0000000000267805 */ /* 0x000fe4000001ff00 */
[----:B0-----:R-:W-:-:S07]  /*09f0*/  CS2R R36, SRZ ;  /* 0x0000000000247805 */ /* 0x001fce000001ff00 */
.L_x_24558:
[----:B------:R-:W1:Y:S02]  /*0a00*/  LDCU UR4, c[0x0][0x384] ;  /* 0x00007080ff0477ac */ /* 0x000e640008000800 */
[----:B-1----:R-:W-:-:S13]  /*0a10*/  ISETP.GE.AND P1, PT, R82, UR4, PT ;  /* 0x0000000452007c0c */ /* 0x002fda000bf26270 */
[----:B------:R-:W-:Y:S05]  /*0a20*/  @P1 EXIT ;  /* 0x000000000000194d */ /* 0x000fea0003800000 */
[----:B-----5:R-:W-:Y:S01]  /*0a30*/  MOV R83, R6 ;  /* 0x0000000600537202 */ /* 0x020fe20000000f00 */
[----:B------:R-:W1:Y:S01]  /*0a40*/  LDCU UR8, c[0x0][0x388] ;  /* 0x00007100ff0877ac */ /* 0x000e620008000800 */
[----:B0-----:R-:W-:Y:S02]  /*0a50*/  MOV R4, R7 ;  /* 0x0000000700047202 */ /* 0x001fe40000000f00 */
[----:B------:R-:W-:Y:S01]  /*0a60*/  SHF.R.U64 R111, R50, 0x10, R51 ;  /* 0x00000010326f7819 */ /* 0x000fe20000001233 */
[----:B------:R-:W0:Y:S01]  /*0a70*/  LDCU.U8 UR9, c[0x0][0x410] ;  /* 0x00008200ff0977ac */ /* 0x000e220008000000 */
[----:B------:R-:W-:Y:S02]  /*0a80*/  PRMT R83, R83, 0x5410, R4 ;  /* 0x0000541053537816 */ /* 0x000fe40000000004 */
[----:B------:R-:W-:Y:S01]  /*0a90*/  SHF.R.U64 R4, R36, 0x10, R37 ;  /* 0x0000001024047819 */ /* 0x000fe20000001225 */
[----:B------:R-:W2:Y:S01]  /*0aa0*/  LDCU UR10, c[0x0][0x400] ;  /* 0x00008000ff0a77ac */ /* 0x000ea20008000800 */
[----:B------:R-:W-:-:S02]  /*0ab0*/  MOV R85, R8 ;  /* 0x0000000800557202 */ /* 0x000fc40000000f00 */
[----:B------:R-:W-:Y:S01]  /*0ac0*/  PRMT R111, R111, 0x5410, R4 ;  /* 0x000054106f6f7816 */ /* 0x000fe20000000004 */
[----:B------:R-:W3:Y:S01]  /*0ad0*/  LDCU.64 UR12, c[0x0][0x3a0] ;  /* 0x00007400ff0c77ac */ /* 0x000ee20008000a00 */
[----:B------:R-:W-:Y:S02]  /*0ae0*/  MOV R5, R9 ;  /* 0x0000000900057202 */ /* 0x000fe40000000f00 */
[----:B------:R-:W-:Y:S01]  /*0af0*/  SHF.R.U32.HI R112, RZ, 0x10, R51 ;  /* 0x00000010ff707819 */ /* 0x000fe20000011633 */
[----:B------:R-:W-:Y:S01]  /*0b00*/  UPLOP3.LUT UP1, UPT, UPT, UPT, UPT, 0x40, 0x4 ;  /* 0x000000000004789c */ /* 0x000fe20003f2e870 */
[----:B------:R-:W-:Y:S02]  /*0b10*/  SHF.R.U32.HI R4, RZ, 0x10, R37 ;  /* 0x00000010ff047819 */ /* 0x000fe40000011625 */
[----:B------:R-:W-:Y:S02]  /*0b20*/  PRMT R85, R85, 0x5410, R5 ;  /* 0x0000541055557816 */ /* 0x000fe40000000005 */
[----:B------:R-:W-:-:S02]  /*0b30*/  PRMT R112, R112, 0x5410, R4 ;  /* 0x0000541070707816 */ /* 0x000fc40000000004 */
[----:B------:R-:W-:Y:S02]  /*0b40*/  SHF.R.U64 R113, R52, 0x10, R53 ;  /* 0x0000001034717819 */ /* 0x000fe40000001235 */
[----:B------:R-:W-:Y:S02]  /*0b50*/  SHF.R.U64 R5, R38, 0x10, R39 ;  /* 0x0000001026057819 */ /* 0x000fe40000001227 */
[----:B------:R-:W-:Y:S02]  /*0b60*/  SHF.R.U32.HI R114, RZ, 0x10, R53 ;  /* 0x00000010ff727819 */ /* 0x000fe40000011635 */
        /* <DEDUP_REMOVED lines=25> */
[----:B------:R-:W-:Y:S02]  /*0d00*/  SHF.R.U64 R84, R6, 0x10, R7 ;  /* 0x0000001006547819 */ /* 0x000fe40000001207 */
[----:B------:R-:W-:-:S02]  /*0d10*/  MOV R87, R10 ;  /* 0x0000000a00577202 */ /* 0x000fc40000000f00 */
[----:B------:R-:W-:Y:S02]  /*0d20*/  SHF.R.U64 R88, R10, 0x10, R11 ;  /* 0x000000100a587819 */ /* 0x000fe4000000120b */
[----:B------:R-:W-:Y:S02]  /*0d30*/  MOV R95, R18 ;  /* 0x00000012005f7202 */ /* 0x000fe40000000f00 */
[----:B------:R-:W-:Y:S02]  /*0d40*/  SHF.R.U64 R96, R18, 0x10, R19 ;  /* 0x0000001012607819 */ /* 0x000fe40000001213 */
[----:B------:R-:W-:Y:S02]  /*0d50*/  SHF.R.U32.HI R34, RZ, 0x10, R7 ;  /* 0x00000010ff227819 */ /* 0x000fe40000011607 */
[----:B------:R-:W-:Y:S02]  /*0d60*/  MOV R6, R11 ;  /* 0x0000000b00067202 */ /* 0x000fe40000000f00 */
[----:B------:R-:W-:-:S02]  /*0d70*/  SHF.R.U32.HI R62, RZ, 0x10, R11 ;  /* 0x00000010ff3e7819 */ /* 0x000fc4000001160b */
[----:B------:R-:W-:Y:S02]  /*0d80*/  MOV R10, R19 ;  /* 0x00000013000a7202 */ /* 0x000fe40000000f00 */
[----:B------:R-:W-:Y:S02]  /*0d90*/  SHF.R.U32.HI R18, RZ, 0x10, R19 ;  /* 0x00000010ff127819 */ /* 0x000fe40000011613 */
[--C-:B------:R-:W-:Y:S02]  /*0da0*/  SHF.R.U64 R86, R8, 0x10, R9.reuse ;  /* 0x0000001008567819 */ /* 0x100fe40000001209 */
[----:B------:R-:W-:Y:S02]  /*0db0*/  SHF.R.U32.HI R35, RZ, 0x10, R9 ;  /* 0x00000010ff237819 */ /* 0x000fe40000011609 */
[----:B------:R-:W-:Y:S02]  /*0dc0*/  MOV R89, R12 ;  /* 0x0000000c00597202 */ /* 0x000fe40000000f00 */
[----:B------:R-:W-:-:S02]  /*0dd0*/  MOV R7, R13 ;  /* 0x0000000d00077202 */ /* 0x000fc40000000f00 */
[--C-:B------:R-:W-:Y:S02]  /*0de0*/  SHF.R.U64 R90, R12, 0x10, R13.reuse ;  /* 0x000000100c5a7819 */ /* 0x100fe4000000120d */
[----:B------:R-:W-:Y:S02]  /*0df0*/  SHF.R.U32.HI R63, RZ, 0x10, R13 ;  /* 0x00000010ff3f7819 */ /* 0x000fe4000001160d */
[----:B------:R-:W-:Y:S02]  /*0e00*/  MOV R97, R20 ;  /* 0x0000001400617202 */ /* 0x000fe40000000f00 */
[----:B------:R-:W-:Y:S02]  /*0e10*/  MOV R11, R21 ;  /* 0x00000015000b7202 */ /* 0x000fe40000000f00 */
[--C-:B------:R-:W-:Y:S02]  /*0e20*/  SHF.R.U64 R98, R20, 0x10, R21.reuse ;  /* 0x0000001014627819 */ /* 0x100fe40000001215 */
[----:B------:R-:W-:-:S02]  /*0e30*/  SHF.R.U32.HI R19, RZ, 0x10, R21 ;  /* 0x00000010ff137819 */ /* 0x000fc40000011615 */
[----:B------:R-:W-:Y:S02]  /*0e40*/  MOV R91, R14 ;  /* 0x0000000e005b7202 */ /* 0x000fe40000000f00 */
[----:B------:R-:W-:Y:S02]  /*0e50*/  MOV R8, R15 ;  /* 0x0000000f00087202 */ /* 0x000fe40000000f00 */
        /* <DEDUP_REMOVED lines=14> */
[----:B------:R-:W-:Y:S02]  /*0f40*/  PRMT R121, R121, 0x5410, R4 ;  /* 0x0000541079797816 */ /* 0x000fe40000000004 */
[----:B------:R-:W-:-:S02]  /*0f50*/  PRMT R122, R122, 0x5410, R5 ;  /* 0x000054107a7a7816 */ /* 0x000fc40000000005 */
        /* <DEDUP_REMOVED lines=12> */
[----:B------:R-:W-:Y:S02]  /*1020*/  ISETP.NE.U32.AND P1, PT, R66, RZ, PT ;  /* 0x000000ff4200720c */ /* 0x000fe40003f25070 */
[----:B------:R-:W-:Y:S02]  /*1030*/  MOV R109, R32 ;  /* 0x00000020006d7202 */ /* 0x000fe40000000f00 */
[----:B------:R-:W-:Y:S02]  /*1040*/  MOV R17, R33 ;  /* 0x0000002100117202 */ /* 0x000fe40000000f00 */
[--C-:B------:R-:W-:Y:S02]  /*1050*/  SHF.R.U64 R110, R32, 0x10, R33.reuse ;  /* 0x00000010206e7819 */ /* 0x100fe40000001221 */
[----:B------:R-:W-:Y:S02]  /*1060*/  SHF.R.U32.HI R25, RZ, 0x10, R33 ;  /* 0x00000010ff197819 */ /* 0x000fe40000011621 */
[----:B------:R-:W-:-:S02]  /*1070*/  SHF.R.U64 R123, R2, 0x10, R3 ;  /* 0x00000010027b7819 */ /* 0x000fc40000001203 */
[----:B------:R-:W-:Y:S02]  /*1080*/  SHF.R.U64 R4, R48, 0x10, R49 ;  /* 0x0000001030047819 */ /* 0x000fe40000001231 */
[----:B------:R-:W-:Y:S02]  /*1090*/  SHF.R.U32.HI R124, RZ, 0x10, R3 ;  /* 0x00000010ff7c7819 */ /* 0x000fe40000011603 */
[----:B------:R-:W-:Y:S02]  /*10a0*/  SHF.R.U32.HI R5, RZ, 0x10, R49 ;  /* 0x00000010ff057819 */ /* 0x000fe40000011631 */
[----:B------:R-:W-:Y:S02]  /*10b0*/  ISETP.NE.AND.EX P1, PT, R67, RZ, PT, P1 ;  /* 0x000000ff4300720c */ /* 0x000fe40003f25310 */
        /* <DEDUP_REMOVED lines=27> */
[----:B0123--:R-:W-:-:S07]  /*1270*/  PRMT R124, R124, 0x5410, R5 ;  /* 0x000054107c7c7816 */ /* 0x00ffce0000000005 */
.L_x_24579:
        /* <DEDUP_REMOVED lines=17> */
[----:B------:R-:W-:-:S13]  /*1390*/  ISETP.NE.AND.EX P1, PT, R23, RZ, PT, P1 ;  /* 0x000000ff1700720c */ /* 0x000fda0003f25310 */
[----:B-1----:R-:W-:Y:S05]  /*13a0*/  @!P1 BRA `(.L_x_24560) ;  /* 0x00000000005c9947 */ /* 0x002fea0003800000 */
        /* <DEDUP_REMOVED lines=14> */
.L_x_24561:
        /* <DEDUP_REMOVED lines=9> */
.L_x_24560:
        /* <DEDUP_REMOVED lines=12> */
.L_x_24562:
        /* <DEDUP_REMOVED lines=12> */
[----:B------:R-:W-:-:S04]  /*16a0*/  ISETP.NE.U32.AND P3, PT, R22, RZ, PT ;  /* 0x000000ff1600720c */ /* 0x000fc80003f65070 */
[----:B------:R-:W-:-:S13]  /*16b0*/  ISETP.NE.AND.EX P3, PT, R23, RZ, PT, P3 ;  /* 0x000000ff1700720c */ /* 0x000fda0003f65330 */
[----:B0-----:R-:W-:Y:S05]  /*16c0*/  @P3 BRA `(.L_x_24563) ;  /* 0x0000000000403947 */ /* 0x001fea0003800000 */
[----:B------:R-:W-:-:S04]  /*16d0*/  UISETP.NE.U32.AND UP0, UPT, UR12, URZ, UPT ;  /* 0x000000ff0c00728c */ /* 0x000fc8000bf05070 */
[----:B------:R-:W-:-:S06]  /*16e0*/  UISETP.NE.AND.EX UP0, UPT, UR13, URZ, UPT, UP0 ;  /* 0x000000ff0d00728c */ /* 0x000fcc000bf05300 */
[----:B------:R-:W-:-:S13]  /*16f0*/  PLOP3.LUT P4, PT, PT, PT, UP0, 0x80, 0x8 ;  /* 0x000000000008781c */ /* 0x000fda0003f8f008 */
        /* <DEDUP_REMOVED lines=13> */
.L_x_24563:
        /* <DEDUP_REMOVED lines=23> */
.L_x_24564:
        /* <DEDUP_REMOVED lines=21> */
[----:B0-----:R-:W-:Y:S02]  /*1a90*/  @P4 MOV R12, R127 ;  /* 0x0000007f000c4202 */ /* 0x001fe40000000f00 */
[----:B------:R-:W-:-:S02]  /*1aa0*/  @P4 MOV R13, R129 ;  /* 0x00000081000d4202 */ /* 0x000fc40000000f00 */
[----:B------:R-:W-:Y:S02]  /*1ab0*/  @P4 MOV R14, R131 ;  /* 0x00000083000e4202 */ /* 0x000fe40000000f00 */
[----:B------:R-:W-:Y:S01]  /*1ac0*/  @P4 MOV R15, R133 ;  /* 0x00000085000f4202 */ /* 0x000fe20000000f00 */
[----:B------:R-:W-:Y:S06]  /*1ad0*/  BRA `(.L_x_24566) ;  /* 0x0000000000547947 */ /* 0x000fec0003800000 */
.L_x_24565:
[----:B-----5:R-:W-:Y:S01]  /*1ae0*/  @!P4 FADD.FTZ R127, R4, R16 ;  /* 0x00000010047fc221 */ /* 0x020fe20000010000 */
[----:B------:R-:W-:Y:S01]  /*1af0*/  @!P4 FADD.FTZ R129, R5, R17 ;  /* 0x000000110581c221 */ /* 0x000fe20000010000 */
[----:B------:R-:W-:Y:S01]  /*1b00*/  @!P4 FADD.FTZ R131, R6, R18 ;  /* 0x000000120683c221 */ /* 0x000fe20000010000 */
[----:B------:R-:W-:Y:S02]  /*1b10*/  @!P4 FADD.FTZ R133, R7, R19 ;  /* 0x000000130785c221 */ /* 0x000fe40000010000 */
[----:B0-----:R-:W-:Y:S02]  /*1b20*/  @!P4 MOV R12, R127 ;  /* 0x0000007f000cc202 */ /* 0x001fe40000000f00 */
        /* <DEDUP_REMOVED lines=16> */
.L_x_24566:
[----:B------:R-:W0:Y:S01]  /*1c30*/  @P2 LDC.64 R16, c[0x0][0x3a0] ;  /* 0x0000e800ff102b82 */ /* 0x000e220000000a00 */
[----:B------:R-:W-:-:S07]  /*1c40*/  IADD3 R81, PT, PT, R31, 0x300, RZ ;  /* 0x000003001f517810 */ /* 0x000fce0007ffe0ff */
[----:B------:R-:W1:Y:S08]  /*1c50*/  @P0 LDC.64 R22, c[0x0][0x3a8] ;  /* 0x0000ea00ff160b82 */ /* 0x000e700000000a00 */
[----:B------:R-:W2:Y:S01]  /*1c60*/  @P1 LDC.64 R24, c[0x0][0x398] ;  /* 0x0000e600ff181b82 */ /* 0x000ea20000000a00 */
[----:B0-----:R-:W-:-:S04]  /*1c70*/  @P2 IMAD.WIDE.U32 R26, R81, 0x10, R16 ;  /* 0x00000010511a2825 */ /* 0x001fc800078e0010 */
[----:B------:R-:W-:-:S04]  /*1c80*/  IMAD.WIDE.U32 R16, R81, 0x10, R20 ;  /* 0x0000001051107825 */ /* 0x000fc800078e0014 */
[----:B-1----:R-:W-:-:S05]  /*1c90*/  @P0 IMAD.WIDE.U32 R22, R79, 0x10, R22 ;  /* 0x000000104f160825 */ /* 0x002fca00078e0016 */
[----:B------:R0:W-:Y:S01]  /*1ca0*/  @P0 STG.E.128 desc[UR6][R22.64], R12 ;  /* 0x0000000c16000986 */ /* 0x0001e2000c101d06 */
[----:B--2---:R-:W-:-:S03]  /*1cb0*/  @P1 IMAD.WIDE.U32 R24, R81, 0x10, R24 ;  /* 0x0000001051181825 */ /* 0x004fc600078e0018 */
[----:B------:R0:W5:Y:S04]  /*1cc0*/  @P2 LDG.E.128 R8, desc[UR6][R26.64] ;  /* 0x000000061a082981 */ /* 0x000168000c1e1d00 */
[----:B------:R0:W5:Y:S04]  /*1cd0*/  @P1 LDG.E.128 R4, desc[UR6][R24.64] ;  /* 0x0000000618041981 */ /* 0x000168000c1e1d00 */
[----:B------:R-:W5:Y:S01]  /*1ce0*/  LDG.E.128 R16, desc[UR6][R16.64] ;  /* 0x0000000610107981 */ /* 0x000f62000c1e1d00 */
        /* <DEDUP_REMOVED lines=14> */
.L_x_24567:
        /* <DEDUP_REMOVED lines=21> */
.L_x_24568:
        /* <DEDUP_REMOVED lines=26> */
.L_x_24569:
        /* <DEDUP_REMOVED lines=21> */
.L_x_24570:
        /* <DEDUP_REMOVED lines=26> */
.L_x_24571:
        /* <DEDUP_REMOVED lines=21> */
.L_x_24572:
        /* <DEDUP_REMOVED lines=15> */
[----:B0-----:R-:W-:Y:S01]  /*25f0*/  @!P4 MOV R23, R17 ;  /* 0x000000110017c202 */ /* 0x001fe20000000f00 */
        /* <DEDUP_REMOVED lines=10> */
.L_x_24573:
[----:B-----5:R-:W-:Y:S01]  /*26a0*/  @!P4 FADD.FTZ R21, R4, R16 ;  /* 0x000000100415c221 */ /* 0x020fe20000010000 */
[----:B0-----:R-:W-:Y:S01]  /*26b0*/  @!P4 FADD.FTZ R23, R5, R17 ;  /* 0x000000110517c221 */ /* 0x001fe20000010000 */
        /* <DEDUP_REMOVED lines=19> */
.L_x_24574:
        /* <DEDUP_REMOVED lines=39> */
[----:B------:R-:W-:-:S04]  /*2a60*/  FMUL.FTZ R16, R16, 0.0011160714784637093544 ;  /* 0x3a92492510107820 */ /* 0x000fc80000410000 */
        /* <DEDUP_REMOVED lines=79> */
.L_x_24576:
[----:B------:R-:W-:Y:S05]  /*2f60*/  BSYNC.RECONVERGENT B0 ;  /* 0x0000000000007941 */ /* 0x000fea0003800200 */
.L_x_24575:
        /* <DEDUP_REMOVED lines=15> */
.L_x_24578:
[----:B------:R-:W-:Y:S05]  /*3060*/  BSYNC.RECONVERGENT B0 ;  /* 0x0000000000007941 */ /* 0x000fea0003800200 */
.L_x_24577:
        /* <DEDUP_REMOVED lines=9> */
[----:B------:R-:W-:Y:S01]  /*3100*/  HADD2.F32 R150, -RZ, R115.H1_H1 ;  /* 0x30000073ff967230 */ /* 0x000fe20000004100 */
[----:B-1----:R-:W-:-:S02]  /*3110*/  IADD3 R22, PT, PT, R19, R18, RZ ;  /* 0x0000001213167210 */ /* 0x002fc40007ffe0ff */
        /* <DEDUP_REMOVED lines=18> */
[----:B------:R-:W1:Y:S03]  /*3240*/  SHFL.DOWN PT, R18, R17, 0x2, 0x1f ;  /* 0x08401f0011127f89 */ /* 0x000e6600000e0000 */
[----:B------:R-:W2:Y:S01]  /*3250*/  MUFU.RCP R20, R19 ;  /* 0x0000001300147308 */ /* 0x000ea20000001000 */
[----:B------:R-:W3:Y:S01]  /*3260*/  SHFL.DOWN PT, R165, R22, 0x1, 0x1f ;  /* 0x08201f0016a57f89 */ /* 0x000ee200000e0000 */
[----:B0-----:R-:W-:Y:S01]  /*3270*/  FMUL.FTZ R159, R16, R163 ;  /* 0x000000a3109f7220 */ /* 0x001fe20000410000 */
[----:B------:R-:W-:-:S03]  /*3280*/  FADD.FTZ R16, R161, -R16 ;  /* 0x80000010a1107221 */ /* 0x000fc60000010000 */
[----:B------:R-:W-:Y:S01]  /*3290*/  FFMA.FTZ R161, R24, R161, R159 ;  /* 0x000000a118a17223 */ /* 0x000fe2000001009f */
[----:B------:R-:W-:Y:S01]  /*32a0*/  FMUL.FTZ R159, R16, R16 ;  /* 0x00000010109f7220 */ /* 0x000fe20000410000 */
[----:B-1----:R-:W-:Y:S02]  /*32b0*/  FADD.FTZ R17, R17, R18 ;  /* 0x0000001211117221 */ /* 0x002fe40000010000 */
[----:B--2---:R-:W-:Y:S01]  /*32c0*/  FMUL.FTZ R16, R20, R161 ;  /* 0x000000a114107220 */ /* 0x004fe20000410000 */
[----:B------:R-:W-:Y:S01]  /*32d0*/  FMUL.FTZ R159, R24, R159 ;  /* 0x0000009f189f7220 */ /* 0x000fe20000410000 */
[-C--:B---3--:R-:W-:Y:S02]  /*32e0*/  IADD3 R22, PT, PT, R22, R165.reuse, RZ ;  /* 0x000000a516167210 */ /* 0x088fe40007ffe0ff */
[----:B------:R-:W-:Y:S01]  /*32f0*/  I2FP.F32.S32 R165, R165 ;  /* 0x000000a500a57245 */ /* 0x000fe20000201400 */
[----:B------:R-:W0:Y:S01]  /*3300*/  SHFL.DOWN PT, R161, R16, 0x1, 0x1f ;  /* 0x08201f0010a17f89 */ /* 0x000e2200000e0000 */
[----:B------:R-:W-:Y:S01]  /*3310*/  FMUL.FTZ R159, R159, R163 ;  /* 0x000000a39f9f7220 */ /* 0x000fe20000410000 */
[----:B------:R-:W-:-:S03]  /*3320*/  I2FP.F32.S32 R22, R22 ;  /* 0x0000001600167245 */ /* 0x000fc60000201400 */
[----:B------:R-:W-:-:S03]  /*3330*/  FFMA.FTZ R17, R20, R159, R17 ;  /* 0x0000009f14117223 */ /* 0x000fc60000010011 */
[----:B------:R-:W1:Y:S02]  /*3340*/  MUFU.RCP R22, R22 ;  /* 0x0000001600167308 */ /* 0x000e640000001000 */
[----:B------:R-:W2:Y:S01]  /*3350*/  SHFL.DOWN PT, R18, R17, 0x1, 0x1f ;  /* 0x08201f0011127f89 */ /* 0x000ea200000e0000 */
[----:B0-----:R-:W-:Y:S01]  /*3360*/  FADD.FTZ R20, R16, -R161 ;  /* 0x800000a110147221 */ /* 0x001fe20000010000 */
[----:B------:R-:W-:-:S03]  /*3370*/  FMUL.FTZ R24, R161, R165 ;  /* 0x000000a5a1187220 */ /* 0x000fc60000410000 */
[----:B------:R-:W-:Y:S01]  /*3380*/  FMUL.FTZ R20, R20, R20 ;  /* 0x0000001414147220 */ /* 0x000fe20000410000 */
[C---:B------:R-:W-:Y:S02]  /*3390*/  FFMA.FTZ R159, R19.reuse, R16, R24 ;  /* 0x00000010139f7223 */ /* 0x040fe40000010018 */
[----:B------:R-:W0:Y:S01]  /*33a0*/  LDC R24, c[0x0][0x448] ;  /* 0x00011200ff187b82 */ /* 0x000e220000000800 */
[----:B------:R-:W-:Y:S01]  /*33b0*/  FMUL.FTZ R20, R19, R20 ;  /* 0x0000001413147220 */ /* 0x000fe20000410000 */
[----:B-1----:R-:W-:Y:S01]  /*33c0*/  FMUL.FTZ R159, R22, R159 ;  /* 0x0000009f169f7220 */ /* 0x002fe20000410000 */
[----:B--2---:R-:W-:Y:S02]  /*33d0*/  FADD.FTZ R17, R17, R18 ;  /* 0x0000001211117221 */ /* 0x004fe40000010000 */
[----:B------:R-:W-:-:S03]  /*33e0*/  FMUL.FTZ R20, R20, R165 ;  /* 0x000000a514147220 */ /* 0x000fc60000410000 */
[----:B------:R-:W1:Y:S01]  /*33f0*/  SHFL.IDX PT, R159, R159, RZ, 0x1f ;  /* 0x00001fff9f9f7589 */ /* 0x000e6200000e0000 */
[----:B------:R-:W-:Y:S02]  /*3400*/  FFMA.FTZ R20, R22, R20, R17 ;  /* 0x0000001416147223 */ /* 0x000fe40000010011 */
[----:B------:R-:W2:Y:S03]  /*3410*/  @!P2 LDC.64 R16, c[0x0][0x3c0] ;  /* 0x0000f000ff10ab82 */ /* 0x000ea60000000a00 */
[----:B------:R-:W0:Y:S01]  /*3420*/  SHFL.IDX PT, R161, R20, RZ, 0x1f ;  /* 0x00001fff14a17589 */ /* 0x000e2200000e0000 */
[C---:B-1----:R-:W-:Y:S01]  /*3430*/  FMUL.FTZ R18, R159.reuse, R159 ;  /* 0x0000009f9f127220 */ /* 0x042fe20000410000 */
[----:B------:R-:W-:Y:S01]  /*3440*/  FSEL R22, R159, RZ, !P3 ;  /* 0x000000ff9f167208 */ /* 0x000fe20005800000 */
[----:B--2---:R-:W-:-:S03]  /*3450*/  @!P2 IMAD.WIDE R16, R82, 0x4, R16 ;  /* 0x000000045210a825 */ /* 0x004fc600078e0210 */
[----:B------:R-:W-:Y:S01]  /*3460*/  FSEL R19, R18, RZ, P3 ;  /* 0x000000ff12137208 */ /* 0x000fe20001800000 */
[----:B0-----:R-:W-:Y:S01]  /*3470*/  FFMA.FTZ R18, R161, UR10, R24 ;  /* 0x0000000aa1127c23 */ /* 0x001fe20008010018 */
[C---:B------:R-:W-:Y:S01]  /*3480*/  FADD.FTZ R32, -R22.reuse, R77 ;  /* 0x0000004d16207221 */ /* 0x040fe20000010100 */
[C---:B------:R-:W-:Y:S01]  /*3490*/  FADD.FTZ R126, -R22.reuse, R27 ;  /* 0x0000001b167e7221 */ /* 0x040fe20000010100 */
[----:B------:R-:W-:Y:S01]  /*34a0*/  FADD.FTZ R24, -R22, R65 ;  /* 0x0000004116187221 */ /* 0x000fe20000010100 */
[----:B------:R-:W-:Y:S01]  /*34b0*/  FADD.FTZ R18, R18, R19 ;  /* 0x0000001312127221 */ /* 0x000fe20000010000 */
[----:B------:R-:W0:Y:S01]  /*34c0*/  @!P2 LDC.64 R26, c[0x0][0x3c8] ;  /* 0x0000f200ff1aab82 */ /* 0x000e220000000a00 */
[C---:B------:R-:W-:Y:S01]  /*34d0*/  FADD.FTZ R28, -R22.reuse, R63 ;  /* 0x0000003f161c7221 */ /* 0x040fe20000010100 */
[C---:B------:R-:W-:Y:S01]  /*34e0*/  FADD.FTZ R142, -R22.reuse, R129 ;  /* 0x00000081168e7221 */ /* 0x040fe20000010100 */
[----:B------:R-:W1:Y:S01]  /*34f0*/  MUFU.RSQ R77, R18 ;  /* 0x00000012004d7308 */ /* 0x000e620000001400 */
[C---:B------:R-:W-:Y:S01]  /*3500*/  FADD.FTZ R20, -R22.reuse, R35 ;  /* 0x0000002316147221 */ /* 0x040fe20000010100 */
[C---:B------:R-:W-:Y:S01]  /*3510*/  FADD.FTZ R30, -R22.reuse, R29 ;  /* 0x0000001d161e7221 */ /* 0x040fe20000010100 */
[C---:B------:R-:W-:Y:S01]  /*3520*/  FADD.FTZ R70, -R22.reuse, R127 ;  /* 0x0000007f16467221 */ /* 0x040fe20000010100 */
[C---:B------:R-:W-:Y:S01]  /*3530*/  FADD.FTZ R129, -R22.reuse, R21 ;  /* 0x0000001516817221 */ /* 0x040fe20000010100 */
[----:B------:R-:W2:Y:S01]  /*3540*/  LDC.64 R64, c[0x0][0x428] ;  /* 0x00010a00ff407b82 */ /* 0x000ea20000000a00 */
[C---:B------:R-:W-:Y:S01]  /*3550*/  FADD.FTZ R128, -R22.reuse, R23 ;  /* 0x0000001716807221 */ /* 0x040fe20000010100 */
[----:B------:R-:W-:Y:S01]  /*3560*/  FADD.FTZ R127, -R22, R25 ;  /* 0x00000019167f7221 */ /* 0x000fe20000010100 */
[----:B------:R3:W-:Y:S01]  /*3570*/  @!P2 STG.E desc[UR6][R16.64], R159 ;  /* 0x0000009f1000a986 */ /* 0x0007e2000c101906 */
        /* <DEDUP_REMOVED lines=9> */
[C---:B-1----:R-:W-:Y:S01]  /*3610*/  FMUL.FTZ R28, R77.reuse, R28 ;  /* 0x0000001c4d1c7220 */ /* 0x042fe20000410000 */
[----:B------:R-:W-:Y:S02]  /*3620*/  HADD2.F32 R35, -RZ, R51.H0_H0 ;  /* 0x20000033ff237230 */ /* 0x000fe40000004100 */
[C---:B---3--:R-:W-:Y:S01]  /*3630*/  FMUL.FTZ R16, R77.reuse, R24 ;  /* 0x000000184d107220 */ /* 0x048fe20000410000 */
[----:B------:R-:W-:Y:S02]  /*3640*/  HADD2.F32 R63, -RZ, R84.H1_H1 ;  /* 0x30000054ff3f7230 */ /* 0x000fe40000004100 */
[C---:B------:R-:W-:Y:S01]  /*3650*/  FMUL.FTZ R18, R77.reuse, R20 ;  /* 0x000000144d127220 */ /* 0x040fe20000410000 */
[----:B------:R-:W-:Y:S02]  /*3660*/  HADD2.F32 R71, -RZ, R112.H0_H0 ;  /* 0x20000070ff477230 */ /* 0x000fe40000004100 */
[----:B------:R-:W-:Y:S01]  /*3670*/  FMUL.FTZ R30, R77, R30 ;  /* 0x0000001e4d1e7220 */ /* 0x000fe20000410000 */
[C---:B------:R-:W-:Y:S01]  /*3680*/  FADD.FTZ R74, -R22.reuse, R135 ;  /* 0x00000087164a7221 */ /* 0x040fe20000010100 */
[----:B------:R-:W-:Y:S01]  /*3690*/  FADD.FTZ R138, -R22, R137 ;  /* 0x00000089168a7221 */ /* 0x000fe20000010100 */
        /* <DEDUP_REMOVED lines=24> */
[----:B------:R-:W-:Y:S01]  /*3820*/  FMUL.FTZ R66, R77, R66 ;  /* 0x000000424d427220 */ /* 0x000fe20000410000 */
[----:B------:R-:W-:Y:S02]  /*3830*/  HADD2.F32 R73, -RZ, R37.H0_H0 ;  /* 0x20000025ff497230 */ /* 0x000fe40000004100 */
[----:B------:R-:W-:Y:S01]  /*3840*/  FFMA.FTZ R17, R28, R29, R63 ;  /* 0x0000001d1c117223 */ /* 0x000fe2000001003f */
[----:B0-----:R-:W-:-:S04]  /*3850*/  @!P2 IMAD.WIDE R26, R82, 0x4, R26 ;  /* 0x00000004521aa825 */ /* 0x001fc800078e021a */
[C---:B------:R-:W-:Y:S01]  /*3860*/  FMUL.FTZ R68, R77.reuse, R68 ;  /* 0x000000444d447220 */ /* 0x040fe20000410000 */
[----:B------:R-:W-:Y:S01]  /*3870*/  FMUL.FTZ R142, R77, R142 ;  /* 0x0000008e4d8e7220 */ /* 0x000fe20000410000 */
[----:B------:R-:W-:Y:S01]  /*3880*/  FFMA.FTZ R18, R18, R71, R73 ;  /* 0x0000004712127223 */ /* 0x000fe20000010049 */
[----:B--2---:R-:W-:Y:S01]  /*3890*/  IMAD.WIDE.U32 R24, R31, 0x10, R64 ;  /* 0x000000101f187825 */ /* 0x004fe200078e0040 */
[----:B------:R0:W-:Y:S03]  /*38a0*/  @!P2 STG.E desc[UR6][R26.64], R77 ;  /* 0x0000004d1a00a986 */ /* 0x0001e6000c101906 */
[C---:B------:R-:W-:Y:S01]  /*38b0*/  FMUL.FTZ R141, R77.reuse, R72 ;  /* 0x000000484d8d7220 */ /* 0x040fe20000410000 */
[----:B------:R-:W-:Y:S01]  /*38c0*/  FMUL.FTZ R140, R77, R140 ;  /* 0x0000008c4d8c7220 */ /* 0x000fe20000410000 */
[----:B------:R-:W-:Y:S01]  /*38d0*/  HADD2.F32 R63, -RZ, R87.H0_H0 ;  /* 0x20000057ff3f7230 */ /* 0x000fe20000004100 */
[----:B------:R1:W-:Y:S01]  /*38e0*/  STG.E.128 desc[UR6][R24.64], R20 ;  /* 0x0000001418007986 */ /* 0x0003e2000c101d06 */
        /* <DEDUP_REMOVED lines=8> */
[----:B0-----:R-:W-:-:S02]  /*3970*/  HADD2.F32 R27, -RZ, R88.H0_H0 ;  /* 0x20000058ff1b7230 */ /* 0x001fc40000004100 */
[----:B------:R-:W-:Y:S01]  /*3980*/  FFMA.FTZ R19, R30, R19, R29 ;  /* 0x000000131e137223 */ /* 0x000fe2000001001d */
[----:B------:R-:W-:Y:S02]  /*3990*/  HADD2.F32 R28, -RZ, R38.H0_H0 ;  /* 0x20000026ff1c7230 */ /* 0x000fe40000004100 */
[C---:B------:R-:W-:Y:S01]  /*39a0*/  FMUL.FTZ R137, R77.reuse, R137 ;  /* 0x000000894d897220 */ /* 0x040fe20000410000 */
[C---:B------:R-:W-:Y:S01]  /*39b0*/  FMUL.FTZ R136, R77.reuse, R136 ;  /* 0x000000884d887220 */ /* 0x040fe20000410000 */
[C---:B------:R-:W-:Y:S01]  /*39c0*/  FMUL.FTZ R135, R77.reuse, R135 ;  /* 0x000000874d877220 */ /* 0x040fe20000410000 */
[C---:B------:R-:W-:Y:S01]  /*39d0*/  FMUL.FTZ R134, R77.reuse, R134 ;  /* 0x000000864d867220 */ /* 0x040fe20000410000 */
[C---:B------:R-:W-:Y:S01]  /*39e0*/  FMUL.FTZ R133, R77.reuse, R133 ;  /* 0x000000854d857220 */ /* 0x040fe20000410000 */
[C---:B------:R-:W-:Y:S01]  /*39f0*/  FMUL.FTZ R132, R77.reuse, R132 ;  /* 0x000000844d847220 */ /* 0x040fe20000410000 */
[----:B-1----:R-:W-:Y:S01]  /*3a00*/  FFMA.FTZ R20, R32, R63, R71 ;  /* 0x0000003f20147223 */ /* 0x002fe20000010047 */
[----:B------:R-:W-:Y:S01]  /*3a10*/  HADD2.F32 R21, -RZ, R113.H0_H0 ;  /* 0x20000071ff157230 */ /* 0x000fe20000004100 */
[----:B------:R-:W0:Y:S01]  /*3a20*/  LDC.64 R70, c[0x0][0x430] ;  /* 0x00010c00ff467b82 */ /* 0x000e220000000a00 */
[C---:B------:R-:W-:Y:S01]  /*3a30*/  FMUL.FTZ R131, R77.reuse, R131 ;  /* 0x000000834d837220 */ /* 0x040fe20000410000 */
[C---:B------:R-:W-:Y:S01]  /*3a40*/  FMUL.FTZ R130, R77.reuse, R130 ;  /* 0x000000824d827220 */ /* 0x040fe20000410000 */
[C---:B------:R-:W-:Y:S01]  /*3a50*/  FMUL.FTZ R129, R77.reuse, R129 ;  /* 0x000000814d817220 */ /* 0x040fe20000410000 */
[----:B------:R-:W-:Y:S01]  /*3a60*/  FFMA.FTZ R21, R62, R27, R21 ;  /* 0x0000001b3e157223 */ /* 0x000fe20000010015 */
[C---:B------:R-:W-:Y:S01]  /*3a70*/  FMUL.FTZ R128, R77.reuse, R128 ;  /* 0x000000804d807220 */ /* 0x040fe20000410000 */
[C---:B------:R-:W-:Y:S01]  /*3a80*/  FMUL.FTZ R127, R77.reuse, R127 ;  /* 0x0000007f4d7f7220 */ /* 0x040fe20000410000 */
[----:B------:R-:W-:Y:S01]  /*3a90*/  FMUL.FTZ R126, R77, R126 ;  /* 0x0000007e4d7e7220 */ /* 0x000fe20000410000 */
[----:B------:R-:W-:Y:S01]  /*3aa0*/  FFMA.FTZ R24, R32, R73, R28 ;  /* 0x0000004920187223 */ /* 0x000fe2000001001c */
[----:B------:R-:W-:-:S02]  /*3ab0*/  HADD2.F32 R27, -RZ, R87.H1_H1 ;  /* 0x30000057ff1b7230 */ /* 0x000fc40000004100 */
[----:B------:R-:W-:Y:S02]  /*3ac0*/  HADD2.F32 R29, -RZ, R53.H0_H0 ;  /* 0x20000035ff1d7230 */ /* 0x000fe40000004100 */
[--C-:B------:R-:W-:Y:S02]  /*3ad0*/  HADD2.F32 R25, -RZ, R90.reuse.H0_H0 ;  /* 0x2000005aff197230 */ /* 0x100fe40000004100 */
[----:B------:R-:W-:Y:S02]  /*3ae0*/  HADD2.F32 R23, -RZ, R113.H1_H1 ;  /* 0x30000071ff177230 */ /* 0x000fe40000004100 */
[----:B------:R-:W-:Y:S01]  /*3af0*/  FFMA.FTZ R22, R66, R27, R29 ;  /* 0x0000001b42167223 */ /* 0x000fe2000001001d */
[----:B------:R-:W-:Y:S02]  /*3b00*/  HADD2.F32 R77, -RZ, R90.H1_H1 ;  /* 0x3000005aff4d7230 */ /* 0x000fe40000004100 */
[----:B------:R-:W-:Y:S02]  /*3b10*/  HADD2.F32 R28, -RZ, R114.H1_H1 ;  /* 0x30000072ff1c7230 */ /* 0x000fe40000004100 */
[----:B------:R-:W-:Y:S01]  /*3b20*/  FFMA.FTZ R25, R62, R25, R23 ;  /* 0x000000193e197223 */ /* 0x000fe20000010017 */
[----:B------:R-:W-:-:S02]  /*3b30*/  HADD2.F32 R73, -RZ, R88.H1_H1 ;  /* 0x30000058ff497230 */ /* 0x000fc40000004100 */
[----:B------:R-:W-:Y:S02]  /*3b40*/  HADD2.F32 R75, -RZ, R114.H0_H0 ;  /* 0x20000072ff4b7230 */ /* 0x000fe40000004100 */
[----:B------:R-:W-:Y:S01]  /*3b50*/  FFMA.FTZ R27, R68, R77, R28 ;  /* 0x0000004d441b7223 */ /* 0x000fe2000001001c */
[----:B0-----:R-:W-:-:S04]  /*3b60*/  IMAD.WIDE.U32 R30, R31, 0x10, R70 ;  /* 0x000000101f1e7825 */ /* 0x001fc800078e0046 */
[----:B------:R-:W-:Y:S01]  /*3b70*/  FFMA.FTZ R23, R68, R73, R75 ;  /* 0x0000004944177223 */ /* 0x000fe2000001004b */
[C---:B------:R-:W-:Y:S01]  /*3b80*/  IMAD.WIDE.U32 R28, R33.reuse, 0x10, R64 ;  /* 0x00000010211c7825 */ /* 0x040fe200078e0040 */
[----:B------:R0:W-:Y:S03]  /*3b90*/  STG.E.128 desc[UR6][R30.64], R16 ;  /* 0x000000101e007986 */ /* 0x0001e6000c101d06 */
[----:B------:R-:W-:Y:S01]  /*3ba0*/  HADD2.F32 R63, -RZ, R89.H1_H1 ;  /* 0x30000059ff3f7230 */ /* 0x000fe20000004100 */
[----:B------:R1:W-:Y:S01]  /*3bb0*/  STG.E.128 desc[UR6][R28.64], R20 ;  /* 0x000000141c007986 */ /* 0x0003e2000c101d06 */
[----:B------:R-:W-:Y:S02]  /*3bc0*/  HADD2.F32 R26, -RZ, R39.H0_H0 ;  /* 0x20000027ff1a7230 */ /* 0x000fe40000004100 */
[----:B------:R-:W-:-:S04]  /*3bd0*/  IMAD.WIDE.U32 R32, R33, 0x10, R70 ;  /* 0x0000001021207825 */ /* 0x000fc800078e0046 */
[----:B------:R-:W-:Y:S01]  /*3be0*/  FFMA.FTZ R26, R66, R63, R26 ;  /* 0x0000003f421a7223 */ /* 0x000fe2000001001a */
[----:B------:R-:W-:-:S04]  /*3bf0*/  IMAD.WIDE.U32 R72, R79, 0x10, R64 ;  /* 0x000000104f487825 */ /* 0x000fc800078e0040 */
[----:B------:R2:W-:Y:S01]  /*3c00*/  STG.E.128 desc[UR6][R32.64], R24 ;  /* 0x0000001820007986 */ /* 0x0005e2000c101d06 */
[----:B------:R-:W-:-:S04]  /*3c10*/  IMAD.WIDE.U32 R74, R81, 0x10, R64 ;  /* 0x00000010514a7825 */ /* 0x000fc800078e0040 */
[----:B0-----:R-:W-:Y:S01]  /*3c20*/  FFMA.FTZ R16, R143, R144, R146 ;  /* 0x000000908f107223 */ /* 0x001fe20000010092 */
[----:B------:R-:W-:Y:S02]  /*3c30*/  HADD2.F32 R18, -RZ, R91.H1_H1 ;  /* 0x3000005bff127230 */ /* 0x000fe40000004100 */
[----:B-1----:R-:W-:Y:S02]  /*3c40*/  HADD2.F32 R22, -RZ, R55.H0_H0 ;  /* 0x20000037ff167230 */ /* 0x002fe40000004100 */
[----:B------:R-:W-:-:S04]  /*3c50*/  IMAD.WIDE.U32 R76, R67, 0x10, R64 ;  /* 0x00000010434c7825 */ /* 0x000fc800078e0040 */
[----:B------:R-:W-:Y:S01]  /*3c60*/  FFMA.FTZ R18, R141, R18, R22 ;  /* 0x000000128d127223 */ /* 0x000fe20000010016 */
[----:B------:R-:W-:-:S04]  /*3c70*/  IMAD.WIDE.U32 R62, R69, 0x10, R64 ;  /* 0x00000010453e7825 */ /* 0x000fc800078e0040 */
[----:B------:R-:W-:Y:S02]  /*3c80*/  HADD2.F32 R22, -RZ, R93.H1_H1 ;  /* 0x3000005dff167230 */ /* 0x000fe40000004100 */
[----:B--2---:R-:W-:Y:S02]  /*3c90*/  HADD2.F32 R24, -RZ, R41.H0_H0 ;  /* 0x20000029ff187230 */ /* 0x004fe40000004100 */
[----:B------:R-:W-:Y:S02]  /*3ca0*/  HADD2.F32 R19, -RZ, R92.H1_H1 ;  /* 0x3000005cff137230 */ /* 0x000fe40000004100 */
[----:B------:R-:W-:Y:S02]  /*3cb0*/  HADD2.F32 R23, -RZ, R116.H0_H0 ;  /* 0x20000074ff177230 */ /* 0x000fe40000004100 */
[----:B------:R-:W-:Y:S01]  /*3cc0*/  FFMA.FTZ R22, R141, R22, R24 ;  /* 0x000000168d167223 */ /* 0x000fe20000010018 */
[----:B------:R-:W-:-:S04]  /*3cd0*/  IMAD.WIDE.U32 R78, R79, 0x10, R70 ;  /* 0x000000104f4e7825 */ /* 0x000fc800078e0046 */
[----:B------:R-:W-:Y:S01]  /*3ce0*/  FFMA.FTZ R19, R140, R19, R23 ;  /* 0x000000138c137223 */ /* 0x000fe20000010017 */
[----:B------:R-:W-:-:S04]  /*3cf0*/  IMAD.WIDE.U32 R80, R81, 0x10, R70 ;  /* 0x0000001051507825 */ /* 0x000fc800078e0046 */
[----:B------:R-:W-:-:S04]  /*3d00*/  IMAD.WIDE.U32 R66, R67, 0x10, R70 ;  /* 0x0000001043427825 */ /* 0x000fc800078e0046 */
[----:B------:R-:W-:-:S04]  /*3d10*/  IMAD.WIDE.U32 R68, R69, 0x10, R70 ;  /* 0x0000001045447825 */ /* 0x000fc800078e0046 */
[----:B------:R-:W-:Y:S02]  /*3d20*/  HADD2.F32 R25, -RZ, R94.H1_H1 ;  /* 0x3000005eff197230 */ /* 0x000fe40000004100 */
[----:B------:R-:W-:Y:S02]  /*3d30*/  HADD2.F32 R26, -RZ, R116.H1_H1 ;  /* 0x30000074ff1a7230 */ /* 0x000fe40000004100 */
[----:B------:R-:W-:Y:S02]  /*3d40*/  HADD2.F32 R28, -RZ, R95.H0_H0 ;  /* 0x2000005fff1c7230 */ /* 0x000fe40000004100 */
[----:B------:R-:W-:Y:S02]  /*3d50*/  HADD2.F32 R30, -RZ, R56.H0_H0 ;  /* 0x20000038ff1e7230 */ /* 0x000fe40000004100 */
[----:B------:R-:W-:Y:S01]  /*3d60*/  FFMA.FTZ R23, R140, R25, R26 ;  /* 0x000000198c177223 */ /* 0x000fe2000001001a */
[----:B------:R-:W-:-:S04]  /*3d70*/  IMAD.WIDE.U32 R64, R125, 0x10, R64 ;  /* 0x000000107d407825 */ /* 0x000fc800078e0040 */
[----:B------:R-:W-:Y:S01]  /*3d80*/  FFMA.FTZ R24, R139, R28, R30 ;  /* 0x0000001c8b187223 */ /* 0x000fe2000001001e */
[----:B------:R-:W-:-:S04]  /*3d90*/  IMAD.WIDE.U32 R70, R125, 0x10, R70 ;  /* 0x000000107d467825 */ /* 0x000fc800078e0046 */
[----:B------:R-:W-:Y:S02]  /*3da0*/  HADD2.F32 R32, -RZ, R97.H0_H0 ;  /* 0x20000061ff207230 */ /* 0x000fe40000004100 */
[----:B------:R-:W-:Y:S02]  /*3db0*/  HADD2.F32 R27, -RZ, R42.H0_H0 ;  /* 0x2000002aff1b7230 */ /* 0x000fe40000004100 */
[----:B------:R-:W-:Y:S02]  /*3dc0*/  HADD2.F32 R125, -RZ, R40.H0_H0 ;  /* 0x20000028ff7d7230 */ /* 0x000fe40000004100 */
[----:B------:R-:W-:Y:S02]  /*3dd0*/  HADD2.F32 R29, -RZ, R98.H0_H0 ;  /* 0x20000062ff1d7230 */ /* 0x000fe40000004100 */
[----:B------:R-:W-:Y:S01]  /*3de0*/  FFMA.FTZ R28, R139, R32, R27 ;  /* 0x000000208b1c7223 */ /* 0x000fe2000001001b */
[----:B------:R-:W-:Y:S02]  /*3df0*/  HADD2.F32 R26, -RZ, R117.H1_H1 ;  /* 0x30000075ff1a7230 */ /* 0x000fe40000004100 */
[----:B------:R-:W-:Y:S01]  /*3e00*/  FFMA.FTZ R20, R143, R148, R125 ;  /* 0x000000948f147223 */ /* 0x000fe2000001007d */
[----:B------:R-:W-:-:S02]  /*3e10*/  HADD2.F32 R25, -RZ, R96.H0_H0 ;  /* 0x20000060ff197230 */ /* 0x000fc40000004100 */
[----:B------:R-:W-:Y:S02]  /*3e20*/  HADD2.F32 R27, -RZ, R117.H0_H0 ;  /* 0x20000075ff1b7230 */ /* 0x000fe40000004100 */
[C---:B------:R-:W-:Y:S01]  /*3e30*/  FFMA.FTZ R29, R138.reuse, R29, R26 ;  /* 0x0000001d8a1d7223 */ /* 0x040fe2000001001a */
[----:B------:R-:W-:Y:S02]  /*3e40*/  HADD2.F32 R30, -RZ, R95.H1_H1 ;  /* 0x3000005fff1e7230 */ /* 0x000fe40000004100 */
[----:B------:R-:W-:Y:S02]  /*3e50*/  HADD2.F32 R32, -RZ, R57.H0_H0 ;  /* 0x20000039ff207230 */ /* 0x000fe40000004100 */
[----:B------:R-:W-:Y:S01]  /*3e60*/  FFMA.FTZ R25, R138, R25, R27 ;  /* 0x000000198a197223 */ /* 0x000fe2000001001b */
[----:B------:R-:W-:Y:S02]  /*3e70*/  HADD2.F32 R140, -RZ, R97.H1_H1 ;  /* 0x30000061ff8c7230 */ /* 0x000fe40000004100 */
[----:B------:R-:W-:-:S02]  /*3e80*/  HADD2.F32 R31, -RZ, R43.H0_H0 ;  /* 0x2000002bff1f7230 */ /* 0x000fc40000004100 */
[C---:B------:R-:W-:Y:S01]  /*3e90*/  FFMA.FTZ R26, R35.reuse, R30, R32 ;  /* 0x0000001e231a7223 */ /* 0x040fe20000010020 */
[----:B------:R-:W-:Y:S02]  /*3ea0*/  HADD2.F32 R33, -RZ, R96.H1_H1 ;  /* 0x30000060ff217230 */ /* 0x000fe40000004100 */
[----:B------:R-:W-:Y:S02]  /*3eb0*/  HADD2.F32 R125, -RZ, R118.H0_H0 ;  /* 0x20000076ff7d7230 */ /* 0x000fe40000004100 */
[----:B------:R-:W-:Y:S01]  /*3ec0*/  FFMA.FTZ R30, R35, R140, R31 ;  /* 0x0000008c231e7223 */ /* 0x000fe2000001001f */
[----:B------:R-:W-:Y:S02]  /*3ed0*/  HADD2.F32 R145, -RZ, R92.H0_H0 ;  /* 0x2000005cff917230 */ /* 0x000fe40000004100 */
[----:B------:R-:W-:Y:S02]  /*3ee0*/  HADD2.F32 R147, -RZ, R115.H0_H0 ;  /* 0x20000073ff937230 */ /* 0x000fe40000004100 */
[----:B------:R-:W-:Y:S01]  /*3ef0*/  FFMA.FTZ R27, R34, R33, R125 ;  /* 0x00000021221b7223 */ /* 0x000fe2000001007d */
[----:B------:R-:W-:-:S02]  /*3f00*/  HADD2.F32 R149, -RZ, R94.H0_H0 ;  /* 0x2000005eff957230 */ /* 0x000fc40000004100 */
[----:B------:R-:W-:Y:S02]  /*3f10*/  HADD2.F32 R31, -RZ, R98.H1_H1 ;  /* 0x30000062ff1f7230 */ /* 0x000fe40000004100 */
[C---:B------:R-:W-:Y:S01]  /*3f20*/  FFMA.FTZ R17, R142.reuse, R145, R147 ;  /* 0x000000918e117223 */ /* 0x040fe20000010093 */
[----:B------:R-:W-:Y:S02]  /*3f30*/  HADD2.F32 R33, -RZ, R118.H1_H1 ;  /* 0x30000076ff217230 */ /* 0x000fe40000004100 */
[----:B------:R-:W-:Y:S01]  /*3f40*/  FFMA.FTZ R21, R142, R149, R150 ;  /* 0x000000958e157223 */ /* 0x000fe20000010096 */
[----:B------:R-:W-:Y:S02]  /*3f50*/  HADD2.F32 R35, -RZ, R100.H0_H0 ;  /* 0x20000064ff237230 */ /* 0x000fe40000004100 */
[----:B------:R-:W-:Y:S02]  /*3f60*/  HADD2.F32 R125, -RZ, R119.H0_H0 ;  /* 0x20000077ff7d7230 */ /* 0x000fe40000004100 */
[----:B------:R-:W-:Y:S01]  /*3f70*/  FFMA.FTZ R31, R34, R31, R33 ;  /* 0x0000001f221f7223 */ /* 0x000fe20000010021 */
[----:B------:R-:W-:Y:S01]  /*3f80*/  HADD2.F32 R32, -RZ, R99.H0_H0 ;  /* 0x20000063ff207230 */ /* 0x000fe20000004100 */
[----:B------:R0:W-:Y:S01]  /*3f90*/  STG.E.128 desc[UR6][R72.64], R16 ;  /* 0x0000001048007986 */ /* 0x0001e2000c101d06 */
[----:B------:R-:W-:-:S02]  /*3fa0*/  HADD2.F32 R138, -RZ, R58.H0_H0 ;  /* 0x2000003aff8a7230 */ /* 0x000fc40000004100 */
[----:B------:R-:W-:Y:S01]  /*3fb0*/  FFMA.FTZ R33, R136, R35, R125 ;  /* 0x0000002388217223 */ /* 0x000fe2000001007d */
[----:B------:R-:W-:Y:S01]  /*3fc0*/  HADD2.F32 R140, -RZ, R99.H1_H1 ;  /* 0x30000063ff8c7230 */ /* 0x000fe20000004100 */
[----:B------:R1:W-:Y:S01]  /*3fd0*/  STG.E.128 desc[UR6][R78.64], R20 ;  /* 0x000000144e007986 */ /* 0x0003e2000c101d06 */
[----:B------:R-:W-:Y:S02]  /*3fe0*/  HADD2.F32 R142, -RZ, R59.H0_H0 ;  /* 0x2000003bff8e7230 */ /* 0x000fe40000004100 */
[----:B------:R-:W-:Y:S01]  /*3ff0*/  FFMA.FTZ R32, R137, R32, R138 ;  /* 0x0000002089207223 */ /* 0x000fe2000001008a */
[----:B------:R-:W-:Y:S01]  /*4000*/  HADD2.F32 R139, -RZ, R100.H1_H1 ;  /* 0x30000064ff8b7230 */ /* 0x000fe20000004100 */
[----:B------:R2:W-:Y:S01]  /*4010*/  STG.E.128 desc[UR6][R74.64], R24 ;  /* 0x000000184a007986 */ /* 0x0005e2000c101d06 */
[----:B------:R-:W-:Y:S02]  /*4020*/  HADD2.F32 R141, -RZ, R120.H0_H0 ;  /* 0x20000078ff8d7230 */ /* 0x000fe40000004100 */
[----:B------:R-:W-:Y:S01]  /*4030*/  FFMA.FTZ R34, R135, R140, R142 ;  /* 0x0000008c87227223 */ /* 0x000fe2000001008e */
[----:B------:R-:W-:Y:S01]  /*4040*/  HADD2.F32 R138, -RZ, R101.H0_H0 ;  /* 0x20000065ff8a7230 */ /* 0x000fe20000004100 */
[----:B------:R-:W-:Y:S01]  /*4050*/  STG.E.128 desc[UR6][R80.64], R28 ;  /* 0x0000001c50007986 */ /* 0x000fe2000c101d06 */
[----:B------:R-:W-:-:S02]  /*4060*/  HADD2.F32 R140, -RZ, R44.H0_H0 ;  /* 0x2000002cff8c7230 */ /* 0x000fc40000004100 */
[----:B------:R-:W-:Y:S01]  /*4070*/  FFMA.FTZ R35, R134, R139, R141 ;  /* 0x0000008b86237223 */ /* 0x000fe2000001008d */
[--C-:B------:R-:W-:Y:S02]  /*4080*/  HADD2.F32 R125, -RZ, R102.reuse.H0_H0 ;  /* 0x20000066ff7d7230 */ /* 0x100fe40000004100 */
[----:B------:R-:W-:Y:S01]  /*4090*/  HADD2.F32 R139, -RZ, R119.H1_H1 ;  /* 0x30000077ff8b7230 */ /* 0x000fe20000004100 */
[----:B0-----:R-:W0:Y:S01]  /*40a0*/  LDC.64 R72, c[0x0][0x380] ;  /* 0x0000e000ff487b82 */ /* 0x001e220000000a00 */
[----:B------:R-:W-:Y:S01]  /*40b0*/  HADD2.F32 R19, -RZ, R102.H1_H1 ;  /* 0x30000066ff137230 */ /* 0x000fe20000004100 */
[----:B------:R3:W-:Y:S01]  /*40c0*/  STG.E.128 desc[UR6][R76.64], R32 ;  /* 0x000000204c007986 */ /* 0x0007e2000c101d06 */
[----:B------:R-:W-:Y:S02]  /*40d0*/  HADD2.F32 R142, -RZ, R101.H1_H1 ;  /* 0x30000065ff8e7230 */ /* 0x000fe40000004100 */
[----:B------:R-:W-:Y:S01]  /*40e0*/  FFMA.FTZ R16, R137, R138, R140 ;  /* 0x0000008a89107223 */ /* 0x000fe2000001008c */
[----:B-1----:R-:W-:-:S02]  /*40f0*/  HADD2.F32 R21, -RZ, R120.H1_H1 ;  /* 0x30000078ff157230 */ /* 0x002fc40000004100 */
[----:B------:R-:W-:Y:S01]  /*4100*/  FFMA.FTZ R17, R136, R125, R139 ;  /* 0x0000007d88117223 */ /* 0x000fe2000001008b */
[----:B------:R-:W-:Y:S02]  /*4110*/  HADD2.F32 R20, -RZ, R103.H0_H0 ;  /* 0x20000067ff147230 */ /* 0x000fe40000004100 */
[----:B------:R-:W-:Y:S02]  /*4120*/  HADD2.F32 R22, -RZ, R60.H0_H0 ;  /* 0x2000003cff167230 */ /* 0x000fe40000004100 */
[----:B------:R-:W-:Y:S01]  /*4130*/  FFMA.FTZ R19, R134, R19, R21 ;  /* 0x0000001386137223 */ /* 0x000fe20000010015 */
[----:B--2---:R-:W-:Y:S02]  /*4140*/  HADD2.F32 R25, -RZ, R106.H0_H0 ;  /* 0x2000006aff197230 */ /* 0x004fe40000004100 */
        /* <DEDUP_REMOVED lines=8> */
[----:B---3--:R-:W-:Y:S01]  /*41d0*/  HADD2.F32 R32, -RZ, R105.H1_H1 ;  /* 0x30000069ff207230 */ /* 0x008fe20000004100 */
[----:B0-----:R-:W-:Y:S01]  /*41e0*/  IADD3 R82, PT, PT, R82, R72, RZ ;  /* 0x0000004852527210 */ /* 0x001fe20007ffe0ff */
[----:B------:R-:W-:-:S02]  /*41f0*/  HADD2.F32 R27, -RZ, R47.H0_H0 ;  /* 0x2000002fff1b7230 */ /* 0x000fc40000004100 */
[----:B------:R-:W-:Y:S01]  /*4200*/  FFMA.FTZ R21, R132, R21, R23 ;  /* 0x0000001584157223 */ /* 0x000fe20000010017 */
[----:B------:R-:W-:Y:S01]  /*4210*/  HADD2.F32 R28, -RZ, R103.H1_H1 ;  /* 0x30000067ff1c7230 */ /* 0x000fe20000004100 */
[----:B------:R-:W-:Y:S01]  /*4220*/  ISETP.GE.AND P2, PT, R82, R73, PT ;  /* 0x000000495200720c */ /* 0x000fe20003f46270 */
[----:B------:R-:W-:Y:S02]  /*4230*/  HADD2.F32 R30, -RZ, R61.H0_H0 ;  /* 0x2000003dff1e7230 */ /* 0x000fe40000004100 */
[C---:B------:R-:W-:Y:S01]  /*4240*/  FFMA.FTZ R26, R131.reuse, R32, R27 ;  /* 0x00000020831a7223 */ /* 0x040fe2000001001b */
[----:B------:R-:W-:Y:S02]  /*4250*/  HADD2.F32 R23, -RZ, R104.H1_H1 ;  /* 0x30000068ff177230 */ /* 0x000fe40000004100 */
[----:B------:R-:W-:Y:S02]  /*4260*/  HADD2.F32 R27, -RZ, R122.H0_H0 ;  /* 0x2000007aff1b7230 */ /* 0x000fe40000004100 */
[----:B------:R-:W-:Y:S01]  /*4270*/  FFMA.FTZ R22, R131, R28, R30 ;  /* 0x0000001c83167223 */ /* 0x000fe2000001001e */
[----:B------:R-:W-:-:S02]  /*4280*/  HADD2.F32 R29, -RZ, R106.H1_H1 ;  /* 0x3000006aff1d7230 */ /* 0x000fc40000004100 */
[----:B------:R-:W-:Y:S02]  /*4290*/  HADD2.F32 R28, -RZ, R122.H1_H1 ;  /* 0x3000007aff1c7230 */ /* 0x000fe40000004100 */
[C---:B------:R-:W-:Y:S01]  /*42a0*/  FFMA.FTZ R23, R130.reuse, R23, R27 ;  /* 0x0000001782177223 */ /* 0x040fe2000001001b */
[----:B------:R-:W-:Y:S02]  /*42b0*/  HADD2.F32 R30, -RZ, R107.H0_H0 ;  /* 0x2000006bff1e7230 */ /* 0x000fe40000004100 */
[----:B------:R-:W-:Y:S02]  /*42c0*/  HADD2.F32 R32, -RZ, R2.H0_H0 ;  /* 0x20000002ff207230 */ /* 0x000fe40000004100 */
[----:B------:R-:W-:Y:S01]  /*42d0*/  FFMA.FTZ R27, R130, R29, R28 ;  /* 0x0000001d821b7223 */ /* 0x000fe2000001001c */
[----:B------:R-:W-:Y:S02]  /*42e0*/  HADD2.F32 R34, -RZ, R109.H0_H0 ;  /* 0x2000006dff227230 */ /* 0x000fe40000004100 */
[----:B------:R-:W-:-:S02]  /*42f0*/  HADD2.F32 R31, -RZ, R48.H0_H0 ;  /* 0x20000030ff1f7230 */ /* 0x000fc40000004100 */
[C---:B------:R-:W-:Y:S01]  /*4300*/  FFMA.FTZ R28, R129.reuse, R30, R32 ;  /* 0x0000001e811c7223 */ /* 0x040fe20000010020 */
[----:B------:R-:W-:Y:S02]  /*4310*/  HADD2.F32 R33, -RZ, R108.H0_H0 ;  /* 0x2000006cff217230 */ /* 0x000fe40000004100 */
[----:B------:R-:W-:Y:S02]  /*4320*/  HADD2.F32 R35, -RZ, R123.H0_H0 ;  /* 0x2000007bff237230 */ /* 0x000fe40000004100 */
[----:B------:R-:W-:Y:S01]  /*4330*/  FFMA.FTZ R32, R129, R34, R31 ;  /* 0x0000002281207223 */ /* 0x000fe2000001001f */
[----:B------:R-:W-:Y:S02]  /*4340*/  HADD2.F32 R144, -RZ, R45.H0_H0 ;  /* 0x2000002dff907230 */ /* 0x000fe40000004100 */
[----:B------:R-:W-:Y:S02]  /*4350*/  HADD2.F32 R31, -RZ, R123.H1_H1 ;  /* 0x3000007bff1f7230 */ /* 0x000fe40000004100 */
[----:B------:R-:W-:Y:S01]  /*4360*/  FFMA.FTZ R29, R128, R33, R35 ;  /* 0x00000021801d7223 */ /* 0x000fe20000010023 */
[----:B------:R-:W-:-:S02]  /*4370*/  HADD2.F32 R33, -RZ, R110.H0_H0 ;  /* 0x2000006eff217230 */ /* 0x000fc40000004100 */
[----:B------:R-:W-:Y:S01]  /*4380*/  FFMA.FTZ R18, R135, R142, R144 ;  /* 0x0000008e87127223 */ /* 0x000fe20000010090 */
[----:B------:R-:W-:Y:S02]  /*4390*/  HADD2.F32 R30, -RZ, R107.H1_H1 ;  /* 0x3000006bff1e7230 */ /* 0x000fe40000004100 */
[----:B------:R-:W-:Y:S02]  /*43a0*/  HADD2.F32 R34, -RZ, R3.H0_H0 ;  /* 0x20000003ff227230 */ /* 0x000fe40000004100 */
[----:B------:R-:W-:Y:S01]  /*43b0*/  FFMA.FTZ R33, R128, R33, R31 ;  /* 0x0000002180217223 */ /* 0x000fe2000001001f */
[----:B------:R-:W-:Y:S01]  /*43c0*/  HADD2.F32 R74, -RZ, R109.H1_H1 ;  /* 0x3000006dff4a7230 */ /* 0x000fe20000004100 */
[----:B------:R0:W-:Y:S01]  /*43d0*/  STG.E.128 desc[UR6][R66.64], R16 ;  /* 0x0000001042007986 */ /* 0x0001e2000c101d06 */
[----:B------:R-:W-:Y:S02]  /*43e0*/  HADD2.F32 R35, -RZ, R49.H0_H0 ;  /* 0x20000031ff237230 */ /* 0x000fe40000004100 */
[----:B------:R-:W-:Y:S01]  /*43f0*/  FFMA.FTZ R30, R127, R30, R34 ;  /* 0x0000001e7f1e7223 */ /* 0x000fe20000010022 */
[----:B------:R-:W-:Y:S01]  /*4400*/  HADD2.F32 R75, -RZ, R108.H1_H1 ;  /* 0x3000006cff4b7230 */ /* 0x000fe20000004100 */
[----:B------:R0:W-:Y:S01]  /*4410*/  STG.E.128 desc[UR6][R62.64], R20 ;  /* 0x000000143e007986 */ /* 0x0001e2000c101d06 */
[----:B------:R-:W-:-:S02]  /*4420*/  HADD2.F32 R77, -RZ, R124.H0_H0 ;  /* 0x2000007cff4d7230 */ /* 0x000fc40000004100 */
[----:B------:R-:W-:Y:S01]  /*4430*/  FFMA.FTZ R34, R127, R74, R35 ;  /* 0x0000004a7f227223 */ /* 0x000fe20000010023 */
[----:B------:R-:W-:Y:S01]  /*4440*/  HADD2.F32 R79, -RZ, R110.H1_H1 ;  /* 0x3000006eff4f7230 */ /* 0x000fe20000004100 */
[----:B------:R0:W-:Y:S01]  /*4450*/  STG.E.128 desc[UR6][R68.64], R24 ;  /* 0x0000001844007986 */ /* 0x0001e2000c101d06 */
[----:B------:R-:W-:Y:S02]  /*4460*/  HADD2.F32 R76, -RZ, R124.H1_H1 ;  /* 0x3000007cff4c7230 */ /* 0x000fe40000004100 */
[----:B------:R-:W-:-:S03]  /*4470*/  FFMA.FTZ R31, R126, R75, R77 ;  /* 0x0000004b7e1f7223 */ /* 0x000fc6000001004d */
[----:B------:R-:W-:Y:S02]  /*4480*/  FFMA.FTZ R35, R126, R79, R76 ;  /* 0x0000004f7e237223 */ /* 0x000fe4000001004c */
[----:B------:R0:W-:Y:S04]  /*4490*/  STG.E.128 desc[UR6][R64.64], R28 ;  /* 0x0000001c40007986 */ /* 0x0001e8000c101d06 */
[----:B------:R0:W-:Y:S01]  /*44a0*/  STG.E.128 desc[UR6][R70.64], R32 ;  /* 0x0000002046007986 */ /* 0x0001e2000c101d06 */
[----:B------:R-:W-:Y:S05]  /*44b0*/  @!P2 BRA `(.L_x_24579) ;  /* 0xffffffcc0070a947 */ /* 0x000fea000383ffff */
[----:B------:R-:W-:Y:S05]  /*44c0*/  EXIT ;  /* 0x000000000000794d */ /* 0x000fea0003800000 */
.L_x_24580:
        /* <DEDUP_REMOVED lines=11> */
.L_x_27909:


//--------------------- .text._ZN10layer_norm31ln_parallel_residual_fwd_kernelINS_13Kernel_traitsI6__halfffffjLj7168ELj1ELj1ELj8ELj16ENS_18Kernel_traits_baseILj7168ES2_ffffjLj256EEEEELb0ELb1ELb0EEEvNS_9FwdParamsE --------------------------
	.section	.text._ZN10layer_norm31ln_parallel_residual_fwd_kernelINS_13Kernel_traitsI6__halfffffjLj7168ELj1ELj1ELj8ELj16ENS_18Kernel_traits_baseILj7168ES2_ffffjLj256EEEEELb0ELb1ELb0EEEvNS_9FwdParamsE,"ax",@progbits
	.align	128
        .global         _ZN10layer_norm31ln_parallel_residual_fwd_kernelINS_13Kernel_traitsI6__halfffffjLj7168ELj1ELj1ELj8ELj16ENS_18Kernel_traits_baseILj7168ES2_ffffjLj256EEEEELb0ELb1ELb0EEEvNS_9FwdParamsE
        .type           _ZN10layer_norm31ln_parallel_residual_fwd_kernelINS_13Kernel_traitsI6__halfffffjLj7168ELj1ELj1ELj8ELj16ENS_18Kernel_traits_baseILj7168ES2_ffffjLj256EEEEELb0ELb1ELb0EEEvNS_9FwdParamsE,@function
        .size           _ZN10layer_norm31ln_parallel_residual_fwd_kernelINS_13Kernel_traitsI6__halfffffjLj7168ELj1ELj1ELj8ELj16ENS_18Kernel_traits_baseILj7168ES2_ffffjLj256EEEEELb0ELb1ELb0EEEvNS_9FwdParamsE,(.L_x_27910 - _ZN10layer_norm31ln_parallel_residual_fwd_kernelINS_13Kernel_traitsI6__halfffffjLj7168ELj1ELj1ELj8ELj16ENS_18Kernel_traits_baseILj7168ES2_ffffjLj256EEEEELb0ELb1ELb0EEEvNS_9FwdParamsE)
        .other          _ZN10layer_norm31ln_parallel_residual_fwd_kernelINS_13Kernel_traitsI6__halfffffjLj7168ELj1ELj1ELj8ELj16ENS_18Kernel_traits_baseILj7168ES2_ffffjLj256EEEEELb0ELb1ELb0EEEvNS_9FwdParamsE,@"STO_CUDA_ENTRY STV_DEFAULT"
_ZN10layer_norm31ln_parallel_residual_fwd_kernelINS_13Kernel_traitsI6__halfffffjLj7168ELj1ELj1ELj8ELj16ENS_18Kernel_traits_baseILj7168ES2_ffffjLj256EEEEELb0ELb1ELb0EEEvNS_9FwdParamsE:
.text._ZN10layer_norm31ln_parallel_residual_fwd_kernelINS_13Kernel_traitsI6__halfffffjLj7168ELj1ELj1ELj8ELj16ENS_18Kernel_traits_baseILj7168ES2_ffffjLj256EEEEELb0ELb1ELb0EEEvNS_9FwdParamsE:
        /* <DEDUP_REMOVED lines=13> */
[----:B------:R-:W-:Y:S02]  /*00d0*/  LOP3.LUT R42, R0, 0x1f, R43, 0xf8, !PT ;  /* 0x0000001f002a7812 */ /* 0x000fe400078ef82b */
[----:B----4-:R-:W-:Y:S02]  /*00e0*/  MOV R41, UR4 ;  /* 0x0000000400297c02 */ /* 0x010fe40008000f00 */
[----:B------:R-:W-:-:S04]  /*00f0*/  LOP3.LUT R40, R42, 0xff, RZ, 0x3c, !PT ;  /* 0x000000ff2a287812 */ /* 0x000fc800078e3cff */
[----:B------:R-:W-:Y:S01]  /*0100*/  LEA.HI.SX32 R40, R5, R40, 0x1e ;  /* 0x0000002805287211 */ /* 0x000fe200078ff2ff */
[----:B---3--:R-:W-:Y:S06]  /*0110*/  BRA.U !UP0, `(.L_x_24582) ;  /* 0x0000000108e87547 */ /* 0x008fec000b800000 */
[C---:B------:R-:W-:Y:S02]  /*0120*/  ISETP.GE.U32.AND P1, PT, R40.reuse, 0x200, PT ;  /* 0x000002002800780c */ /* 0x040fe40003f26070 */
[C---:B------:R-:W-:Y:S02]  /*0130*/  ISETP.GE.U32.AND P2, PT, R40.reuse, 0x300, PT ;  /* 0x000003002800780c */ /* 0x040fe40003f46070 */
[C---:B------:R-:W-:Y:S02]  /*0140*/  ISETP.GE.U32.AND P3, PT, R40.reuse, 0x400, PT ;  /* 0x000004002800780c */ /* 0x040fe40003f66070 */
[C---:B------:R-:W-:Y:S02]  /*0150*/  ISETP.GE.U32.AND P4, PT, R40.reuse, 0x500, PT ;  /* 0x000005002800780c */ /* 0x040fe40003f86070 */
[C---:B------:R-:W-:Y:S02]  /*0160*/  ISETP.GE.U32.AND P0, PT, R40.reuse, 0x100, PT ;  /* 0x000001002800780c */ /* 0x040fe40003f06070 */
[----:B------:R-:W-:-:S02]  /*0170*/  ISETP.GE.U32.AND P5, PT, R40, 0x600, PT ;  /* 0x000006002800780c */ /* 0x000fc40003fa6070 */
[----:B------:R-:W-:Y:S01]  /*0180*/  MOV R57, R42 ;  /* 0x0000002a00397202 */ /* 0x000fe20000000f00 */
[----:B------:R-:W0:Y:S08]  /*0190*/  @P1 LDC.64 R32, c[0x0][0x3d0] ;  /* 0x0000f400ff201b82 */ /* 0x000e300000000a00 */
[----:B------:R-:W1:Y:S01]  /*01a0*/  @P1 LDC.64 R34, c[0x0][0x438] ;  /* 0x00010e00ff221b82 */ /* 0x000e620000000a00 */
[----:B------:R-:W-:-:S07]  /*01b0*/  @P0 LOP3.LUT R57, R42, 0x100, RZ, 0xfc, !PT ;  /* 0x000001002a390812 */ /* 0x000fce00078efcff */
[----:B------:R-:W2:Y:S08]  /*01c0*/  @P2 LDC.64 R36, c[0x0][0x3d0] ;  /* 0x0000f400ff242b82 */ /* 0x000eb00000000a00 */
[----:B------:R-:W3:Y:S01]  /*01d0*/  @P2 LDC.64 R38, c[0x0][0x438] ;  /* 0x00010e00ff262b82 */ /* 0x000ee20000000a00 */
[----:B0-----:R-:W-:-:S05]  /*01e0*/  @P1 IMAD.WIDE.U32 R32, R57, 0x8, R32 ;  /* 0x0000000839201825 */ /* 0x001fca00078e0020 */
[----:B------:R0:W5:Y:S02]  /*01f0*/  @P1 LDG.E.64 R10, desc[UR6][R32.64] ;  /* 0x00000006200a1981 */ /* 0x000164000c1e1b00 */
[----:B------:R-:W4:Y:S01]  /*0200*/  @P3 LDC.64 R44, c[0x0][0x3d0] ;  /* 0x0000f400ff2c3b82 */ /* 0x000f220000000a00 */
[C---:B-1----:R-:W-:Y:S01]  /*0210*/  @P1 IMAD.WIDE.U32 R34, R57.reuse, 0x8, R34 ;  /* 0x0000000839221825 */ /* 0x042fe200078e0022 */
[----:B------:R-:W-:-:S04]  /*0220*/  @P1 IADD3 R57, PT, PT, R57, 0x100, RZ ;  /* 0x0000010039391810 */ /* 0x000fc80007ffe0ff */
[----:B------:R0:W5:Y:S02]  /*0230*/  @P1 LD.E.64 R26, desc[UR6][R34.64] ;  /* 0x00000006221a1980 */ /* 0x000164000c101b00 */
[----:B------:R-:W1:Y:S01]  /*0240*/  @P3 LDC.64 R46, c[0x0][0x438] ;  /* 0x00010e00ff2e3b82 */ /* 0x000e620000000a00 */
[----:B--2---:R-:W-:-:S05]  /*0250*/  @P2 IMAD.WIDE.U32 R36, R57, 0x8, R36 ;  /* 0x0000000839242825 */ /* 0x004fca00078e0024 */
[----:B------:R0:W5:Y:S02]  /*0260*/  @P2 LDG.E.64 R8, desc[UR6][R36.64] ;  /* 0x0000000624082981 */ /* 0x000164000c1e1b00 */
[----:B------:R-:W2:Y:S01]  /*0270*/  @P4 LDC.64 R48, c[0x0][0x3d0] ;  /* 0x0000f400ff304b82 */ /* 0x000ea20000000a00 */
[C---:B---3--:R-:W-:Y:S01]  /*0280*/  @P2 IMAD.WIDE.U32 R38, R57.reuse, 0x8, R38 ;  /* 0x0000000839262825 */ /* 0x048fe200078e0026 */
[----:B------:R-:W-:-:S04]  /*0290*/  @P2 IADD3 R57, PT, PT, R57, 0x100, RZ ;  /* 0x0000010039392810 */ /* 0x000fc80007ffe0ff */
[----:B------:R0:W5:Y:S02]  /*02a0*/  @P2 LD.E.64 R24, desc[UR6][R38.64] ;  /* 0x0000000626182980 */ /* 0x000164000c101b00 */
[----:B------:R-:W3:Y:S01]  /*02b0*/  @P4 LDC.64 R50, c[0x0][0x438] ;  /* 0x00010e00ff324b82 */ /* 0x000ee20000000a00 */
[----:B----4-:R-:W-:-:S05]  /*02c0*/  @P3 IMAD.WIDE.U32 R44, R57, 0x8, R44 ;  /* 0x00000008392c3825 */ /* 0x010fca00078e002c */
        /* <DEDUP_REMOVED lines=14> */
[----:B------:R0:W5:Y:S01]  /*03b0*/  @P0 LDG.E.64 R12, desc[UR6][R6.64] ;  /* 0x00000006060c0981 */ /* 0x000162000c1e1b00 */
[----:B-1----:R-:W-:-:S05]  /*03c0*/  @P5 IMAD.WIDE.U32 R52, R57, 0x8, R52 ;  /* 0x0000000839345825 */ /* 0x002fca00078e0034 */
[----:B------:R0:W5:Y:S01]  /*03d0*/  @P5 LDG.E.64 R18, desc[UR6][R52.64] ;  /* 0x0000000634125981 */ /* 0x000162000c1e1b00 */
[----:B--2---:R-:W-:-:S05]  /*03e0*/  @P0 IMAD.WIDE.U32 R30, R42, 0x8, R30 ;  /* 0x000000082a1e0825 */ /* 0x004fca00078e001e */
[----:B------:R0:W5:Y:S01]  /*03f0*/  @P0 LD.E.64 R28, desc[UR6][R30.64] ;  /* 0x000000061e1c0980 */ /* 0x000162000c101b00 */
[----:B---3--:R-:W-:-:S05]  /*0400*/  @P5 IMAD.WIDE.U32 R54, R57, 0x8, R54 ;  /* 0x0000000839365825 */ /* 0x008fca00078e0036 */
[----:B------:R0:W5:Y:S01]  /*0410*/  @P5 LD.E.64 R2, desc[UR6][R54.64] ;  /* 0x0000000636025980 */ /* 0x000162000c101b00 */
[----:B------:R-:W-:Y:S02]  /*0420*/  ISETP.GE.U32.AND P1, PT, R40, 0x700, PT ;  /* 0x000007002800780c */ /* 0x000fe40003f26070 */
[----:B------:R-:W-:-:S11]  /*0430*/  @P5 IADD3 R57, PT, PT, R57, 0x100, RZ ;  /* 0x0000010039395810 */ /* 0x000fd60007ffe0ff */
[----:B0-----:R-:W-:Y:S05]  /*0440*/  @!P1 BRA `(.L_x_24583) ;  /* 0x0000000000c49947 */ /* 0x001fea0003800000 */
[----:B------:R-:W0:Y:S08]  /*0450*/  LDC.64 R30, c[0x0][0x3d0] ;  /* 0x0000f400ff1e7b82 */ /* 0x000e300000000a00 */
[----:B------:R-:W1:Y:S01]  /*0460*/  LDC.64 R6, c[0x0][0x438] ;  /* 0x00010e00ff067b82 */ /* 0x000e620000000a00 */
[----:B0-----:R-:W-:-:S06]  /*0470*/  IMAD.WIDE.U32 R30, R57, 0x8, R30 ;  /* 0x00000008391e7825 */ /* 0x001fcc00078e001e */
[----:B------:R-:W5:Y:S01]  /*0480*/  LDG.E.64 R30, desc[UR6][R30.64] ;  /* 0x000000061e1e7981 */ /* 0x000f62000c1e1b00 */
[----:B-1----:R-:W-:-:S06]  /*0490*/  IMAD.WIDE.U32 R6, R57, 0x8, R6 ;  /* 0x0000000839067825 */ /* 0x002fcc00078e0006 */
[----:B------:R-:W5:Y:S01]  /*04a0*/  LD.E.64 R6, desc[UR6][R6.64] ;  /* 0x0000000606067980 */ /* 0x000f62000c101b00 */
[----:B------:R-:W-:Y:S05]  /*04b0*/  BRA `(.L_x_24583) ;  /* 0x0000000000a87947 */ /* 0x000fea0003800000 */
.L_x_24582:
        /* <DEDUP_REMOVED lines=8> */
[----:B------:R-:W-:-:S07]  /*0540*/  MOV R53, R42 ;  /* 0x0000002a00357202 */ /* 0x000fce0000000f00 */
[----:B------:R-:W1:Y:S01]  /*0550*/  @P2 LDC.64 R34, c[0x0][0x3d0] ;  /* 0x0000f400ff222b82 */ /* 0x000e620000000a00 */
[----:B------:R-:W-:-:S07]  /*0560*/  @P0 LOP3.LUT R53, R42, 0x100, RZ, 0xfc, !PT ;  /* 0x000001002a350812 */ /* 0x000fce00078efcff */
[----:B------:R-:W2:Y:S08]  /*0570*/  @P3 LDC.64 R44, c[0x0][0x3d0] ;  /* 0x0000f400ff2c3b82 */ /* 0x000eb00000000a00 */
[----:B------:R-:W3:Y:S01]  /*0580*/  @P4 LDC.64 R46, c[0x0][0x3d0] ;  /* 0x0000f400ff2e4b82 */ /* 0x000ee20000000a00 */
[C---:B0-----:R-:W-:Y:S01]  /*0590*/  @P1 IMAD.WIDE.U32 R32, R53.reuse, 0x8, R32 ;  /* 0x0000000835201825 */ /* 0x041fe200078e0020 */
[----:B------:R-:W-:-:S04]  /*05a0*/  @P1 IADD3 R53, PT, PT, R53, 0x100, RZ ;  /* 0x0000010035351810 */ /* 0x000fc80007ffe0ff */
[----:B------:R0:W5:Y:S02]  /*05b0*/  @P1 LDG.E.64 R10, desc[UR6][R32.64] ;  /* 0x00000006200a1981 */ /* 0x000164000c1e1b00 */
[----:B------:R-:W4:Y:S01]  /*05c0*/  @P5 LDC.64 R48, c[0x0][0x3d0] ;  /* 0x0000f400ff305b82 */ /* 0x000f220000000a00 */
[C---:B-1----:R-:W-:Y:S01]  /*05d0*/  @P2 IMAD.WIDE.U32 R38, R53.reuse, 0x8, R34 ;  /* 0x0000000835262825 */ /* 0x042fe200078e0022 */
[----:B------:R-:W-:-:S04]  /*05e0*/  @P2 IADD3 R53, PT, PT, R53, 0x100, RZ ;  /* 0x0000010035352810 */ /* 0x000fc80007ffe0ff */
[----:B------:R0:W5:Y:S02]  /*05f0*/  @P2 LDG.E.64 R8, desc[UR6][R38.64] ;  /* 0x0000000626082981 */ /* 0x000164000c1e1b00 */
[----:B------:R-:W1:Y:S01]  /*0600*/  @P6 LDC.64 R50, c[0x0][0x3d0] ;  /* 0x0000f400ff326b82 */ /* 0x000e620000000a00 */
[C---:B--2---:R-:W-:Y:S01]  /*0610*/  @P3 IMAD.WIDE.U32 R44, R53.reuse, 0x8, R44 ;  /* 0x00000008352c3825 */ /* 0x044fe200078e002c */
[----:B------:R-:W-:-:S04]  /*0620*/  @P3 IADD3 R53, PT, PT, R53, 0x100, RZ ;  /* 0x0000010035353810 */ /* 0x000fc80007ffe0ff */
[----:B------:R0:W5:Y:S02]  /*0630*/  @P3 LDG.E.64 R14, desc[UR6][R44.64] ;  /* 0x000000062c0e3981 */ /* 0x000164000c1e1b00 */
[----:B------:R-:W2:Y:S01]  /*0640*/  @P0 LDC.64 R36, c[0x0][0x3d0] ;  /* 0x0000f400ff240b82 */ /* 0x000ea20000000a00 */
[C---:B---3--:R-:W-:Y:S01]  /*0650*/  @P4 IMAD.WIDE.U32 R46, R53.reuse, 0x8, R46 ;  /* 0x00000008352e4825 */ /* 0x048fe200078e002e */
[----:B------:R-:W-:-:S04]  /*0660*/  @P4 IADD3 R53, PT, PT, R53, 0x100, RZ ;  /* 0x0000010035354810 */ /* 0x000fc80007ffe0ff */
[----:B------:R0:W5:Y:S01]  /*0670*/  @P4 LDG.E.64 R16, desc[UR6][R46.64] ;  /* 0x000000062e104981 */ /* 0x000162000c1e1b00 */
[C---:B----4-:R-:W-:Y:S01]  /*0680*/  @P5 IMAD.WIDE.U32 R48, R53.reuse, 0x8, R48 ;  /* 0x0000000835305825 */ /* 0x050fe200078e0030 */
[----:B------:R-:W-:-:S04]  /*0690*/  @P5 IADD3 R53, PT, PT, R53, 0x100, RZ ;  /* 0x0000010035355810 */ /* 0x000fc80007ffe0ff */
[----:B------:R0:W5:Y:S01]  /*06a0*/  @P5 LDG.E.64 R18, desc[UR6][R48.64] ;  /* 0x0000000630125981 */ /* 0x000162000c1e1b00 */
[----:B-1----:R-:W-:-:S05]  /*06b0*/  @P6 IMAD.WIDE.U32 R34, R53, 0x8, R50 ;  /* 0x0000000835226825 */ /* 0x002fca00078e0032 */
[----:B------:R0:W5:Y:S01]  /*06c0*/  @P6 LDG.E.64 R30, desc[UR6][R34.64] ;  /* 0x00000006221e6981 */ /* 0x000162000c1e1b00 */
[----:B--2---:R-:W-:-:S05]  /*06d0*/  @P0 IMAD.WIDE.U32 R36, R42, 0x8, R36 ;  /* 0x000000082a240825 */ /* 0x004fca00078e0024 */
[----:B------:R0:W5:Y:S01]  /*06e0*/  @P0 LDG.E.64 R12, desc[UR6][R36.64] ;  /* 0x00000006240c0981 */ /* 0x000162000c1e1b00 */
[----:B------:R-:W-:Y:S02]  /*06f0*/  @P0 CS2R R28, SRZ ;  /* 0x00000000001c0805 */ /* 0x000fe4000001ff00 */
[----:B------:R-:W-:Y:S02]  /*0700*/  @P1 CS2R R26, SRZ ;  /* 0x00000000001a1805 */ /* 0x000fe4000001ff00 */
[----:B------:R-:W-:Y:S02]  /*0710*/  @P2 CS2R R24, SRZ ;  /* 0x0000000000182805 */ /* 0x000fe4000001ff00 */
[----:B------:R-:W-:Y:S02]  /*0720*/  @P3 CS2R R22, SRZ ;  /* 0x0000000000163805 */ /* 0x000fe4000001ff00 */
[----:B------:R-:W-:Y:S02]  /*0730*/  @P4 CS2R R20, SRZ ;  /* 0x0000000000144805 */ /* 0x000fe4000001ff00 */
[----:B------:R-:W-:-:S02]  /*0740*/  @P5 CS2R R2, SRZ ;  /* 0x0000000000025805 */ /* 0x000fc4000001ff00 */
[----:B0-----:R-:W-:-:S07]  /*0750*/  @P6 CS2R R6, SRZ ;  /* 0x0000000000066805 */ /* 0x001fce000001ff00 */
.L_x_24583:
[----:B------:R-:W-:Y:S05]  /*0760*/  BSYNC.RECONVERGENT B0 ;  /* 0x0000000000007941 */ /* 0x000fea0003800200 */
.L_x_24581:
[----:B------:R-:W0:Y:S02]  /*0770*/  LDCU UR4, c[0x0][0x384] ;  /* 0x00007080ff0477ac */ /* 0x000e240008000800 */
[----:B0-----:R-:W-:-:S13]  /*0780*/  ISETP.GE.AND P1, PT, R41, UR4, PT ;  /* 0x0000000429007c0c */ /* 0x001fda000bf26270 */
[----:B------:R-:W-:Y:S05]  /*0790*/  @P1 EXIT ;  /* 0x000000000000194d */ /* 0x000fea0003800000 */
[----:B-----5:R-:W-:Y:S01]  /*07a0*/  MOV R50, R10 ;  /* 0x0000000a00327202 */ /* 0x020fe20000000f00 */
[----:B------:R-:W0:Y:S01]  /*07b0*/  LDCU.64 UR4, c[0x0][0x3a0] ;  /* 0x00007400ff0477ac */ /* 0x000e220008000a00 */
[----:B------:R-:W-:Y:S01]  /*07c0*/  SHF.R.U64 R54, R10, 0x10, R11 ;  /* 0x000000100a367819 */ /* 0x000fe2000000120b */
[----:B------:R-:W-:Y:S01]  /*07d0*/  HADD2.F32 R39, -RZ, R6.H0_H0 ;  /* 0x20000006ff277230 */ /* 0x000fe20000004100 */
[----:B------:R-:W-:Y:S01]  /*07e0*/  MOV R10, R9 ;  /* 0x00000009000a7202 */ /* 0x000fe20000000f00 */
[----:B------:R-:W1:Y:S01]  /*07f0*/  LDCU UR10, c[0x0][0x388] ;  /* 0x00007100ff0a77ac */ /* 0x000e620008000800 */
[--C-:B------:R-:W-:Y:S02]  /*0800*/  SHF.R.U64 R62, R8, 0x10, R9.reuse ;  /* 0x00000010083e7819 */ /* 0x100fe40000001209 */
[----:B------:R-:W-:Y:S01]  /*0810*/  SHF.R.U32.HI R38, RZ, 0x10, R9 ;  /* 0x00000010ff267819 */ /* 0x000fe20000011609 */
[----:B------:R-:W2:Y:S01]  /*0820*/  LDCU.U8 UR8, c[0x0][0x410] ;  /* 0x00008200ff0877ac */ /* 0x000ea20008000000 */
[----:B------:R-:W-:-:S02]  /*0830*/  MOV R70, R16 ;  /* 0x0000001000467202 */ /* 0x000fc40000000f00 */
[----:B------:R-:W-:Y:S01]  /*0840*/  MOV R9, R17 ;  /* 0x0000001100097202 */ /* 0x000fe20000000f00 */
[----:B------:R-:W3:Y:S01]  /*0850*/  LDCU UR9, c[0x0][0x400] ;  /* 0x00008000ff0977ac */ /* 0x000ee20008000800 */
[----:B------:R-:W-:Y:S02]  /*0860*/  SHF.R.U64 R80, R26, 0x10, R27 ;  /* 0x000000101a507819 */ /* 0x000fe4000000121b */
[----:B------:R-:W-:Y:S01]  /*0870*/  PRMT R70, R70, 0x5410, R9 ;  /* 0x0000541046467816 */ /* 0x000fe20000000009 */
[----:B------:R-:W4:Y:S01]  /*0880*/  LDCU.64 UR12, c[0x0][0x398] ;  /* 0x00007300ff0c77ac */ /* 0x000f220008000a00 */
[----:B------:R-:W-:Y:S02]  /*0890*/  SHF.R.U32.HI R9, RZ, 0x10, R27 ;  /* 0x00000010ff097819 */ /* 0x000fe4000001161b */
[----:B------:R-:W-:Y:S01]  /*08a0*/  SHF.R.U64 R84, R22, 0x10, R23 ;  /* 0x0000001016547819 */ /* 0x000fe20000001217 */
[----:B------:R-:W0:Y:S01]  /*08b0*/  LDCU.64 UR14, c[0x0][0x3a0] ;  /* 0x00007400ff0e77ac */ /* 0x000e220008000a00 */
[----:B------:R-:W-:-:S02]  /*08c0*/  PRMT R80, R80, 0x5410, R9 ;  /* 0x0000541050507816 */ /* 0x000fc40000000009 */
[----:B------:R-:W-:Y:S01]  /*08d0*/  SHF.R.U32.HI R9, RZ, 0x10, R23 ;  /* 0x00000010ff097819 */ /* 0x000fe20000011617 */
[----:B------:R-:W-:Y:S01]  /*08e0*/  UPLOP3.LUT UP1, UPT, UPT, UPT, UPT, 0x40, 0x4 ;  /* 0x000000000004789c */ /* 0x000fe20003f2e870 */
[----:B------:R-:W-:Y:S02]  /*08f0*/  SHF.R.S32.HI R5, RZ, 0x2, R5 ;  /* 0x00000002ff057819 */ /* 0x000fe40000011405 */
[----:B------:R-:W-:Y:S02]  /*0900*/  MOV R46, R12 ;  /* 0x0000000c002e7202 */ /* 0x000fe40000000f00 */
[----:B------:R-:W-:Y:S02]  /*0910*/  SHF.R.U64 R44, R12, 0x10, R13 ;  /* 0x000000100c2c7819 */ /* 0x000fe4000000120d */
[----:B------:R-:W-:Y:S02]  /*0920*/  MOV R12, R11 ;  /* 0x0000000b000c7202 */ /* 0x000fe40000000f00 */
[----:B------:R-:W-:-:S02]  /*0930*/  SHF.R.U32.HI R37, RZ, 0x10, R11 ;  /* 0x00000010ff257819 */ /* 0x000fc4000001160b */
[----:B------:R-:W-:Y:S02]  /*0940*/  PRMT R84, R84, 0x5410, R9 ;  /* 0x0000541054547816 */ /* 0x000fe40000000009 */
[----:B------:R-:W-:Y:S02]  /*0950*/  MOV R11, R19 ;  /* 0x00000013000b7202 */ /* 0x000fe40000000f00 */
[----:B------:R-:W-:Y:S02]  /*0960*/  LOP3.LUT R9, R5, 0xff, RZ, 0xc0, !PT ;  /* 0x000000ff05097812 */ /* 0x000fe400078ec0ff */
[----:B------:R-:W-:Y:S02]  /*0970*/  MOV R58, R8 ;  /* 0x00000008003a7202 */ /* 0x000fe40000000f00 */
[----:B------:R-:W-:Y:S01]  /*0980*/  MOV R74, R18 ;  /* 0x00000012004a7202 */ /* 0x000fe20000000f00 */
[----:B------:R-:W-:Y:S01]  /*0990*/  IMAD R4, R4, -0x20, R9 ;  /* 0xffffffe004047824 */ /* 0x000fe200078e0209 */
[----:B------:R-:W-:-:S02]  /*09a0*/  VIADDMNMX R0, R9, -R0, RZ, !PT ;  /* 0x8000000009007246 */ /* 0x000fc400078001ff */
[----:B------:R-:W-:Y:S02]  /*09b0*/  SHF.R.U32.HI R5, RZ, 0x1, R5 ;  /* 0x00000001ff057819 */ /* 0x000fe40000011605 */
[----:B------:R-:W-:Y:S02]  /*09c0*/  PRMT R58, R58, 0x5410, R10 ;  /* 0x000054103a3a7816 */ /* 0x000fe4000000000a */
[----:B------:R-:W-:Y:S02]  /*09d0*/  PRMT R74, R74, 0x5410, R11 ;  /* 0x000054104a4a7816 */ /* 0x000fe4000000000b */
[----:B------:R-:W0:Y:S01]  /*09e0*/  LDC.64 R10, c[0x0][0x398] ;  /* 0x0000e600ff0a7b82 */ /* 0x000e220000000a00 */
[----:B------:R-:W-:Y:S02]  /*09f0*/  LOP3.LUT R5, R5, 0x7fffff80, RZ, 0xc0, !PT ;  /* 0x7fffff8005057812 */ /* 0x000fe400078ec0ff */
[----:B------:R-:W-:Y:S02]  /*0a00*/  VIMNMX R0, PT, PT, R0, 0x20, PT ;  /* 0x0000002000007848 */ /* 0x000fe40003fe0100 */
[----:B------:R-:W-:-:S02]  /*0a10*/  MOV R64, R14 ;  /* 0x0000000e00407202 */ /* 0x000fc40000000f00 */
[----:B------:R-:W-:Y:S02]  /*0a20*/  MOV R8, R15 ;  /* 0x0000000f00087202 */ /* 0x000fe40000000f00 */
[----:B------:R-:W-:Y:S02]  /*0a30*/  MOV R36, R13 ;  /* 0x0000000d00247202 */ /* 0x000fe40000000f00 */
[----:B------:R-:W-:Y:S02]  /*0a40*/  LEA R0, R0, R5, 0x2 ;  /* 0x0000000500007211 */ /* 0x000fe400078e10ff */
[----:B------:R-:W-:Y:S02]  /*0a50*/  PRMT R64, R64, 0x5410, R8 ;  /* 0x0000541040407816 */ /* 0x000fe40000000008 */
[----:B------:R-:W-:Y:S02]  /*0a60*/  PRMT R46, R36, 0x5410, R46 ;  /* 0x00005410242e7816 */ /* 0x000fe4000000002e */
[----:B------:R-:W-:-:S02]  /*0a70*/  SHF.R.U64 R78, R28, 0x10, R29 ;  /* 0x000000101c4e7819 */ /* 0x000fc4000000121d */
[----:B------:R-:W-:Y:S02]  /*0a80*/  SHF.R.U32.HI R8, RZ, 0x10, R29 ;  /* 0x00000010ff087819 */ /* 0x000fe4000001161d */
[----:B------:R-:W-:Y:S02]  /*0a90*/  I2FP.F32.U32 R36, R0 ;  /* 0x0000000000247245 */ /* 0x000fe40000201000 */
[----:B------:R-:W-:Y:S02]  /*0aa0*/  PRMT R78, R78, 0x5410, R8 ;  /* 0x000054104e4e7816 */ /* 0x000fe40000000008 */
[--C-:B------:R-:W-:Y:S02]  /*0ab0*/  SHF.R.U64 R82, R24, 0x10, R25.reuse ;  /* 0x0000001018527819 */ /* 0x100fe40000001219 */
[----:B------:R-:W-:Y:S01]  /*0ac0*/  SHF.R.U32.HI R8, RZ, 0x10, R25 ;  /* 0x00000010ff087819 */ /* 0x000fe20000011619 */
[----:B------:R-:W0:Y:S01]  /*0ad0*/  MUFU.RCP R36, R36 ;  /* 0x0000002400247308 */ /* 0x000e220000001000 */
[----:B------:R-:W-:-:S02]  /*0ae0*/  SHF.R.U64 R86, R20, 0x10, R21 ;  /* 0x0000001014567819 */ /* 0x000fc40000001215 */
[----:B------:R-:W-:Y:S02]  /*0af0*/  PRMT R82, R82, 0x5410, R8 ;  /* 0x0000541052527816 */ /* 0x000fe40000000008 */
[----:B------:R-:W-:Y:S02]  /*0b00*/  SHF.R.U32.HI R8, RZ, 0x10, R21 ;  /* 0x00000010ff087819 */ /* 0x000fe40000011615 */
[----:B------:R-:W-:Y:S02]  /*0b10*/  VIMNMX R4, PT, PT, RZ, R4, !PT ;  /* 0x00000004ff047248 */ /* 0x000fe40007fe0100 */
[----:B------:R-:W-:Y:S02]  /*0b20*/  SHF.R.U64 R66, R14, 0x10, R15 ;  /* 0x000000100e427819 */ /* 0x000fe4000000120f */
[----:B------:R-:W-:Y:S02]  /*0b30*/  MOV R34, R30 ;  /* 0x0000001e00227202 */ /* 0x000fe40000000f00 */
[----:B------:R-:W-:-:S02]  /*0b40*/  SHF.R.U64 R35, R30, 0x10, R31 ;  /* 0x000000101e237819 */ /* 0x000fc4000000121f */
[----:B------:R-:W-:Y:S01]  /*0b50*/  SHF.R.U32.HI R14, RZ, 0x10, R15 ;  /* 0x00000010ff0e7819 */ /* 0x000fe2000001160f */
[----:B------:R-:W-:Y:S01]  /*0b60*/  HADD2.F32 R34, -RZ, R34.H0_H0 ;  /* 0x20000022ff227230 */ /* 0x000fe20000004100 */
[----:B------:R-:W-:Y:S01]  /*0b70*/  SHF.R.U64 R72, R16, 0x10, R17 ;  /* 0x0000001010487819 */ /* 0x000fe20000001211 */
[----:B------:R-:W-:Y:S01]  /*0b80*/  HADD2.F32 R35, -RZ, R35.H0_H0 ;  /* 0x20000023ff237230 */ /* 0x000fe20000004100 */
[----:B------:R-:W-:Y:S02]  /*0b90*/  MOV R32, R31 ;  /* 0x0000001f00207202 */ /* 0x000fe40000000f00 */
[----:B------:R-:W-:Y:S02]  /*0ba0*/  SHF.R.U32.HI R33, RZ, 0x10, R31 ;  /* 0x00000010ff217819 */ /* 0x000fe4000001161f */
[----:B------:R-:W-:Y:S01]  /*0bb0*/  PRMT R86, R86, 0x5410, R8 ;  /* 0x0000541056567816 */ /* 0x000fe20000000008 */
[----:B------:R-:W-:Y:S01]  /*0bc0*/  HADD2.F32 R32, -RZ, R32.H0_H0 ;  /* 0x20000020ff207230 */ /* 0x000fe20000004100 */
[--C-:B------:R-:W-:Y:S01]  /*0bd0*/  SHF.R.U64 R30, R6, 0x10, R7.reuse ;  /* 0x00000010061e7819 */ /* 0x100fe20000001207 */
[----:B------:R-:W-:Y:S01]  /*0be0*/  HADD2.F32 R33, -RZ, R33.H0_H0 ;  /* 0x20000021ff217230 */ /* 0x000fe20000004100 */
[----:B------:R-:W-:-:S02]  /*0bf0*/  SHF.R.U32.HI R0, RZ, 0x10, R7 ;  /* 0x00000010ff007819 */ /* 0x000fc40000011607 */
[----:B------:R-:W-:Y:S01]  /*0c00*/  SHF.R.U32.HI R13, RZ, 0x10, R13 ;  /* 0x00000010ff0d7819 */ /* 0x000fe2000001160d */
[----:B------:R-:W-:Y:S01]  /*0c10*/  HADD2.F32 R30, -RZ, R30.H0_H0 ;  /* 0x2000001eff1e7230 */ /* 0x000fe20000004100 */
[----:B------:R-:W-:Y:S01]  /*0c20*/  SHF.R.U32.HI R15, RZ, 0x10, R17 ;  /* 0x00000010ff0f7819 */ /* 0x000fe20000011611 */
[----:B------:R-:W-:Y:S01]  /*0c30*/  HADD2.F32 R0, -RZ, R0.H0_H0 ;  /* 0x20000000ff007230 */ /* 0x000fe20000004100 */
[--C-:B------:R-:W-:Y:S02]  /*0c40*/  SHF.R.U64 R76, R18, 0x10, R19.reuse ;  /* 0x00000010124c7819 */ /* 0x100fe40000001213 */
[----:B------:R-:W-:Y:S02]  /*0c50*/  SHF.R.U32.HI R16, RZ, 0x10, R19 ;  /* 0x00000010ff107819 */ /* 0x000fe40000011613 */
[--C-:B------:R-:W-:Y:S02]  /*0c60*/  SHF.R.U64 R88, R2, 0x10, R3.reuse ;  /* 0x0000001002587819 */ /* 0x100fe40000001203 */
[----:B------:R-:W-:-:S02]  /*0c70*/  SHF.R.U32.HI R8, RZ, 0x10, R3 ;  /* 0x00000010ff087819 */ /* 0x000fc40000011603 */
[----:B------:R-:W-:Y:S02]  /*0c80*/  VIMNMX R4, PT, PT, R4, 0x20, PT ;  /* 0x0000002004047848 */ /* 0x000fe40003fe0100 */
[----:B0-----:R-:W-:Y:S02]  /*0c90*/  LOP3.LUT P1, RZ, R10, UR4, RZ, 0xfc, !PT ;  /* 0x000000040aff7c12 */ /* 0x001fe4000f82fcff */
[----:B------:R-:W-:Y:S01]  /*0ca0*/  PRMT R54, R54, 0x5410, R37 ;  /* 0x0000541036367816 */ /* 0x000fe20000000025 */
[----:B------:R-:W-:Y:S01]  /*0cb0*/  HADD2.F32 R37, -RZ, R7.H0_H0 ;  /* 0x20000007ff257230 */ /* 0x000fe20000004100 */
[----:B------:R-:W-:Y:S02]  /*0cc0*/  PRMT R62, R62, 0x5410, R38 ;  /* 0x000054103e3e7816 */ /* 0x000fe40000000026 */
[----:B------:R-:W-:Y:S02]  /*0cd0*/  PRMT R44, R13, 0x5410, R44 ;  /* 0x000054100d2c7816 */ /* 0x000fe4000000002c */
[----:B------:R-:W-:-:S02]  /*0ce0*/  PRMT R50, R50, 0x5410, R12 ;  /* 0x0000541032327816 */ /* 0x000fc4000000000c */
[----:B------:R-:W-:Y:S02]  /*0cf0*/  PRMT R66, R66, 0x5410, R14 ;  /* 0x0000541042427816 */ /* 0x000fe4000000000e */
[----:B------:R-:W-:Y:S02]  /*0d00*/  PRMT R72, R72, 0x5410, R15 ;  /* 0x0000541048487816 */ /* 0x000fe4000000000f */
[----:B------:R-:W-:Y:S02]  /*0d10*/  PRMT R76, R76, 0x5410, R16 ;  /* 0x000054104c4c7816 */ /* 0x000fe40000000010 */
[----:B------:R-:W-:Y:S02]  /*0d20*/  PRMT R88, R88, 0x5410, R8 ;  /* 0x0000541058587816 */ /* 0x000fe40000000008 */
[----:B------:R-:W-:Y:S02]  /*0d30*/  LEA R38, R4, R5, 0x2 ;  /* 0x0000000504267211 */ /* 0x000fe400078e10ff */
[----:B-1234-:R-:W-:-:S13]  /*0d40*/  LOP3.LUT P1, RZ, R11, UR5, RZ, 0xfc, P1 ;  /* 0x000000050bff7c12 */ /* 0x01efda000882fcff */
.L_x_24631:
        /* <DEDUP_REMOVED lines=14> */
[----:B-1----:R-:W-:-:S04]  /*0e30*/  @P2 IMAD.WIDE.U32 R96, R48, 0x10, R16 ;  /* 0x0000001030602825 */ /* 0x002fc800078e0010 */
[C---:B0-----:R-:W-:Y:S01]  /*0e40*/  IMAD.WIDE.U32 R16, R48.reuse, 0x10, R92 ;  /* 0x0000001030107825 */ /* 0x041fe200078e005c */
[----:B------:R0:W5:Y:S03]  /*0e50*/  @P2 LDG.E.128 R8, desc[UR6][R96.64] ;  /* 0x0000000660082981 */ /* 0x000166000c1e1d00 */
[----:B--2---:R-:W-:Y:S02]  /*0e60*/  @P0 IMAD.WIDE.U32 R94, R48, 0x10, R18 ;  /* 0x00000010305e0825 */ /* 0x004fe400078e0012 */
[----:B------:R-:W5:Y:S04]  /*0e70*/  LDG.E.128 R16, desc[UR6][R16.64] ;  /* 0x0000000610107981 */ /* 0x000f68000c1e1d00 */
[----:B------:R0:W5:Y:S01]  /*0e80*/  @P0 LDG.E.128 R4, desc[UR6][R94.64] ;  /* 0x000000065e040981 */ /* 0x000162000c1e1d00 */
[----:B------:R-:W-:Y:S05]  /*0e90*/  @!P0 BRA `(.L_x_24586) ;  /* 0x00000000005c8947 */ /* 0x000fea0003800000 */
[----:B------:R-:W-:Y:S05]  /*0ea0*/  @!P2 BRA `(.L_x_24587) ;  /* 0x000000000034a947 */ /* 0x000fea0003800000 */
[----:B-----5:R-:W-:Y:S01]  /*0eb0*/  FADD.FTZ R31, R16, R4 ;  /* 0x00000004101f7221 */ /* 0x020fe20000010000 */
[----:B------:R-:W-:Y:S01]  /*0ec0*/  FADD.FTZ R12, R17, R5 ;  /* 0x00000005110c7221 */ /* 0x000fe20000010000 */
[----:B0-----:R-:W-:Y:S01]  /*0ed0*/  FADD.FTZ R95, R18, R6 ;  /* 0x00000006125f7221 */ /* 0x001fe20000010000 */
        /* <DEDUP_REMOVED lines=10> */
.L_x_24587:
[----:B-----5:R-:W-:Y:S01]  /*0f80*/  FADD.FTZ R31, R16, R4 ;  /* 0x00000004101f7221 */ /* 0x020fe20000010000 */
[----:B------:R-:W-:Y:S01]  /*0f90*/  FADD.FTZ R93, R17, R5 ;  /* 0x00000005115d7221 */ /* 0x000fe20000010000 */
[----:B0-----:R-:W-:Y:S01]  /*0fa0*/  FADD.FTZ R95, R18, R6 ;  /* 0x00000006125f7221 */ /* 0x001fe20000010000 */
[----:B------:R-:W-:Y:S02]  /*0fb0*/  FADD.FTZ R97, R19, R7 ;  /* 0x0000000713617221 */ /* 0x000fe40000010000 */
[----:B------:R-:W-:Y:S02]  /*0fc0*/  MOV R12, R31 ;  /* 0x0000001f000c7202 */ /* 0x000fe40000000f00 */
[----:B------:R-:W-:Y:S02]  /*0fd0*/  MOV R13, R93 ;  /* 0x0000005d000d7202 */ /* 0x000fe40000000f00 */
[----:B------:R-:W-:Y:S02]  /*0fe0*/  MOV R14, R95 ;  /* 0x0000005f000e7202 */ /* 0x000fe40000000f00 */
[----:B------:R-:W-:Y:S01]  /*0ff0*/  MOV R15, R97 ;  /* 0x00000061000f7202 */ /* 0x000fe20000000f00 */
[----:B------:R-:W-:Y:S06]  /*1000*/  BRA `(.L_x_24588) ;  /* 0x0000000000307947 */ /* 0x000fec0003800000 */
.L_x_24586:
[----:B-----5:R-:W-:Y:S01]  /*1010*/  @P2 FADD.FTZ R12, R16, R8 ;  /* 0x00000008100c2221 */ /* 0x020fe20000010000 */
[----:B------:R-:W-:Y:S01]  /*1020*/  @P2 FADD.FTZ R13, R17, R9 ;  /* 0x00000009110d2221 */ /* 0x000fe20000010000 */
[----:B------:R-:W-:Y:S01]  /*1030*/  @P2 FADD.FTZ R14, R18, R10 ;  /* 0x0000000a120e2221 */ /* 0x000fe20000010000 */
[----:B------:R-:W-:Y:S02]  /*1040*/  @P2 FADD.FTZ R15, R19, R11 ;  /* 0x0000000b130f2221 */ /* 0x000fe40000010000 */
[----:B------:R-:W-:Y:S02]  /*1050*/  @P2 MOV R31, R12 ;  /* 0x0000000c001f2202 */ /* 0x000fe40000000f00 */
[----:B------:R-:W-:Y:S02]  /*1060*/  @P2 MOV R93, R13 ;  /* 0x0000000d005d2202 */ /* 0x000fe40000000f00 */
[----:B0-----:R-:W-:Y:S02]  /*1070*/  @P2 MOV R95, R14 ;  /* 0x0000000e005f2202 */ /* 0x001fe40000000f00 */
[----:B------:R-:W-:-:S02]  /*1080*/  @P2 MOV R97, R15 ;  /* 0x0000000f00612202 */ /* 0x000fc40000000f00 */
[----:B------:R-:W-:Y:S02]  /*1090*/  @!P2 MOV R31, R16 ;  /* 0x00000010001fa202 */ /* 0x000fe40000000f00 */
[----:B------:R-:W-:Y:S02]  /*10a0*/  @!P2 MOV R93, R17 ;  /* 0x00000011005da202 */ /* 0x000fe40000000f00 */
[----:B------:R-:W-:Y:S02]  /*10b0*/  @!P2 MOV R95, R18 ;  /* 0x00000012005fa202 */ /* 0x000fe40000000f00 */
[----:B------:R-:W-:-:S07]  /*10c0*/  @!P2 MOV R97, R19 ;  /* 0x000000130061a202 */ /* 0x000fce0000000f00 */
.L_x_24588:
[----:B------:R-:W0:Y:S01]  /*10d0*/  @P1 LDC.64 R16, c[0x0][0x3a8] ;  /* 0x0000ea00ff101b82 */ /* 0x000e220000000a00 */
[C---:B------:R-:W-:Y:S01]  /*10e0*/  IADD3 R99, PT, PT, R48.reuse, 0x100, RZ ;  /* 0x0000010030637810 */ /* 0x040fe20007ffe0ff */
[----:B0-----:R-:W-:-:S05]  /*10f0*/  @P1 IMAD.WIDE.U32 R16, R48, 0x10, R16 ;  /* 0x0000001030101825 */ /* 0x001fca00078e0010 */
[----:B------:R0:W-:Y:S02]  /*1100*/  @P1 STG.E.128 desc[UR6][R16.64], R12 ;  /* 0x0000000c10001986 */ /* 0x0001e4000c101d06 */
.L_x_24585:
[----:B------:R-:W-:Y:S05]  /*1110*/  BSYNC.RECONVERGENT B0 ;  /* 0x0000000000007941 */ /* 0x000fea0003800200 */
.L_x_24584:
        /* <DEDUP_REMOVED lines=35> */
.L_x_24591:
        /* <DEDUP_REMOVED lines=23> */
.L_x_24592:
[----:B------:R-:W0:Y:S02]  /*14c0*/  @P1 LDC.64 R16, c[0x0][0x3a8] ;  /* 0x0000ea00ff101b82 */ /* 0x000e240000000a00 */
[C---:B0-----:R-:W-:Y:S01]  /*14d0*/  @P1 IMAD.WIDE.U32 R16, R99.reuse, 0x10, R16 ;  /* 0x0000001063101825 */ /* 0x041fe200078e0010 */
[----:B------:R-:W-:-:S04]  /*14e0*/  IADD3 R99, PT, PT, R99, 0x100, RZ ;  /* 0x0000010063637810 */ /* 0x000fc80007ffe0ff */
[----:B------:R0:W-:Y:S03]  /*14f0*/  @P1 STG.E.128 desc[UR6][R16.64], R12 ;  /* 0x0000000c10001986 */ /* 0x0001e6000c101d06 */
.L_x_24590:
[----:B------:R-:W-:Y:S05]  /*1500*/  BSYNC.RECONVERGENT B0 ;  /* 0x0000000000007941 */ /* 0x000fea0003800200 */
.L_x_24589:
        /* <DEDUP_REMOVED lines=35> */
.L_x_24595:
        /* <DEDUP_REMOVED lines=23> */
.L_x_24596:
[----:B------:R-:W0:Y:S02]  /*18b0*/  @P1 LDC.64 R16, c[0x0][0x3a8] ;  /* 0x0000ea00ff101b82 */ /* 0x000e240000000a00 */
[C---:B0-----:R-:W-:Y:S01]  /*18c0*/  @P1 IMAD.WIDE.U32 R16, R99.reuse, 0x10, R16 ;  /* 0x0000001063101825 */ /* 0x041fe200078e0010 */
[----:B------:R-:W-:-:S04]  /*18d0*/  IADD3 R99, PT, PT, R99, 0x100, RZ ;  /* 0x0000010063637810 */ /* 0x000fc80007ffe0ff */
[----:B------:R0:W-:Y:S03]  /*18e0*/  @P1 STG.E.128 desc[UR6][R16.64], R12 ;  /* 0x0000000c10001986 */ /* 0x0001e6000c101d06 */
.L_x_24594:
[----:B------:R-:W-:Y:S05]  /*18f0*/  BSYNC.RECONVERGENT B0 ;  /* 0x0000000000007941 */ /* 0x000fea0003800200 */
.L_x_24593:
        /* <DEDUP_REMOVED lines=10> */
[----:B0-----:R-:W-:-:S04]  /*19a0*/  @P0 IMAD.WIDE.U32 R100, R99, 0x10, R16 ;  /* 0x0000001063640825 */ /* 0x001fc800078e0010 */
[C---:B-1----:R-:W-:Y:S01]  /*19b0*/  IMAD.WIDE.U32 R16, R99.reuse, 0x10, R60 ;  /* 0x0000001063107825 */ /* 0x042fe200078e003c */
        /* <DEDUP_REMOVED lines=22> */
.L_x_24599:
        /* <DEDUP_REMOVED lines=23> */
.L_x_24600:
[----:B------:R-:W0:Y:S02]  /*1c90*/  @P1 LDC.64 R16, c[0x0][0x3a8] ;  /* 0x0000ea00ff101b82 */ /* 0x000e240000000a00 */
[C---:B0-----:R-:W-:Y:S01]  /*1ca0*/  @P1 IMAD.WIDE.U32 R16, R99.reuse, 0x10, R16 ;  /* 0x0000001063101825 */ /* 0x041fe200078e0010 */
[----:B------:R-:W-:-:S04]  /*1cb0*/  IADD3 R99, PT, PT, R99, 0x100, RZ ;  /* 0x0000010063637810 */ /* 0x000fc80007ffe0ff */
[----:B------:R1:W-:Y:S03]  /*1cc0*/  @P1 STG.E.128 desc[UR6][R16.64], R12 ;  /* 0x0000000c10001986 */ /* 0x0003e6000c101d06 */
.L_x_24598:
[----:B------:R-:W-:Y:S05]  /*1cd0*/  BSYNC.RECONVERGENT B0 ;  /* 0x0000000000007941 */ /* 0x000fea0003800200 */
.L_x_24597:
        /* <DEDUP_REMOVED lines=10> */
[----:B0-----:R-:W-:-:S04]  /*1d80*/  @P0 IMAD.WIDE.U32 R100, R99, 0x10, R16 ;  /* 0x0000001063640825 */ /* 0x001fc800078e0010 */
[C---:B--2---:R-:W-:Y:S01]  /*1d90*/  IMAD.WIDE.U32 R16, R99.reuse, 0x10, R68 ;  /* 0x0000001063107825 */ /* 0x044fe200078e0044 */
[----:B------:R0:W5:Y:S03]  /*1da0*/  @P0 LDG.E.128 R4, desc[UR6][R100.64] ;  /* 0x0000000664040981 */ /* 0x000166000c1e1d00 */
[----:B-1----:R-:W-:Y:S02]  /*1db0*/  @P4 IMAD.WIDE.U32 R102, R99, 0x10, R18 ;  /* 0x0000001063664825 */ /* 0x002fe400078e0012 */
        /* <DEDUP_REMOVED lines=20> */
.L_x_24603:
        /* <DEDUP_REMOVED lines=23> */
.L_x_24604:
[----:B------:R-:W0:Y:S02]  /*2070*/  @P1 LDC.64 R16, c[0x0][0x3a8] ;  /* 0x0000ea00ff101b82 */ /* 0x000e240000000a00 */
[C---:B0-----:R-:W-:Y:S01]  /*2080*/  @P1 IMAD.WIDE.U32 R16, R99.reuse, 0x10, R16 ;  /* 0x0000001063101825 */ /* 0x041fe200078e0010 */
[----:B------:R-:W-:-:S04]  /*2090*/  IADD3 R99, PT, PT, R99, 0x100, RZ ;  /* 0x0000010063637810 */ /* 0x000fc80007ffe0ff */
[----:B------:R2:W-:Y:S03]  /*20a0*/  @P1 STG.E.128 desc[UR6][R16.64], R12 ;  /* 0x0000000c10001986 */ /* 0x0005e6000c101d06 */
.L_x_24602:
[----:B------:R-:W-:Y:S05]  /*20b0*/  BSYNC.RECONVERGENT B0 ;  /* 0x0000000000007941 */ /* 0x000fea0003800200 */
.L_x_24601:
[----:B------:R-:W-:Y:S01]  /*20c0*/  ISETP.GE.U32.AND P4, PT, R40, 0x600, PT ;  /* 0x000006002800780c */ /* 0x000fe20003f86070 */
[----:B------:R-:W-:-:S12]  /*20d0*/  BSSY.RECONVERGENT B0, `(.L_x_24605) ;  /* 0x000003c000007945 */ /* 0x000fd80003800200 */
[----:B------:R-:W-:Y:S05]  /*20e0*/  @!P4 BRA `(.L_x_24606) ;  /* 0x0000000000e8c947 */ /* 0x000fea0003800000 */
[----:B------:R-:W-:Y:S01]  /*20f0*/  ISETP.NE.U32.AND P0, PT, RZ, UR12, PT ;  /* 0x0000000cff007c0c */ /* 0x000fe2000bf05070 */
[----:B------:R-:W3:Y:S03]  /*2100*/  LDC.64 R18, c[0x0][0x390] ;  /* 0x0000e400ff127b82 */ /* 0x000ee60000000a00 */
[----:B------:R-:W-:-:S13]  /*2110*/  ISETP.NE.AND.EX P0, PT, RZ, UR13, PT, P0 ;  /* 0x0000000dff007c0c */ /* 0x000fda000bf05300 */
[----:B012---:R-:W0:Y:S02]  /*2120*/  @P0 LDC.64 R16, c[0x0][0x398] ;  /* 0x0000e600ff100b82 */ /* 0x007e240000000a00 */
[----:B0-----:R-:W-:-:S05]  /*2130*/  @P0 IMAD.WIDE.U32 R102, R99, 0x10, R16 ;  /* 0x0000001063660825 */ /* 0x001fca00078e0010 */
[----:B------:R0:W5:Y:S01]  /*2140*/  @P0 LDG.E.128 R4, desc[UR6][R102.64] ;  /* 0x0000000666040981 */ /* 0x000162000c1e1d00 */
[----:B------:R-:W-:-:S04]  /*2150*/  ISETP.NE.U32.AND P0, PT, RZ, UR14, PT ;  /* 0x0000000eff007c0c */ /* 0x000fc8000bf05070 */
[----:B------:R-:W-:-:S13]  /*2160*/  ISETP.NE.AND.EX P0, PT, RZ, UR15, PT, P0 ;  /* 0x0000000fff007c0c */ /* 0x000fda000bf05300 */
[----:B------:R-:W1:Y:S01]  /*2170*/  @P0 LDC.64 R16, c[0x0][0x3a0] ;  /* 0x0000e800ff100b82 */ /* 0x000e620000000a00 */
[----:B---3--:R-:W-:-:S04]  /*2180*/  IMAD.WIDE.U32 R18, R99, 0x10, R18 ;  /* 0x0000001063127825 */ /* 0x008fc800078e0012 */
        /* <DEDUP_REMOVED lines=21> */
.L_x_24607:
        /* <DEDUP_REMOVED lines=23> */
.L_x_24608:
[----:B------:R-:W0:Y:S02]  /*2450*/  @P1 LDC.64 R16, c[0x0][0x3a8] ;  /* 0x0000ea00ff101b82 */ /* 0x000e240000000a00 */
[C---:B0-----:R-:W-:Y:S01]  /*2460*/  @P1 IMAD.WIDE.U32 R16, R99.reuse, 0x10, R16 ;  /* 0x0000001063101825 */ /* 0x041fe200078e0010 */
[----:B------:R-:W-:-:S04]  /*2470*/  IADD3 R99, PT, PT, R99, 0x100, RZ ;  /* 0x0000010063637810 */ /* 0x000fc80007ffe0ff */
[----:B------:R3:W-:Y:S03]  /*2480*/  @P1 STG.E.128 desc[UR6][R16.64], R12 ;  /* 0x0000000c10001986 */ /* 0x0007e6000c101d06 */
.L_x_24606:
[----:B------:R-:W-:Y:S05]  /*2490*/  BSYNC.RECONVERGENT B0 ;  /* 0x0000000000007941 */ /* 0x000fea0003800200 */
.L_x_24605:
[----:B------:R-:W-:Y:S01]  /*24a0*/  ISETP.GE.U32.AND P5, PT, R40, 0x700, PT ;  /* 0x000007002800780c */ /* 0x000fe20003fa6070 */
[----:B------:R-:W-:-:S12]  /*24b0*/  BSSY.RECONVERGENT B0, `(.L_x_24609) ;  /* 0x000003b000007945 */ /* 0x000fd80003800200 */
[----:B------:R-:W-:Y:S05]  /*24c0*/  @!P5 BRA `(.L_x_24610) ;  /* 0x0000000000e4d947 */ /* 0x000fea0003800000 */
[----:B------:R-:W-:-:S04]  /*24d0*/  ISETP.NE.U32.AND P0, PT, RZ, UR12, PT ;  /* 0x0000000cff007c0c */ /* 0x000fc8000bf05070 */
[----:B------:R-:W-:-:S13]  /*24e0*/  ISETP.NE.AND.EX P0, PT, RZ, UR13, PT, P0 ;  /* 0x0000000dff007c0c */ /* 0x000fda000bf05300 */
[----:B0123--:R-:W0:Y:S02]  /*24f0*/  @P0 LDC.64 R16, c[0x0][0x398] ;  /* 0x0000e600ff100b82 */ /* 0x00fe240000000a00 */
        /* <DEDUP_REMOVED lines=28> */
.L_x_24611:
        /* <DEDUP_REMOVED lines=23> */
.L_x_24612:
[----:B------:R-:W0:Y:S02]  /*2830*/  @P1 LDC.64 R16, c[0x0][0x3a8] ;  /* 0x0000ea00ff101b82 */ /* 0x000e240000000a00 */
[----:B0-----:R-:W-:-:S05]  /*2840*/  @P1 IMAD.WIDE.U32 R16, R99, 0x10, R16 ;  /* 0x0000001063101825 */ /* 0x001fca00078e0010 */
[----:B------:R4:W-:Y:S02]  /*2850*/  @P1 STG.E.128 desc[UR6][R16.64], R12 ;  /* 0x0000000c10001986 */ /* 0x0009e4000c101d06 */
.L_x_24610:
[----:B------:R-:W-:Y:S05]  /*2860*/  BSYNC.RECONVERGENT B0 ;  /* 0x0000000000007941 */ /* 0x000fea0003800200 */
.L_x_24609:
[----:B01234-:R-:W-:Y:S01]  /*2870*/  FADD.FTZ R16, RZ, R31 ;  /* 0x0000001fff107221 */ /* 0x01ffe20000010000 */
[C---:B------:R-:W-:Y:S01]  /*2880*/  ISETP.GE.U32.AND P0, PT, R40.reuse, 0x100, PT ;  /* 0x000001002800780c */ /* 0x040fe20003f06070 */
[----:B------:R-:W-:Y:S01]  /*2890*/  BSSY.RECONVERGENT B0, `(.L_x_24613) ;  /* 0x0000081000007945 */ /* 0x000fe20003800200 */
[C---:B------:R-:W-:Y:S01]  /*28a0*/  ISETP.GT.U32.AND P6, PT, R40.reuse, 0x1ff, PT ;  /* 0x000001ff2800780c */ /* 0x040fe20003fc4070 */
[----:B------:R-:W-:Y:S01]  /*28b0*/  FADD.FTZ R16, R93, R16 ;  /* 0x000000105d107221 */ /* 0x000fe20000010000 */
[----:B------:R-:W-:Y:S02]  /*28c0*/  P2R R17, PR, RZ, 0x2 ;  /* 0x00000002ff117803 */ /* 0x000fe40000000000 */
[----:B------:R-:W-:Y:S01]  /*28d0*/  ISETP.GT.U32.AND P1, PT, R40, 0x2ff, PT ;  /* 0x000002ff2800780c */ /* 0x000fe20003f24070 */
[----:B------:R-:W-:-:S04]  /*28e0*/  FADD.FTZ R16, R95, R16 ;  /* 0x000000105f107221 */ /* 0x000fc80000010000 */
[----:B------:R-:W-:-:S05]  /*28f0*/  FADD.FTZ R16, R97, R16 ;  /* 0x0000001061107221 */ /* 0x000fca0000010000 */
[----:B------:R-:W-:-:S05]  /*2900*/  FSEL R18, R16, RZ, P0 ;  /* 0x000000ff10127208 */ /* 0x000fca0000000000 */
[----:B------:R-:W-:-:S04]  /*2910*/  FADD.FTZ R16, R45, R18 ;  /* 0x000000122d107221 */ /* 0x000fc80000010000 */
[----:B------:R-:W-:-:S04]  /*2920*/  FADD.FTZ R16, R47, R16 ;  /* 0x000000102f107221 */ /* 0x000fc80000010000 */
[----:B------:R-:W-:-:S04]  /*2930*/  FADD.FTZ R16, R49, R16 ;  /* 0x0000001031107221 */ /* 0x000fc80000010000 */
[----:B------:R-:W-:-:S04]  /*2940*/  @P6 FADD.FTZ R18, R51, R16 ;  /* 0x0000001033126221 */ /* 0x000fc80000010000 */
        /* <DEDUP_REMOVED lines=44> */
[----:B------:R-:W-:-:S05]  /*2c10*/  FFMA.FTZ R17, R18, R18, R17 ;  /* 0x0000001212117223 */ /* 0x000fca0000010011 */
[----:B------:R-:W-:Y:S01]  /*2c20*/  FSEL R18, R17, RZ, P0 ;  /* 0x000000ff11127208 */ /* 0x000fe20000000000 */
[----:B------:R-:W-:-:S04]  /*2c30*/  FADD.FTZ R17, R45, -R16 ;  /* 0x800000102d117221 */ /* 0x000fc80000010000 */
[----:B------:R-:W-:-:S04]  /*2c40*/  FFMA.FTZ R17, R17, R17, R18 ;  /* 0x0000001111117223 */ /* 0x000fc80000010012 */
        /* <DEDUP_REMOVED lines=50> */
[----:B------:R-:W-:-:S04]  /*2f70*/  LOP3.LUT P6, R19, R43, 0x1f, RZ, 0xc0, !PT ;  /* 0x0000001f2b137812 */ /* 0x000fc800078cc0ff */
        /* <DEDUP_REMOVED lines=18> */
.L_x_24614:
[----:B------:R-:W-:Y:S05]  /*30a0*/  BSYNC.RECONVERGENT B0 ;  /* 0x0000000000007941 */ /* 0x000fea0003800200 */
.L_x_24613:
[----:B------:R-:W-:Y:S01]  /*30b0*/  BAR.SYNC.DEFER_BLOCKING 0x0 ;  /* 0x0000000000007b1d */ /* 0x000fe20000010000 */
[----:B------:R-:W-:Y:S01]  /*30c0*/  ISETP.GT.U32.AND P6, PT, R19, 0x7, PT ;  /* 0x000000071300780c */ /* 0x000fe20003fc4070 */
[----:B------:R-:W-:Y:S01]  /*30d0*/  HFMA2 R52, -RZ, RZ, 0, 0 ;  /* 0x00000000ff347431 */ /* 0x000fe200000001ff */
        /* <DEDUP_REMOVED lines=11> */
.L_x_24616:
[----:B------:R-:W-:Y:S05]  /*3190*/  BSYNC.RECONVERGENT B0 ;  /* 0x0000000000007941 */ /* 0x000fea0003800200 */
.L_x_24615:
[----:B0-----:R-:W0:Y:S01]  /*31a0*/  SHFL.DOWN PT, R99, R16, 0x4, 0x1f ;  /* 0x08801f0010637f89 */ /* 0x001e2200000e0000 */
[----:B------:R-:W-:Y:S01]  /*31b0*/  I2FP.F32.S32 R101, R52 ;  /* 0x0000003400657245 */ /* 0x000fe20000201400 */
[----:B------:R-:W-:Y:S01]  /*31c0*/  BSSY.RECONVERGENT B0, `(.L_x_24617) ;  /* 0x000005d000007945 */ /* 0x000fe20003800200 */
[----:B------:R-:W-:Y:S01]  /*31d0*/  ISETP.NE.AND P6, PT, R43, RZ, PT ;  /* 0x000000ff2b00720c */ /* 0x000fe20003fc5270 */
[----:B------:R-:W1:Y:S01]  /*31e0*/  SHFL.DOWN PT, R19, R52, 0x4, 0x1f ;  /* 0x08801f0034137f89 */ /* 0x000e6200000e0000 */
[----:B------:R-:W-:Y:S02]  /*31f0*/  P2R R60, PR, RZ, 0x2 ;  /* 0x00000002ff3c7803 */ /* 0x000fe40000000000 */
[----:B------:R-:W-:Y:S01]  /*3200*/  ISETP.NE.AND P1, PT, RZ, UR8, PT ;  /* 0x00000008ff007c0c */ /* 0x000fe2000bf25270 */
[----:B0-----:R-:W-:-:S04]  /*3210*/  FADD.FTZ R18, -R99, R16 ;  /* 0x0000001063127221 */ /* 0x001fc80000010100 */
[----:B------:R-:W-:Y:S01]  /*3220*/  FMUL.FTZ R56, R18, R18 ;  /* 0x0000001212387220 */ /* 0x000fe20000410000 */
[----:B-1----:R-:W-:Y:S02]  /*3230*/  IADD3 R18, PT, PT, R19, R52, RZ ;  /* 0x0000003413127210 */ /* 0x002fe40007ffe0ff */
[----:B------:R-:W-:Y:S01]  /*3240*/  I2FP.F32.S32 R19, R19 ;  /* 0x0000001300137245 */ /* 0x000fe20000201400 */
[----:B------:R-:W-:-:S04]  /*3250*/  FMUL.FTZ R56, R56, R101 ;  /* 0x0000006538387220 */ /* 0x000fc80000410000 */
[-C--:B------:R-:W-:Y:S01]  /*3260*/  FMUL.FTZ R68, R99, R19.reuse ;  /* 0x0000001363447220 */ /* 0x080fe20000410000 */
[----:B------:R-:W-:Y:S01]  /*3270*/  FMUL.FTZ R56, R56, R19 ;  /* 0x0000001338387220 */ /* 0x000fe20000410000 */
[----:B------:R-:W-:Y:S02]  /*3280*/  I2FP.F32.S32 R19, R18 ;  /* 0x0000001200137245 */ /* 0x000fe40000201400 */
[----:B------:R-:W-:Y:S02]  /*3290*/  FFMA.FTZ R101, R101, R16, R68 ;  /* 0x0000001065657223 */ /* 0x000fe40000010044 */
[----:B------:R-:W0:Y:S02]  /*32a0*/  SHFL.DOWN PT, R16, R17, 0x4, 0x1f ;  /* 0x08801f0011107f89 */ /* 0x000e2400000e0000 */
[----:B0-----:R-:W-:Y:S02]  /*32b0*/  FADD.FTZ R99, R16, R17 ;  /* 0x0000001110637221 */ /* 0x001fe40000010000 */
[----:B------:R-:W0:Y:S02]  /*32c0*/  MUFU.RCP R16, R19 ;  /* 0x0000001300107308 */ /* 0x000e240000001000 */
[C---:B0-----:R-:W-:Y:S01]  /*32d0*/  FMUL.FTZ R52, R16.reuse, R101 ;  /* 0x0000006510347220 */ /* 0x041fe20000410000 */
[----:B------:R-:W-:-:S02]  /*32e0*/  FFMA.FTZ R56, R16, R56, R99 ;  /* 0x0000003810387223 */ /* 0x000fc40000010063 */
[----:B------:R-:W-:Y:S04]  /*32f0*/  SHFL.DOWN PT, R99, R18, 0x2, 0x1f ;  /* 0x08401f0012637f89 */ /* 0x000fe800000e0000 */
[----:B------:R-:W0:Y:S04]  /*3300*/  SHFL.DOWN PT, R101, R52, 0x2, 0x1f ;  /* 0x08401f0034657f89 */ /* 0x000e2800000e0000 */
[----:B------:R-:W1:Y:S01]  /*3310*/  SHFL.DOWN PT, R17, R56, 0x2, 0x1f ;  /* 0x08401f0038117f89 */ /* 0x000e6200000e0000 */
[----:B0-----:R-:W-:-:S04]  /*3320*/  FADD.FTZ R16, R52, -R101 ;  /* 0x8000006534107221 */ /* 0x001fc80000010000 */
[----:B------:R-:W-:Y:S01]  /*3330*/  FMUL.FTZ R68, R16, R16 ;  /* 0x0000001010447220 */ /* 0x000fe20000410000 */
[-C--:B------:R-:W-:Y:S02]  /*3340*/  IADD3 R16, PT, PT, R18, R99.reuse, RZ ;  /* 0x0000006312107210 */ /* 0x080fe40007ffe0ff */
[----:B------:R-:W-:Y:S01]  /*3350*/  I2FP.F32.S32 R99, R99 ;  /* 0x0000006300637245 */ /* 0x000fe20000201400 */
[----:B------:R-:W-:-:S04]  /*3360*/  FMUL.FTZ R68, R19, R68 ;  /* 0x0000004413447220 */ /* 0x000fc80000410000 */
[-C--:B------:R-:W-:Y:S01]  /*3370*/  FMUL.FTZ R90, R101, R99.reuse ;  /* 0x00000063655a7220 */ /* 0x080fe20000410000 */
[----:B------:R-:W-:-:S03]  /*3380*/  FMUL.FTZ R68, R68, R99 ;  /* 0x0000006344447220 */ /* 0x000fc60000410000 */
[----:B------:R-:W-:Y:S01]  /*3390*/  FFMA.FTZ R99, R19, R52, R90 ;  /* 0x0000003413637223 */ /* 0x000fe2000001005a */
[----:B-1----:R-:W-:Y:S01]  /*33a0*/  FADD.FTZ R19, R56, R17 ;  /* 0x0000001138137221 */ /* 0x002fe20000010000 */
[----:B------:R-:W-:-:S04]  /*33b0*/  I2FP.F32.S32 R17, R16 ;  /* 0x0000001000117245 */ /* 0x000fc80000201400 */
[----:B------:R-:W0:Y:S02]  /*33c0*/  MUFU.RCP R18, R17 ;  /* 0x0000001100127308 */ /* 0x000e240000001000 */
[C---:B0-----:R-:W-:Y:S01]  /*33d0*/  FFMA.FTZ R68, R18.reuse, R68, R19 ;  /* 0x0000004412447223 */ /* 0x041fe20000010013 */
[----:B------:R-:W-:Y:S01]  /*33e0*/  FMUL.FTZ R18, R18, R99 ;  /* 0x0000006312127220 */ /* 0x000fe20000410000 */
[----:B------:R-:W-:Y:S04]  /*33f0*/  SHFL.DOWN PT, R19, R16, 0x1, 0x1f ;  /* 0x08201f0010137f89 */ /* 0x000fe800000e0000 */
[----:B------:R-:W0:Y:S02]  /*3400*/  SHFL.DOWN PT, R99, R18, 0x1, 0x1f ;  /* 0x08201f0012637f89 */ /* 0x000e2400000e0000 */
[----:B0-----:R-:W-:-:S04]  /*3410*/  FADD.FTZ R52, R18, -R99 ;  /* 0x8000006312347221 */ /* 0x001fc80000010000 */
[----:B------:R-:W-:Y:S01]  /*3420*/  FMUL.FTZ R90, R52, R52 ;  /* 0x00000034345a7220 */ /* 0x000fe20000410000 */
[-C--:B------:R-:W-:Y:S02]  /*3430*/  IADD3 R52, PT, PT, R16, R19.reuse, RZ ;  /* 0x0000001310347210 */ /* 0x080fe40007ffe0ff */
[----:B------:R-:W-:Y:S01]  /*3440*/  I2FP.F32.S32 R19, R19 ;  /* 0x0000001300137245 */ /* 0x000fe20000201400 */
[----:B------:R-:W-:Y:S01]  /*3450*/  FMUL.FTZ R90, R17, R90 ;  /* 0x0000005a115a7220 */ /* 0x000fe20000410000 */
[----:B------:R-:W-:-:S03]  /*3460*/  I2FP.F32.S32 R52, R52 ;  /* 0x0000003400347245 */ /* 0x000fc60000201400 */
[-C--:B------:R-:W-:Y:S01]  /*3470*/  FMUL.FTZ R56, R99, R19.reuse ;  /* 0x0000001363387220 */ /* 0x080fe20000410000 */
[----:B------:R-:W-:Y:S02]  /*3480*/  FMUL.FTZ R90, R90, R19 ;  /* 0x000000135a5a7220 */ /* 0x000fe40000410000 */
[----:B------:R-:W0:Y:S01]  /*3490*/  MUFU.RCP R52, R52 ;  /* 0x0000003400347308 */ /* 0x000e220000001000 */
[----:B------:R-:W-:Y:S02]  /*34a0*/  FFMA.FTZ R19, R17, R18, R56 ;  /* 0x0000001211137223 */ /* 0x000fe40000010038 */
[----:B------:R-:W1:Y:S02]  /*34b0*/  SHFL.DOWN PT, R17, R68, 0x1, 0x1f ;  /* 0x08201f0044117f89 */ /* 0x000e6400000e0000 */
[----:B0-----:R-:W-:-:S05]  /*34c0*/  FMUL.FTZ R56, R52, R19 ;  /* 0x0000001334387220 */ /* 0x001fca0000410000 */
[----:B------:R-:W0:Y:S01]  /*34d0*/  SHFL.IDX PT, R99, R56, RZ, 0x1f ;  /* 0x00001fff38637589 */ /* 0x000e2200000e0000 */
[----:B-1----:R-:W-:-:S04]  /*34e0*/  FADD.FTZ R17, R68, R17 ;  /* 0x0000001144117221 */ /* 0x002fc80000010000 */
[----:B------:R-:W-:Y:S02]  /*34f0*/  FFMA.FTZ R90, R52, R90, R17 ;  /* 0x0000005a345a7223 */ /* 0x000fe40000010011 */
[----:B------:R-:W1:Y:S02]  /*3500*/  @!P6 LDC.64 R16, c[0x0][0x3c0] ;  /* 0x0000f000ff10eb82 */ /* 0x000e640000000a00 */
[----:B-1----:R-:W-:Y:S02]  /*3510*/  @!P6 IMAD.WIDE R18, R41, 0x4, R16 ;  /* 0x000000042912e825 */ /* 0x002fe400078e0210 */
[----:B------:R-:W1:Y:S04]  /*3520*/  SHFL.IDX PT, R17, R90, RZ, 0x1f ;  /* 0x00001fff5a117589 */ /* 0x000e6800000e0000 */
[----:B------:R-:W1:Y:S01]  /*3530*/  LDC R16, c[0x0][0x448] ;  /* 0x00011200ff107b82 */ /* 0x000e620000000800 */
[----:B0-----:R0:W-:Y:S01]  /*3540*/  @!P6 STG.E desc[UR6][R18.64], R99 ;  /* 0x000000631200e986 */ /* 0x0011e2000c101906 */
[----:B-1----:R-:W-:Y:S01]  /*3550*/  FFMA.FTZ R16, R17, UR9, R16 ;  /* 0x0000000911107c23 */ /* 0x002fe20008010010 */
[----:B------:R-:W-:-:S05]  /*3560*/  FMUL.FTZ R17, R99, R99 ;  /* 0x0000006363117220 */ /* 0x000fca0000410000 */
[----:B------:R-:W-:Y:S02]  /*3570*/  FSEL R17, R17, RZ, P1 ;  /* 0x000000ff11117208 */ /* 0x000fe40000800000 */
[----:B------:R-:W-:-:S03]  /*3580*/  ISETP.NE.AND P1, PT, R60, RZ, PT ;  /* 0x000000ff3c00720c */ /* 0x000fc60003f25270 */
[----:B------:R-:W-:Y:S02]  /*3590*/  FADD.FTZ R52, R16, R17 ;  /* 0x0000001110347221 */ /* 0x000fe40000010000 */
[----:B------:R-:W1:Y:S04]  /*35a0*/  @!P6 LDC.64 R16, c[0x0][0x3c8] ;  /* 0x0000f200ff10eb82 */ /* 0x000e680000000a00 */
[----:B------:R-:W2:Y:S01]  /*35b0*/  MUFU.RSQ R52, R52 ;  /* 0x0000003400347308 */ /* 0x000ea20000001400 */
[----:B-1----:R-:W-:-:S05]  /*35c0*/  @!P6 IMAD.WIDE R16, R41, 0x4, R16 ;  /* 0x000000042910e825 */ /* 0x002fca00078e0210 */
[----:B--2---:R0:W-:Y:S01]  /*35d0*/  @!P6 STG.E desc[UR6][R16.64], R52 ;  /* 0x000000341000e986 */ /* 0x0041e2000c101906 */
[----:B------:R-:W-:-:S04]  /*35e0*/  ISETP.NE.AND P6, PT, RZ, UR8, PT ;  /* 0x00000008ff007c0c */ /* 0x000fc8000bfc5270 */
[----:B------:R-:W-:Y:S01]  /*35f0*/  FSEL R56, R99, RZ, !P6 ;  /* 0x000000ff63387208 */ /* 0x000fe20007000000 */
[----:B------:R-:W-:Y:S08]  /*3600*/  @!P0 BRA `(.L_x_24618) ;  /* 0x0000000000608947 */ /* 0x000ff00003800000 */
[----:B0-----:R-:W-:Y:S01]  /*3610*/  FADD.FTZ R17, R31, -R56 ;  /* 0x800000381f117221 */ /* 0x001fe20000010000 */
[----:B------:R-:W-:Y:S02]  /*3620*/  HADD2.F32 R19, -RZ, R28.H0_H0 ;  /* 0x2000001cff137230 */ /* 0x000fe40000004100 */
[----:B------:R-:W-:Y:S02]  /*3630*/  HADD2.F32 R18, -RZ, R44.H1_H1 ;  /* 0x3000002cff127230 */ /* 0x000fe40000004100 */
[----:B------:R-:W-:Y:S01]  /*3640*/  FMUL.FTZ R16, R52, R17 ;  /* 0x0000001134107220 */ /* 0x000fe20000410000 */
[----:B------:R-:W-:Y:S02]  /*3650*/  HADD2.F32 R17, -RZ, R46.H1_H1 ;  /* 0x3000002eff117230 */ /* 0x000fe40000004100 */
[----:B------:R-:W-:Y:S02]  /*3660*/  HADD2.F32 R60, -RZ, R78.H0_H0 ;  /* 0x2000004eff3c7230 */ /* 0x000fe40000004100 */
[----:B------:R-:W-:-:S02]  /*3670*/  HADD2.F32 R99, -RZ, R29.H0_H0 ;  /* 0x2000001dff637230 */ /* 0x000fc40000004100 */
[----:B------:R-:W-:Y:S01]  /*3680*/  FFMA.FTZ R16, R16, R17, R19 ;  /* 0x0000001110107223 */ /* 0x000fe20000010013 */
[--C-:B------:R-:W-:Y:S01]  /*3690*/  FADD.FTZ R17, R93, -R56.reuse ;  /* 0x800000385d117221 */ /* 0x100fe20000010000 */
[----:B------:R-:W-:Y:S01]  /*36a0*/  FADD.FTZ R19, R95, -R56 ;  /* 0x800000385f137221 */ /* 0x000fe20000010000 */
[----:B------:R-:W-:Y:S02]  /*36b0*/  HADD2.F32 R68, -RZ, R78.H1_H1 ;  /* 0x3000004eff447230 */ /* 0x000fe40000004100 */
[----:B------:R-:W-:-:S04]  /*36c0*/  FMUL.FTZ R17, R52, R17 ;  /* 0x0000001134117220 */ /* 0x000fc80000410000 */
[----:B------:R-:W-:Y:S01]  /*36d0*/  FFMA.FTZ R17, R17, R18, R60 ;  /* 0x0000001211117223 */ /* 0x000fe2000001003c */
[----:B------:R-:W-:Y:S01]  /*36e0*/  FMUL.FTZ R18, R52, R19 ;  /* 0x0000001334127220 */ /* 0x000fe20000410000 */
[----:B------:R-:W-:Y:S02]  /*36f0*/  HADD2.F32 R19, -RZ, R46.H0_H0 ;  /* 0x2000002eff137230 */ /* 0x000fe40000004100 */
[----:B------:R-:W-:-:S03]  /*3700*/  HADD2.F32 R60, -RZ, R44.H0_H0 ;  /* 0x2000002cff3c7230 */ /* 0x000fc60000004100 */
[----:B------:R-:W-:Y:S01]  /*3710*/  FFMA.FTZ R18, R18, R19, R99 ;  /* 0x0000001312127223 */ /* 0x000fe20000010063 */
[----:B------:R-:W-:Y:S01]  /*3720*/  FADD.FTZ R19, R97, -R56 ;  /* 0x8000003861137221 */ /* 0x000fe20000010000 */
[----:B------:R-:W0:Y:S03]  /*3730*/  LDC.64 R98, c[0x0][0x428] ;  /* 0x00010a00ff627b82 */ /* 0x000e260000000a00 */
[----:B------:R-:W-:-:S04]  /*3740*/  FMUL.FTZ R19, R52, R19 ;  /* 0x0000001334137220 */ /* 0x000fc80000410000 */
[----:B------:R-:W-:Y:S01]  /*3750*/  FFMA.FTZ R19, R19, R60, R68 ;  /* 0x0000003c13137223 */ /* 0x000fe20000010044 */
[C---:B0-----:R-:W-:Y:S01]  /*3760*/  IMAD.WIDE.U32 R98, R48.reuse, 0x10, R98 ;  /* 0x0000001030627825 */ /* 0x041fe200078e0062 */
[----:B------:R-:W-:-:S04]  /*3770*/  IADD3 R48, PT, PT, R48, 0x100, RZ ;  /* 0x0000010030307810 */ /* 0x000fc80007ffe0ff */
[----:B------:R1:W-:Y:S03]  /*3780*/  STG.E.128 desc[UR6][R98.64], R16 ;  /* 0x0000001062007986 */ /* 0x0003e6000c101d06 */
.L_x_24618:
[----:B------:R-:W-:Y:S05]  /*3790*/  BSYNC.RECONVERGENT B0 ;  /* 0x0000000000007941 */ /* 0x000fea0003800200 */
.L_x_24617:
[----:B------:R-:W-:Y:S01]  /*37a0*/  ISETP.GE.U32.AND P6, PT, R40, 0x200, PT ;  /* 0x000002002800780c */ /* 0x000fe20003fc6070 */
[----:B------:R-:W-:-:S12]  /*37b0*/  BSSY.RECONVERGENT B0, `(.L_x_24619) ;  /* 0x000001a000007945 */ /* 0x000fd80003800200 */
[----:B------:R-:W-:Y:S05]  /*37c0*/  @!P6 BRA `(.L_x_24620) ;  /* 0x000000000060e947 */ /* 0x000fea0003800000 */
[----:B01----:R-:W-:Y:S01]  /*37d0*/  FADD.FTZ R17, R45, -R56 ;  /* 0x800000382d117221 */ /* 0x003fe20000010000 */
[----:B------:R-:W-:Y:S02]  /*37e0*/  HADD2.F32 R19, -RZ, R26.H0_H0 ;  /* 0x2000001aff137230 */ /* 0x000fe40000004100 */
[----:B------:R-:W-:Y:S02]  /*37f0*/  HADD2.F32 R18, -RZ, R54.H0_H0 ;  /* 0x20000036ff127230 */ /* 0x000fe40000004100 */
[----:B------:R-:W-:Y:S01]  /*3800*/  FMUL.FTZ R16, R52, R17 ;  /* 0x0000001134107220 */ /* 0x000fe20000410000 */
[----:B------:R-:W-:Y:S02]  /*3810*/  HADD2.F32 R17, -RZ, R50.H0_H0 ;  /* 0x20000032ff117230 */ /* 0x000fe40000004100 */
        /* <DEDUP_REMOVED lines=9> */
[----:B------:R-:W-:Y:S02]  /*38b0*/  HADD2.F32 R19, -RZ, R50.H1_H1 ;  /* 0x30000032ff137230 */ /* 0x000fe40000004100 */
[----:B------:R-:W-:-:S03]  /*38c0*/  HADD2.F32 R60, -RZ, R54.H1_H1 ;  /* 0x30000036ff3c7230 */ /* 0x000fc60000004100 */
        /* <DEDUP_REMOVED lines=8> */
.L_x_24620:
[----:B------:R-:W-:Y:S05]  /*3950*/  BSYNC.RECONVERGENT B0 ;  /* 0x0000000000007941 */ /* 0x000fea0003800200 */
.L_x_24619:
[----:B------:R-:W-:Y:S01]  /*3960*/  ISETP.GE.U32.AND P6, PT, R40, 0x300, PT ;  /* 0x000003002800780c */ /* 0x000fe20003fc6070 */
[----:B------:R-:W-:-:S12]  /*3970*/  BSSY.RECONVERGENT B0, `(.L_x_24621) ;  /* 0x000001a000007945 */ /* 0x000fd80003800200 */
[----:B------:R-:W-:Y:S05]  /*3980*/  @!P6 BRA `(.L_x_24622) ;  /* 0x000000000060e947 */ /* 0x000fea0003800000 */
[----:B012---:R-:W-:Y:S01]  /*3990*/  FADD.FTZ R17, R53, -R56 ;  /* 0x8000003835117221 */ /* 0x007fe20000010000 */
        /* <DEDUP_REMOVED lines=23> */
.L_x_24622:
[----:B------:R-:W-:Y:S05]  /*3b10*/  BSYNC.RECONVERGENT B0 ;  /* 0x0000000000007941 */ /* 0x000fea0003800200 */
.L_x_24621:
[----:B------:R-:W-:Y:S04]  /*3b20*/  BSSY.RECONVERGENT B0, `(.L_x_24623) ;  /* 0x000001a000007945 */ /* 0x000fe80003800200 */
[----:B------:R-:W-:Y:S05]  /*3b30*/  @!P2 BRA `(.L_x_24624) ;  /* 0x000000000060a947 */ /* 0x000fea0003800000 */
[----:B0123--:R-:W-:Y:S01]  /*3b40*/  FADD.FTZ R17, R61, -R56 ;  /* 0x800000383d117221 */ /* 0x00ffe20000010000 */
        /* <DEDUP_REMOVED lines=23> */
.L_x_24624:
[----:B------:R-:W-:Y:S05]  /*3cc0*/  BSYNC.RECONVERGENT B0 ;  /* 0x0000000000007941 */ /* 0x000fea0003800200 */
.L_x_24623:
[----:B------:R-:W-:Y:S04]  /*3cd0*/  BSSY.RECONVERGENT B0, `(.L_x_24625) ;  /* 0x000001a000007945 */ /* 0x000fe80003800200 */
[----:B------:R-:W-:Y:S05]  /*3ce0*/  @!P3 BRA `(.L_x_24626) ;  /* 0x000000000060b947 */ /* 0x000fea0003800000 */
[----:B01234-:R-:W-:Y:S01]  /*3cf0*/  FADD.FTZ R17, R69, -R56 ;  /* 0x8000003845117221 */ /* 0x01ffe20000010000 */
        /* <DEDUP_REMOVED lines=23> */
.L_x_24626:
[----:B------:R-:W-:Y:S05]  /*3e70*/  BSYNC.RECONVERGENT B0 ;  /* 0x0000000000007941 */ /* 0x000fea0003800200 */
.L_x_24625:
        /* <DEDUP_REMOVED lines=26> */
.L_x_24628:
[----:B------:R-:W-:Y:S05]  /*4020*/  BSYNC.RECONVERGENT B0 ;  /* 0x0000000000007941 */ /* 0x000fea0003800200 */
.L_x_24627:
[----:B------:R-:W-:Y:S04]  /*4030*/  BSSY.RECONVERGENT B0, `(.L_x_24629) ;  /* 0x0000011000007945 */ /* 0x000fe80003800200 */
[----:B------:R-:W-:Y:S05]  /*4040*/  @!P5 BRA `(.L_x_24630) ;  /* 0x00000000003cd947 */ /* 0x000fea0003800000 */
[--C-:B01234-:R-:W-:Y:S01]  /*4050*/  FADD.FTZ R99, R89, -R56.reuse ;  /* 0x8000003859637221 */ /* 0x11ffe20000010000 */
[--C-:B------:R-:W-:Y:S01]  /*4060*/  FADD.FTZ R17, R85, -R56.reuse ;  /* 0x8000003855117221 */ /* 0x100fe20000010000 */
[--C-:B------:R-:W-:Y:S01]  /*4070*/  FADD.FTZ R19, R87, -R56.reuse ;  /* 0x8000003857137221 */ /* 0x100fe20000010000 */
[----:B------:R-:W-:Y:S01]  /*4080*/  FADD.FTZ R101, R91, -R56 ;  /* 0x800000385b657221 */ /* 0x000fe20000010000 */
[C---:B------:R-:W-:Y:S01]  /*4090*/  FMUL.FTZ R18, R52.reuse, R99 ;  /* 0x0000006334127220 */ /* 0x040fe20000410000 */
[C---:B------:R-:W-:Y:S01]  /*40a0*/  FMUL.FTZ R16, R52.reuse, R17 ;  /* 0x0000001134107220 */ /* 0x040fe20000410000 */
[----:B------:R-:W0:Y:S01]  /*40b0*/  LDC.64 R98, c[0x0][0x428] ;  /* 0x00010a00ff627b82 */ /* 0x000e220000000a00 */
[C---:B------:R-:W-:Y:S01]  /*40c0*/  FMUL.FTZ R17, R52.reuse, R19 ;  /* 0x0000001334117220 */ /* 0x040fe20000410000 */
[----:B------:R-:W-:Y:S01]  /*40d0*/  FMUL.FTZ R19, R52, R101 ;  /* 0x0000006534137220 */ /* 0x000fe20000410000 */
[----:B------:R-:W-:Y:S01]  /*40e0*/  FFMA.FTZ R16, R16, R34, R39 ;  /* 0x0000002210107223 */ /* 0x000fe20000010027 */
[----:B------:R-:W-:Y:S01]  /*40f0*/  FFMA.FTZ R18, R18, R32, R37 ;  /* 0x0000002012127223 */ /* 0x000fe20000010025 */
[----:B------:R-:W-:Y:S01]  /*4100*/  FFMA.FTZ R17, R17, R35, R30 ;  /* 0x0000002311117223 */ /* 0x000fe2000001001e */
[----:B------:R-:W-:Y:S01]  /*4110*/  FFMA.FTZ R19, R19, R33, R0 ;  /* 0x0000002113137223 */ /* 0x000fe20000010000 */
[----:B0-----:R-:W-:-:S05]  /*4120*/  IMAD.WIDE.U32 R98, R48, 0x10, R98 ;  /* 0x0000001030627825 */ /* 0x001fca00078e0062 */
[----:B------:R0:W-:Y:S02]  /*4130*/  STG.E.128 desc[UR6][R98.64], R16 ;  /* 0x0000001062007986 */ /* 0x0001e4000c101d06 */
.L_x_24630:
[----:B------:R-:W-:Y:S05]  /*4140*/  BSYNC.RECONVERGENT B0 ;  /* 0x0000000000007941 */ /* 0x000fea0003800200 */
.L_x_24629:
[----:B01234-:R-:W0:Y:S01]  /*4150*/  LDC.64 R16, c[0x0][0x380] ;  /* 0x0000e000ff107b82 */ /* 0x01fe220000000a00 */
[----:B------:R-:W-:Y:S01]  /*4160*/  UPLOP3.LUT UP1, UPT, UPT, UPT, UP1, 0x40, 0x4 ;  /* 0x000000000004789c */ /* 0x000fe20003f2e810 */
[----:B0-----:R-:W-:-:S04]  /*4170*/  IADD3 R41, PT, PT, R41, R16, RZ ;  /* 0x0000001029297210 */ /* 0x001fc80007ffe0ff */
[----:B------:R-:W-:-:S13]  /*4180*/  ISETP.GE.AND P2, PT, R41, R17, PT ;  /* 0x000000112900720c */ /* 0x000fda0003f46270 */
[----:B------:R-:W-:Y:S05]  /*4190*/  @!P2 BRA `(.L_x_24631) ;  /* 0xffffffc800eca947 */ /* 0x000fea000383ffff */
[----:B------:R-:W-:Y:S05]  /*41a0*/  EXIT ;  /* 0x000000000000794d */ /* 0x000fea0003800000 */
.L_x_24632:
        /* <DEDUP_REMOVED lines=13> */
.L_x_27910:


//--------------------- .text._ZN10layer_norm31ln_parallel_residual_fwd_kernelINS_13Kernel_traitsI6__halfffffjLj7168ELj1ELj1ELj8ELj16ENS_18Kernel_traits_baseILj7168ES2_ffffjLj256EEEEELb0ELb1ELb1EEEvNS_9FwdParamsE --------------------------
	.section	.text._ZN10layer_norm31ln_parallel_residual_fwd_kernelINS_13Kernel_traitsI6__halfffffjLj7168ELj1ELj1ELj8ELj16ENS_18Kernel_traits_baseILj7168ES2_ffffjLj256EEEEELb0ELb1ELb1EEEvNS_9FwdParamsE,"ax",@progbits
	.align	128
        .global         _ZN10layer_norm31ln_parallel_residual_fwd_kernelINS_13Kernel_traitsI6__halfffffjLj7168ELj1ELj1ELj8ELj16ENS_18Kernel_traits_baseILj7168ES2_ffffjLj256EEEEELb0ELb1ELb1EEEvNS_9FwdParamsE
        .type           _ZN10layer_norm31ln_parallel_residual_fwd_kernelINS_13Kernel_traitsI6__halfffffjLj7168ELj1ELj1ELj8ELj16ENS_18Kernel_traits_baseILj7168ES2_ffffjLj256EEEEELb0ELb1ELb1EEEvNS_9FwdParamsE,@function
        .size           _ZN10layer_norm31ln_parallel_residual_fwd_kernelINS_13Kernel_traitsI6__halfffffjLj7168ELj1ELj1ELj8ELj16ENS_18Kernel_traits_baseILj7168ES2_ffffjLj256EEEEELb0ELb1ELb1EEEvNS_9FwdParamsE,(.L_x_27911 - _ZN10layer_norm31ln_parallel_residual_fwd_kernelINS_13Kernel_traitsI6__halfffffjLj7168ELj1ELj1ELj8ELj16ENS_18Kernel_traits_baseILj7168ES2_ffffjLj256EEEEELb0ELb1ELb1EEEvNS_9FwdParamsE)
        .other          _ZN10layer_norm31ln_parallel_residual_fwd_kernelINS_13Kernel_traitsI6__halfffffjLj7168ELj1ELj1ELj8ELj16ENS_18Kernel_traits_baseILj7168ES2_ffffjLj256EEEEELb0ELb1ELb1EEEvNS_9FwdParamsE,@"STO_CUDA_ENTRY STV_DEFAULT"
_ZN10layer_norm31ln_parallel_residual_fwd_kernelINS_13Kernel_traitsI6__halfffffjLj7168ELj1ELj1ELj8ELj16ENS_18Kernel_traits_baseILj7168ES2_ffffjLj256EEEEELb0ELb1ELb1EEEvNS_9FwdParamsE:
.text._ZN10layer_norm31ln_parallel_residual_fwd_kernelINS_13Kernel_traitsI6__halfffffjLj7168ELj1ELj1ELj8ELj16ENS_18Kernel_traits_baseILj7168ES2_ffffjLj256EEEEELb0ELb1ELb1EEEvNS_9FwdParamsE:
[----:B------:R-:W-:Y:S01]  /*0000*/  LDC R1, c[0x0][0x37c] ;  /* 0x0000df00ff017b82 */ /* 0x000fe20000000800 */
[----:B------:R-:W0:Y:S01]  /*0010*/  LDCU.64 UR4, c[0x0][0x438] ;  /* 0x00008700ff0477ac */ /* 0x000e220008000a00 */
[----:B------:R-:W1:Y:S06]  /*0020*/  S2R R91, SR_TID.X ;  /* 0x00000000005b7919 */ /* 0x000e6c0000002100 */
[----:B------:R-:W1:Y:S01]  /*0030*/  LDC.64 R12, c[0x0][0x3d0] ;  /* 0x0000f400ff0c7b82 */ /* 0x000e620000000a00 */
[----:B------:R-:W2:Y:S01]  /*0040*/  LDCU.64 UR6, c[0x0][0x358] ;  /* 0x00006b00ff0677ac */ /* 0x000ea20008000a00 */
[----:B0-----:R-:W-:-:S04]  /*0050*/  ISETP.NE.U32.AND P2, PT, RZ, UR4, PT ;  /* 0x00000004ff007c0c */ /* 0x001fc8000bf45070 */
[----:B------:R-:W-:Y:S01]  /*0060*/  ISETP.NE.AND.EX P2, PT, RZ, UR5, PT, P2 ;  /* 0x00000005ff007c0c */ /* 0x000fe2000bf45320 */
[C---:B-1----:R-:W-:Y:S01]  /*0070*/  IMAD.WIDE.U32 R12, R91.reuse, 0x8, R12 ;  /* 0x000000085b0c7825 */ /* 0x042fe200078e000c */
[----:B------:R-:W0:Y:S01]  /*0080*/  S2UR UR4, SR_CTAID.X ;  /* 0x00000000000479c3 */ /* 0x000e220000002500 */
[----:B------:R-:W1:Y:S03]  /*0090*/  LDCU UR5, c[0x0][0x384] ;  /* 0x00007080ff0577ac */ /* 0x000e660008000800 */
[----:B--2---:R-:W2:Y:S07]  /*00a0*/  LDG.E.64 R16, desc[UR6][R12.64] ;  /* 0x000000060c107981 */ /* 0x004eae000c1e1b00 */
[----:B------:R-:W3:Y:S01]  /*00b0*/  @P2 LDC.64 R18, c[0x0][0x438] ;  /* 0x00010e00ff122b82 */ /* 0x000ee20000000a00 */
[----:B------:R-:W5:Y:S04]  /*00c0*/  LDG.E.64 R14, desc[UR6][R12.64+0x800] ;  /* 0x000800060c0e7981 */ /* 0x000f68000c1e1b00 */
[----:B------:R-:W5:Y:S04]  /*00d0*/  LDG.E.64 R20, desc[UR6][R12.64+0x1000] ;  /* 0x001000060c147981 */ /* 0x000f68000c1e1b00 */
[----:B------:R-:W5:Y:S04]  /*00e0*/  LDG.E.64 R22, desc[UR6][R12.64+0x1800] ;  /* 0x001800060c167981 */ /* 0x000f68000c1e1b00 */
[----:B------:R-:W5:Y:S04]  /*00f0*/  LDG.E.64 R24, desc[UR6][R12.64+0x2000] ;  /* 0x002000060c187981 */ /* 0x000f68000c1e1b00 */
[----:B------:R-:W5:Y:S04]  /*0100*/  LDG.E.64 R26, desc[UR6][R12.64+0x2800] ;  /* 0x002800060c1a7981 */ /* 0x000f68000c1e1b00 */
[----:B------:R2:W5:Y:S01]  /*0110*/  LDG.E.64 R28, desc[UR6][R12.64+0x3000] ;  /* 0x003000060c1c7981 */ /* 0x000562000c1e1b00 */
[----:B---3--:R-:W-:-:S05]  /*0120*/  @P2 IMAD.WIDE.U32 R18, R91, 0x8, R18 ;  /* 0x000000085b122825 */ /* 0x008fca00078e0012 */
[----:B------:R3:W5:Y:S04]  /*0130*/  @P2 LDG.E.64 R30, desc[UR6][R18.64] ;  /* 0x00000006121e2981 */ /* 0x000768000c1e1b00 */
[----:B------:R3:W5:Y:S04]  /*0140*/  @P2 LDG.E.64 R34, desc[UR6][R18.64+0x800] ;  /* 0x0008000612222981 */ /* 0x000768000c1e1b00 */
[----:B------:R3:W5:Y:S04]  /*0150*/  @P2 LDG.E.64 R10, desc[UR6][R18.64+0x1000] ;  /* 0x00100006120a2981 */ /* 0x000768000c1e1b00 */
[----:B------:R3:W5:Y:S04]  /*0160*/  @P2 LDG.E.64 R8, desc[UR6][R18.64+0x1800] ;  /* 0x0018000612082981 */ /* 0x000768000c1e1b00 */
[----:B------:R3:W5:Y:S04]  /*0170*/  @P2 LDG.E.64 R6, desc[UR6][R18.64+0x2000] ;  /* 0x0020000612062981 */ /* 0x000768000c1e1b00 */
[----:B------:R3:W5:Y:S04]  /*0180*/  @P2 LDG.E.64 R4, desc[UR6][R18.64+0x2800] ;  /* 0x0028000612042981 */ /* 0x000768000c1e1b00 */
[----:B------:R3:W5:Y:S01]  /*0190*/  @P2 LDG.E.64 R2, desc[UR6][R18.64+0x3000] ;  /* 0x0030000612022981 */ /* 0x000762000c1e1b00 */
[----:B0-----:R-:W-:-:S04]  /*01a0*/  MOV R92, UR4 ;  /* 0x00000004005c7c02 */ /* 0x001fc80008000f00 */
[----:B-1----:R-:W-:Y:S02]  /*01b0*/  ISETP.GE.AND P0, PT, R92, UR5, PT ;  /* 0x000000055c007c0c */ /* 0x002fe4000bf06270 */
[-C--:B--2---:R-:W-:Y:S02]  /*01c0*/  @P2 MOV R12, R16.reuse ;  /* 0x00000010000c2202 */ /* 0x084fe40000000f00 */
[-C--:B------:R-:W-:Y:S02]  /*01d0*/  @P2 MOV R13, R17.reuse ;  /* 0x00000011000d2202 */ /* 0x080fe40000000f00 */
[----:B------:R-:W-:Y:S02]  /*01e0*/  @!P2 MOV R12, R16 ;  /* 0x00000010000ca202 */ /* 0x000fe40000000f00 */
[----:B------:R-:W-:-:S05]  /*01f0*/  @!P2 MOV R13, R17 ;  /* 0x00000011000da202 */ /* 0x000fca0000000f00 */
[----:B---3--:R-:W-:Y:S05]  /*0200*/  @P0 EXIT ;  /* 0x000000000000094d */ /* 0x008fea0003800000 */
[----:B------:R-:W0:Y:S01]  /*0210*/  LDC.64 R32, c[0x0][0x398] ;  /* 0x0000e600ff207b82 */ /* 0x000e220000000a00 */
[----:B------:R-:W0:Y:S01]  /*0220*/  LDCU.64 UR4, c[0x0][0x3a0] ;  /* 0x00007400ff0477ac */ /* 0x000e220008000a00 */
[----:B------:R-:W-:Y:S02]  /*0230*/  MOV R90, R12 ;  /* 0x0000000c005a7202 */ /* 0x000fe40000000f00 */
[----:B-----5:R-:W-:Y:S02]  /*0240*/  @!P2 CS2R R30, SRZ ;  /* 0x00000000001ea805 */ /* 0x020fe4000001ff00 */
[----:B------:R-:W-:Y:S02]  /*0250*/  MOV R73, R13 ;  /* 0x0000000d00497202 */ /* 0x000fe40000000f00 */
[----:B------:R-:W-:Y:S02]  /*0260*/  @!P2 CS2R R34, SRZ ;  /* 0x000000000022a805 */ /* 0x000fe4000001ff00 */
[----:B------:R-:W-:-:S02]  /*0270*/  SHF.R.U64 R72, R12, 0x10, R13 ;  /* 0x000000100c487819 */ /* 0x000fc4000000120d */
[----:B------:R-:W-:Y:S02]  /*0280*/  @!P2 CS2R R10, SRZ ;  /* 0x00000000000aa805 */ /* 0x000fe4000001ff00 */
[----:B------:R-:W-:Y:S02]  /*0290*/  SHF.R.U32.HI R71, RZ, 0x10, R13 ;  /* 0x00000010ff477819 */ /* 0x000fe4000001160d */
[----:B------:R-:W-:Y:S02]  /*02a0*/  @!P2 CS2R R8, SRZ ;  /* 0x000000000008a805 */ /* 0x000fe4000001ff00 */
[----:B------:R-:W-:Y:S02]  /*02b0*/  MOV R70, R14 ;  /* 0x0000000e00467202 */ /* 0x000fe40000000f00 */
[----:B------:R-:W-:Y:S02]  /*02c0*/  @!P2 CS2R R6, SRZ ;  /* 0x000000000006a805 */ /* 0x000fe4000001ff00 */
[----:B------:R-:W-:-:S02]  /*02d0*/  MOV R69, R15 ;  /* 0x0000000f00457202 */ /* 0x000fc40000000f00 */
[----:B------:R-:W-:Y:S02]  /*02e0*/  @!P2 CS2R R4, SRZ ;  /* 0x000000000004a805 */ /* 0x000fe4000001ff00 */
[--C-:B------:R-:W-:Y:S02]  /*02f0*/  SHF.R.U64 R68, R14, 0x10, R15.reuse ;  /* 0x000000100e447819 */ /* 0x100fe4000000120f */
[----:B------:R-:W-:Y:S02]  /*0300*/  @!P2 CS2R R2, SRZ ;  /* 0x000000000002a805 */ /* 0x000fe4000001ff00 */
[----:B------:R-:W-:Y:S01]  /*0310*/  SHF.R.U32.HI R67, RZ, 0x10, R15 ;  /* 0x00000010ff437819 */ /* 0x000fe2000001160f */
[----:B------:R-:W-:Y:S01]  /*0320*/  HADD2.F32 R89, -RZ, R30.H0_H0 ;  /* 0x2000001eff597230 */ /* 0x000fe20000004100 */
[----:B------:R-:W-:Y:S01]  /*0330*/  @P2 MOV R12, R20 ;  /* 0x00000014000c2202 */ /* 0x000fe20000000f00 */
[----:B------:R-:W-:Y:S01]  /*0340*/  HADD2.F32 R88, -RZ, R31.H0_H0 ;  /* 0x2000001fff587230 */ /* 0x000fe20000004100 */
[----:B------:R-:W-:Y:S01]  /*0350*/  @P2 MOV R13, R21 ;  /* 0x00000015000d2202 */ /* 0x000fe20000000f00 */
[----:B------:R-:W-:Y:S01]  /*0360*/  HADD2.F32 R85, -RZ, R10.H0_H0 ;  /* 0x2000000aff557230 */ /* 0x000fe20000004100 */
[----:B------:R-:W-:Y:S01]  /*0370*/  @P2 MOV R14, R22 ;  /* 0x00000016000e2202 */ /* 0x000fe20000000f00 */
[----:B------:R-:W-:Y:S01]  /*0380*/  HADD2.F32 R84, -RZ, R11.H0_H0 ;  /* 0x2000000bff547230 */ /* 0x000fe20000004100 */
[----:B------:R-:W-:Y:S01]  /*0390*/  @P2 MOV R15, R23 ;  /* 0x00000017000f2202 */ /* 0x000fe20000000f00 */
[----:B------:R-:W-:Y:S01]  /*03a0*/  HADD2.F32 R83, -RZ, R8.H0_H0 ;  /* 0x20000008ff537230 */ /* 0x000fe20000004100 */
[----:B------:R-:W-:Y:S01]  /*03b0*/  @!P2 MOV R12, R20 ;  /* 0x00000014000ca202 */ /* 0x000fe20000000f00 */
[----:B------:R-:W-:Y:S01]  /*03c0*/  HADD2.F32 R82, -RZ, R9.H0_H0 ;  /* 0x20000009ff527230 */ /* 0x000fe20000004100 */
[----:B------:R-:W-:Y:S01]  /*03d0*/  @!P2 MOV R13, R21 ;  /* 0x00000015000da202 */ /* 0x000fe20000000f00 */
[----:B------:R-:W-:Y:S01]  /*03e0*/  HADD2.F32 R81, -RZ, R6.H0_H0 ;  /* 0x20000006ff517230 */ /* 0x000fe20000004100 */
[----:B------:R-:W-:Y:S01]  /*03f0*/  @!P2 MOV R14, R22 ;  /* 0x00000016000ea202 */ /* 0x000fe20000000f00 */
[----:B------:R-:W-:Y:S01]  /*0400*/  HADD2.F32 R80, -RZ, R7.H0_H0 ;  /* 0x20000007ff507230 */ /* 0x000fe20000004100 */
[----:B------:R-:W-:Y:S01]  /*0410*/  @!P2 MOV R15, R23 ;  /* 0x00000017000fa202 */ /* 0x000fe20000000f00 */
[----:B------:R-:W-:Y:S01]  /*0420*/  HADD2.F32 R77, -RZ, R4.H0_H0 ;  /* 0x20000004ff4d7230 */ /* 0x000fe20000004100 */
[----:B------:R-:W-:Y:S01]  /*0430*/  @P2 MOV R16, R24 ;  /* 0x0000001800102202 */ /* 0x000fe20000000f00 */
[----:B------:R-:W-:Y:S01]  /*0440*/  HADD2.F32 R76, -RZ, R5.H0_H0 ;  /* 0x20000005ff4c7230 */ /* 0x000fe20000004100 */
[----:B------:R-:W-:Y:S01]  /*0450*/  @P2 MOV R17, R25 ;  /* 0x0000001900112202 */ /* 0x000fe20000000f00 */
[----:B------:R-:W-:Y:S01]  /*0460*/  HADD2.F32 R75, -RZ, R2.H0_H0 ;  /* 0x20000002ff4b7230 */ /* 0x000fe20000004100 */
[----:B------:R-:W-:Y:S01]  /*0470*/  MOV R66, R12 ;  /* 0x0000000c00427202 */ /* 0x000fe20000000f00 */
[----:B------:R-:W-:Y:S01]  /*0480*/  HADD2.F32 R74, -RZ, R3.H0_H0 ;  /* 0x20000003ff4a7230 */ /* 0x000fe20000004100 */
[----:B------:R-:W-:Y:S01]  /*0490*/  MOV R65, R13 ;  /* 0x0000000d00417202 */ /* 0x000fe20000000f00 */
[----:B------:R-:W-:Y:S01]  /*04a0*/  HADD2.F32 R87, -RZ, R34.H0_H0 ;  /* 0x20000022ff577230 */ /* 0x000fe20000004100 */
[--C-:B------:R-:W-:Y:S01]  /*04b0*/  SHF.R.U64 R64, R12, 0x10, R13.reuse ;  /* 0x000000100c407819 */ /* 0x100fe2000000120d */
[----:B------:R-:W-:Y:S01]  /*04c0*/  HADD2.F32 R86, -RZ, R35.H0_H0 ;  /* 0x20000023ff567230 */ /* 0x000fe20000004100 */
[----:B------:R-:W-:Y:S01]  /*04d0*/  SHF.R.U32.HI R63, RZ, 0x10, R13 ;  /* 0x00000010ff3f7819 */ /* 0x000fe2000001160d */
        /* <DEDUP_REMOVED lines=29> */
[C---:B0-----:R-:W-:Y:S01]  /*06b0*/  LOP3.LUT P1, RZ, R32.reuse, UR4, RZ, 0xfc, !PT ;  /* 0x0000000420ff7c12 */ /* 0x041fe2000f82fcff */
[----:B------:R-:W-:Y:S01]  /*06c0*/  HADD2.F32 R59, -RZ, R59.H0_H0 ;  /* 0x2000003bff3b7230 */ /* 0x000fe20000004100 */
[----:B------:R-:W-:Y:S01]  /*06d0*/  ISETP.NE.U32.AND P0, PT, R32, RZ, PT ;  /* 0x000000ff2000720c */ /* 0x000fe20003f05070 */
[----:B------:R-:W-:Y:S01]  /*06e0*/  UPLOP3.LUT UP1, UPT, UPT, UPT, UPT, 0x40, 0x4 ;  /* 0x000000000004789c */ /* 0x000fe20003f2e870 */
[----:B------:R-:W-:Y:S01]  /*06f0*/  MOV R58, R16 ;  /* 0x00000010003a7202 */ /* 0x000fe20000000f00 */
[----:B------:R-:W0:Y:S01]  /*0700*/  LDCU UR8, c[0x0][0x388] ;  /* 0x00007100ff0877ac */ /* 0x000e220008000800 */
[----:B------:R-:W-:-:S02]  /*0710*/  SHF.R.U64 R56, R16, 0x10, R17 ;  /* 0x0000001010387819 */ /* 0x000fc40000001211 */
[----:B------:R-:W-:Y:S01]  /*0720*/  MOV R57, R17 ;  /* 0x0000001100397202 */ /* 0x000fe20000000f00 */
[----:B------:R-:W-:Y:S01]  /*0730*/  HADD2.F32 R58, -RZ, R58.H0_H0 ;  /* 0x2000003aff3a7230 */ /* 0x000fe20000004100 */
[----:B------:R-:W-:Y:S01]  /*0740*/  SHF.R.U32.HI R23, RZ, 0x10, R17 ;  /* 0x00000010ff177819 */ /* 0x000fe20000011611 */
        /* <DEDUP_REMOVED lines=9> */
[----:B------:R-:W-:Y:S01]  /*07e0*/  SHF.R.U64 R16, R14, 0x10, R15 ;  /* 0x000000100e107819 */ /* 0x000fe2000000120f */
[----:B------:R-:W-:Y:S01]  /*07f0*/  HADD2.F32 R19, -RZ, R19.H0_H0 ;  /* 0x20000013ff137230 */ /* 0x000fe20000004100 */
[----:B------:R-:W-:Y:S01]  /*0800*/  MOV R22, R12 ;  /* 0x0000000c00167202 */ /* 0x000fe20000000f00 */
[----:B------:R-:W-:Y:S01]  /*0810*/  HADD2.F32 R18, -RZ, R18.H0_H0 ;  /* 0x20000012ff127230 */ /* 0x000fe20000004100 */
[----:B------:R-:W-:Y:S01]  /*0820*/  MOV R17, R15 ;  /* 0x0000000f00117202 */ /* 0x000fe20000000f00 */
[----:B------:R-:W-:Y:S01]  /*0830*/  HADD2.F32 R16, -RZ, R16.H0_H0 ;  /* 0x20000010ff107230 */ /* 0x000fe20000004100 */
[C---:B------:R-:W-:Y:S01]  /*0840*/  LOP3.LUT P1, RZ, R33.reuse, UR5, RZ, 0xfc, P1 ;  /* 0x0000000521ff7c12 */ /* 0x040fe2000882fcff */
[----:B------:R-:W-:Y:S01]  /*0850*/  HADD2.F32 R22, -RZ, R22.H0_H0 ;  /* 0x20000016ff167230 */ /* 0x000fe20000004100 */
[----:B------:R-:W-:Y:S01]  /*0860*/  ISETP.NE.AND.EX P0, PT, R33, RZ, PT, P0 ;  /* 0x000000ff2100720c */ /* 0x000fe20003f05300 */
[----:B------:R-:W-:Y:S01]  /*0870*/  HADD2.F32 R17, -RZ, R17.H0_H0 ;  /* 0x20000011ff117230 */ /* 0x000fe20000004100 */
[--C-:B------:R-:W-:Y:S01]  /*0880*/  SHF.R.U64 R14, R30, 0x10, R31.reuse ;  /* 0x000000101e0e7819 */ /* 0x100fe2000000121f */
[----:B------:R-:W1:Y:S01]  /*0890*/  LDCU.U8 UR14, c[0x0][0x410] ;  /* 0x00008200ff0e77ac */ /* 0x000e620008000000 */
[----:B------:R-:W-:-:S02]  /*08a0*/  SHF.R.U32.HI R13, RZ, 0x10, R31 ;  /* 0x00000010ff0d7819 */ /* 0x000fc4000001161f */
[----:B------:R-:W-:Y:S01]  /*08b0*/  SHF.R.U32.HI R15, RZ, 0x10, R15 ;  /* 0x00000010ff0f7819 */ /* 0x000fe2000001160f */
[----:B------:R-:W-:Y:S01]  /*08c0*/  HADD2.F32 R14, -RZ, R14.H0_H0 ;  /* 0x2000000eff0e7230 */ /* 0x000fe20000004100 */
[--C-:B------:R-:W-:Y:S01]  /*08d0*/  SHF.R.U64 R12, R34, 0x10, R35.reuse ;  /* 0x00000010220c7819 */ /* 0x100fe20000001223 */
[----:B------:R-:W-:Y:S01]  /*08e0*/  HADD2.F32 R13, -RZ, R13.H0_H0 ;  /* 0x2000000dff0d7230 */ /* 0x000fe20000004100 */
        /* <DEDUP_REMOVED lines=22> */
[----:B------:R-:W2:Y:S01]  /*0a50*/  LDCU UR9, c[0x0][0x400] ;  /* 0x00008000ff0977ac */ /* 0x000ea20008000800 */
[----:B------:R-:W-:-:S02]  /*0a60*/  HADD2.F32 R2, -RZ, R24.H0_H0 ;  /* 0x20000018ff027230 */ /* 0x000fc40000004100 */
[----:B------:R-:W-:Y:S01]  /*0a70*/  HADD2.F32 R0, -RZ, R0.H0_H0 ;  /* 0x20000000ff007230 */ /* 0x000fe20000004100 */
[----:B------:R-:W3:Y:S01]  /*0a80*/  LDCU.64 UR10, c[0x0][0x3a0] ;  /* 0x00007400ff0a77ac */ /* 0x000ee20008000a00 */
[----:B01----:R-:W4:Y:S05]  /*0a90*/  LDCU.64 UR12, c[0x0][0x398] ;  /* 0x00007300ff0c77ac */ /* 0x003f2a0008000a00 */
.L_x_24652:
[----:B---3--:R-:W-:Y:S01]  /*0aa0*/  ISETP.NE.U32.AND P2, PT, RZ, UR10, PT ;  /* 0x0000000aff007c0c */ /* 0x008fe2000bf45070 */
[----:B-1----:R-:W0:Y:S01]  /*0ab0*/  @P0 LDC.64 R38, c[0x0][0x398] ;  /* 0x0000e600ff260b82 */ /* 0x002e220000000a00 */
[----:B------:R-:W-:Y:S02]  /*0ac0*/  IMAD R40, R92, UR8, RZ ;  /* 0x000000085c287c24 */ /* 0x000fe4000f8e02ff */
[----:B------:R-:W-:-:S03]  /*0ad0*/  ISETP.NE.AND.EX P2, PT, RZ, UR11, PT, P2 ;  /* 0x0000000bff007c0c */ /* 0x000fc6000bf45320 */
[----:B------:R-:W-:Y:S02]  /*0ae0*/  SHF.R.S32.HI R41, RZ, 0x1f, R40 ;  /* 0x0000001fff297819 */ /* 0x000fe40000011428 */
[----:B------:R-:W1:Y:S02]  /*0af0*/  LDC.64 R106, c[0x0][0x390] ;  /* 0x0000e400ff6a7b82 */ /* 0x000e640000000a00 */
[----:B------:R-:W-:-:S04]  /*0b00*/  LEA.HI R44, R41, R40, RZ, 0x2 ;  /* 0x00000028292c7211 */ /* 0x000fc800078f10ff */
[----:B------:R-:W-:Y:S02]  /*0b10*/  LEA.HI.SX32 R44, R44, R91, 0x1e ;  /* 0x0000005b2c2c7211 */ /* 0x000fe400078ff2ff */
[----:B------:R-:W3:Y:S03]  /*0b20*/  @P2 LDC.64 R36, c[0x0][0x3a0] ;  /* 0x0000e800ff242b82 */ /* 0x000ee60000000a00 */
[----:B0-----:R-:W-:-:S05]  /*0b30*/  @P0 IMAD.WIDE.U32 R38, R44, 0x10, R38 ;  /* 0x000000102c260825 */ /* 0x001fca00078e0026 */
[----:B------:R0:W5:Y:S01]  /*0b40*/  @P0 LDG.E.128 R24, desc[UR6][R38.64] ;  /* 0x0000000626180981 */ /* 0x000162000c1e1d00 */
[----:B-1----:R-:W-:-:S04]  /*0b50*/  IMAD.WIDE.U32 R40, R44, 0x10, R106 ;  /* 0x000000102c287825 */ /* 0x002fc800078e006a */
[----:B---3--:R-:W-:-:S05]  /*0b60*/  @P2 IMAD.WIDE.U32 R36, R44, 0x10, R36 ;  /* 0x000000102c242825 */ /* 0x008fca00078e0024 */
[----:B------:R0:W5:Y:S04]  /*0b70*/  @P2 LDG.E.128 R28, desc[UR6][R36.64] ;  /* 0x00000006241c2981 */ /* 0x000168000c1e1d00 */
[----:B------:R0:W5:Y:S01]  /*0b80*/  LDG.E.128 R36, desc[UR6][R40.64] ;  /* 0x0000000628247981 */ /* 0x000162000c1e1d00 */
        /* <DEDUP_REMOVED lines=15> */
.L_x_24634:
        /* <DEDUP_REMOVED lines=9> */
.L_x_24633:
        /* <DEDUP_REMOVED lines=12> */
.L_x_24635:
[----:B------:R-:W0:Y:S01]  /*0dd0*/  @P1 LDC.64 R50, c[0x0][0x3a8] ;  /* 0x0000ea00ff321b82 */ /* 0x000e220000000a00 */
[----:B------:R-:W-:-:S05]  /*0de0*/  IADD3 R49, PT, PT, R44, 0x100, RZ ;  /* 0x000001002c317810 */ /* 0x000fca0007ffe0ff */
[----:B------:R-:W-:Y:S02]  /*0df0*/  IMAD.WIDE.U32 R46, R49, 0x10, R106 ;  /* 0x00000010312e7825 */ /* 0x000fe400078e006a */
[----:B------:R-:W1:Y:S08]  /*0e00*/  @P0 LDC.64 R38, c[0x0][0x398] ;  /* 0x0000e600ff260b82 */ /* 0x000e700000000a00 */
[----:B------:R-:W3:Y:S01]  /*0e10*/  @P2 LDC.64 R36, c[0x0][0x3a0] ;  /* 0x0000e800ff242b82 */ /* 0x000ee20000000a00 */
[----:B0-----:R-:W-:-:S05]  /*0e20*/  @P1 IMAD.WIDE.U32 R50, R44, 0x10, R50 ;  /* 0x000000102c321825 */ /* 0x001fca00078e0032 */
[----:B------:R0:W-:Y:S01]  /*0e30*/  @P1 STG.E.128 desc[UR6][R50.64], R32 ;  /* 0x0000002032001986 */ /* 0x0001e2000c101d06 */
[----:B-1----:R-:W-:-:S05]  /*0e40*/  @P0 IMAD.WIDE.U32 R38, R49, 0x10, R38 ;  /* 0x0000001031260825 */ /* 0x002fca00078e0026 */
[----:B------:R0:W5:Y:S01]  /*0e50*/  @P0 LDG.E.128 R24, desc[UR6][R38.64] ;  /* 0x0000000626180981 */ /* 0x000162000c1e1d00 */
[----:B---3--:R-:W-:-:S05]  /*0e60*/  @P2 IMAD.WIDE.U32 R36, R49, 0x10, R36 ;  /* 0x0000001031242825 */ /* 0x008fca00078e0024 */
[----:B------:R0:W5:Y:S04]  /*0e70*/  @P2 LDG.E.128 R28, desc[UR6][R36.64] ;  /* 0x00000006241c2981 */ /* 0x000168000c1e1d00 */
[----:B------:R0:W5:Y:S01]  /*0e80*/  LDG.E.128 R36, desc[UR6][R46.64] ;  /* 0x000000062e247981 */ /* 0x000162000c1e1d00 */
[----:B----4-:R-:W-:-:S04]  /*0e90*/  UISETP.NE.U32.AND UP0, UPT, UR12, URZ, UPT ;  /* 0x000000ff0c00728c */ /* 0x010fc8000bf05070 */
[----:B------:R-:W-:-:S09]  /*0ea0*/  UISETP.NE.AND.EX UP0, UPT, UR13, URZ, UPT, UP0 ;  /* 0x000000ff0d00728c */ /* 0x000fd2000bf05300 */
[----:B0-----:R-:W-:Y:S05]  /*0eb0*/  BRA.U UP0, `(.L_x_24636) ;  /* 0x0000000100407547 */ /* 0x001fea000b800000 */
        /* <DEDUP_REMOVED lines=16> */
.L_x_24636:
        /* <DEDUP_REMOVED lines=23> */
.L_x_24637:
        /* <DEDUP_REMOVED lines=12> */
[----:B------:R-:W-:Y:S05]  /*11f0*/  BRA.U UP0, `(.L_x_24638) ;  /* 0x0000000100347547 */ /* 0x000fea000b800000 */
        /* <DEDUP_REMOVED lines=13> */
.L_x_24638:
        /* <DEDUP_REMOVED lines=21> */
.L_x_24639:
        /* <DEDUP_REMOVED lines=13> */
[----:B0----5:R-:W-:Y:S01]  /*14f0*/  @!P3 MOV R95, R36 ;  /* 0x00000024005fb202 */ /* 0x021fe20000000f00 */
        /* <DEDUP_REMOVED lines=12> */
.L_x_24640:
[----:B0----5:R-:W-:Y:S01]  /*15c0*/  @!P3 FADD.FTZ R95, R24, R36 ;  /* 0x00000024185fb221 */ /* 0x021fe20000010000 */
        /* <DEDUP_REMOVED lines=20> */
.L_x_24641:
        /* <DEDUP_REMOVED lines=26> */
.L_x_24642:
        /* <DEDUP_REMOVED lines=21> */
.L_x_24643:
        /* <DEDUP_REMOVED lines=26> */
.L_x_24644:
        /* <DEDUP_REMOVED lines=21> */
.L_x_24645:
        /* <DEDUP_REMOVED lines=26> */
.L_x_24646:
        /* <DEDUP_REMOVED lines=21> */
.L_x_24647:
[----:B------:R-:W-:Y:S01]  /*1fe0*/  FADD.FTZ R37, RZ, R43 ;  /* 0x0000002bff257221 */ /* 0x000fe20000010000 */
[----:B------:R-:W-:Y:S01]  /*1ff0*/  LOP3.LUT P2, RZ, R91, 0x1f, RZ, 0xc0, !PT ;  /* 0x0000001f5bff7812 */ /* 0x000fe2000784c0ff */
        /* <DEDUP_REMOVED lines=116> */
.L_x_24649:
[----:B--2---:R-:W-:Y:S05]  /*2740*/  BSYNC.RECONVERGENT B0 ;  /* 0x0000000000007941 */ /* 0x004fea0003800200 */
.L_x_24648:
        /* <DEDUP_REMOVED lines=15> */
.L_x_24651:
[----:B------:R-:W-:Y:S05]  /*2840*/  BSYNC.RECONVERGENT B0 ;  /* 0x0000000000007941 */ /* 0x000fea0003800200 */
.L_x_24650:
[----:B------:R-:W1:Y:S01]  /*2850*/  SHFL.DOWN PT, R113, R112, 0x4, 0x1f ;  /* 0x08801f0070717f89 */ /* 0x000e6200000e0000 */
[----:B------:R-:W-:Y:S01]  /*2860*/  I2FP.F32.U32 R116, R112 ;  /* 0x0000007000747245 */ /* 0x000fe20000201000 */
[----:B------:R-:W-:Y:S01]  /*2870*/  UPLOP3.LUT UP1, UPT, UPT, UPT, UP1, 0x40, 0x4 ;  /* 0x000000000004789c */ /* 0x000fe20003f2e810 */
[----:B------:R-:W-:Y:S01]  /*2880*/  ISETP.NE.AND P2, PT, R91, RZ, PT ;  /* 0x000000ff5b00720c */ /* 0x000fe20003f45270 */
[----:B0-----:R-:W0:Y:S01]  /*2890*/  SHFL.DOWN PT, R115, R36, 0x4, 0x1f ;  /* 0x08801f0024737f89 */ /* 0x001e2200000e0000 */
[----:B------:R-:W-:-:S03]  /*28a0*/  ISETP.NE.AND P3, PT, RZ, UR14, PT ;  /* 0x0000000eff007c0c */ /* 0x000fc6000bf65270 */
[----:B------:R-:W2:Y:S01]  /*28b0*/  SHFL.DOWN PT, R114, R37, 0x4, 0x1f ;  /* 0x08801f0025727f89 */ /* 0x000ea200000e0000 */
[----:B-1----:R-:W-:Y:S02]  /*28c0*/  IADD3 R111, PT, PT, R113, R112, RZ ;  /* 0x00000070716f7210 */ /* 0x002fe40007ffe0ff */
[----:B------:R-:W-:Y:S02]  /*28d0*/  I2FP.F32.S32 R118, R113 ;  /* 0x0000007100767245 */ /* 0x000fe40000201400 */
[----:B------:R-:W-:Y:S01]  /*28e0*/  I2FP.F32.S32 R38, R111 ;  /* 0x0000006f00267245 */ /* 0x000fe20000201400 */
[----:B------:R-:W1:Y:S02]  /*28f0*/  SHFL.DOWN PT, R110, R111, 0x2, 0x1f ;  /* 0x08401f006f6e7f89 */ /* 0x000e6400000e0000 */
[C---:B0-----:R-:W-:Y:S01]  /*2900*/  FMUL.FTZ R113, R115.reuse, R118 ;  /* 0x0000007673717220 */ /* 0x041fe20000410000 */
[----:B------:R-:W0:Y:S01]  /*2910*/  MUFU.RCP R39, R38 ;  /* 0x0000002600277308 */ /* 0x000e220000001000 */
[----:B------:R-:W-:Y:S01]  /*2920*/  FADD.FTZ R115, -R115, R36 ;  /* 0x0000002473737221 */ /* 0x000fe20000010100 */
[----:B--2---:R-:W-:Y:S01]  /*2930*/  FADD.FTZ R114, R114, R37 ;  /* 0x0000002572727221 */ /* 0x004fe20000010000 */
[----:B------:R-:W-:-:S02]  /*2940*/  FFMA.FTZ R120, R116, R36, R113 ;  /* 0x0000002474787223 */ /* 0x000fc40000010071 */
[----:B------:R-:W-:-:S04]  /*2950*/  FMUL.FTZ R115, R115, R115 ;  /* 0x0000007373737220 */ /* 0x000fc80000410000 */
[----:B------:R-:W-:-:S04]  /*2960*/  FMUL.FTZ R115, R115, R116 ;  /* 0x0000007473737220 */ /* 0x000fc80000410000 */
[----:B------:R-:W-:Y:S02]  /*2970*/  FMUL.FTZ R115, R115, R118 ;  /* 0x0000007673737220 */ /* 0x000fe40000410000 */
[----:B------:R-:W2:Y:S01]  /*2980*/  @!P2 LDC.64 R118, c[0x0][0x3c0] ;  /* 0x0000f000ff76ab82 */ /* 0x000ea20000000a00 */
[C---:B0-----:R-:W-:Y:S01]  /*2990*/  FMUL.FTZ R113, R39.reuse, R120 ;  /* 0x0000007827717220 */ /* 0x041fe20000410000 */
[----:B------:R-:W-:Y:S01]  /*29a0*/  FFMA.FTZ R114, R39, R115, R114 ;  /* 0x0000007327727223 */ /* 0x000fe20000010072 */
[----:B-1----:R-:W-:-:S03]  /*29b0*/  IADD3 R112, PT, PT, R111, R110, RZ ;  /* 0x0000006e6f707210 */ /* 0x002fc60007ffe0ff */
[----:B------:R-:W0:Y:S01]  /*29c0*/  SHFL.DOWN PT, R36, R113, 0x2, 0x1f ;  /* 0x08401f0071247f89 */ /* 0x000e2200000e0000 */
[----:B------:R-:W-:Y:S01]  /*29d0*/  I2FP.F32.S32 R115, R110 ;  /* 0x0000006e00737245 */ /* 0x000fe20000201400 */
[----:B------:R-:W1:Y:S01]  /*29e0*/  @!P2 LDC.64 R120, c[0x0][0x3c8] ;  /* 0x0000f200ff78ab82 */ /* 0x000e620000000a00 */
[----:B------:R-:W-:Y:S01]  /*29f0*/  I2FP.F32.S32 R37, R112 ;  /* 0x0000007000257245 */ /* 0x000fe20000201400 */
[----:B------:R-:W3:Y:S03]  /*2a00*/  SHFL.DOWN PT, R111, R114, 0x2, 0x1f ;  /* 0x08401f00726f7f89 */ /* 0x000ee600000e0000 */
[----:B------:R-:W4:Y:S01]  /*2a10*/  MUFU.RCP R110, R37 ;  /* 0x00000025006e7308 */ /* 0x000f220000001000 */
[----:B--2---:R-:W-:-:S04]  /*2a20*/  @!P2 IMAD.WIDE R118, R92, 0x4, R118 ;  /* 0x000000045c76a825 */ /* 0x004fc800078e0276 */
[----:B0-----:R-:W-:Y:S01]  /*2a30*/  FMUL.FTZ R39, R36, R115 ;  /* 0x0000007324277220 */ /* 0x001fe20000410000 */
[----:B------:R-:W-:Y:S01]  /*2a40*/  FADD.FTZ R36, R113, -R36 ;  /* 0x8000002471247221 */ /* 0x000fe20000010000 */
[----:B-1----:R-:W-:-:S04]  /*2a50*/  @!P2 IMAD.WIDE R120, R92, 0x4, R120 ;  /* 0x000000045c78a825 */ /* 0x002fc800078e0278 */
[----:B------:R-:W-:Y:S01]  /*2a60*/  FFMA.FTZ R117, R38, R113, R39 ;  /* 0x0000007126757223 */ /* 0x000fe20000010027 */
[----:B------:R-:W-:Y:S01]  /*2a70*/  FMUL.FTZ R113, R36, R36 ;  /* 0x0000002424717220 */ /* 0x000fe20000410000 */
[----:B------:R-:W0:Y:S01]  /*2a80*/  SHFL.DOWN PT, R39, R112, 0x1, 0x1f ;  /* 0x08201f0070277f89 */ /* 0x000e2200000e0000 */
[----:B---3--:R-:W-:Y:S01]  /*2a90*/  FADD.FTZ R111, R114, R111 ;  /* 0x0000006f726f7221 */ /* 0x008fe20000010000 */
[----:B----4-:R-:W-:Y:S01]  /*2aa0*/  FMUL.FTZ R36, R110, R117 ;  /* 0x000000756e247220 */ /* 0x010fe20000410000 */
[----:B------:R-:W-:-:S04]  /*2ab0*/  FMUL.FTZ R113, R38, R113 ;  /* 0x0000007126717220 */ /* 0x000fc80000410000 */
[----:B------:R-:W-:Y:S02]  /*2ac0*/  FMUL.FTZ R113, R113, R115 ;  /* 0x0000007371717220 */ /* 0x000fe40000410000 */
[----:B------:R-:W1:Y:S02]  /*2ad0*/  SHFL.DOWN PT, R115, R36, 0x1, 0x1f ;  /* 0x08201f0024737f89 */ /* 0x000e6400000e0000 */
[----:B------:R-:W-:-:S05]  /*2ae0*/  FFMA.FTZ R111, R110, R113, R111 ;  /* 0x000000716e6f7223 */ /* 0x000fca000001006f */
[----:B------:R-:W2:Y:S01]  /*2af0*/  SHFL.DOWN PT, R38, R111, 0x1, 0x1f ;  /* 0x08201f006f267f89 */ /* 0x000ea200000e0000 */
[-C--:B0-----:R-:W-:Y:S02]  /*2b00*/  IADD3 R110, PT, PT, R112, R39.reuse, RZ ;  /* 0x00000027706e7210 */ /* 0x081fe40007ffe0ff */
[----:B------:R-:W-:Y:S02]  /*2b10*/  I2FP.F32.S32 R113, R39 ;  /* 0x0000002700717245 */ /* 0x000fe40000201400 */
[----:B------:R-:W-:Y:S01]  /*2b20*/  I2FP.F32.S32 R110, R110 ;  /* 0x0000006e006e7245 */ /* 0x000fe20000201400 */
[----:B-1----:R-:W-:-:S05]  /*2b30*/  FADD.FTZ R39, R36, -R115 ;  /* 0x8000007324277221 */ /* 0x002fca0000010000 */
[----:B------:R-:W0:Y:S01]  /*2b40*/  MUFU.RCP R110, R110 ;  /* 0x0000006e006e7308 */ /* 0x000e220000001000 */
[----:B------:R-:W-:Y:S01]  /*2b50*/  FMUL.FTZ R114, R115, R113 ;  /* 0x0000007173727220 */ /* 0x000fe20000410000 */
[----:B------:R-:W-:-:S03]  /*2b60*/  FMUL.FTZ R112, R39, R39 ;  /* 0x0000002727707220 */ /* 0x000fc60000410000 */
[C---:B------:R-:W-:Y:S01]  /*2b70*/  FFMA.FTZ R39, R37.reuse, R36, R114 ;  /* 0x0000002425277223 */ /* 0x040fe20000010072 */
[----:B------:R-:W-:Y:S01]  /*2b80*/  FMUL.FTZ R112, R37, R112 ;  /* 0x0000007025707220 */ /* 0x000fe20000410000 */
[----:B--2---:R-:W-:-:S03]  /*2b90*/  FADD.FTZ R37, R111, R38 ;  /* 0x000000266f257221 */ /* 0x004fc60000010000 */
[----:B------:R-:W-:Y:S01]  /*2ba0*/  FMUL.FTZ R112, R112, R113 ;  /* 0x0000007170707220 */ /* 0x000fe20000410000 */
[----:B0-----:R-:W-:-:S03]  /*2bb0*/  FMUL.FTZ R36, R110, R39 ;  /* 0x000000276e247220 */ /* 0x001fc60000410000 */
[----:B------:R-:W-:Y:S02]  /*2bc0*/  FFMA.FTZ R112, R110, R112, R37 ;  /* 0x000000706e707223 */ /* 0x000fe40000010025 */
[----:B------:R-:W0:Y:S01]  /*2bd0*/  LDC R110, c[0x0][0x448] ;  /* 0x00011200ff6e7b82 */ /* 0x000e220000000800 */
[----:B------:R-:W1:Y:S04]  /*2be0*/  SHFL.IDX PT, R36, R36, RZ, 0x1f ;  /* 0x00001fff24247589 */ /* 0x000e6800000e0000 */
[----:B------:R-:W0:Y:S01]  /*2bf0*/  SHFL.IDX PT, R111, R112, RZ, 0x1f ;  /* 0x00001fff706f7589 */ /* 0x000e2200000e0000 */
[----:B-1----:R-:W-:-:S03]  /*2c00*/  FMUL.FTZ R37, R36, R36 ;  /* 0x0000002424257220 */ /* 0x002fc60000410000 */
[----:B------:R1:W-:Y:S01]  /*2c10*/  @!P2 STG.E desc[UR6][R118.64], R36 ;  /* 0x000000247600a986 */ /* 0x0003e2000c101906 */
[----:B0-----:R-:W-:Y:S01]  /*2c20*/  FFMA.FTZ R110, R111, UR9, R110 ;  /* 0x000000096f6e7c23 */ /* 0x001fe2000801006e */
[----:B------:R-:W-:Y:S02]  /*2c30*/  FSEL R39, R37, RZ, P3 ;  /* 0x000000ff25277208 */ /* 0x000fe40001800000 */
[----:B------:R-:W-:-:S03]  /*2c40*/  FSEL R37, R36, RZ, !P3 ;  /* 0x000000ff24257208 */ /* 0x000fc60005800000 */
[----:B------:R-:W-:Y:S02]  /*2c50*/  FADD.FTZ R110, R110, R39 ;  /* 0x000000276e6e7221 */ /* 0x000fe40000010000 */
[C---:B------:R-:W-:Y:S01]  /*2c60*/  FADD.FTZ R38, -R37.reuse, R43 ;  /* 0x0000002b25267221 */ /* 0x040fe20000010100 */
[C---:B------:R-:W-:Y:S01]  /*2c70*/  FADD.FTZ R43, -R37.reuse, R47 ;  /* 0x0000002f252b7221 */ /* 0x040fe20000010100 */
[----:B-1----:R-:W0:Y:S01]  /*2c80*/  LDC.64 R118, c[0x0][0x428] ;  /* 0x00010a00ff767b82 */ /* 0x002e220000000a00 */
        /* <DEDUP_REMOVED lines=17> */
[C---:B-1----:R-:W-:Y:S01]  /*2da0*/  FADD.FTZ R110, -R37.reuse, R101 ;  /* 0x00000065256e7221 */ /* 0x042fe20000010100 */
        /* <DEDUP_REMOVED lines=24> */
[----:B0-----:R-:W-:-:S04]  /*2f30*/  IMAD.WIDE.U32 R110, R78, 0x10, R118 ;  /* 0x000000104e6e7825 */ /* 0x001fc800078e0076 */
[C---:B------:R-:W-:Y:S01]  /*2f40*/  FMUL.FTZ R105, R47.reuse, R48 ;  /* 0x000000302f697220 */ /* 0x040fe20000410000 */
[C---:B------:R-:W-:Y:S01]  /*2f50*/  FMUL.FTZ R98, R47.reuse, R95 ;  /* 0x0000005f2f627220 */ /* 0x040fe20000410000 */
[----:B------:R-:W-:Y:S01]  /*2f60*/  FMUL.FTZ R48, R47, R112 ;  /* 0x000000702f307220 */ /* 0x000fe20000410000 */
[----:B------:R-:W-:-:S04]  /*2f70*/  IMAD.WIDE.U32 R116, R79, 0x10, R118 ;  /* 0x000000104f747825 */ /* 0x000fc800078e0076 */
[----:B------:R-:W-:Y:S01]  /*2f80*/  FMUL.FTZ R95, R47, R113 ;  /* 0x000000712f5f7220 */ /* 0x000fe20000410000 */
[----:B------:R-:W0:Y:S01]  /*2f90*/  LDC.64 R78, c[0x0][0x380] ;  /* 0x0000e000ff4e7b82 */ /* 0x000e220000000a00 */
[----:B------:R1:W-:Y:S01]  /*2fa0*/  @!P2 STG.E desc[UR6][R120.64], R47 ;  /* 0x0000002f7800a986 */ /* 0x0003e2000c101906 */
[----:B------:R-:W-:-:S04]  /*2fb0*/  IMAD.WIDE.U32 R112, R44, 0x10, R118 ;  /* 0x000000102c707825 */ /* 0x000fc800078e0076 */
[----:B------:R-:W-:Y:S01]  /*2fc0*/  FFMA.FTZ R36, R36, R90, R89 ;  /* 0x0000005a24247223 */ /* 0x000fe20000010059 */
[----:B------:R-:W-:Y:S01]  /*2fd0*/  FFMA.FTZ R38, R38, R73, R88 ;  /* 0x0000004926267223 */ /* 0x000fe20000010058 */
[----:B------:R-:W-:Y:S01]  /*2fe0*/  FFMA.FTZ R39, R39, R71, R13 ;  /* 0x0000004727277223 */ /* 0x000fe2000001000d */
[----:B------:R-:W-:Y:S01]  /*2ff0*/  FFMA.FTZ R40, R40, R70, R87 ;  /* 0x0000004628287223 */ /* 0x000fe20000010057 */
[----:B------:R-:W-:Y:S01]  /*3000*/  FFMA.FTZ R41, R41, R68, R12 ;  /* 0x0000004429297223 */ /* 0x000fe2000001000c */
[----:B------:R-:W-:Y:S01]  /*3010*/  FFMA.FTZ R42, R42, R69, R86 ;  /* 0x000000452a2a7223 */ /* 0x000fe20000010056 */
[----:B------:R-:W-:Y:S01]  /*3020*/  FFMA.FTZ R43, R43, R67, R11 ;  /* 0x000000432b2b7223 */ /* 0x000fe2000001000b */
[C---:B------:R-:W-:Y:S01]  /*3030*/  FMUL.FTZ R104, R47.reuse, R52 ;  /* 0x000000342f687220 */ /* 0x040fe20000410000 */
[C---:B------:R-:W-:Y:S01]  /*3040*/  FMUL.FTZ R103, R47.reuse, R51 ;  /* 0x000000332f677220 */ /* 0x040fe20000410000 */
[----:B------:R-:W-:Y:S01]  /*3050*/  FMUL.FTZ R102, R47, R53 ;  /* 0x000000352f667220 */ /* 0x000fe20000410000 */
[----:B-1----:R-:W-:-:S04]  /*3060*/  IMAD.WIDE.U32 R120, R49, 0x10, R118 ;  /* 0x0000001031787825 */ /* 0x002fc800078e0076 */
[C---:B------:R-:W-:Y:S01]  /*3070*/  FMUL.FTZ R101, R47.reuse, R54 ;  /* 0x000000362f657220 */ /* 0x040fe20000410000 */
[C---:B------:R-:W-:Y:S01]  /*3080*/  FMUL.FTZ R99, R47.reuse, R94 ;  /* 0x0000005e2f637220 */ /* 0x040fe20000410000 */
[C---:B------:R-:W-:Y:S01]  /*3090*/  FMUL.FTZ R94, R47.reuse, R114 ;  /* 0x000000722f5e7220 */ /* 0x040fe20000410000 */
[C---:B------:R-:W-:Y:S01]  /*30a0*/  FMUL.FTZ R51, R47.reuse, R115 ;  /* 0x000000732f337220 */ /* 0x040fe20000410000 */
[C---:B------:R-:W-:Y:S01]  /*30b0*/  FMUL.FTZ R53, R47.reuse, R108 ;  /* 0x0000006c2f357220 */ /* 0x040fe20000410000 */
[C---:B------:R-:W-:Y:S01]  /*30c0*/  FMUL.FTZ R54, R47.reuse, R109 ;  /* 0x0000006d2f367220 */ /* 0x040fe20000410000 */
[----:B------:R1:W-:Y:S01]  /*30d0*/  STG.E.128 desc[UR6][R112.64], R36 ;  /* 0x0000002470007986 */ /* 0x0003e2000c101d06 */
[----:B------:R-:W-:Y:S01]  /*30e0*/  FMUL.FTZ R52, R47, R107 ;  /* 0x0000006b2f347220 */ /* 0x000fe20000410000 */
        /* <DEDUP_REMOVED lines=20> */
[----:B--2---:R-:W-:Y:S01]  /*3230*/  FFMA.FTZ R40, R102, R62, R83 ;  /* 0x0000003e66287223 */ /* 0x004fe20000010053 */
[----:B------:R-:W-:Y:S01]  /*3240*/  FFMA.FTZ R41, R101, R60, R8 ;  /* 0x0000003c65297223 */ /* 0x000fe20000010008 */
[----:B------:R-:W-:Y:S01]  /*3250*/  FFMA.FTZ R42, R100, R61, R82 ;  /* 0x0000003d642a7223 */ /* 0x000fe20000010052 */
[----:B------:R-:W-:Y:S01]  /*3260*/  FFMA.FTZ R43, R99, R59, R7 ;  /* 0x0000003b632b7223 */ /* 0x000fe20000010007 */
[----:B------:R1:W-:Y:S01]  /*3270*/  STG.E.128 desc[UR6][R108.64], R36 ;  /* 0x000000246c007986 */ /* 0x0003e2000c101d06 */
[----:B0-----:R-:W-:-:S03]  /*3280*/  IADD3 R92, PT, PT, R92, R78, RZ ;  /* 0x0000004e5c5c7210 */ /* 0x001fc60007ffe0ff */
[----:B------:R1:W-:Y:S01]  /*3290*/  STG.E.128 desc[UR6][R110.64], R40 ;  /* 0x000000286e007986 */ /* 0x0003e2000c101d06 */
[----:B------:R-:W-:-:S03]  /*32a0*/  ISETP.GE.AND P2, PT, R92, R79, PT ;  /* 0x0000004f5c00720c */ /* 0x000fc60003f46270 */
[----:B------:R1:W-:Y:S04]  /*32b0*/  STG.E.128 desc[UR6][R114.64], R44 ;  /* 0x0000002c72007986 */ /* 0x0003e8000c101d06 */
[----:B------:R1:W-:Y:S04]  /*32c0*/  STG.E.128 desc[UR6][R116.64], R48 ;  /* 0x0000003074007986 */ /* 0x0003e8000c101d06 */
[----:B------:R1:W-:Y:S02]  /*32d0*/  STG.E.128 desc[UR6][R118.64], R52 ;  /* 0x0000003476007986 */ /* 0x0003e4000c101d06 */
[----:B------:R-:W-:Y:S05]  /*32e0*/  @!P2 BRA `(.L_x_24652) ;  /* 0xffffffd400eca947 */ /* 0x000fea000383ffff */
[----:B------:R-:W-:Y:S05]  /*32f0*/  EXIT ;  /* 0x000000000000794d */ /* 0x000fea0003800000 */
.L_x_24653:
        /* <DEDUP_REMOVED lines=16> */
.L_x_27911:


//--------------------- .text._ZN10layer_norm31ln_parallel_residual_fwd_kernelINS_13Kernel_traitsI6__halfffffjLj7168ELj1ELj1ELj8ELj16ENS_18Kernel_traits_baseILj7168ES2_ffffjLj256EEEEELb1ELb0ELb0EEEvNS_9FwdParamsE --------------------------
	.section	.text._ZN10layer_norm31ln_parallel_residual_fwd_kernelINS_13Kernel_traitsI6__halfffffjLj7168ELj1ELj1ELj8ELj16ENS_18Kernel_traits_baseILj7168ES2_ffffjLj256EEEEELb1ELb0ELb0EEEvNS_9FwdParamsE,"ax",@progbits
	.align	128
        .global         _ZN10layer_norm31ln_parallel_residual_fwd_kernelINS_13Kernel_traitsI6__halfffffjLj7168ELj1ELj1ELj8ELj16ENS_18Kernel_traits_baseILj7168ES2_ffffjLj256EEEEELb1ELb0ELb0EEEvNS_9FwdParamsE
        .type           _ZN10layer_norm31ln_parallel_residual_fwd_kernelINS_13Kernel_traitsI6__halfffffjLj7168ELj1ELj1ELj8ELj16ENS_18Kernel_traits_baseILj7168ES2_ffffjLj256EEEEELb1ELb0ELb0EEEvNS_9FwdParamsE,@function
        .size           _ZN10layer_norm31ln_parallel_residual_fwd_kernelINS_13Kernel_traitsI6__halfffffjLj7168ELj1ELj1ELj8ELj16ENS_18Kernel_traits_baseILj7168ES2_ffffjLj256EEEEELb1ELb0ELb0EEEvNS_9FwdParamsE,(.L_x_27912 - _ZN10layer_norm31ln_parallel_residual_fwd_kernelINS_13Kernel_traitsI6__halfffffjLj7168ELj1ELj1ELj8ELj16ENS_18Kernel_traits_baseILj7168ES2_ffffjLj256EEEEELb1ELb0ELb0EEEvNS_9FwdParamsE)
        .other          _ZN10layer_norm31ln_parallel_residual_fwd_kernelINS_13Kernel_traitsI6__halfffffjLj7168ELj1ELj1ELj8ELj16ENS_18Kernel_traits_baseILj7168ES2_ffffjLj256EEEEELb1ELb0ELb0EEEvNS_9FwdParamsE,@"STO_CUDA_ENTRY STV_DEFAULT"
_ZN10layer_norm31ln_parallel_residual_fwd_kernelINS_13Kernel_traitsI6__halfffffjLj7168ELj1ELj1ELj8ELj16ENS_18Kernel_traits_baseILj7168ES2_ffffjLj256EEEEELb1ELb0ELb0EEEvNS_9FwdParamsE:
.text._ZN10layer_norm31ln_parallel_residual_fwd_kernelINS_13Kernel_traitsI6__halfffffjLj7168ELj1ELj1ELj8ELj16ENS_18Kernel_traits_baseILj7168ES2_ffffjLj256EEEEELb1ELb0ELb0EEEvNS_9FwdParamsE:
[----:B------:R-:W-:Y:S01]  /*0000*/  LDC R1, c[0x0][0x37c] ;  /* 0x0000df00ff017b82 */ /* 0x000fe20000000800 */
[----:B------:R-:W0:Y:S07]  /*0010*/  LDCU.U8 UR4, c[0x0][0x464] ;  /* 0x00008c80ff0477ac */ /* 0x000e2e0008000000 */
[----:B------:R-:W1:Y:S01]  /*0020*/  LDC R4, c[0x0][0x458] ;  /* 0x00011600ff047b82 */ /* 0x000e620000000800 */
[----:B------:R-:W2:Y:S07]  /*0030*/  LDCU.64 UR6, c[0x0][0x358] ;  /* 0x00006b00ff0677ac */ /* 0x000eae0008000a00 */
[----:B------:R-:W3:Y:S01]  /*0040*/  LDC R77, c[0x0][0x45c] ;  /* 0x00011700ff4d7b82 */ /* 0x000ee20000000800 */
[----:B------:R-:W4:Y:S01]  /*0050*/  S2R R126, SR_TID.X ;  /* 0x00000000007e7919 */ /* 0x000f220000002100 */
[----:B------:R-:W2:Y:S06]  /*0060*/  LDCU.64 UR8, c[0x0][0x438] ;  /* 0x00008700ff0877ac */ /* 0x000eac0008000a00 */
        /* <DEDUP_REMOVED lines=8> */
[----:B------:R-:W-:-:S06]  /*00f0*/  IMAD.U32 R75, RZ, RZ, UR5 ;  /* 0x00000005ff4b7e24 */ /* 0x000fcc000f8e00ff */
[----:B------:R-:W5:Y:S01]  /*0100*/  @P0 LDG.E.64 R74, desc[UR6][R74.64] ;  /* 0x000000064a4a0981 */ /* 0x000f62000c1e1b00 */
[----:B------:R-:W0:Y:S01]  /*0110*/  S2UR UR4, SR_CTAID.X ;  /* 0x00000000000479c3 */ /* 0x000e220000002500 */
[----:B------:R-:W-:Y:S01]  /*0120*/  UISETP.NE.U32.AND UP0, UPT, UR8, URZ, UPT ;  /* 0x000000ff0800728c */ /* 0x000fe2000bf05070 */
[----:B----4-:R-:W-:Y:S01]  /*0130*/  SHF.R.S32.HI R5, RZ, 0x1f, R0 ;  /* 0x0000001fff057819 */ /* 0x010fe20000011400 */
[----:B------:R-:W-:Y:S01]  /*0140*/  IMAD.MOV.U32 R30, RZ, RZ, R126 ;  /* 0x000000ffff1e7224 */ /* 0x000fe200078e007e */
[----:B------:R-:W-:Y:S01]  /*0150*/  BSSY.RECONVERGENT B0, `(.L_x_24654) ;  /* 0x000017a000007945 */ /* 0x000fe20003800200 */
[----:B------:R-:W-:Y:S01]  /*0160*/  UISETP.NE.AND.EX UP0, UPT, UR9, URZ, UPT, UP0 ;  /* 0x000000ff0900728c */ /* 0x000fe2000bf05300 */
[----:B------:R-:W-:Y:S02]  /*0170*/  LEA.HI R5, R5, R0, RZ, 0x2 ;  /* 0x0000000005057211 */ /* 0x000fe400078f10ff */
[----:B------:R-:W-:-:S04]  /*0180*/  LOP3.LUT R0, R30, 0xff, RZ, 0x3c, !PT ;  /* 0x000000ff1e007812 */ /* 0x000fc800078e3cff */
[----:B------:R-:W-:Y:S02]  /*0190*/  LEA.HI.SX32 R0, R5, R0, 0x1e ;  /* 0x0000000005007211 */ /* 0x000fe400078ff2ff */
[----:B-1----:R-:W-:-:S04]  /*01a0*/  @P0 IADD3 R4, P1, PT, R2, R7, RZ ;  /* 0x0000000702040210 */ /* 0x002fc80007f3e0ff */
[----:B------:R-:W-:-:S04]  /*01b0*/  @P0 IADD3.X R77, PT, PT, RZ, R3, RZ, P1, !PT ;  /* 0x00000003ff4d0210 */ /* 0x000fc80000ffe4ff */
[--C-:B------:R-:W-:Y:S02]  /*01c0*/  SHF.R.U64 R76, R4, 0x2, R77.reuse ;  /* 0x00000002044c7819 */ /* 0x100fe4000000124d */
[----:B------:R-:W-:Y:S01]  /*01d0*/  SHF.R.U32.HI R77, RZ, 0x2, R77 ;  /* 0x00000002ff4d7819 */ /* 0x000fe2000001164d */
        /* <DEDUP_REMOVED lines=18> */
[----:B------:R-:W-:Y:S01]  /*0300*/  @P6 LOP3.LUT R30, R30, 0x100, RZ, 0xfc, !PT ;  /* 0x000001001e1e6812 */ /* 0x000fe200078efcff */
[----:B------:R-:W5:Y:S05]  /*0310*/  @P6 LDG.E.64 R28, desc[UR6][R2.64] ;  /* 0x00000006021c6981 */ /* 0x000f6a000c1e1b00 */
[----:B------:R-:W1:Y:S01]  /*0320*/  LDC.64 R40, c[0x0][0x3d8] ;  /* 0x0000f600ff287b82 */ /* 0x000e620000000a00 */
[C---:B--2---:R-:W-:Y:S01]  /*0330*/  @P0 IMAD.WIDE.U32 R34, R30.reuse, 0x8, R34 ;  /* 0x000000081e220825 */ /* 0x044fe200078e0022 */
[----:B------:R-:W5:Y:S06]  /*0340*/  @P6 LDG.E.64 R26, desc[UR6][R32.64] ;  /* 0x00000006201a6981 */ /* 0x000f6c000c1e1b00 */
[----:B------:R-:W2:Y:S01]  /*0350*/  LDC.64 R42, c[0x0][0x3d0] ;  /* 0x0000f400ff2a7b82 */ /* 0x000ea20000000a00 */
[C---:B---3--:R-:W-:Y:S01]  /*0360*/  @P0 IMAD.WIDE.U32 R36, R30.reuse, 0x8, R36 ;  /* 0x000000081e240825 */ /* 0x048fe200078e0024 */
[----:B------:R-:W5:Y:S06]  /*0370*/  @P0 LDG.E.64 R24, desc[UR6][R34.64] ;  /* 0x0000000622180981 */ /* 0x000f6c000c1e1b00 */
[----:B------:R-:W3:Y:S01]  /*0380*/  LDC.64 R44, c[0x0][0x3d8] ;  /* 0x0000f600ff2c7b82 */ /* 0x000ee20000000a00 */
[----:B------:R-:W-:Y:S01]  /*0390*/  @P0 VIADD R30, R30, 0x100 ;  /* 0x000001001e1e0836 */ /* 0x000fe20000000000 */
[----:B------:R-:W5:Y:S06]  /*03a0*/  @P0 LDG.E.64 R22, desc[UR6][R36.64] ;  /* 0x0000000624160981 */ /* 0x000f6c000c1e1b00 */
[----:B------:R-:W4:Y:S01]  /*03b0*/  LDC.64 R46, c[0x0][0x3d0] ;  /* 0x0000f400ff2e7b82 */ /* 0x000f220000000a00 */
[----:B0-----:R-:W-:-:S07]  /*03c0*/  @P1 IMAD.WIDE.U32 R38, R30, 0x8, R38 ;  /* 0x000000081e261825 */ /* 0x001fce00078e0026 */
[----:B------:R-:W0:Y:S01]  /*03d0*/  LDC.64 R48, c[0x0][0x3d8] ;  /* 0x0000f600ff307b82 */ /* 0x000e220000000a00 */
[C---:B-1----:R-:W-:Y:S01]  /*03e0*/  @P1 IMAD.WIDE.U32 R40, R30.reuse, 0x8, R40 ;  /* 0x000000081e281825 */ /* 0x042fe200078e0028 */
[----:B------:R-:W5:Y:S06]  /*03f0*/  @P1 LDG.E.64 R20, desc[UR6][R38.64] ;  /* 0x0000000626141981 */ /* 0x000f6c000c1e1b00 */
[----:B------:R-:W1:Y:S01]  /*0400*/  LDC.64 R50, c[0x0][0x3d0] ;  /* 0x0000f400ff327b82 */ /* 0x000e620000000a00 */
[----:B------:R-:W-:Y:S01]  /*0410*/  @P1 VIADD R30, R30, 0x100 ;  /* 0x000001001e1e1836 */ /* 0x000fe20000000000 */
[----:B------:R-:W5:Y:S06]  /*0420*/  @P1 LDG.E.64 R18, desc[UR6][R40.64] ;  /* 0x0000000628121981 */ /* 0x000f6c000c1e1b00 */
[----:B------:R-:W1:Y:S01]  /*0430*/  LDC.64 R52, c[0x0][0x3d8] ;  /* 0x0000f600ff347b82 */ /* 0x000e620000000a00 */
[----:B--2---:R-:W-:Y:S01]  /*0440*/  @P2 IMAD.WIDE.U32 R42, R30, 0x8, R42 ;  /* 0x000000081e2a2825 */ /* 0x004fe200078e002a */
[----:B------:R-:W-:-:S02]  /*0450*/  ISETP.GE.U32.AND P5, PT, R0, 0x700, PT ;  /* 0x000007000000780c */ /* 0x000fc40003fa6070 */
[----:B------:R-:W-:Y:S02]  /*0460*/  @P6 CS2R R72, SRZ ;  /* 0x0000000000486805 */ /* 0x000fe4000001ff00 */
[----:B------:R-:W-:Y:S01]  /*0470*/  P2R R120, PR, RZ, 0x40 ;  /* 0x00000040ff787803 */ /* 0x000fe20000000000 */
[C---:B---3--:R-:W-:Y:S01]  /*0480*/  @P2 IMAD.WIDE.U32 R44, R30.reuse, 0x8, R44 ;  /* 0x000000081e2c2825 */ /* 0x048fe200078e002c */
[----:B------:R-:W-:Y:S01]  /*0490*/  @P2 IADD3 R30, PT, PT, R30, 0x100, RZ ;  /* 0x000001001e1e2810 */ /* 0x000fe20007ffe0ff */
[----:B------:R-:W5:Y:S04]  /*04a0*/  @P2 LDG.E.64 R16, desc[UR6][R42.64] ;  /* 0x000000062a102981 */ /* 0x000f68000c1e1b00 */
[C---:B----4-:R-:W-:Y:S01]  /*04b0*/  @P3 IMAD.WIDE.U32 R46, R30.reuse, 0x8, R46 ;  /* 0x000000081e2e3825 */ /* 0x050fe200078e002e */
[----:B------:R-:W5:Y:S03]  /*04c0*/  @P2 LDG.E.64 R14, desc[UR6][R44.64] ;  /* 0x000000062c0e2981 */ /* 0x000f66000c1e1b00 */
[C---:B0-----:R-:W-:Y:S01]  /*04d0*/  @P3 IMAD.WIDE.U32 R48, R30.reuse, 0x8, R48 ;  /* 0x000000081e303825 */ /* 0x041fe200078e0030 */
[----:B------:R-:W5:Y:S04]  /*04e0*/  @P3 LDG.E.64 R12, desc[UR6][R46.64] ;  /* 0x000000062e0c3981 */ /* 0x000f68000c1e1b00 */
[----:B------:R-:W5:Y:S01]  /*04f0*/  @P3 LDG.E.64 R10, desc[UR6][R48.64] ;  /* 0x00000006300a3981 */ /* 0x000f62000c1e1b00 */
[----:B------:R-:W-:Y:S01]  /*0500*/  @P3 VIADD R30, R30, 0x100 ;  /* 0x000001001e1e3836 */ /* 0x000fe20000000000 */
[----:B------:R-:W-:-:S02]  /*0510*/  @P0 CS2R R70, SRZ ;  /* 0x0000000000460805 */ /* 0x000fc4000001ff00 */
[----:B------:R-:W-:Y:S02]  /*0520*/  @P1 CS2R R68, SRZ ;  /* 0x0000000000441805 */ /* 0x000fe4000001ff00 */
[----:B------:R-:W-:Y:S01]  /*0530*/  @P2 CS2R R66, SRZ ;  /* 0x0000000000422805 */ /* 0x000fe2000001ff00 */
[C---:B-1----:R-:W-:Y:S01]  /*0540*/  @P4 IMAD.WIDE.U32 R50, R30.reuse, 0x8, R50 ;  /* 0x000000081e324825 */ /* 0x042fe200078e0032 */
[----:B------:R-:W-:Y:S02]  /*0550*/  @P3 CS2R R64, SRZ ;  /* 0x0000000000403805 */ /* 0x000fe4000001ff00 */
[----:B------:R-:W-:Y:S01]  /*0560*/  @P4 CS2R R62, SRZ ;  /* 0x00000000003e4805 */ /* 0x000fe2000001ff00 */
[----:B------:R-:W-:Y:S01]  /*0570*/  @P4 IMAD.WIDE.U32 R52, R30, 0x8, R52 ;  /* 0x000000081e344825 */ /* 0x000fe200078e0034 */
[----:B------:R0:W5:Y:S01]  /*0580*/  @P4 LDG.E.64 R8, desc[UR6][R50.64] ;  /* 0x0000000632084981 */ /* 0x000162000c1e1b00 */
[----:B------:R-:W-:-:S03]  /*0590*/  MOV R56, R66 ;  /* 0x0000004200387202 */ /* 0x000fc60000000f00 */
[----:B------:R-:W-:Y:S01]  /*05a0*/  IMAD.MOV.U32 R60, RZ, RZ, R62 ;  /* 0x000000ffff3c7224 */ /* 0x000fe200078e003e */
[----:B------:R1:W5:Y:S01]  /*05b0*/  @P4 LDG.E.64 R6, desc[UR6][R52.64] ;  /* 0x0000000634064981 */ /* 0x000362000c1e1b00 */
[----:B------:R-:W-:Y:S01]  /*05c0*/  MOV R61, R63 ;  /* 0x0000003f003d7202 */ /* 0x000fe20000000f00 */
[----:B------:R-:W-:Y:S01]  /*05d0*/  IMAD.MOV.U32 R58, RZ, RZ, R64 ;  /* 0x000000ffff3a7224 */ /* 0x000fe200078e0040 */
[----:B------:R-:W-:Y:S01]  /*05e0*/  MOV R55, R69 ;  /* 0x0000004500377202 */ /* 0x000fe20000000f00 */
[----:B------:R-:W-:Y:S02]  /*05f0*/  IMAD.MOV.U32 R59, RZ, RZ, R65 ;  /* 0x000000ffff3b7224 */ /* 0x000fe400078e0041 */
[----:B------:R-:W-:Y:S01]  /*0600*/  IMAD.MOV.U32 R57, RZ, RZ, R67 ;  /* 0x000000ffff397224 */ /* 0x000fe200078e0043 */
[----:B0-----:R-:W-:Y:S01]  /*0610*/  MOV R50, R72 ;  /* 0x0000004800327202 */ /* 0x001fe20000000f00 */
[----:B------:R-:W-:Y:S02]  /*0620*/  IMAD.MOV.U32 R54, RZ, RZ, R68 ;  /* 0x000000ffff367224 */ /* 0x000fe400078e0044 */
[----:B-1----:R-:W-:-:S02]  /*0630*/  IMAD.MOV.U32 R52, RZ, RZ, R70 ;  /* 0x000000ffff347224 */ /* 0x002fc400078e0046 */
[----:B------:R-:W-:Y:S02]  /*0640*/  IMAD.MOV.U32 R53, RZ, RZ, R71 ;  /* 0x000000ffff357224 */ /* 0x000fe400078e0047 */
[----:B------:R-:W-:Y:S02]  /*0650*/  IMAD.MOV.U32 R51, RZ, RZ, R73 ;  /* 0x000000ffff337224 */ /* 0x000fe400078e0049 */
[----:B------:R-:W-:Y:S01]  /*0660*/  @P4 VIADD R30, R30, 0x100 ;  /* 0x000001001e1e4836 */ /* 0x000fe20000000000 */
        /* <DEDUP_REMOVED lines=9> */
[----:B------:R-:W-:Y:S01]  /*0700*/  MOV R60, R62 ;  /* 0x0000003e003c7202 */ /* 0x000fe20000000f00 */
[----:B------:R-:W-:Y:S01]  /*0710*/  IMAD.MOV.U32 R61, RZ, RZ, R63 ;  /* 0x000000ffff3d7224 */ /* 0x000fe200078e003f */
[----:B------:R-:W-:Y:S01]  /*0720*/  MOV R59, R65 ;  /* 0x00000041003b7202 */ /* 0x000fe20000000f00 */
        /* <DEDUP_REMOVED lines=9> */
[----:B------:R-:W-:Y:S06]  /*07c0*/  BRA `(.L_x_24657) ;  /* 0x0000001000487947 */ /* 0x000fec0003800000 */
.L_x_24656:
        /* <DEDUP_REMOVED lines=8> */
[----:B------:R-:W2:Y:S08]  /*0850*/  LDC.64 R36, c[0x0][0x3d0] ;  /* 0x0000f400ff247b82 */ /* 0x000eb00000000a00 */
[----:B------:R-:W3:Y:S01]  /*0860*/  LDC.64 R38, c[0x0][0x3d8] ;  /* 0x0000f600ff267b82 */ /* 0x000ee20000000a00 */
[----:B0-----:R-:W-:-:S07]  /*0870*/  @P6 IMAD.WIDE.U32 R32, R30, 0x8, R32 ;  /* 0x000000081e206825 */ /* 0x001fce00078e0020 */
[----:B------:R-:W0:Y:S01]  /*0880*/  LDC.64 R42, c[0x0][0x3d0] ;  /* 0x0000f400ff2a7b82 */ /* 0x000e220000000a00 */
[----:B-1----:R-:W-:Y:S01]  /*0890*/  @P6 IMAD.WIDE.U32 R34, R30, 0x8, R34 ;  /* 0x000000081e226825 */ /* 0x002fe200078e0022 */
[----:B------:R1:W5:Y:S06]  /*08a0*/  @P6 LDG.E.64 R28, desc[UR6][R32.64] ;  /* 0x00000006201c6981 */ /* 0x00036c000c1e1b00 */
[----:B------:R-:W4:Y:S01]  /*08b0*/  LDC.64 R44, c[0x0][0x3d8] ;  /* 0x0000f600ff2c7b82 */ /* 0x000f220000000a00 */
[----:B------:R1:W5:Y:S07]  /*08c0*/  @P6 LDG.E.64 R26, desc[UR6][R34.64] ;  /* 0x00000006221a6981 */ /* 0x00036e000c1e1b00 */
[----:B------:R-:W1:Y:S08]  /*08d0*/  LDC.64 R48, c[0x0][0x3d0] ;  /* 0x0000f400ff307b82 */ /* 0x000e700000000a00 */
[----:B------:R-:W1:Y:S08]  /*08e0*/  LDC.64 R78, c[0x0][0x3d8] ;  /* 0x0000f600ff4e7b82 */ /* 0x000e700000000a00 */
[----:B------:R-:W1:Y:S08]  /*08f0*/  LDC.64 R82, c[0x0][0x3d0] ;  /* 0x0000f400ff527b82 */ /* 0x000e700000000a00 */
[----:B------:R-:W1:Y:S08]  /*0900*/  LDC.64 R84, c[0x0][0x3d8] ;  /* 0x0000f600ff547b82 */ /* 0x000e700000000a00 */
[----:B------:R-:W1:Y:S08]  /*0910*/  LDC.64 R88, c[0x0][0x3d0] ;  /* 0x0000f400ff587b82 */ /* 0x000e700000000a00 */
[----:B------:R-:W1:Y:S01]  /*0920*/  LDC.64 R90, c[0x0][0x3d8] ;  /* 0x0000f600ff5a7b82 */ /* 0x000e620000000a00 */
[----:B------:R-:W-:-:S02]  /*0930*/  ISETP.GE.U32.AND P5, PT, R0, 0x700, PT ;  /* 0x000007000000780c */ /* 0x000fc40003fa6070 */
[----:B------:R-:W-:Y:S02]  /*0940*/  @P6 CS2R R72, SRZ ;  /* 0x0000000000486805 */ /* 0x000fe4000001ff00 */
[----:B------:R-:W-:-:S03]  /*0950*/  P2R R120, PR, RZ, 0x40 ;  /* 0x00000040ff787803 */ /* 0x000fc60000000000 */
[----:B------:R-:W2:Y:S08]  /*0960*/  @P6 LDC.64 R2, c[0x0][0x440] ;  /* 0x00011000ff026b82 */ /* 0x000eb00000000a00 */
[----:B------:R-:W0:Y:S08]  /*0970*/  @P0 LDC.64 R40, c[0x0][0x440] ;  /* 0x00011000ff280b82 */ /* 0x000e300000000a00 */
[----:B------:R-:W1:Y:S08]  /*0980*/  @P1 LDC.64 R46, c[0x0][0x440] ;  /* 0x00011000ff2e1b82 */ /* 0x000e700000000a00 */
[----:B------:R-:W1:Y:S01]  /*0990*/  @P2 LDC.64 R80, c[0x0][0x440] ;  /* 0x00011000ff502b82 */ /* 0x000e620000000a00 */
[C---:B--2---:R-:W-:Y:S01]  /*09a0*/  @P6 IMAD.WIDE.U32 R2, R30.reuse, 0x8, R2 ;  /* 0x000000081e026825 */ /* 0x044fe200078e0002 */
[----:B------:R-:W-:-:S04]  /*09b0*/  @P6 LOP3.LUT R30, R30, 0x100, RZ, 0xfc, !PT ;  /* 0x000001001e1e6812 */ /* 0x000fc800078efcff */
[----:B------:R2:W5:Y:S01]  /*09c0*/  @P6 LD.E.64 R50, desc[UR6][R2.64] ;  /* 0x0000000602326980 */ /* 0x000562000c101b00 */
[C---:B------:R-:W-:Y:S01]  /*09d0*/  @P0 IMAD.WIDE.U32 R36, R30.reuse, 0x8, R36 ;  /* 0x000000081e240825 */ /* 0x040fe200078e0024 */
[----:B------:R-:W2:Y:S03]  /*09e0*/  @P3 LDC.64 R86, c[0x0][0x440] ;  /* 0x00011000ff563b82 */ /* 0x000ea60000000a00 */
[C---:B---3--:R-:W-:Y:S01]  /*09f0*/  @P0 IMAD.WIDE.U32 R38, R30.reuse, 0x8, R38 ;  /* 0x000000081e260825 */ /* 0x048fe200078e0026 */
[----:B------:R3:W5:Y:S03]  /*0a00*/  @P0 LDG.E.64 R24, desc[UR6][R36.64] ;  /* 0x0000000624180981 */ /* 0x000766000c1e1b00 */
[C---:B0-----:R-:W-:Y:S01]  /*0a10*/  @P0 IMAD.WIDE.U32 R40, R30.reuse, 0x8, R40 ;  /* 0x000000081e280825 */ /* 0x041fe200078e0028 */
[----:B------:R-:W0:Y:S01]  /*0a20*/  @P4 LDC.64 R92, c[0x0][0x440] ;  /* 0x00011000ff5c4b82 */ /* 0x000e220000000a00 */
[----:B------:R-:W-:Y:S01]  /*0a30*/  @P0 IADD3 R30, PT, PT, R30, 0x100, RZ ;  /* 0x000001001e1e0810 */ /* 0x000fe20007ffe0ff */
[----:B------:R3:W5:Y:S04]  /*0a40*/  @P0 LDG.E.64 R22, desc[UR6][R38.64] ;  /* 0x0000000626160981 */ /* 0x000768000c1e1b00 */
[C---:B------:R-:W-:Y:S01]  /*0a50*/  @P1 IMAD.WIDE.U32 R42, R30.reuse, 0x8, R42 ;  /* 0x000000081e2a1825 */ /* 0x040fe200078e002a */
[----:B------:R3:W5:Y:S03]  /*0a60*/  @P0 LD.E.64 R52, desc[UR6][R40.64] ;  /* 0x0000000628340980 */ /* 0x000766000c101b00 */
[C---:B----4-:R-:W-:Y:S01]  /*0a70*/  @P1 IMAD.WIDE.U32 R44, R30.reuse, 0x8, R44 ;  /* 0x000000081e2c1825 */ /* 0x050fe200078e002c */
[----:B------:R3:W5:Y:S03]  /*0a80*/  @P1 LDG.E.64 R20, desc[UR6][R42.64] ;  /* 0x000000062a141981 */ /* 0x000766000c1e1b00 */
[C---:B-1----:R-:W-:Y:S01]  /*0a90*/  @P1 IMAD.WIDE.U32 R46, R30.reuse, 0x8, R46 ;  /* 0x000000081e2e1825 */ /* 0x042fe200078e002e */
[----:B------:R3:W5:Y:S03]  /*0aa0*/  @P1 LDG.E.64 R18, desc[UR6][R44.64] ;  /* 0x000000062c121981 */ /* 0x000766000c1e1b00 */
[----:B------:R-:W-:Y:S01]  /*0ab0*/  @P1 VIADD R30, R30, 0x100 ;  /* 0x000001001e1e1836 */ /* 0x000fe20000000000 */
[----:B------:R3:W5:Y:S03]  /*0ac0*/  @P1 LD.E.64 R54, desc[UR6][R46.64] ;  /* 0x000000062e361980 */ /* 0x000766000c101b00 */
[----:B------:R-:W-:-:S04]  /*0ad0*/  @P2 IMAD.WIDE.U32 R48, R30, 0x8, R48 ;  /* 0x000000081e302825 */ /* 0x000fc800078e0030 */
[C---:B------:R-:W-:Y:S01]  /*0ae0*/  @P2 IMAD.WIDE.U32 R78, R30.reuse, 0x8, R78 ;  /* 0x000000081e4e2825 */ /* 0x040fe200078e004e */
[----:B------:R3:W5:Y:S03]  /*0af0*/  @P2 LDG.E.64 R16, desc[UR6][R48.64] ;  /* 0x0000000630102981 */ /* 0x000766000c1e1b00 */
[C---:B------:R-:W-:Y:S01]  /*0b00*/  @P2 IMAD.WIDE.U32 R80, R30.reuse, 0x8, R80 ;  /* 0x000000081e502825 */ /* 0x040fe200078e0050 */
[----:B------:R3:W5:Y:S03]  /*0b10*/  @P2 LDG.E.64 R14, desc[UR6][R78.64] ;  /* 0x000000064e0e2981 */ /* 0x000766000c1e1b00 */
[----:B------:R-:W-:Y:S01]  /*0b20*/  @P2 VIADD R30, R30, 0x100 ;  /* 0x000001001e1e2836 */ /* 0x000fe20000000000 */
[----:B------:R3:W5:Y:S03]  /*0b30*/  @P2 LD.E.64 R56, desc[UR6][R80.64] ;  /* 0x0000000650382980 */ /* 0x000766000c101b00 */
[----:B------:R-:W-:-:S04]  /*0b40*/  @P3 IMAD.WIDE.U32 R82, R30, 0x8, R82 ;  /* 0x000000081e523825 */ /* 0x000fc800078e0052 */
[C---:B------:R-:W-:Y:S01]  /*0b50*/  @P3 IMAD.WIDE.U32 R84, R30.reuse, 0x8, R84 ;  /* 0x000000081e543825 */ /* 0x040fe200078e0054 */
[----:B------:R3:W5:Y:S03]  /*0b60*/  @P3 LDG.E.64 R12, desc[UR6][R82.64] ;  /* 0x00000006520c3981 */ /* 0x000766000c1e1b00 */
[C---:B--2---:R-:W-:Y:S01]  /*0b70*/  @P3 IMAD.WIDE.U32 R86, R30.reuse, 0x8, R86 ;  /* 0x000000081e563825 */ /* 0x044fe200078e0056 */
[----:B------:R-:W-:Y:S01]  /*0b80*/  @P3 IADD3 R30, PT, PT, R30, 0x100, RZ ;  /* 0x000001001e1e3810 */ /* 0x000fe20007ffe0ff */
[----:B------:R3:W5:Y:S04]  /*0b90*/  @P3 LDG.E.64 R10, desc[UR6][R84.64] ;  /* 0x00000006540a3981 */ /* 0x000768000c1e1b00 */
[C---:B------:R-:W-:Y:S01]  /*0ba0*/  @P4 IMAD.WIDE.U32 R88, R30.reuse, 0x8, R88 ;  /* 0x000000081e584825 */ /* 0x040fe200078e0058 */
[----:B------:R3:W5:Y:S03]  /*0bb0*/  @P3 LD.E.64 R58, desc[UR6][R86.64] ;  /* 0x00000006563a3980 */ /* 0x000766000c101b00 */
[C---:B------:R-:W-:Y:S01]  /*0bc0*/  @P4 IMAD.WIDE.U32 R90, R30.reuse, 0x8, R90 ;  /* 0x000000081e5a4825 */ /* 0x040fe200078e005a */
[----:B------:R3:W5:Y:S03]  /*0bd0*/  @P4 LDG.E.64 R8, desc[UR6][R88.64] ;  /* 0x0000000658084981 */ /* 0x000766000c1e1b00 */
[----:B0-----:R-:W-:Y:S01]  /*0be0*/  @P4 IMAD.WIDE.U32 R92, R30, 0x8, R92 ;  /* 0x000000081e5c4825 */ /* 0x001fe200078e005c */
[----:B------:R3:W5:Y:S04]  /*0bf0*/  @P4 LDG.E.64 R6, desc[UR6][R90.64] ;  /* 0x000000065a064981 */ /* 0x000768000c1e1b00 */
[----:B------:R3:W5:Y:S01]  /*0c00*/  @P4 LD.E.64 R60, desc[UR6][R92.64] ;  /* 0x000000065c3c4980 */ /* 0x000762000c101b00 */
[----:B------:R-:W-:-:S02]  /*0c10*/  @P0 CS2R R70, SRZ ;  /* 0x0000000000460805 */ /* 0x000fc4000001ff00 */
[----:B------:R-:W-:Y:S02]  /*0c20*/  @P1 CS2R R68, SRZ ;  /* 0x0000000000441805 */ /* 0x000fe4000001ff00 */
[----:B------:R-:W-:Y:S02]  /*0c30*/  @P2 CS2R R66, SRZ ;  /* 0x0000000000422805 */ /* 0x000fe4000001ff00 */
[----:B------:R-:W-:Y:S02]  /*0c40*/  @P3 CS2R R64, SRZ ;  /* 0x0000000000403805 */ /* 0x000fe4000001ff00 */
[----:B------:R-:W-:Y:S01]  /*0c50*/  @P4 CS2R R62, SRZ ;  /* 0x00000000003e4805 */ /* 0x000fe2000001ff00 */
[----:B------:R-:W-:Y:S01]  /*0c60*/  @P4 VIADD R30, R30, 0x100 ;  /* 0x000001001e1e4836 */ /* 0x000fe20000000000 */
[----:B---3--:R-:W-:Y:S06]  /*0c70*/  @!P5 BRA `(.L_x_24657) ;  /* 0x0000000c001cd947 */ /* 0x008fec0003800000 */
        /* <DEDUP_REMOVED lines=11> */
.L_x_24655:
        /* <DEDUP_REMOVED lines=12> */
[----:B------:R-:W-:-:S05]  /*0df0*/  P2R R120, PR, RZ, 0x20 ;  /* 0x00000020ff787803 */ /* 0x000fca0000000000 */
        /* <DEDUP_REMOVED lines=24> */
[----:B---3--:R-:W-:-:S04]  /*0f80*/  @P0 IMAD.WIDE.U32 R44, R30, 0x8, R44 ;  /* 0x000000081e2c0825 */ /* 0x008fc800078e002c */
[----:B------:R-:W-:Y:S01]  /*0f90*/  @P0 VIADD R30, R30, 0x100 ;  /* 0x000001001e1e0836 */ /* 0x000fe20000000000 */
        /* <DEDUP_REMOVED lines=29> */
[----:B------:R1:W5:Y:S03]  /*1170*/  @P2 LDG.E.64 R14, desc[UR6][R86.64] ;  /* 0x00000006560e2981 */ /* 0x000366000c1e1b00 */
[----:B------:R-:W-:Y:S01]  /*1180*/  @P2 VIADD R30, R30, 0x100 ;  /* 0x000001001e1e2836 */ /* 0x000fe20000000000 */
[----:B------:R1:W5:Y:S03]  /*1190*/  @P2 LD.E.64 R56, desc[UR6][R88.64] ;  /* 0x0000000658382980 */ /* 0x000366000c101b00 */
[----:B0-----:R-:W-:-:S04]  /*11a0*/  @P3 IMAD.WIDE.U32 R90, R30, 0x8, R90 ;  /* 0x000000081e5a3825 */ /* 0x001fc800078e005a */
[C---:B------:R-:W-:Y:S01]  /*11b0*/  @P3 IMAD.WIDE.U32 R92, R30.reuse, 0x8, R92 ;  /* 0x000000081e5c3825 */ /* 0x040fe200078e005c */
[----:B------:R1:W5:Y:S03]  /*11c0*/  @P3 LDG.E.64 R12, desc[UR6][R90.64] ;  /* 0x000000065a0c3981 */ /* 0x000366000c1e1b00 */
[C---:B------:R-:W-:Y:S01]  /*11d0*/  @P3 IMAD.WIDE.U32 R94, R30.reuse, 0x8, R94 ;  /* 0x000000081e5e3825 */ /* 0x040fe200078e005e */
[----:B------:R1:W5:Y:S03]  /*11e0*/  @P3 LD.E.64 R64, desc[UR6][R92.64] ;  /* 0x000000065c403980 */ /* 0x000366000c101b00 */
[C---:B------:R-:W-:Y:S01]  /*11f0*/  @P3 IMAD.WIDE.U32 R96, R30.reuse, 0x8, R96 ;  /* 0x000000081e603825 */ /* 0x040fe200078e0060 */
        /* <DEDUP_REMOVED lines=27> */
.L_x_24658:
        /* <DEDUP_REMOVED lines=9> */
[----:B------:R-:W2:Y:S01]  /*1440*/  LDC.64 R44, c[0x0][0x3d0] ;  /* 0x0000f400ff2c7b82 */ /* 0x000ea20000000a00 */
[----:B------:R-:W-:-:S07]  /*1450*/  P2R R120, PR, RZ, 0x40 ;  /* 0x00000040ff787803 */ /* 0x000fce0000000000 */
[----:B------:R-:W3:Y:S01]  /*1460*/  @P6 LDC.64 R38, c[0x0][0x438] ;  /* 0x00010e00ff266b82 */ /* 0x000ee20000000a00 */
[----:B0-----:R-:W-:-:S05]  /*1470*/  @P6 IMAD.WIDE.U32 R42, R30, 0x8, R40 ;  /* 0x000000081e2a6825 */ /* 0x001fca00078e0028 */
[----:B------:R-:W5:Y:S02]  /*1480*/  @P6 LDG.E.64 R26, desc[UR6][R42.64] ;  /* 0x000000062a1a6981 */ /* 0x000f64000c1e1b00 */
[----:B------:R-:W0:Y:S01]  /*1490*/  @P0 LDC.64 R46, c[0x0][0x438] ;  /* 0x00010e00ff2e0b82 */ /* 0x000e220000000a00 */
[----:B-1----:R-:W-:-:S05]  /*14a0*/  @P6 IMAD.WIDE.U32 R36, R30, 0x8, R36 ;  /* 0x000000081e246825 */ /* 0x002fca00078e0024 */
[----:B------:R1:W5:Y:S02]  /*14b0*/  @P6 LDG.E.64 R28, desc[UR6][R36.64] ;  /* 0x00000006241c6981 */ /* 0x000364000c1e1b00 */
[----:B------:R-:W4:Y:S08]  /*14c0*/  LDC.64 R78, c[0x0][0x3d8] ;  /* 0x0000f600ff4e7b82 */ /* 0x000f300000000a00 */
[----:B------:R-:W1:Y:S01]  /*14d0*/  LDC.64 R80, c[0x0][0x3d0] ;  /* 0x0000f400ff507b82 */ /* 0x000e620000000a00 */
[C---:B---3--:R-:W-:Y:S01]  /*14e0*/  @P6 IMAD.WIDE.U32 R40, R30.reuse, 0x8, R38 ;  /* 0x000000081e286825 */ /* 0x048fe200078e0026 */
[----:B------:R-:W-:-:S04]  /*14f0*/  @P6 LOP3.LUT R30, R30, 0x100, RZ, 0xfc, !PT ;  /* 0x000001001e1e6812 */ /* 0x000fc800078efcff */
[----:B------:R3:W5:Y:S01]  /*1500*/  @P6 LD.E.64 R72, desc[UR6][R40.64] ;  /* 0x0000000628486980 */ /* 0x000762000c101b00 */
[C---:B--2---:R-:W-:Y:S01]  /*1510*/  @P0 IMAD.WIDE.U32 R44, R30.reuse, 0x8, R44 ;  /* 0x000000081e2c0825 */ /* 0x044fe200078e002c */
[----:B------:R-:W2:Y:S03]  /*1520*/  @P1 LDC.64 R82, c[0x0][0x438] ;  /* 0x00010e00ff521b82 */ /* 0x000ea60000000a00 */
[C---:B0-----:R-:W-:Y:S01]  /*1530*/  @P0 IMAD.WIDE.U32 R46, R30.reuse, 0x8, R46 ;  /* 0x000000081e2e0825 */ /* 0x041fe200078e002e */
[----:B------:R3:W5:Y:S04]  /*1540*/  @P0 LDG.E.64 R24, desc[UR6][R44.64] ;  /* 0x000000062c180981 */ /* 0x000768000c1e1b00 */
[----:B------:R-:W0:Y:S01]  /*1550*/  LDC.64 R84, c[0x0][0x3d8] ;  /* 0x0000f600ff547b82 */ /* 0x000e220000000a00 */
[C---:B----4-:R-:W-:Y:S01]  /*1560*/  @P0 IMAD.WIDE.U32 R78, R30.reuse, 0x8, R78 ;  /* 0x000000081e4e0825 */ /* 0x050fe200078e004e */
[----:B------:R3:W5:Y:S03]  /*1570*/  @P0 LD.E.64 R70, desc[UR6][R46.64] ;  /* 0x000000062e460980 */ /* 0x000766000c101b00 */
[----:B------:R-:W-:Y:S01]  /*1580*/  @P0 VIADD R30, R30, 0x100 ;  /* 0x000001001e1e0836 */ /* 0x000fe20000000000 */
[----:B------:R3:W5:Y:S02]  /*1590*/  @P0 LDG.E.64 R22, desc[UR6][R78.64] ;  /* 0x000000064e160981 */ /* 0x000764000c1e1b00 */
[----:B------:R-:W4:Y:S01]  /*15a0*/  LDC.64 R86, c[0x0][0x3d0] ;  /* 0x0000f400ff567b82 */ /* 0x000f220000000a00 */
[----:B-1----:R-:W-:-:S05]  /*15b0*/  @P1 IMAD.WIDE.U32 R80, R30, 0x8, R80 ;  /* 0x000000081e501825 */ /* 0x002fca00078e0050 */
[----:B------:R3:W5:Y:S02]  /*15c0*/  @P1 LDG.E.64 R20, desc[UR6][R80.64] ;  /* 0x0000000650141981 */ /* 0x000764000c1e1b00 */
[----:B------:R-:W1:Y:S01]  /*15d0*/  LDC.64 R90, c[0x0][0x3d8] ;  /* 0x0000f600ff5a7b82 */ /* 0x000e620000000a00 */
[----:B--2---:R-:W-:-:S05]  /*15e0*/  @P1 IMAD.WIDE.U32 R82, R30, 0x8, R82 ;  /* 0x000000081e521825 */ /* 0x004fca00078e0052 */
[----:B------:R3:W5:Y:S02]  /*15f0*/  @P1 LD.E.64 R68, desc[UR6][R82.64] ;  /* 0x0000000652441980 */ /* 0x000764000c101b00 */
[----:B------:R-:W2:Y:S01]  /*1600*/  @P2 LDC.64 R88, c[0x0][0x438] ;  /* 0x00010e00ff582b82 */ /* 0x000ea20000000a00 */
[----:B0-----:R-:W-:-:S04]  /*1610*/  @P1 IMAD.WIDE.U32 R84, R30, 0x8, R84 ;  /* 0x000000081e541825 */ /* 0x001fc800078e0054 */
[----:B------:R-:W-:Y:S01]  /*1620*/  @P1 VIADD R30, R30, 0x100 ;  /* 0x000001001e1e1836 */ /* 0x000fe20000000000 */
        /* <DEDUP_REMOVED lines=8> */
[C---:B--2---:R-:W-:Y:S01]  /*16b0*/  @P2 IMAD.WIDE.U32 R88, R30.reuse, 0x8, R88 ;  /* 0x000000081e582825 */ /* 0x044fe200078e0058 */
[----:B------:R-:W-:-:S04]  /*16c0*/  @P2 IADD3 R30, PT, PT, R30, 0x100, RZ ;  /* 0x000001001e1e2810 */ /* 0x000fc80007ffe0ff */
[----:B------:R3:W5:Y:S02]  /*16d0*/  @P2 LD.E.64 R66, desc[UR6][R88.64] ;  /* 0x0000000658422980 */ /* 0x000764000c101b00 */
[----:B------:R-:W2:Y:S08]  /*16e0*/  LDC.64 R98, c[0x0][0x3d0] ;  /* 0x0000f400ff627b82 */ /* 0x000eb00000000a00 */
[----:B------:R-:W3:Y:S08]  /*16f0*/  LDC.64 R102, c[0x0][0x3d8] ;  /* 0x0000f600ff667b82 */ /* 0x000ef00000000a00 */
[----:B------:R-:W3:Y:S08]  /*1700*/  @P4 LDC.64 R100, c[0x0][0x438] ;  /* 0x00010e00ff644b82 */ /* 0x000ef00000000a00 */
[----:B------:R-:W3:Y:S08]  /*1710*/  LDC.64 R108, c[0x0][0x3d8] ;  /* 0x0000f600ff6c7b82 */ /* 0x000ef00000000a00 */
[----:B------:R-:W3:Y:S08]  /*1720*/  LDC.64 R104, c[0x0][0x3d0] ;  /* 0x0000f400ff687b82 */ /* 0x000ef00000000a00 */
[----:B------:R-:W3:Y:S01]  /*1730*/  @P5 LDC.64 R106, c[0x0][0x438] ;  /* 0x00010e00ff6a5b82 */ /* 0x000ee20000000a00 */
[----:B0-----:R-:W-:-:S04]  /*1740*/  @P3 IMAD.WIDE.U32 R92, R30, 0x8, R38 ;  /* 0x000000081e5c3825 */ /* 0x001fc800078e0026 */
[C---:B-1----:R-:W-:Y:S01]  /*1750*/  @P3 IMAD.WIDE.U32 R94, R30.reuse, 0x8, R94 ;  /* 0x000000081e5e3825 */ /* 0x042fe200078e005e */
[----:B------:R0:W5:Y:S03]  /*1760*/  @P3 LDG.E.64 R12, desc[UR6][R92.64] ;  /* 0x000000065c0c3981 */ /* 0x000166000c1e1b00 */
[C---:B----4-:R-:W-:Y:S01]  /*1770*/  @P3 IMAD.WIDE.U32 R96, R30.reuse, 0x8, R96 ;  /* 0x000000081e603825 */ /* 0x050fe200078e0060 */
[----:B------:R0:W5:Y:S03]  /*1780*/  @P3 LD.E.64 R64, desc[UR6][R94.64] ;  /* 0x000000065e403980 */ /* 0x000166000c101b00 */
[----:B------:R-:W-:Y:S01]  /*1790*/  @P3 VIADD R30, R30, 0x100 ;  /* 0x000001001e1e3836 */ /* 0x000fe20000000000 */
[----:B------:R0:W5:Y:S03]  /*17a0*/  @P3 LDG.E.64 R10, desc[UR6][R96.64] ;  /* 0x00000006600a3981 */ /* 0x000166000c1e1b00 */
[----:B--2---:R-:W-:-:S04]  /*17b0*/  @P4 IMAD.WIDE.U32 R98, R30, 0x8, R98 ;  /* 0x000000081e624825 */ /* 0x004fc800078e0062 */
[C---:B---3--:R-:W-:Y:S01]  /*17c0*/  @P4 IMAD.WIDE.U32 R100, R30.reuse, 0x8, R100 ;  /* 0x000000081e644825 */ /* 0x048fe200078e0064 */
[----:B------:R0:W5:Y:S03]  /*17d0*/  @P4 LDG.E.64 R8, desc[UR6][R98.64] ;  /* 0x0000000662084981 */ /* 0x000166000c1e1b00 */
[C---:B------:R-:W-:Y:S01]  /*17e0*/  @P4 IMAD.WIDE.U32 R102, R30.reuse, 0x8, R102 ;  /* 0x000000081e664825 */ /* 0x040fe200078e0066 */
[----:B------:R0:W5:Y:S03]  /*17f0*/  @P4 LD.E.64 R62, desc[UR6][R100.64] ;  /* 0x00000006643e4980 */ /* 0x000166000c101b00 */
[----:B------:R-:W-:Y:S01]  /*1800*/  @P4 VIADD R30, R30, 0x100 ;  /* 0x000001001e1e4836 */ /* 0x000fe20000000000 */
[----:B------:R0:W5:Y:S03]  /*1810*/  @P4 LDG.E.64 R6, desc[UR6][R102.64] ;  /* 0x0000000666064981 */ /* 0x000166000c1e1b00 */
[----:B------:R-:W-:-:S04]  /*1820*/  @P5 IMAD.WIDE.U32 R38, R30, 0x8, R108 ;  /* 0x000000081e265825 */ /* 0x000fc800078e006c */
        /* <DEDUP_REMOVED lines=12> */
.L_x_24657:
[----:B------:R-:W-:Y:S05]  /*18f0*/  BSYNC.RECONVERGENT B0 ;  /* 0x0000000000007941 */ /* 0x000fea0003800200 */
.L_x_24654:
[----:B------:R-:W0:Y:S02]  /*1900*/  LDC R30, c[0x0][0x384] ;  /* 0x0000e100ff1e7b82 */ /* 0x000e240000000800 */
[----:B0-----:R-:W-:-:S13]  /*1910*/  ISETP.LE.AND P0, PT, R30, UR4, PT ;  /* 0x000000041e007c0c */ /* 0x001fda000bf03270 */
[----:B------:R-:W-:Y:S05]  /*1920*/  @P0 EXIT ;  /* 0x000000000000094d */ /* 0x000fea0003800000 */
[----:B-----5:R-:W-:Y:S01]  /*1930*/  IMAD.MOV.U32 R98, RZ, RZ, R8 ;  /* 0x000000ffff627224 */ /* 0x020fe200078e0008 */
[----:B------:R-:W-:Y:S01]  /*1940*/  SHF.R.U64 R99, R8, 0x10, R9 ;  /* 0x0000001008637819 */ /* 0x000fe20000001209 */
[--C-:B------:R-:W-:Y:S01]  /*1950*/  IMAD.MOV.U32 R8, RZ, RZ, R7.reuse ;  /* 0x000000ffff087224 */ /* 0x100fe200078e0007 */
[--C-:B------:R-:W-:Y:S01]  /*1960*/  SHF.R.U64 R101, R6, 0x10, R7.reuse ;  /* 0x0000001006657819 */ /* 0x100fe20000001207 */
[----:B------:R-:W-:Y:S01]  /*1970*/  IMAD.MOV.U32 R104, RZ, RZ, R32 ;  /* 0x000000ffff687224 */ /* 0x000fe200078e0020 */
[----:B------:R-:W-:Y:S01]  /*1980*/  SHF.R.U32.HI R31, RZ, 0x10, R7 ;  /* 0x00000010ff1f7819 */ /* 0x000fe20000011607 */
[----:B------:R-:W-:Y:S01]  /*1990*/  IMAD.MOV.U32 R100, RZ, RZ, R6 ;  /* 0x000000ffff647224 */ /* 0x000fe200078e0006 */
[----:B------:R-:W-:Y:S01]  /*19a0*/  MOV R7, R33 ;  /* 0x0000002100077202 */ /* 0x000fe20000000f00 */
[----:B------:R-:W-:Y:S01]  /*19b0*/  IMAD.MOV.U32 R6, RZ, RZ, R35 ;  /* 0x000000ffff067224 */ /* 0x000fe200078e0023 */
[----:B------:R-:W-:Y:S01]  /*19c0*/  MOV R102, R34 ;  /* 0x0000002200667202 */ /* 0x000fe20000000f00 */
[----:B------:R-:W-:Y:S01]  /*19d0*/  IMAD.MOV.U32 R92, RZ, RZ, R14 ;  /* 0x000000ffff5c7224 */ /* 0x000fe200078e000e */
[----:B------:R-:W-:Y:S01]  /*19e0*/  PRMT R104, R104, 0x5410, R7 ;  /* 0x0000541068687816 */ /* 0x000fe20000000007 */
[----:B------:R-:W-:Y:S01]  /*19f0*/  IMAD.MOV.U32 R94, RZ, RZ, R12 ;  /* 0x000000ffff5e7224 */ /* 0x000fe200078e000c */
[----:B------:R-:W0:Y:S01]  /*1a00*/  LDC R7, c[0x0][0x360] ;  /* 0x0000d800ff077b82 */ /* 0x000e220000000800 */
[----:B------:R-:W-:Y:S01]  /*1a10*/  PRMT R102, R102, 0x5410, R6 ;  /* 0x0000541066667816 */ /* 0x000fe20000000006 */
[----:B------:R-:W-:Y:S01]  /*1a20*/  IMAD.MOV.U32 R88, RZ, RZ, R18 ;  /* 0x000000ffff587224 */ /* 0x000fe200078e0012 */
[----:B------:R-:W-:Y:S01]  /*1a30*/  SHF.R.U64 R106, R72, 0x10, R73 ;  /* 0x00000010486a7819 */ /* 0x000fe20000001249 */
[----:B------:R-:W-:Y:S01]  /*1a40*/  IMAD.MOV.U32 R80, RZ, RZ, R26 ;  /* 0x000000ffff507224 */ /* 0x000fe200078e001a */
[----:B------:R-:W-:Y:S01]  /*1a50*/  SHF.R.U64 R6, R50, 0x10, R51 ;  /* 0x0000001032067819 */ /* 0x000fe20000001233 */
[----:B------:R-:W-:Y:S01]  /*1a60*/  IMAD.MOV.U32 R82, RZ, RZ, R24 ;  /* 0x000000ffff527224 */ /* 0x000fe200078e0018 */
[----:B------:R-:W-:Y:S01]  /*1a70*/  SHF.R.U64 R108, R70, 0x10, R71 ;  /* 0x00000010466c7819 */ /* 0x000fe20000001247 */
[----:B------:R-:W-:Y:S01]  /*1a80*/  IMAD.MOV.U32 R86, RZ, RZ, R20 ;  /* 0x000000ffff567224 */ /* 0x000fe200078e0014 */
[----:B------:R-:W-:Y:S01]  /*1a90*/  PRMT R106, R106, 0x5410, R6 ;  /* 0x000054106a6a7816 */ /* 0x000fe20000000006 */
[----:B------:R-:W-:Y:S01]  /*1aa0*/  IMAD.MOV.U32 R30, RZ, RZ, R29 ;  /* 0x000000ffff1e7224 */ /* 0x000fe200078e001d */
[----:B------:R-:W-:Y:S01]  /*1ab0*/  SHF.R.U64 R6, R52, 0x10, R53 ;  /* 0x0000001034067819 */ /* 0x000fe20000001235 */
[----:B------:R-:W-:Y:S01]  /*1ac0*/  IMAD.U32 R116, RZ, RZ, UR4 ;  /* 0x00000004ff747e24 */ /* 0x000fe2000f8e00ff */
[----:B------:R-:W-:Y:S01]  /*1ad0*/  PRMT R100, R100, 0x5410, R8 ;  /* 0x0000541064647816 */ /* 0x000fe20000000008 */
[----:B------:R-:W-:Y:S01]  /*1ae0*/  IMAD.MOV.U32 R117, RZ, RZ, RZ ;  /* 0x000000ffff757224 */ /* 0x000fe200078e00ff */
[----:B------:R-:W-:Y:S01]  /*1af0*/  PRMT R108, R108, 0x5410, R6 ;  /* 0x000054106c6c7816 */ /* 0x000fe20000000006 */
[----:B------:R-:W1:Y:S01]  /*1b00*/  LDCU UR12, c[0x0][0x408] ;  /* 0x00008100ff0c77ac */ /* 0x000e620008000800 */
[----:B------:R-:W-:-:S02]  /*1b10*/  SHF.R.U64 R139, R68, 0x10, R69 ;  /* 0x00000010448b7819 */ /* 0x000fc40000001245 */
[----:B------:R-:W-:Y:S01]  /*1b20*/  SHF.R.U64 R6, R54, 0x10, R55 ;  /* 0x0000001036067819 */ /* 0x000fe20000001237 */
[----:B------:R-:W2:Y:S01]  /*1b30*/  LDCU UR15, c[0x0][0x388] ;  /* 0x00007100ff0f77ac */ /* 0x000ea20008000800 */
[----:B------:R-:W-:Y:S02]  /*1b40*/  SHF.R.U32.HI R107, RZ, 0x10, R73 ;  /* 0x00000010ff6b7819 */ /* 0x000fe40000011649 */
[----:B------:R-:W-:Y:S01]  /*1b50*/  SHF.R.U32.HI R8, RZ, 0x10, R51 ;  /* 0x00000010ff087819 */ /* 0x000fe20000011633 */
[----:B0-----:R-:W-:Y:S01]  /*1b60*/  IMAD R110, R7, UR4, R126 ;  /* 0x00000004076e7c24 */ /* 0x001fe2000f8e027e */
[----:B------:R-:W-:Y:S01]  /*1b70*/  PRMT R139, R139, 0x5410, R6 ;  /* 0x000054108b8b7816 */ /* 0x000fe20000000006 */
[----:B------:R-:W-:Y:S01]  /*1b80*/  IMAD.HI.U32 R7, R76, -0x2daee0ad, RZ ;  /* 0xd2511f534c077827 */ /* 0x000fe200078e00ff */
[----:B------:R-:W-:Y:S01]  /*1b90*/  PRMT R107, R107, 0x5410, R8 ;  /* 0x000054106b6b7816 */ /* 0x000fe20000000008 */
[----:B------:R-:W0:Y:S01]  /*1ba0*/  LDCU.U8 UR13, c[0x0][0x410] ;  /* 0x00008200ff0d77ac */ /* 0x000e220008000000 */
[----:B------:R-:W-:-:S02]  /*1bb0*/  SHF.R.U64 R141, R66, 0x10, R67 ;  /* 0x00000010428d7819 */ /* 0x000fc40000001243 */
[----:B------:R-:W-:Y:S01]  /*1bc0*/  SHF.R.U64 R6, R56, 0x10, R57 ;  /* 0x0000001038067819 */ /* 0x000fe20000001239 */
[----:B------:R-:W3:Y:S01]  /*1bd0*/  LDCU UR14, c[0x0][0x400] ;  /* 0x00008000ff0e77ac */ /* 0x000ee20008000800 */
[----:B------:R-:W-:Y:S02]  /*1be0*/  SHF.R.U32.HI R109, RZ, 0x10, R71 ;  /* 0x00000010ff6d7819 */ /* 0x000fe40000011647 */
[----:B------:R-:W-:Y:S01]  /*1bf0*/  SHF.R.U32.HI R8, RZ, 0x10, R53 ;  /* 0x00000010ff087819 */ /* 0x000fe20000011635 */
[----:B------:R-:W4:Y:S01]  /*1c00*/  LDCU.64 UR8, c[0x0][0x398] ;  /* 0x00007300ff0877ac */ /* 0x000f220008000a00 */
[----:B------:R-:W-:Y:S02]  /*1c10*/  MOV R96, R10 ;  /* 0x0000000a00607202 */ /* 0x000fe40000000f00 */
[----:B------:R-:W-:Y:S01]  /*1c20*/  SHF.R.U64 R97, R10, 0x10, R11 ;  /* 0x000000100a617819 */ /* 0x000fe2000000120b */
[----:B------:R-:W0:Y:S01]  /*1c30*/  LDCU.64 UR10, c[0x0][0x3a0] ;  /* 0x00007400ff0a77ac */ /* 0x000e220008000a00 */
[----:B------:R-:W-:Y:S01]  /*1c40*/  PRMT R141, R141, 0x5410, R6 ;  /* 0x000054108d8d7816 */ /* 0x000fe20000000006 */
[----:B------:R-:W-:Y:S01]  /*1c50*/  IMAD.HI.U32 R6, R110, -0x326172a9, RZ ;  /* 0xcd9e8d576e067827 */ /* 0x000fe200078e00ff */
[----:B------:R-:W-:Y:S01]  /*1c60*/  MOV R10, R9 ;  /* 0x00000009000a7202 */ /* 0x000fe20000000f00 */
[----:B------:R-:W-:Y:S01]  /*1c70*/  UPLOP3.LUT UP1, UPT, UPT, UPT, UPT, 0x40, 0x4 ;  /* 0x000000000004789c */ /* 0x000fe20003f2e870 */
[----:B------:R-:W-:-:S02]  /*1c80*/  PRMT R109, R109, 0x5410, R8 ;  /* 0x000054106d6d7816 */ /* 0x000fc40000000008 */
[----:B------:R-:W-:Y:S02]  /*1c90*/  SHF.R.U32.HI R9, RZ, 0x10, R9 ;  /* 0x00000010ff097819 */ /* 0x000fe40000011609 */
[----:B------:R-:W-:Y:S02]  /*1ca0*/  SHF.R.U32.HI R140, RZ, 0x10, R69 ;  /* 0x00000010ff8c7819 */ /* 0x000fe40000011645 */
[----:B------:R-:W-:Y:S02]  /*1cb0*/  SHF.R.U32.HI R8, RZ, 0x10, R55 ;  /* 0x00000010ff087819 */ /* 0x000fe40000011637 */
[----:B------:R-:W-:Y:S02]  /*1cc0*/  LOP3.LUT R7, R7, R75, RZ, 0x3c, !PT ;  /* 0x0000004b07077212 */ /* 0x000fe400078e3cff */
[----:B------:R-:W-:Y:S01]  /*1cd0*/  SHF.R.U64 R93, R14, 0x10, R15 ;  /* 0x000000100e5d7819 */ /* 0x000fe2000000120f */
[--C-:B------:R-:W-:Y:S01]  /*1ce0*/  IMAD.MOV.U32 R14, RZ, RZ, R13.reuse ;  /* 0x000000ffff0e7224 */ /* 0x100fe200078e000d */
[----:B------:R-:W-:Y:S01]  /*1cf0*/  SHF.R.U64 R95, R12, 0x10, R13 ;  /* 0x000000100c5f7819 */ /* 0x000fe2000000120d */
[----:B------:R-:W-:Y:S01]  /*1d00*/  IMAD.MOV.U32 R12, RZ, RZ, R11 ;  /* 0x000000ffff0c7224 */ /* 0x000fe200078e000b */
[----:B------:R-:W-:-:S02]  /*1d10*/  SHF.R.U32.HI R13, RZ, 0x10, R13 ;  /* 0x00000010ff0d7819 */ /* 0x000fc4000001160d */
[----:B------:R-:W-:Y:S02]  /*1d20*/  SHF.R.U32.HI R11, RZ, 0x10, R11 ;  /* 0x00000010ff0b7819 */ /* 0x000fe4000001160b */
[----:B------:R-:W-:Y:S01]  /*1d30*/  PRMT R98, R98, 0x5410, R10 ;  /* 0x0000541062627816 */ /* 0x000fe2000000000a */
[----:B------:R-:W-:Y:S01]  /*1d40*/  VIADD R10, R74, 0x9e3779b9 ;  /* 0x9e3779b94a0a7836 */ /* 0x000fe20000000000 */
[----:B------:R-:W-:Y:S01]  /*1d50*/  PRMT R99, R99, 0x5410, R9 ;  /* 0x0000541063637816 */ /* 0x000fe20000000009 */
[----:B------:R-:W-:Y:S01]  /*1d60*/  IMAD R9, R110, -0x326172a9, RZ ;  /* 0xcd9e8d576e097824 */ /* 0x000fe200078e02ff */
[----:B------:R-:W-:Y:S01]  /*1d70*/  PRMT R140, R140, 0x5410, R8 ;  /* 0x000054108c8c7816 */ /* 0x000fe20000000008 */
[----:B------:R-:W-:Y:S01]  /*1d80*/  IMAD.HI.U32 R8, R7, -0x326172a9, RZ ;  /* 0xcd9e8d5707087827 */ /* 0x000fe200078e00ff */
[----:B------:R-:W-:Y:S02]  /*1d90*/  LOP3.LUT R6, R77, R6, R74, 0x96, !PT ;  /* 0x000000064d067212 */ /* 0x000fe400078e964a */
[----:B------:R-:W-:Y:S01]  /*1da0*/  PRMT R95, R95, 0x5410, R13 ;  /* 0x000054105f5f7816 */ /* 0x000fe2000000000d */
[----:B------:R-:W-:Y:S01]  /*1db0*/  VIADD R13, R75, 0xbb67ae85 ;  /* 0xbb67ae854b0d7836 */ /* 0x000fe20000000000 */
[----:B------:R-:W-:Y:S01]  /*1dc0*/  PRMT R96, R96, 0x5410, R12 ;  /* 0x0000541060607816 */ /* 0x000fe2000000000c */
[----:B------:R-:W-:Y:S01]  /*1dd0*/  IMAD R12, R76, -0x2daee0ad, RZ ;  /* 0xd2511f534c0c7824 */ /* 0x000fe200078e02ff */
[----:B------:R-:W-:Y:S01]  /*1de0*/  PRMT R97, R97, 0x5410, R11 ;  /* 0x0000541061617816 */ /* 0x000fe2000000000b */
[----:B------:R-:W-:Y:S01]  /*1df0*/  IMAD.HI.U32 R11, R6, -0x2daee0ad, RZ ;  /* 0xd2511f53060b7827 */ /* 0x000fe200078e00ff */
[----:B------:R-:W-:-:S02]  /*1e00*/  LOP3.LUT R8, R10, R9, R8, 0x96, !PT ;  /* 0x000000090a087212 */ /* 0x000fc400078e9608 */
[----:B------:R-:W-:Y:S01]  /*1e10*/  PRMT R94, R94, 0x5410, R14 ;  /* 0x000054105e5e7816 */ /* 0x000fe2000000000e */
[----:B------:R-:W-:Y:S01]  /*1e20*/  IMAD R7, R7, -0x326172a9, RZ ;  /* 0xcd9e8d5707077824 */ /* 0x000fe200078e02ff */
[----:B------:R-:W-:Y:S01]  /*1e30*/  LOP3.LUT R11, R13, R12, R11, 0x96, !PT ;  /* 0x0000000c0d0b7212 */ /* 0x000fe200078e960b */
[----:B------:R-:W-:Y:S01]  /*1e40*/  IMAD R13, R6, -0x2daee0ad, RZ ;  /* 0xd2511f53060d7824 */ /* 0x000fe200078e02ff */
[----:B------:R-:W-:Y:S01]  /*1e50*/  IADD3 R12, PT, PT, R75, 0x76cf5d0a, RZ ;  /* 0x76cf5d0a4b0c7810 */ /* 0x000fe20007ffe0ff */
[----:B------:R-:W-:Y:S01]  /*1e60*/  IMAD.HI.U32 R10, R8, -0x2daee0ad, RZ ;  /* 0xd2511f53080a7827 */ /* 0x000fe200078e00ff */
[----:B------:R-:W-:Y:S02]  /*1e70*/  SHF.R.U32.HI R142, RZ, 0x10, R67 ;  /* 0x00000010ff8e7819 */ /* 0x000fe40000011643 */
[----:B------:R-:W-:Y:S01]  /*1e80*/  SHF.R.U32.HI R14, RZ, 0x10, R57 ;  /* 0x00000010ff0e7819 */ /* 0x000fe20000011639 */
[----:B------:R-:W-:Y:S01]  /*1e90*/  IMAD.HI.U32 R6, R11, -0x326172a9, RZ ;  /* 0xcd9e8d570b067827 */ /* 0x000fe200078e00ff */
[----:B------:R-:W-:-:S02]  /*1ea0*/  LOP3.LUT R10, R12, R13, R10, 0x96, !PT ;  /* 0x0000000d0c0a7212 */ /* 0x000fc400078e960a */
[----:B------:R-:W-:Y:S01]  /*1eb0*/  IADD3 R13, PT, PT, R75, 0x32370b8f, RZ ;  /* 0x32370b8f4b0d7810 */ /* 0x000fe20007ffe0ff */
[----:B------:R-:W-:Y:S01]  /*1ec0*/  VIADD R9, R74, 0x3c6ef372 ;  /* 0x3c6ef3724a097836 */ /* 0x000fe20000000000 */
[----:B------:R-:W-:Y:S01]  /*1ed0*/  PRMT R142, R142, 0x5410, R14 ;  /* 0x000054108e8e7816 */ /* 0x000fe2000000000e */
[----:B------:R-:W-:Y:S01]  /*1ee0*/  IMAD R12, R8, -0x2daee0ad, RZ ;  /* 0xd2511f53080c7824 */ /* 0x000fe200078e02ff */
[----:B------:R-:W-:Y:S01]  /*1ef0*/  SHF.R.U64 R143, R64, 0x10, R65 ;  /* 0x00000010408f7819 */ /* 0x000fe20000001241 */
[----:B------:R-:W-:Y:S01]  /*1f00*/  IMAD R8, R11, -0x326172a9, RZ ;  /* 0xcd9e8d570b087824 */ /* 0x000fe200078e02ff */
[----:B------:R-:W-:Y:S01]  /*1f10*/  LOP3.LUT R6, R9, R7, R6, 0x96, !PT ;  /* 0x0000000709067212 */ /* 0x000fe200078e9606 */
[----:B------:R-:W-:Y:S01]  /*1f20*/  VIADD R9, R74, 0xdaa66d2b ;  /* 0xdaa66d2b4a097836 */ /* 0x000fe20000000000 */
[----:B------:R-:W-:Y:S01]  /*1f30*/  SHF.R.U64 R14, R58, 0x10, R59 ;  /* 0x000000103a0e7819 */ /* 0x000fe2000000123b */
[----:B------:R-:W-:Y:S01]  /*1f40*/  IMAD.HI.U32 R7, R10, -0x326172a9, RZ ;  /* 0xcd9e8d570a077827 */ /* 0x000fe200078e00ff */
[----:B------:R-:W-:-:S02]  /*1f50*/  SHF.R.U32.HI R144, RZ, 0x10, R65 ;  /* 0x00000010ff907819 */ /* 0x000fc40000011641 */
[----:B------:R-:W-:Y:S01]  /*1f60*/  PRMT R143, R143, 0x5410, R14 ;  /* 0x000054108f8f7816 */ /* 0x000fe2000000000e */
[----:B------:R-:W-:Y:S01]  /*1f70*/  IMAD.HI.U32 R11, R6, -0x2daee0ad, RZ ;  /* 0xd2511f53060b7827 */ /* 0x000fe200078e00ff */
[----:B------:R-:W-:Y:S02]  /*1f80*/  LOP3.LUT R7, R9, R8, R7, 0x96, !PT ;  /* 0x0000000809077212 */ /* 0x000fe400078e9607 */
[----:B------:R-:W-:Y:S01]  /*1f90*/  SHF.R.U32.HI R14, RZ, 0x10, R59 ;  /* 0x00000010ff0e7819 */ /* 0x000fe2000001163b */
[----:B------:R-:W-:Y:S01]  /*1fa0*/  IMAD R9, R10, -0x326172a9, RZ ;  /* 0xcd9e8d570a097824 */ /* 0x000fe200078e02ff */
[----:B------:R-:W-:Y:S01]  /*1fb0*/  LOP3.LUT R11, R13, R12, R11, 0x96, !PT ;  /* 0x0000000c0d0b7212 */ /* 0x000fe200078e960b */
[----:B------:R-:W-:Y:S01]  /*1fc0*/  VIADD R12, R75, 0xed9eba14 ;  /* 0xed9eba144b0c7836 */ /* 0x000fe20000000000 */
[----:B------:R-:W-:Y:S01]  /*1fd0*/  PRMT R144, R144, 0x5410, R14 ;  /* 0x0000541090907816 */ /* 0x000fe2000000000e */
[----:B------:R-:W-:Y:S01]  /*1fe0*/  IMAD R13, R6, -0x2daee0ad, RZ ;  /* 0xd2511f53060d7824 */ /* 0x000fe200078e02ff */
[----:B------:R-:W-:Y:S01]  /*1ff0*/  SHF.R.U64 R145, R62, 0x10, R63 ;  /* 0x000000103e917819 */ /* 0x000fe2000000123f */
[----:B------:R-:W-:Y:S01]  /*2000*/  IMAD.HI.U32 R10, R7, -0x2daee0ad, RZ ;  /* 0xd2511f53070a7827 */ /* 0x000fe200078e00ff */
[----:B------:R-:W-:-:S02]  /*2010*/  SHF.R.U64 R14, R60, 0x10, R61 ;  /* 0x000000103c0e7819 */ /* 0x000fc4000000123d */
[----:B------:R-:W-:Y:S01]  /*2020*/  SHF.R.U32.HI R146, RZ, 0x10, R63 ;  /* 0x00000010ff927819 */ /* 0x000fe2000001163f */
[----:B------:R-:W-:Y:S01]  /*2030*/  IMAD.HI.U32 R6, R11, -0x326172a9, RZ ;  /* 0xcd9e8d570b067827 */ /* 0x000fe200078e00ff */
[----:B------:R-:W-:Y:S02]  /*2040*/  LOP3.LUT R10, R12, R13, R10, 0x96, !PT ;  /* 0x0000000d0c0a7212 */ /* 0x000fe400078e960a */
[----:B------:R-:W-:Y:S01]  /*2050*/  PRMT R145, R145, 0x5410, R14 ;  /* 0x0000541091917816 */ /* 0x000fe2000000000e */
[----:B------:R-:W-:Y:S01]  /*2060*/  VIADD R8, R74, 0x78dde6e4 ;  /* 0x78dde6e44a087836 */ /* 0x000fe20000000000 */
[----:B------:R-:W-:Y:S01]  /*2070*/  SHF.R.U32.HI R14, RZ, 0x10, R61 ;  /* 0x00000010ff0e7819 */ /* 0x000fe2000001163d */
[----:B------:R-:W-:Y:S01]  /*2080*/  IMAD R12, R7, -0x2daee0ad, RZ ;  /* 0xd2511f53070c7824 */ /* 0x000fe200078e02ff */
[----:B------:R-:W-:Y:S01]  /*2090*/  MOV R90, R16 ;  /* 0x00000010005a7202 */ /* 0x000fe20000000f00 */
[----:B------:R-:W-:Y:S01]  /*20a0*/  IMAD.HI.U32 R7, R10, -0x326172a9, RZ ;  /* 0xcd9e8d570a077827 */ /* 0x000fe200078e00ff */
[----:B------:R-:W-:-:S02]  /*20b0*/  LOP3.LUT R6, R8, R9, R6, 0x96, !PT ;  /* 0x0000000908067212 */ /* 0x000fc400078e9606 */
[----:B------:R-:W-:Y:S01]  /*20c0*/  IADD3 R9, PT, PT, R74, 0x1715609d, RZ ;  /* 0x1715609d4a097810 */ /* 0x000fe20007ffe0ff */
[----:B------:R-:W-:Y:S01]  /*20d0*/  IMAD R8, R11, -0x326172a9, RZ ;  /* 0xcd9e8d570b087824 */ /* 0x000fe200078e02ff */
[----:B------:R-:W-:Y:S01]  /*20e0*/  SHF.R.U64 R91, R16, 0x10, R17 ;  /* 0x00000010105b7819 */ /* 0x000fe20000001211 */
[----:B------:R-:W-:Y:S01]  /*20f0*/  IMAD.HI.U32 R11, R6, -0x2daee0ad, RZ ;  /* 0xd2511f53060b7827 */ /* 0x000fe200078e00ff */
[----:B------:R-:W-:Y:S02]  /*2100*/  MOV R16, R15 ;  /* 0x0000000f00107202 */ /* 0x000fe40000000f00 */
[----:B------:R-:W-:Y:S01]  /*2110*/  LOP3.LUT R7, R9, R8, R7, 0x96, !PT ;  /* 0x0000000809077212 */ /* 0x000fe200078e9607 */
[----:B------:R-:W-:Y:S01]  /*2120*/  VIADD R13, R75, 0xa9066899 ;  /* 0xa90668994b0d7836 */ /* 0x000fe20000000000 */
[----:B------:R-:W-:Y:S01]  /*2130*/  PRMT R146, R146, 0x5410, R14 ;  /* 0x0000541092927816 */ /* 0x000fe2000000000e */
[----:B------:R-:W-:Y:S01]  /*2140*/  IMAD R9, R10, -0x326172a9, RZ ;  /* 0xcd9e8d570a097824 */ /* 0x000fe200078e02ff */
[----:B------:R-:W-:Y:S01]  /*2150*/  SHF.R.U32.HI R15, RZ, 0x10, R15 ;  /* 0x00000010ff0f7819 */ /* 0x000fe2000001160f */
[----:B------:R-:W-:Y:S01]  /*2160*/  IMAD.HI.U32 R10, R7, -0x2daee0ad, RZ ;  /* 0xd2511f53070a7827 */ /* 0x000fe200078e00ff */
[----:B------:R-:W-:-:S02]  /*2170*/  LOP3.LUT R11, R13, R12, R11, 0x96, !PT ;  /* 0x0000000c0d0b7212 */ /* 0x000fc400078e960b */
[----:B------:R-:W-:Y:S01]  /*2180*/  SHF.R.U64 R147, R48, 0x10, R49 ;  /* 0x0000001030937819 */ /* 0x000fe20000001231 */
[----:B------:R-:W-:Y:S01]  /*2190*/  VIADD R12, R75, 0x646e171e ;  /* 0x646e171e4b0c7836 */ /* 0x000fe20000000000 */
[----:B------:R-:W-:Y:S01]  /*21a0*/  SHF.R.U64 R14, R2, 0x10, R3 ;  /* 0x00000010020e7819 */ /* 0x000fe20000001203 */
[----:B------:R-:W-:Y:S01]  /*21b0*/  IMAD R13, R6, -0x2daee0ad, RZ ;  /* 0xd2511f53060d7824 */ /* 0x000fe200078e02ff */
[----:B------:R-:W-:Y:S01]  /*21c0*/  PRMT R93, R93, 0x5410, R15 ;  /* 0x000054105d5d7816 */ /* 0x000fe2000000000f */
[----:B------:R-:W-:Y:S01]  /*21d0*/  IMAD.HI.U32 R6, R11, -0x326172a9, RZ ;  /* 0xcd9e8d570b067827 */ /* 0x000fe200078e00ff */
[----:B------:R-:W-:Y:S02]  /*21e0*/  PRMT R147, R147, 0x5410, R14 ;  /* 0x0000541093937816 */ /* 0x000fe4000000000e */
[----:B------:R-:W-:Y:S01]  /*21f0*/  LOP3.LUT R10, R12, R13, R10, 0x96, !PT ;  /* 0x0000000d0c0a7212 */ /* 0x000fe200078e960a */
[----:B------:R-:W-:Y:S01]  /*2200*/  IMAD R12, R7, -0x2daee0ad, RZ ;  /* 0xd2511f53070c7824 */ /* 0x000fe200078e02ff */
[----:B------:R-:W-:Y:S01]  /*2210*/  SHF.R.S32.HI R13, RZ, 0x2, R5 ;  /* 0x00000002ff0d7819 */ /* 0x000fe20000011405 */
[----:B------:R-:W-:Y:S01]  /*2220*/  IMAD.SHL.U32 R5, R126, 0x20, RZ ;  /* 0x000000207e057824 */ /* 0x000fe200078e00ff */
[----:B------:R-:W-:-:S02]  /*2230*/  IADD3 R8, PT, PT, R74, -0x4ab325aa, RZ ;  /* 0xb54cda564a087810 */ /* 0x000fc40007ffe0ff */
[----:B------:R-:W-:Y:S02]  /*2240*/  LOP3.LUT R15, R126, 0xe0, RZ, 0xc0, !PT ;  /* 0x000000e07e0f7812 */ /* 0x000fe400078ec0ff */
[----:B------:R-:W-:Y:S02]  /*2250*/  LOP3.LUT R14, R13, 0xff, RZ, 0xc0, !PT ;  /* 0x000000ff0d0e7812 */ /* 0x000fe400078ec0ff */
[----:B------:R-:W-:Y:S01]  /*2260*/  SHF.R.U64 R89, R18, 0x10, R19 ;  /* 0x0000001012597819 */ /* 0x000fe20000001213 */
[--C-:B------:R-:W-:Y:S01]  /*2270*/  IMAD.MOV.U32 R18, RZ, RZ, R17.reuse ;  /* 0x000000ffff127224 */ /* 0x100fe200078e0011 */
[----:B------:R-:W-:Y:S02]  /*2280*/  SHF.R.U32.HI R17, RZ, 0x10, R17 ;  /* 0x00000010ff117819 */ /* 0x000fe40000011611 */
[----:B------:R-:W-:Y:S01]  /*2290*/  LOP3.LUT R6, R8, R9, R6, 0x96, !PT ;  /* 0x0000000908067212 */ /* 0x000fe200078e9606 */
[----:B------:R-:W-:Y:S01]  /*22a0*/  VIADD R9, R74, 0x5384540f ;  /* 0x5384540f4a097836 */ /* 0x000fe20000000000 */
[----:B------:R-:W-:Y:S01]  /*22b0*/  VIADDMNMX R15, R14, -R15, RZ, !PT ;  /* 0x8000000f0e0f7246 */ /* 0x000fe200078001ff */
[----:B------:R-:W-:Y:S01]  /*22c0*/  IMAD R8, R11, -0x326172a9, RZ ;  /* 0xcd9e8d570b087824 */ /* 0x000fe200078e02ff */
[----:B------:R-:W-:Y:S01]  /*22d0*/  SHF.R.U32.HI R13, RZ, 0x1, R13 ;  /* 0x00000001ff0d7819 */ /* 0x000fe2000001160d */
[----:B------:R-:W-:Y:S01]  /*22e0*/  IMAD.HI.U32 R7, R6, -0x2daee0ad, RZ ;  /* 0xd2511f5306077827 */ /* 0x000fe200078e00ff */
[----:B------:R-:W-:-:S02]  /*22f0*/  PRMT R91, R91, 0x5410, R17 ;  /* 0x000054105b5b7816 */ /* 0x000fc40000000011 */
[----:B------:R-:W-:Y:S01]  /*2300*/  LOP3.LUT R17, R5, 0x3e0, RZ, 0xc0, !PT ;  /* 0x000003e005117812 */ /* 0x000fe200078ec0ff */
[C---:B------:R-:W-:Y:S01]  /*2310*/  IMAD.HI.U32 R5, R10.reuse, -0x326172a9, RZ ;  /* 0xcd9e8d570a057827 */ /* 0x040fe200078e00ff */
[----:B------:R-:W-:Y:S02]  /*2320*/  LOP3.LUT R112, R13, 0x7fffff80, RZ, 0xc0, !PT ;  /* 0x7fffff800d707812 */ /* 0x000fe400078ec0ff */
[----:B------:R-:W-:Y:S02]  /*2330*/  VIMNMX R15, PT, PT, R15, 0x20, PT ;  /* 0x000000200f0f7848 */ /* 0x000fe40003fe0100 */
[----:B------:R-:W-:Y:S02]  /*2340*/  IADD3 R11, PT, PT, R75, 0x1fd5c5a3, RZ ;  /* 0x1fd5c5a34b0b7810 */ /* 0x000fe40007ffe0ff */
[----:B------:R-:W-:Y:S01]  /*2350*/  LOP3.LUT R5, R9, R8, R5, 0x96, !PT ;  /* 0x0000000809057212 */ /* 0x000fe200078e9605 */
[----:B------:R-:W-:Y:S01]  /*2360*/  IMAD R15, R15, 0x4, R112 ;  /* 0x000000040f0f7824 */ /* 0x000fe200078e0270 */
[----:B------:R-:W-:Y:S01]  /*2370*/  LOP3.LUT R7, R11, R12, R7, 0x96, !PT ;  /* 0x0000000c0b077212 */ /* 0x000fe200078e9607 */
[----:B------:R-:W-:Y:S01]  /*2380*/  IMAD R9, R10, -0x326172a9, RZ ;  /* 0xcd9e8d570a097824 */ /* 0x000fe200078e02ff */
[----:B------:R-:W-:Y:S01]  /*2390*/  VIADDMNMX R17, R14, -R17, RZ, !PT ;  /* 0x800000110e117246 */ /* 0x000fe200078001ff */
[----:B------:R-:W-:Y:S01]  /*23a0*/  IMAD R11, R6, -0x2daee0ad, RZ ;  /* 0xd2511f53060b7824 */ /* 0x000fe200078e02ff */
[----:B------:R-:W-:Y:S01]  /*23b0*/  I2FP.F32.U32 R15, R15 ;  /* 0x0000000f000f7245 */ /* 0x000fe20000201000 */
[----:B------:R-:W-:Y:S01]  /*23c0*/  VIADD R12, R75, 0xdb3d7428 ;  /* 0xdb3d74284b0c7836 */ /* 0x000fe20000000000 */
[----:B------:R-:W-:Y:S01]  /*23d0*/  MOV R78, R28 ;  /* 0x0000001c004e7202 */ /* 0x000fe20000000f00 */
[----:B------:R-:W-:Y:S01]  /*23e0*/  IMAD.HI.U32 R10, R5, -0x2daee0ad, RZ ;  /* 0xd2511f53050a7827 */ /* 0x000fe200078e00ff */
[----:B------:R0:W0:Y:S01]  /*23f0*/  MUFU.RCP R111, R15 ;  /* 0x0000000f006f7308 */ /* 0x0000220000001000 */
[----:B------:R-:W-:-:S02]  /*2400*/  SHF.R.U64 R79, R28, 0x10, R29 ;  /* 0x000000101c4f7819 */ /* 0x000fc4000000121d */
[----:B------:R-:W-:Y:S01]  /*2410*/  IMAD.HI.U32 R6, R7, -0x326172a9, RZ ;  /* 0xcd9e8d5707067827 */ /* 0x000fe200078e00ff */
[----:B------:R-:W-:Y:S02]  /*2420*/  LOP3.LUT R10, R12, R11, R10, 0x96, !PT ;  /* 0x0000000b0c0a7212 */ /* 0x000fe400078e960a */
[----:B------:R-:W-:Y:S01]  /*2430*/  SHF.R.U64 R81, R26, 0x10, R27 ;  /* 0x000000101a517819 */ /* 0x000fe2000000121b */
[----:B------:R-:W-:Y:S01]  /*2440*/  VIADD R8, R74, 0xf1bbcdc8 ;  /* 0xf1bbcdc84a087836 */ /* 0x000fe20000000000 */
[--C-:B------:R-:W-:Y:S01]  /*2450*/  SHF.R.U64 R83, R24, 0x10, R25.reuse ;  /* 0x0000001018537819 */ /* 0x100fe20000001219 */
[----:B------:R-:W-:Y:S01]  /*2460*/  IMAD.MOV.U32 R26, RZ, RZ, R25 ;  /* 0x000000ffff1a7224 */ /* 0x000fe200078e0019 */
[----:B------:R-:W-:Y:S01]  /*2470*/  MOV R84, R22 ;  /* 0x0000001600547202 */ /* 0x000fe20000000f00 */
[--C-:B------:R-:W-:Y:S01]  /*2480*/  IMAD.MOV.U32 R24, RZ, RZ, R23.reuse ;  /* 0x000000ffff187224 */ /* 0x100fe200078e0017 */
[----:B------:R-:W-:Y:S01]  /*2490*/  LOP3.LUT R6, R8, R9, R6, 0x96, !PT ;  /* 0x0000000908067212 */ /* 0x000fe200078e9606 */
[----:B------:R-:W-:Y:S01]  /*24a0*/  VIADD R9, R74, 0x8ff34781 ;  /* 0x8ff347814a097836 */ /* 0x000fe20000000000 */
[----:B------:R-:W-:Y:S01]  /*24b0*/  SHF.R.U64 R85, R22, 0x10, R23 ;  /* 0x0000001016557819 */ /* 0x000fe20000001217 */
[----:B------:R-:W-:Y:S01]  /*24c0*/  IMAD R5, R5, -0x2daee0ad, RZ ;  /* 0xd2511f5305057824 */ /* 0x000fe200078e02ff */
[----:B------:R-:W-:Y:S01]  /*24d0*/  SHF.R.U64 R87, R20, 0x10, R21 ;  /* 0x0000001014577819 */ /* 0x000fe20000001215 */
[----:B------:R-:W-:Y:S01]  /*24e0*/  IMAD.MOV.U32 R20, RZ, RZ, R19 ;  /* 0x000000ffff147224 */ /* 0x000fe200078e0013 */
[----:B------:R-:W-:Y:S01]  /*24f0*/  MOV R28, R27 ;  /* 0x0000001b001c7202 */ /* 0x000fe20000000f00 */
[----:B------:R-:W-:Y:S01]  /*2500*/  IMAD R12, R7, -0x326172a9, RZ ;  /* 0xcd9e8d57070c7824 */ /* 0x000fe200078e02ff */
[----:B------:R-:W-:Y:S01]  /*2510*/  MOV R22, R21 ;  /* 0x0000001500167202 */ /* 0x000fe20000000f00 */
[----:B------:R-:W-:Y:S01]  /*2520*/  IMAD.HI.U32 R113, R10, -0x326172a9, RZ ;  /* 0xcd9e8d570a717827 */ /* 0x000fe200078e00ff */
[----:B------:R-:W-:-:S02]  /*2530*/  SHF.R.U64 R103, R34, 0x10, R35 ;  /* 0x0000001022677819 */ /* 0x000fc40000001223 */
[----:B------:R-:W-:Y:S01]  /*2540*/  SHF.R.U64 R105, R32, 0x10, R33 ;  /* 0x0000001020697819 */ /* 0x000fe20000001221 */
[----:B------:R-:W-:Y:S01]  /*2550*/  IMAD.HI.U32 R114, R6, -0x2daee0ad, RZ ;  /* 0xd2511f5306727827 */ /* 0x000fe200078e00ff */
[----:B------:R-:W-:Y:S02]  /*2560*/  SHF.R.U32.HI R29, RZ, 0x10, R29 ;  /* 0x00000010ff1d7819 */ /* 0x000fe4000001161d */
[----:B------:R-:W-:Y:S01]  /*2570*/  SHF.R.U32.HI R27, RZ, 0x10, R27 ;  /* 0x00000010ff1b7819 */ /* 0x000fe2000001161b */
[----:B------:R-:W-:Y:S01]  /*2580*/  IMAD R118, R10, -0x326172a9, RZ ;  /* 0xcd9e8d570a767824 */ /* 0x000fe200078e02ff */
[----:B------:R-:W-:Y:S01]  /*2590*/  SHF.R.U32.HI R25, RZ, 0x10, R25 ;  /* 0x00000010ff197819 */ /* 0x000fe20000011619 */
[----:B------:R-:W-:Y:S01]  /*25a0*/  IMAD R119, R6, -0x2daee0ad, RZ ;  /* 0xd2511f5306777824 */ /* 0x000fe200078e02ff */
[----:B------:R-:W-:Y:S02]  /*25b0*/  SHF.R.U32.HI R23, RZ, 0x10, R23 ;  /* 0x00000010ff177819 */ /* 0x000fe40000011617 */
[----:B------:R-:W-:-:S02]  /*25c0*/  SHF.R.U32.HI R21, RZ, 0x10, R21 ;  /* 0x00000010ff157819 */ /* 0x000fc40000011615 */
[----:B------:R-:W-:Y:S02]  /*25d0*/  SHF.R.U32.HI R19, RZ, 0x10, R19 ;  /* 0x00000010ff137819 */ /* 0x000fe40000011613 */
[----:B------:R-:W-:Y:S02]  /*25e0*/  SHF.R.U32.HI R34, RZ, 0x10, R35 ;  /* 0x00000010ff227819 */ /* 0x000fe40000011623 */
[----:B------:R-:W-:Y:S02]  /*25f0*/  SHF.R.U32.HI R32, RZ, 0x10, R33 ;  /* 0x00000010ff207819 */ /* 0x000fe40000011621 */
[----:B------:R-:W-:Y:S02]  /*2600*/  SHF.R.U32.HI R148, RZ, 0x10, R49 ;  /* 0x00000010ff947819 */ /* 0x000fe40000011631 */
[----:B------:R-:W-:Y:S02]  /*2610*/  IADD3 R8, PT, PT, R75, -0x695add53, RZ ;  /* 0x96a522ad4b087810 */ /* 0x000fe40007ffe0ff */
        /* <DEDUP_REMOVED lines=20> */
[----:B------:R-:W-:Y:S02]  /*2760*/  LEA R112, R17, R112, 0x2 ;  /* 0x0000007011707211 */ /* 0x000fe400078e10ff */
[----:B------:R-:W-:Y:S02]  /*2770*/  LOP3.LUT R113, R9, R12, R113, 0x96, !PT ;  /* 0x0000000c09717212 */ /* 0x000fe400078e9671 */
[----:B------:R-:W-:Y:S02]  /*2780*/  LOP3.LUT R114, R8, R5, R114, 0x96, !PT ;  /* 0x0000000508727212 */ /* 0x000fe400078e9672 */
[----:B01234-:R-:W-:-:S07]  /*2790*/  LOP3.LUT R115, R4, 0x3, RZ, 0xc0, !PT ;  /* 0x0000000304737812 */ /* 0x01ffce00078ec0ff */
.L_x_25131:
[----:B------:R-:W-:Y:S01]  /*27a0*/  IMAD R40, R116, UR15, RZ ;  /* 0x0000000f74287c24 */ /* 0x000fe2000f8e02ff */
[----:B------:R-:W-:Y:S01]  /*27b0*/  ISETP.NE.AND P0, PT, R120, RZ, PT ;  /* 0x000000ff7800720c */ /* 0x000fe20003f05270 */
        /* <DEDUP_REMOVED lines=38> */
.L_x_24664:
        /* <DEDUP_REMOVED lines=13> */
.L_x_24666:
[----:B------:R-:W-:Y:S05]  /*2af0*/  BSYNC.RECONVERGENT B2 ;  /* 0x0000000000027941 */ /* 0x000fea0003800200 */
.L_x_24665:
[----:B------:R-:W-:Y:S01]  /*2b00*/  IMAD.WIDE.U32 R42, R110, -0x326172a9, RZ ;  /* 0xcd9e8d576e2a7825 */ /* 0x000fe200078e00ff */
[----:B------:R-:W-:Y:S02]  /*2b10*/  LOP3.LUT R40, R117, R47, R75, 0x96, !PT ;  /* 0x0000002f75287212 */ /* 0x000fe400078e964b */
[C---:B------:R-:W-:Y:S01]  /*2b20*/  IADD3 R113, PT, PT, R74.reuse, -0x700cb87f, RZ ;  /* 0x8ff347814a717810 */ /* 0x040fe20007ffe0ff */
        /* <DEDUP_REMOVED lines=49> */
[----:B------:R-:W-:-:S04]  /*2e40*/  IMAD.WIDE.U32 R40, R41, -0x326172a9, RZ ;  /* 0xcd9e8d5729287825 */ /* 0x000fc800078e00ff */
[----:B------:R-:W-:Y:S01]  /*2e50*/  IMAD.WIDE.U32 R46, R46, -0x2daee0ad, RZ ;  /* 0xd2511f532e2e7825 */ /* 0x000fe200078e00ff */
[----:B------:R-:W-:-:S03]  /*2e60*/  LOP3.LUT R113, R113, R42, R41, 0x96, !PT ;  /* 0x0000002a71717212 */ /* 0x000fc600078e9629 */
[----:B------:R-:W-:Y:S02]  /*2e70*/  VIADD R43, R75, 0x96a522ad ;  /* 0x96a522ad4b2b7836 */ /* 0x000fe40000000000 */
[----:B------:R-:W-:Y:S01]  /*2e80*/  IMAD.MOV.U32 R118, RZ, RZ, R40 ;  /* 0x000000ffff767224 */ /* 0x000fe200078e0028 */
[----:B------:R-:W-:Y:S01]  /*2e90*/  MOV R40, R119 ;  /* 0x0000007700287202 */ /* 0x000fe20000000f00 */
[----:B------:R-:W-:Y:S01]  /*2ea0*/  IMAD.MOV.U32 R42, RZ, RZ, RZ ;  /* 0x000000ffff2a7224 */ /* 0x000fe200078e00ff */
[----:B------:R-:W-:-:S07]  /*2eb0*/  LOP3.LUT R114, R43, R114, R47, 0x96, !PT ;  /* 0x000000722b727212 */ /* 0x000fce00078e962f */
.L_x_24663:
[----:B------:R-:W-:Y:S05]  /*2ec0*/  BSYNC.RECONVERGENT B1 ;  /* 0x0000000000017941 */ /* 0x000fea0003800200 */
.L_x_24662:
[----:B------:R-:W0:Y:S01]  /*2ed0*/  LDC R47, c[0x0][0x404] ;  /* 0x00010100ff2f7b82 */ /* 0x000e220000000800 */
[----:B------:R-:W-:Y:S01]  /*2ee0*/  ISETP.NE.AND P3, PT, R42, 0x1, PT ;  /* 0x000000012a00780c */ /* 0x000fe20003f65270 */
[----:B------:R-:W-:Y:S01]  /*2ef0*/  IMAD.MOV.U32 R126, RZ, RZ, 0x2f800000 ;  /* 0x2f800000ff7e7424 */ /* 0x000fe200078e00ff */
[----:B------:R-:W-:Y:S01]  /*2f00*/  I2FP.F32.U32 R41, R40 ;  /* 0x0000002800297245 */ /* 0x000fe20000201000 */
[----:B------:R-:W-:Y:S01]  /*2f10*/  BSSY.RECONVERGENT B1, `(.L_x_24667) ;  /* 0x0000058000017945 */ /* 0x000fe20003800200 */
[----:B------:R-:W-:-:S03]  /*2f20*/  HFMA2 R43, -RZ, RZ, 0, 1.1920928955078125e-07 ;  /* 0x00000002ff2b7431 */ /* 0x000fc600000001ff */
[----:B------:R-:W-:Y:S01]  /*2f30*/  FFMA.FTZ R40, R41, R126, 1.1641532182693481445e-10 ;  /* 0x2f00000029287423 */ /* 0x000fe2000001007e */
[----:B------:R-:W-:-:S04]  /*2f40*/  IMAD.MOV.U32 R41, RZ, RZ, R118 ;  /* 0x000000ffff297224 */ /* 0x000fc800078e0076 */
[----:B0-----:R-:W-:Y:S01]  /*2f50*/  FSETP.LE.FTZ.AND P2, PT, R40, R47, PT ;  /* 0x0000002f2800720b */ /* 0x001fe20003f53000 */
        /* <DEDUP_REMOVED lines=9> */
.L_x_24669:
        /* <DEDUP_REMOVED lines=13> */
.L_x_24671:
[----:B------:R-:W-:Y:S05]  /*30c0*/  BSYNC.RECONVERGENT B2 ;  /* 0x0000000000027941 */ /* 0x000fea0003800200 */
.L_x_24670:
        /* <DEDUP_REMOVED lines=57> */
[----:B------:R-:W-:Y:S02]  /*3460*/  HFMA2 R43, -RZ, RZ, 0, 0 ;  /* 0x00000000ff2b7431 */ /* 0x000fe400000001ff */
[----:B------:R-:W-:Y:S02]  /*3470*/  IMAD.MOV.U32 R41, RZ, RZ, R46 ;  /* 0x000000ffff297224 */ /* 0x000fe400078e002e */
[----:B------:R-:W-:-:S07]  /*3480*/  IMAD.MOV.U32 R46, RZ, RZ, R40 ;  /* 0x000000ffff2e7224 */ /* 0x000fce00078e0028 */
.L_x_24668:
[----:B------:R-:W-:Y:S05]  /*3490*/  BSYNC.RECONVERGENT B1 ;  /* 0x0000000000017941 */ /* 0x000fea0003800200 */
.L_x_24667:
[----:B------:R-:W-:Y:S01]  /*34a0*/  ISETP.NE.AND P4, PT, R43, 0x1, PT ;  /* 0x000000012b00780c */ /* 0x000fe20003f85270 */
[----:B------:R-:W-:Y:S01]  /*34b0*/  BSSY.RECONVERGENT B1, `(.L_x_24672) ;  /* 0x0000059000017945 */ /* 0x000fe20003800200 */
[----:B------:R-:W-:Y:S01]  /*34c0*/  I2FP.F32.U32 R41, R41 ;  /* 0x0000002900297245 */ /* 0x000fe20000201000 */
[----:B------:R-:W-:-:S04]  /*34d0*/  IMAD.MOV.U32 R42, RZ, RZ, 0x2 ;  /* 0x00000002ff2a7424 */ /* 0x000fc800078e00ff */
        /* <DEDUP_REMOVED lines=12> */
.L_x_24674:
        /* <DEDUP_REMOVED lines=13> */
.L_x_24676:
[----:B------:R-:W-:Y:S05]  /*3670*/  BSYNC.RECONVERGENT B2 ;  /* 0x0000000000027941 */ /* 0x000fea0003800200 */
.L_x_24675:
        /* <DEDUP_REMOVED lines=45> */
[----:B------:R-:W-:Y:S01]  /*3950*/  LOP3.LUT R42, R113, R114, R45, 0x96, !PT ;  /* 0x00000072712a7212 */ /* 0x000fe200078e962d */
[----:B------:R-:W-:Y:S01]  /*3960*/  VIADD R45, R75, 0xdb3d7428 ;  /* 0xdb3d74284b2d7836 */ /* 0x000fe20000000000 */
[----:B------:R-:W-:Y:S01]  /*3970*/  IADD3 R113, PT, PT, R74, -0x700cb87f, RZ ;  /* 0x8ff347814a717810 */ /* 0x000fe20007ffe0ff */
[----:B------:R-:W-:-:S04]  /*3980*/  IMAD.WIDE.U32 R114, R43, -0x2daee0ad, RZ ;  /* 0xd2511f532b727825 */ /* 0x000fc800078e00ff */
[----:B------:R-:W-:Y:S01]  /*3990*/  IMAD.WIDE.U32 R42, R42, -0x326172a9, RZ ;  /* 0xcd9e8d572a2a7825 */ /* 0x000fe200078e00ff */
[----:B------:R-:W-:-:S04]  /*39a0*/  LOP3.LUT R45, R45, R44, R115, 0x96, !PT ;  /* 0x0000002c2d2d7212 */ /* 0x000fc800078e9673 */
[----:B------:R-:W-:Y:S01]  /*39b0*/  LOP3.LUT R41, R41, R40, R43, 0x96, !PT ;  /* 0x0000002829297212 */ /* 0x000fe200078e962b */
[----:B------:R-:W-:Y:S02]  /*39c0*/  VIADD R43, R75, 0x96a522ad ;  /* 0x96a522ad4b2b7836 */ /* 0x000fe40000000000 */
[----:B------:R-:W-:-:S04]  /*39d0*/  IMAD.WIDE.U32 R118, R45, -0x326172a9, RZ ;  /* 0xcd9e8d572d767825 */ /* 0x000fc800078e00ff */
[----:B------:R-:W-:Y:S01]  /*39e0*/  IMAD.WIDE.U32 R40, R41, -0x2daee0ad, RZ ;  /* 0xd2511f5329287825 */ /* 0x000fe200078e00ff */
[----:B------:R-:W-:-:S03]  /*39f0*/  LOP3.LUT R113, R113, R42, R119, 0x96, !PT ;  /* 0x0000002a71717212 */ /* 0x000fc600078e9677 */
[----:B------:R-:W-:Y:S01]  /*3a00*/  IMAD.MOV.U32 R42, RZ, RZ, RZ ;  /* 0x000000ffff2a7224 */ /* 0x000fe200078e00ff */
[----:B------:R-:W-:Y:S01]  /*3a10*/  LOP3.LUT R114, R43, R114, R41, 0x96, !PT ;  /* 0x000000722b727212 */ /* 0x000fe200078e9629 */
[----:B------:R-:W-:Y:S01]  /*3a20*/  IMAD.MOV.U32 R41, RZ, RZ, R46 ;  /* 0x000000ffff297224 */ /* 0x000fe200078e002e */
[----:B------:R-:W-:-:S07]  /*3a30*/  MOV R46, R40 ;  /* 0x00000028002e7202 */ /* 0x000fce0000000f00 */
.L_x_24673:
[----:B------:R-:W-:Y:S05]  /*3a40*/  BSYNC.RECONVERGENT B1 ;  /* 0x0000000000017941 */ /* 0x000fea0003800200 */
.L_x_24672:
[----:B------:R-:W-:Y:S01]  /*3a50*/  ISETP.NE.AND P5, PT, R42, 0x1, PT ;  /* 0x000000012a00780c */ /* 0x000fe20003fa5270 */
[----:B------:R-:W-:Y:S01]  /*3a60*/  BSSY.RECONVERGENT B1, `(.L_x_24677) ;  /* 0x0000059000017945 */ /* 0x000fe20003800200 */
[----:B------:R-:W-:Y:S01]  /*3a70*/  I2FP.F32.U32 R41, R41 ;  /* 0x0000002900297245 */ /* 0x000fe20000201000 */
[----:B------:R-:W-:-:S04]  /*3a80*/  IMAD.MOV.U32 R115, RZ, RZ, 0x2 ;  /* 0x00000002ff737424 */ /* 0x000fc800078e00ff */
        /* <DEDUP_REMOVED lines=12> */
.L_x_24679:
        /* <DEDUP_REMOVED lines=13> */
.L_x_24681:
[----:B------:R-:W-:Y:S05]  /*3c20*/  BSYNC.RECONVERGENT B2 ;  /* 0x0000000000027941 */ /* 0x000fea0003800200 */
.L_x_24680:
        /* <DEDUP_REMOVED lines=50> */
[----:B------:R-:W-:Y:S02]  /*3f50*/  VIADD R43, R75, 0x96a522ad ;  /* 0x96a522ad4b2b7836 */ /* 0x000fe40000000000 */
        /* <DEDUP_REMOVED lines=8> */
[----:B------:R-:W-:-:S07]  /*3fe0*/  IMAD.MOV.U32 R115, RZ, RZ, RZ ;  /* 0x000000ffff737224 */ /* 0x000fce00078e00ff */
.L_x_24678:
[----:B------:R-:W-:Y:S05]  /*3ff0*/  BSYNC.RECONVERGENT B1 ;  /* 0x0000000000017941 */ /* 0x000fea0003800200 */
.L_x_24677:
[----:B------:R-:W-:Y:S01]  /*4000*/  I2FP.F32.U32 R41, R41 ;  /* 0x0000002900297245 */ /* 0x000fe20000201000 */
[----:B-----5:R-:W-:Y:S01]  /*4010*/  FMUL.FTZ R13, R13, UR12 ;  /* 0x0000000c0d0d7c20 */ /* 0x020fe20008410000 */
[----:B------:R-:W-:Y:S01]  /*4020*/  FMUL.FTZ R12, R12, UR12 ;  /* 0x0000000c0c0c7c20 */ /* 0x000fe20008410000 */
[----:B------:R-:W-:Y:S01]  /*4030*/  FMUL.FTZ R15, R15, UR12 ;  /* 0x0000000c0f0f7c20 */ /* 0x000fe20008410000 */
[----:B------:R-:W-:Y:S01]  /*4040*/  FMUL.FTZ R14, R14, UR12 ;  /* 0x0000000c0e0e7c20 */ /* 0x000fe20008410000 */
[----:B------:R-:W-:Y:S01]  /*4050*/  FFMA.FTZ R126, R41, R126, 1.1641532182693481445e-10 ;  /* 0x2f000000297e7423 */ /* 0x000fe2000001007e */
[----:B------:R-:W-:Y:S02]  /*4060*/  FSEL R13, R13, RZ, P3 ;  /* 0x000000ff0d0d7208 */ /* 0x000fe40001800000 */
[----:B------:R-:W-:Y:S02]  /*4070*/  FSEL R12, R12, RZ, P2 ;  /* 0x000000ff0c0c7208 */ /* 0x000fe40001000000 */
[----:B------:R-:W-:Y:S01]  /*4080*/  FSETP.GTU.FTZ.AND P5, PT, R126, R47, PT ;  /* 0x0000002f7e00720b */ /* 0x000fe20003fbc000 */
[----:B------:R-:W-:Y:S01]  /*4090*/  @P1 FADD.FTZ R13, R9, R13 ;  /* 0x0000000d090d1221 */ /* 0x000fe20000010000 */
[----:B------:R-:W-:Y:S01]  /*40a0*/  FSEL R14, R14, RZ, P4 ;  /* 0x000000ff0e0e7208 */ /* 0x000fe20002000000 */
[----:B------:R-:W-:Y:S01]  /*40b0*/  @P1 FADD.FTZ R12, R8, R12 ;  /* 0x0000000c080c1221 */ /* 0x000fe20000010000 */
[----:B------:R-:W-:-:S02]  /*40c0*/  FSEL R15, R15, RZ, !P5 ;  /* 0x000000ff0f0f7208 */ /* 0x000fc40006800000 */
[----:B------:R-:W-:Y:S01]  /*40d0*/  PLOP3.LUT P5, PT, P5, PT, PT, 0x8, 0x80 ;  /* 0x000000000080781c */ /* 0x000fe20002fae170 */
[----:B------:R-:W-:Y:S02]  /*40e0*/  @P1 FADD.FTZ R14, R10, R14 ;  /* 0x0000000e0a0e1221 */ /* 0x000fe40000010000 */
[----:B------:R-:W-:Y:S01]  /*40f0*/  @P1 FADD.FTZ R15, R11, R15 ;  /* 0x0000000f0b0f1221 */ /* 0x000fe20000010000 */
[----:B------:R-:W-:Y:S09]  /*4100*/  BRA `(.L_x_24682) ;  /* 0x0000002c00fc7947 */ /* 0x000ff20003800000 */
.L_x_24661:
        /* <DEDUP_REMOVED lines=16> */
.L_x_24685:
        /* <DEDUP_REMOVED lines=13> */
.L_x_24687:
[----:B------:R-:W-:Y:S05]  /*42e0*/  BSYNC.RECONVERGENT B2 ;  /* 0x0000000000027941 */ /* 0x000fea0003800200 */
.L_x_24686:
        /* <DEDUP_REMOVED lines=57> */
[----:B------:R-:W-:Y:S01]  /*4680*/  IMAD.MOV.U32 R118, RZ, RZ, R40 ;  /* 0x000000ffff767224 */ /* 0x000fe200078e0028 */
[----:B------:R-:W-:Y:S01]  /*4690*/  LOP3.LUT R114, R43, R114, R47, 0x96, !PT ;  /* 0x000000722b727212 */ /* 0x000fe200078e962f */
[----:B------:R-:W-:-:S07]  /*46a0*/  IMAD.MOV.U32 R40, RZ, RZ, R119 ;  /* 0x000000ffff287224 */ /* 0x000fce00078e0077 */
.L_x_24684:
[----:B------:R-:W-:Y:S05]  /*46b0*/  BSYNC.RECONVERGENT B1 ;  /* 0x0000000000017941 */ /* 0x000fea0003800200 */
.L_x_24683:
[----:B------:R-:W0:Y:S01]  /*46c0*/  LDC R122, c[0x0][0x404] ;  /* 0x00010100ff7a7b82 */ /* 0x000e220000000800 */
[----:B------:R-:W-:Y:S01]  /*46d0*/  ISETP.NE.AND P3, PT, R42, 0x1, PT ;  /* 0x000000012a00780c */ /* 0x000fe20003f65270 */
[----:B------:R-:W-:Y:S01]  /*46e0*/  IMAD.MOV.U32 R47, RZ, RZ, 0x2f800000 ;  /* 0x2f800000ff2f7424 */ /* 0x000fe200078e00ff */
[----:B------:R-:W-:Y:S01]  /*46f0*/  I2FP.F32.U32 R40, R40 ;  /* 0x0000002800287245 */ /* 0x000fe20000201000 */
[----:B------:R-:W-:Y:S04]  /*4700*/  BSSY.RECONVERGENT B1, `(.L_x_24688) ;  /* 0x000005a000017945 */ /* 0x000fe80003800200 */
[----:B------:R-:W1:Y:S01]  /*4710*/  LDC R121, c[0x0][0x408] ;  /* 0x00010200ff797b82 */ /* 0x000e620000000800 */
[----:B------:R-:W-:Y:S01]  /*4720*/  FFMA.FTZ R41, R40, R47, 1.1641532182693481445e-10 ;  /* 0x2f00000028297423 */ /* 0x000fe2000001002f */
[----:B------:R-:W-:-:S04]  /*4730*/  IMAD.MOV.U32 R40, RZ, RZ, 0x2 ;  /* 0x00000002ff287424 */ /* 0x000fc800078e00ff */
[----:B0-----:R-:W-:Y:S02]  /*4740*/  FSETP.LE.FTZ.AND P2, PT, R41, R122, PT ;  /* 0x0000007a2900720b */ /* 0x001fe40003f53000 */
[----:B------:R-:W-:Y:S01]  /*4750*/  MOV R41, R118 ;  /* 0x0000007600297202 */ /* 0x000fe20000000f00 */
[----:B-1---5:R-:W-:Y:S01]  /*4760*/  FMUL.FTZ R124, R12, R121 ;  /* 0x000000790c7c7220 */ /* 0x022fe20000410000 */
        /* <DEDUP_REMOVED lines=9> */
.L_x_24690:
        /* <DEDUP_REMOVED lines=13> */
.L_x_24692:
[----:B------:R-:W-:Y:S05]  /*48d0*/  BSYNC.RECONVERGENT B2 ;  /* 0x0000000000027941 */ /* 0x000fea0003800200 */
.L_x_24691:
        /* <DEDUP_REMOVED lines=60> */
.L_x_24689:
[----:B------:R-:W-:Y:S05]  /*4ca0*/  BSYNC.RECONVERGENT B1 ;  /* 0x0000000000017941 */ /* 0x000fea0003800200 */
.L_x_24688:
[----:B------:R-:W-:Y:S01]  /*4cb0*/  ISETP.NE.AND P3, PT, R40, 0x1, PT ;  /* 0x000000012800780c */ /* 0x000fe20003f65270 */
[----:B------:R-:W-:Y:S01]  /*4cc0*/  BSSY.RECONVERGENT B1, `(.L_x_24693) ;  /* 0x0000058000017945 */ /* 0x000fe20003800200 */
[----:B------:R-:W-:Y:S01]  /*4cd0*/  I2FP.F32.U32 R12, R41 ;  /* 0x00000029000c7245 */ /* 0x000fe20000201000 */
[----:B------:R-:W-:Y:S02]  /*4ce0*/  HFMA2 R42, -RZ, RZ, 0, 1.1920928955078125e-07 ;  /* 0x00000002ff2a7431 */ /* 0x000fe400000001ff */
[----:B------:R-:W-:Y:S02]  /*4cf0*/  IMAD.MOV.U32 R41, RZ, RZ, R118 ;  /* 0x000000ffff297224 */ /* 0x000fe400078e0076 */
[----:B------:R-:W-:-:S06]  /*4d00*/  FFMA.FTZ R123, R12, R47, 1.1641532182693481445e-10 ;  /* 0x2f0000000c7b7423 */ /* 0x000fcc000001002f */
        /* <DEDUP_REMOVED lines=9> */
.L_x_24695:
        /* <DEDUP_REMOVED lines=13> */
.L_x_24697:
[----:B------:R-:W-:Y:S05]  /*4e70*/  BSYNC.RECONVERGENT B2 ;  /* 0x0000000000027941 */ /* 0x000fea0003800200 */
.L_x_24696:
        /* <DEDUP_REMOVED lines=56> */
[----:B------:R-:W-:Y:S01]  /*5200*/  HFMA2 R42, -RZ, RZ, 0, 0 ;  /* 0x00000000ff2a7431 */ /* 0x000fe200000001ff */
[----:B------:R-:W-:Y:S01]  /*5210*/  LOP3.LUT R114, R43, R114, R41, 0x96, !PT ;  /* 0x000000722b727212 */ /* 0x000fe200078e9629 */
[----:B------:R-:W-:Y:S02]  /*5220*/  IMAD.MOV.U32 R41, RZ, RZ, R46 ;  /* 0x000000ffff297224 */ /* 0x000fe400078e002e */
[----:B------:R-:W-:-:S07]  /*5230*/  IMAD.MOV.U32 R46, RZ, RZ, R40 ;  /* 0x000000ffff2e7224 */ /* 0x000fce00078e0028 */
.L_x_24694:
[----:B------:R-:W-:Y:S05]  /*5240*/  BSYNC.RECONVERGENT B1 ;  /* 0x0000000000017941 */ /* 0x000fea0003800200 */
.L_x_24693:
[----:B------:R-:W-:Y:S01]  /*5250*/  ISETP.NE.AND P4, PT, R42, 0x1, PT ;  /* 0x000000012a00780c */ /* 0x000fe20003f85270 */
[----:B------:R-:W-:Y:S01]  /*5260*/  BSSY.RECONVERGENT B1, `(.L_x_24698) ;  /* 0x000005a000017945 */ /* 0x000fe20003800200 */
[----:B------:R-:W-:Y:S01]  /*5270*/  I2FP.F32.U32 R12, R41 ;  /* 0x00000029000c7245 */ /* 0x000fe20000201000 */
[----:B------:R-:W-:Y:S01]  /*5280*/  FMUL.FTZ R126, R13, R121 ;  /* 0x000000790d7e7220 */ /* 0x000fe20000410000 */
[----:B------:R-:W-:Y:S02]  /*5290*/  IMAD.MOV.U32 R40, RZ, RZ, 0x2 ;  /* 0x00000002ff287424 */ /* 0x000fe400078e00ff */
        /* <DEDUP_REMOVED lines=12> */
.L_x_24700:
        /* <DEDUP_REMOVED lines=13> */
.L_x_24702:
[----:B------:R-:W-:Y:S05]  /*5430*/  BSYNC.RECONVERGENT B2 ;  /* 0x0000000000027941 */ /* 0x000fea0003800200 */
.L_x_24701:
        /* <DEDUP_REMOVED lines=60> */
.L_x_24699:
[----:B------:R-:W-:Y:S05]  /*5800*/  BSYNC.RECONVERGENT B1 ;  /* 0x0000000000017941 */ /* 0x000fea0003800200 */
.L_x_24698:
[----:B------:R-:W-:Y:S01]  /*5810*/  ISETP.NE.AND P4, PT, R40, 0x1, PT ;  /* 0x000000012800780c */ /* 0x000fe20003f85270 */
[----:B------:R-:W-:Y:S01]  /*5820*/  BSSY.RECONVERGENT B1, `(.L_x_24703) ;  /* 0x0000058000017945 */ /* 0x000fe20003800200 */
[----:B------:R-:W-:Y:S01]  /*5830*/  I2FP.F32.U32 R12, R13 ;  /* 0x0000000d000c7245 */ /* 0x000fe20000201000 */
[----:B------:R-:W-:Y:S01]  /*5840*/  IMAD.MOV.U32 R41, RZ, RZ, 0x2 ;  /* 0x00000002ff297424 */ /* 0x000fe200078e00ff */
[----:B------:R-:W-:-:S03]  /*5850*/  MOV R13, R118 ;  /* 0x00000076000d7202 */ /* 0x000fc60000000f00 */
[----:B------:R-:W-:-:S06]  /*5860*/  FFMA.FTZ R127, R12, R47, 1.1641532182693481445e-10 ;  /* 0x2f0000000c7f7423 */ /* 0x000fcc000001002f */
        /* <DEDUP_REMOVED lines=9> */
.L_x_24705:
        /* <DEDUP_REMOVED lines=13> */
.L_x_24707:
[----:B------:R-:W-:Y:S05]  /*59d0*/  BSYNC.RECONVERGENT B2 ;  /* 0x0000000000027941 */ /* 0x000fea0003800200 */
.L_x_24706:
        /* <DEDUP_REMOVED lines=8> */
[C---:B------:R-:W-:Y:S01]  /*5a60*/  IADD3 R13, PT, PT, R74.reuse, 0x3c6ef372, RZ ;  /* 0x3c6ef3724a0d7810 */ /* 0x040fe20007ffe0ff */
        /* <DEDUP_REMOVED lines=51> */
.L_x_24704:
[----:B------:R-:W-:Y:S05]  /*5da0*/  BSYNC.RECONVERGENT B1 ;  /* 0x0000000000017941 */ /* 0x000fea0003800200 */
.L_x_24703:
[----:B------:R-:W-:Y:S01]  /*5db0*/  ISETP.NE.AND P5, PT, R41, 0x1, PT ;  /* 0x000000012900780c */ /* 0x000fe20003fa5270 */
[----:B------:R-:W-:Y:S01]  /*5dc0*/  BSSY.RECONVERGENT B1, `(.L_x_24708) ;  /* 0x000005a000017945 */ /* 0x000fe20003800200 */
[----:B------:R-:W-:Y:S01]  /*5dd0*/  I2FP.F32.U32 R12, R13 ;  /* 0x0000000d000c7245 */ /* 0x000fe20000201000 */
[----:B------:R-:W-:Y:S02]  /*5de0*/  HFMA2 R40, -RZ, RZ, 0, 1.1920928955078125e-07 ;  /* 0x00000002ff287431 */ /* 0x000fe400000001ff */
[----:B------:R-:W-:Y:S02]  /*5df0*/  FMUL.FTZ R14, R14, R121 ;  /* 0x000000790e0e7220 */ /* 0x000fe40000410000 */
        /* <DEDUP_REMOVED lines=12> */
.L_x_24710:
        /* <DEDUP_REMOVED lines=13> */
.L_x_24712:
[----:B------:R-:W-:Y:S05]  /*5f90*/  BSYNC.RECONVERGENT B2 ;  /* 0x0000000000027941 */ /* 0x000fea0003800200 */
.L_x_24711:
        /* <DEDUP_REMOVED lines=60> */
.L_x_24709:
[----:B------:R-:W-:Y:S05]  /*6360*/  BSYNC.RECONVERGENT B1 ;  /* 0x0000000000017941 */ /* 0x000fea0003800200 */
.L_x_24708:
[----:B------:R-:W-:Y:S01]  /*6370*/  ISETP.NE.AND P5, PT, R40, 0x1, PT ;  /* 0x000000012800780c */ /* 0x000fe20003fa5270 */
[----:B------:R-:W-:Y:S01]  /*6380*/  BSSY.RECONVERGENT B1, `(.L_x_24713) ;  /* 0x0000058000017945 */ /* 0x000fe20003800200 */
[----:B------:R-:W-:Y:S01]  /*6390*/  I2FP.F32.U32 R12, R13 ;  /* 0x0000000d000c7245 */ /* 0x000fe20000201000 */
[----:B------:R-:W-:Y:S02]  /*63a0*/  IMAD.MOV.U32 R41, RZ, RZ, 0x2 ;  /* 0x00000002ff297424 */ /* 0x000fe400078e00ff */
[----:B------:R-:W-:Y:S02]  /*63b0*/  IMAD.MOV.U32 R13, RZ, RZ, R118 ;  /* 0x000000ffff0d7224 */ /* 0x000fe400078e0076 */
[----:B------:R-:W-:-:S06]  /*63c0*/  FFMA.FTZ R129, R12, R47, 1.1641532182693481445e-10 ;  /* 0x2f0000000c817423 */ /* 0x000fcc000001002f */
        /* <DEDUP_REMOVED lines=9> */
.L_x_24715:
        /* <DEDUP_REMOVED lines=13> */
.L_x_24717:
[----:B------:R-:W-:Y:S05]  /*6530*/  BSYNC.RECONVERGENT B2 ;  /* 0x0000000000027941 */ /* 0x000fea0003800200 */
.L_x_24716:
        /* <DEDUP_REMOVED lines=55> */
[----:B------:R-:W-:-:S04]  /*68b0*/  LOP3.LUT R113, R113, R40, R119, 0x96, !PT ;  /* 0x0000002871717212 */ /* 0x000fc800078e9677 */
[----:B------:R-:W-:Y:S01]  /*68c0*/  LOP3.LUT R114, R41, R114, R13, 0x96, !PT ;  /* 0x0000007229727212 */ /* 0x000fe200078e960d */
[----:B------:R-:W-:Y:S01]  /*68d0*/  IMAD.MOV.U32 R13, RZ, RZ, R46 ;  /* 0x000000ffff0d7224 */ /* 0x000fe200078e002e */
[----:B------:R-:W-:Y:S01]  /*68e0*/  MOV R46, R12 ;  /* 0x0000000c002e7202 */ /* 0x000fe20000000f00 */
[----:B------:R-:W-:-:S07]  /*68f0*/  IMAD.MOV.U32 R41, RZ, RZ, RZ ;  /* 0x000000ffff297224 */ /* 0x000fce00078e00ff */
.L_x_24714:
[----:B------:R-:W-:Y:S05]  /*6900*/  BSYNC.RECONVERGENT B1 ;  /* 0x0000000000017941 */ /* 0x000fea0003800200 */
.L_x_24713:
[----:B------:R-:W-:Y:S01]  /*6910*/  ISETP.NE.AND P6, PT, R41, 0x1, PT ;  /* 0x000000012900780c */ /* 0x000fe20003fc5270 */
[----:B------:R-:W-:Y:S01]  /*6920*/  BSSY.RECONVERGENT B1, `(.L_x_24718) ;  /* 0x000005c000017945 */ /* 0x000fe20003800200 */
[----:B------:R-:W-:Y:S01]  /*6930*/  I2FP.F32.U32 R12, R13 ;  /* 0x0000000d000c7245 */ /* 0x000fe20000201000 */
[----:B------:R-:W-:Y:S01]  /*6940*/  FMUL.FTZ R15, R15, R121 ;  /* 0x000000790f0f7220 */ /* 0x000fe20000410000 */
[----:B------:R-:W-:-:S03]  /*6950*/  IMAD.MOV.U32 R115, RZ, RZ, 0x2 ;  /* 0x00000002ff737424 */ /* 0x000fc600078e00ff */
        /* <DEDUP_REMOVED lines=12> */
.L_x_24720:
        /* <DEDUP_REMOVED lines=15> */
.L_x_24722:
[----:B------:R-:W-:Y:S05]  /*6b10*/  BSYNC.RECONVERGENT B2 ;  /* 0x0000000000027941 */ /* 0x000fea0003800200 */
.L_x_24721:
        /* <DEDUP_REMOVED lines=60> */
.L_x_24719:
[----:B------:R-:W-:Y:S05]  /*6ee0*/  BSYNC.RECONVERGENT B1 ;  /* 0x0000000000017941 */ /* 0x000fea0003800200 */
.L_x_24718:
[-C--:B------:R-:W-:Y:S01]  /*6ef0*/  FMUL.FTZ R12, R4, R121.reuse ;  /* 0x00000079040c7220 */ /* 0x080fe20000410000 */
[-C--:B------:R-:W-:Y:S02]  /*6f00*/  FSETP.GTU.FTZ.AND P6, PT, R123, R122.reuse, PT ;  /* 0x0000007a7b00720b */ /* 0x080fe40003fdc000 */
[----:B------:R-:W-:Y:S02]  /*6f10*/  FSEL R14, R14, RZ, P4 ;  /* 0x000000ff0e0e7208 */ /* 0x000fe40002000000 */
[----:B------:R-:W-:Y:S01]  /*6f20*/  FSEL R43, R12, RZ, !P6 ;  /* 0x000000ff0c2b7208 */ /* 0x000fe20007000000 */
[----:B------:R-:W-:Y:S01]  /*6f30*/  FMUL.FTZ R12, R5, R121 ;  /* 0x00000079050c7220 */ /* 0x000fe20000410000 */
[----:B------:R-:W-:Y:S02]  /*6f40*/  SEL R44, RZ, 0x1, P6 ;  /* 0x00000001ff2c7807 */ /* 0x000fe40003000000 */
[----:B------:R-:W-:Y:S02]  /*6f50*/  FSETP.GTU.FTZ.AND P6, PT, R127, R122, PT ;  /* 0x0000007a7f00720b */ /* 0x000fe40003fdc000 */
[----:B------:R-:W-:-:S02]  /*6f60*/  FSEL R126, R126, RZ, P3 ;  /* 0x000000ff7e7e7208 */ /* 0x000fc40001800000 */
[----:B------:R-:W-:Y:S02]  /*6f70*/  FSEL R41, R12, RZ, !P6 ;  /* 0x000000ff0c297208 */ /* 0x000fe40007000000 */
[----:B------:R-:W-:Y:S02]  /*6f80*/  I2FP.F32.U32 R12, R13 ;  /* 0x0000000d000c7245 */ /* 0x000fe40000201000 */
[----:B------:R-:W-:Y:S01]  /*6f90*/  SEL R45, RZ, 0x1, P6 ;  /* 0x00000001ff2d7807 */ /* 0x000fe20003000000 */
[----:B------:R-:W-:Y:S01]  /*6fa0*/  FADD.FTZ R13, R126, R41 ;  /* 0x000000297e0d7221 */ /* 0x000fe20000010000 */
[----:B------:R-:W-:Y:S01]  /*6fb0*/  FSEL R124, R124, RZ, P2 ;  /* 0x000000ff7c7c7208 */ /* 0x000fe20001000000 */
[----:B------:R-:W-:Y:S01]  /*6fc0*/  FFMA.FTZ R47, R12, R47, 1.1641532182693481445e-10 ;  /* 0x2f0000000c2f7423 */ /* 0x000fe2000001002f */
[-C--:B------:R-:W-:Y:S01]  /*6fd0*/  FMUL.FTZ R12, R7, R121.reuse ;  /* 0x00000079070c7220 */ /* 0x080fe20000410000 */
[----:B------:R-:W-:Y:S01]  /*6fe0*/  FMUL.FTZ R121, R6, R121 ;  /* 0x0000007906797220 */ /* 0x000fe20000410000 */
[----:B------:R-:W-:Y:S01]  /*6ff0*/  FSEL R15, R15, RZ, P5 ;  /* 0x000000ff0f0f7208 */ /* 0x000fe20002800000 */
[----:B------:R-:W-:Y:S01]  /*7000*/  @P1 FADD.FTZ R13, R9, R13 ;  /* 0x0000000d090d1221 */ /* 0x000fe20000010000 */
[----:B------:R-:W-:-:S04]  /*7010*/  FSETP.GTU.FTZ.AND P6, PT, R47, R122, PT ;  /* 0x0000007a2f00720b */ /* 0x000fc80003fdc000 */
[----:B------:R-:W-:Y:S01]  /*7020*/  FSEL R42, R12, RZ, !P6 ;  /* 0x000000ff0c2a7208 */ /* 0x000fe20007000000 */
[----:B------:R-:W-:Y:S01]  /*7030*/  FADD.FTZ R12, R124, R43 ;  /* 0x0000002b7c0c7221 */ /* 0x000fe20000010000 */
[----:B------:R-:W-:Y:S02]  /*7040*/  SEL R40, RZ, 0x1, P6 ;  /* 0x00000001ff287807 */ /* 0x000fe40003000000 */
[----:B------:R-:W-:Y:S01]  /*7050*/  FSETP.GTU.FTZ.AND P6, PT, R129, R122, PT ;  /* 0x0000007a8100720b */ /* 0x000fe20003fdc000 */
[----:B------:R-:W-:Y:S01]  /*7060*/  FADD.FTZ R15, R42, R15 ;  /* 0x0000000f2a0f7221 */ /* 0x000fe20000010000 */
[----:B------:R-:W-:Y:S01]  /*7070*/  @P1 FADD.FTZ R12, R8, R12 ;  /* 0x0000000c080c1221 */ /* 0x000fe20000010000 */
[----:B------:R-:W-:Y:S02]  /*7080*/  PRMT R122, R45, 0x7610, R122 ;  /* 0x000076102d7a7816 */ /* 0x000fe4000000007a */
[----:B------:R-:W-:Y:S01]  /*7090*/  FSEL R121, R121, RZ, !P6 ;  /* 0x000000ff79797208 */ /* 0x000fe20007000000 */
[----:B------:R-:W-:Y:S01]  /*70a0*/  @P1 FADD.FTZ R15, R11, R15 ;  /* 0x0000000f0b0f1221 */ /* 0x000fe20000010000 */
[----:B------:R-:W-:-:S02]  /*70b0*/  SEL R123, RZ, 0x1, P6 ;  /* 0x00000001ff7b7807 */ /* 0x000fc40003000000 */
[----:B------:R-:W-:Y:S01]  /*70c0*/  PRMT R124, R40, 0x7610, R124 ;  /* 0x00007610287c7816 */ /* 0x000fe2000000007c */
[--C-:B------:R-:W-:Y:S01]  /*70d0*/  FADD.FTZ R14, R14, R121.reuse ;  /* 0x000000790e0e7221 */ /* 0x100fe20000010000 */
[----:B------:R-:W-:-:S03]  /*70e0*/  PRMT R121, R44, 0x7610, R121 ;  /* 0x000076102c797816 */ /* 0x000fc60000000079 */
[----:B------:R-:W-:-:S07]  /*70f0*/  @P1 FADD.FTZ R14, R10, R14 ;  /* 0x0000000e0a0e1221 */ /* 0x000fce0000010000 */
.L_x_24682:
[----:B------:R-:W0:Y:S01]  /*7100*/  LDC.64 R42, c[0x0][0x3a8] ;  /* 0x0000ea00ff2a7b82 */ /* 0x000e220000000a00 */
[----:B------:R-:W-:Y:S02]  /*7110*/  SEL R44, RZ, 0x1000000, !P5 ;  /* 0x01000000ff2c7807 */ /* 0x000fe40006800000 */
[----:B------:R-:W-:Y:S02]  /*7120*/  SEL R45, RZ, 0x10000, !P4 ;  /* 0x00010000ff2d7807 */ /* 0x000fe40006000000 */
[----:B------:R-:W-:-:S03]  /*7130*/  SEL R47, RZ, 0x100, !P3 ;  /* 0x00000100ff2f7807 */ /* 0x000fc60005800000 */
[----:B------:R-:W1:Y:S01]  /*7140*/  LDC.64 R40, c[0x0][0x3b0] ;  /* 0x0000ec00ff287b82 */ /* 0x000e620000000a00 */
[----:B------:R-:W-:Y:S02]  /*7150*/  IADD3 R44, PT, PT, R47, R44, R45 ;  /* 0x0000002c2f2c7210 */ /* 0x000fe40007ffe02d */
[----:B------:R-:W-:-:S04]  /*7160*/  SEL R45, RZ, 0x1, !P2 ;  /* 0x00000001ff2d7807 */ /* 0x000fc80005000000 */
[----:B------:R-:W-:Y:S01]  /*7170*/  IADD3 R45, PT, PT, R44, R45, RZ ;  /* 0x0000002d2c2d7210 */ /* 0x000fe20007ffe0ff */
[----:B0-----:R-:W-:-:S05]  /*7180*/  IMAD.WIDE.U32 R42, R125, 0x10, R42 ;  /* 0x000000107d2a7825 */ /* 0x001fca00078e002a */
[----:B------:R0:W-:Y:S01]  /*7190*/  STG.E.128 desc[UR6][R42.64], R12 ;  /* 0x0000000c2a007986 */ /* 0x0001e2000c101d06 */
[----:B-1----:R-:W-:-:S05]  /*71a0*/  IMAD.WIDE.U32 R40, R125, 0x4, R40 ;  /* 0x000000047d287825 */ /* 0x002fca00078e0028 */
[----:B------:R0:W-:Y:S01]  /*71b0*/  STG.E desc[UR6][R40.64], R45 ;  /* 0x0000002d28007986 */ /* 0x0001e2000c101906 */
[----:B------:R-:W-:Y:S05]  /*71c0*/  @!P0 BRA `(.L_x_24723) ;  /* 0x00000000002c8947 */ /* 0x000fea0003800000 */
[----:B0-----:R-:W0:Y:S01]  /*71d0*/  LDC.64 R40, c[0x0][0x3b8] ;  /* 0x0000ee00ff287b82 */ /* 0x001e220000000a00 */
[----:B------:R-:W-:Y:S01]  /*71e0*/  IMAD.U32 R43, R123, 0x10000, RZ ;  /* 0x000100007b2b7824 */ /* 0x000fe200078e00ff */
[----:B------:R-:W-:Y:S02]  /*71f0*/  LOP3.LUT R42, R124, 0xffff, RZ, 0xc0, !PT ;  /* 0x0000ffff7c2a7812 */ /* 0x000fe400078ec0ff */
[----:B------:R-:W-:Y:S02]  /*7200*/  LOP3.LUT R45, R122, 0xff, RZ, 0xc0, !PT ;  /* 0x000000ff7a2d7812 */ /* 0x000fe400078ec0ff */
[----:B------:R-:W-:-:S05]  /*7210*/  LOP3.LUT R43, R43, 0xff0000, RZ, 0xc0, !PT ;  /* 0x00ff00002b2b7812 */ /* 0x000fca00078ec0ff */
[----:B------:R-:W-:Y:S01]  /*7220*/  IMAD R42, R42, 0x1000000, R43 ;  /* 0x010000002a2a7824 */ /* 0x000fe200078e022b */
[----:B------:R-:W-:-:S04]  /*7230*/  LOP3.LUT R43, R121, 0xff, RZ, 0xc0, !PT ;  /* 0x000000ff792b7812 */ /* 0x000fc800078ec0ff */
[----:B------:R-:W-:-:S05]  /*7240*/  LEA R42, R45, R42, 0x8 ;  /* 0x0000002a2d2a7211 */ /* 0x000fca00078e40ff */
[----:B------:R-:W-:Y:S02]  /*7250*/  IMAD.IADD R43, R42, 0x1, R43 ;  /* 0x000000012a2b7824 */ /* 0x000fe400078e022b */
[----:B0-----:R-:W-:-:S05]  /*7260*/  IMAD.WIDE.U32 R40, R125, 0x4, R40 ;  /* 0x000000047d287825 */ /* 0x001fca00078e0028 */
[----:B------:R1:W-:Y:S02]  /*7270*/  STG.E desc[UR6][R40.64], R43 ;  /* 0x0000002b28007986 */ /* 0x0003e4000c101906 */
.L_x_24723:
[----:B------:R-:W-:Y:S01]  /*7280*/  IMAD.MOV.U32 R119, RZ, RZ, R46 ;  /* 0x000000ffff777224 */ /* 0x000fe200078e002e */
[----:B01----:R-:W-:-:S07]  /*7290*/  IADD3 R40, PT, PT, R125, 0x100, RZ ;  /* 0x000001007d287810 */ /* 0x003fce0007ffe0ff */
.L_x_24660:
[----:B------:R-:W-:Y:S05]  /*72a0*/  BSYNC.RECONVERGENT B0 ;  /* 0x0000000000007941 */ /* 0x000fea0003800200 */
.L_x_24659:
        /* <DEDUP_REMOVED lines=34> */
.L_x_24729:
        /* <DEDUP_REMOVED lines=13> */
.L_x_24731:
[----:B------:R-:W-:Y:S05]  /*75a0*/  BSYNC.RECONVERGENT B2 ;  /* 0x0000000000027941 */ /* 0x000fea0003800200 */
.L_x_24730:
        /* <DEDUP_REMOVED lines=60> */
.L_x_24728:
[----:B------:R-:W-:Y:S05]  /*7970*/  BSYNC.RECONVERGENT B1 ;  /* 0x0000000000017941 */ /* 0x000fea0003800200 */
.L_x_24727:
[----:B------:R-:W0:Y:S01]  /*7980*/  LDC R122, c[0x0][0x404] ;  /* 0x00010100ff7a7b82 */ /* 0x000e220000000800 */
[----:B------:R-:W-:Y:S01]  /*7990*/  ISETP.NE.AND P3, PT, R44, 0x1, PT ;  /* 0x000000012c00780c */ /* 0x000fe20003f65270 */
[----:B------:R-:W-:Y:S01]  /*79a0*/  BSSY.RECONVERGENT B1, `(.L_x_24732) ;  /* 0x000005c000017945 */ /* 0x000fe20003800200 */
[----:B------:R-:W-:Y:S01]  /*79b0*/  I2FP.F32.U32 R42, R41 ;  /* 0x00000029002a7245 */ /* 0x000fe20000201000 */
[----:B------:R-:W-:-:S04]  /*79c0*/  IMAD.MOV.U32 R41, RZ, RZ, 0x2f800000 ;  /* 0x2f800000ff297424 */ /* 0x000fc800078e00ff */
[----:B------:R-:W1:Y:S01]  /*79d0*/  LDC R121, c[0x0][0x408] ;  /* 0x00010200ff797b82 */ /* 0x000e620000000800 */
[----:B------:R-:W-:Y:S01]  /*79e0*/  FFMA.FTZ R43, R42, R41, 1.1641532182693481445e-10 ;  /* 0x2f0000002a2b7423 */ /* 0x000fe20000010029 */
[----:B------:R-:W-:-:S04]  /*79f0*/  HFMA2 R42, -RZ, RZ, 0, 1.1920928955078125e-07 ;  /* 0x00000002ff2a7431 */ /* 0x000fc800000001ff */
[----:B0-----:R-:W-:Y:S01]  /*7a00*/  FSETP.LE.FTZ.AND P2, PT, R43, R122, PT ;  /* 0x0000007a2b00720b */ /* 0x001fe20003f53000 */
[----:B------:R-:W-:Y:S02]  /*7a10*/  IMAD.MOV.U32 R43, RZ, RZ, R118 ;  /* 0x000000ffff2b7224 */ /* 0x000fe400078e0076 */
[----:B-1---5:R-:W-:Y:S01]  /*7a20*/  FMUL.FTZ R124, R16, R121 ;  /* 0x00000079107c7220 */ /* 0x022fe20000410000 */
        /* <DEDUP_REMOVED lines=9> */
.L_x_24734:
        /* <DEDUP_REMOVED lines=13> */
.L_x_24736:
[----:B------:R-:W-:Y:S05]  /*7b90*/  BSYNC.RECONVERGENT B2 ;  /* 0x0000000000027941 */ /* 0x000fea0003800200 */
.L_x_24735:
        /* <DEDUP_REMOVED lines=57> */
[----:B------:R-:W-:Y:S02]  /*7f30*/  IMAD.MOV.U32 R43, RZ, RZ, R126 ;  /* 0x000000ffff2b7224 */ /* 0x000fe400078e007e */
[----:B------:R-:W-:Y:S02]  /*7f40*/  IMAD.MOV.U32 R126, RZ, RZ, R42 ;  /* 0x000000ffff7e7224 */ /* 0x000fe400078e002a */
[----:B------:R-:W-:-:S07]  /*7f50*/  HFMA2 R42, -RZ, RZ, 0, 0 ;  /* 0x00000000ff2a7431 */ /* 0x000fce00000001ff */
.L_x_24733:
[----:B------:R-:W-:Y:S05]  /*7f60*/  BSYNC.RECONVERGENT B1 ;  /* 0x0000000000017941 */ /* 0x000fea0003800200 */
.L_x_24732:
        /* <DEDUP_REMOVED lines=15> */
.L_x_24739:
        /* <DEDUP_REMOVED lines=13> */
.L_x_24741:
[----:B------:R-:W-:Y:S05]  /*8130*/  BSYNC.RECONVERGENT B2 ;  /* 0x0000000000027941 */ /* 0x000fea0003800200 */
.L_x_24740:
        /* <DEDUP_REMOVED lines=60> */
.L_x_24738:
[----:B------:R-:W-:Y:S05]  /*8500*/  BSYNC.RECONVERGENT B1 ;  /* 0x0000000000017941 */ /* 0x000fea0003800200 */
.L_x_24737:
[----:B------:R-:W-:Y:S01]  /*8510*/  ISETP.NE.AND P4, PT, R44, 0x1, PT ;  /* 0x000000012c00780c */ /* 0x000fe20003f85270 */
[----:B------:R-:W-:Y:S01]  /*8520*/  BSSY.RECONVERGENT B1, `(.L_x_24742) ;  /* 0x000005a000017945 */ /* 0x000fe20003800200 */
[----:B------:R-:W-:Y:S01]  /*8530*/  I2FP.F32.U32 R16, R43 ;  /* 0x0000002b00107245 */ /* 0x000fe20000201000 */
[----:B------:R-:W-:Y:S01]  /*8540*/  FMUL.FTZ R128, R17, R121 ;  /* 0x0000007911807220 */ /* 0x000fe20000410000 */
[----:B------:R-:W-:Y:S01]  /*8550*/  IMAD.MOV.U32 R42, RZ, RZ, 0x2 ;  /* 0x00000002ff2a7424 */ /* 0x000fe200078e00ff */
[----:B------:R-:W-:Y:S02]  /*8560*/  MOV R17, R118 ;  /* 0x0000007600117202 */ /* 0x000fe40000000f00 */
        /* <DEDUP_REMOVED lines=11> */
.L_x_24744:
        /* <DEDUP_REMOVED lines=13> */
.L_x_24746:
[----:B------:R-:W-:Y:S05]  /*86f0*/  BSYNC.RECONVERGENT B2 ;  /* 0x0000000000027941 */ /* 0x000fea0003800200 */
.L_x_24745:
        /* <DEDUP_REMOVED lines=60> */
.L_x_24743:
[----:B------:R-:W-:Y:S05]  /*8ac0*/  BSYNC.RECONVERGENT B1 ;  /* 0x0000000000017941 */ /* 0x000fea0003800200 */
.L_x_24742:
        /* <DEDUP_REMOVED lines=15> */
.L_x_24749:
        /* <DEDUP_REMOVED lines=13> */
.L_x_24751:
[----:B------:R-:W-:Y:S05]  /*8c90*/  BSYNC.RECONVERGENT B2 ;  /* 0x0000000000027941 */ /* 0x000fea0003800200 */
.L_x_24750:
        /* <DEDUP_REMOVED lines=60> */
.L_x_24748:
[----:B------:R-:W-:Y:S05]  /*9060*/  BSYNC.RECONVERGENT B1 ;  /* 0x0000000000017941 */ /* 0x000fea0003800200 */
.L_x_24747:
[----:B------:R-:W-:Y:S01]  /*9070*/  ISETP.NE.AND P5, PT, R43, 0x1, PT ;  /* 0x000000012b00780c */ /* 0x000fe20003fa5270 */
[----:B------:R-:W-:Y:S01]  /*9080*/  BSSY.RECONVERGENT B1, `(.L_x_24752) ;  /* 0x000005a000017945 */ /* 0x000fe20003800200 */
[----:B------:R-:W-:Y:S01]  /*9090*/  I2FP.F32.U32 R16, R17 ;  /* 0x0000001100107245 */ /* 0x000fe20000201000 */
[----:B------:R-:W-:Y:S01]  /*90a0*/  FMUL.FTZ R130, R18, R121 ;  /* 0x0000007912827220 */ /* 0x000fe20000410000 */
[----:B------:R-:W-:-:S03]  /*90b0*/  IMAD.MOV.U32 R18, RZ, RZ, 0x2 ;  /* 0x00000002ff127424 */ /* 0x000fc600078e00ff */
[----:B------:R-:W-:-:S05]  /*90c0*/  FFMA.FTZ R17, R16, R41, 1.1641532182693481445e-10 ;  /* 0x2f00000010117423 */ /* 0x000fca0000010029 */
[----:B------:R-:W-:Y:S01]  /*90d0*/  FSETP.LE.FTZ.AND P4, PT, R17, R122, PT ;  /* 0x0000007a1100720b */ /* 0x000fe20003f93000 */
        /* <DEDUP_REMOVED lines=10> */
.L_x_24754:
        /* <DEDUP_REMOVED lines=13> */
.L_x_24756:
[----:B------:R-:W-:Y:S05]  /*9250*/  BSYNC.RECONVERGENT B2 ;  /* 0x0000000000027941 */ /* 0x000fea0003800200 */
.L_x_24755:
[----:B------:R-:W-:Y:S01]  /*9260*/  IMAD.WIDE.U32 R42, R110, -0x326172a9, RZ ;  /* 0xcd9e8d576e2a7825 */ /* 0x000fe200078e00ff */
[----:B------:R-:W-:Y:S02]  /*9270*/  LOP3.LUT R16, R117, R47, R75, 0x96, !PT ;  /* 0x0000002f75107212 */ /* 0x000fe400078e964b */
[----:B------:R-:W-:Y:S01]  /*9280*/  IADD3 R47, PT, PT, R75, -0x4498517b, RZ ;  /* 0xbb67ae854b2f7810 */ /* 0x000fe20007ffe0ff */
[----:B------:R-:W-:Y:S01]  /*9290*/  IMAD.MOV.U32 R18, RZ, RZ, RZ ;  /* 0x000000ffff127224 */ /* 0x000fe200078e00ff */
        /* <DEDUP_REMOVED lines=55> */
[----:B------:R-:W-:-:S07]  /*9610*/  MOV R126, R16 ;  /* 0x00000010007e7202 */ /* 0x000fce0000000f00 */
.L_x_24753:
[----:B------:R-:W-:Y:S05]  /*9620*/  BSYNC.RECONVERGENT B1 ;  /* 0x0000000000017941 */ /* 0x000fea0003800200 */
.L_x_24752:
        /* <DEDUP_REMOVED lines=15> */
.L_x_24759:
        /* <DEDUP_REMOVED lines=13> */
.L_x_24761:
[----:B------:R-:W-:Y:S05]  /*97f0*/  BSYNC.RECONVERGENT B2 ;  /* 0x0000000000027941 */ /* 0x000fea0003800200 */
.L_x_24760:
        /* <DEDUP_REMOVED lines=60> */
.L_x_24758:
[----:B------:R-:W-:Y:S05]  /*9bc0*/  BSYNC.RECONVERGENT B1 ;  /* 0x0000000000017941 */ /* 0x000fea0003800200 */
.L_x_24757:
[----:B------:R-:W-:Y:S01]  /*9bd0*/  ISETP.NE.AND P6, PT, R42, 0x1, PT ;  /* 0x000000012a00780c */ /* 0x000fe20003fc5270 */
[----:B------:R-:W-:Y:S01]  /*9be0*/  BSSY.RECONVERGENT B1, `(.L_x_24762) ;  /* 0x000005c000017945 */ /* 0x000fe20003800200 */
[----:B------:R-:W-:Y:S01]  /*9bf0*/  I2FP.F32.U32 R16, R17 ;  /* 0x0000001100107245 */ /* 0x000fe20000201000 */
        /* <DEDUP_REMOVED lines=14> */
.L_x_24764:
        /* <DEDUP_REMOVED lines=15> */
.L_x_24766:
[----:B------:R-:W-:Y:S05]  /*9dd0*/  BSYNC.RECONVERGENT B2 ;  /* 0x0000000000027941 */ /* 0x000fea0003800200 */
.L_x_24765:
        /* <DEDUP_REMOVED lines=53> */
[----:B------:R-:W-:Y:S01]  /*a130*/  IMAD.WIDE.U32 R118, R43, -0x326172a9, RZ ;  /* 0xcd9e8d572b767825 */ /* 0x000fe200078e00ff */
[----:B------:R-:W-:-:S03]  /*a140*/  IADD3 R19, PT, PT, R75, -0x695add53, RZ ;  /* 0x96a522ad4b137810 */ /* 0x000fc60007ffe0ff */
[----:B------:R-:W-:Y:S01]  /*a150*/  IMAD.WIDE.U32 R16, R17, -0x2daee0ad, RZ ;  /* 0xd2511f5311107825 */ /* 0x000fe200078e00ff */
[----:B------:R-:W-:-:S03]  /*a160*/  LOP3.LUT R113, R113, R18, R119, 0x96, !PT ;  /* 0x0000001271717212 */ /* 0x000fc600078e9677 */
[----:B------:R-:W-:Y:S01]  /*a170*/  IMAD.MOV.U32 R18, RZ, RZ, R126 ;  /* 0x000000ffff127224 */ /* 0x000fe200078e007e */
[----:B------:R-:W-:Y:S01]  /*a180*/  LOP3.LUT R114, R19, R114, R17, 0x96, !PT ;  /* 0x0000007213727212 */ /* 0x000fe200078e9611 */
[----:B------:R-:W-:-:S07]  /*a190*/  IMAD.MOV.U32 R126, RZ, RZ, R16 ;  /* 0x000000ffff7e7224 */ /* 0x000fce00078e0010 */
.L_x_24763:
[----:B------:R-:W-:Y:S05]  /*a1a0*/  BSYNC.RECONVERGENT B1 ;  /* 0x0000000000017941 */ /* 0x000fea0003800200 */
.L_x_24762:
[-C--:B------:R-:W-:Y:S01]  /*a1b0*/  FMUL.FTZ R43, R4, R121.reuse ;  /* 0x00000079042b7220 */ /* 0x080fe20000410000 */
[----:B------:R-:W-:Y:S01]  /*a1c0*/  FSETP.GTU.FTZ.AND P6, PT, R123, R122, PT ;  /* 0x0000007a7b00720b */ /* 0x000fe20003fdc000 */
[-C--:B------:R-:W-:Y:S01]  /*a1d0*/  FMUL.FTZ R17, R5, R121.reuse ;  /* 0x0000007905117220 */ /* 0x080fe20000410000 */
[----:B------:R-:W-:Y:S01]  /*a1e0*/  I2FP.F32.U32 R16, R18 ;  /* 0x0000001200107245 */ /* 0x000fe20000201000 */
[-C--:B------:R-:W-:Y:S01]  /*a1f0*/  FMUL.FTZ R19, R6, R121.reuse ;  /* 0x0000007906137220 */ /* 0x080fe20000410000 */
[----:B------:R-:W-:Y:S01]  /*a200*/  FSEL R43, R43, RZ, !P6 ;  /* 0x000000ff2b2b7208 */ /* 0x000fe20007000000 */
[----:B------:R-:W-:Y:S01]  /*a210*/  FMUL.FTZ R42, R7, R121 ;  /* 0x00000079072a7220 */ /* 0x000fe20000410000 */
[----:B------:R-:W-:Y:S01]  /*a220*/  SEL R44, RZ, 0x1, P6 ;  /* 0x00000001ff2c7807 */ /* 0x000fe20003000000 */
[----:B------:R-:W-:Y:S01]  /*a230*/  FFMA.FTZ R41, R16, R41, 1.1641532182693481445e-10 ;  /* 0x2f00000010297423 */ /* 0x000fe20000010029 */
[----:B------:R-:W-:Y:S02]  /*a240*/  FSETP.GTU.FTZ.AND P6, PT, R127, R122, PT ;  /* 0x0000007a7f00720b */ /* 0x000fe40003fdc000 */
[----:B------:R-:W-:-:S02]  /*a250*/  FSEL R130, R130, RZ, P4 ;  /* 0x000000ff82827208 */ /* 0x000fc40002000000 */
[----:B------:R-:W-:Y:S02]  /*a260*/  FSEL R17, R17, RZ, !P6 ;  /* 0x000000ff11117208 */ /* 0x000fe40007000000 */
[----:B------:R-:W-:Y:S02]  /*a270*/  SEL R47, RZ, 0x1, P6 ;  /* 0x00000001ff2f7807 */ /* 0x000fe40003000000 */
[-C--:B------:R-:W-:Y:S02]  /*a280*/  FSETP.GTU.FTZ.AND P6, PT, R129, R122.reuse, PT ;  /* 0x0000007a8100720b */ /* 0x080fe40003fdc000 */
[----:B------:R-:W-:Y:S02]  /*a290*/  FSEL R124, R124, RZ, P2 ;  /* 0x000000ff7c7c7208 */ /* 0x000fe40001000000 */
[----:B------:R-:W-:Y:S02]  /*a2a0*/  FSEL R19, R19, RZ, !P6 ;  /* 0x000000ff13137208 */ /* 0x000fe40007000000 */
[----:B------:R-:W-:Y:S01]  /*a2b0*/  SEL R123, RZ, 0x1, P6 ;  /* 0x00000001ff7b7807 */ /* 0x000fe20003000000 */
[----:B------:R-:W-:Y:S01]  /*a2c0*/  FADD.FTZ R16, R124, R43 ;  /* 0x0000002b7c107221 */ /* 0x000fe20000010000 */
[----:B------:R-:W-:Y:S01]  /*a2d0*/  FSETP.GTU.FTZ.AND P6, PT, R41, R122, PT ;  /* 0x0000007a2900720b */ /* 0x000fe20003fdc000 */
[----:B------:R-:W-:Y:S01]  /*a2e0*/  FADD.FTZ R18, R130, R19 ;  /* 0x0000001382127221 */ /* 0x000fe20000010000 */
[----:B------:R-:W-:Y:S01]  /*a2f0*/  FSEL R128, R128, RZ, P3 ;  /* 0x000000ff80807208 */ /* 0x000fe20001800000 */
[----:B------:R-:W-:Y:S01]  /*a300*/  @P1 FADD.FTZ R16, R8, R16 ;  /* 0x0000001008101221 */ /* 0x000fe20000010000 */
[----:B------:R-:W-:Y:S01]  /*a310*/  FSEL R42, R42, RZ, !P6 ;  /* 0x000000ff2a2a7208 */ /* 0x000fe20007000000 */
[----:B------:R-:W-:Y:S01]  /*a320*/  @P1 FADD.FTZ R18, R10, R18 ;  /* 0x000000120a121221 */ /* 0x000fe20000010000 */
[----:B------:R-:W-:Y:S01]  /*a330*/  FSEL R45, R46, RZ, P5 ;  /* 0x000000ff2e2d7208 */ /* 0x000fe20002800000 */
[----:B------:R-:W-:Y:S01]  /*a340*/  FADD.FTZ R17, R128, R17 ;  /* 0x0000001180117221 */ /* 0x000fe20000010000 */
[----:B------:R-:W-:-:S02]  /*a350*/  SEL R41, RZ, 0x1, P6 ;  /* 0x00000001ff297807 */ /* 0x000fc40003000000 */
[----:B------:R-:W-:Y:S01]  /*a360*/  PRMT R121, R44, 0x7610, R121 ;  /* 0x000076102c797816 */ /* 0x000fe20000000079 */
[----:B------:R-:W-:Y:S01]  /*a370*/  FADD.FTZ R19, R42, R45 ;  /* 0x0000002d2a137221 */ /* 0x000fe20000010000 */
[----:B------:R-:W-:Y:S01]  /*a380*/  @P1 FADD.FTZ R17, R9, R17 ;  /* 0x0000001109111221 */ /* 0x000fe20000010000 */
[----:B------:R-:W-:Y:S02]  /*a390*/  PRMT R122, R47, 0x7610, R122 ;  /* 0x000076102f7a7816 */ /* 0x000fe4000000007a */
[----:B------:R-:W-:Y:S01]  /*a3a0*/  @P1 FADD.FTZ R19, R11, R19 ;  /* 0x000000130b131221 */ /* 0x000fe20000010000 */
[----:B------:R-:W-:Y:S01]  /*a3b0*/  PRMT R124, R41, 0x7610, R124 ;  /* 0x00007610297c7816 */ /* 0x000fe2000000007c */
[----:B------:R-:W-:Y:S06]  /*a3c0*/  BRA `(.L_x_24767) ;  /* 0x0000001400f87947 */ /* 0x000fec0003800000 */
.L_x_24726:
        /* <DEDUP_REMOVED lines=16> */
.L_x_24770:
        /* <DEDUP_REMOVED lines=13> */
.L_x_24772:
[----:B------:R-:W-:Y:S05]  /*a5a0*/  BSYNC.RECONVERGENT B2 ;  /* 0x0000000000027941 */ /* 0x000fea0003800200 */
.L_x_24771:
        /* <DEDUP_REMOVED lines=60> */
.L_x_24769:
[----:B------:R-:W-:Y:S05]  /*a970*/  BSYNC.RECONVERGENT B1 ;  /* 0x0000000000017941 */ /* 0x000fea0003800200 */
.L_x_24768:
[----:B------:R-:W0:Y:S01]  /*a980*/  LDC R41, c[0x0][0x404] ;  /* 0x00010100ff297b82 */ /* 0x000e220000000800 */
[----:B------:R-:W-:Y:S01]  /*a990*/  ISETP.NE.AND P3, PT, R44, 0x1, PT ;  /* 0x000000012c00780c */ /* 0x000fe20003f65270 */
[----:B------:R-:W-:Y:S01]  /*a9a0*/  IMAD.MOV.U32 R127, RZ, RZ, 0x2f800000 ;  /* 0x2f800000ff7f7424 */ /* 0x000fe200078e00ff */
[----:B------:R-:W-:Y:S01]  /*a9b0*/  I2FP.F32.U32 R42, R42 ;  /* 0x0000002a002a7245 */ /* 0x000fe20000201000 */
[----:B------:R-:W-:Y:S01]  /*a9c0*/  BSSY.RECONVERGENT B1, `(.L_x_24773) ;  /* 0x0000058000017945 */ /* 0x000fe20003800200 */
[----:B------:R-:W-:Y:S02]  /*a9d0*/  HFMA2 R45, -RZ, RZ, 0, 1.1920928955078125e-07 ;  /* 0x00000002ff2d7431 */ /* 0x000fe400000001ff */
[----:B------:R-:W-:Y:S02]  /*a9e0*/  IMAD.MOV.U32 R43, RZ, RZ, R118 ;  /* 0x000000ffff2b7224 */ /* 0x000fe400078e0076 */
[----:B------:R-:W-:-:S05]  /*a9f0*/  FFMA.FTZ R42, R42, R127, 1.1641532182693481445e-10 ;  /* 0x2f0000002a2a7423 */ /* 0x000fca000001007f */
        /* <DEDUP_REMOVED lines=10> */
.L_x_24775:
        /* <DEDUP_REMOVED lines=13> */
.L_x_24777:
[----:B------:R-:W-:Y:S05]  /*ab70*/  BSYNC.RECONVERGENT B2 ;  /* 0x0000000000027941 */ /* 0x000fea0003800200 */
.L_x_24776:
        /* <DEDUP_REMOVED lines=60> */
.L_x_24774:
[----:B------:R-:W-:Y:S05]  /*af40*/  BSYNC.RECONVERGENT B1 ;  /* 0x0000000000017941 */ /* 0x000fea0003800200 */
.L_x_24773:
[----:B------:R-:W-:Y:S01]  /*af50*/  ISETP.NE.AND P4, PT, R45, 0x1, PT ;  /* 0x000000012d00780c */ /* 0x000fe20003f85270 */
[----:B------:R-:W-:Y:S01]  /*af60*/  BSSY.RECONVERGENT B1, `(.L_x_24778) ;  /* 0x0000059000017945 */ /* 0x000fe20003800200 */
[----:B------:R-:W-:Y:S01]  /*af70*/  I2FP.F32.U32 R42, R43 ;  /* 0x0000002b002a7245 */ /* 0x000fe20000201000 */
        /* <DEDUP_REMOVED lines=13> */
.L_x_24780:
        /* <DEDUP_REMOVED lines=13> */
.L_x_24782:
[----:B------:R-:W-:Y:S05]  /*b120*/  BSYNC.RECONVERGENT B2 ;  /* 0x0000000000027941 */ /* 0x000fea0003800200 */
.L_x_24781:
        /* <DEDUP_REMOVED lines=60> */
.L_x_24779:
[----:B------:R-:W-:Y:S05]  /*b4f0*/  BSYNC.RECONVERGENT B1 ;  /* 0x0000000000017941 */ /* 0x000fea0003800200 */
.L_x_24778:
[----:B------:R-:W-:Y:S01]  /*b500*/  ISETP.NE.AND P5, PT, R44, 0x1, PT ;  /* 0x000000012c00780c */ /* 0x000fe20003fa5270 */
[----:B------:R-:W-:Y:S01]  /*b510*/  BSSY.RECONVERGENT B1, `(.L_x_24783) ;  /* 0x0000059000017945 */ /* 0x000fe20003800200 */
[----:B------:R-:W-:Y:S01]  /*b520*/  I2FP.F32.U32 R42, R43 ;  /* 0x0000002b002a7245 */ /* 0x000fe20000201000 */
[----:B------:R-:W-:Y:S01]  /*b530*/  IMAD.MOV.U32 R115, RZ, RZ, 0x2 ;  /* 0x00000002ff737424 */ /* 0x000fe200078e00ff */
[----:B------:R-:W-:-:S03]  /*b540*/  MOV R43, R118 ;  /* 0x00000076002b7202 */ /* 0x000fc60000000f00 */
        /* <DEDUP_REMOVED lines=11> */
.L_x_24785:
        /* <DEDUP_REMOVED lines=13> */
.L_x_24787:
[----:B------:R-:W-:Y:S05]  /*b6d0*/  BSYNC.RECONVERGENT B2 ;  /* 0x0000000000027941 */ /* 0x000fea0003800200 */
.L_x_24786:
        /* <DEDUP_REMOVED lines=60> */
.L_x_24784:
[----:B------:R-:W-:Y:S05]  /*baa0*/  BSYNC.RECONVERGENT B1 ;  /* 0x0000000000017941 */ /* 0x000fea0003800200 */
.L_x_24783:
        /* <DEDUP_REMOVED lines=15> */
[----:B------:R-:W-:-:S10]  /*bba0*/  @P1 FADD.FTZ R19, R11, R19 ;  /* 0x000000130b131221 */ /* 0x000fd40000010000 */
.L_x_24767:
        /* <DEDUP_REMOVED lines=24> */
.L_x_24788:
[----:B------:R-:W-:Y:S01]  /*bd30*/  IMAD.MOV.U32 R119, RZ, RZ, R126 ;  /* 0x000000ffff777224 */ /* 0x000fe200078e007e */
[----:B------:R-:W-:-:S07]  /*bd40*/  IADD3 R40, PT, PT, R40, 0x100, RZ ;  /* 0x0000010028287810 */ /* 0x000fce0007ffe0ff */
.L_x_24725:
[----:B------:R-:W-:Y:S05]  /*bd50*/  BSYNC.RECONVERGENT B0 ;  /* 0x0000000000007941 */ /* 0x000fea0003800200 */
.L_x_24724:
        /* <DEDUP_REMOVED lines=9> */
[----:B0-----:R-:W0:Y:S08]  /*bdf0*/  @P0 LDC.64 R44, c[0x0][0x398] ;  /* 0x0000e600ff2c0b82 */ /* 0x001e300000000a00 */
[----:B-1----:R-:W1:Y:S01]  /*be00*/  @P1 LDC.64 R42, c[0x0][0x3a0] ;  /* 0x0000e800ff2a1b82 */ /* 0x002e620000000a00 */
[----:B--2---:R-:W-:-:S06]  /*be10*/  IMAD.WIDE.U32 R20, R40, 0x10, R20 ;  /* 0x0000001028147825 */ /* 0x004fcc00078e0014 */
[----:B------:R-:W5:Y:S01]  /*be20*/  LDG.E.128 R20, desc[UR6][R20.64] ;  /* 0x0000000614147981 */ /* 0x000f62000c1e1d00 */
[----:B0-----:R-:W-:-:S05]  /*be30*/  @P0 IMAD.WIDE.U32 R44, R40, 0x10, R44 ;  /* 0x00000010282c0825 */ /* 0x001fca00078e002c */
[----:B------:R0:W5:Y:S01]  /*be40*/  @P0 LDG.E.128 R4, desc[UR6][R44.64] ;  /* 0x000000062c040981 */ /* 0x000162000c1e1d00 */
[----:B-1----:R-:W-:-:S05]  /*be50*/  @P1 IMAD.WIDE.U32 R42, R40, 0x10, R42 ;  /* 0x00000010282a1825 */ /* 0x002fca00078e002a */
        /* <DEDUP_REMOVED lines=18> */
.L_x_24794:
        /* <DEDUP_REMOVED lines=13> */
.L_x_24796:
[----:B------:R-:W-:Y:S05]  /*c050*/  BSYNC.RECONVERGENT B2 ;  /* 0x0000000000027941 */ /* 0x000fea0003800200 */
.L_x_24795:
        /* <DEDUP_REMOVED lines=60> */
.L_x_24793:
[----:B------:R-:W-:Y:S05]  /*c420*/  BSYNC.RECONVERGENT B1 ;  /* 0x0000000000017941 */ /* 0x000fea0003800200 */
.L_x_24792:
        /* <DEDUP_REMOVED lines=20> */
.L_x_24799:
        /* <DEDUP_REMOVED lines=13> */
.L_x_24801:
[----:B------:R-:W-:Y:S05]  /*c640*/  BSYNC.RECONVERGENT B2 ;  /* 0x0000000000027941 */ /* 0x000fea0003800200 */
.L_x_24800:
        /* <DEDUP_REMOVED lines=60> */
.L_x_24798:
[----:B------:R-:W-:Y:S05]  /*ca10*/  BSYNC.RECONVERGENT B1 ;  /* 0x0000000000017941 */ /* 0x000fea0003800200 */
.L_x_24797:
        /* <DEDUP_REMOVED lines=15> */
.L_x_24804:
        /* <DEDUP_REMOVED lines=13> */
.L_x_24806:
[----:B------:R-:W-:Y:S05]  /*cbe0*/  BSYNC.RECONVERGENT B2 ;  /* 0x0000000000027941 */ /* 0x000fea0003800200 */
.L_x_24805:
        /* <DEDUP_REMOVED lines=60> */
.L_x_24803:
[----:B------:R-:W-:Y:S05]  /*cfb0*/  BSYNC.RECONVERGENT B1 ;  /* 0x0000000000017941 */ /* 0x000fea0003800200 */
.L_x_24802:
        /* <DEDUP_REMOVED lines=17> */
.L_x_24809:
        /* <DEDUP_REMOVED lines=13> */
.L_x_24811:
[----:B------:R-:W-:Y:S05]  /*d1a0*/  BSYNC.RECONVERGENT B2 ;  /* 0x0000000000027941 */ /* 0x000fea0003800200 */
.L_x_24810:
        /* <DEDUP_REMOVED lines=60> */
.L_x_24808:
[----:B------:R-:W-:Y:S05]  /*d570*/  BSYNC.RECONVERGENT B1 ;  /* 0x0000000000017941 */ /* 0x000fea0003800200 */
.L_x_24807:
        /* <DEDUP_REMOVED lines=15> */
.L_x_24814:
        /* <DEDUP_REMOVED lines=13> */
.L_x_24816:
[----:B------:R-:W-:Y:S05]  /*d740*/  BSYNC.RECONVERGENT B2 ;  /* 0x0000000000027941 */ /* 0x000fea0003800200 */
.L_x_24815:
        /* <DEDUP_REMOVED lines=60> */
.L_x_24813:
[----:B------:R-:W-:Y:S05]  /*db10*/  BSYNC.RECONVERGENT B1 ;  /* 0x0000000000017941 */ /* 0x000fea0003800200 */
.L_x_24812:
        /* <DEDUP_REMOVED lines=17> */
.L_x_24819:
        /* <DEDUP_REMOVED lines=13> */
.L_x_24821:
[----:B------:R-:W-:Y:S05]  /*dd00*/  BSYNC.RECONVERGENT B2 ;  /* 0x0000000000027941 */ /* 0x000fea0003800200 */
.L_x_24820:
[----:B------:R-:W-:Y:S01]  /*dd10*/  IMAD.WIDE.U32 R42, R110, -0x326172a9, RZ ;  /* 0xcd9e8d576e2a7825 */ /* 0x000fe200078e00ff */
[----:B------:R-:W-:Y:S02]  /*dd20*/  LOP3.LUT R20, R117, R47, R75, 0x96, !PT ;  /* 0x0000002f75147212 */ /* 0x000fe400078e964b */
[----:B------:R-:W-:Y:S01]  /*dd30*/  IADD3 R47, PT, PT, R75, -0x4498517b, RZ ;  /* 0xbb67ae854b2f7810 */ /* 0x000fe20007ffe0ff */
        /* <DEDUP_REMOVED lines=54> */
[----:B------:R-:W-:Y:S01]  /*e0a0*/  IMAD.MOV.U32 R42, RZ, RZ, RZ ;  /* 0x000000ffff2a7224 */ /* 0x000fe200078e00ff */
[----:B------:R-:W-:Y:S02]  /*e0b0*/  LOP3.LUT R114, R43, R114, R21, 0x96, !PT ;  /* 0x000000722b727212 */ /* 0x000fe400078e9615 */
[----:B------:R-:W-:-:S07]  /*e0c0*/  MOV R126, R20 ;  /* 0x00000014007e7202 */ /* 0x000fce0000000f00 */
.L_x_24818:
[----:B------:R-:W-:Y:S05]  /*e0d0*/  BSYNC.RECONVERGENT B1 ;  /* 0x0000000000017941 */ /* 0x000fea0003800200 */
.L_x_24817:
        /* <DEDUP_REMOVED lines=15> */
.L_x_24824:
        /* <DEDUP_REMOVED lines=13> */
.L_x_24826:
[----:B------:R-:W-:Y:S05]  /*e2a0*/  BSYNC.RECONVERGENT B2 ;  /* 0x0000000000027941 */ /* 0x000fea0003800200 */
.L_x_24825:
        /* <DEDUP_REMOVED lines=57> */
[----:B------:R-:W-:Y:S01]  /*e640*/  IMAD.MOV.U32 R21, RZ, RZ, R126 ;  /* 0x000000ffff157224 */ /* 0x000fe200078e007e */
[----:B------:R-:W-:Y:S01]  /*e650*/  MOV R126, R20 ;  /* 0x00000014007e7202 */ /* 0x000fe20000000f00 */
[----:B------:R-:W-:-:S07]  /*e660*/  IMAD.MOV.U32 R43, RZ, RZ, RZ ;  /* 0x000000ffff2b7224 */ /* 0x000fce00078e00ff */
.L_x_24823:
[----:B------:R-:W-:Y:S05]  /*e670*/  BSYNC.RECONVERGENT B1 ;  /* 0x0000000000017941 */ /* 0x000fea0003800200 */
.L_x_24822:
        /* <DEDUP_REMOVED lines=17> */
.L_x_24829:
        /* <DEDUP_REMOVED lines=15> */
.L_x_24831:
[----:B------:R-:W-:Y:S05]  /*e880*/  BSYNC.RECONVERGENT B2 ;  /* 0x0000000000027941 */ /* 0x000fea0003800200 */
.L_x_24830:
        /* <DEDUP_REMOVED lines=57> */
[----:B------:R-:W-:Y:S01]  /*ec20*/  IMAD.MOV.U32 R22, RZ, RZ, R126 ;  /* 0x000000ffff167224 */ /* 0x000fe200078e007e */
[----:B------:R-:W-:Y:S02]  /*ec30*/  LOP3.LUT R114, R23, R114, R21, 0x96, !PT ;  /* 0x0000007217727212 */ /* 0x000fe400078e9615 */
[----:B------:R-:W-:-:S07]  /*ec40*/  MOV R126, R20 ;  /* 0x00000014007e7202 */ /* 0x000fce0000000f00 */
.L_x_24828:
[----:B------:R-:W-:Y:S05]  /*ec50*/  BSYNC.RECONVERGENT B1 ;  /* 0x0000000000017941 */ /* 0x000fea0003800200 */
.L_x_24827:
        /* <DEDUP_REMOVED lines=34> */
.L_x_24791:
[----:B------:R-:W-:Y:S01]  /*ee80*/  ISETP.NE.AND P2, PT, R115, 0x1, PT ;  /* 0x000000017300780c */ /* 0x000fe20003f45270 */
[----:B------:R-:W-:Y:S01]  /*ee90*/  BSSY.RECONVERGENT B1, `(.L_x_24833) ;  /* 0x0000059000017945 */ /* 0x000fe20003800200 */
[----:B0-----:R-:W-:Y:S02]  /*eea0*/  HFMA2 R44, -RZ, RZ, 0, 1.1920928955078125e-07 ;  /* 0x00000002ff2c7431 */ /* 0x001fe400000001ff */
        /* <DEDUP_REMOVED lines=13> */
.L_x_24835:
        /* <DEDUP_REMOVED lines=13> */
.L_x_24837:
[----:B------:R-:W-:Y:S05]  /*f050*/  BSYNC.RECONVERGENT B2 ;  /* 0x0000000000027941 */ /* 0x000fea0003800200 */
.L_x_24836:
[----:B------:R-:W-:Y:S01]  /*f060*/  IMAD.WIDE.U32 R44, R110, -0x326172a9, RZ ;  /* 0xcd9e8d576e2c7825 */ /* 0x000fe200078e00ff */
[----:B------:R-:W-:Y:S02]  /*f070*/  LOP3.LUT R42, R117, R115, R75, 0x96, !PT ;  /* 0x00000073752a7212 */ /* 0x000fe400078e964b */
[----:B------:R-:W-:Y:S02]  /*f080*/  IADD3 R41, PT, PT, R74, -0x61c88647, RZ ;  /* 0x9e3779b94a297810 */ /* 0x000fe40007ffe0ff */
        /* <DEDUP_REMOVED lines=57> */
.L_x_24834:
[----:B------:R-:W-:Y:S05]  /*f420*/  BSYNC.RECONVERGENT B1 ;  /* 0x0000000000017941 */ /* 0x000fea0003800200 */
.L_x_24833:
[----:B------:R-:W0:Y:S01]  /*f430*/  LDC R41, c[0x0][0x404] ;  /* 0x00010100ff297b82 */ /* 0x000e220000000800 */
[----:B------:R-:W-:Y:S01]  /*f440*/  ISETP.NE.AND P3, PT, R44, 0x1, PT ;  /* 0x000000012c00780c */ /* 0x000fe20003f65270 */
[----:B------:R-:W-:Y:S01]  /*f450*/  IMAD.MOV.U32 R127, RZ, RZ, 0x2f800000 ;  /* 0x2f800000ff7f7424 */ /* 0x000fe200078e00ff */
[----:B------:R-:W-:Y:S01]  /*f460*/  I2FP.F32.U32 R42, R42 ;  /* 0x0000002a002a7245 */ /* 0x000fe20000201000 */
[----:B------:R-:W-:Y:S01]  /*f470*/  BSSY.RECONVERGENT B1, `(.L_x_24838) ;  /* 0x0000058000017945 */ /* 0x000fe20003800200 */
[----:B------:R-:W-:Y:S01]  /*f480*/  MOV R45, 0x2 ;  /* 0x00000002002d7802 */ /* 0x000fe20000000f00 */
[----:B------:R-:W-:Y:S02]  /*f490*/  IMAD.MOV.U32 R43, RZ, RZ, R118 ;  /* 0x000000ffff2b7224 */ /* 0x000fe400078e0076 */
[----:B------:R-:W-:-:S05]  /*f4a0*/  FFMA.FTZ R42, R42, R127, 1.1641532182693481445e-10 ;  /* 0x2f0000002a2a7423 */ /* 0x000fca000001007f */
[----:B0-----:R-:W-:Y:S01]  /*f4b0*/  FSETP.LE.FTZ.AND P2, PT, R42, R41, PT ;  /* 0x000000292a00720b */ /* 0x001fe20003f53000 */
        /* <DEDUP_REMOVED lines=9> */
.L_x_24840:
        /* <DEDUP_REMOVED lines=13> */
.L_x_24842:
[----:B------:R-:W-:Y:S05]  /*f620*/  BSYNC.RECONVERGENT B2 ;  /* 0x0000000000027941 */ /* 0x000fea0003800200 */
.L_x_24841:
        /* <DEDUP_REMOVED lines=60> */
.L_x_24839:
[----:B------:R-:W-:Y:S05]  /*f9f0*/  BSYNC.RECONVERGENT B1 ;  /* 0x0000000000017941 */ /* 0x000fea0003800200 */
.L_x_24838:
[----:B------:R-:W-:Y:S01]  /*fa00*/  ISETP.NE.AND P4, PT, R45, 0x1, PT ;  /* 0x000000012d00780c */ /* 0x000fe20003f85270 */
[----:B------:R-:W-:Y:S01]  /*fa10*/  BSSY.RECONVERGENT B1, `(.L_x_24843) ;  /* 0x0000059000017945 */ /* 0x000fe20003800200 */
[----:B------:R-:W-:Y:S01]  /*fa20*/  I2FP.F32.U32 R42, R43 ;  /* 0x0000002b002a7245 */ /* 0x000fe20000201000 */
[----:B------:R-:W-:Y:S02]  /*fa30*/  HFMA2 R44, -RZ, RZ, 0, 1.1920928955078125e-07 ;  /* 0x00000002ff2c7431 */ /* 0x000fe400000001ff */
        /* <DEDUP_REMOVED lines=12> */
.L_x_24845:
        /* <DEDUP_REMOVED lines=13> */
.L_x_24847:
[----:B------:R-:W-:Y:S05]  /*fbd0*/  BSYNC.RECONVERGENT B2 ;  /* 0x0000000000027941 */ /* 0x000fea0003800200 */
.L_x_24846:
        /* <DEDUP_REMOVED lines=58> */
[----:B------:R-:W-:Y:S01]  /*ff80*/  IMAD.MOV.U32 R43, RZ, RZ, R126 ;  /* 0x000000ffff2b7224 */ /* 0x000fe200078e007e */
[----:B------:R-:W-:-:S07]  /*ff90*/  MOV R126, R42 ;  /* 0x0000002a007e7202 */ /* 0x000fce0000000f00 */
.L_x_24844:
[----:B------:R-:W-:Y:S05]  /*ffa0*/  BSYNC.RECONVERGENT B1 ;  /* 0x0000000000017941 */ /* 0x000fea0003800200 */
.L_x_24843:
        /* <DEDUP_REMOVED lines=16> */
.L_x_24850:
        /* <DEDUP_REMOVED lines=13> */
.L_x_24852:
[----:B------:R-:W-:Y:S05]  /*10180*/  BSYNC.RECONVERGENT B2 ;  /* 0x0000000000027941 */ /* 0x000fea0003800200 */
.L_x_24851:
        /* <DEDUP_REMOVED lines=60> */
.L_x_24849:
[----:B------:R-:W-:Y:S05]  /*10550*/  BSYNC.RECONVERGENT B1 ;  /* 0x0000000000017941 */ /* 0x000fea0003800200 */
.L_x_24848:
        /* <DEDUP_REMOVED lines=16> */
.L_x_24832:
        /* <DEDUP_REMOVED lines=17> */
[----:B------:R-:W-:-:S04]  /*10770*/  LOP3.LUT R44, R44, 0xff0000, RZ, 0xc0, !PT ;  /* 0x00ff00002c2c7812 */ /* 0x000fc800078ec0ff */
[----:B------:R-:W-:Y:S02]  /*10780*/  LEA R41, R41, R44, 0x18 ;  /* 0x0000002c29297211 */ /* 0x000fe400078ec0ff */
[----:B------:R-:W-:-:S03]  /*10790*/  LOP3.LUT R44, R121, 0xff, RZ, 0xc0, !PT ;  /* 0x000000ff792c7812 */ /* 0x000fc600078ec0ff */
[----:B------:R-:W-:-:S05]  /*107a0*/  IMAD R41, R46, 0x100, R41 ;  /* 0x000001002e297824 */ /* 0x000fca00078e0229 */
[----:B------:R-:W-:Y:S01]  /*107b0*/  IADD3 R41, PT, PT, R41, R44, RZ ;  /* 0x0000002c29297210 */ /* 0x000fe20007ffe0ff */
[----:B0-----:R-:W-:-:S05]  /*107c0*/  IMAD.WIDE.U32 R42, R40, 0x4, R42 ;  /* 0x00000004282a7825 */ /* 0x001fca00078e002a */
[----:B------:R1:W-:Y:S02]  /*107d0*/  STG.E desc[UR6][R42.64], R41 ;  /* 0x000000292a007986 */ /* 0x0003e4000c101906 */
.L_x_24853:
[----:B------:R-:W-:Y:S01]  /*107e0*/  IMAD.MOV.U32 R119, RZ, RZ, R126 ;  /* 0x000000ffff777224 */ /* 0x000fe200078e007e */
[----:B------:R-:W-:-:S07]  /*107f0*/  IADD3 R40, PT, PT, R40, 0x100, RZ ;  /* 0x0000010028287810 */ /* 0x000fce0007ffe0ff */
.L_x_24790:
[----:B------:R-:W-:Y:S05]  /*10800*/  BSYNC.RECONVERGENT B0 ;  /* 0x0000000000007941 */ /* 0x000fea0003800200 */
.L_x_24789:
        /* <DEDUP_REMOVED lines=34> */
.L_x_24859:
        /* <DEDUP_REMOVED lines=13> */
.L_x_24861:
[----:B------:R-:W-:Y:S05]  /*10b00*/  BSYNC.RECONVERGENT B2 ;  /* 0x0000000000027941 */ /* 0x000fea0003800200 */
.L_x_24860:
        /* <DEDUP_REMOVED lines=49> */
[----:B------:R-:W-:Y:S02]  /*10e20*/  IADD3 R41, PT, PT, R74, -0xe443238, RZ ;  /* 0xf1bbcdc84a297810 */ /* 0x000fe40007ffe0ff */
[----:B------:R-:W-:Y:S02]  /*10e30*/  LOP3.LUT R43, R43, R46, R115, 0x96, !PT ;  /* 0x0000002e2b2b7212 */ /* 0x000fe400078e9673 */
[----:B------:R-:W-:-:S03]  /*10e40*/  LOP3.LUT R41, R41, R42, R45, 0x96, !PT ;  /* 0x0000002a29297212 */ /* 0x000fc600078e962d */
        /* <DEDUP_REMOVED lines=8> */
.L_x_24858:
[----:B------:R-:W-:Y:S05]  /*10ed0*/  BSYNC.RECONVERGENT B1 ;  /* 0x0000000000017941 */ /* 0x000fea0003800200 */
.L_x_24857:
[----:B------:R-:W0:Y:S01]  /*10ee0*/  LDC R122, c[0x0][0x404] ;  /* 0x00010100ff7a7b82 */ /* 0x000e220000000800 */
[----:B------:R-:W-:Y:S01]  /*10ef0*/  I2FP.F32.U32 R42, R41 ;  /* 0x00000029002a7245 */ /* 0x000fe20000201000 */
[----:B------:R-:W-:Y:S01]  /*10f00*/  HFMA2 R41, -RZ, RZ, 0.1171875, 0 ;  /* 0x2f800000ff297431 */ /* 0x000fe200000001ff */
[----:B------:R-:W-:Y:S01]  /*10f10*/  ISETP.NE.AND P3, PT, R44, 0x1, PT ;  /* 0x000000012c00780c */ /* 0x000fe20003f65270 */
        /* <DEDUP_REMOVED lines=16> */
.L_x_24864:
        /* <DEDUP_REMOVED lines=13> */
.L_x_24866:
[----:B------:R-:W-:Y:S05]  /*110f0*/  BSYNC.RECONVERGENT B2 ;  /* 0x0000000000027941 */ /* 0x000fea0003800200 */
.L_x_24865:
        /* <DEDUP_REMOVED lines=44> */
[C---:B------:R-:W-:Y:S01]  /*113c0*/  VIADD R43, R74.reuse, 0xf1bbcdc8 ;  /* 0xf1bbcdc84a2b7836 */ /* 0x040fe20000000000 */
[----:B------:R-:W-:Y:S01]  /*113d0*/  LOP3.LUT R44, R113, R114, R47, 0x96, !PT ;  /* 0x00000072712c7212 */ /* 0x000fe200078e962f */
[----:B------:R-:W-:Y:S01]  /*113e0*/  IMAD.WIDE.U32 R114, R45, -0x2daee0ad, RZ ;  /* 0xd2511f532d727825 */ /* 0x000fe200078e00ff */
[----:B------:R-:W-:Y:S02]  /*113f0*/  IADD3 R47, PT, PT, R75, -0x24c28bd8, RZ ;  /* 0xdb3d74284b2f7810 */ /* 0x000fe40007ffe0ff */
[----:B------:R-:W-:Y:S01]  /*11400*/  IADD3 R113, PT, PT, R74, -0x700cb87f, RZ ;  /* 0x8ff347814a717810 */ /* 0x000fe20007ffe0ff */
[----:B------:R-:W-:Y:S01]  /*11410*/  IMAD.WIDE.U32 R44, R44, -0x326172a9, RZ ;  /* 0xcd9e8d572c2c7825 */ /* 0x000fe200078e00ff */
[----:B------:R-:W-:-:S04]  /*11420*/  LOP3.LUT R47, R47, R46, R115, 0x96, !PT ;  /* 0x0000002e2f2f7212 */ /* 0x000fc800078e9673 */
[----:B------:R-:W-:Y:S01]  /*11430*/  LOP3.LUT R43, R43, R42, R45, 0x96, !PT ;  /* 0x0000002a2b2b7212 */ /* 0x000fe200078e962d */
[----:B------:R-:W-:Y:S02]  /*11440*/  VIADD R45, R75, 0x96a522ad ;  /* 0x96a522ad4b2d7836 */ /* 0x000fe40000000000 */
[----:B------:R-:W-:-:S04]  /*11450*/  IMAD.WIDE.U32 R118, R47, -0x326172a9, RZ ;  /* 0xcd9e8d572f767825 */ /* 0x000fc800078e00ff */
[----:B------:R-:W-:Y:S01]  /*11460*/  IMAD.WIDE.U32 R42, R43, -0x2daee0ad, RZ ;  /* 0xd2511f532b2a7825 */ /* 0x000fe200078e00ff */
[----:B------:R-:W-:-:S04]  /*11470*/  LOP3.LUT R113, R113, R44, R119, 0x96, !PT ;  /* 0x0000002c71717212 */ /* 0x000fc800078e9677 */
[----:B------:R-:W-:Y:S02]  /*11480*/  LOP3.LUT R114, R45, R114, R43, 0x96, !PT ;  /* 0x000000722d727212 */ /* 0x000fe400078e962b */
[----:B------:R-:W-:Y:S01]  /*11490*/  MOV R43, R126 ;  /* 0x0000007e002b7202 */ /* 0x000fe20000000f00 */
[----:B------:R-:W-:Y:S02]  /*114a0*/  IMAD.MOV.U32 R126, RZ, RZ, R42 ;  /* 0x000000ffff7e7224 */ /* 0x000fe400078e002a */
[----:B------:R-:W-:-:S07]  /*114b0*/  HFMA2 R42, -RZ, RZ, 0, 0 ;  /* 0x00000000ff2a7431 */ /* 0x000fce00000001ff */
.L_x_24863:
[----:B------:R-:W-:Y:S05]  /*114c0*/  BSYNC.RECONVERGENT B1 ;  /* 0x0000000000017941 */ /* 0x000fea0003800200 */
.L_x_24862:
        /* <DEDUP_REMOVED lines=15> */
.L_x_24869:
        /* <DEDUP_REMOVED lines=13> */
.L_x_24871:
[----:B------:R-:W-:Y:S05]  /*11690*/  BSYNC.RECONVERGENT B2 ;  /* 0x0000000000027941 */ /* 0x000fea0003800200 */
.L_x_24870:
        /* <DEDUP_REMOVED lines=52> */
[----:B------:R-:W-:-:S04]  /*119e0*/  IMAD.WIDE.U32 R118, R47, -0x326172a9, RZ ;  /* 0xcd9e8d572f767825 */ /* 0x000fc800078e00ff */
[----:B------:R-:W-:Y:S01]  /*119f0*/  IMAD.WIDE.U32 R42, R43, -0x2daee0ad, RZ ;  /* 0xd2511f532b2a7825 */ /* 0x000fe200078e00ff */
[----:B------:R-:W-:-:S03]  /*11a00*/  LOP3.LUT R113, R113, R44, R119, 0x96, !PT ;  /* 0x0000002c71717212 */ /* 0x000fc600078e9677 */
[----:B------:R-:W-:Y:S02]  /*11a10*/  HFMA2 R44, -RZ, RZ, 0, 0 ;  /* 0x00000000ff2c7431 */ /* 0x000fe400000001ff */
[----:B------:R-:W-:-:S05]  /*11a20*/  VIADD R45, R75, 0x96a522ad ;  /* 0x96a522ad4b2d7836 */ /* 0x000fca0000000000 */
[----:B------:R-:W-:Y:S02]  /*11a30*/  LOP3.LUT R114, R45, R114, R43, 0x96, !PT ;  /* 0x000000722d727212 */ /* 0x000fe400078e962b */
[----:B------:R-:W-:Y:S01]  /*11a40*/  MOV R43, R126 ;  /* 0x0000007e002b7202 */ /* 0x000fe20000000f00 */
[----:B------:R-:W-:-:S07]  /*11a50*/  IMAD.MOV.U32 R126, RZ, RZ, R42 ;  /* 0x000000ffff7e7224 */ /* 0x000fce00078e002a */
.L_x_24868:
[----:B------:R-:W-:Y:S05]  /*11a60*/  BSYNC.RECONVERGENT B1 ;  /* 0x0000000000017941 */ /* 0x000fea0003800200 */
.L_x_24867:
        /* <DEDUP_REMOVED lines=17> */
.L_x_24874:
        /* <DEDUP_REMOVED lines=13> */
.L_x_24876:
[----:B------:R-:W-:Y:S05]  /*11c50*/  BSYNC.RECONVERGENT B2 ;  /* 0x0000000000027941 */ /* 0x000fea0003800200 */
.L_x_24875:
        /* <DEDUP_REMOVED lines=60> */
.L_x_24873:
[----:B------:R-:W-:Y:S05]  /*12020*/  BSYNC.RECONVERGENT B1 ;  /* 0x0000000000017941 */ /* 0x000fea0003800200 */
.L_x_24872:
        /* <DEDUP_REMOVED lines=15> */
.L_x_24879:
        /* <DEDUP_REMOVED lines=13> */
.L_x_24881:
[----:B------:R-:W-:Y:S05]  /*121f0*/  BSYNC.RECONVERGENT B2 ;  /* 0x0000000000027941 */ /* 0x000fea0003800200 */
.L_x_24880:
        /* <DEDUP_REMOVED lines=57> */
[----:B------:R-:W-:Y:S01]  /*12590*/  HFMA2 R43, -RZ, RZ, 0, 0 ;  /* 0x00000000ff2b7431 */ /* 0x000fe200000001ff */
[----:B------:R-:W-:Y:S01]  /*125a0*/  MOV R25, R126 ;  /* 0x0000007e00197202 */ /* 0x000fe20000000f00 */
[----:B------:R-:W-:-:S07]  /*125b0*/  IMAD.MOV.U32 R126, RZ, RZ, R24 ;  /* 0x000000ffff7e7224 */ /* 0x000fce00078e0018 */
.L_x_24878:
[----:B------:R-:W-:Y:S05]  /*125c0*/  BSYNC.RECONVERGENT B1 ;  /* 0x0000000000017941 */ /* 0x000fea0003800200 */
.L_x_24877:
        /* <DEDUP_REMOVED lines=17> */
.L_x_24884:
        /* <DEDUP_REMOVED lines=13> */
.L_x_24886:
[----:B------:R-:W-:Y:S05]  /*127b0*/  BSYNC.RECONVERGENT B2 ;  /* 0x0000000000027941 */ /* 0x000fea0003800200 */
.L_x_24885:
[----:B------:R-:W-:Y:S01]  /*127c0*/  IMAD.WIDE.U32 R42, R110, -0x326172a9, RZ ;  /* 0xcd9e8d576e2a7825 */ /* 0x000fe200078e00ff */
[----:B------:R-:W-:Y:S02]  /*127d0*/  LOP3.LUT R24, R117, R47, R75, 0x96, !PT ;  /* 0x0000002f75187212 */ /* 0x000fe400078e964b */
[----:B------:R-:W-:Y:S01]  /*127e0*/  IADD3 R113, PT, PT, R74, -0x700cb87f, RZ ;  /* 0x8ff347814a717810 */ /* 0x000fe20007ffe0ff */
[----:B------:R-:W-:Y:S01]  /*127f0*/  VIADD R47, R75, 0xbb67ae85 ;  /* 0xbb67ae854b2f7836 */ /* 0x000fe20000000000 */
[----:B------:R-:W-:Y:S01]  /*12800*/  LOP3.LUT R44, R77, R43, R74, 0x96, !PT ;  /* 0x0000002b4d2c7212 */ /* 0x000fe200078e964a */
[----:B------:R-:W-:Y:S01]  /*12810*/  IMAD.WIDE.U32 R24, R24, -0x326172a9, RZ ;  /* 0xcd9e8d5718187825 */ /* 0x000fe200078e00ff */
[----:B------:R-:W-:Y:S02]  /*12820*/  IADD3 R43, PT, PT, R74, -0x61c88647, RZ ;  /* 0x9e3779b94a2b7810 */ /* 0x000fe40007ffe0ff */
[----:B------:R-:W-:Y:S01]  /*12830*/  MOV R26, R126 ;  /* 0x0000007e001a7202 */ /* 0x000fe20000000f00 */
        /* <DEDUP_REMOVED lines=49> */
[----:B------:R-:W-:Y:S02]  /*12b50*/  VIADD R43, R75, 0x96a522ad ;  /* 0x96a522ad4b2b7836 */ /* 0x000fe40000000000 */
[----:B------:R-:W-:-:S03]  /*12b60*/  IMAD.MOV.U32 R126, RZ, RZ, R24 ;  /* 0x000000ffff7e7224 */ /* 0x000fc600078e0018 */
[----:B------:R-:W-:-:S07]  /*12b70*/  LOP3.LUT R114, R43, R114, R25, 0x96, !PT ;  /* 0x000000722b727212 */ /* 0x000fce00078e9619 */
.L_x_24883:
[----:B------:R-:W-:Y:S05]  /*12b80*/  BSYNC.RECONVERGENT B1 ;  /* 0x0000000000017941 */ /* 0x000fea0003800200 */
.L_x_24882:
        /* <DEDUP_REMOVED lines=15> */
.L_x_24889:
        /* <DEDUP_REMOVED lines=13> */
.L_x_24891:
[----:B------:R-:W-:Y:S05]  /*12d50*/  BSYNC.RECONVERGENT B2 ;  /* 0x0000000000027941 */ /* 0x000fea0003800200 */
.L_x_24890:
        /* <DEDUP_REMOVED lines=60> */
.L_x_24888:
[----:B------:R-:W-:Y:S05]  /*13120*/  BSYNC.RECONVERGENT B1 ;  /* 0x0000000000017941 */ /* 0x000fea0003800200 */
.L_x_24887:
        /* <DEDUP_REMOVED lines=17> */
.L_x_24894:
        /* <DEDUP_REMOVED lines=15> */
.L_x_24896:
[----:B------:R-:W-:Y:S05]  /*13330*/  BSYNC.RECONVERGENT B2 ;  /* 0x0000000000027941 */ /* 0x000fea0003800200 */
.L_x_24895:
        /* <DEDUP_REMOVED lines=60> */
.L_x_24893:
[----:B------:R-:W-:Y:S05]  /*13700*/  BSYNC.RECONVERGENT B1 ;  /* 0x0000000000017941 */ /* 0x000fea0003800200 */
.L_x_24892:
        /* <DEDUP_REMOVED lines=12> */
[----:B------:R-:W-:Y:S01]  /*137d0*/  SEL R45, RZ, 0x1, P6 ;  /* 0x00000001ff2d7807 */ /* 0x000fe20003000000 */
[----:B------:R-:W-:Y:S01]  /*137e0*/  FADD.FTZ R24, R124, R25 ;  /* 0x000000197c187221 */ /* 0x000fe20000010000 */
[----:B------:R-:W-:Y:S02]  /*137f0*/  FSETP.GTU.FTZ.AND P6, PT, R131, R122, PT ;  /* 0x0000007a8300720b */ /* 0x000fe40003fdc000 */
[----:B------:R-:W-:Y:S01]  /*13800*/  FSEL R128, R128, RZ, P4 ;  /* 0x000000ff80807208 */ /* 0x000fe20002000000 */
[----:B------:R-:W-:Y:S01]  /*13810*/  @P1 FADD.FTZ R24, R8, R24 ;  /* 0x0000001808181221 */ /* 0x000fe20000010000 */
[----:B------:R-:W-:Y:S02]  /*13820*/  FSEL R27, R27, RZ, !P6 ;  /* 0x000000ff1b1b7208 */ /* 0x000fe40007000000 */
[----:B------:R-:W-:-:S02]  /*13830*/  SEL R123, RZ, 0x1, P6 ;  /* 0x00000001ff7b7807 */ /* 0x000fc40003000000 */
[----:B------:R-:W-:Y:S01]  /*13840*/  FSETP.GTU.FTZ.AND P6, PT, R41, R122, PT ;  /* 0x0000007a2900720b */ /* 0x000fe20003fdc000 */
[----:B------:R-:W-:Y:S01]  /*13850*/  FADD.FTZ R26, R128, R27 ;  /* 0x0000001b801a7221 */ /* 0x000fe20000010000 */
[----:B------:R-:W-:Y:S02]  /*13860*/  FSEL R127, R127, RZ, P3 ;  /* 0x000000ff7f7f7208 */ /* 0x000fe40001800000 */
[----:B------:R-:W-:Y:S01]  /*13870*/  FSEL R43, R43, RZ, !P6 ;  /* 0x000000ff2b2b7208 */ /* 0x000fe20007000000 */
[----:B------:R-:W-:Y:S01]  /*13880*/  @P1 FADD.FTZ R26, R10, R26 ;  /* 0x0000001a0a1a1221 */ /* 0x000fe20000010000 */
[----:B------:R-:W-:Y:S01]  /*13890*/  FSEL R46, R46, RZ, P5 ;  /* 0x000000ff2e2e7208 */ /* 0x000fe20002800000 */
[----:B------:R-:W-:Y:S01]  /*138a0*/  FADD.FTZ R25, R127, R42 ;  /* 0x0000002a7f197221 */ /* 0x000fe20000010000 */
[----:B------:R-:W-:Y:S02]  /*138b0*/  SEL R41, RZ, 0x1, P6 ;  /* 0x00000001ff297807 */ /* 0x000fe40003000000 */
[----:B------:R-:W-:Y:S01]  /*138c0*/  PRMT R121, R44, 0x7610, R121 ;  /* 0x000076102c797816 */ /* 0x000fe20000000079 */
[----:B------:R-:W-:Y:S01]  /*138d0*/  FADD.FTZ R27, R43, R46 ;  /* 0x0000002e2b1b7221 */ /* 0x000fe20000010000 */
[----:B------:R-:W-:Y:S01]  /*138e0*/  @P1 FADD.FTZ R25, R9, R25 ;  /* 0x0000001909191221 */ /* 0x000fe20000010000 */
[----:B------:R-:W-:-:S02]  /*138f0*/  PRMT R122, R45, 0x7610, R122 ;  /* 0x000076102d7a7816 */ /* 0x000fc4000000007a */
[----:B------:R-:W-:Y:S01]  /*13900*/  @P1 FADD.FTZ R27, R11, R27 ;  /* 0x0000001b0b1b1221 */ /* 0x000fe20000010000 */
[----:B------:R-:W-:Y:S01]  /*13910*/  PRMT R124, R41, 0x7610, R124 ;  /* 0x00007610297c7816 */ /* 0x000fe2000000007c */
[----:B------:R-:W-:Y:S06]  /*13920*/  BRA `(.L_x_24897) ;  /* 0x0000001400f87947 */ /* 0x000fec0003800000 */
.L_x_24856:
        /* <DEDUP_REMOVED lines=16> */
.L_x_24900:
        /* <DEDUP_REMOVED lines=13> */
.L_x_24902:
[----:B------:R-:W-:Y:S05]  /*13b00*/  BSYNC.RECONVERGENT B2 ;  /* 0x0000000000027941 */ /* 0x000fea0003800200 */
.L_x_24901:
        /* <DEDUP_REMOVED lines=60> */
.L_x_24899:
[----:B------:R-:W-:Y:S05]  /*13ed0*/  BSYNC.RECONVERGENT B1 ;  /* 0x0000000000017941 */ /* 0x000fea0003800200 */
.L_x_24898:
[----:B------:R-:W0:Y:S01]  /*13ee0*/  LDC R41, c[0x0][0x404] ;  /* 0x00010100ff297b82 */ /* 0x000e220000000800 */
[----:B------:R-:W-:Y:S01]  /*13ef0*/  HFMA2 R127, -RZ, RZ, 0.1171875, 0 ;  /* 0x2f800000ff7f7431 */ /* 0x000fe200000001ff */
[----:B------:R-:W-:Y:S01]  /*13f00*/  ISETP.NE.AND P3, PT, R44, 0x1, PT ;  /* 0x000000012c00780c */ /* 0x000fe20003f65270 */
[----:B------:R-:W-:Y:S01]  /*13f10*/  BSSY.RECONVERGENT B1, `(.L_x_24903) ;  /* 0x0000059000017945 */ /* 0x000fe20003800200 */
[----:B------:R-:W-:Y:S01]  /*13f20*/  I2FP.F32.U32 R42, R42 ;  /* 0x0000002a002a7245 */ /* 0x000fe20000201000 */
[----:B------:R-:W-:Y:S01]  /*13f30*/  IMAD.MOV.U32 R45, RZ, RZ, 0x2 ;  /* 0x00000002ff2d7424 */ /* 0x000fe200078e00ff */
[----:B------:R-:W-:-:S03]  /*13f40*/  MOV R43, R118 ;  /* 0x00000076002b7202 */ /* 0x000fc60000000f00 */
        /* <DEDUP_REMOVED lines=11> */
.L_x_24905:
        /* <DEDUP_REMOVED lines=13> */
.L_x_24907:
[----:B------:R-:W-:Y:S05]  /*140d0*/  BSYNC.RECONVERGENT B2 ;  /* 0x0000000000027941 */ /* 0x000fea0003800200 */
.L_x_24906:
        /* <DEDUP_REMOVED lines=60> */
.L_x_24904:
[----:B------:R-:W-:Y:S05]  /*144a0*/  BSYNC.RECONVERGENT B1 ;  /* 0x0000000000017941 */ /* 0x000fea0003800200 */
.L_x_24903:
        /* <DEDUP_REMOVED lines=16> */
.L_x_24910:
        /* <DEDUP_REMOVED lines=13> */
.L_x_24912:
[----:B------:R-:W-:Y:S05]  /*14680*/  BSYNC.RECONVERGENT B2 ;  /* 0x0000000000027941 */ /* 0x000fea0003800200 */
.L_x_24911:
        /* <DEDUP_REMOVED lines=60> */
.L_x_24909:
[----:B------:R-:W-:Y:S05]  /*14a50*/  BSYNC.RECONVERGENT B1 ;  /* 0x0000000000017941 */ /* 0x000fea0003800200 */
.L_x_24908:
        /* <DEDUP_REMOVED lines=16> */
.L_x_24915:
        /* <DEDUP_REMOVED lines=13> */
.L_x_24917:
[----:B------:R-:W-:Y:S05]  /*14c30*/  BSYNC.RECONVERGENT B2 ;  /* 0x0000000000027941 */ /* 0x000fea0003800200 */
.L_x_24916:
        /* <DEDUP_REMOVED lines=50> */
[----:B------:R-:W-:-:S03]  /*14f60*/  LOP3.LUT R47, R47, R46, R115, 0x96, !PT ;  /* 0x0000002e2f2f7212 */ /* 0x000fc600078e9673 */
[----:B------:R-:W-:Y:S01]  /*14f70*/  HFMA2 R115, -RZ, RZ, 0, 0 ;  /* 0x00000000ff737431 */ /* 0x000fe200000001ff */
[----:B------:R-:W-:Y:S01]  /*14f80*/  LOP3.LUT R43, R43, R42, R45, 0x96, !PT ;  /* 0x0000002a2b2b7212 */ /* 0x000fe200078e962d */
[----:B------:R-:W-:Y:S02]  /*14f90*/  VIADD R45, R75, 0x96a522ad ;  /* 0x96a522ad4b2d7836 */ /* 0x000fe40000000000 */
[----:B------:R-:W-:-:S04]  /*14fa0*/  IMAD.WIDE.U32 R118, R47, -0x326172a9, RZ ;  /* 0xcd9e8d572f767825 */ /* 0x000fc800078e00ff */
[----:B------:R-:W-:Y:S01]  /*14fb0*/  IMAD.WIDE.U32 R42, R43, -0x2daee0ad, RZ ;  /* 0xd2511f532b2a7825 */ /* 0x000fe200078e00ff */
[----:B------:R-:W-:-:S04]  /*14fc0*/  LOP3.LUT R113, R113, R44, R119, 0x96, !PT ;  /* 0x0000002c71717212 */ /* 0x000fc800078e9677 */
[----:B------:R-:W-:Y:S02]  /*14fd0*/  LOP3.LUT R114, R45, R114, R43, 0x96, !PT ;  /* 0x000000722d727212 */ /* 0x000fe400078e962b */
[----:B------:R-:W-:Y:S01]  /*14fe0*/  MOV R43, R126 ;  /* 0x0000007e002b7202 */ /* 0x000fe20000000f00 */
[----:B------:R-:W-:-:S07]  /*14ff0*/  IMAD.MOV.U32 R126, RZ, RZ, R42 ;  /* 0x000000ffff7e7224 */ /* 0x000fce00078e002a */
.L_x_24914:
[----:B------:R-:W-:Y:S05]  /*15000*/  BSYNC.RECONVERGENT B1 ;  /* 0x0000000000017941 */ /* 0x000fea0003800200 */
.L_x_24913:
        /* <DEDUP_REMOVED lines=16> */
.L_x_24897:
[----:B------:R-:W0:Y:S01]  /*15110*/  LDC.64 R44, c[0x0][0x3a8] ;  /* 0x0000ea00ff2c7b82 */ /* 0x000e220000000a00 */
[----:B------:R-:W-:Y:S02]  /*15120*/  SEL R41, RZ, 0x1000000, !P5 ;  /* 0x01000000ff297807 */ /* 0x000fe40006800000 */
[----:B------:R-:W-:Y:S02]  /*15130*/  SEL R46, RZ, 0x10000, !P4 ;  /* 0x00010000ff2e7807 */ /* 0x000fe40006000000 */
[----:B------:R-:W-:-:S03]  /*15140*/  SEL R47, RZ, 0x100, !P3 ;  /* 0x00000100ff2f7807 */ /* 0x000fc60005800000 */
[----:B------:R-:W1:Y:S01]  /*15150*/  LDC.64 R42, c[0x0][0x3b0] ;  /* 0x0000ec00ff2a7b82 */ /* 0x000e620000000a00 */
[----:B------:R-:W-:Y:S02]  /*15160*/  IADD3 R41, PT, PT, R47, R41, R46 ;  /* 0x000000292f297210 */ /* 0x000fe40007ffe02e */
[----:B------:R-:W-:-:S05]  /*15170*/  SEL R46, RZ, 0x1, !P2 ;  /* 0x00000001ff2e7807 */ /* 0x000fca0005000000 */
[----:B------:R-:W-:Y:S02]  /*15180*/  IMAD.IADD R41, R41, 0x1, R46 ;  /* 0x0000000129297824 */ /* 0x000fe400078e022e */
[----:B0-----:R-:W-:-:S05]  /*15190*/  IMAD.WIDE.U32 R44, R40, 0x10, R44 ;  /* 0x00000010282c7825 */ /* 0x001fca00078e002c */
[----:B------:R0:W-:Y:S01]  /*151a0*/  STG.E.128 desc[UR6][R44.64], R24 ;  /* 0x000000182c007986 */ /* 0x0001e2000c101d06 */
[----:B-1----:R-:W-:-:S05]  /*151b0*/  IMAD.WIDE.U32 R42, R40, 0x4, R42 ;  /* 0x00000004282a7825 */ /* 0x002fca00078e002a */
[----:B------:R0:W-:Y:S01]  /*151c0*/  STG.E desc[UR6][R42.64], R41 ;  /* 0x000000292a007986 */ /* 0x0001e2000c101906 */
[----:B------:R-:W-:Y:S05]  /*151d0*/  @!P0 BRA `(.L_x_24918) ;  /* 0x00000000002c8947 */ /* 0x000fea0003800000 */
[----:B0-----:R-:W0:Y:S01]  /*151e0*/  LDC.64 R42, c[0x0][0x3b8] ;  /* 0x0000ee00ff2a7b82 */ /* 0x001e220000000a00 */
[----:B------:R-:W-:Y:S02]  /*151f0*/  SHF.L.U32 R44, R123, 0x10, RZ ;  /* 0x000000107b2c7819 */ /* 0x000fe400000006ff */
[----:B------:R-:W-:Y:S02]  /*15200*/  LOP3.LUT R41, R124, 0xffff, RZ, 0xc0, !PT ;  /* 0x0000ffff7c297812 */ /* 0x000fe400078ec0ff */
[----:B------:R-:W-:Y:S02]  /*15210*/  LOP3.LUT R44, R44, 0xff0000, RZ, 0xc0, !PT ;  /* 0x00ff00002c2c7812 */ /* 0x000fe400078ec0ff */
[----:B------:R-:W-:-:S03]  /*15220*/  LOP3.LUT R46, R122, 0xff, RZ, 0xc0, !PT ;  /* 0x000000ff7a2e7812 */ /* 0x000fc600078ec0ff */
[----:B------:R-:W-:Y:S01]  /*15230*/  IMAD R41, R41, 0x1000000, R44 ;  /* 0x0100000029297824 */ /* 0x000fe200078e022c */
[----:B------:R-:W-:-:S04]  /*15240*/  LOP3.LUT R44, R121, 0xff, RZ, 0xc0, !PT ;  /* 0x000000ff792c7812 */ /* 0x000fc800078ec0ff */
[----:B------:R-:W-:-:S05]  /*15250*/  LEA R41, R46, R41, 0x8 ;  /* 0x000000292e297211 */ /* 0x000fca00078e40ff */
[----:B------:R-:W-:Y:S02]  /*15260*/  IMAD.IADD R41, R41, 0x1, R44 ;  /* 0x0000000129297824 */ /* 0x000fe400078e022c */
[----:B0-----:R-:W-:-:S05]  /*15270*/  IMAD.WIDE.U32 R42, R40, 0x4, R42 ;  /* 0x00000004282a7825 */ /* 0x001fca00078e002a */
[----:B------:R1:W-:Y:S02]  /*15280*/  STG.E desc[UR6][R42.64], R41 ;  /* 0x000000292a007986 */ /* 0x0003e4000c101906 */
.L_x_24918:
[----:B------:R-:W-:Y:S01]  /*15290*/  MOV R119, R126 ;  /* 0x0000007e00777202 */ /* 0x000fe20000000f00 */
[----:B------:R-:W-:-:S07]  /*152a0*/  VIADD R40, R40, 0x100 ;  /* 0x0000010028287836 */ /* 0x000fce0000000000 */
.L_x_24855:
[----:B------:R-:W-:Y:S05]  /*152b0*/  BSYNC.RECONVERGENT B0 ;  /* 0x0000000000007941 */ /* 0x000fea0003800200 */
.L_x_24854:
        /* <DEDUP_REMOVED lines=34> */
.L_x_24924:
        /* <DEDUP_REMOVED lines=13> */
.L_x_24926:
[----:B------:R-:W-:Y:S05]  /*155b0*/  BSYNC.RECONVERGENT B2 ;  /* 0x0000000000027941 */ /* 0x000fea0003800200 */
.L_x_24925:
        /* <DEDUP_REMOVED lines=57> */
[----:B------:R-:W-:-:S05]  /*15950*/  VIADD R41, R75, 0x96a522ad ;  /* 0x96a522ad4b297836 */ /* 0x000fca0000000000 */
[----:B------:R-:W-:Y:S01]  /*15960*/  LOP3.LUT R114, R41, R114, R127, 0x96, !PT ;  /* 0x0000007229727212 */ /* 0x000fe200078e967f */
[----:B------:R-:W-:-:S07]  /*15970*/  IMAD.MOV.U32 R41, RZ, RZ, R119 ;  /* 0x000000ffff297224 */ /* 0x000fce00078e0077 */
.L_x_24923:
[----:B------:R-:W-:Y:S05]  /*15980*/  BSYNC.RECONVERGENT B1 ;  /* 0x0000000000017941 */ /* 0x000fea0003800200 */
.L_x_24922:
[----:B------:R-:W0:Y:S01]  /*15990*/  LDC R122, c[0x0][0x408] ;  /* 0x00010200ff7a7b82 */ /* 0x000e220000000800 */
[----:B------:R-:W-:Y:S01]  /*159a0*/  ISETP.NE.AND P3, PT, R44, 0x1, PT ;  /* 0x000000012c00780c */ /* 0x000fe20003f65270 */
[----:B------:R-:W-:Y:S01]  /*159b0*/  BSSY.RECONVERGENT B1, `(.L_x_24927) ;  /* 0x000005c000017945 */ /* 0x000fe20003800200 */
[----:B------:R-:W-:Y:S01]  /*159c0*/  I2FP.F32.U32 R42, R41 ;  /* 0x00000029002a7245 */ /* 0x000fe20000201000 */
[----:B------:R-:W-:Y:S01]  /*159d0*/  IMAD.MOV.U32 R41, RZ, RZ, 0x2f800000 ;  /* 0x2f800000ff297424 */ /* 0x000fe200078e00ff */
[----:B------:R-:W-:Y:S01]  /*159e0*/  MOV R45, 0x2 ;  /* 0x00000002002d7802 */ /* 0x000fe20000000f00 */
[----:B------:R-:W-:Y:S02]  /*159f0*/  IMAD.MOV.U32 R43, RZ, RZ, R118 ;  /* 0x000000ffff2b7224 */ /* 0x000fe400078e0076 */
[----:B------:R-:W1:Y:S01]  /*15a00*/  LDC R121, c[0x0][0x404] ;  /* 0x00010100ff797b82 */ /* 0x000e620000000800 */
[----:B------:R-:W-:Y:S01]  /*15a10*/  FFMA.FTZ R42, R42, R41, 1.1641532182693481445e-10 ;  /* 0x2f0000002a2a7423 */ /* 0x000fe20000010029 */
[----:B0----5:R-:W-:-:S04]  /*15a20*/  FMUL.FTZ R123, R28, R122 ;  /* 0x0000007a1c7b7220 */ /* 0x021fc80000410000 */
[----:B-1----:R-:W-:Y:S01]  /*15a30*/  FSETP.LE.FTZ.AND P2, PT, R42, R121, PT ;  /* 0x000000792a00720b */ /* 0x002fe20003f53000 */
        /* <DEDUP_REMOVED lines=9> */
.L_x_24929:
        /* <DEDUP_REMOVED lines=13> */
.L_x_24931:
[----:B------:R-:W-:Y:S05]  /*15ba0*/  BSYNC.RECONVERGENT B2 ;  /* 0x0000000000027941 */ /* 0x000fea0003800200 */
.L_x_24930:
        /* <DEDUP_REMOVED lines=60> */
.L_x_24928:
[----:B------:R-:W-:Y:S05]  /*15f70*/  BSYNC.RECONVERGENT B1 ;  /* 0x0000000000017941 */ /* 0x000fea0003800200 */
.L_x_24927:
        /* <DEDUP_REMOVED lines=15> */
.L_x_24934:
        /* <DEDUP_REMOVED lines=13> */
.L_x_24936:
[----:B------:R-:W-:Y:S05]  /*16140*/  BSYNC.RECONVERGENT B2 ;  /* 0x0000000000027941 */ /* 0x000fea0003800200 */
.L_x_24935:
        /* <DEDUP_REMOVED lines=59> */
[----:B------:R-:W-:-:S07]  /*16500*/  LOP3.LUT R114, R45, R114, R43, 0x96, !PT ;  /* 0x000000722d727212 */ /* 0x000fce00078e962b */
.L_x_24933:
[----:B------:R-:W-:Y:S05]  /*16510*/  BSYNC.RECONVERGENT B1 ;  /* 0x0000000000017941 */ /* 0x000fea0003800200 */
.L_x_24932:
        /* <DEDUP_REMOVED lines=17> */
.L_x_24939:
        /* <DEDUP_REMOVED lines=13> */
.L_x_24941:
[----:B------:R-:W-:Y:S05]  /*16700*/  BSYNC.RECONVERGENT B2 ;  /* 0x0000000000027941 */ /* 0x000fea0003800200 */
.L_x_24940:
        /* <DEDUP_REMOVED lines=60> */
.L_x_24938:
[----:B------:R-:W-:Y:S05]  /*16ad0*/  BSYNC.RECONVERGENT B1 ;  /* 0x0000000000017941 */ /* 0x000fea0003800200 */
.L_x_24937:
        /* <DEDUP_REMOVED lines=15> */
.L_x_24944:
        /* <DEDUP_REMOVED lines=13> */
.L_x_24946:
[----:B------:R-:W-:Y:S05]  /*16ca0*/  BSYNC.RECONVERGENT B2 ;  /* 0x0000000000027941 */ /* 0x000fea0003800200 */
.L_x_24945:
        /* <DEDUP_REMOVED lines=60> */
.L_x_24943:
[----:B------:R-:W-:Y:S05]  /*17070*/  BSYNC.RECONVERGENT B1 ;  /* 0x0000000000017941 */ /* 0x000fea0003800200 */
.L_x_24942:
[----:B------:R-:W-:Y:S01]  /*17080*/  ISETP.NE.AND P5, PT, R42, 0x1, PT ;  /* 0x000000012a00780c */ /* 0x000fe20003fa5270 */
[----:B------:R-:W-:Y:S01]  /*17090*/  FMUL.FTZ R129, R30, R122 ;  /* 0x0000007a1e817220 */ /* 0x000fe20000410000 */
[----:B------:R-:W-:Y:S01]  /*170a0*/  I2FP.F32.U32 R28, R29 ;  /* 0x0000001d001c7245 */ /* 0x000fe20000201000 */
[----:B------:R-:W-:Y:S01]  /*170b0*/  BSSY.RECONVERGENT B1, `(.L_x_24947) ;  /* 0x0000058000017945 */ /* 0x000fe20003800200 */
        /* <DEDUP_REMOVED lines=13> */
.L_x_24949:
        /* <DEDUP_REMOVED lines=13> */
.L_x_24951:
[----:B------:R-:W-:Y:S05]  /*17260*/  BSYNC.RECONVERGENT B2 ;  /* 0x0000000000027941 */ /* 0x000fea0003800200 */
.L_x_24950:
        /* <DEDUP_REMOVED lines=9> */
[----:B------:R-:W-:Y:S01]  /*17300*/  IMAD.MOV.U32 R30, RZ, RZ, RZ ;  /* 0x000000ffff1e7224 */ /* 0x000fe200078e00ff */
        /* <DEDUP_REMOVED lines=49> */
[----:B------:R-:W-:-:S07]  /*17620*/  MOV R126, R28 ;  /* 0x0000001c007e7202 */ /* 0x000fce0000000f00 */
.L_x_24948:
[----:B------:R-:W-:Y:S05]  /*17630*/  BSYNC.RECONVERGENT B1 ;  /* 0x0000000000017941 */ /* 0x000fea0003800200 */
.L_x_24947:
        /* <DEDUP_REMOVED lines=15> */
.L_x_24954:
        /* <DEDUP_REMOVED lines=13> */
.L_x_24956:
[----:B------:R-:W-:Y:S05]  /*17800*/  BSYNC.RECONVERGENT B2 ;  /* 0x0000000000027941 */ /* 0x000fea0003800200 */
.L_x_24955:
        /* <DEDUP_REMOVED lines=60> */
.L_x_24953:
[----:B------:R-:W-:Y:S05]  /*17bd0*/  BSYNC.RECONVERGENT B1 ;  /* 0x0000000000017941 */ /* 0x000fea0003800200 */
.L_x_24952:
        /* <DEDUP_REMOVED lines=17> */
.L_x_24959:
        /* <DEDUP_REMOVED lines=15> */
.L_x_24961:
[----:B------:R-:W-:Y:S05]  /*17de0*/  BSYNC.RECONVERGENT B2 ;  /* 0x0000000000027941 */ /* 0x000fea0003800200 */
.L_x_24960:
        /* <DEDUP_REMOVED lines=60> */
.L_x_24958:
[----:B------:R-:W-:Y:S05]  /*181b0*/  BSYNC.RECONVERGENT B1 ;  /* 0x0000000000017941 */ /* 0x000fea0003800200 */
.L_x_24957:
        /* <DEDUP_REMOVED lines=14> */
[-C--:B------:R-:W-:Y:S02]  /*182a0*/  FSETP.GTU.FTZ.AND P6, PT, R130, R121.reuse, PT ;  /* 0x000000798200720b */ /* 0x080fe40003fdc000 */
[----:B------:R-:W-:Y:S01]  /*182b0*/  FSEL R127, R127, RZ, P3 ;  /* 0x000000ff7f7f7208 */ /* 0x000fe20001800000 */
[----:B------:R-:W-:Y:S01]  /*182c0*/  @P1 FADD.FTZ R28, R8, R28 ;  /* 0x0000001c081c1221 */ /* 0x000fe20000010000 */
[----:B------:R-:W-:Y:S02]  /*182d0*/  FSEL R30, R30, RZ, !P6 ;  /* 0x000000ff1e1e7208 */ /* 0x000fe40007000000 */
[----:B------:R-:W-:Y:S01]  /*182e0*/  SEL R47, RZ, 0x1, P6 ;  /* 0x00000001ff2f7807 */ /* 0x000fe20003000000 */
[----:B------:R-:W-:Y:S01]  /*182f0*/  FADD.FTZ R29, R127, R42 ;  /* 0x0000002a7f1d7221 */ /* 0x000fe20000010000 */
[----:B------:R-:W-:-:S02]  /*18300*/  FSETP.GTU.FTZ.AND P6, PT, R44, R121, PT ;  /* 0x000000792c00720b */ /* 0x000fc40003fdc000 */
[----:B------:R-:W-:Y:S01]  /*18310*/  FSEL R129, R129, RZ, P4 ;  /* 0x000000ff81817208 */ /* 0x000fe20002000000 */
[----:B------:R-:W-:Y:S01]  /*18320*/  @P1 FADD.FTZ R29, R9, R29 ;  /* 0x0000001d091d1221 */ /* 0x000fe20000010000 */
[----:B------:R-:W-:Y:S02]  /*18330*/  FSEL R31, R31, RZ, !P6 ;  /* 0x000000ff1f1f7208 */ /* 0x000fe40007000000 */
        /* <DEDUP_REMOVED lines=10> */
.L_x_24921:
        /* <DEDUP_REMOVED lines=16> */
.L_x_24965:
        /* <DEDUP_REMOVED lines=13> */
.L_x_24967:
[----:B------:R-:W-:Y:S05]  /*185b0*/  BSYNC.RECONVERGENT B2 ;  /* 0x0000000000027941 */ /* 0x000fea0003800200 */
.L_x_24966:
        /* <DEDUP_REMOVED lines=60> */
.L_x_24964:
[----:B------:R-:W-:Y:S05]  /*18980*/  BSYNC.RECONVERGENT B1 ;  /* 0x0000000000017941 */ /* 0x000fea0003800200 */
.L_x_24963:
        /* <DEDUP_REMOVED lines=18> */
.L_x_24970:
        /* <DEDUP_REMOVED lines=13> */
.L_x_24972:
[----:B------:R-:W-:Y:S05]  /*18b80*/  BSYNC.RECONVERGENT B2 ;  /* 0x0000000000027941 */ /* 0x000fea0003800200 */
.L_x_24971:
        /* <DEDUP_REMOVED lines=60> */
.L_x_24969:
[----:B------:R-:W-:Y:S05]  /*18f50*/  BSYNC.RECONVERGENT B1 ;  /* 0x0000000000017941 */ /* 0x000fea0003800200 */
.L_x_24968:
        /* <DEDUP_REMOVED lines=16> */
.L_x_24975:
        /* <DEDUP_REMOVED lines=13> */
.L_x_24977:
[----:B------:R-:W-:Y:S05]  /*19130*/  BSYNC.RECONVERGENT B2 ;  /* 0x0000000000027941 */ /* 0x000fea0003800200 */
.L_x_24976:
        /* <DEDUP_REMOVED lines=60> */
.L_x_24974:
[----:B------:R-:W-:Y:S05]  /*19500*/  BSYNC.RECONVERGENT B1 ;  /* 0x0000000000017941 */ /* 0x000fea0003800200 */
.L_x_24973:
        /* <DEDUP_REMOVED lines=16> */
.L_x_24980:
        /* <DEDUP_REMOVED lines=13> */
.L_x_24982:
[----:B------:R-:W-:Y:S05]  /*196e0*/  BSYNC.RECONVERGENT B2 ;  /* 0x0000000000027941 */ /* 0x000fea0003800200 */
.L_x_24981:
        /* <DEDUP_REMOVED lines=60> */
.L_x_24979:
[----:B------:R-:W-:Y:S05]  /*19ab0*/  BSYNC.RECONVERGENT B1 ;  /* 0x0000000000017941 */ /* 0x000fea0003800200 */
.L_x_24978:
        /* <DEDUP_REMOVED lines=16> */
.L_x_24962:
        /* <DEDUP_REMOVED lines=24> */
.L_x_24983:
[----:B------:R-:W-:Y:S01]  /*19d40*/  IMAD.MOV.U32 R119, RZ, RZ, R126 ;  /* 0x000000ffff777224 */ /* 0x000fe200078e007e */
[----:B------:R-:W-:-:S07]  /*19d50*/  IADD3 R40, PT, PT, R40, 0x100, RZ ;  /* 0x0000010028287810 */ /* 0x000fce0007ffe0ff */
.L_x_24920:
[----:B------:R-:W-:Y:S05]  /*19d60*/  BSYNC.RECONVERGENT B0 ;  /* 0x0000000000007941 */ /* 0x000fea0003800200 */
.L_x_24919:
        /* <DEDUP_REMOVED lines=34> */
.L_x_24989:
        /* <DEDUP_REMOVED lines=13> */
.L_x_24991:
[----:B------:R-:W-:Y:S05]  /*1a060*/  BSYNC.RECONVERGENT B2 ;  /* 0x0000000000027941 */ /* 0x000fea0003800200 */
.L_x_24990:
        /* <DEDUP_REMOVED lines=60> */
.L_x_24988:
[----:B------:R-:W-:Y:S05]  /*1a430*/  BSYNC.RECONVERGENT B1 ;  /* 0x0000000000017941 */ /* 0x000fea0003800200 */
.L_x_24987:
[----:B------:R-:W0:Y:S01]  /*1a440*/  LDC R122, c[0x0][0x408] ;  /* 0x00010200ff7a7b82 */ /* 0x000e220000000800 */
[----:B------:R-:W-:Y:S01]  /*1a450*/  I2FP.F32.U32 R42, R41 ;  /* 0x00000029002a7245 */ /* 0x000fe20000201000 */
[----:B------:R-:W-:Y:S01]  /*1a460*/  HFMA2 R41, -RZ, RZ, 0.1171875, 0 ;  /* 0x2f800000ff297431 */ /* 0x000fe200000001ff */
[----:B------:R-:W-:Y:S01]  /*1a470*/  ISETP.NE.AND P3, PT, R44, 0x1, PT ;  /* 0x000000012c00780c */ /* 0x000fe20003f65270 */
[----:B------:R-:W-:Y:S01]  /*1a480*/  BSSY.RECONVERGENT B1, `(.L_x_24992) ;  /* 0x000005a000017945 */ /* 0x000fe20003800200 */
[----:B------:R-:W-:Y:S01]  /*1a490*/  IMAD.MOV.U32 R45, RZ, RZ, 0x2 ;  /* 0x00000002ff2d7424 */ /* 0x000fe200078e00ff */
[----:B------:R-:W-:Y:S02]  /*1a4a0*/  MOV R43, R118 ;  /* 0x00000076002b7202 */ /* 0x000fe40000000f00 */
[----:B------:R-:W1:Y:S01]  /*1a4b0*/  LDC R121, c[0x0][0x404] ;  /* 0x00010100ff797b82 */ /* 0x000e620000000800 */
[----:B------:R-:W-:Y:S01]  /*1a4c0*/  FFMA.FTZ R42, R42, R41, 1.1641532182693481445e-10 ;  /* 0x2f0000002a2a7423 */ /* 0x000fe20000010029 */
[----:B0----5:R-:W-:-:S04]  /*1a4d0*/  FMUL.FTZ R123, R32, R122 ;  /* 0x0000007a207b7220 */ /* 0x021fc80000410000 */
[----:B-1----:R-:W-:Y:S02]  /*1a4e0*/  FSETP.LE.FTZ.AND P2, PT, R42, R121, PT ;  /* 0x000000792a00720b */ /* 0x002fe40003f53000 */
        /* <DEDUP_REMOVED lines=9> */
.L_x_24994:
        /* <DEDUP_REMOVED lines=13> */
.L_x_24996:
[----:B------:R-:W-:Y:S05]  /*1a650*/  BSYNC.RECONVERGENT B2 ;  /* 0x0000000000027941 */ /* 0x000fea0003800200 */
.L_x_24995:
        /* <DEDUP_REMOVED lines=60> */
.L_x_24993:
[----:B------:R-:W-:Y:S05]  /*1aa20*/  BSYNC.RECONVERGENT B1 ;  /* 0x0000000000017941 */ /* 0x000fea0003800200 */
.L_x_24992:
        /* <DEDUP_REMOVED lines=15> */
.L_x_24999:
        /* <DEDUP_REMOVED lines=13> */
.L_x_25001:
[----:B------:R-:W-:Y:S05]  /*1abf0*/  BSYNC.RECONVERGENT B2 ;  /* 0x0000000000027941 */ /* 0x000fea0003800200 */
.L_x_25000:
        /* <DEDUP_REMOVED lines=58> */
[----:B------:R-:W-:Y:S01]  /*1afa0*/  HFMA2 R42, -RZ, RZ, 0, 0 ;  /* 0x00000000ff2a7431 */ /* 0x000fe200000001ff */
[----:B------:R-:W-:-:S07]  /*1afb0*/  LOP3.LUT R114, R45, R114, R43, 0x96, !PT ;  /* 0x000000722d727212 */ /* 0x000fce00078e962b */
.L_x_24998:
[----:B------:R-:W-:Y:S05]  /*1afc0*/  BSYNC.RECONVERGENT B1 ;  /* 0x0000000000017941 */ /* 0x000fea0003800200 */
.L_x_24997:
        /* <DEDUP_REMOVED lines=17> */
.L_x_25004:
        /* <DEDUP_REMOVED lines=13> */
.L_x_25006:
[----:B------:R-:W-:Y:S05]  /*1b1b0*/  BSYNC.RECONVERGENT B2 ;  /* 0x0000000000027941 */ /* 0x000fea0003800200 */
.L_x_25005:
        /* <DEDUP_REMOVED lines=60> */
.L_x_25003:
[----:B------:R-:W-:Y:S05]  /*1b580*/  BSYNC.RECONVERGENT B1 ;  /* 0x0000000000017941 */ /* 0x000fea0003800200 */
.L_x_25002:
        /* <DEDUP_REMOVED lines=15> */
.L_x_25009:
        /* <DEDUP_REMOVED lines=13> */
.L_x_25011:
[----:B------:R-:W-:Y:S05]  /*1b750*/  BSYNC.RECONVERGENT B2 ;  /* 0x0000000000027941 */ /* 0x000fea0003800200 */
.L_x_25010:
        /* <DEDUP_REMOVED lines=60> */
.L_x_25008:
[----:B------:R-:W-:Y:S05]  /*1bb20*/  BSYNC.RECONVERGENT B1 ;  /* 0x0000000000017941 */ /* 0x000fea0003800200 */
.L_x_25007:
        /* <DEDUP_REMOVED lines=17> */
.L_x_25014:
        /* <DEDUP_REMOVED lines=13> */
.L_x_25016:
[----:B------:R-:W-:Y:S05]  /*1bd10*/  BSYNC.RECONVERGENT B2 ;  /* 0x0000000000027941 */ /* 0x000fea0003800200 */
.L_x_25015:
[----:B------:R-:W-:Y:S01]  /*1bd20*/  IMAD.WIDE.U32 R42, R110, -0x326172a9, RZ ;  /* 0xcd9e8d576e2a7825 */ /* 0x000fe200078e00ff */
[----:B------:R-:W-:-:S03]  /*1bd30*/  LOP3.LUT R32, R117, R47, R75, 0x96, !PT ;  /* 0x0000002f75207212 */ /* 0x000fc600078e964b */
[----:B------:R-:W-:Y:S01]  /*1bd40*/  HFMA2 R34, -RZ, RZ, 0, 0 ;  /* 0x00000000ff227431 */ /* 0x000fe200000001ff */
        /* <DEDUP_REMOVED lines=57> */
.L_x_25013:
[----:B------:R-:W-:Y:S05]  /*1c0e0*/  BSYNC.RECONVERGENT B1 ;  /* 0x0000000000017941 */ /* 0x000fea0003800200 */
.L_x_25012:
        /* <DEDUP_REMOVED lines=15> */
.L_x_25019:
        /* <DEDUP_REMOVED lines=13> */
.L_x_25021:
[----:B------:R-:W-:Y:S05]  /*1c2b0*/  BSYNC.RECONVERGENT B2 ;  /* 0x0000000000027941 */ /* 0x000fea0003800200 */
.L_x_25020:
        /* <DEDUP_REMOVED lines=60> */
.L_x_25018:
[----:B------:R-:W-:Y:S05]  /*1c680*/  BSYNC.RECONVERGENT B1 ;  /* 0x0000000000017941 */ /* 0x000fea0003800200 */
.L_x_25017:
        /* <DEDUP_REMOVED lines=17> */
.L_x_25024:
        /* <DEDUP_REMOVED lines=15> */
.L_x_25026:
[----:B------:R-:W-:Y:S05]  /*1c890*/  BSYNC.RECONVERGENT B2 ;  /* 0x0000000000027941 */ /* 0x000fea0003800200 */
.L_x_25025:
        /* <DEDUP_REMOVED lines=60> */
.L_x_25023:
[----:B------:R-:W-:Y:S05]  /*1cc60*/  BSYNC.RECONVERGENT B1 ;  /* 0x0000000000017941 */ /* 0x000fea0003800200 */
.L_x_25022:
        /* <DEDUP_REMOVED lines=34> */
.L_x_24986:
        /* <DEDUP_REMOVED lines=16> */
.L_x_25030:
        /* <DEDUP_REMOVED lines=13> */
.L_x_25032:
[----:B------:R-:W-:Y:S05]  /*1d060*/  BSYNC.RECONVERGENT B2 ;  /* 0x0000000000027941 */ /* 0x000fea0003800200 */
.L_x_25031:
        /* <DEDUP_REMOVED lines=60> */
.L_x_25029:
[----:B------:R-:W-:Y:S05]  /*1d430*/  BSYNC.RECONVERGENT B1 ;  /* 0x0000000000017941 */ /* 0x000fea0003800200 */
.L_x_25028:
        /* <DEDUP_REMOVED lines=18> */
.L_x_25035:
        /* <DEDUP_REMOVED lines=13> */
.L_x_25037:
[----:B------:R-:W-:Y:S05]  /*1d630*/  BSYNC.RECONVERGENT B2 ;  /* 0x0000000000027941 */ /* 0x000fea0003800200 */
.L_x_25036:
        /* <DEDUP_REMOVED lines=60> */
.L_x_25034:
[----:B------:R-:W-:Y:S05]  /*1da00*/  BSYNC.RECONVERGENT B1 ;  /* 0x0000000000017941 */ /* 0x000fea0003800200 */
.L_x_25033:
        /* <DEDUP_REMOVED lines=16> */
.L_x_25040:
        /* <DEDUP_REMOVED lines=13> */
.L_x_25042:
[----:B------:R-:W-:Y:S05]  /*1dbe0*/  BSYNC.RECONVERGENT B2 ;  /* 0x0000000000027941 */ /* 0x000fea0003800200 */
.L_x_25041:
        /* <DEDUP_REMOVED lines=60> */
.L_x_25039:
[----:B------:R-:W-:Y:S05]  /*1dfb0*/  BSYNC.RECONVERGENT B1 ;  /* 0x0000000000017941 */ /* 0x000fea0003800200 */
.L_x_25038:
        /* <DEDUP_REMOVED lines=16> */
.L_x_25045:
        /* <DEDUP_REMOVED lines=13> */
.L_x_25047:
[----:B------:R-:W-:Y:S05]  /*1e190*/  BSYNC.RECONVERGENT B2 ;  /* 0x0000000000027941 */ /* 0x000fea0003800200 */
.L_x_25046:
        /* <DEDUP_REMOVED lines=60> */
.L_x_25044:
[----:B------:R-:W-:Y:S05]  /*1e560*/  BSYNC.RECONVERGENT B1 ;  /* 0x0000000000017941 */ /* 0x000fea0003800200 */
.L_x_25043:
        /* <DEDUP_REMOVED lines=16> */
.L_x_25027:
[----:B------:R-:W0:Y:S01]  /*1e670*/  LDC.64 R44, c[0x0][0x3a8] ;  /* 0x0000ea00ff2c7b82 */ /* 0x000e220000000a00 */
[----:B------:R-:W-:Y:S02]  /*1e680*/  SEL R41, RZ, 0x1000000, !P5 ;  /* 0x01000000ff297807 */ /* 0x000fe40006800000 */
[----:B------:R-:W-:Y:S02]  /*1e690*/  SEL R46, RZ, 0x10000, !P4 ;  /* 0x00010000ff2e7807 */ /* 0x000fe40006000000 */
[----:B------:R-:W-:Y:S02]  /*1e6a0*/  SEL R47, RZ, 0x100, !P3 ;  /* 0x00000100ff2f7807 */ /* 0x000fe40005800000 */
[----:B------:R-:W-:Y:S01]  /*1e6b0*/  SEL R128, RZ, 0x1, !P2 ;  /* 0x00000001ff807807 */ /* 0x000fe20005000000 */
[----:B------:R-:W1:Y:S01]  /*1e6c0*/  LDC.64 R42, c[0x0][0x3b0] ;  /* 0x0000ec00ff2a7b82 */ /* 0x000e620000000a00 */
[----:B------:R-:W-:-:S05]  /*1e6d0*/  IADD3 R41, PT, PT, R47, R41, R46 ;  /* 0x000000292f297210 */ /* 0x000fca0007ffe02e */
        /* <DEDUP_REMOVED lines=17> */
.L_x_25048:
[----:B------:R-:W-:Y:S01]  /*1e7f0*/  MOV R119, R126 ;  /* 0x0000007e00777202 */ /* 0x000fe20000000f00 */
[----:B------:R-:W-:-:S07]  /*1e800*/  VIADD R40, R40, 0x100 ;  /* 0x0000010028287836 */ /* 0x000fce0000000000 */
.L_x_24985:
[----:B------:R-:W-:Y:S05]  /*1e810*/  BSYNC.RECONVERGENT B0 ;  /* 0x0000000000007941 */ /* 0x000fea0003800200 */
.L_x_24984:
        /* <DEDUP_REMOVED lines=20> */
[----:B------:R-:W-:Y:S02]  /*1e960*/  HFMA2 R46, -RZ, RZ, 0, 1.1920928955078125e-07 ;  /* 0x00000002ff2e7431 */ /* 0x000fe400000001ff */
[----:B0-----:R-:W-:Y:S01]  /*1e970*/  IMAD.MOV.U32 R44, RZ, RZ, R118 ;  /* 0x000000ffff2c7224 */ /* 0x001fe200078e0076 */
        /* <DEDUP_REMOVED lines=12> */
.L_x_25054:
        /* <DEDUP_REMOVED lines=13> */
.L_x_25056:
[----:B------:R-:W-:Y:S05]  /*1eb10*/  BSYNC.RECONVERGENT B2 ;  /* 0x0000000000027941 */ /* 0x000fea0003800200 */
.L_x_25055:
        /* <DEDUP_REMOVED lines=54> */
[----:B------:R-:W-:Y:S01]  /*1ee80*/  LOP3.LUT R113, R113, R46, R45, 0x96, !PT ;  /* 0x0000002e71717212 */ /* 0x000fe200078e962d */
[----:B------:R-:W-:Y:S01]  /*1ee90*/  HFMA2 R46, -RZ, RZ, 0, 0 ;  /* 0x00000000ff2e7431 */ /* 0x000fe200000001ff */
[----:B------:R-:W-:Y:S01]  /*1eea0*/  MOV R118, R44 ;  /* 0x0000002c00767202 */ /* 0x000fe20000000f00 */
[----:B------:R-:W-:-:S04]  /*1eeb0*/  IMAD.WIDE.U32 R42, R42, -0x2daee0ad, RZ ;  /* 0xd2511f532a2a7825 */ /* 0x000fc800078e00ff */
[----:B------:R-:W-:Y:S01]  /*1eec0*/  IMAD.MOV.U32 R44, RZ, RZ, R119 ;  /* 0x000000ffff2c7224 */ /* 0x000fe200078e0077 */
[----:B------:R-:W-:-:S07]  /*1eed0*/  LOP3.LUT R114, R41, R114, R43, 0x96, !PT ;  /* 0x0000007229727212 */ /* 0x000fce00078e962b */
.L_x_25053:
[----:B------:R-:W-:Y:S05]  /*1eee0*/  BSYNC.RECONVERGENT B1 ;  /* 0x0000000000017941 */ /* 0x000fea0003800200 */
.L_x_25052:
[----:B------:R-:W0:Y:S01]  /*1eef0*/  LDC R41, c[0x0][0x408] ;  /* 0x00010200ff297b82 */ /* 0x000e220000000800 */
[----:B------:R-:W-:Y:S01]  /*1ef00*/  ISETP.NE.AND P3, PT, R46, 0x1, PT ;  /* 0x000000012e00780c */ /* 0x000fe20003f65270 */
[----:B------:R-:W-:Y:S01]  /*1ef10*/  IMAD.MOV.U32 R121, RZ, RZ, 0x2f800000 ;  /* 0x2f800000ff797424 */ /* 0x000fe200078e00ff */
[----:B------:R-:W-:Y:S01]  /*1ef20*/  I2FP.F32.U32 R44, R44 ;  /* 0x0000002c002c7245 */ /* 0x000fe20000201000 */
[----:B------:R-:W-:Y:S01]  /*1ef30*/  BSSY.RECONVERGENT B1, `(.L_x_25057) ;  /* 0x000005a000017945 */ /* 0x000fe20003800200 */
        /* <DEDUP_REMOVED lines=15> */
.L_x_25059:
        /* <DEDUP_REMOVED lines=13> */
.L_x_25061:
[----:B------:R-:W-:Y:S05]  /*1f100*/  BSYNC.RECONVERGENT B2 ;  /* 0x0000000000027941 */ /* 0x000fea0003800200 */
.L_x_25060:
        /* <DEDUP_REMOVED lines=60> */
.L_x_25058:
[----:B------:R-:W-:Y:S05]  /*1f4d0*/  BSYNC.RECONVERGENT B1 ;  /* 0x0000000000017941 */ /* 0x000fea0003800200 */
.L_x_25057:
        /* <DEDUP_REMOVED lines=15> */
.L_x_25064:
        /* <DEDUP_REMOVED lines=13> */
.L_x_25066:
[----:B------:R-:W-:Y:S05]  /*1f6a0*/  BSYNC.RECONVERGENT B2 ;  /* 0x0000000000027941 */ /* 0x000fea0003800200 */
.L_x_25065:
        /* <DEDUP_REMOVED lines=60> */
.L_x_25063:
[----:B------:R-:W-:Y:S05]  /*1fa70*/  BSYNC.RECONVERGENT B1 ;  /* 0x0000000000017941 */ /* 0x000fea0003800200 */
.L_x_25062:
        /* <DEDUP_REMOVED lines=17> */
.L_x_25069:
        /* <DEDUP_REMOVED lines=13> */
.L_x_25071:
[----:B------:R-:W-:Y:S05]  /*1fc60*/  BSYNC.RECONVERGENT B2 ;  /* 0x0000000000027941 */ /* 0x000fea0003800200 */
.L_x_25070:
        /* <DEDUP_REMOVED lines=60> */
.L_x_25068:
[----:B------:R-:W-:Y:S05]  /*20030*/  BSYNC.RECONVERGENT B1 ;  /* 0x0000000000017941 */ /* 0x000fea0003800200 */
.L_x_25067:
        /* <DEDUP_REMOVED lines=15> */
.L_x_25074:
        /* <DEDUP_REMOVED lines=13> */
.L_x_25076:
[----:B------:R-:W-:Y:S05]  /*20200*/  BSYNC.RECONVERGENT B2 ;  /* 0x0000000000027941 */ /* 0x000fea0003800200 */
.L_x_25075:
        /* <DEDUP_REMOVED lines=60> */
.L_x_25073:
[----:B------:R-:W-:Y:S05]  /*205d0*/  BSYNC.RECONVERGENT B1 ;  /* 0x0000000000017941 */ /* 0x000fea0003800200 */
.L_x_25072:
        /* <DEDUP_REMOVED lines=17> */
.L_x_25079:
        /* <DEDUP_REMOVED lines=13> */
.L_x_25081:
[----:B------:R-:W-:Y:S05]  /*207c0*/  BSYNC.RECONVERGENT B2 ;  /* 0x0000000000027941 */ /* 0x000fea0003800200 */
.L_x_25080:
        /* <DEDUP_REMOVED lines=58> */
[----:B------:R-:W-:Y:S01]  /*20b70*/  IMAD.MOV.U32 R37, RZ, RZ, R42 ;  /* 0x000000ffff257224 */ /* 0x000fe200078e002a */
[----:B------:R-:W-:-:S07]  /*20b80*/  MOV R42, R36 ;  /* 0x00000024002a7202 */ /* 0x000fce0000000f00 */
.L_x_25078:
[----:B------:R-:W-:Y:S05]  /*20b90*/  BSYNC.RECONVERGENT B1 ;  /* 0x0000000000017941 */ /* 0x000fea0003800200 */
.L_x_25077:
        /* <DEDUP_REMOVED lines=15> */
.L_x_25084:
        /* <DEDUP_REMOVED lines=13> */
.L_x_25086:
[----:B------:R-:W-:Y:S05]  /*20d60*/  BSYNC.RECONVERGENT B2 ;  /* 0x0000000000027941 */ /* 0x000fea0003800200 */
.L_x_25085:
        /* <DEDUP_REMOVED lines=53> */
[----:B------:R-:W-:Y:S01]  /*210c0*/  IMAD.WIDE.U32 R118, R45, -0x326172a9, RZ ;  /* 0xcd9e8d572d767825 */ /* 0x000fe200078e00ff */
[----:B------:R-:W-:-:S03]  /*210d0*/  IADD3 R45, PT, PT, R75, -0x695add53, RZ ;  /* 0x96a522ad4b2d7810 */ /* 0x000fc60007ffe0ff */
[----:B------:R-:W-:Y:S01]  /*210e0*/  IMAD.WIDE.U32 R36, R37, -0x2daee0ad, RZ ;  /* 0xd2511f5325247825 */ /* 0x000fe200078e00ff */
[----:B------:R-:W-:-:S04]  /*210f0*/  LOP3.LUT R113, R113, R46, R119, 0x96, !PT ;  /* 0x0000002e71717212 */ /* 0x000fc800078e9677 */
[----:B------:R-:W-:Y:S01]  /*21100*/  LOP3.LUT R114, R45, R114, R37, 0x96, !PT ;  /* 0x000000722d727212 */ /* 0x000fe200078e9625 */
[----:B------:R-:W-:Y:S01]  /*21110*/  IMAD.MOV.U32 R37, RZ, RZ, R42 ;  /* 0x000000ffff257224 */ /* 0x000fe200078e002a */
[----:B------:R-:W-:-:S07]  /*21120*/  MOV R42, R36 ;  /* 0x00000024002a7202 */ /* 0x000fce0000000f00 */
.L_x_25083:
[----:B------:R-:W-:Y:S05]  /*21130*/  BSYNC.RECONVERGENT B1 ;  /* 0x0000000000017941 */ /* 0x000fea0003800200 */
.L_x_25082:
        /* <DEDUP_REMOVED lines=17> */
.L_x_25089:
        /* <DEDUP_REMOVED lines=15> */
.L_x_25091:
[----:B------:R-:W-:Y:S05]  /*21340*/  BSYNC.RECONVERGENT B2 ;  /* 0x0000000000027941 */ /* 0x000fea0003800200 */
.L_x_25090:
        /* <DEDUP_REMOVED lines=50> */
[----:B------:R-:W-:Y:S02]  /*21670*/  LOP3.LUT R37, R37, R36, R39, 0x96, !PT ;  /* 0x0000002425257212 */ /* 0x000fe400078e9627 */
[----:B------:R-:W-:Y:S02]  /*21680*/  IADD3 R39, PT, PT, R75, -0x695add53, RZ ;  /* 0x96a522ad4b277810 */ /* 0x000fe40007ffe0ff */
        /* <DEDUP_REMOVED lines=8> */
.L_x_25088:
[----:B------:R-:W-:Y:S05]  /*21710*/  BSYNC.RECONVERGENT B1 ;  /* 0x0000000000017941 */ /* 0x000fea0003800200 */
.L_x_25087:
[----:B------:R-:W-:Y:S01]  /*21720*/  FMUL.FTZ R45, R4, R41 ;  /* 0x00000029042d7220 */ /* 0x000fe20000410000 */
[----:B------:R-:W-:Y:S01]  /*21730*/  FSETP.GTU.FTZ.AND P6, PT, R124, R43, PT ;  /* 0x0000002b7c00720b */ /* 0x000fe20003fdc000 */
[----:B------:R-:W-:Y:S01]  /*21740*/  FMUL.FTZ R38, R5, R41 ;  /* 0x0000002905267220 */ /* 0x000fe20000410000 */
        /* <DEDUP_REMOVED lines=10> */
[----:B------:R-:W-:Y:S01]  /*217f0*/  FSETP.GTU.FTZ.AND P6, PT, R130, R43, PT ;  /* 0x0000002b8200720b */ /* 0x000fe20003fdc000 */
[----:B------:R-:W-:Y:S01]  /*21800*/  FADD.FTZ R37, R123, R38 ;  /* 0x000000267b257221 */ /* 0x000fe20000010000 */
[----:B------:R-:W-:Y:S02]  /*21810*/  FSEL R128, R128, RZ, P4 ;  /* 0x000000ff80807208 */ /* 0x000fe40002000000 */
[----:B------:R-:W-:Y:S01]  /*21820*/  FSEL R39, R39, RZ, !P6 ;  /* 0x000000ff27277208 */ /* 0x000fe20007000000 */
[----:B------:R-:W-:Y:S01]  /*21830*/  @P1 FADD.FTZ R37, R9, R37 ;  /* 0x0000002509251221 */ /* 0x000fe20000010000 */
        /* <DEDUP_REMOVED lines=16> */
.L_x_25051:
        /* <DEDUP_REMOVED lines=16> */
.L_x_25095:
        /* <DEDUP_REMOVED lines=13> */
.L_x_25097:
[----:B------:R-:W-:Y:S05]  /*21b10*/  BSYNC.RECONVERGENT B2 ;  /* 0x0000000000027941 */ /* 0x000fea0003800200 */
.L_x_25096:
        /* <DEDUP_REMOVED lines=57> */
[----:B------:R-:W-:-:S05]  /*21eb0*/  IMAD.WIDE.U32 R42, R42, -0x2daee0ad, RZ ;  /* 0xd2511f532a2a7825 */ /* 0x000fca00078e00ff */
[----:B------:R-:W-:Y:S01]  /*21ec0*/  LOP3.LUT R114, R41, R114, R43, 0x96, !PT ;  /* 0x0000007229727212 */ /* 0x000fe200078e962b */
[----:B------:R-:W-:-:S07]  /*21ed0*/  IMAD.MOV.U32 R43, RZ, RZ, R119 ;  /* 0x000000ffff2b7224 */ /* 0x000fce00078e0077 */
.L_x_25094:
[----:B------:R-:W-:Y:S05]  /*21ee0*/  BSYNC.RECONVERGENT B1 ;  /* 0x0000000000017941 */ /* 0x000fea0003800200 */
.L_x_25093:
[----:B------:R-:W0:Y:S01]  /*21ef0*/  LDC R41, c[0x0][0x404] ;  /* 0x00010100ff297b82 */ /* 0x000e220000000800 */
[----:B------:R-:W-:Y:S01]  /*21f00*/  ISETP.NE.AND P3, PT, R46, 0x1, PT ;  /* 0x000000012e00780c */ /* 0x000fe20003f65270 */
[----:B------:R-:W-:Y:S01]  /*21f10*/  BSSY.RECONVERGENT B1, `(.L_x_25098) ;  /* 0x000005a000017945 */ /* 0x000fe20003800200 */
[----:B------:R-:W-:Y:S01]  /*21f20*/  I2FP.F32.U32 R44, R43 ;  /* 0x0000002b002c7245 */ /* 0x000fe20000201000 */
[----:B------:R-:W-:Y:S01]  /*21f30*/  IMAD.MOV.U32 R43, RZ, RZ, 0x2f800000 ;  /* 0x2f800000ff2b7424 */ /* 0x000fe200078e00ff */
        /* <DEDUP_REMOVED lines=13> */
.L_x_25100:
        /* <DEDUP_REMOVED lines=13> */
.L_x_25102:
[----:B------:R-:W-:Y:S05]  /*220e0*/  BSYNC.RECONVERGENT B2 ;  /* 0x0000000000027941 */ /* 0x000fea0003800200 */
.L_x_25101:
        /* <DEDUP_REMOVED lines=60> */
.L_x_25099:
[----:B------:R-:W-:Y:S05]  /*224b0*/  BSYNC.RECONVERGENT B1 ;  /* 0x0000000000017941 */ /* 0x000fea0003800200 */
.L_x_25098:
        /* <DEDUP_REMOVED lines=16> */
.L_x_25105:
        /* <DEDUP_REMOVED lines=13> */
.L_x_25107:
[----:B------:R-:W-:Y:S05]  /*22690*/  BSYNC.RECONVERGENT B2 ;  /* 0x0000000000027941 */ /* 0x000fea0003800200 */
.L_x_25106:
        /* <DEDUP_REMOVED lines=60> */
.L_x_25104:
[----:B------:R-:W-:Y:S05]  /*22a60*/  BSYNC.RECONVERGENT B1 ;  /* 0x0000000000017941 */ /* 0x000fea0003800200 */
.L_x_25103:
        /* <DEDUP_REMOVED lines=16> */
.L_x_25110:
        /* <DEDUP_REMOVED lines=13> */
.L_x_25112:
[----:B------:R-:W-:Y:S05]  /*22c40*/  BSYNC.RECONVERGENT B2 ;  /* 0x0000000000027941 */ /* 0x000fea0003800200 */
.L_x_25111:
        /* <DEDUP_REMOVED lines=60> */
.L_x_25109:
[----:B------:R-:W-:Y:S05]  /*23010*/  BSYNC.RECONVERGENT B1 ;  /* 0x0000000000017941 */ /* 0x000fea0003800200 */
.L_x_25108:
        /* <DEDUP_REMOVED lines=16> */
.L_x_25092:
[----:B------:R-:W0:Y:S01]  /*23120*/  LDC.64 R44, c[0x0][0x3a8] ;  /* 0x0000ea00ff2c7b82 */ /* 0x000e220000000a00 */
[----:B------:R-:W-:Y:S01]  /*23130*/  SEL R41, RZ, 0x1000000, !P5 ;  /* 0x01000000ff297807 */ /* 0x000fe20006800000 */
[----:B------:R-:W-:Y:S01]  /*23140*/  IMAD.MOV.U32 R119, RZ, RZ, R42 ;  /* 0x000000ffff777224 */ /* 0x000fe200078e002a */
[----:B------:R-:W-:Y:S02]  /*23150*/  SEL R126, RZ, 0x10000, !P4 ;  /* 0x00010000ff7e7807 */ /* 0x000fe40006000000 */
[----:B------:R-:W-:Y:S02]  /*23160*/  SEL R43, RZ, 0x100, !P3 ;  /* 0x00000100ff2b7807 */ /* 0x000fe40005800000 */
[----:B------:R-:W-:Y:S01]  /*23170*/  SEL R128, RZ, 0x1, !P2 ;  /* 0x00000001ff807807 */ /* 0x000fe20005000000 */
[----:B------:R-:W1:Y:S01]  /*23180*/  LDC.64 R46, c[0x0][0x3b0] ;  /* 0x0000ec00ff2e7b82 */ /* 0x000e620000000a00 */
[----:B------:R-:W-:-:S04]  /*23190*/  IADD3 R41, PT, PT, R43, R41, R126 ;  /* 0x000000292b297210 */ /* 0x000fc80007ffe07e */
[----:B------:R-:W-:Y:S01]  /*231a0*/  IADD3 R41, PT, PT, R41, R128, RZ ;  /* 0x0000008029297210 */ /* 0x000fe20007ffe0ff */
[----:B0-----:R-:W-:-:S05]  /*231b0*/  IMAD.WIDE.U32 R44, R40, 0x10, R44 ;  /* 0x00000010282c7825 */ /* 0x001fca00078e002c */
[----:B------:R2:W-:Y:S01]  /*231c0*/  STG.E.128 desc[UR6][R44.64], R36 ;  /* 0x000000242c007986 */ /* 0x0005e2000c101d06 */
[----:B-1----:R-:W-:-:S05]  /*231d0*/  IMAD.WIDE.U32 R46, R40, 0x4, R46 ;  /* 0x00000004282e7825 */ /* 0x002fca00078e002e */
[----:B------:R2:W-:Y:S01]  /*231e0*/  STG.E desc[UR6][R46.64], R41 ;  /* 0x000000292e007986 */ /* 0x0005e2000c101906 */
[----:B------:R-:W-:Y:S05]  /*231f0*/  @!P0 BRA `(.L_x_25050) ;  /* 0x00000000002c8947 */ /* 0x000fea0003800000 */
[----:B------:R-:W0:Y:S01]  /*23200*/  LDC.64 R42, c[0x0][0x3b8] ;  /* 0x0000ee00ff2a7b82 */ /* 0x000e220000000a00 */
[----:B--2---:R-:W-:Y:S02]  /*23210*/  SHF.L.U32 R44, R123, 0x10, RZ ;  /* 0x000000107b2c7819 */ /* 0x004fe400000006ff */
        /* <DEDUP_REMOVED lines=9> */
.L_x_25050:
[----:B------:R-:W-:Y:S05]  /*232b0*/  BSYNC.RECONVERGENT B0 ;  /* 0x0000000000007941 */ /* 0x000fea0003800200 */
.L_x_25049:
[----:B------:R-:W-:Y:S01]  /*232c0*/  FADD.FTZ R40, RZ, R12 ;  /* 0x0000000cff287221 */ /* 0x000fe20000010000 */
[C---:B------:R-:W-:Y:S01]  /*232d0*/  ISETP.GE.U32.AND P0, PT, R0.reuse, 0x100, PT ;  /* 0x000001000000780c */ /* 0x040fe20003f06070 */
[----:B------:R-:W4:Y:S01]  /*232e0*/  S2R R126, SR_TID.X ;  /* 0x00000000007e7919 */ /* 0x000f220000002100 */
[C---:B------:R-:W-:Y:S01]  /*232f0*/  ISETP.GT.U32.AND P1, PT, R0.reuse, 0x1ff, PT ;  /* 0x000001ff0000780c */ /* 0x040fe20003f24070 */
[----:B0123--:R-:W-:Y:S01]  /*23300*/  FADD.FTZ R41, R13, R40 ;  /* 0x000000280d297221 */ /* 0x00ffe20000010000 */
[C---:B------:R-:W-:Y:S01]  /*23310*/  ISETP.GT.U32.AND P2, PT, R0.reuse, 0x2ff, PT ;  /* 0x000002ff0000780c */ /* 0x040fe20003f44070 */
[----:B------:R-:W-:Y:S01]  /*23320*/  BSSY.RECONVERGENT B0, `(.L_x_25113) ;  /* 0x0000079000007945 */ /* 0x000fe20003800200 */
[----:B------:R-:W-:Y:S01]  /*23330*/  ISETP.GT.U32.AND P3, PT, R0, 0x3ff, PT ;  /* 0x000003ff0000780c */ /* 0x000fe20003f64070 */
[----:B------:R-:W-:Y:S01]  /*23340*/  FADD.FTZ R40, R14, R41 ;  /* 0x000000290e287221 */ /* 0x000fe20000010000 */
[C---:B------:R-:W-:Y:S01]  /*23350*/  ISETP.GT.U32.AND P4, PT, R0.reuse, 0x4ff, PT ;  /* 0x000004ff0000780c */ /* 0x040fe20003f84070 */
[----:B------:R-:W-:Y:S01]  /*23360*/  HFMA2 R128, -RZ, RZ, 0, 0 ;  /* 0x00000000ff807431 */ /* 0x000fe200000001ff */
[C---:B------:R-:W-:Y:S01]  /*23370*/  ISETP.GT.U32.AND P5, PT, R0.reuse, 0x5ff, PT ;  /* 0x000005ff0000780c */ /* 0x040fe20003fa4070 */
[----:B------:R-:W-:Y:S01]  /*23380*/  FADD.FTZ R40, R15, R40 ;  /* 0x000000280f287221 */ /* 0x000fe20000010000 */
[----:B------:R-:W-:-:S04]  /*23390*/  ISETP.GT.U32.AND P6, PT, R0, 0x6ff, PT ;  /* 0x000006ff0000780c */ /* 0x000fc80003fc4070 */
[----:B------:R-:W-:-:S05]  /*233a0*/  FSEL R41, R40, RZ, P0 ;  /* 0x000000ff28297208 */ /* 0x000fca0000000000 */
[----:B------:R-:W-:-:S04]  /*233b0*/  FADD.FTZ R40, R16, R41 ;  /* 0x0000002910287221 */ /* 0x000fc80000010000 */
[----:B------:R-:W-:-:S04]  /*233c0*/  FADD.FTZ R43, R17, R40 ;  /* 0x00000028112b7221 */ /* 0x000fc80000010000 */
[----:B------:R-:W-:-:S04]  /*233d0*/  FADD.FTZ R40, R18, R43 ;  /* 0x0000002b12287221 */ /* 0x000fc80000010000 */
[----:B------:R-:W-:Y:S01]  /*233e0*/  @P1 FADD.FTZ R41, R19, R40 ;  /* 0x0000002813291221 */ /* 0x000fe20000010000 */
[----:B----4-:R-:W-:-:S03]  /*233f0*/  LOP3.LUT R47, R126, 0x1f, RZ, 0xc0, !PT ;  /* 0x0000001f7e2f7812 */ /* 0x010fc600078ec0ff */
[----:B------:R-:W-:-:S04]  /*23400*/  FADD.FTZ R40, R20, R41 ;  /* 0x0000002914287221 */ /* 0x000fc80000010000 */
[----:B------:R-:W-:-:S04]  /*23410*/  FADD.FTZ R43, R21, R40 ;  /* 0x00000028152b7221 */ /* 0x000fc80000010000 */
[----:B------:R-:W-:-:S04]  /*23420*/  FADD.FTZ R40, R22, R43 ;  /* 0x0000002b16287221 */ /* 0x000fc80000010000 */
[----:B------:R-:W-:-:S04]  /*23430*/  @P2 FADD.FTZ R41, R23, R40 ;  /* 0x0000002817292221 */ /* 0x000fc80000010000 */
        /* <DEDUP_REMOVED lines=103> */
.L_x_25114:
[----:B------:R-:W-:Y:S05]  /*23ab0*/  BSYNC.RECONVERGENT B0 ;  /* 0x0000000000007941 */ /* 0x000fea0003800200 */
.L_x_25113:
        /* <DEDUP_REMOVED lines=13> */
.L_x_25116:
[----:B------:R-:W-:Y:S05]  /*23b90*/  BSYNC.RECONVERGENT B0 ;  /* 0x0000000000007941 */ /* 0x000fea0003800200 */
.L_x_25115:
[----:B------:R-:W1:Y:S01]  /*23ba0*/  SHFL.DOWN PT, R43, R128, 0x4, 0x1f ;  /* 0x08801f00802b7f89 */ /* 0x000e6200000e0000 */
[----:B------:R-:W-:Y:S01]  /*23bb0*/  ISETP.NE.AND P1, PT, RZ, UR13, PT ;  /* 0x0000000dff007c0c */ /* 0x000fe2000bf25270 */
[----:B------:R-:W-:Y:S02]  /*23bc0*/  BSSY.RECONVERGENT B0, `(.L_x_25117) ;  /* 0x0000069000007945 */ /* 0x000fe40003800200 */
[----:B0-----:R-:W0:Y:S01]  /*23bd0*/  SHFL.DOWN PT, R45, R40, 0x4, 0x1f ;  /* 0x08801f00282d7f89 */ /* 0x001e2200000e0000 */
[----:B-1----:R-:W-:Y:S01]  /*23be0*/  IMAD.IADD R42, R43, 0x1, R128 ;  /* 0x000000012b2a7824 */ /* 0x002fe200078e0280 */
[----:B------:R-:W-:Y:S02]  /*23bf0*/  I2FP.F32.S32 R47, R43 ;  /* 0x0000002b002f7245 */ /* 0x000fe40000201400 */
[----:B------:R-:W-:Y:S02]  /*23c00*/  I2FP.F32.S32 R43, R128 ;  /* 0x00000080002b7245 */ /* 0x000fe40000201400 */
[----:B------:R-:W-:Y:S01]  /*23c10*/  I2FP.F32.S32 R44, R42 ;  /* 0x0000002a002c7245 */ /* 0x000fe20000201400 */
[----:B------:R-:W1:Y:S01]  /*23c20*/  SHFL.DOWN PT, R131, R42, 0x2, 0x1f ;  /* 0x08401f002a837f89 */ /* 0x000e6200000e0000 */
[----:B0-----:R-:W-:-:S02]  /*23c30*/  FMUL.FTZ R130, R45, R47 ;  /* 0x0000002f2d827220 */ /* 0x001fc40000410000 */
[----:B------:R-:W0:Y:S02]  /*23c40*/  MUFU.RCP R46, R44 ;  /* 0x0000002c002e7308 */ /* 0x000e240000001000 */
        /* <DEDUP_REMOVED lines=17> */
[----:B-1----:R-:W-:Y:S01]  /*23d60*/  IMAD.IADD R42, R130, 0x1, R153 ;  /* 0x00000001822a7824 */ /* 0x002fe200078e0299 */
[----:B------:R-:W-:Y:S01]  /*23d70*/  I2FP.F32.S32 R153, R153 ;  /* 0x0000009900997245 */ /* 0x000fe20000201400 */
[----:B------:R-:W-:Y:S02]  /*23d80*/  FMUL.FTZ R45, R44, R45 ;  /* 0x0000002d2c2d7220 */ /* 0x000fe40000410000 */
[----:B------:R-:W0:Y:S01]  /*23d90*/  SHFL.DOWN PT, R151, R150, 0x1, 0x1f ;  /* 0x08201f0096977f89 */ /* 0x000e2200000e0000 */
[----:B------:R-:W-:Y:S01]  /*23da0*/  I2FP.F32.S32 R152, R42 ;  /* 0x0000002a00987245 */ /* 0x000fe20000201400 */
[----:B------:R-:W-:Y:S01]  /*23db0*/  FMUL.FTZ R45, R45, R131 ;  /* 0x000000832d2d7220 */ /* 0x000fe20000410000 */
[----:B------:R-:W1:Y:S04]  /*23dc0*/  LDC R44, c[0x0][0x448] ;  /* 0x00011200ff2c7b82 */ /* 0x000e680000000800 */
[----:B------:R-:W2:Y:S01]  /*23dd0*/  MUFU.RCP R152, R152 ;  /* 0x0000009800987308 */ /* 0x000ea20000001000 */
[----:B0-----:R-:W-:-:S04]  /*23de0*/  FMUL.FTZ R42, R151, R153 ;  /* 0x00000099972a7220 */ /* 0x001fc80000410000 */
[----:B------:R-:W-:Y:S01]  /*23df0*/  FFMA.FTZ R155, R133, R150, R42 ;  /* 0x00000096859b7223 */ /* 0x000fe2000001002a */
[----:B------:R-:W-:-:S03]  /*23e00*/  FADD.FTZ R150, R150, -R151 ;  /* 0x8000009796967221 */ /* 0x000fc60000010000 */
[----:B--2---:R-:W-:Y:S01]  /*23e10*/  FMUL.FTZ R155, R152, R155 ;  /* 0x0000009b989b7220 */ /* 0x004fe20000410000 */
        /* <DEDUP_REMOVED lines=29> */
[--C-:B0-----:R-:W-:Y:S01]  /*23ff0*/  FADD.FTZ R40, R12, -R132.reuse ;  /* 0x800000840c287221 */ /* 0x101fe20000010000 */
[----:B------:R-:W-:Y:S02]  /*24000*/  HADD2.F32 R41, -RZ, R78.H0_H0 ;  /* 0x2000004eff297230 */ /* 0x000fe40000004100 */
[----:B------:R-:W-:Y:S01]  /*24010*/  FADD.FTZ R46, R13, -R132 ;  /* 0x800000840d2e7221 */ /* 0x000fe20000010000 */
[----:B------:R-:W-:Y:S02]  /*24020*/  HADD2.F32 R43, -RZ, R72.H0_H0 ;  /* 0x20000048ff2b7230 */ /* 0x000fe40000004100 */
[C---:B------:R-:W-:Y:S01]  /*24030*/  FMUL.FTZ R44, R133.reuse, R40 ;  /* 0x00000028852c7220 */ /* 0x040fe20000410000 */
[----:B------:R-:W-:Y:S02]  /*24040*/  HADD2.F32 R45, -RZ, R80.H0_H0 ;  /* 0x20000050ff2d7230 */ /* 0x000fe40000004100 */
[----:B------:R-:W-:Y:S01]  /*24050*/  FMUL.FTZ R46, R133, R46 ;  /* 0x0000002e852e7220 */ /* 0x000fe20000410000 */
[----:B------:R-:W0:Y:S01]  /*24060*/  LDC.64 R128, c[0x0][0x430] ;  /* 0x00010c00ff807b82 */ /* 0x000e220000000a00 */
        /* <DEDUP_REMOVED lines=24> */
[----:B-1----:R-:W-:-:S04]  /*241f0*/  IMAD.WIDE.U32 R130, R125, 0x10, R130 ;  /* 0x000000107d827825 */ /* 0x002fc800078e0082 */
[----:B------:R-:W-:Y:S01]  /*24200*/  FFMA.FTZ R47, R156, R155, R158 ;  /* 0x0000009b9c2f7223 */ /* 0x000fe2000001009e */
[C---:B0-----:R-:W-:Y:S01]  /*24210*/  IMAD.WIDE.U32 R128, R125.reuse, 0x10, R128 ;  /* 0x000000107d807825 */ /* 0x041fe200078e0080 */
[----:B------:R1:W-:Y:S01]  /*24220*/  STG.E.128 desc[UR6][R130.64], R40 ;  /* 0x0000002882007986 */ /* 0x0003e2000c101d06 */
[----:B------:R-:W-:-:S03]  /*24230*/  IADD3 R125, PT, PT, R125, 0x100, RZ ;  /* 0x000001007d7d7810 */ /* 0x000fc60007ffe0ff */
[----:B------:R1:W-:Y:S04]  /*24240*/  STG.E.128 desc[UR6][R128.64], R44 ;  /* 0x0000002c80007986 */ /* 0x0003e8000c101d06 */
.L_x_25118:
[----:B------:R-:W-:Y:S05]  /*24250*/  BSYNC.RECONVERGENT B0 ;  /* 0x0000000000007941 */ /* 0x000fea0003800200 */
.L_x_25117:
[----:B------:R-:W-:Y:S01]  /*24260*/  ISETP.NE.AND P0, PT, R138, RZ, PT ;  /* 0x000000ff8a00720c */ /* 0x000fe20003f05270 */
[----:B------:R-:W-:-:S12]  /*24270*/  BSSY.RECONVERGENT B0, `(.L_x_25119) ;  /* 0x0000029000007945 */ /* 0x000fd80003800200 */
[----:B------:R-:W-:Y:S05]  /*24280*/  @!P0 BRA `(.L_x_25120) ;  /* 0x00000000009c8947 */ /* 0x000fea0003800000 */
[----:B-1----:R-:W1:Y:S01]  /*24290*/  LDC.64 R130, c[0x0][0x428] ;  /* 0x00010a00ff827b82 */ /* 0x002e620000000a00 */
        /* <DEDUP_REMOVED lines=35> */
[----:B------:R2:W-:Y:S03]  /*244d0*/  STG.E.128 desc[UR6][R130.64], R40 ;  /* 0x0000002882007986 */ /* 0x0005e6000c101d06 */
[----:B------:R-:W-:Y:S01]  /*244e0*/  VIADD R125, R125, 0x100 ;  /* 0x000001007d7d7836 */ /* 0x000fe20000000000 */
[----:B------:R2:W-:Y:S06]  /*244f0*/  STG.E.128 desc[UR6][R128.64], R44 ;  /* 0x0000002c80007986 */ /* 0x0005ec000c101d06 */
.L_x_25120:
[----:B------:R-:W-:Y:S05]  /*24500*/  BSYNC.RECONVERGENT B0 ;  /* 0x0000000000007941 */ /* 0x000fea0003800200 */
.L_x_25119:
[----:B------:R-:W-:Y:S01]  /*24510*/  ISETP.NE.AND P0, PT, R137, RZ, PT ;  /* 0x000000ff8900720c */ /* 0x000fe20003f05270 */
[----:B------:R-:W-:-:S12]  /*24520*/  BSSY.RECONVERGENT B0, `(.L_x_25121) ;  /* 0x0000029000007945 */ /* 0x000fd80003800200 */
[----:B------:R-:W-:Y:S05]  /*24530*/  @!P0 BRA `(.L_x_25122) ;  /* 0x00000000009c8947 */ /* 0x000fea0003800000 */
[----:B-12---:R-:W1:Y:S01]  /*24540*/  LDC.64 R130, c[0x0][0x428] ;  /* 0x00010a00ff827b82 */ /* 0x006e620000000a00 */
        /* <DEDUP_REMOVED lines=12> */
[----:B------:R-:W-:Y:S02]  /*24610*/  HADD2.F32 R137, -RZ, R139.H0_H0 ;  /* 0x2000008bff897230 */ /* 0x000fe40000004100 */
        /* <DEDUP_REMOVED lines=14> */
[--C-:B------:R-:W-:Y:S02]  /*24700*/  HADD2.F32 R151, -RZ, R140.reuse.H0_H0 ;  /* 0x2000008cff977230 */ /* 0x100fe40000004100 */
        /* <DEDUP_REMOVED lines=10> */
.L_x_25122:
[----:B------:R-:W-:Y:S05]  /*247b0*/  BSYNC.RECONVERGENT B0 ;  /* 0x0000000000007941 */ /* 0x000fea0003800200 */
.L_x_25121:
[----:B------:R-:W-:Y:S01]  /*247c0*/  ISETP.NE.AND P0, PT, R136, RZ, PT ;  /* 0x000000ff8800720c */ /* 0x000fe20003f05270 */
[----:B------:R-:W-:-:S12]  /*247d0*/  BSSY.RECONVERGENT B0, `(.L_x_25123) ;  /* 0x0000029000007945 */ /* 0x000fd80003800200 */
[----:B------:R-:W-:Y:S05]  /*247e0*/  @!P0 BRA `(.L_x_25124) ;  /* 0x00000000009c8947 */ /* 0x000fea0003800000 */
[----:B-123--:R-:W1:Y:S01]  /*247f0*/  LDC.64 R130, c[0x0][0x428] ;  /* 0x00010a00ff827b82 */ /* 0x00ee620000000a00 */
        /* <DEDUP_REMOVED lines=38> */
.L_x_25124:
[----:B------:R-:W-:Y:S05]  /*24a60*/  BSYNC.RECONVERGENT B0 ;  /* 0x0000000000007941 */ /* 0x000fea0003800200 */
.L_x_25123:
[----:B------:R-:W-:Y:S01]  /*24a70*/  ISETP.NE.AND P0, PT, R135, RZ, PT ;  /* 0x000000ff8700720c */ /* 0x000fe20003f05270 */
[----:B------:R-:W-:-:S12]  /*24a80*/  BSSY.RECONVERGENT B0, `(.L_x_25125) ;  /* 0x0000029000007945 */ /* 0x000fd80003800200 */
[----:B------:R-:W-:Y:S05]  /*24a90*/  @!P0 BRA `(.L_x_25126) ;  /* 0x00000000009c8947 */ /* 0x000fea0003800000 */
[----:B-1234-:R-:W1:Y:S01]  /*24aa0*/  LDC.64 R130, c[0x0][0x428] ;  /* 0x00010a00ff827b82 */ /* 0x01ee620000000a00 */
        /* <DEDUP_REMOVED lines=38> */
.L_x_25126:
[----:B------:R-:W-:Y:S05]  /*24d10*/  BSYNC.RECONVERGENT B0 ;  /* 0x0000000000007941 */ /* 0x000fea0003800200 */
.L_x_25125:
[----:B------:R-:W-:Y:S01]  /*24d20*/  ISETP.NE.AND P0, PT, R134, RZ, PT ;  /* 0x000000ff8600720c */ /* 0x000fe20003f05270 */
[----:B------:R-:W-:-:S12]  /*24d30*/  BSSY.RECONVERGENT B0, `(.L_x_25127) ;  /* 0x0000029000007945 */ /* 0x000fd80003800200 */
[----:B------:R-:W-:Y:S05]  /*24d40*/  @!P0 BRA `(.L_x_25128) ;  /* 0x00000000009c8947 */ /* 0x000fea0003800000 */
[----:B01234-:R-:W0:Y:S01]  /*24d50*/  LDC.64 R130, c[0x0][0x428] ;  /* 0x00010a00ff827b82 */ /* 0x01fe220000000a00 */
[--C-:B------:R-:W-:Y:S01]  /*24d60*/  FADD.FTZ R40, R32, -R132.reuse ;  /* 0x8000008420287221 */ /* 0x100fe20000010000 */
        /* <DEDUP_REMOVED lines=31> */
[----:B0-----:R-:W-:-:S04]  /*24f60*/  IMAD.WIDE.U32 R130, R125, 0x10, R130 ;  /* 0x000000107d827825 */ /* 0x001fc800078e0082 */
[----:B------:R-:W-:Y:S01]  /*24f70*/  FFMA.FTZ R47, R150, R151, R152 ;  /* 0x00000097962f7223 */ /* 0x000fe20000010098 */
[C---:B-1----:R-:W-:Y:S01]  /*24f80*/  IMAD.WIDE.U32 R128, R125.reuse, 0x10, R128 ;  /* 0x000000107d807825 */ /* 0x042fe200078e0080 */
[----:B------:R0:W-:Y:S03]  /*24f90*/  STG.E.128 desc[UR6][R130.64], R40 ;  /* 0x0000002882007986 */ /* 0x0001e6000c101d06 */
[----:B------:R-:W-:Y:S01]  /*24fa0*/  VIADD R125, R125, 0x100 ;  /* 0x000001007d7d7836 */ /* 0x000fe20000000000 */
[----:B------:R0:W-:Y:S06]  /*24fb0*/  STG.E.128 desc[UR6][R128.64], R44 ;  /* 0x0000002c80007986 */ /* 0x0001ec000c101d06 */
.L_x_25128:
[----:B------:R-:W-:Y:S05]  /*24fc0*/  BSYNC.RECONVERGENT B0 ;  /* 0x0000000000007941 */ /* 0x000fea0003800200 */
.L_x_25127:
[----:B------:R-:W-:Y:S01]  /*24fd0*/  ISETP.NE.AND P0, PT, R127, RZ, PT ;  /* 0x000000ff7f00720c */ /* 0x000fe20003f05270 */
[----:B------:R-:W-:-:S12]  /*24fe0*/  BSSY.RECONVERGENT B0, `(.L_x_25129) ;  /* 0x0000028000007945 */ /* 0x000fd80003800200 */
[----:B------:R-:W-:Y:S05]  /*24ff0*/  @!P0 BRA `(.L_x_25130) ;  /* 0x0000000000988947 */ /* 0x000fea0003800000 */
[----:B01234-:R-:W0:Y:S01]  /*25000*/  LDC.64 R128, c[0x0][0x428] ;  /* 0x00010a00ff807b82 */ /* 0x01fe220000000a00 */
[--C-:B------:R-:W-:Y:S01]  /*25010*/  FADD.FTZ R42, R37, -R132.reuse ;  /* 0x80000084252a7221 */ /* 0x100fe20000010000 */
[--C-:B------:R-:W-:Y:S01]  /*25020*/  FADD.FTZ R40, R36, -R132.reuse ;  /* 0x8000008424287221 */ /* 0x100fe20000010000 */
[----:B------:R-:W-:Y:S02]  /*25030*/  HADD2.F32 R41, -RZ, R102.H0_H0 ;  /* 0x20000066ff297230 */ /* 0x000fe40000004100 */
[----:B------:R-:W-:Y:S01]  /*25040*/  FADD.FTZ R134, R38, -R132 ;  /* 0x8000008426867221 */ /* 0x000fe20000010000 */
[C---:B------:R-:W-:Y:S01]  /*25050*/  FMUL.FTZ R46, R133.reuse, R42 ;  /* 0x0000002a852e7220 */ /* 0x040fe20000410000 */
[----:B------:R-:W-:Y:S02]  /*25060*/  HADD2.F32 R43, -RZ, R48.H0_H0 ;  /* 0x20000030ff2b7230 */ /* 0x000fe40000004100 */
[----:B------:R-:W-:Y:S01]  /*25070*/  FMUL.FTZ R44, R133, R40 ;  /* 0x00000028852c7220 */ /* 0x000fe20000410000 */
[----:B------:R-:W1:Y:S01]  /*25080*/  LDC.64 R130, c[0x0][0x430] ;  /* 0x00010c00ff827b82 */ /* 0x000e620000000a00 */
[----:B------:R-:W-:-:S02]  /*25090*/  HADD2.F32 R45, -RZ, R104.H0_H0 ;  /* 0x20000068ff2d7230 */ /* 0x000fc40000004100 */
[----:B------:R-:W-:Y:S01]  /*250a0*/  FADD.FTZ R132, R39, -R132 ;  /* 0x8000008427847221 */ /* 0x000fe20000010000 */
[----:B------:R-:W-:Y:S02]  /*250b0*/  HADD2.F32 R42, -RZ, R2.H0_H0 ;  /* 0x20000002ff2a7230 */ /* 0x000fe40000004100 */
[C---:B------:R-:W-:Y:S01]  /*250c0*/  FFMA.FTZ R40, R44.reuse, R41, R43 ;  /* 0x000000292c287223 */ /* 0x040fe2000001002b */
[----:B------:R-:W-:Y:S02]  /*250d0*/  HADD2.F32 R47, -RZ, R103.H0_H0 ;  /* 0x20000067ff2f7230 */ /* 0x000fe40000004100 */
[----:B------:R-:W-:Y:S01]  /*250e0*/  FMUL.FTZ R134, R133, R134 ;  /* 0x0000008685867220 */ /* 0x000fe20000410000 */
[----:B------:R-:W-:Y:S02]  /*250f0*/  HADD2.F32 R127, -RZ, R147.H0_H0 ;  /* 0x20000093ff7f7230 */ /* 0x000fe40000004100 */
[----:B------:R-:W-:Y:S01]  /*25100*/  FFMA.FTZ R44, R44, R45, R42 ;  /* 0x0000002d2c2c7223 */ /* 0x000fe2000001002a */
[----:B------:R-:W-:-:S02]  /*25110*/  HADD2.F32 R45, -RZ, R105.H0_H0 ;  /* 0x20000069ff2d7230 */ /* 0x000fc40000004100 */
[----:B------:R-:W-:Y:S01]  /*25120*/  FMUL.FTZ R133, R133, R132 ;  /* 0x0000008485857220 */ /* 0x000fe20000410000 */
[----:B------:R-:W-:Y:S02]  /*25130*/  HADD2.F32 R43, -RZ, R147.H1_H1 ;  /* 0x30000093ff2b7230 */ /* 0x000fe40000004100 */
[C---:B------:R-:W-:Y:S01]  /*25140*/  FFMA.FTZ R41, R46.reuse, R47, R127 ;  /* 0x0000002f2e297223 */ /* 0x040fe2000001007f */
[----:B------:R-:W-:Y:S02]  /*25150*/  HADD2.F32 R47, -RZ, R102.H1_H1 ;  /* 0x30000066ff2f7230 */ /* 0x000fe40000004100 */
[----:B------:R-:W-:Y:S02]  /*25160*/  HADD2.F32 R136, -RZ, R103.H1_H1 ;  /* 0x30000067ff887230 */ /* 0x000fe40000004100 */
[----:B------:R-:W-:Y:S01]  /*25170*/  FFMA.FTZ R45, R46, R45, R43 ;  /* 0x0000002d2e2d7223 */ /* 0x000fe2000001002b */
[----:B0-----:R-:W-:-:S04]  /*25180*/  IMAD.WIDE.U32 R128, R125, 0x10, R128 ;  /* 0x000000107d807825 */ /* 0x001fc800078e0080 */
[----:B------:R-:W-:Y:S02]  /*25190*/  HADD2.F32 R138, -RZ, R148.H0_H0 ;  /* 0x20000094ff8a7230 */ /* 0x000fe40000004100 */
[----:B------:R-:W-:Y:S02]  /*251a0*/  HADD2.F32 R127, -RZ, R104.H1_H1 ;  /* 0x30000068ff7f7230 */ /* 0x000fe40000004100 */
[----:B-1----:R-:W-:-:S04]  /*251b0*/  IMAD.WIDE.U32 R130, R125, 0x10, R130 ;  /* 0x000000107d827825 */ /* 0x002fc800078e0082 */
[----:B------:R-:W-:Y:S01]  /*251c0*/  FFMA.FTZ R43, R133, R136, R138 ;  /* 0x00000088852b7223 */ /* 0x000fe2000001008a */
[----:B------:R-:W-:Y:S02]  /*251d0*/  HADD2.F32 R125, -RZ, R49.H0_H0 ;  /* 0x20000031ff7d7230 */ /* 0x000fe40000004100 */
[----:B------:R-:W-:Y:S02]  /*251e0*/  HADD2.F32 R132, -RZ, R3.H0_H0 ;  /* 0x20000003ff847230 */ /* 0x000fe40000004100 */
[----:B------:R-:W-:Y:S02]  /*251f0*/  HADD2.F32 R150, -RZ, R105.H1_H1 ;  /* 0x30000069ff967230 */ /* 0x000fe40000004100 */
[C---:B------:R-:W-:Y:S01]  /*25200*/  FFMA.FTZ R42, R134.reuse, R47, R125 ;  /* 0x0000002f862a7223 */ /* 0x040fe2000001007d */
[----:B------:R-:W-:Y:S02]  /*25210*/  HADD2.F32 R135, -RZ, R148.H1_H1 ;  /* 0x30000094ff877230 */ /* 0x000fe40000004100 */
[----:B------:R-:W-:-:S02]  /*25220*/  FFMA.FTZ R46, R134, R127, R132 ;  /* 0x0000007f862e7223 */ /* 0x000fc40000010084 */
[----:B------:R0:W-:Y:S01]  /*25230*/  STG.E.128 desc[UR6][R128.64], R40 ;  /* 0x0000002880007986 */ /* 0x0001e2000c101d06 */
[----:B------:R-:W-:-:S05]  /*25240*/  FFMA.FTZ R47, R133, R150, R135 ;  /* 0x00000096852f7223 */ /* 0x000fca0000010087 */
[----:B------:R0:W-:Y:S02]  /*25250*/  STG.E.128 desc[UR6][R130.64], R44 ;  /* 0x0000002c82007986 */ /* 0x0001e4000c101d06 */
.L_x_25130:
[----:B------:R-:W-:Y:S05]  /*25260*/  BSYNC.RECONVERGENT B0 ;  /* 0x0000000000007941 */ /* 0x000fea0003800200 */
.L_x_25129:
[----:B01234-:R-:W0:Y:S01]  /*25270*/  LDC.64 R40, c[0x0][0x380] ;  /* 0x0000e000ff287b82 */ /* 0x01fe220000000a00 */
[----:B------:R-:W-:Y:S01]  /*25280*/  UPLOP3.LUT UP1, UPT, UPT, UPT, UP1, 0x40, 0x4 ;  /* 0x000000000004789c */ /* 0x000fe20003f2e810 */
[----:B0-----:R-:W-:-:S04]  /*25290*/  IADD3 R116, PT, PT, R116, R40, RZ ;  /* 0x0000002874747210 */ /* 0x001fc80007ffe0ff */
[----:B------:R-:W-:-:S13]  /*252a0*/  ISETP.GE.AND P0, PT, R116, R41, PT ;  /* 0x000000297400720c */ /* 0x000fda0003f06270 */
[----:B------:R-:W-:Y:S05]  /*252b0*/  @!P0 BRA `(.L_x_25131) ;  /* 0xfffffdd400388947 */ /* 0x000fea000383ffff */
[----:B------:R-:W-:Y:S05]  /*252c0*/  EXIT ;  /* 0x000000000000794d */ /* 0x000fea0003800000 */
.L_x_25132:
        /* <DEDUP_REMOVED lines=11> */
.L_x_27912:


//--------------------- .text._ZN10layer_norm31ln_parallel_residual_fwd_kernelINS_13Kernel_traitsI6__halfffffjLj7168ELj1ELj1ELj8ELj16ENS_18Kernel_traits_baseILj7168ES2_ffffjLj256EEEEELb1ELb0ELb1EEEvNS_9FwdParamsE --------------------------
	.section	.text._ZN10layer_norm31ln_parallel_residual_fwd_kernelINS_13Kernel_traitsI6__halfffffjLj7168ELj1ELj1ELj8ELj16ENS_18Kernel_traits_baseILj7168ES2_ffffjLj256EEEEELb1ELb0ELb1EEEvNS_9FwdParamsE,"ax",@progbits
	.align	128
        .global         _ZN10layer_norm31ln_parallel_residual_fwd_kernelINS_13Kernel_traitsI6__halfffffjLj7168ELj1ELj1ELj8ELj16ENS_18Kernel_traits_baseILj7168ES2_ffffjLj256EEEEELb1ELb0ELb1EEEvNS_9FwdParamsE
        .type           _ZN10layer_norm31ln_parallel_residual_fwd_kernelINS_13Kernel_traitsI6__halfffffjLj7168ELj1ELj1ELj8ELj16ENS_18Kernel_traits_baseILj7168ES2_ffffjLj256EEEEELb1ELb0ELb1EEEvNS_9FwdParamsE,@function
        .size           _ZN10layer_norm31ln_parallel_residual_fwd_kernelINS_13Kernel_traitsI6__halfffffjLj7168ELj1ELj1ELj8ELj16ENS_18Kernel_traits_baseILj7168ES2_ffffjLj256EEEEELb1ELb0ELb1EEEvNS_9FwdParamsE,(.L_x_27913 - _ZN10layer_norm31ln_parallel_residual_fwd_kernelINS_13Kernel_traitsI6__halfffffjLj7168ELj1ELj1ELj8ELj16ENS_18Kernel_traits_baseILj7168ES2_ffffjLj256EEEEELb1ELb0ELb1EEEvNS_9FwdParamsE)
        .other          _ZN10layer_norm31ln_parallel_residual_fwd_kernelINS_13Kernel_traitsI6__halfffffjLj7168ELj1ELj1ELj8ELj16ENS_18Kernel_traits_baseILj7168ES2_ffffjLj256EEEEELb1ELb0ELb1EEEvNS_9FwdParamsE,@"STO_CUDA_ENTRY STV_DEFAULT"
_ZN10layer_norm31ln_parallel_residual_fwd_kernelINS_13Kernel_traitsI6__halfffffjLj7168ELj1ELj1ELj8ELj16ENS_18Kernel_traits_baseILj7168ES2_ffffjLj256EEEEELb1ELb0ELb1EEEvNS_9FwdParamsE:
.text._ZN10layer_norm31ln_parallel_residual_fwd_kernelINS_13Kernel_traitsI6__halfffffjLj7168ELj1ELj1ELj8ELj16ENS_18Kernel_traits_baseILj7168ES2_ffffjLj256EEEEELb1ELb0ELb1EEEvNS_9FwdParamsE:
[----:B------:R-:W-:Y:S01]  /*0000*/  LDC R1, c[0x0][0x37c] ;  /* 0x0000df00ff017b82 */ /* 0x000fe20000000800 */
[----:B------:R-:W0:Y:S07]  /*0010*/  LDCU.U8 UR4, c[0x0][0x464] ;  /* 0x00008c80ff0477ac */ /* 0x000e2e0008000000 */
[----:B------:R-:W1:Y:S01]  /*0020*/  LDC R0, c[0x0][0x458] ;  /* 0x00011600ff007b82 */ /* 0x000e620000000800 */
[----:B------:R-:W2:Y:S01]  /*0030*/  LDCU.64 UR8, c[0x0][0x358] ;  /* 0x00006b00ff0877ac */ /* 0x000ea20008000a00 */
[----:B------:R-:W3:Y:S06]  /*0040*/  LDCU.64 UR6, c[0x0][0x438] ;  /* 0x00008700ff0677ac */ /* 0x000eec0008000a00 */
[----:B------:R-:W4:Y:S01]  /*0050*/  LDC R75, c[0x0][0x45c] ;  /* 0x00011700ff4b7b82 */ /* 0x000f220000000800 */
[----:B0-----:R-:W-:Y:S01]  /*0060*/  ISETP.NE.AND P0, PT, RZ, UR4, PT ;  /* 0x00000004ff007c0c */ /* 0x001fe2000bf05270 */
[----:B------:R-:W0:-:S12]  /*0070*/  LDCU.64 UR4, c[0x0][0x450] ;  /* 0x00008a00ff0477ac */ /* 0x000e180008000a00 */
[----:B-1----:R-:W-:Y:S01]  /*0080*/  @P0 IMAD.MOV.U32 R2, RZ, RZ, R0 ;  /* 0x000000ffff020224 */ /* 0x002fe200078e0000 */
[----:B------:R-:W1:Y:S01]  /*0090*/  @P0 LDC R5, c[0x0][0x460] ;  /* 0x00011800ff050b82 */ /* 0x000e620000000800 */
[----:B----4-:R-:W-:-:S06]  /*00a0*/  @P0 IMAD.MOV.U32 R3, RZ, RZ, R75 ;  /* 0x000000ffff030224 */ /* 0x010fcc00078e004b */
[----:B--2---:R-:W1:Y:S01]  /*00b0*/  @P0 LDG.E.64 R2, desc[UR8][R2.64] ;  /* 0x0000000802020981 */ /* 0x004e62000c1e1b00 */
[----:B0-----:R-:W-:Y:S01]  /*00c0*/  MOV R66, UR4 ;  /* 0x0000000400427c02 */ /* 0x001fe20008000f00 */
[----:B------:R-:W-:-:S06]  /*00d0*/  IMAD.U32 R67, RZ, RZ, UR5 ;  /* 0x00000005ff437e24 */ /* 0x000fcc000f8e00ff */
[----:B------:R-:W5:Y:S01]  /*00e0*/  @P0 LDG.E.64 R66, desc[UR8][R66.64] ;  /* 0x0000000842420981 */ /* 0x000f62000c1e1b00 */
[----:B------:R-:W0:Y:S01]  /*00f0*/  S2UR UR4, SR_CTAID.X ;  /* 0x00000000000479c3 */ /* 0x000e220000002500 */
[----:B---3--:R-:W-:Y:S01]  /*0100*/  UISETP.NE.U32.AND UP0, UPT, UR6, URZ, UPT ;  /* 0x000000ff0600728c */ /* 0x008fe2000bf05070 */
[----:B------:R-:W2:Y:S03]  /*0110*/  S2R R134, SR_TID.X ;  /* 0x0000000000867919 */ /* 0x000ea60000002100 */
[----:B------:R-:W-:Y:S01]  /*0120*/  UISETP.NE.AND.EX UP0, UPT, UR7, URZ, UPT, UP0 ;  /* 0x000000ff0700728c */ /* 0x000fe2000bf05300 */
[----:B-1----:R-:W-:-:S05]  /*0130*/  @P0 IADD3 R0, P1, PT, R2, R5, RZ ;  /* 0x0000000502000210 */ /* 0x002fca0007f3e0ff */
[----:B------:R-:W-:-:S05]  /*0140*/  @P0 IMAD.X R75, RZ, RZ, R3, P1 ;  /* 0x000000ffff4b0224 */ /* 0x000fca00008e0603 */
[--C-:B------:R-:W-:Y:S02]  /*0150*/  SHF.R.U64 R73, R0, 0x2, R75.reuse ;  /* 0x0000000200497819 */ /* 0x100fe4000000124b */
[----:B------:R-:W-:Y:S01]  /*0160*/  SHF.R.U32.HI R75, RZ, 0x2, R75 ;  /* 0x00000002ff4b7819 */ /* 0x000fe2000001164b */
[----:B0-2---:R-:W-:Y:S06]  /*0170*/  BRA.U UP0, `(.L_x_25133) ;  /* 0x0000000500207547 */ /* 0x005fec000b800000 */
        /* <DEDUP_REMOVED lines=37> */
.L_x_25134:
        /* <DEDUP_REMOVED lines=35> */
.L_x_25133:
        /* <DEDUP_REMOVED lines=41> */
.L_x_25136:
        /* <DEDUP_REMOVED lines=34> */
.L_x_25135:
[----:B0-----:R-:W0:Y:S02]  /*0ab0*/  LDC R4, c[0x0][0x384] ;  /* 0x0000e100ff047b82 */ /* 0x001e240000000800 */
[----:B0-----:R-:W-:-:S13]  /*0ac0*/  ISETP.LE.AND P0, PT, R4, UR4, PT ;  /* 0x0000000404007c0c */ /* 0x001fda000bf03270 */
[----:B------:R-:W-:Y:S05]  /*0ad0*/  @P0 EXIT ;  /* 0x000000000000094d */ /* 0x000fea0003800000 */
[----:B-----5:R-:W-:Y:S01]  /*0ae0*/  IMAD.MOV.U32 R137, RZ, RZ, R8 ;  /* 0x000000ffff897224 */ /* 0x020fe200078e0008 */
[----:B------:R-:W-:Y:S01]  /*0af0*/  MOV R5, R9 ;  /* 0x0000000900057202 */ /* 0x000fe20000000f00 */
[----:B------:R-:W-:Y:S01]  /*0b00*/  IMAD.MOV.U32 R4, RZ, RZ, R7 ;  /* 0x000000ffff047224 */ /* 0x000fe200078e0007 */
[----:B------:R-:W-:Y:S01]  /*0b10*/  MOV R139, R6 ;  /* 0x00000006008b7202 */ /* 0x000fe20000000f00 */
[----:B------:R-:W-:Y:S01]  /*0b20*/  IMAD.MOV.U32 R132, RZ, RZ, R10 ;  /* 0x000000ffff847224 */ /* 0x000fe200078e000a */
[----:B------:R-:W-:Y:S01]  /*0b30*/  PRMT R137, R5, 0x5410, R137 ;  /* 0x0000541005897816 */ /* 0x000fe20000000089 */
[----:B------:R-:W-:Y:S01]  /*0b40*/  IMAD.MOV.U32 R82, RZ, RZ, R16 ;  /* 0x000000ffff527224 */ /* 0x000fe200078e0010 */
[----:B------:R-:W0:Y:S01]  /*0b50*/  LDC R5, c[0x0][0x360] ;  /* 0x0000d800ff057b82 */ /* 0x000e220000000800 */
[----:B------:R-:W-:Y:S01]  /*0b60*/  SHF.R.U64 R138, R6, 0x10, R7 ;  /* 0x00000010068a7819 */ /* 0x000fe20000001207 */
[----:B------:R-:W-:Y:S01]  /*0b70*/  IMAD.MOV.U32 R6, RZ, RZ, R11 ;  /* 0x000000ffff067224 */ /* 0x000fe200078e000b */
[----:B------:R-:W-:Y:S01]  /*0b80*/  PRMT R139, R4, 0x5410, R139 ;  /* 0x00005410048b7816 */ /* 0x000fe2000000008b */
[----:B------:R-:W-:Y:S01]  /*0b90*/  IMAD.MOV.U32 R86, RZ, RZ, R20 ;  /* 0x000000ffff567224 */ /* 0x000fe200078e0014 */
[----:B------:R-:W-:Y:S01]  /*0ba0*/  SHF.R.U64 R100, R54, 0x10, R55 ;  /* 0x0000001036647819 */ /* 0x000fe20000001237 */
[----:B------:R-:W-:Y:S01]  /*0bb0*/  IMAD.MOV.U32 R88, RZ, RZ, R22 ;  /* 0x000000ffff587224 */ /* 0x000fe200078e0016 */
[----:B------:R-:W-:Y:S01]  /*0bc0*/  SHF.R.U64 R4, R40, 0x10, R41 ;  /* 0x0000001028047819 */ /* 0x000fe20000001229 */
[----:B------:R-:W1:Y:S01]  /*0bd0*/  LDCU.64 UR6, c[0x0][0x398] ;  /* 0x00007300ff0677ac */ /* 0x000e620008000a00 */
[----:B------:R-:W-:Y:S01]  /*0be0*/  PRMT R132, R6, 0x5410, R132 ;  /* 0x0000541006847816 */ /* 0x000fe20000000084 */
[----:B------:R-:W-:Y:S01]  /*0bf0*/  IMAD.MOV.U32 R78, RZ, RZ, R14 ;  /* 0x000000ffff4e7224 */ /* 0x000fe200078e000e */
[----:B------:R-:W-:Y:S01]  /*0c00*/  PRMT R100, R100, 0x5410, R4 ;  /* 0x0000541064647816 */ /* 0x000fe20000000004 */
[----:B------:R-:W-:Y:S01]  /*0c10*/  IMAD.MOV.U32 R92, RZ, RZ, R26 ;  /* 0x000000ffff5c7224 */ /* 0x000fe200078e001a */
[----:B------:R-:W-:Y:S01]  /*0c20*/  SHF.R.U32.HI R101, RZ, 0x10, R55 ;  /* 0x00000010ff657819 */ /* 0x000fe20000011637 */
[----:B------:R-:W-:Y:S01]  /*0c30*/  IMAD.MOV.U32 R94, RZ, RZ, R28 ;  /* 0x000000ffff5e7224 */ /* 0x000fe200078e001c */
[----:B------:R-:W-:Y:S01]  /*0c40*/  SHF.R.U32.HI R6, RZ, 0x10, R41 ;  /* 0x00000010ff067819 */ /* 0x000fe20000011629 */
[----:B------:R-:W-:Y:S01]  /*0c50*/  IMAD.MOV.U32 R98, RZ, RZ, R32 ;  /* 0x000000ffff627224 */ /* 0x000fe200078e0020 */
[----:B------:R-:W-:Y:S01]  /*0c60*/  SHF.R.U64 R102, R56, 0x10, R57 ;  /* 0x0000001038667819 */ /* 0x000fe20000001239 */
[----:B------:R-:W-:Y:S01]  /*0c70*/  IMAD.U32 R76, RZ, RZ, UR4 ;  /* 0x00000004ff4c7e24 */ /* 0x000fe2000f8e00ff */
[----:B------:R-:W-:Y:S01]  /*0c80*/  SHF.R.U64 R4, R42, 0x10, R43 ;  /* 0x000000102a047819 */ /* 0x000fe2000000122b */
[----:B------:R-:W-:Y:S01]  /*0c90*/  IMAD.MOV.U32 R77, RZ, RZ, RZ ;  /* 0x000000ffff4d7224 */ /* 0x000fe200078e00ff */
[----:B------:R-:W-:Y:S01]  /*0ca0*/  PRMT R101, R101, 0x5410, R6 ;  /* 0x0000541065657816 */ /* 0x000fe20000000006 */
[----:B------:R-:W2:Y:S01]  /*0cb0*/  LDCU UR10, c[0x0][0x388] ;  /* 0x00007100ff0a77ac */ /* 0x000ea20008000800 */
[----:B------:R-:W-:Y:S01]  /*0cc0*/  PRMT R102, R102, 0x5410, R4 ;  /* 0x0000541066667816 */ /* 0x000fe20000000004 */
[----:B0-----:R-:W-:Y:S01]  /*0cd0*/  IMAD R74, R5, UR4, R134 ;  /* 0x00000004054a7c24 */ /* 0x001fe2000f8e0286 */
[----:B------:R-:W-:Y:S01]  /*0ce0*/  SHF.R.U32.HI R103, RZ, 0x10, R57 ;  /* 0x00000010ff677819 */ /* 0x000fe20000011639 */
[----:B------:R-:W-:Y:S01]  /*0cf0*/  IMAD.HI.U32 R5, R73, -0x2daee0ad, RZ ;  /* 0xd2511f5349057827 */ /* 0x000fe200078e00ff */
[----:B------:R-:W-:Y:S01]  /*0d00*/  SHF.R.U32.HI R6, RZ, 0x10, R43 ;  /* 0x00000010ff067819 */ /* 0x000fe2000001162b */
[----:B-1----:R-:W-:Y:S01]  /*0d10*/  UISETP.NE.U32.AND UP0, UPT, UR6, URZ, UPT ;  /* 0x000000ff0600728c */ /* 0x002fe2000bf05070 */
[----:B------:R-:W-:Y:S01]  /*0d20*/  SHF.R.U64 R104, R58, 0x10, R59 ;  /* 0x000000103a687819 */ /* 0x000fe2000000123b */
[----:B------:R-:W0:Y:S01]  /*0d30*/  LDCU UR6, c[0x0][0x404] ;  /* 0x00008080ff0677ac */ /* 0x000e220008000800 */
[----:B------:R-:W-:-:S02]  /*0d40*/  SHF.R.U64 R4, R44, 0x10, R45 ;  /* 0x000000102c047819 */ /* 0x000fc4000000122d */
[----:B------:R-:W-:Y:S01]  /*0d50*/  PRMT R103, R103, 0x5410, R6 ;  /* 0x0000541067677816 */ /* 0x000fe20000000006 */
[----:B------:R-:W-:Y:S01]  /*0d60*/  UISETP.NE.AND.EX UP0, UPT, UR7, URZ, UPT, UP0 ;  /* 0x000000ff0700728c */ /* 0x000fe2000bf05300 */
[----:B------:R-:W-:Y:S01]  /*0d70*/  PRMT R104, R104, 0x5410, R4 ;  /* 0x0000541068687816 */ /* 0x000fe20000000004 */
[----:B------:R-:W-:Y:S01]  /*0d80*/  IMAD.HI.U32 R4, R74, -0x326172a9, RZ ;  /* 0xcd9e8d574a047827 */ /* 0x000fe200078e00ff */
[----:B------:R-:W-:Y:S01]  /*0d90*/  SHF.R.U32.HI R105, RZ, 0x10, R59 ;  /* 0x00000010ff697819 */ /* 0x000fe2000001163b */
[----:B------:R-:W1:Y:S01]  /*0da0*/  LDCU UR7, c[0x0][0x408] ;  /* 0x00008100ff0777ac */ /* 0x000e620008000800 */
[----:B------:R-:W-:Y:S02]  /*0db0*/  SHF.R.U32.HI R6, RZ, 0x10, R45 ;  /* 0x00000010ff067819 */ /* 0x000fe4000001162d */
[----:B------:R-:W-:Y:S01]  /*0dc0*/  SHF.R.U32.HI R34, RZ, 0x10, R7 ;  /* 0x00000010ff227819 */ /* 0x000fe20000011607 */
[----:B------:R-:W-:Y:S01]  /*0dd0*/  IMAD.MOV.U32 R7, RZ, RZ, R13 ;  /* 0x000000ffff077224 */ /* 0x000fe200078e000d */
[----:B------:R-:W-:Y:S01]  /*0de0*/  SHF.R.U64 R136, R8, 0x10, R9 ;  /* 0x0000001008887819 */ /* 0x000fe20000001209 */
[----:B------:R-:W-:Y:S01]  /*0df0*/  IMAD.MOV.U32 R8, RZ, RZ, R17 ;  /* 0x000000ffff087224 */ /* 0x000fe200078e0011 */
[----:B------:R-:W-:Y:S01]  /*0e00*/  SHF.R.U32.HI R35, RZ, 0x10, R9 ;  /* 0x00000010ff237819 */ /* 0x000fe20000011609 */
[----:B------:R-:W-:Y:S01]  /*0e10*/  IMAD.MOV.U32 R9, RZ, RZ, R19 ;  /* 0x000000ffff097224 */ /* 0x000fe200078e0013 */
[--C-:B------:R-:W-:Y:S01]  /*0e20*/  SHF.R.U64 R128, R10, 0x10, R11.reuse ;  /* 0x000000100a807819 */ /* 0x100fe2000000120b */
[----:B------:R-:W3:Y:S01]  /*0e30*/  LDCU.U8 UR11, c[0x0][0x410] ;  /* 0x00008200ff0b77ac */ /* 0x000ee20008000000 */
[----:B------:R-:W-:Y:S01]  /*0e40*/  SHF.R.U32.HI R36, RZ, 0x10, R11 ;  /* 0x00000010ff247819 */ /* 0x000fe2000001160b */
[----:B------:R-:W-:Y:S01]  /*0e50*/  IMAD.MOV.U32 R11, RZ, RZ, R23 ;  /* 0x000000ffff0b7224 */ /* 0x000fe200078e0017 */
[----:B------:R-:W-:Y:S01]  /*0e60*/  PRMT R105, R105, 0x5410, R6 ;  /* 0x0000541069697816 */ /* 0x000fe20000000006 */
[----:B------:R-:W4:Y:S01]  /*0e70*/  LDCU UR14, c[0x0][0x400] ;  /* 0x00008000ff0e77ac */ /* 0x000f220008000800 */
[----:B------:R-:W-:-:S02]  /*0e80*/  MOV R126, R12 ;  /* 0x0000000c007e7202 */ /* 0x000fc40000000f00 */
[----:B------:R-:W-:Y:S01]  /*0e90*/  MOV R84, R18 ;  /* 0x0000001200547202 */ /* 0x000fe20000000f00 */
[----:B------:R-:W0:Y:S01]  /*0ea0*/  LDCU.64 UR12, c[0x0][0x3a0] ;  /* 0x00007400ff0c77ac */ /* 0x000e220008000a00 */
[----:B------:R-:W-:Y:S02]  /*0eb0*/  MOV R10, R21 ;  /* 0x00000015000a7202 */ /* 0x000fe40000000f00 */
[----:B------:R-:W-:Y:S02]  /*0ec0*/  SHF.R.U64 R106, R60, 0x10, R61 ;  /* 0x000000103c6a7819 */ /* 0x000fe4000000123d */
[----:B------:R-:W-:Y:S02]  /*0ed0*/  SHF.R.U64 R6, R46, 0x10, R47 ;  /* 0x000000102e067819 */ /* 0x000fe4000000122f */
[----:B------:R-:W-:Y:S02]  /*0ee0*/  LOP3.LUT R5, R5, R67, RZ, 0x3c, !PT ;  /* 0x0000004305057212 */ /* 0x000fe400078e3cff */
[----:B------:R-:W-:-:S02]  /*0ef0*/  LOP3.LUT R4, R75, R4, R66, 0x96, !PT ;  /* 0x000000044b047212 */ /* 0x000fc400078e9642 */
[----:B------:R-:W-:Y:S01]  /*0f00*/  PRMT R126, R7, 0x5410, R126 ;  /* 0x00005410077e7816 */ /* 0x000fe2000000007e */
[----:B------:R-:W-:Y:S01]  /*0f10*/  IMAD R7, R74, -0x326172a9, RZ ;  /* 0xcd9e8d574a077824 */ /* 0x000fe200078e02ff */
[----:B------:R-:W-:Y:S01]  /*0f20*/  PRMT R82, R82, 0x5410, R8 ;  /* 0x0000541052527816 */ /* 0x000fe20000000008 */
[----:B------:R-:W-:Y:S01]  /*0f30*/  VIADD R8, R66, 0x9e3779b9 ;  /* 0x9e3779b942087836 */ /* 0x000fe20000000000 */
[----:B------:R-:W-:Y:S01]  /*0f40*/  PRMT R84, R84, 0x5410, R9 ;  /* 0x0000541054547816 */ /* 0x000fe20000000009 */
[----:B------:R-:W-:Y:S01]  /*0f50*/  IMAD.HI.U32 R9, R4, -0x2daee0ad, RZ ;  /* 0xd2511f5304097827 */ /* 0x000fe200078e00ff */
[----:B------:R-:W-:Y:S02]  /*0f60*/  PRMT R86, R86, 0x5410, R10 ;  /* 0x0000541056567816 */ /* 0x000fe4000000000a */
[----:B------:R-:W-:Y:S01]  /*0f70*/  PRMT R88, R88, 0x5410, R11 ;  /* 0x0000541058587816 */ /* 0x000fe2000000000b */
[----:B------:R-:W-:Y:S01]  /*0f80*/  IMAD R10, R73, -0x2daee0ad, RZ ;  /* 0xd2511f53490a7824 */ /* 0x000fe200078e02ff */
[----:B------:R-:W-:Y:S01]  /*0f90*/  PRMT R106, R106, 0x5410, R6 ;  /* 0x000054106a6a7816 */ /* 0x000fe20000000006 */
[----:B------:R-:W-:Y:S01]  /*0fa0*/  IMAD.HI.U32 R6, R5, -0x326172a9, RZ ;  /* 0xcd9e8d5705067827 */ /* 0x000fe200078e00ff */
[----:B------:R-:W-:-:S02]  /*0fb0*/  SHF.R.U64 R124, R12, 0x10, R13 ;  /* 0x000000100c7c7819 */ /* 0x000fc4000000120d */
[----:B------:R-:W-:Y:S01]  /*0fc0*/  MOV R90, R24 ;  /* 0x00000018005a7202 */ /* 0x000fe20000000f00 */
[----:B------:R-:W-:Y:S01]  /*0fd0*/  VIADD R11, R67, 0xbb67ae85 ;  /* 0xbb67ae85430b7836 */ /* 0x000fe20000000000 */
[----:B------:R-:W-:Y:S01]  /*0fe0*/  LOP3.LUT R6, R8, R7, R6, 0x96, !PT ;  /* 0x0000000708067212 */ /* 0x000fe200078e9606 */
[----:B------:R-:W-:Y:S01]  /*0ff0*/  IMAD R5, R5, -0x326172a9, RZ ;  /* 0xcd9e8d5705057824 */ /* 0x000fe200078e02ff */
[----:B------:R-:W-:Y:S01]  /*1000*/  SHF.R.U32.HI R107, RZ, 0x10, R61 ;  /* 0x00000010ff6b7819 */ /* 0x000fe2000001163d */
[----:B------:R-:W-:Y:S01]  /*1010*/  VIADD R7, R66, 0x3c6ef372 ;  /* 0x3c6ef37242077836 */ /* 0x000fe20000000000 */
[----:B------:R-:W-:Y:S01]  /*1020*/  LOP3.LUT R9, R11, R10, R9, 0x96, !PT ;  /* 0x0000000a0b097212 */ /* 0x000fe200078e9609 */
[----:B------:R-:W-:Y:S01]  /*1030*/  IMAD R11, R4, -0x2daee0ad, RZ ;  /* 0xd2511f53040b7824 */ /* 0x000fe200078e02ff */
[----:B------:R-:W-:Y:S01]  /*1040*/  IADD3 R10, PT, PT, R67, 0x76cf5d0a, RZ ;  /* 0x76cf5d0a430a7810 */ /* 0x000fe20007ffe0ff */
[----:B------:R-:W-:Y:S01]  /*1050*/  IMAD.HI.U32 R8, R6, -0x2daee0ad, RZ ;  /* 0xd2511f5306087827 */ /* 0x000fe200078e00ff */
[----:B------:R-:W-:-:S02]  /*1060*/  SHF.R.U64 R108, R62, 0x10, R63 ;  /* 0x000000103e6c7819 */ /* 0x000fc4000000123f */
[----:B------:R-:W-:Y:S01]  /*1070*/  SHF.R.U32.HI R109, RZ, 0x10, R63 ;  /* 0x00000010ff6d7819 */ /* 0x000fe2000001163f */
[----:B------:R-:W-:Y:S01]  /*1080*/  IMAD.HI.U32 R4, R9, -0x326172a9, RZ ;  /* 0xcd9e8d5709047827 */ /* 0x000fe200078e00ff */
[----:B------:R-:W-:Y:S02]  /*1090*/  LOP3.LUT R8, R10, R11, R8, 0x96, !PT ;  /* 0x0000000b0a087212 */ /* 0x000fe400078e9608 */
[----:B------:R-:W-:Y:S01]  /*10a0*/  IADD3 R11, PT, PT, R67, 0x32370b8f, RZ ;  /* 0x32370b8f430b7810 */ /* 0x000fe20007ffe0ff */
[----:B------:R-:W-:Y:S01]  /*10b0*/  IMAD R10, R6, -0x2daee0ad, RZ ;  /* 0xd2511f53060a7824 */ /* 0x000fe200078e02ff */
[----:B------:R-:W-:Y:S01]  /*10c0*/  LOP3.LUT R4, R7, R5, R4, 0x96, !PT ;  /* 0x0000000507047212 */ /* 0x000fe200078e9604 */
[----:B------:R-:W-:Y:S01]  /*10d0*/  IMAD R6, R9, -0x326172a9, RZ ;  /* 0xcd9e8d5709067824 */ /* 0x000fe200078e02ff */
[--C-:B------:R-:W-:Y:S01]  /*10e0*/  SHF.R.U64 R110, R64, 0x10, R65.reuse ;  /* 0x00000010406e7819 */ /* 0x100fe20000001241 */
[----:B------:R-:W-:Y:S01]  /*10f0*/  VIADD R7, R66, 0xdaa66d2b ;  /* 0xdaa66d2b42077836 */ /* 0x000fe20000000000 */
[----:B------:R-:W-:Y:S01]  /*1100*/  SHF.R.U32.HI R111, RZ, 0x10, R65 ;  /* 0x00000010ff6f7819 */ /* 0x000fe20000011641 */
[----:B------:R-:W-:Y:S01]  /*1110*/  IMAD.HI.U32 R5, R8, -0x326172a9, RZ ;  /* 0xcd9e8d5708057827 */ /* 0x000fe200078e00ff */
[----:B------:R-:W-:-:S02]  /*1120*/  SHF.R.U64 R85, R18, 0x10, R19 ;  /* 0x0000001012557819 */ /* 0x000fc40000001213 */
[----:B------:R-:W-:Y:S01]  /*1130*/  SHF.R.U32.HI R18, RZ, 0x10, R19 ;  /* 0x00000010ff127819 */ /* 0x000fe20000011613 */
[----:B------:R-:W-:Y:S01]  /*1140*/  IMAD.HI.U32 R9, R4, -0x2daee0ad, RZ ;  /* 0xd2511f5304097827 */ /* 0x000fe200078e00ff */
[----:B------:R-:W-:Y:S02]  /*1150*/  LOP3.LUT R5, R7, R6, R5, 0x96, !PT ;  /* 0x0000000607057212 */ /* 0x000fe400078e9605 */
[----:B------:R-:W-:Y:S01]  /*1160*/  MOV R79, R15 ;  /* 0x0000000f004f7202 */ /* 0x000fe20000000f00 */
        /* <DEDUP_REMOVED lines=11> */
[----:B------:R-:W-:Y:S01]  /*1220*/  SHF.R.U32.HI R37, RZ, 0x10, R13 ;  /* 0x00000010ff257819 */ /* 0x000fe2000001160d */
[----:B------:R-:W-:Y:S01]  /*1230*/  VIADD R6, R66, 0x78dde6e4 ;  /* 0x78dde6e442067836 */ /* 0x000fe20000000000 */
[----:B------:R-:W-:Y:S01]  /*1240*/  SHF.R.U64 R83, R16, 0x10, R17 ;  /* 0x0000001010537819 */ /* 0x000fe20000001211 */
[----:B------:R-:W-:Y:S01]  /*1250*/  IMAD R10, R5, -0x2daee0ad, RZ ;  /* 0xd2511f53050a7824 */ /* 0x000fe200078e02ff */
[----:B------:R-:W-:Y:S01]  /*1260*/  SHF.R.U64 R89, R22, 0x10, R23 ;  /* 0x0000001016597819 */ /* 0x000fe20000001217 */
[----:B------:R-:W-:Y:S01]  /*1270*/  IMAD.HI.U32 R5, R8, -0x326172a9, RZ ;  /* 0xcd9e8d5708057827 */ /* 0x000fe200078e00ff */
[----:B------:R-:W-:-:S02]  /*1280*/  LOP3.LUT R4, R6, R7, R4, 0x96, !PT ;  /* 0x0000000706047212 */ /* 0x000fc400078e9604 */
[----:B------:R-:W-:Y:S01]  /*1290*/  IADD3 R7, PT, PT, R66, 0x1715609d, RZ ;  /* 0x1715609d42077810 */ /* 0x000fe20007ffe0ff */
[----:B------:R-:W-:Y:S01]  /*12a0*/  IMAD R6, R9, -0x326172a9, RZ ;  /* 0xcd9e8d5709067824 */ /* 0x000fe200078e02ff */
[----:B------:R-:W-:Y:S01]  /*12b0*/  SHF.R.U32.HI R20, RZ, 0x10, R23 ;  /* 0x00000010ff147819 */ /* 0x000fe20000011617 */
[----:B------:R-:W-:Y:S01]  /*12c0*/  IMAD.HI.U32 R9, R4, -0x2daee0ad, RZ ;  /* 0xd2511f5304097827 */ /* 0x000fe200078e00ff */
[----:B------:R-:W-:Y:S02]  /*12d0*/  SHF.R.U64 R91, R24, 0x10, R25 ;  /* 0x00000010185b7819 */ /* 0x000fe40000001219 */
[----:B------:R-:W-:Y:S01]  /*12e0*/  LOP3.LUT R5, R7, R6, R5, 0x96, !PT ;  /* 0x0000000607057212 */ /* 0x000fe200078e9605 */
[----:B------:R-:W-:Y:S01]  /*12f0*/  VIADD R11, R67, 0xa9066899 ;  /* 0xa9066899430b7836 */ /* 0x000fe20000000000 */
[----:B------:R-:W-:Y:S01]  /*1300*/  IADD3 R6, PT, PT, R66, -0x4ab325aa, RZ ;  /* 0xb54cda5642067810 */ /* 0x000fe20007ffe0ff */
[----:B------:R-:W-:Y:S01]  /*1310*/  IMAD R7, R8, -0x326172a9, RZ ;  /* 0xcd9e8d5708077824 */ /* 0x000fe200078e02ff */
[--C-:B------:R-:W-:Y:S01]  /*1320*/  SHF.R.U32.HI R21, RZ, 0x10, R25.reuse ;  /* 0x00000010ff157819 */ /* 0x100fe20000011619 */
[----:B------:R-:W-:Y:S01]  /*1330*/  IMAD.MOV.U32 R12, RZ, RZ, R25 ;  /* 0x000000ffff0c7224 */ /* 0x000fe200078e0019 */
[----:B------:R-:W-:Y:S01]  /*1340*/  LOP3.LUT R9, R11, R10, R9, 0x96, !PT ;  /* 0x0000000a0b097212 */ /* 0x000fe200078e9609 */
[----:B------:R-:W-:Y:S01]  /*1350*/  IMAD R11, R4, -0x2daee0ad, RZ ;  /* 0xd2511f53040b7824 */ /* 0x000fe200078e02ff */
[----:B------:R-:W-:Y:S01]  /*1360*/  SHF.R.U32.HI R17, RZ, 0x10, R17 ;  /* 0x00000010ff117819 */ /* 0x000fe20000011611 */
[----:B------:R-:W-:Y:S01]  /*1370*/  VIADD R10, R67, 0x646e171e ;  /* 0x646e171e430a7836 */ /* 0x000fe20000000000 */
[----:B------:R-:W-:Y:S01]  /*1380*/  PRMT R90, R90, 0x5410, R12 ;  /* 0x000054105a5a7816 */ /* 0x000fe2000000000c */
[----:B------:R-:W-:Y:S01]  /*1390*/  IMAD.HI.U32 R8, R5, -0x2daee0ad, RZ ;  /* 0xd2511f5305087827 */ /* 0x000fe200078e00ff */
[----:B------:R-:W-:-:S02]  /*13a0*/  SHF.R.U32.HI R12, RZ, 0x10, R47 ;  /* 0x00000010ff0c7819 */ /* 0x000fc4000001162f */
[----:B------:R-:W-:Y:S01]  /*13b0*/  MOV R13, R27 ;  /* 0x0000001b000d7202 */ /* 0x000fe20000000f00 */
[----:B------:R-:W-:Y:S01]  /*13c0*/  IMAD.HI.U32 R4, R9, -0x326172a9, RZ ;  /* 0xcd9e8d5709047827 */ /* 0x000fe200078e00ff */
[----:B------:R-:W-:Y:S02]  /*13d0*/  LOP3.LUT R8, R10, R11, R8, 0x96, !PT ;  /* 0x0000000b0a087212 */ /* 0x000fe400078e9608 */
[----:B------:R-:W-:Y:S01]  /*13e0*/  PRMT R107, R107, 0x5410, R12 ;  /* 0x000054106b6b7816 */ /* 0x000fe2000000000c */
[----:B------:R-:W-:Y:S01]  /*13f0*/  IMAD R10, R5, -0x2daee0ad, RZ ;  /* 0xd2511f53050a7824 */ /* 0x000fe200078e02ff */
[----:B------:R-:W-:Y:S01]  /*1400*/  LOP3.LUT R4, R6, R7, R4, 0x96, !PT ;  /* 0x0000000706047212 */ /* 0x000fe200078e9604 */
[----:B------:R-:W-:Y:S01]  /*1410*/  IMAD R6, R9, -0x326172a9, RZ ;  /* 0xcd9e8d5709067824 */ /* 0x000fe200078e02ff */
[----:B------:R-:W-:Y:S01]  /*1420*/  SHF.R.U64 R12, R48, 0x10, R49 ;  /* 0x00000010300c7819 */ /* 0x000fe20000001231 */
[----:B------:R-:W-:Y:S01]  /*1430*/  VIADD R7, R66, 0x5384540f ;  /* 0x5384540f42077836 */ /* 0x000fe20000000000 */
[----:B------:R-:W-:Y:S01]  /*1440*/  SHF.R.U64 R93, R26, 0x10, R27 ;  /* 0x000000101a5d7819 */ /* 0x000fe2000000121b */
[----:B------:R-:W-:Y:S01]  /*1450*/  IMAD.HI.U32 R5, R8, -0x326172a9, RZ ;  /* 0xcd9e8d5708057827 */ /* 0x000fe200078e00ff */
[----:B------:R-:W-:-:S02]  /*1460*/  PRMT R108, R108, 0x5410, R12 ;  /* 0x000054106c6c7816 */ /* 0x000fc4000000000c */
[----:B------:R-:W-:Y:S01]  /*1470*/  SHF.R.U32.HI R12, RZ, 0x10, R49 ;  /* 0x00000010ff0c7819 */ /* 0x000fe20000011631 */
[----:B------:R-:W-:Y:S01]  /*1480*/  IMAD.HI.U32 R9, R4, -0x2daee0ad, RZ ;  /* 0xd2511f5304097827 */ /* 0x000fe200078e00ff */
[----:B------:R-:W-:Y:S02]  /*1490*/  LOP3.LUT R5, R7, R6, R5, 0x96, !PT ;  /* 0x0000000607057212 */ /* 0x000fe400078e9605 */
[----:B------:R-:W-:Y:S01]  /*14a0*/  PRMT R109, R109, 0x5410, R12 ;  /* 0x000054106d6d7816 */ /* 0x000fe2000000000c */
[----:B------:R-:W-:Y:S01]  /*14b0*/  VIADD R11, R67, 0x1fd5c5a3 ;  /* 0x1fd5c5a3430b7836 */ /* 0x000fe20000000000 */
[----:B------:R-:W-:Y:S01]  /*14c0*/  SHF.R.U64 R12, R50, 0x10, R51 ;  /* 0x00000010320c7819 */ /* 0x000fe20000001233 */
[----:B------:R-:W-:Y:S01]  /*14d0*/  IMAD R7, R8, -0x326172a9, RZ ;  /* 0xcd9e8d5708077824 */ /* 0x000fe200078e02ff */
[----:B------:R-:W-:Y:S01]  /*14e0*/  SHF.R.U32.HI R22, RZ, 0x10, R27 ;  /* 0x00000010ff167819 */ /* 0x000fe2000001161b */
[----:B------:R-:W-:Y:S01]  /*14f0*/  IMAD.HI.U32 R8, R5, -0x2daee0ad, RZ ;  /* 0xd2511f5305087827 */ /* 0x000fe200078e00ff */
[----:B------:R-:W-:-:S02]  /*1500*/  LOP3.LUT R9, R11, R10, R9, 0x96, !PT ;  /* 0x0000000a0b097212 */ /* 0x000fc400078e9609 */
[----:B------:R-:W-:Y:S01]  /*1510*/  IADD3 R10, PT, PT, R67, -0x24c28bd8, RZ ;  /* 0xdb3d7428430a7810 */ /* 0x000fe20007ffe0ff */
[----:B------:R-:W-:Y:S01]  /*1520*/  IMAD R11, R4, -0x2daee0ad, RZ ;  /* 0xd2511f53040b7824 */ /* 0x000fe200078e02ff */
[----:B------:R-:W-:Y:S01]  /*1530*/  PRMT R110, R110, 0x5410, R12 ;  /* 0x000054106e6e7816 */ /* 0x000fe2000000000c */
[----:B------:R-:W-:Y:S01]  /*1540*/  IMAD.HI.U32 R4, R9, -0x326172a9, RZ ;  /* 0xcd9e8d5709047827 */ /* 0x000fe200078e00ff */
[----:B------:R-:W-:Y:S02]  /*1550*/  SHF.R.U32.HI R12, RZ, 0x10, R51 ;  /* 0x00000010ff0c7819 */ /* 0x000fe40000011633 */
[----:B------:R-:W-:Y:S01]  /*1560*/  LOP3.LUT R8, R10, R11, R8, 0x96, !PT ;  /* 0x0000000b0a087212 */ /* 0x000fe200078e9608 */
[----:B------:R-:W-:Y:S01]  /*1570*/  VIADD R6, R66, 0xf1bbcdc8 ;  /* 0xf1bbcdc842067836 */ /* 0x000fe20000000000 */
[----:B------:R-:W-:Y:S01]  /*1580*/  PRMT R111, R111, 0x5410, R12 ;  /* 0x000054106f6f7816 */ /* 0x000fe2000000000c */
[--C-:B------:R-:W-:Y:S01]  /*1590*/  IMAD.MOV.U32 R14, RZ, RZ, R29.reuse ;  /* 0x000000ffff0e7224 */ /* 0x100fe200078e001d */
[----:B------:R-:W-:Y:S01]  /*15a0*/  SHF.R.U64 R95, R28, 0x10, R29 ;  /* 0x000000101c5f7819 */ /* 0x000fe2000000121d */
[----:B------:R-:W-:Y:S01]  /*15b0*/  IMAD.MOV.U32 R15, RZ, RZ, R31 ;  /* 0x000000ffff0f7224 */ /* 0x000fe200078e001f */
[----:B------:R-:W-:Y:S01]  /*15c0*/  LOP3.LUT R4, R6, R7, R4, 0x96, !PT ;  /* 0x0000000706047212 */ /* 0x000fe200078e9604 */
[----:B------:R-:W-:Y:S01]  /*15d0*/  VIADD R6, R67, 0x96a522ad ;  /* 0x96a522ad43067836 */ /* 0x000fe20000000000 */
[----:B------:R-:W-:Y:S01]  /*15e0*/  SHF.R.U32.HI R23, RZ, 0x10, R29 ;  /* 0x00000010ff177819 */ /* 0x000fe2000001161d */
[----:B------:R-:W-:Y:S01]  /*15f0*/  IMAD R5, R5, -0x2daee0ad, RZ ;  /* 0xd2511f5305057824 */ /* 0x000fe200078e02ff */
[----:B------:R-:W-:Y:S01]  /*1600*/  MOV R96, R30 ;  /* 0x0000001e00607202 */ /* 0x000fe20000000f00 */
[----:B------:R-:W-:Y:S01]  /*1610*/  IMAD R9, R9, -0x326172a9, RZ ;  /* 0xcd9e8d5709097824 */ /* 0x000fe200078e02ff */
[--C-:B------:R-:W-:Y:S01]  /*1620*/  SHF.R.U64 R97, R30, 0x10, R31.reuse ;  /* 0x000000101e617819 */ /* 0x100fe2000000121f */
[----:B------:R-:W-:Y:S01]  /*1630*/  IMAD.HI.U32 R72, R8, -0x326172a9, RZ ;  /* 0xcd9e8d5708487827 */ /* 0x000fe200078e00ff */
[----:B------:R-:W-:-:S02]  /*1640*/  SHF.R.U32.HI R24, RZ, 0x10, R31 ;  /* 0x00000010ff187819 */ /* 0x000fc4000001161f */
[----:B------:R-:W-:Y:S01]  /*1650*/  MOV R16, R33 ;  /* 0x0000002100107202 */ /* 0x000fe20000000f00 */
[----:B------:R-:W-:Y:S01]  /*1660*/  IMAD.HI.U32 R114, R4, -0x2daee0ad, RZ ;  /* 0xd2511f5304727827 */ /* 0x000fe200078e00ff */
[--C-:B------:R-:W-:Y:S02]  /*1670*/  SHF.R.U64 R99, R32, 0x10, R33.reuse ;  /* 0x0000001020637819 */ /* 0x100fe40000001221 */
[----:B------:R-:W-:Y:S01]  /*1680*/  SHF.R.U32.HI R25, RZ, 0x10, R33 ;  /* 0x00000010ff197819 */ /* 0x000fe20000011621 */
[----:B------:R-:W-:Y:S01]  /*1690*/  IMAD R116, R4, -0x2daee0ad, RZ ;  /* 0xd2511f5304747824 */ /* 0x000fe200078e02ff */
[----:B------:R-:W-:Y:S02]  /*16a0*/  SHF.R.U64 R112, R2, 0x10, R3 ;  /* 0x0000001002707819 */ /* 0x000fe40000001203 */
[----:B------:R-:W-:Y:S02]  /*16b0*/  SHF.R.U64 R12, R52, 0x10, R53 ;  /* 0x00000010340c7819 */ /* 0x000fe40000001235 */
[----:B------:R-:W-:-:S02]  /*16c0*/  IADD3 R7, PT, PT, R66, -0x700cb87f, RZ ;  /* 0x8ff3478142077810 */ /* 0x000fc40007ffe0ff */
[----:B------:R-:W-:Y:S02]  /*16d0*/  SHF.R.U32.HI R113, RZ, 0x10, R3 ;  /* 0x00000010ff717819 */ /* 0x000fe40000011603 */
[----:B------:R-:W-:Y:S02]  /*16e0*/  SHF.R.U32.HI R10, RZ, 0x10, R53 ;  /* 0x00000010ff0a7819 */ /* 0x000fe40000011635 */
[----:B------:R-:W-:Y:S01]  /*16f0*/  LOP3.LUT R115, R0, 0x3, RZ, 0xc0, !PT ;  /* 0x0000000300737812 */ /* 0x000fe200078ec0ff */
        /* <DEDUP_REMOVED lines=24> */
[----:B------:R-:W-:Y:S02]  /*1880*/  LOP3.LUT R72, R7, R9, R72, 0x96, !PT ;  /* 0x0000000907487212 */ /* 0x000fe400078e9648 */
[----:B------:R-:W-:Y:S02]  /*1890*/  LOP3.LUT R114, R6, R5, R114, 0x96, !PT ;  /* 0x0000000506727212 */ /* 0x000fe400078e9672 */
[----:B------:R-:W-:Y:S01]  /*18a0*/  PLOP3.LUT P0, PT, PT, PT, UP0, 0x80, 0x8 ;  /* 0x000000000008781c */ /* 0x000fe20003f0f008 */
[----:B01234-:R-:W-:-:S12]  /*18b0*/  UPLOP3.LUT UP0, UPT, UPT, UPT, UPT, 0x40, 0x4 ;  /* 0x000000000004789c */ /* 0x01ffd80003f0e870 */
.L_x_25414:
        /* <DEDUP_REMOVED lines=8> */
[----:B------:R-:W2:Y:S08]  /*1940*/  @P1 LDC.64 R12, c[0x0][0x3a0] ;  /* 0x0000e800ff0c1b82 */ /* 0x000eb00000000a00 */
[----:B------:R-:W3:Y:S01]  /*1950*/  LDC.64 R16, c[0x0][0x398] ;  /* 0x0000e600ff107b82 */ /* 0x000ee20000000a00 */
[----:B-1----:R-:W-:-:S05]  /*1960*/  @P0 IMAD.WIDE.U32 R18, R135, 0x10, R18 ;  /* 0x0000001087120825 */ /* 0x002fca00078e0012 */
[----:B------:R1:W5:Y:S01]  /*1970*/  @P0 LDG.E.128 R4, desc[UR8][R18.64] ;  /* 0x0000000812040981 */ /* 0x000362000c1e1d00 */
[----:B--2---:R-:W-:-:S04]  /*1980*/  @P1 IMAD.WIDE.U32 R20, R135, 0x10, R12 ;  /* 0x0000001087141825 */ /* 0x004fc800078e000c */
[----:B0-----:R-:W-:Y:S01]  /*1990*/  IMAD.WIDE.U32 R12, R135, 0x10, R36 ;  /* 0x00000010870c7825 */ /* 0x001fe200078e0024 */
[----:B------:R1:W5:Y:S05]  /*19a0*/  @P1 LDG.E.128 R8, desc[UR8][R20.64] ;  /* 0x0000000814081981 */ /* 0x00036a000c1e1d00 */
[----:B------:R-:W5:Y:S01]  /*19b0*/  LDG.E.128 R12, desc[UR8][R12.64] ;  /* 0x000000080c0c7981 */ /* 0x000f62000c1e1d00 */
[----:B---3--:R-:W-:-:S04]  /*19c0*/  ISETP.NE.U32.AND P0, PT, R16, RZ, PT ;  /* 0x000000ff1000720c */ /* 0x008fc80003f05070 */
        /* <DEDUP_REMOVED lines=18> */
.L_x_25139:
        /* <DEDUP_REMOVED lines=12> */
.L_x_25140:
        /* <DEDUP_REMOVED lines=57> */
[----:B------:R-:W-:Y:S01]  /*1f40*/  IMAD.MOV.U32 R0, RZ, RZ, R18 ;  /* 0x000000ffff007224 */ /* 0x000fe200078e0012 */
[----:B------:R-:W-:Y:S02]  /*1f50*/  MOV R18, R116 ;  /* 0x0000007400127202 */ /* 0x000fe40000000f00 */
[----:B------:R-:W-:-:S07]  /*1f60*/  LOP3.LUT R114, R23, R114, R31, 0x96, !PT ;  /* 0x0000007217727212 */ /* 0x000fce00078e961f */
.L_x_25138:
[----:B------:R-:W-:Y:S01]  /*1f70*/  ISETP.NE.AND P0, PT, R20, 0x1, PT ;  /* 0x000000011400780c */ /* 0x000fe20003f05270 */
[----:B------:R-:W-:Y:S01]  /*1f80*/  UMOV UR4, UR6 ;  /* 0x0000000600047c82 */ /* 0x000fe20008000000 */
        /* <DEDUP_REMOVED lines=14> */
.L_x_25142:
        /* <DEDUP_REMOVED lines=12> */
.L_x_25143:
[----:B------:R-:W-:Y:S01]  /*2130*/  IMAD.WIDE.U32 R22, R74, -0x326172a9, RZ ;  /* 0xcd9e8d574a167825 */ /* 0x000fe200078e00ff */
[----:B------:R-:W-:Y:S02]  /*2140*/  LOP3.LUT R18, R77, R21, R67, 0x96, !PT ;  /* 0x000000154d127212 */ /* 0x000fe400078e9643 */
        /* <DEDUP_REMOVED lines=57> */
[----:B------:R-:W-:Y:S01]  /*24e0*/  HFMA2 R18, -RZ, RZ, 0, 0 ;  /* 0x00000000ff127431 */ /* 0x000fe200000001ff */
[----:B------:R-:W-:-:S07]  /*24f0*/  MOV R0, R22 ;  /* 0x0000001600007202 */ /* 0x000fce0000000f00 */
.L_x_25141:
[----:B------:R-:W-:Y:S01]  /*2500*/  ISETP.NE.AND P0, PT, R18, 0x1, PT ;  /* 0x000000011200780c */ /* 0x000fe20003f05270 */
[----:B------:R-:W-:Y:S01]  /*2510*/  IMAD.MOV.U32 R20, RZ, RZ, 0x2 ;  /* 0x00000002ff147424 */ /* 0x000fe200078e00ff */
[----:B------:R-:W-:-:S05]  /*2520*/  I2FP.F32.U32 R19, R19 ;  /* 0x0000001300137245 */ /* 0x000fca0000201000 */
        /* <DEDUP_REMOVED lines=12> */
.L_x_25145:
        /* <DEDUP_REMOVED lines=12> */
.L_x_25146:
        /* <DEDUP_REMOVED lines=50> */
[----:B------:R-:W-:Y:S01]  /*29d0*/  VIADD R25, R67, 0x96a522ad ;  /* 0x96a522ad43197836 */ /* 0x000fe20000000000 */
[----:B------:R-:W-:Y:S02]  /*29e0*/  IADD3 R21, PT, PT, R66, -0x700cb87f, RZ ;  /* 0x8ff3478142157810 */ /* 0x000fe40007ffe0ff */
[----:B------:R-:W-:Y:S01]  /*29f0*/  LOP3.LUT R23, R23, R24, R115, 0x96, !PT ;  /* 0x0000001817177212 */ /* 0x000fe200078e9673 */
        /* <DEDUP_REMOVED lines=8> */
.L_x_25144:
[----:B------:R-:W-:Y:S01]  /*2a80*/  ISETP.NE.AND P0, PT, R20, 0x1, PT ;  /* 0x000000011400780c */ /* 0x000fe20003f05270 */
[----:B------:R-:W-:Y:S01]  /*2a90*/  HFMA2 R32, -RZ, RZ, 0, 1.1920928955078125e-07 ;  /* 0x00000002ff207431 */ /* 0x000fe200000001ff */
        /* <DEDUP_REMOVED lines=13> */
.L_x_25148:
        /* <DEDUP_REMOVED lines=12> */
.L_x_25149:
        /* <DEDUP_REMOVED lines=54> */
[----:B------:R-:W-:-:S04]  /*2f90*/  IMAD.WIDE.U32 R18, R19, -0x2daee0ad, RZ ;  /* 0xd2511f5313127825 */ /* 0x000fc800078e00ff */
[----:B------:R-:W-:Y:S01]  /*2fa0*/  VIADD R21, R66, 0x8ff34781 ;  /* 0x8ff3478142157836 */ /* 0x000fe20000000000 */
[----:B------:R-:W-:Y:S01]  /*2fb0*/  LOP3.LUT R114, R25, R114, R19, 0x96, !PT ;  /* 0x0000007219727212 */ /* 0x000fe200078e9613 */
[----:B------:R-:W-:Y:S01]  /*2fc0*/  IMAD.MOV.U32 R19, RZ, RZ, R30 ;  /* 0x000000ffff137224 */ /* 0x000fe200078e001e */
[----:B------:R-:W-:Y:S01]  /*2fd0*/  MOV R30, R18 ;  /* 0x00000012001e7202 */ /* 0x000fe20000000f00 */
[----:B------:R-:W-:Y:S01]  /*2fe0*/  IMAD.MOV.U32 R0, RZ, RZ, R22 ;  /* 0x000000ffff007224 */ /* 0x000fe200078e0016 */
[----:B------:R-:W-:-:S07]  /*2ff0*/  LOP3.LUT R72, R21, R20, R23, 0x96, !PT ;  /* 0x0000001415487212 */ /* 0x000fce00078e9617 */
.L_x_25147:
[----:B------:R-:W-:Y:S01]  /*3000*/  I2FP.F32.U32 R19, R19 ;  /* 0x0000001300137245 */ /* 0x000fe20000201000 */
[----:B------:R-:W-:Y:S02]  /*3010*/  UMOV UR5, UR7 ;  /* 0x0000000700057c82 */ /* 0x000fe40008000000 */
[----:B-----5:R-:W-:Y:S01]  /*3020*/  FMUL.FTZ R14, R14, UR5 ;  /* 0x000000050e0e7c20 */ /* 0x020fe20008410000 */
[----:B------:R-:W-:Y:S01]  /*3030*/  FMUL.FTZ R12, R12, UR5 ;  /* 0x000000050c0c7c20 */ /* 0x000fe20008410000 */
[----:B------:R-:W-:Y:S01]  /*3040*/  FFMA.FTZ R19, R19, R120, 1.1641532182693481445e-10 ;  /* 0x2f00000013137423 */ /* 0x000fe20000010078 */
[----:B------:R-:W-:Y:S01]  /*3050*/  FMUL.FTZ R13, R13, UR5 ;  /* 0x000000050d0d7c20 */ /* 0x000fe20008410000 */
[----:B------:R-:W-:Y:S01]  /*3060*/  FMUL.FTZ R15, R15, UR5 ;  /* 0x000000050f0f7c20 */ /* 0x000fe20008410000 */
[----:B------:R-:W-:Y:S02]  /*3070*/  FSEL R14, R14, RZ, P4 ;  /* 0x000000ff0e0e7208 */ /* 0x000fe40002000000 */
[----:B------:R-:W-:-:S02]  /*3080*/  FSETP.GTU.FTZ.AND P0, PT, R19, UR4, PT ;  /* 0x0000000413007c0b */ /* 0x000fc4000bf1c000 */
[----:B------:R-:W-:Y:S01]  /*3090*/  FSEL R12, R12, RZ, P2 ;  /* 0x000000ff0c0c7208 */ /* 0x000fe20001000000 */
[----:B------:R-:W-:Y:S01]  /*30a0*/  @P1 FADD.FTZ R14, R10, R14 ;  /* 0x0000000e0a0e1221 */ /* 0x000fe20000010000 */
[----:B------:R-:W-:Y:S02]  /*30b0*/  FSEL R13, R13, RZ, P3 ;  /* 0x000000ff0d0d7208 */ /* 0x000fe40001800000 */
[----:B------:R-:W-:Y:S01]  /*30c0*/  FSEL R15, R15, RZ, !P0 ;  /* 0x000000ff0f0f7208 */ /* 0x000fe20004000000 */
[----:B------:R-:W-:Y:S01]  /*30d0*/  @P1 FADD.FTZ R12, R8, R12 ;  /* 0x0000000c080c1221 */ /* 0x000fe20000010000 */
[----:B------:R-:W-:Y:S01]  /*30e0*/  PLOP3.LUT P5, PT, P0, PT, PT, 0x8, 0x80 ;  /* 0x000000000080781c */ /* 0x000fe200007ae170 */
[----:B------:R-:W-:Y:S02]  /*30f0*/  @P1 FADD.FTZ R13, R9, R13 ;  /* 0x0000000d090d1221 */ /* 0x000fe40000010000 */
[----:B------:R-:W-:Y:S01]  /*3100*/  @P1 FADD.FTZ R15, R11, R15 ;  /* 0x0000000f0b0f1221 */ /* 0x000fe20000010000 */
[----:B------:R-:W-:Y:S09]  /*3110*/  BRA `(.L_x_25150) ;  /* 0x0000002c00907947 */ /* 0x000ff20003800000 */
.L_x_25137:
        /* <DEDUP_REMOVED lines=15> */
.L_x_25152:
        /* <DEDUP_REMOVED lines=12> */
.L_x_25153:
        /* <DEDUP_REMOVED lines=50> */
[----:B------:R-:W-:Y:S01]  /*35f0*/  IMAD.MOV.U32 R20, RZ, RZ, RZ ;  /* 0x000000ffff147224 */ /* 0x000fe200078e00ff */
[----:B------:R-:W-:Y:S01]  /*3600*/  LOP3.LUT R30, R19, R18, R23, 0x96, !PT ;  /* 0x00000012131e7212 */ /* 0x000fe200078e9617 */
[----:B------:R-:W-:Y:S02]  /*3610*/  VIADD R23, R67, 0x96a522ad ;  /* 0x96a522ad43177836 */ /* 0x000fe40000000000 */
[----:B------:R-:W-:-:S04]  /*3620*/  IMAD.WIDE.U32 R18, R21, -0x326172a9, RZ ;  /* 0xcd9e8d5715127825 */ /* 0x000fc800078e00ff */
[----:B------:R-:W-:Y:S01]  /*3630*/  VIADD R21, R66, 0x8ff34781 ;  /* 0x8ff3478142157836 */ /* 0x000fe20000000000 */
[----:B------:R-:W-:Y:S01]  /*3640*/  MOV R0, R18 ;  /* 0x0000001200007202 */ /* 0x000fe20000000f00 */
[----:B------:R-:W-:-:S03]  /*3650*/  IMAD.WIDE.U32 R30, R30, -0x2daee0ad, RZ ;  /* 0xd2511f531e1e7825 */ /* 0x000fc600078e00ff */
[----:B------:R-:W-:Y:S01]  /*3660*/  LOP3.LUT R72, R21, R22, R19, 0x96, !PT ;  /* 0x0000001615487212 */ /* 0x000fe200078e9613 */
[----:B------:R-:W-:Y:S01]  /*3670*/  IMAD.MOV.U32 R18, RZ, RZ, R116 ;  /* 0x000000ffff127224 */ /* 0x000fe200078e0074 */
[----:B------:R-:W-:-:S07]  /*3680*/  LOP3.LUT R114, R23, R114, R31, 0x96, !PT ;  /* 0x0000007217727212 */ /* 0x000fce00078e961f */
.L_x_25151:
[----:B------:R-:W-:Y:S01]  /*3690*/  ISETP.NE.AND P0, PT, R20, 0x1, PT ;  /* 0x000000011400780c */ /* 0x000fe20003f05270 */
[----:B------:R-:W-:Y:S01]  /*36a0*/  UMOV UR4, UR6 ;  /* 0x0000000600047c82 */ /* 0x000fe20008000000 */
[----:B------:R-:W-:Y:S01]  /*36b0*/  I2FP.F32.U32 R19, R18 ;  /* 0x0000001200137245 */ /* 0x000fe20000201000 */
[----:B------:R-:W-:Y:S01]  /*36c0*/  UMOV UR5, UR7 ;  /* 0x0000000700057c82 */ /* 0x000fe20008000000 */
[----:B------:R-:W-:Y:S02]  /*36d0*/  HFMA2 R22, -RZ, RZ, 0, 1.1920928955078125e-07 ;  /* 0x00000002ff167431 */ /* 0x000fe400000001ff */
[----:B-----5:R-:W-:Y:S01]  /*36e0*/  FMUL.FTZ R12, R12, UR5 ;  /* 0x000000050c0c7c20 */ /* 0x020fe20008410000 */
        /* <DEDUP_REMOVED lines=12> */
.L_x_25155:
        /* <DEDUP_REMOVED lines=12> */
.L_x_25156:
        /* <DEDUP_REMOVED lines=59> */
[----:B------:R-:W-:Y:S01]  /*3c20*/  LOP3.LUT R72, R23, R22, R21, 0x96, !PT ;  /* 0x0000001617487212 */ /* 0x000fe200078e9615 */
[----:B------:R-:W-:-:S07]  /*3c30*/  IMAD.MOV.U32 R22, RZ, RZ, RZ ;  /* 0x000000ffff167224 */ /* 0x000fce00078e00ff */
.L_x_25154:
[----:B------:R-:W-:Y:S01]  /*3c40*/  ISETP.NE.AND P0, PT, R22, 0x1, PT ;  /* 0x000000011600780c */ /* 0x000fe20003f05270 */
[----:B------:R-:W-:Y:S01]  /*3c50*/  IMAD.MOV.U32 R20, RZ, RZ, 0x2 ;  /* 0x00000002ff147424 */ /* 0x000fe200078e00ff */
[----:B------:R-:W-:Y:S02]  /*3c60*/  I2FP.F32.U32 R19, R19 ;  /* 0x0000001300137245 */ /* 0x000fe40000201000 */
        /* <DEDUP_REMOVED lines=11> */
.L_x_25158:
        /* <DEDUP_REMOVED lines=12> */
.L_x_25159:
        /* <DEDUP_REMOVED lines=51> */
[----:B------:R-:W-:Y:S02]  /*4110*/  VIADD R23, R67, 0x96a522ad ;  /* 0x96a522ad43177836 */ /* 0x000fe40000000000 */
[----:B------:R-:W-:-:S04]  /*4120*/  IMAD.WIDE.U32 R24, R24, -0x326172a9, RZ ;  /* 0xcd9e8d5718187825 */ /* 0x000fc800078e00ff */
[----:B------:R-:W-:Y:S01]  /*4130*/  IMAD.WIDE.U32 R20, R20, -0x2daee0ad, RZ ;  /* 0xd2511f5314147825 */ /* 0x000fe200078e00ff */
[----:B------:R-:W-:-:S03]  /*4140*/  MOV R0, R24 ;  /* 0x0000001800007202 */ /* 0x000fc60000000f00 */
[----:B------:R-:W-:Y:S01]  /*4150*/  VIADD R19, R66, 0x8ff34781 ;  /* 0x8ff3478142137836 */ /* 0x000fe20000000000 */
[----:B------:R-:W-:Y:S01]  /*4160*/  LOP3.LUT R114, R23, R114, R21, 0x96, !PT ;  /* 0x0000007217727212 */ /* 0x000fe200078e9615 */
[----:B------:R-:W-:Y:S02]  /*4170*/  IMAD.MOV.U32 R21, RZ, RZ, R30 ;  /* 0x000000ffff157224 */ /* 0x000fe400078e001e */
[----:B------:R-:W-:Y:S02]  /*4180*/  IMAD.MOV.U32 R30, RZ, RZ, R20 ;  /* 0x000000ffff1e7224 */ /* 0x000fe400078e0014 */
[----:B------:R-:W-:Y:S01]  /*4190*/  HFMA2 R20, -RZ, RZ, 0, 0 ;  /* 0x00000000ff147431 */ /* 0x000fe200000001ff */
[----:B------:R-:W-:-:S07]  /*41a0*/  LOP3.LUT R72, R19, R22, R25, 0x96, !PT ;  /* 0x0000001613487212 */ /* 0x000fce00078e9619 */
.L_x_25157:
[----:B------:R-:W-:Y:S01]  /*41b0*/  ISETP.NE.AND P0, PT, R20, 0x1, PT ;  /* 0x000000011400780c */ /* 0x000fe20003f05270 */
[----:B------:R-:W-:Y:S01]  /*41c0*/  FMUL.FTZ R13, R13, UR5 ;  /* 0x000000050d0d7c20 */ /* 0x000fe20008410000 */
        /* <DEDUP_REMOVED lines=14> */
.L_x_25161:
        /* <DEDUP_REMOVED lines=12> */
.L_x_25162:
        /* <DEDUP_REMOVED lines=61> */
.L_x_25160:
[----:B------:R-:W-:Y:S01]  /*4740*/  ISETP.NE.AND P0, PT, R22, 0x1, PT ;  /* 0x000000011600780c */ /* 0x000fe20003f05270 */
[----:B------:R-:W-:Y:S01]  /*4750*/  HFMA2 R20, -RZ, RZ, 0, 1.1920928955078125e-07 ;  /* 0x00000002ff147431 */ /* 0x000fe200000001ff */
[----:B------:R-:W-:Y:S01]  /*4760*/  I2FP.F32.U32 R19, R19 ;  /* 0x0000001300137245 */ /* 0x000fe20000201000 */
[----:B------:R-:W-:-:S04]  /*4770*/  IMAD.MOV.U32 R21, RZ, RZ, R0 ;  /* 0x000000ffff157224 */ /* 0x000fc800078e0000 */
        /* <DEDUP_REMOVED lines=10> */
.L_x_25164:
        /* <DEDUP_REMOVED lines=12> */
.L_x_25165:
        /* <DEDUP_REMOVED lines=61> */
.L_x_25163:
[----:B------:R-:W-:Y:S01]  /*4cb0*/  ISETP.NE.AND P0, PT, R20, 0x1, PT ;  /* 0x000000011400780c */ /* 0x000fe20003f05270 */
[----:B------:R-:W-:Y:S01]  /*4cc0*/  FMUL.FTZ R14, R14, UR5 ;  /* 0x000000050e0e7c20 */ /* 0x000fe20008410000 */
        /* <DEDUP_REMOVED lines=14> */
.L_x_25167:
        /* <DEDUP_REMOVED lines=12> */
.L_x_25168:
        /* <DEDUP_REMOVED lines=61> */
.L_x_25166:
[----:B------:R-:W-:Y:S01]  /*5240*/  ISETP.NE.AND P0, PT, R23, 0x1, PT ;  /* 0x000000011700780c */ /* 0x000fe20003f05270 */
[----:B------:R-:W-:Y:S01]  /*5250*/  IMAD.MOV.U32 R20, RZ, RZ, 0x2 ;  /* 0x00000002ff147424 */ /* 0x000fe200078e00ff */
[----:B------:R-:W-:Y:S01]  /*5260*/  I2FP.F32.U32 R21, R21 ;  /* 0x0000001500157245 */ /* 0x000fe20000201000 */
[----:B------:R-:W-:-:S04]  /*5270*/  IMAD.MOV.U32 R22, RZ, RZ, R0 ;  /* 0x000000ffff167224 */ /* 0x000fc800078e0000 */
        /* <DEDUP_REMOVED lines=10> */
.L_x_25170:
        /* <DEDUP_REMOVED lines=12> */
.L_x_25171:
        /* <DEDUP_REMOVED lines=57> */
[----:B------:R-:W-:Y:S01]  /*5770*/  MOV R22, R30 ;  /* 0x0000001e00167202 */ /* 0x000fe20000000f00 */
[----:B------:R-:W-:Y:S01]  /*5780*/  IMAD.MOV.U32 R30, RZ, RZ, R20 ;  /* 0x000000ffff1e7224 */ /* 0x000fe200078e0014 */
[----:B------:R-:W-:Y:S01]  /*5790*/  LOP3.LUT R114, R27, R114, R21, 0x96, !PT ;  /* 0x000000721b727212 */ /* 0x000fe200078e9615 */
[----:B------:R-:W-:-:S07]  /*57a0*/  IMAD.MOV.U32 R20, RZ, RZ, RZ ;  /* 0x000000ffff147224 */ /* 0x000fce00078e00ff */
.L_x_25169:
[----:B------:R-:W-:Y:S01]  /*57b0*/  ISETP.NE.AND P0, PT, R20, 0x1, PT ;  /* 0x000000011400780c */ /* 0x000fe20003f05270 */
[----:B------:R-:W-:Y:S01]  /*57c0*/  FMUL.FTZ R29, R15, UR5 ;  /* 0x000000050f1d7c20 */ /* 0x000fe20008410000 */
[----:B------:R-:W-:Y:S01]  /*57d0*/  I2FP.F32.U32 R21, R22 ;  /* 0x0000001600157245 */ /* 0x000fe20000201000 */
[----:B------:R-:W-:Y:S02]  /*57e0*/  HFMA2 R32, -RZ, RZ, 0, 1.1920928955078125e-07 ;  /* 0x00000002ff207431 */ /* 0x000fe400000001ff */
        /* <DEDUP_REMOVED lines=12> */
.L_x_25173:
        /* <DEDUP_REMOVED lines=12> */
.L_x_25174:
        /* <DEDUP_REMOVED lines=59> */
[----:B------:R-:W-:Y:S01]  /*5d20*/  IMAD.MOV.U32 R0, RZ, RZ, R22 ;  /* 0x000000ffff007224 */ /* 0x000fe200078e0016 */
[----:B------:R-:W-:-:S07]  /*5d30*/  MOV R30, R20 ;  /* 0x00000014001e7202 */ /* 0x000fce0000000f00 */
.L_x_25172:
[----:B------:R-:W-:Y:S01]  /*5d40*/  I2FP.F32.U32 R21, R15 ;  /* 0x0000000f00157245 */ /* 0x000fe20000201000 */
[----:B------:R-:W-:Y:S01]  /*5d50*/  FMUL.FTZ R15, R4, UR5 ;  /* 0x00000005040f7c20 */ /* 0x000fe20008410000 */
[----:B------:R-:W-:Y:S01]  /*5d60*/  FSETP.GTU.FTZ.AND P6, PT, R18, UR4, PT ;  /* 0x0000000412007c0b */ /* 0x000fe2000bfdc000 */
[----:B------:R-:W-:Y:S01]  /*5d70*/  FMUL.FTZ R18, R5, UR5 ;  /* 0x0000000505127c20 */ /* 0x000fe20008410000 */
[----:B------:R-:W-:Y:S01]  /*5d80*/  FSETP.GTU.FTZ.AND P0, PT, R19, UR4, PT ;  /* 0x0000000413007c0b */ /* 0x000fe2000bf1c000 */
[----:B------:R-:W-:Y:S01]  /*5d90*/  FFMA.FTZ R21, R21, R120, 1.1641532182693481445e-10 ;  /* 0x2f00000015157423 */ /* 0x000fe20000010078 */
[----:B------:R-:W-:Y:S01]  /*5da0*/  FSEL R19, R15, RZ, !P6 ;  /* 0x000000ff0f137208 */ /* 0x000fe20007000000 */
[----:B------:R-:W-:Y:S01]  /*5db0*/  FMUL.FTZ R15, R6, UR5 ;  /* 0x00000005060f7c20 */ /* 0x000fe20008410000 */
[----:B------:R-:W-:Y:S01]  /*5dc0*/  SEL R22, RZ, 0x1, P6 ;  /* 0x00000001ff167807 */ /* 0x000fe20003000000 */
[----:B------:R-:W-:Y:S01]  /*5dd0*/  FMUL.FTZ R20, R7, UR5 ;  /* 0x0000000507147c20 */ /* 0x000fe20008410000 */
[----:B------:R-:W-:-:S02]  /*5de0*/  FSEL R18, R18, RZ, !P0 ;  /* 0x000000ff12127208 */ /* 0x000fc40004000000 */
[----:B------:R-:W-:Y:S02]  /*5df0*/  FSEL R13, R13, RZ, P3 ;  /* 0x000000ff0d0d7208 */ /* 0x000fe40001800000 */
[----:B------:R-:W-:Y:S02]  /*5e00*/  FSETP.GTU.FTZ.AND P6, PT, R28, UR4, PT ;  /* 0x000000041c007c0b */ /* 0x000fe4000bfdc000 */
[----:B------:R-:W-:Y:S01]  /*5e10*/  SEL R23, RZ, 0x1, P0 ;  /* 0x00000001ff177807 */ /* 0x000fe20000000000 */
[----:B------:R-:W-:Y:S01]  /*5e20*/  FADD.FTZ R13, R13, R18 ;  /* 0x000000120d0d7221 */ /* 0x000fe20000010000 */
[----:B------:R-:W-:Y:S02]  /*5e30*/  FSETP.GTU.FTZ.AND P0, PT, R21, UR4, PT ;  /* 0x0000000415007c0b */ /* 0x000fe4000bf1c000 */
[----:B------:R-:W-:Y:S01]  /*5e40*/  FSEL R14, R14, RZ, P4 ;  /* 0x000000ff0e0e7208 */ /* 0x000fe20002000000 */
[----:B------:R-:W-:Y:S01]  /*5e50*/  @P1 FADD.FTZ R13, R9, R13 ;  /* 0x0000000d090d1221 */ /* 0x000fe20000010000 */
[----:B------:R-:W-:-:S02]  /*5e60*/  FSEL R15, R15, RZ, !P6 ;  /* 0x000000ff0f0f7208 */ /* 0x000fc40007000000 */
[----:B------:R-:W-:Y:S02]  /*5e70*/  FSEL R12, R12, RZ, P2 ;  /* 0x000000ff0c0c7208 */ /* 0x000fe40001000000 */
[----:B------:R-:W-:Y:S01]  /*5e80*/  FSEL R21, R29, RZ, P5 ;  /* 0x000000ff1d157208 */ /* 0x000fe20002800000 */
[----:B------:R-:W-:Y:S01]  /*5e90*/  FADD.FTZ R14, R14, R15 ;  /* 0x0000000f0e0e7221 */ /* 0x000fe20000010000 */
[----:B------:R-:W-:Y:S01]  /*5ea0*/  FSEL R20, R20, RZ, !P0 ;  /* 0x000000ff14147208 */ /* 0x000fe20004000000 */
[----:B------:R-:W-:Y:S01]  /*5eb0*/  FADD.FTZ R12, R12, R19 ;  /* 0x000000130c0c7221 */ /* 0x000fe20000010000 */
[----:B------:R-:W-:Y:S01]  /*5ec0*/  SEL R18, RZ, 0x1, P6 ;  /* 0x00000001ff127807 */ /* 0x000fe20003000000 */
[----:B------:R-:W-:Y:S01]  /*5ed0*/  @P1 FADD.FTZ R14, R10, R14 ;  /* 0x0000000e0a0e1221 */ /* 0x000fe20000010000 */
[----:B------:R-:W-:Y:S01]  /*5ee0*/  PRMT R78, R22, 0x7610, R78 ;  /* 0x00007610164e7816 */ /* 0x000fe2000000004e */
[----:B------:R-:W-:Y:S01]  /*5ef0*/  FADD.FTZ R15, R20, R21 ;  /* 0x00000015140f7221 */ /* 0x000fe20000010000 */
[----:B------:R-:W-:Y:S01]  /*5f00*/  PRMT R80, R18, 0x7610, R80 ;  /* 0x0000761012507816 */ /* 0x000fe20000000050 */
[----:B------:R-:W-:Y:S01]  /*5f10*/  @P1 FADD.FTZ R12, R8, R12 ;  /* 0x0000000c080c1221 */ /* 0x000fe20000010000 */
[----:B------:R-:W-:Y:S01]  /*5f20*/  SEL R18, RZ, 0x1, P0 ;  /* 0x00000001ff127807 */ /* 0x000fe20000000000 */
[----:B------:R-:W-:Y:S01]  /*5f30*/  @P1 FADD.FTZ R15, R11, R15 ;  /* 0x0000000f0b0f1221 */ /* 0x000fe20000010000 */
[----:B------:R-:W-:-:S02]  /*5f40*/  PRMT R79, R23, 0x7610, R79 ;  /* 0x00007610174f7816 */ /* 0x000fc4000000004f */
[----:B------:R-:W-:-:S07]  /*5f50*/  PRMT R81, R18, 0x7610, R81 ;  /* 0x0000761012517816 */ /* 0x000fce0000000051 */
.L_x_25150:
[----:B------:R-:W0:Y:S01]  /*5f60*/  LDC.64 R68, c[0x0][0x3a8] ;  /* 0x0000ea00ff447b82 */ /* 0x000e220000000a00 */
[----:B------:R-:W-:Y:S01]  /*5f70*/  ISETP.NE.U32.AND P0, PT, R16, RZ, PT ;  /* 0x000000ff1000720c */ /* 0x000fe20003f05070 */
[----:B------:R-:W-:Y:S01]  /*5f80*/  VIADD R133, R135, 0x100 ;  /* 0x0000010087857836 */ /* 0x000fe20000000000 */
[----:B------:R-:W-:Y:S02]  /*5f90*/  SEL R20, RZ, 0x1000000, !P5 ;  /* 0x01000000ff147807 */ /* 0x000fe40006800000 */
[----:B------:R-:W-:Y:S02]  /*5fa0*/  ISETP.NE.AND.EX P0, PT, R17, RZ, PT, P0 ;  /* 0x000000ff1100720c */ /* 0x000fe40003f05300 */
[----:B------:R-:W-:Y:S01]  /*5fb0*/  SEL R21, RZ, 0x10000, !P4 ;  /* 0x00010000ff157807 */ /* 0x000fe20006000000 */
[----:B------:R-:W1:Y:S01]  /*5fc0*/  LDC.64 R70, c[0x0][0x3b0] ;  /* 0x0000ec00ff467b82 */ /* 0x000e620000000a00 */
[----:B------:R-:W-:-:S04]  /*5fd0*/  SEL R22, RZ, 0x100, !P3 ;  /* 0x00000100ff167807 */ /* 0x000fc80005800000 */
[----:B------:R-:W-:Y:S02]  /*5fe0*/  IADD3 R20, PT, PT, R22, R20, R21 ;  /* 0x0000001416147210 */ /* 0x000fe40007ffe015 */
[----:B------:R-:W-:Y:S01]  /*5ff0*/  SEL R21, RZ, 0x1, !P2 ;  /* 0x00000001ff157807 */ /* 0x000fe20005000000 */
[----:B------:R-:W2:Y:S03]  /*6000*/  @P1 LDC.64 R16, c[0x0][0x3a0] ;  /* 0x0000e800ff101b82 */ /* 0x000ea60000000a00 */
[----:B------:R-:W-:Y:S01]  /*6010*/  IADD3 R31, PT, PT, R20, R21, RZ ;  /* 0x00000015141f7210 */ /* 0x000fe20007ffe0ff */
[----:B------:R-:W-:-:S04]  /*6020*/  IMAD.WIDE.U32 R20, R133, 0x10, R36 ;  /* 0x0000001085147825 */ /* 0x000fc800078e0024 */
[C---:B0-----:R-:W-:Y:S01]  /*6030*/  IMAD.WIDE.U32 R28, R135.reuse, 0x10, R68 ;  /* 0x00000010871c7825 */ /* 0x041fe200078e0044 */
[----:B------:R-:W0:Y:S04]  /*6040*/  @P0 LDC.64 R18, c[0x0][0x398] ;  /* 0x0000e600ff120b82 */ /* 0x000e280000000a00 */
[----:B------:R3:W-:Y:S01]  /*6050*/  STG.E.128 desc[UR8][R28.64], R12 ;  /* 0x0000000c1c007986 */ /* 0x0007e2000c101d08 */
[----:B-1----:R-:W-:-:S05]  /*6060*/  IMAD.WIDE.U32 R22, R135, 0x4, R70 ;  /* 0x0000000487167825 */ /* 0x002fca00078e0046 */
[----:B------:R3:W-:Y:S01]  /*6070*/  STG.E desc[UR8][R22.64], R31 ;  /* 0x0000001f16007986 */ /* 0x0007e2000c101908 */
[----:B--2---:R-:W-:-:S04]  /*6080*/  @P1 IMAD.WIDE.U32 R24, R133, 0x10, R16 ;  /* 0x0000001085181825 */ /* 0x004fc800078e0010 */
[----:B0-----:R-:W-:Y:S01]  /*6090*/  @P0 IMAD.WIDE.U32 R26, R133, 0x10, R18 ;  /* 0x00000010851a0825 */ /* 0x001fe200078e0012 */
[----:B---3--:R-:W-:Y:S06]  /*60a0*/  @!P0 BRA `(.L_x_25175) ;  /* 0x00000000002c8947 */ /* 0x008fec0003800000 */
[----:B------:R-:W0:Y:S01]  /*60b0*/  LDC.64 R16, c[0x0][0x3b8] ;  /* 0x0000ee00ff107b82 */ /* 0x000e220000000a00 */
        /* <DEDUP_REMOVED lines=10> */
.L_x_25175:
[----:B------:R1:W5:Y:S04]  /*6160*/  @P0 LDG.E.128 R4, desc[UR8][R26.64] ;  /* 0x000000081a040981 */ /* 0x000368000c1e1d00 */
[----:B------:R1:W5:Y:S04]  /*6170*/  @P1 LDG.E.128 R8, desc[UR8][R24.64] ;  /* 0x0000000818081981 */ /* 0x000368000c1e1d00 */
[----:B0-----:R1:W5:Y:S01]  /*6180*/  LDG.E.128 R16, desc[UR8][R20.64] ;  /* 0x0000000814107981 */ /* 0x001362000c1e1d00 */
        /* <DEDUP_REMOVED lines=16> */
.L_x_25178:
        /* <DEDUP_REMOVED lines=12> */
.L_x_25179:
        /* <DEDUP_REMOVED lines=60> */
.L_x_25177:
[----:B------:R-:W-:Y:S01]  /*6710*/  ISETP.NE.AND P3, PT, R22, 0x1, PT ;  /* 0x000000011600780c */ /* 0x000fe20003f65270 */
[----:B-----5:R-:W-:Y:S01]  /*6720*/  FMUL.FTZ R16, R16, UR5 ;  /* 0x0000000510107c20 */ /* 0x020fe20008410000 */
[----:B------:R-:W-:Y:S01]  /*6730*/  I2FP.F32.U32 R21, R20 ;  /* 0x0000001400157245 */ /* 0x000fe20000201000 */
[----:B------:R-:W-:-:S04]  /*6740*/  HFMA2 R24, -RZ, RZ, 0, 1.1920928955078125e-07 ;  /* 0x00000002ff187431 */ /* 0x000fc800000001ff */
        /* <DEDUP_REMOVED lines=12> */
.L_x_25181:
        /* <DEDUP_REMOVED lines=12> */
.L_x_25182:
        /* <DEDUP_REMOVED lines=53> */
[----:B------:R-:W-:-:S04]  /*6c20*/  IMAD.WIDE.U32 R20, R21, -0x2daee0ad, RZ ;  /* 0xd2511f5315147825 */ /* 0x000fc800078e00ff */
[----:B------:R-:W-:Y:S01]  /*6c30*/  VIADD R23, R66, 0x8ff34781 ;  /* 0x8ff3478142177836 */ /* 0x000fe20000000000 */
[----:B------:R-:W-:Y:S01]  /*6c40*/  LOP3.LUT R114, R27, R114, R21, 0x96, !PT ;  /* 0x000000721b727212 */ /* 0x000fe200078e9615 */
[----:B------:R-:W-:Y:S02]  /*6c50*/  IMAD.MOV.U32 R0, RZ, RZ, R24 ;  /* 0x000000ffff007224 */ /* 0x000fe400078e0018 */
[----:B------:R-:W-:Y:S01]  /*6c60*/  IMAD.MOV.U32 R21, RZ, RZ, R34 ;  /* 0x000000ffff157224 */ /* 0x000fe200078e0022 */
[----:B------:R-:W-:Y:S01]  /*6c70*/  LOP3.LUT R72, R23, R22, R25, 0x96, !PT ;  /* 0x0000001617487212 */ /* 0x000fe200078e9619 */
[----:B------:R-:W-:Y:S01]  /*6c80*/  IMAD.MOV.U32 R24, RZ, RZ, RZ ;  /* 0x000000ffff187224 */ /* 0x000fe200078e00ff */
[----:B------:R-:W-:-:S07]  /*6c90*/  MOV R34, R20 ;  /* 0x0000001400227202 */ /* 0x000fce0000000f00 */
.L_x_25180:
        /* <DEDUP_REMOVED lines=14> */
.L_x_25184:
        /* <DEDUP_REMOVED lines=12> */
.L_x_25185:
        /* <DEDUP_REMOVED lines=61> */
.L_x_25183:
        /* <DEDUP_REMOVED lines=16> */
.L_x_25187:
        /* <DEDUP_REMOVED lines=12> */
.L_x_25188:
        /* <DEDUP_REMOVED lines=61> */
.L_x_25186:
        /* <DEDUP_REMOVED lines=14> */
.L_x_25190:
        /* <DEDUP_REMOVED lines=12> */
.L_x_25191:
        /* <DEDUP_REMOVED lines=61> */
.L_x_25189:
[----:B------:R-:W-:Y:S01]  /*7d10*/  ISETP.NE.AND P5, PT, R22, 0x1, PT ;  /* 0x000000011600780c */ /* 0x000fe20003fa5270 */
[----:B------:R-:W-:Y:S01]  /*7d20*/  FMUL.FTZ R30, R18, UR5 ;  /* 0x00000005121e7c20 */ /* 0x000fe20008410000 */
[----:B------:R-:W-:Y:S02]  /*7d30*/  I2FP.F32.U32 R23, R23 ;  /* 0x0000001700177245 */ /* 0x000fe40000201000 */
[----:B------:R-:W-:-:S03]  /*7d40*/  MOV R18, R0 ;  /* 0x0000000000127202 */ /* 0x000fc60000000f00 */
[----:B------:R-:W-:-:S05]  /*7d50*/  FFMA.FTZ R23, R23, R120, 1.1641532182693481445e-10 ;  /* 0x2f00000017177423 */ /* 0x000fca0000010078 */
[----:B------:R-:W-:Y:S01]  /*7d60*/  FSETP.LE.FTZ.AND P4, PT, R23, UR4, PT ;  /* 0x0000000417007c0b */ /* 0x000fe2000bf93000 */
        /* <DEDUP_REMOVED lines=10> */
.L_x_25193:
        /* <DEDUP_REMOVED lines=12> */
.L_x_25194:
        /* <DEDUP_REMOVED lines=60> */
[----:B------:R-:W-:-:S07]  /*8290*/  MOV R0, R24 ;  /* 0x0000001800007202 */ /* 0x000fce0000000f00 */
.L_x_25192:
        /* <DEDUP_REMOVED lines=14> */
.L_x_25196:
        /* <DEDUP_REMOVED lines=12> */
.L_x_25197:
        /* <DEDUP_REMOVED lines=61> */
.L_x_25195:
        /* <DEDUP_REMOVED lines=16> */
.L_x_25199:
        /* <DEDUP_REMOVED lines=14> */
.L_x_25200:
        /* <DEDUP_REMOVED lines=10> */
[----:B------:R-:W-:Y:S01]  /*8a90*/  IMAD.MOV.U32 R38, RZ, RZ, RZ ;  /* 0x000000ffff267224 */ /* 0x000fe200078e00ff */
        /* <DEDUP_REMOVED lines=50> */
.L_x_25198:
[----:B------:R-:W-:Y:S01]  /*8dc0*/  FMUL.FTZ R23, R4, UR5 ;  /* 0x0000000504177c20 */ /* 0x000fe20008410000 */
[----:B------:R-:W-:Y:S01]  /*8dd0*/  FSETP.GTU.FTZ.AND P6, PT, R20, UR4, PT ;  /* 0x0000000414007c0b */ /* 0x000fe2000bfdc000 */
[----:B------:R-:W-:Y:S01]  /*8de0*/  FMUL.FTZ R20, R5, UR5 ;  /* 0x0000000505147c20 */ /* 0x000fe20008410000 */
[----:B------:R-:W-:Y:S02]  /*8df0*/  I2FP.F32.U32 R19, R19 ;  /* 0x0000001300137245 */ /* 0x000fe40000201000 */
[----:B------:R-:W-:Y:S02]  /*8e00*/  FSEL R23, R23, RZ, !P6 ;  /* 0x000000ff17177208 */ /* 0x000fe40007000000 */
[----:B------:R-:W-:Y:S01]  /*8e10*/  SEL R24, RZ, 0x1, P6 ;  /* 0x00000001ff187807 */ /* 0x000fe20003000000 */
[----:B------:R-:W-:Y:S01]  /*8e20*/  FFMA.FTZ R18, R19, R120, 1.1641532182693481445e-10 ;  /* 0x2f00000013127423 */ /* 0x000fe20000010078 */
[----:B------:R-:W-:Y:S01]  /*8e30*/  FSETP.GTU.FTZ.AND P6, PT, R21, UR4, PT ;  /* 0x0000000415007c0b */ /* 0x000fe2000bfdc000 */
[----:B------:R-:W-:Y:S01]  /*8e40*/  FMUL.FTZ R21, R6, UR5 ;  /* 0x0000000506157c20 */ /* 0x000fe20008410000 */
[----:B------:R-:W-:-:S02]  /*8e50*/  FSEL R30, R30, RZ, P4 ;  /* 0x000000ff1e1e7208 */ /* 0x000fc40002000000 */
[----:B------:R-:W-:Y:S02]  /*8e60*/  FSEL R20, R20, RZ, !P6 ;  /* 0x000000ff14147208 */ /* 0x000fe40007000000 */
[----:B------:R-:W-:Y:S02]  /*8e70*/  SEL R25, RZ, 0x1, P6 ;  /* 0x00000001ff197807 */ /* 0x000fe40003000000 */
[----:B------:R-:W-:Y:S02]  /*8e80*/  FSETP.GTU.FTZ.AND P6, PT, R31, UR4, PT ;  /* 0x000000041f007c0b */ /* 0x000fe4000bfdc000 */
[----:B------:R-:W-:Y:S02]  /*8e90*/  FSEL R17, R17, RZ, P3 ;  /* 0x000000ff11117208 */ /* 0x000fe40001800000 */
[----:B------:R-:W-:Y:S01]  /*8ea0*/  FSEL R19, R21, RZ, !P6 ;  /* 0x000000ff15137208 */ /* 0x000fe20007000000 */
[----:B------:R-:W-:Y:S01]  /*8eb0*/  FMUL.FTZ R21, R7, UR5 ;  /* 0x0000000507157c20 */ /* 0x000fe20008410000 */
[----:B------:R-:W-:Y:S01]  /*8ec0*/  SEL R26, RZ, 0x1, P6 ;  /* 0x00000001ff1a7807 */ /* 0x000fe20003000000 */
[----:B------:R-:W-:Y:S01]  /*8ed0*/  FADD.FTZ R17, R17, R20 ;  /* 0x0000001411117221 */ /* 0x000fe20000010000 */
[----:B------:R-:W-:Y:S01]  /*8ee0*/  FSETP.GTU.FTZ.AND P6, PT, R18, UR4, PT ;  /* 0x0000000412007c0b */ /* 0x000fe2000bfdc000 */
[----:B------:R-:W-:Y:S01]  /*8ef0*/  FADD.FTZ R18, R30, R19 ;  /* 0x000000131e127221 */ /* 0x000fe20000010000 */
[----:B------:R-:W-:Y:S01]  /*8f00*/  FSEL R16, R16, RZ, P2 ;  /* 0x000000ff10107208 */ /* 0x000fe20001000000 */
[----:B------:R-:W-:Y:S01]  /*8f10*/  @P1 FADD.FTZ R17, R9, R17 ;  /* 0x0000001109111221 */ /* 0x000fe20000010000 */
[----:B------:R-:W-:Y:S01]  /*8f20*/  FSEL R22, R28, RZ, P5 ;  /* 0x000000ff1c167208 */ /* 0x000fe20002800000 */
[----:B------:R-:W-:Y:S01]  /*8f30*/  @P1 FADD.FTZ R18, R10, R18 ;  /* 0x000000120a121221 */ /* 0x000fe20000010000 */
[----:B------:R-:W-:Y:S01]  /*8f40*/  FSEL R21, R21, RZ, !P6 ;  /* 0x000000ff15157208 */ /* 0x000fe20007000000 */
[----:B------:R-:W-:Y:S01]  /*8f50*/  FADD.FTZ R16, R16, R23 ;  /* 0x0000001710107221 */ /* 0x000fe20000010000 */
[----:B------:R-:W-:-:S02]  /*8f60*/  SEL R20, RZ, 0x1, P6 ;  /* 0x00000001ff147807 */ /* 0x000fc40003000000 */
[----:B------:R-:W-:Y:S01]  /*8f70*/  PRMT R78, R24, 0x7610, R78 ;  /* 0x00007610184e7816 */ /* 0x000fe2000000004e */
[----:B------:R-:W-:Y:S01]  /*8f80*/  FADD.FTZ R19, R21, R22 ;  /* 0x0000001615137221 */ /* 0x000fe20000010000 */
[----:B------:R-:W-:Y:S01]  /*8f90*/  PRMT R79, R25, 0x7610, R79 ;  /* 0x00007610194f7816 */ /* 0x000fe2000000004f */
[----:B------:R-:W-:Y:S01]  /*8fa0*/  @P1 FADD.FTZ R16, R8, R16 ;  /* 0x0000001008101221 */ /* 0x000fe20000010000 */
[----:B------:R-:W-:Y:S01]  /*8fb0*/  PRMT R80, R26, 0x7610, R80 ;  /* 0x000076101a507816 */ /* 0x000fe20000000050 */
[----:B------:R-:W-:Y:S01]  /*8fc0*/  @P1 FADD.FTZ R19, R11, R19 ;  /* 0x000000130b131221 */ /* 0x000fe20000010000 */
[----:B------:R-:W-:Y:S01]  /*8fd0*/  PRMT R81, R20, 0x7610, R81 ;  /* 0x0000761014517816 */ /* 0x000fe20000000051 */
[----:B------:R-:W-:Y:S06]  /*8fe0*/  BRA `(.L_x_25201) ;  /* 0x0000001400bc7947 */ /* 0x000fec0003800000 */
.L_x_25176:
        /* <DEDUP_REMOVED lines=15> */
.L_x_25203:
        /* <DEDUP_REMOVED lines=12> */
.L_x_25204:
        /* <DEDUP_REMOVED lines=60> */
.L_x_25202:
[----:B------:R-:W-:Y:S02]  /*9560*/  ISETP.NE.AND P3, PT, R22, 0x1, PT ;  /* 0x000000011600780c */ /* 0x000fe40003f65270 */
        /* <DEDUP_REMOVED lines=14> */
.L_x_25206:
        /* <DEDUP_REMOVED lines=12> */
.L_x_25207:
        /* <DEDUP_REMOVED lines=61> */
.L_x_25205:
[----:B------:R-:W-:Y:S01]  /*9ae0*/  ISETP.NE.AND P4, PT, R20, 0x1, PT ;  /* 0x000000011400780c */ /* 0x000fe20003f85270 */
[----:B------:R-:W-:Y:S01]  /*9af0*/  IMAD.MOV.U32 R22, RZ, RZ, 0x2 ;  /* 0x00000002ff167424 */ /* 0x000fe200078e00ff */
[----:B------:R-:W-:-:S05]  /*9b00*/  I2FP.F32.U32 R21, R21 ;  /* 0x0000001500157245 */ /* 0x000fca0000201000 */
        /* <DEDUP_REMOVED lines=12> */
.L_x_25209:
        /* <DEDUP_REMOVED lines=12> */
.L_x_25210:
        /* <DEDUP_REMOVED lines=61> */
.L_x_25208:
        /* <DEDUP_REMOVED lines=15> */
.L_x_25212:
        /* <DEDUP_REMOVED lines=12> */
.L_x_25213:
[----:B------:R-:W-:Y:S01]  /*a210*/  IMAD.WIDE.U32 R24, R74, -0x326172a9, RZ ;  /* 0xcd9e8d574a187825 */ /* 0x000fe200078e00ff */
[----:B------:R-:W-:Y:S02]  /*a220*/  LOP3.LUT R20, R77, R27, R67, 0x96, !PT ;  /* 0x0000001b4d147212 */ /* 0x000fe400078e9643 */
[----:B------:R-:W-:Y:S01]  /*a230*/  IADD3 R27, PT, PT, R67, -0x4498517b, RZ ;  /* 0xbb67ae85431b7810 */ /* 0x000fe20007ffe0ff */
[----:B------:R-:W-:Y:S01]  /*a240*/  IMAD.MOV.U32 R38, RZ, RZ, RZ ;  /* 0x000000ffff267224 */ /* 0x000fe200078e00ff */
        /* <DEDUP_REMOVED lines=57> */
.L_x_25211:
        /* <DEDUP_REMOVED lines=8> */
[----:B------:R-:W-:Y:S01]  /*a660*/  FSETP.GTU.FTZ.AND P6, PT, R21, UR4, PT ;  /* 0x0000000415007c0b */ /* 0x000fe2000bfdc000 */
[----:B------:R-:W-:Y:S01]  /*a670*/  @P1 FADD.FTZ R18, R10, R18 ;  /* 0x000000120a121221 */ /* 0x000fe20000010000 */
[----:B------:R-:W-:Y:S01]  /*a680*/  FSEL R17, R17, RZ, P3 ;  /* 0x000000ff11117208 */ /* 0x000fe20001800000 */
[----:B------:R-:W-:Y:S01]  /*a690*/  @P1 FADD.FTZ R16, R8, R16 ;  /* 0x0000001008101221 */ /* 0x000fe20000010000 */
[----:B------:R-:W-:-:S02]  /*a6a0*/  FSEL R19, R19, RZ, !P6 ;  /* 0x000000ff13137208 */ /* 0x000fc40007000000 */
[----:B------:R-:W-:Y:S01]  /*a6b0*/  PLOP3.LUT P5, PT, P6, PT, PT, 0x8, 0x80 ;  /* 0x000000000080781c */ /* 0x000fe200037ae170 */
[----:B------:R-:W-:Y:S02]  /*a6c0*/  @P1 FADD.FTZ R17, R9, R17 ;  /* 0x0000001109111221 */ /* 0x000fe40000010000 */
[----:B------:R-:W-:-:S10]  /*a6d0*/  @P1 FADD.FTZ R19, R11, R19 ;  /* 0x000000130b131221 */ /* 0x000fd40000010000 */
.L_x_25201:
[----:B------:R-:W-:Y:S01]  /*a6e0*/  SEL R24, RZ, 0x1000000, !P5 ;  /* 0x01000000ff187807 */ /* 0x000fe20006800000 */
[----:B------:R-:W-:Y:S01]  /*a6f0*/  IMAD.WIDE.U32 R32, R133, 0x10, R68 ;  /* 0x0000001085207825 */ /* 0x000fe200078e0044 */
[----:B------:R-:W-:Y:S01]  /*a700*/  SEL R25, RZ, 0x10000, !P4 ;  /* 0x00010000ff197807 */ /* 0x000fe20006000000 */
[----:B------:R-:W0:Y:S01]  /*a710*/  @P0 LDC.64 R22, c[0x0][0x398] ;  /* 0x0000e600ff160b82 */ /* 0x000e220000000a00 */
[----:B------:R-:W-:Y:S02]  /*a720*/  SEL R26, RZ, 0x100, !P3 ;  /* 0x00000100ff1a7807 */ /* 0x000fe40005800000 */
[----:B------:R1:W-:Y:S01]  /*a730*/  STG.E.128 desc[UR8][R32.64], R16 ;  /* 0x0000001020007986 */ /* 0x0003e2000c101d08 */
[----:B------:R-:W-:Y:S02]  /*a740*/  IADD3 R117, PT, PT, R135, 0x200, RZ ;  /* 0x0000020087757810 */ /* 0x000fe40007ffe0ff */
[----:B------:R-:W-:Y:S01]  /*a750*/  IADD3 R24, PT, PT, R26, R24, R25 ;  /* 0x000000181a187210 */ /* 0x000fe20007ffe019 */
[----:B------:R-:W-:Y:S01]  /*a760*/  IMAD.WIDE.U32 R26, R133, 0x4, R70 ;  /* 0x00000004851a7825 */ /* 0x000fe200078e0046 */
[----:B------:R-:W-:Y:S01]  /*a770*/  SEL R25, RZ, 0x1, !P2 ;  /* 0x00000001ff197807 */ /* 0x000fe20005000000 */
[----:B------:R-:W2:Y:S04]  /*a780*/  @P1 LDC.64 R20, c[0x0][0x3a0] ;  /* 0x0000e800ff141b82 */ /* 0x000ea80000000a00 */
[----:B------:R-:W-:-:S02]  /*a790*/  IMAD.IADD R35, R24, 0x1, R25 ;  /* 0x0000000118237824 */ /* 0x000fc400078e0219 */
[----:B------:R-:W-:-:S03]  /*a7a0*/  IMAD.WIDE.U32 R24, R117, 0x10, R36 ;  /* 0x0000001075187825 */ /* 0x000fc600078e0024 */
[----:B------:R1:W-:Y:S01]  /*a7b0*/  STG.E desc[UR8][R26.64], R35 ;  /* 0x000000231a007986 */ /* 0x0003e2000c101908 */
[----:B0-----:R-:W-:-:S04]  /*a7c0*/  @P0 IMAD.WIDE.U32 R28, R117, 0x10, R22 ;  /* 0x00000010751c0825 */ /* 0x001fc800078e0016 */
[----:B--2---:R-:W-:Y:S01]  /*a7d0*/  @P1 IMAD.WIDE.U32 R30, R117, 0x10, R20 ;  /* 0x00000010751e1825 */ /* 0x004fe200078e0014 */
[----:B-1----:R-:W-:Y:S06]  /*a7e0*/  @!P0 BRA `(.L_x_25214) ;  /* 0x00000000002c8947 */ /* 0x002fec0003800000 */
[----:B------:R-:W0:Y:S01]  /*a7f0*/  LDC.64 R20, c[0x0][0x3b8] ;  /* 0x0000ee00ff147b82 */ /* 0x000e220000000a00 */
[----:B------:R-:W-:Y:S01]  /*a800*/  IMAD.U32 R23, R80, 0x10000, RZ ;  /* 0x0001000050177824 */ /* 0x000fe200078e00ff */
[----:B------:R-:W-:Y:S02]  /*a810*/  LOP3.LUT R22, R81, 0xffff, RZ, 0xc0, !PT ;  /* 0x0000ffff51167812 */ /* 0x000fe400078ec0ff */
[----:B------:R-:W-:Y:S02]  /*a820*/  LOP3.LUT R27, R79, 0xff, RZ, 0xc0, !PT ;  /* 0x000000ff4f1b7812 */ /* 0x000fe400078ec0ff */
[----:B------:R-:W-:-:S04]  /*a830*/  LOP3.LUT R23, R23, 0xff0000, RZ, 0xc0, !PT ;  /* 0x00ff000017177812 */ /* 0x000fc800078ec0ff */
[----:B------:R-:W-:Y:S02]  /*a840*/  LEA R22, R22, R23, 0x18 ;  /* 0x0000001716167211 */ /* 0x000fe400078ec0ff */
[----:B------:R-:W-:-:S03]  /*a850*/  LOP3.LUT R23, R78, 0xff, RZ, 0xc0, !PT ;  /* 0x000000ff4e177812 */ /* 0x000fc600078ec0ff */
[----:B------:R-:W-:-:S04]  /*a860*/  IMAD R22, R27, 0x100, R22 ;  /* 0x000001001b167824 */ /* 0x000fc800078e0216 */
[----:B------:R-:W-:Y:S02]  /*a870*/  IMAD.IADD R23, R22, 0x1, R23 ;  /* 0x0000000116177824 */ /* 0x000fe400078e0217 */
[----:B0-----:R-:W-:-:S05]  /*a880*/  IMAD.WIDE.U32 R20, R133, 0x4, R20 ;  /* 0x0000000485147825 */ /* 0x001fca00078e0014 */
[----:B------:R0:W-:Y:S02]  /*a890*/  STG.E desc[UR8][R20.64], R23 ;  /* 0x0000001714007986 */ /* 0x0001e4000c101908 */
.L_x_25214:
[----:B------:R1:W5:Y:S04]  /*a8a0*/  @P0 LDG.E.128 R4, desc[UR8][R28.64] ;  /* 0x000000081c040981 */ /* 0x000368000c1e1d00 */
[----:B------:R1:W5:Y:S04]  /*a8b0*/  @P1 LDG.E.128 R8, desc[UR8][R30.64] ;  /* 0x000000081e081981 */ /* 0x000368000c1e1d00 */
[----:B0-----:R1:W5:Y:S01]  /*a8c0*/  LDG.E.128 R20, desc[UR8][R24.64] ;  /* 0x0000000818147981 */ /* 0x001362000c1e1d00 */
        /* <DEDUP_REMOVED lines=16> */
.L_x_25217:
        /* <DEDUP_REMOVED lines=12> */
.L_x_25218:
        /* <DEDUP_REMOVED lines=61> */
.L_x_25216:
[----:B------:R-:W-:Y:S01]  /*ae60*/  ISETP.NE.AND P3, PT, R26, 0x1, PT ;  /* 0x000000011a00780c */ /* 0x000fe20003f65270 */
[----:B-----5:R-:W-:Y:S01]  /*ae70*/  FMUL.FTZ R31, R20, UR5 ;  /* 0x00000005141f7c20 */ /* 0x020fe20008410000 */
        /* <DEDUP_REMOVED lines=14> */
.L_x_25220:
        /* <DEDUP_REMOVED lines=12> */
.L_x_25221:
        /* <DEDUP_REMOVED lines=57> */
[----:B------:R-:W-:Y:S02]  /*b3b0*/  IMAD.MOV.U32 R116, RZ, RZ, R24 ;  /* 0x000000ffff747224 */ /* 0x000fe400078e0018 */
[----:B------:R-:W-:Y:S01]  /*b3c0*/  HFMA2 R24, -RZ, RZ, 0, 0 ;  /* 0x00000000ff187431 */ /* 0x000fe200000001ff */
[----:B------:R-:W-:Y:S02]  /*b3d0*/  LOP3.LUT R72, R29, R28, R27, 0x96, !PT ;  /* 0x0000001c1d487212 */ /* 0x000fe400078e961b */
[----:B------:R-:W-:-:S07]  /*b3e0*/  MOV R0, R26 ;  /* 0x0000001a00007202 */ /* 0x000fce0000000f00 */
.L_x_25219:
        /* <DEDUP_REMOVED lines=14> */
.L_x_25223:
        /* <DEDUP_REMOVED lines=12> */
.L_x_25224:
        /* <DEDUP_REMOVED lines=61> */
.L_x_25222:
        /* <DEDUP_REMOVED lines=16> */
.L_x_25226:
        /* <DEDUP_REMOVED lines=12> */
.L_x_25227:
        /* <DEDUP_REMOVED lines=61> */
.L_x_25225:
        /* <DEDUP_REMOVED lines=14> */
.L_x_25229:
        /* <DEDUP_REMOVED lines=12> */
.L_x_25230:
        /* <DEDUP_REMOVED lines=48> */
[----:B------:R-:W-:Y:S01]  /*c390*/  IMAD.WIDE.U32 R26, R29, -0x326172a9, RZ ;  /* 0xcd9e8d571d1a7825 */ /* 0x000fe200078e00ff */
[----:B------:R-:W-:Y:S02]  /*c3a0*/  IADD3 R29, PT, PT, R67, -0x695add53, RZ ;  /* 0x96a522ad431d7810 */ /* 0x000fe40007ffe0ff */
        /* <DEDUP_REMOVED lines=11> */
.L_x_25228:
        /* <DEDUP_REMOVED lines=16> */
.L_x_25232:
        /* <DEDUP_REMOVED lines=12> */
.L_x_25233:
        /* <DEDUP_REMOVED lines=61> */
.L_x_25231:
        /* <DEDUP_REMOVED lines=14> */
.L_x_25235:
        /* <DEDUP_REMOVED lines=12> */
.L_x_25236:
        /* <DEDUP_REMOVED lines=47> */
[----:B------:R-:W-:Y:S01]  /*ce80*/  IMAD.WIDE.U32 R114, R27, -0x2daee0ad, RZ ;  /* 0xd2511f531b727825 */ /* 0x000fe200078e00ff */
[----:B------:R-:W-:-:S03]  /*ce90*/  IADD3 R29, PT, PT, R67, -0x695add53, RZ ;  /* 0x96a522ad431d7810 */ /* 0x000fc60007ffe0ff */
        /* <DEDUP_REMOVED lines=11> */
[----:B------:R-:W-:-:S07]  /*cf50*/  IMAD.MOV.U32 R116, RZ, RZ, R20 ;  /* 0x000000ffff747224 */ /* 0x000fce00078e0014 */
.L_x_25234:
        /* <DEDUP_REMOVED lines=16> */
.L_x_25238:
        /* <DEDUP_REMOVED lines=14> */
.L_x_25239:
        /* <DEDUP_REMOVED lines=61> */
.L_x_25237:
[----:B------:R-:W-:Y:S01]  /*d510*/  FMUL.FTZ R20, R4, UR5 ;  /* 0x0000000504147c20 */ /* 0x000fe20008410000 */
[----:B------:R-:W-:Y:S01]  /*d520*/  FSETP.GTU.FTZ.AND P6, PT, R30, UR4, PT ;  /* 0x000000041e007c0b */ /* 0x000fe2000bfdc000 */
[----:B------:R-:W-:Y:S01]  /*d530*/  FMUL.FTZ R23, R5, UR5 ;  /* 0x0000000505177c20 */ /* 0x000fe20008410000 */
[----:B------:R-:W-:Y:S01]  /*d540*/  I2FP.F32.U32 R21, R21 ;  /* 0x0000001500157245 */ /* 0x000fe20000201000 */
[----:B------:R-:W-:Y:S01]  /*d550*/  FMUL.FTZ R24, R6, UR5 ;  /* 0x0000000506187c20 */ /* 0x000fe20008410000 */
[----:B------:R-:W-:Y:S02]  /*d560*/  FSEL R20, R20, RZ, !P6 ;  /* 0x000000ff14147208 */ /* 0x000fe40007000000 */
[----:B------:R-:W-:Y:S01]  /*d570*/  SEL R26, RZ, 0x1, P6 ;  /* 0x00000001ff1a7807 */ /* 0x000fe20003000000 */
[----:B------:R-:W-:Y:S01]  /*d580*/  FFMA.FTZ R22, R21, R120, 1.1641532182693481445e-10 ;  /* 0x2f00000015167423 */ /* 0x000fe20000010078 */
[----:B------:R-:W-:Y:S02]  /*d590*/  FSETP.GTU.FTZ.AND P6, PT, R33, UR4, PT ;  /* 0x0000000421007c0b */ /* 0x000fe4000bfdc000 */
[----:B------:R-:W-:-:S02]  /*d5a0*/  FSEL R34, R34, RZ, P4 ;  /* 0x000000ff22227208 */ /* 0x000fc40002000000 */
[----:B------:R-:W-:Y:S02]  /*d5b0*/  FSEL R23, R23, RZ, !P6 ;  /* 0x000000ff17177208 */ /* 0x000fe40007000000 */
[----:B------:R-:W-:Y:S02]  /*d5c0*/  SEL R27, RZ, 0x1, P6 ;  /* 0x00000001ff1b7807 */ /* 0x000fe40003000000 */
[----:B------:R-:W-:Y:S02]  /*d5d0*/  FSETP.GTU.FTZ.AND P6, PT, R35, UR4, PT ;  /* 0x0000000423007c0b */ /* 0x000fe4000bfdc000 */
[----:B------:R-:W-:Y:S02]  /*d5e0*/  FSEL R32, R32, RZ, P3 ;  /* 0x000000ff20207208 */ /* 0x000fe40001800000 */
[----:B------:R-:W-:Y:S01]  /*d5f0*/  FSEL R21, R24, RZ, !P6 ;  /* 0x000000ff18157208 */ /* 0x000fe20007000000 */
[----:B------:R-:W-:Y:S01]  /*d600*/  FMUL.FTZ R24, R7, UR5 ;  /* 0x0000000507187c20 */ /* 0x000fe20008410000 */
[----:B------:R-:W-:-:S02]  /*d610*/  SEL R28, RZ, 0x1, P6 ;  /* 0x00000001ff1c7807 */ /* 0x000fc40003000000 */
[----:B------:R-:W-:Y:S01]  /*d620*/  FSETP.GTU.FTZ.AND P6, PT, R22, UR4, PT ;  /* 0x0000000416007c0b */ /* 0x000fe2000bfdc000 */
[----:B------:R-:W-:Y:S01]  /*d630*/  FADD.FTZ R22, R34, R21 ;  /* 0x0000001522167221 */ /* 0x000fe20000010000 */
[----:B------:R-:W-:Y:S01]  /*d640*/  FSEL R25, R29, RZ, P5 ;  /* 0x000000ff1d197208 */ /* 0x000fe20002800000 */
[----:B------:R-:W-:Y:S01]  /*d650*/  FADD.FTZ R21, R32, R23 ;  /* 0x0000001720157221 */ /* 0x000fe20000010000 */
[----:B------:R-:W-:Y:S01]  /*d660*/  FSEL R24, R24, RZ, !P6 ;  /* 0x000000ff18187208 */ /* 0x000fe20007000000 */
[----:B------:R-:W-:Y:S01]  /*d670*/  @P1 FADD.FTZ R22, R10, R22 ;  /* 0x000000160a161221 */ /* 0x000fe20000010000 */
[----:B------:R-:W-:Y:S01]  /*d680*/  FSEL R31, R31, RZ, P2 ;  /* 0x000000ff1f1f7208 */ /* 0x000fe20001000000 */
[----:B------:R-:W-:Y:S01]  /*d690*/  @P1 FADD.FTZ R21, R9, R21 ;  /* 0x0000001509151221 */ /* 0x000fe20000010000 */
[----:B------:R-:W-:Y:S01]  /*d6a0*/  PRMT R78, R26, 0x7610, R78 ;  /* 0x000076101a4e7816 */ /* 0x000fe2000000004e */
[----:B------:R-:W-:Y:S01]  /*d6b0*/  FADD.FTZ R23, R24, R25 ;  /* 0x0000001918177221 */ /* 0x000fe20000010000 */
[----:B------:R-:W-:Y:S01]  /*d6c0*/  SEL R24, RZ, 0x1, P6 ;  /* 0x00000001ff187807 */ /* 0x000fe20003000000 */
[----:B------:R-:W-:Y:S01]  /*d6d0*/  FADD.FTZ R20, R31, R20 ;  /* 0x000000141f147221 */ /* 0x000fe20000010000 */
[----:B------:R-:W-:Y:S01]  /*d6e0*/  PRMT R79, R27, 0x7610, R79 ;  /* 0x000076101b4f7816 */ /* 0x000fe2000000004f */
[----:B------:R-:W-:Y:S01]  /*d6f0*/  @P1 FADD.FTZ R23, R11, R23 ;  /* 0x000000170b171221 */ /* 0x000fe20000010000 */
[----:B------:R-:W-:Y:S01]  /*d700*/  PRMT R80, R28, 0x7610, R80 ;  /* 0x000076101c507816 */ /* 0x000fe20000000050 */
[----:B------:R-:W-:Y:S01]  /*d710*/  @P1 FADD.FTZ R20, R8, R20 ;  /* 0x0000001408141221 */ /* 0x000fe20000010000 */
[----:B------:R-:W-:Y:S01]  /*d720*/  PRMT R81, R24, 0x7610, R81 ;  /* 0x0000761018517816 */ /* 0x000fe20000000051 */
[----:B------:R-:W-:Y:S06]  /*d730*/  BRA `(.L_x_25240) ;  /* 0x0000001400c07947 */ /* 0x000fec0003800000 */
.L_x_25215:
        /* <DEDUP_REMOVED lines=15> */
.L_x_25242:
        /* <DEDUP_REMOVED lines=12> */
.L_x_25243:
        /* <DEDUP_REMOVED lines=55> */
[----:B------:R-:W-:Y:S02]  /*dc60*/  MOV R0, R26 ;  /* 0x0000001a00007202 */ /* 0x000fe40000000f00 */
[----:B------:R-:W-:Y:S01]  /*dc70*/  LOP3.LUT R72, R29, R28, R27, 0x96, !PT ;  /* 0x0000001c1d487212 */ /* 0x000fe200078e961b */
[----:B------:R-:W-:Y:S01]  /*dc80*/  IMAD.MOV.U32 R116, RZ, RZ, R24 ;  /* 0x000000ffff747224 */ /* 0x000fe200078e0018 */
[----:B------:R-:W-:Y:S01]  /*dc90*/  LOP3.LUT R114, R31, R114, R25, 0x96, !PT ;  /* 0x000000721f727212 */ /* 0x000fe200078e9619 */
[----:B------:R-:W-:Y:S01]  /*dca0*/  IMAD.MOV.U32 R26, RZ, RZ, RZ ;  /* 0x000000ffff1a7224 */ /* 0x000fe200078e00ff */
[----:B------:R-:W-:-:S07]  /*dcb0*/  MOV R24, R34 ;  /* 0x0000002200187202 */ /* 0x000fce0000000f00 */
.L_x_25241:
[----:B------:R-:W-:Y:S02]  /*dcc0*/  ISETP.NE.AND P3, PT, R26, 0x1, PT ;  /* 0x000000011a00780c */ /* 0x000fe40003f65270 */
[----:B------:R-:W-:Y:S02]  /*dcd0*/  I2FP.F32.U32 R25, R24 ;  /* 0x0000001800197245 */ /* 0x000fe40000201000 */
[----:B------:R-:W-:-:S03]  /*dce0*/  MOV R24, 0x2 ;  /* 0x0000000200187802 */ /* 0x000fc60000000f00 */
        /* <DEDUP_REMOVED lines=12> */
.L_x_25245:
        /* <DEDUP_REMOVED lines=12> */
.L_x_25246:
        /* <DEDUP_REMOVED lines=58> */
[----:B------:R-:W-:Y:S02]  /*e210*/  IMAD.MOV.U32 R116, RZ, RZ, R24 ;  /* 0x000000ffff747224 */ /* 0x000fe400078e0018 */
[----:B------:R-:W-:Y:S01]  /*e220*/  HFMA2 R24, -RZ, RZ, 0, 0 ;  /* 0x00000000ff187431 */ /* 0x000fe200000001ff */
[----:B------:R-:W-:-:S07]  /*e230*/  LOP3.LUT R72, R29, R28, R27, 0x96, !PT ;  /* 0x0000001c1d487212 */ /* 0x000fce00078e961b */
.L_x_25244:
        /* <DEDUP_REMOVED lines=15> */
.L_x_25248:
        /* <DEDUP_REMOVED lines=12> */
.L_x_25249:
        /* <DEDUP_REMOVED lines=57> */
[----:B------:R-:W-:Y:S01]  /*e780*/  IMAD.MOV.U32 R26, RZ, RZ, RZ ;  /* 0x000000ffff1a7224 */ /* 0x000fe200078e00ff */
[----:B------:R-:W-:Y:S01]  /*e790*/  LOP3.LUT R114, R31, R114, R25, 0x96, !PT ;  /* 0x000000721f727212 */ /* 0x000fe200078e9619 */
[----:B------:R-:W-:Y:S01]  /*e7a0*/  IMAD.MOV.U32 R25, RZ, RZ, R116 ;  /* 0x000000ffff197224 */ /* 0x000fe200078e0074 */
[----:B------:R-:W-:-:S07]  /*e7b0*/  MOV R116, R24 ;  /* 0x0000001800747202 */ /* 0x000fce0000000f00 */
.L_x_25247:
        /* <DEDUP_REMOVED lines=15> */
.L_x_25251:
        /* <DEDUP_REMOVED lines=12> */
.L_x_25252:
        /* <DEDUP_REMOVED lines=61> */
.L_x_25250:
        /* <DEDUP_REMOVED lines=16> */
.L_x_25240:
[----:B------:R-:W-:Y:S01]  /*ee40*/  SEL R28, RZ, 0x1000000, !P5 ;  /* 0x01000000ff1c7807 */ /* 0x000fe20006800000 */
[----:B------:R-:W-:Y:S01]  /*ee50*/  IMAD.WIDE.U32 R38, R117, 0x10, R68 ;  /* 0x0000001075267825 */ /* 0x000fe200078e0044 */
[----:B------:R-:W-:Y:S01]  /*ee60*/  SEL R29, RZ, 0x10000, !P4 ;  /* 0x00010000ff1d7807 */ /* 0x000fe20006000000 */
[----:B------:R-:W0:Y:S01]  /*ee70*/  @P0 LDC.64 R26, c[0x0][0x398] ;  /* 0x0000e600ff1a0b82 */ /* 0x000e220000000a00 */
[----:B------:R-:W-:Y:S01]  /*ee80*/  SEL R30, RZ, 0x100, !P3 ;  /* 0x00000100ff1e7807 */ /* 0x000fe20005800000 */
[----:B------:R-:W-:Y:S01]  /*ee90*/  VIADD R121, R135, 0x300 ;  /* 0x0000030087797836 */ /* 0x000fe20000000000 */
[----:B------:R1:W-:Y:S02]  /*eea0*/  STG.E.128 desc[UR8][R38.64], R20 ;  /* 0x0000001426007986 */ /* 0x0003e4000c101d08 */
[----:B------:R-:W-:Y:S01]  /*eeb0*/  IADD3 R28, PT, PT, R30, R28, R29 ;  /* 0x0000001c1e1c7210 */ /* 0x000fe20007ffe01d */
[----:B------:R-:W-:Y:S01]  /*eec0*/  IMAD.WIDE.U32 R30, R117, 0x4, R70 ;  /* 0x00000004751e7825 */ /* 0x000fe200078e0046 */
[----:B------:R-:W-:Y:S01]  /*eed0*/  SEL R29, RZ, 0x1, !P2 ;  /* 0x00000001ff1d7807 */ /* 0x000fe20005000000 */
[----:B------:R-:W2:Y:S03]  /*eee0*/  @P1 LDC.64 R24, c[0x0][0x3a0] ;  /* 0x0000e800ff181b82 */ /* 0x000ea60000000a00 */
[----:B------:R-:W-:Y:S01]  /*eef0*/  IADD3 R115, PT, PT, R28, R29, RZ ;  /* 0x0000001d1c737210 */ /* 0x000fe20007ffe0ff */
[----:B------:R-:W-:-:S04]  /*ef00*/  IMAD.WIDE.U32 R28, R121, 0x10, R36 ;  /* 0x00000010791c7825 */ /* 0x000fc800078e0024 */
        /* <DEDUP_REMOVED lines=15> */
.L_x_25253:
        /* <DEDUP_REMOVED lines=19> */
.L_x_25256:
        /* <DEDUP_REMOVED lines=12> */
.L_x_25257:
        /* <DEDUP_REMOVED lines=58> */
[----:B------:R-:W-:Y:S01]  /*f590*/  IMAD.MOV.U32 R30, RZ, RZ, RZ ;  /* 0x000000ffff1e7224 */ /* 0x000fe200078e00ff */
[----:B------:R-:W-:-:S07]  /*f5a0*/  MOV R28, R116 ;  /* 0x00000074001c7202 */ /* 0x000fce0000000f00 */
.L_x_25255:
[----:B------:R-:W-:Y:S01]  /*f5b0*/  ISETP.NE.AND P3, PT, R30, 0x1, PT ;  /* 0x000000011e00780c */ /* 0x000fe20003f65270 */
[----:B-----5:R-:W-:Y:S01]  /*f5c0*/  FMUL.FTZ R35, R24, UR5 ;  /* 0x0000000518237c20 */ /* 0x020fe20008410000 */
        /* <DEDUP_REMOVED lines=14> */
.L_x_25259:
        /* <DEDUP_REMOVED lines=12> */
.L_x_25260:
        /* <DEDUP_REMOVED lines=57> */
[----:B------:R-:W-:Y:S02]  /*fb00*/  IMAD.MOV.U32 R130, RZ, RZ, R28 ;  /* 0x000000ffff827224 */ /* 0x000fe400078e001c */
[----:B------:R-:W-:Y:S02]  /*fb10*/  HFMA2 R28, -RZ, RZ, 0, 0 ;  /* 0x00000000ff1c7431 */ /* 0x000fe400000001ff */
[----:B------:R-:W-:Y:S01]  /*fb20*/  IMAD.MOV.U32 R0, RZ, RZ, R30 ;  /* 0x000000ffff007224 */ /* 0x000fe200078e001e */
[----:B------:R-:W-:-:S07]  /*fb30*/  LOP3.LUT R72, R33, R32, R31, 0x96, !PT ;  /* 0x0000002021487212 */ /* 0x000fce00078e961f */
.L_x_25258:
        /* <DEDUP_REMOVED lines=14> */
.L_x_25262:
        /* <DEDUP_REMOVED lines=12> */
.L_x_25263:
        /* <DEDUP_REMOVED lines=61> */
.L_x_25261:
        /* <DEDUP_REMOVED lines=16> */
.L_x_25265:
        /* <DEDUP_REMOVED lines=12> */
.L_x_25266:
        /* <DEDUP_REMOVED lines=61> */
.L_x_25264:
        /* <DEDUP_REMOVED lines=14> */
.L_x_25268:
        /* <DEDUP_REMOVED lines=12> */
.L_x_25269:
        /* <DEDUP_REMOVED lines=61> */
.L_x_25267:
[----:B------:R-:W-:Y:S01]  /*10bb0*/  ISETP.NE.AND P5, PT, R29, 0x1, PT ;  /* 0x000000011d00780c */ /* 0x000fe20003fa5270 */
[----:B------:R-:W-:Y:S01]  /*10bc0*/  FMUL.FTZ R116, R26, UR5 ;  /* 0x000000051a747c20 */ /* 0x000fe20008410000 */
        /* <DEDUP_REMOVED lines=14> */
.L_x_25271:
        /* <DEDUP_REMOVED lines=12> */
.L_x_25272:
        /* <DEDUP_REMOVED lines=61> */
.L_x_25270:
        /* <DEDUP_REMOVED lines=14> */
.L_x_25274:
        /* <DEDUP_REMOVED lines=12> */
.L_x_25275:
        /* <DEDUP_REMOVED lines=61> */
.L_x_25273:
        /* <DEDUP_REMOVED lines=16> */
.L_x_25277:
        /* <DEDUP_REMOVED lines=14> */
.L_x_25278:
        /* <DEDUP_REMOVED lines=61> */
.L_x_25276:
        /* <DEDUP_REMOVED lines=21> */
[----:B------:R-:W-:Y:S01]  /*11db0*/  FSEL R32, R32, RZ, P5 ;  /* 0x000000ff20207208 */ /* 0x000fe20002800000 */
[----:B------:R-:W-:Y:S01]  /*11dc0*/  @P1 FADD.FTZ R26, R10, R26 ;  /* 0x0000001a0a1a1221 */ /* 0x000fe20000010000 */
        /* <DEDUP_REMOVED lines=12> */
.L_x_25254:
        /* <DEDUP_REMOVED lines=15> */
.L_x_25281:
        /* <DEDUP_REMOVED lines=12> */
.L_x_25282:
        /* <DEDUP_REMOVED lines=60> */
.L_x_25280:
        /* <DEDUP_REMOVED lines=15> */
.L_x_25284:
        /* <DEDUP_REMOVED lines=12> */
.L_x_25285:
        /* <DEDUP_REMOVED lines=61> */
.L_x_25283:
        /* <DEDUP_REMOVED lines=15> */
.L_x_25287:
        /* <DEDUP_REMOVED lines=12> */
.L_x_25288:
        /* <DEDUP_REMOVED lines=61> */
.L_x_25286:
        /* <DEDUP_REMOVED lines=15> */
.L_x_25290:
        /* <DEDUP_REMOVED lines=12> */
.L_x_25291:
        /* <DEDUP_REMOVED lines=61> */
.L_x_25289:
        /* <DEDUP_REMOVED lines=16> */
.L_x_25279:
        /* <DEDUP_REMOVED lines=28> */
.L_x_25292:
        /* <DEDUP_REMOVED lines=19> */
.L_x_25295:
        /* <DEDUP_REMOVED lines=12> */
.L_x_25296:
        /* <DEDUP_REMOVED lines=55> */
[----:B------:R-:W-:Y:S01]  /*13ca0*/  MOV R116, R32 ;  /* 0x0000002000747202 */ /* 0x000fe20000000f00 */
[----:B------:R-:W-:Y:S02]  /*13cb0*/  IMAD.MOV.U32 R0, RZ, RZ, R34 ;  /* 0x000000ffff007224 */ /* 0x000fe400078e0022 */
[----:B------:R-:W-:Y:S01]  /*13cc0*/  HFMA2 R34, -RZ, RZ, 0, 0 ;  /* 0x00000000ff227431 */ /* 0x000fe200000001ff */
[----:B------:R-:W-:Y:S01]  /*13cd0*/  LOP3.LUT R114, R115, R114, R33, 0x96, !PT ;  /* 0x0000007273727212 */ /* 0x000fe200078e9621 */
[----:B------:R-:W-:Y:S01]  /*13ce0*/  IMAD.MOV.U32 R32, RZ, RZ, R130 ;  /* 0x000000ffff207224 */ /* 0x000fe200078e0082 */
[----:B------:R-:W-:-:S07]  /*13cf0*/  LOP3.LUT R72, R39, R38, R35, 0x96, !PT ;  /* 0x0000002627487212 */ /* 0x000fce00078e9623 */
.L_x_25294:
        /* <DEDUP_REMOVED lines=16> */
.L_x_25298:
        /* <DEDUP_REMOVED lines=12> */
.L_x_25299:
        /* <DEDUP_REMOVED lines=61> */
.L_x_25297:
        /* <DEDUP_REMOVED lines=14> */
.L_x_25301:
        /* <DEDUP_REMOVED lines=12> */
.L_x_25302:
        /* <DEDUP_REMOVED lines=61> */
.L_x_25300:
[----:B------:R-:W-:Y:S01]  /*14800*/  ISETP.NE.AND P4, PT, R34, 0x1, PT ;  /* 0x000000012200780c */ /* 0x000fe20003f85270 */
[----:B------:R-:W-:Y:S01]  /*14810*/  FMUL.FTZ R122, R29, UR5 ;  /* 0x000000051d7a7c20 */ /* 0x000fe20008410000 */
        /* <DEDUP_REMOVED lines=14> */
.L_x_25304:
        /* <DEDUP_REMOVED lines=12> */
.L_x_25305:
        /* <DEDUP_REMOVED lines=61> */
.L_x_25303:
        /* <DEDUP_REMOVED lines=14> */
.L_x_25307:
        /* <DEDUP_REMOVED lines=12> */
.L_x_25308:
        /* <DEDUP_REMOVED lines=57> */
[----:B------:R-:W-:Y:S01]  /*152c0*/  HFMA2 R32, -RZ, RZ, 0, 0 ;  /* 0x00000000ff207431 */ /* 0x000fe200000001ff */
[----:B------:R-:W-:Y:S01]  /*152d0*/  MOV R29, R116 ;  /* 0x00000074001d7202 */ /* 0x000fe20000000f00 */
[----:B------:R-:W-:Y:S01]  /*152e0*/  IMAD.MOV.U32 R116, RZ, RZ, R28 ;  /* 0x000000ffff747224 */ /* 0x000fe200078e001c */
[----:B------:R-:W-:-:S07]  /*152f0*/  LOP3.LUT R72, R35, R34, R33, 0x96, !PT ;  /* 0x0000002223487212 */ /* 0x000fce00078e9621 */
.L_x_25306:
        /* <DEDUP_REMOVED lines=16> */
.L_x_25310:
        /* <DEDUP_REMOVED lines=12> */
.L_x_25311:
        /* <DEDUP_REMOVED lines=61> */
.L_x_25309:
        /* <DEDUP_REMOVED lines=14> */
.L_x_25313:
        /* <DEDUP_REMOVED lines=12> */
.L_x_25314:
        /* <DEDUP_REMOVED lines=61> */
.L_x_25312:
        /* <DEDUP_REMOVED lines=16> */
.L_x_25316:
        /* <DEDUP_REMOVED lines=14> */
.L_x_25317:
        /* <DEDUP_REMOVED lines=61> */
.L_x_25315:
        /* <DEDUP_REMOVED lines=14> */
[----:B------:R-:W-:Y:S02]  /*16490*/  FSEL R30, R30, RZ, !P6 ;  /* 0x000000ff1e1e7208 */ /* 0x000fe40007000000 */
[----:B------:R-:W-:Y:S01]  /*164a0*/  SEL R34, RZ, 0x1, P6 ;  /* 0x00000001ff227807 */ /* 0x000fe20003000000 */
[----:B------:R-:W-:Y:S01]  /*164b0*/  FADD.FTZ R29, R122, R29 ;  /* 0x0000001d7a1d7221 */ /* 0x000fe20000010000 */
[----:B------:R-:W-:Y:S01]  /*164c0*/  FSETP.GTU.FTZ.AND P6, PT, R31, UR4, PT ;  /* 0x000000041f007c0b */ /* 0x000fe2000bfdc000 */
[----:B------:R-:W-:Y:S01]  /*164d0*/  FMUL.FTZ R31, R7, UR5 ;  /* 0x00000005071f7c20 */ /* 0x000fe20008410000 */
[----:B------:R-:W-:Y:S01]  /*164e0*/  FSEL R119, R119, RZ, P2 ;  /* 0x000000ff77777208 */ /* 0x000fe20001000000 */
[----:B------:R-:W-:Y:S01]  /*164f0*/  FADD.FTZ R30, R127, R30 ;  /* 0x0000001e7f1e7221 */ /* 0x000fe20000010000 */
[----:B------:R-:W-:Y:S01]  /*16500*/  FSEL R38, R38, RZ, P5 ;  /* 0x000000ff26267208 */ /* 0x000fe20002800000 */
[----:B------:R-:W-:Y:S01]  /*16510*/  @P1 FADD.FTZ R29, R9, R29 ;  /* 0x0000001d091d1221 */ /* 0x000fe20000010000 */
[----:B------:R-:W-:Y:S01]  /*16520*/  FSEL R31, R31, RZ, !P6 ;  /* 0x000000ff1f1f7208 */ /* 0x000fe20007000000 */
[----:B------:R-:W-:Y:S01]  /*16530*/  FADD.FTZ R28, R119, R28 ;  /* 0x0000001c771c7221 */ /* 0x000fe20000010000 */
[----:B------:R-:W-:Y:S01]  /*16540*/  PRMT R78, R32, 0x7610, R78 ;  /* 0x00007610204e7816 */ /* 0x000fe2000000004e */
[----:B------:R-:W-:Y:S01]  /*16550*/  @P1 FADD.FTZ R30, R10, R30 ;  /* 0x0000001e0a1e1221 */ /* 0x000fe20000010000 */
        /* <DEDUP_REMOVED lines=8> */
.L_x_25293:
        /* <DEDUP_REMOVED lines=15> */
.L_x_25320:
        /* <DEDUP_REMOVED lines=12> */
.L_x_25321:
        /* <DEDUP_REMOVED lines=61> */
.L_x_25319:
        /* <DEDUP_REMOVED lines=15> */
.L_x_25323:
        /* <DEDUP_REMOVED lines=12> */
.L_x_25324:
        /* <DEDUP_REMOVED lines=61> */
.L_x_25322:
        /* <DEDUP_REMOVED lines=15> */
.L_x_25326:
        /* <DEDUP_REMOVED lines=12> */
.L_x_25327:
        /* <DEDUP_REMOVED lines=61> */
.L_x_25325:
        /* <DEDUP_REMOVED lines=15> */
.L_x_25329:
        /* <DEDUP_REMOVED lines=12> */
.L_x_25330:
        /* <DEDUP_REMOVED lines=61> */
.L_x_25328:
        /* <DEDUP_REMOVED lines=16> */
.L_x_25318:
[----:B------:R-:W-:Y:S01]  /*17ce0*/  SEL R38, RZ, 0x1000000, !P5 ;  /* 0x01000000ff267807 */ /* 0x000fe20006800000 */
[C---:B------:R-:W-:Y:S01]  /*17cf0*/  IMAD.WIDE.U32 R140, R125.reuse, 0x10, R68 ;  /* 0x000000107d8c7825 */ /* 0x040fe200078e0044 */
[----:B------:R-:W-:Y:S01]  /*17d00*/  SEL R39, RZ, 0x10000, !P4 ;  /* 0x00010000ff277807 */ /* 0x000fe20006000000 */
[----:B------:R-:W0:Y:S01]  /*17d10*/  @P0 LDC.64 R34, c[0x0][0x398] ;  /* 0x0000e600ff220b82 */ /* 0x000e220000000a00 */
[----:B------:R-:W-:Y:S01]  /*17d20*/  SEL R115, RZ, 0x100, !P3 ;  /* 0x00000100ff737807 */ /* 0x000fe20005800000 */
[----:B------:R-:W-:Y:S01]  /*17d30*/  IMAD.WIDE.U32 R118, R125, 0x4, R70 ;  /* 0x000000047d767825 */ /* 0x000fe200078e0046 */
[----:B------:R1:W-:Y:S02]  /*17d40*/  STG.E.128 desc[UR8][R140.64], R28 ;  /* 0x0000001c8c007986 */ /* 0x0003e4000c101d08 */
[----:B------:R-:W-:Y:S01]  /*17d50*/  IADD3 R38, PT, PT, R115, R38, R39 ;  /* 0x0000002673267210 */ /* 0x000fe20007ffe027 */
[----:B------:R-:W-:Y:S01]  /*17d60*/  VIADD R127, R135, 0x500 ;  /* 0x00000500877f7836 */ /* 0x000fe20000000000 */
        /* <DEDUP_REMOVED lines=19> */
.L_x_25331:
        /* <DEDUP_REMOVED lines=19> */
.L_x_25334:
        /* <DEDUP_REMOVED lines=12> */
.L_x_25335:
        /* <DEDUP_REMOVED lines=58> */
[----:B------:R-:W-:Y:S01]  /*18430*/  MOV R134, R38 ;  /* 0x0000002600867202 */ /* 0x000fe20000000f00 */
[----:B------:R-:W-:Y:S01]  /*18440*/  IMAD.MOV.U32 R38, RZ, RZ, R116 ;  /* 0x000000ffff267224 */ /* 0x000fe200078e0074 */
[----:B------:R-:W-:-:S07]  /*18450*/  LOP3.LUT R114, R123, R114, R39, 0x96, !PT ;  /* 0x000000727b727212 */ /* 0x000fce00078e9627 */
.L_x_25333:
        /* <DEDUP_REMOVED lines=16> */
.L_x_25337:
        /* <DEDUP_REMOVED lines=12> */
.L_x_25338:
        /* <DEDUP_REMOVED lines=58> */
[----:B------:R-:W-:Y:S01]  /*189c0*/  MOV R134, R38 ;  /* 0x0000002600867202 */ /* 0x000fe20000000f00 */
[----:B------:R-:W-:Y:S01]  /*189d0*/  IMAD.MOV.U32 R38, RZ, RZ, RZ ;  /* 0x000000ffff267224 */ /* 0x000fe200078e00ff */
[----:B------:R-:W-:-:S07]  /*189e0*/  LOP3.LUT R114, R123, R114, R39, 0x96, !PT ;  /* 0x000000727b727212 */ /* 0x000fce00078e9627 */
.L_x_25336:
        /* <DEDUP_REMOVED lines=14> */
.L_x_25340:
        /* <DEDUP_REMOVED lines=12> */
.L_x_25341:
        /* <DEDUP_REMOVED lines=61> */
.L_x_25339:
        /* <DEDUP_REMOVED lines=16> */
.L_x_25343:
        /* <DEDUP_REMOVED lines=12> */
.L_x_25344:
        /* <DEDUP_REMOVED lines=61> */
.L_x_25342:
        /* <DEDUP_REMOVED lines=14> */
.L_x_25346:
        /* <DEDUP_REMOVED lines=12> */
.L_x_25347:
        /* <DEDUP_REMOVED lines=61> */
.L_x_25345:
        /* <DEDUP_REMOVED lines=16> */
.L_x_25349:
        /* <DEDUP_REMOVED lines=12> */
.L_x_25350:
        /* <DEDUP_REMOVED lines=61> */
.L_x_25348:
        /* <DEDUP_REMOVED lines=14> */
.L_x_25352:
        /* <DEDUP_REMOVED lines=12> */
.L_x_25353:
        /* <DEDUP_REMOVED lines=61> */
.L_x_25351:
        /* <DEDUP_REMOVED lines=16> */
.L_x_25355:
        /* <DEDUP_REMOVED lines=14> */
.L_x_25356:
        /* <DEDUP_REMOVED lines=60> */
[----:B------:R-:W-:-:S07]  /*1ab00*/  MOV R134, R32 ;  /* 0x0000002000867202 */ /* 0x000fce0000000f00 */
.L_x_25354:
[----:B------:R-:W-:Y:S01]  /*1ab10*/  FMUL.FTZ R39, R4, UR5 ;  /* 0x0000000504277c20 */ /* 0x000fe20008410000 */
[----:B------:R-:W-:Y:S01]  /*1ab20*/  FSETP.GTU.FTZ.AND P6, PT, R116, UR4, PT ;  /* 0x0000000474007c0b */ /* 0x000fe2000bfdc000 */
[----:B------:R-:W-:Y:S01]  /*1ab30*/  FMUL.FTZ R32, R5, UR5 ;  /* 0x0000000505207c20 */ /* 0x000fe20008410000 */
[----:B------:R-:W-:Y:S01]  /*1ab40*/  I2FP.F32.U32 R33, R33 ;  /* 0x0000002100217245 */ /* 0x000fe20000201000 */
[----:B------:R-:W-:Y:S01]  /*1ab50*/  FMUL.FTZ R118, R6, UR5 ;  /* 0x0000000506767c20 */ /* 0x000fe20008410000 */
[----:B------:R-:W-:Y:S01]  /*1ab60*/  FSEL R39, R39, RZ, !P6 ;  /* 0x000000ff27277208 */ /* 0x000fe20007000000 */
[----:B------:R-:W-:Y:S01]  /*1ab70*/  FMUL.FTZ R119, R7, UR5 ;  /* 0x0000000507777c20 */ /* 0x000fe20008410000 */
        /* <DEDUP_REMOVED lines=28> */
.L_x_25332:
        /* <DEDUP_REMOVED lines=15> */
.L_x_25359:
        /* <DEDUP_REMOVED lines=12> */
.L_x_25360:
        /* <DEDUP_REMOVED lines=61> */
.L_x_25358:
        /* <DEDUP_REMOVED lines=15> */
.L_x_25362:
        /* <DEDUP_REMOVED lines=12> */
.L_x_25363:
        /* <DEDUP_REMOVED lines=61> */
.L_x_25361:
        /* <DEDUP_REMOVED lines=15> */
.L_x_25365:
        /* <DEDUP_REMOVED lines=12> */
.L_x_25366:
        /* <DEDUP_REMOVED lines=61> */
.L_x_25364:
        /* <DEDUP_REMOVED lines=15> */
.L_x_25368:
        /* <DEDUP_REMOVED lines=12> */
.L_x_25369:
        /* <DEDUP_REMOVED lines=61> */
.L_x_25367:
        /* <DEDUP_REMOVED lines=16> */
.L_x_25357:
[----:B------:R-:W-:Y:S01]  /*1c440*/  SEL R115, RZ, 0x1000000, !P5 ;  /* 0x01000000ff737807 */ /* 0x000fe20006800000 */
[----:B------:R-:W-:Y:S01]  /*1c450*/  IMAD.WIDE.U32 R130, R127, 0x4, R70 ;  /* 0x000000047f827825 */ /* 0x000fe200078e0046 */
[----:B------:R-:W-:Y:S01]  /*1c460*/  SEL R116, RZ, 0x10000, !P4 ;  /* 0x00010000ff747807 */ /* 0x000fe20006000000 */
[----:B------:R-:W0:Y:S01]  /*1c470*/  @P0 LDC.64 R38, c[0x0][0x398] ;  /* 0x0000e600ff260b82 */ /* 0x000e220000000a00 */
[----:B------:R-:W-:Y:S01]  /*1c480*/  SEL R122, RZ, 0x100, !P3 ;  /* 0x00000100ff7a7807 */ /* 0x000fe20005800000 */
[----:B------:R-:W-:-:S03]  /*1c490*/  VIADD R129, R135, 0x600 ;  /* 0x0000060087817836 */ /* 0x000fc60000000000 */
[----:B------:R-:W-:Y:S01]  /*1c4a0*/  IADD3 R115, PT, PT, R122, R115, R116 ;  /* 0x000000737a737210 */ /* 0x000fe20007ffe074 */
[----:B------:R-:W-:Y:S01]  /*1c4b0*/  IMAD.WIDE.U32 R122, R127, 0x10, R68 ;  /* 0x000000107f7a7825 */ /* 0x000fe200078e0044 */
[----:B------:R-:W-:Y:S01]  /*1c4c0*/  SEL R116, RZ, 0x1, !P2 ;  /* 0x00000001ff747807 */ /* 0x000fe20005000000 */
[----:B------:R-:W1:Y:S02]  /*1c4d0*/  @P1 LDC.64 R118, c[0x0][0x3a0] ;  /* 0x0000e800ff761b82 */ /* 0x000e640000000a00 */
[----:B------:R-:W-:Y:S01]  /*1c4e0*/  IMAD.WIDE.U32 R36, R129, 0x10, R36 ;  /* 0x0000001081247825 */ /* 0x000fe200078e0024 */
[----:B------:R-:W-:Y:S01]  /*1c4f0*/  IADD3 R115, PT, PT, R115, R116, RZ ;  /* 0x0000007473737210 */ /* 0x000fe20007ffe0ff */
[----:B------:R2:W-:Y:S04]  /*1c500*/  STG.E.128 desc[UR8][R122.64], R32 ;  /* 0x000000207a007986 */ /* 0x0005e8000c101d08 */
[----:B------:R2:W-:Y:S01]  /*1c510*/  STG.E desc[UR8][R130.64], R115 ;  /* 0x0000007382007986 */ /* 0x0005e2000c101908 */
[----:B0-----:R-:W-:-:S04]  /*1c520*/  @P0 IMAD.WIDE.U32 R140, R129, 0x10, R38 ;  /* 0x00000010818c0825 */ /* 0x001fc800078e0026 */
[----:B-1----:R-:W-:Y:S01]  /*1c530*/  @P1 IMAD.WIDE.U32 R118, R129, 0x10, R118 ;  /* 0x0000001081761825 */ /* 0x002fe200078e0076 */
[----:B--2---:R-:W-:Y:S06]  /*1c540*/  @!P0 BRA `(.L_x_25370) ;  /* 0x00000000002c8947 */ /* 0x004fec0003800000 */
        /* <DEDUP_REMOVED lines=11> */
.L_x_25370:
[----:B------:R1:W5:Y:S04]  /*1c600*/  @P0 LDG.E.128 R4, desc[UR8][R140.64] ;  /* 0x000000088c040981 */ /* 0x000368000c1e1d00 */
[----:B------:R1:W5:Y:S04]  /*1c610*/  @P1 LDG.E.128 R8, desc[UR8][R118.64] ;  /* 0x0000000876081981 */ /* 0x000368000c1e1d00 */
[----:B0-----:R-:W5:Y:S01]  /*1c620*/  LDG.E.128 R36, desc[UR8][R36.64] ;  /* 0x0000000824247981 */ /* 0x001f62000c1e1d00 */
        /* <DEDUP_REMOVED lines=16> */
.L_x_25373:
        /* <DEDUP_REMOVED lines=12> */
.L_x_25374:
        /* <DEDUP_REMOVED lines=54> */
[----:B------:R-:W-:-:S03]  /*1cb50*/  MOV R116, R118 ;  /* 0x0000007600747202 */ /* 0x000fc60000000f00 */
[----:B------:R-:W-:Y:S01]  /*1cb60*/  HFMA2 R118, -RZ, RZ, 0, 0 ;  /* 0x00000000ff767431 */ /* 0x000fe200000001ff */
[----:B------:R-:W-:Y:S01]  /*1cb70*/  LOP3.LUT R114, R131, R114, R119, 0x96, !PT ;  /* 0x0000007283727212 */ /* 0x000fe200078e9677 */
[----:B------:R-:W-:Y:S02]  /*1cb80*/  VIADD R115, R66, 0x8ff34781 ;  /* 0x8ff3478142737836 */ /* 0x000fe40000000000 */
[----:B------:R-:W-:-:S03]  /*1cb90*/  IMAD.MOV.U32 R0, RZ, RZ, R122 ;  /* 0x000000ffff007224 */ /* 0x000fc600078e007a */
[----:B------:R-:W-:Y:S01]  /*1cba0*/  LOP3.LUT R72, R115, R130, R123, 0x96, !PT ;  /* 0x0000008273487212 */ /* 0x000fe200078e967b */
[----:B------:R-:W-:-:S07]  /*1cbb0*/  IMAD.MOV.U32 R115, RZ, RZ, R134 ;  /* 0x000000ffff737224 */ /* 0x000fce00078e0086 */
.L_x_25372:
        /* <DEDUP_REMOVED lines=16> */
.L_x_25376:
        /* <DEDUP_REMOVED lines=12> */
.L_x_25377:
        /* <DEDUP_REMOVED lines=53> */
[----:B------:R-:W-:Y:S02]  /*1d0d0*/  VIADD R141, R67, 0x96a522ad ;  /* 0x96a522ad438d7836 */ /* 0x000fe40000000000 */
[----:B------:R-:W-:-:S04]  /*1d0e0*/  IMAD.WIDE.U32 R122, R123, -0x326172a9, RZ ;  /* 0xcd9e8d577b7a7825 */ /* 0x000fc800078e00ff */
[----:B------:R-:W-:Y:S01]  /*1d0f0*/  IMAD.WIDE.U32 R118, R119, -0x2daee0ad, RZ ;  /* 0xd2511f5377767825 */ /* 0x000fe200078e00ff */
[----:B------:R-:W-:Y:S02]  /*1d100*/  LOP3.LUT R72, R115, R140, R123, 0x96, !PT ;  /* 0x0000008c73487212 */ /* 0x000fe400078e967b */
[----:B------:R-:W-:Y:S02]  /*1d110*/  MOV R0, R122 ;  /* 0x0000007a00007202 */ /* 0x000fe40000000f00 */
[----:B------:R-:W-:Y:S01]  /*1d120*/  LOP3.LUT R114, R141, R114, R119, 0x96, !PT ;  /* 0x000000728d727212 */ /* 0x000fe200078e9677 */
[----:B------:R-:W-:Y:S01]  /*1d130*/  IMAD.MOV.U32 R119, RZ, RZ, RZ ;  /* 0x000000ffff777224 */ /* 0x000fe200078e00ff */
[----:B------:R-:W-:-:S07]  /*1d140*/  MOV R116, R118 ;  /* 0x0000007600747202 */ /* 0x000fce0000000f00 */
.L_x_25375:
        /* <DEDUP_REMOVED lines=14> */
.L_x_25379:
        /* <DEDUP_REMOVED lines=12> */
.L_x_25380:
        /* <DEDUP_REMOVED lines=58> */
[----:B------:R-:W-:Y:S02]  /*1d690*/  HFMA2 R118, -RZ, RZ, 0, 0 ;  /* 0x00000000ff767431 */ /* 0x000fe400000001ff */
[----:B------:R-:W-:Y:S01]  /*1d6a0*/  IMAD.MOV.U32 R0, RZ, RZ, R122 ;  /* 0x000000ffff007224 */ /* 0x000fe200078e007a */
[----:B------:R-:W-:-:S07]  /*1d6b0*/  LOP3.LUT R72, R115, R140, R123, 0x96, !PT ;  /* 0x0000008c73487212 */ /* 0x000fce00078e967b */
.L_x_25378:
        /* <DEDUP_REMOVED lines=16> */
.L_x_25382:
        /* <DEDUP_REMOVED lines=12> */
.L_x_25383:
        /* <DEDUP_REMOVED lines=61> */
.L_x_25381:
        /* <DEDUP_REMOVED lines=14> */
.L_x_25385:
        /* <DEDUP_REMOVED lines=12> */
.L_x_25386:
        /* <DEDUP_REMOVED lines=61> */
.L_x_25384:
        /* <DEDUP_REMOVED lines=16> */
.L_x_25388:
        /* <DEDUP_REMOVED lines=12> */
.L_x_25389:
        /* <DEDUP_REMOVED lines=61> */
.L_x_25387:
        /* <DEDUP_REMOVED lines=14> */
.L_x_25391:
        /* <DEDUP_REMOVED lines=12> */
.L_x_25392:
        /* <DEDUP_REMOVED lines=57> */
[----:B------:R-:W-:Y:S02]  /*1ec80*/  IMAD.MOV.U32 R0, RZ, RZ, R118 ;  /* 0x000000ffff007224 */ /* 0x000fe400078e0076 */
[----:B------:R-:W-:Y:S01]  /*1ec90*/  HFMA2 R118, -RZ, RZ, 0, 0 ;  /* 0x00000000ff767431 */ /* 0x000fe200000001ff */
[----:B------:R-:W-:Y:S01]  /*1eca0*/  LOP3.LUT R114, R123, R114, R37, 0x96, !PT ;  /* 0x000000727b727212 */ /* 0x000fe200078e9625 */
[----:B------:R-:W-:-:S07]  /*1ecb0*/  IMAD.MOV.U32 R116, RZ, RZ, R36 ;  /* 0x000000ffff747224 */ /* 0x000fce00078e0024 */
.L_x_25390:
        /* <DEDUP_REMOVED lines=16> */
.L_x_25394:
        /* <DEDUP_REMOVED lines=14> */
.L_x_25395:
        /* <DEDUP_REMOVED lines=61> */
.L_x_25393:
        /* <DEDUP_REMOVED lines=35> */
.L_x_25371:
[----:B------:R-:W-:Y:S01]  /*1f4a0*/  ISETP.NE.AND P2, PT, R142, 0x1, PT ;  /* 0x000000018e00780c */ /* 0x000fe20003f45270 */
[----:B-1----:R-:W-:Y:S02]  /*1f4b0*/  HFMA2 R118, -RZ, RZ, 0, 1.1920928955078125e-07 ;  /* 0x00000002ff767431 */ /* 0x002fe400000001ff */
        /* <DEDUP_REMOVED lines=13> */
.L_x_25398:
        /* <DEDUP_REMOVED lines=12> */
.L_x_25399:
        /* <DEDUP_REMOVED lines=57> */
[----:B------:R-:W-:Y:S01]  /*1f9e0*/  MOV R115, R134 ;  /* 0x0000008600737202 */ /* 0x000fe20000000f00 */
[----:B------:R-:W-:Y:S02]  /*1f9f0*/  IMAD.MOV.U32 R116, RZ, RZ, R118 ;  /* 0x000000ffff747224 */ /* 0x000fe400078e0076 */
[----:B------:R-:W-:Y:S01]  /*1fa00*/  IMAD.MOV.U32 R118, RZ, RZ, RZ ;  /* 0x000000ffff767224 */ /* 0x000fe200078e00ff */
[----:B------:R-:W-:-:S07]  /*1fa10*/  LOP3.LUT R114, R131, R114, R119, 0x96, !PT ;  /* 0x0000007283727212 */ /* 0x000fce00078e9677 */
.L_x_25397:
        /* <DEDUP_REMOVED lines=15> */
.L_x_25401:
        /* <DEDUP_REMOVED lines=12> */
.L_x_25402:
        /* <DEDUP_REMOVED lines=55> */
[----:B------:R-:W-:Y:S02]  /*1ff40*/  HFMA2 R119, -RZ, RZ, 0, 0 ;  /* 0x00000000ff777431 */ /* 0x000fe400000001ff */
[----:B------:R-:W-:Y:S02]  /*1ff50*/  VIADD R115, R66, 0x8ff34781 ;  /* 0x8ff3478142737836 */ /* 0x000fe40000000000 */
[----:B------:R-:W-:-:S03]  /*1ff60*/  IMAD.MOV.U32 R0, RZ, RZ, R130 ;  /* 0x000000ffff007224 */ /* 0x000fc600078e0082 */
[----:B------:R-:W-:Y:S02]  /*1ff70*/  LOP3.LUT R72, R115, R122, R131, 0x96, !PT ;  /* 0x0000007a73487212 */ /* 0x000fe400078e9683 */
[----:B------:R-:W-:Y:S01]  /*1ff80*/  MOV R115, R116 ;  /* 0x0000007400737202 */ /* 0x000fe20000000f00 */
[----:B------:R-:W-:-:S07]  /*1ff90*/  IMAD.MOV.U32 R116, RZ, RZ, R118 ;  /* 0x000000ffff747224 */ /* 0x000fce00078e0076 */
.L_x_25400:
        /* <DEDUP_REMOVED lines=15> */
.L_x_25404:
        /* <DEDUP_REMOVED lines=12> */
.L_x_25405:
        /* <DEDUP_REMOVED lines=61> */
.L_x_25403:
[----:B------:R-:W-:Y:S01]  /*20520*/  ISETP.NE.AND P5, PT, R118, 0x1, PT ;  /* 0x000000017600780c */ /* 0x000fe20003fa5270 */
[----:B------:R-:W-:Y:S01]  /*20530*/  IMAD.MOV.U32 R119, RZ, RZ, R0 ;  /* 0x000000ffff777224 */ /* 0x000fe200078e0000 */
[----:B------:R-:W-:-:S05]  /*20540*/  I2FP.F32.U32 R115, R115 ;  /* 0x0000007300737245 */ /* 0x000fca0000201000 */
[----:B------:R-:W-:-:S05]  /*20550*/  FFMA.FTZ R115, R115, R120, 1.1641532182693481445e-10 ;  /* 0x2f00000073737423 */ /* 0x000fca0000010078 */
[----:B------:R-:W-:Y:S01]  /*20560*/  FSETP.LE.FTZ.AND P4, PT, R115, UR4, PT ;  /* 0x0000000473007c0b */ /* 0x000fe2000bf93000 */
[----:B------:R-:W-:Y:S01]  /*20570*/  HFMA2 R115, -RZ, RZ, 0, 1.1920928955078125e-07 ;  /* 0x00000002ff737431 */ /* 0x000fe200000001ff */
        /* <DEDUP_REMOVED lines=9> */
.L_x_25407:
        /* <DEDUP_REMOVED lines=12> */
.L_x_25408:
        /* <DEDUP_REMOVED lines=61> */
.L_x_25406:
        /* <DEDUP_REMOVED lines=16> */
.L_x_25396:
[----:B------:R-:W-:Y:S01]  /*20ba0*/  FADD.FTZ R118, RZ, R12 ;  /* 0x0000000cff767221 */ /* 0x000fe20000010000 */
[----:B------:R-:W-:-:S04]  /*20bb0*/  IMAD.WIDE.U32 R68, R129, 0x10, R68 ;  /* 0x0000001081447825 */ /* 0x000fc800078e0044 */
[----:B------:R-:W-:Y:S01]  /*20bc0*/  FADD.FTZ R119, R118, R13 ;  /* 0x0000000d76777221 */ /* 0x000fe20000010000 */
[----:B------:R-:W-:Y:S01]  /*20bd0*/  IMAD.WIDE.U32 R70, R129, 0x4, R70 ;  /* 0x0000000481467825 */ /* 0x000fe200078e0046 */
[----:B------:R0:W-:Y:S03]  /*20be0*/  STG.E.128 desc[UR8][R68.64], R36 ;  /* 0x0000002444007986 */ /* 0x0001e6000c101d08 */
        /* <DEDUP_REMOVED lines=22> */
[----:B------:R-:W-:-:S03]  /*20d50*/  SEL R119, RZ, 0x10000, !P4 ;  /* 0x00010000ff777807 */ /* 0x000fc60006000000 */
[----:B------:R-:W-:Y:S01]  /*20d60*/  FADD.FTZ R123, R120, R35 ;  /* 0x00000023787b7221 */ /* 0x000fe20000010000 */
[----:B------:R-:W-:-:S03]  /*20d70*/  SEL R120, RZ, 0x100, !P3 ;  /* 0x00000100ff787807 */ /* 0x000fc60005800000 */
[----:B------:R-:W-:Y:S01]  /*20d80*/  FADD.FTZ R122, R123, R36 ;  /* 0x000000247b7a7221 */ /* 0x000fe20000010000 */
[----:B------:R-:W-:Y:S02]  /*20d90*/  SEL R123, RZ, 0x1, !P2 ;  /* 0x00000001ff7b7807 */ /* 0x000fe40005000000 */
[----:B------:R-:W-:Y:S01]  /*20da0*/  IADD3 R118, PT, PT, R120, R118, R119 ;  /* 0x0000007678767210 */ /* 0x000fe20007ffe077 */
[----:B------:R-:W-:-:S04]  /*20db0*/  FADD.FTZ R119, R122, R37 ;  /* 0x000000257a777221 */ /* 0x000fc80000010000 */
[----:B------:R-:W-:Y:S02]  /*20dc0*/  IMAD.IADD R123, R118, 0x1, R123 ;  /* 0x00000001767b7824 */ /* 0x000fe400078e027b */
[----:B------:R-:W-:-:S03]  /*20dd0*/  FADD.FTZ R118, R119, R38 ;  /* 0x0000002677767221 */ /* 0x000fc60000010000 */
[----:B------:R0:W-:Y:S01]  /*20de0*/  STG.E desc[UR8][R70.64], R123 ;  /* 0x0000007b46007986 */ /* 0x0001e2000c101908 */
[----:B------:R-:W-:Y:S01]  /*20df0*/  FADD.FTZ R118, R118, R39 ;  /* 0x0000002776767221 */ /* 0x000fe20000010000 */
[----:B------:R-:W-:Y:S06]  /*20e00*/  @!P0 BRA `(.L_x_25409) ;  /* 0x00000000002c8947 */ /* 0x000fec0003800000 */
        /* <DEDUP_REMOVED lines=11> */
.L_x_25409:
[----:B01----:R-:W0:Y:S01]  /*20ec0*/  SHFL.BFLY PT, R69, R118, 0x1, 0x1f ;  /* 0x0c201f0076457f89 */ /* 0x003e2200000e0000 */
[----:B------:R-:W-:Y:S01]  /*20ed0*/  BSSY.RECONVERGENT B0, `(.L_x_25410) ;  /* 0x0000057000007945 */ /* 0x000fe20003800200 */
[----:B------:R-:W1:Y:S01]  /*20ee0*/  S2R R134, SR_TID.X ;  /* 0x0000000000867919 */ /* 0x000e620000002100 */
[----:B0-----:R-:W-:-:S05]  /*20ef0*/  FADD.FTZ R70, R118, R69 ;  /* 0x0000004576467221 */ /* 0x001fca0000010000 */
[----:B------:R-:W0:Y:S01]  /*20f00*/  SHFL.BFLY PT, R69, R70, 0x2, 0x1f ;  /* 0x0c401f0046457f89 */ /* 0x000e2200000e0000 */
[----:B-1----:R-:W-:Y:S01]  /*20f10*/  LOP3.LUT P1, RZ, R134, 0x1f, RZ, 0xc0, !PT ;  /* 0x0000001f86ff7812 */ /* 0x002fe2000782c0ff */
        /* <DEDUP_REMOVED lines=82> */
.L_x_25411:
[----:B------:R-:W-:Y:S05]  /*21440*/  BSYNC.RECONVERGENT B0 ;  /* 0x0000000000007941 */ /* 0x000fea0003800200 */
.L_x_25410:
        /* <DEDUP_REMOVED lines=10> */
[----:B------:R-:W-:-:S03]  /*214f0*/  HFMA2 R70, -RZ, RZ, 0, 5.340576171875e-05 ;  /* 0x00000380ff467431 */ /* 0x000fc600000001ff */
[----:B------:R-:W-:Y:S01]  /*21500*/  LOP3.LUT R68, R68, 0xf8, RZ, 0xc0, !PT ;  /* 0x000000f844447812 */ /* 0x000fe200078ec0ff */
[----:B0-----:R-:W-:-:S04]  /*21510*/  ULEA UR4, UR5, UR4, 0x18 ;  /* 0x0000000405047291 */ /* 0x001fc8000f8ec0ff */
[----:B------:R-:W-:-:S09]  /*21520*/  @UP0 UIADD3 UR4, UPT, UPT, UR4, 0x40, URZ ;  /* 0x0000004004040890 */ /* 0x000fd2000fffe0ff */
[----:B------:R-:W0:Y:S03]  /*21530*/  LDS.64 R68, [R68+UR4] ;  /* 0x0000000444447984 */ /* 0x000e260008000a00 */
.L_x_25413:
[----:B------:R-:W-:Y:S05]  /*21540*/  BSYNC.RECONVERGENT B0 ;  /* 0x0000000000007941 */ /* 0x000fea0003800200 */
.L_x_25412:
[----:B------:R-:W1:Y:S01]  /*21550*/  SHFL.DOWN PT, R71, R70, 0x4, 0x1f ;  /* 0x08801f0046477f89 */ /* 0x000e6200000e0000 */
[----:B------:R-:W2:Y:S01]  /*21560*/  LDC R144, c[0x0][0x448] ;  /* 0x00011200ff907b82 */ /* 0x000ea20000000800 */
[----:B------:R-:W-:Y:S01]  /*21570*/  ISETP.NE.AND P2, PT, RZ, UR11, PT ;  /* 0x0000000bff007c0c */ /* 0x000fe2000bf45270 */
[----:B------:R-:W-:Y:S01]  /*21580*/  HADD2.F32 R154, -RZ, R87.H1_H1 ;  /* 0x30000057ff9a7230 */ /* 0x000fe20000004100 */
[----:B0-----:R-:W0:Y:S01]  /*21590*/  SHFL.DOWN PT, R119, R68, 0x4, 0x1f ;  /* 0x08801f0044777f89 */ /* 0x001e2200000e0000 */
[----:B------:R-:W-:Y:S01]  /*215a0*/  ISETP.NE.AND P1, PT, R134, RZ, PT ;  /* 0x000000ff8600720c */ /* 0x000fe20003f25270 */
[----:B------:R-:W-:Y:S01]  /*215b0*/  HADD2.F32 R156, -RZ, R88.H0_H0 ;  /* 0x20000058ff9c7230 */ /* 0x000fe20000004100 */
[----:B------:R-:W-:Y:S01]  /*215c0*/  UPLOP3.LUT UP0, UPT, UPT, UPT, UP0, 0x40, 0x4 ;  /* 0x000000000004789c */ /* 0x000fe20003f0e800 */
[----:B------:R-:W-:Y:S02]  /*215d0*/  HADD2.F32 R158, -RZ, R62.H0_H0 ;  /* 0x2000003eff9e7230 */ /* 0x000fe40000004100 */
[----:B-1----:R-:W-:Y:S01]  /*215e0*/  IMAD.IADD R120, R71, 0x1, R70 ;  /* 0x0000000147787824 */ /* 0x002fe200078e0246 */
[----:B------:R-:W-:-:S02]  /*215f0*/  I2FP.F32.S32 R130, R71 ;  /* 0x0000004700827245 */ /* 0x000fc40000201400 */
[----:B------:R-:W-:Y:S02]  /*21600*/  I2FP.F32.U32 R71, R70 ;  /* 0x0000004600477245 */ /* 0x000fe40000201000 */
[----:B------:R-:W-:Y:S01]  /*21610*/  I2FP.F32.S32 R122, R120 ;  /* 0x00000078007a7245 */ /* 0x000fe20000201400 */
[----:B0-----:R-:W-:Y:S01]  /*21620*/  FMUL.FTZ R118, R119, R130 ;  /* 0x0000008277767220 */ /* 0x001fe20000410000 */
[----:B------:R-:W0:Y:S02]  /*21630*/  SHFL.DOWN PT, R141, R120, 0x2, 0x1f ;  /* 0x08401f00788d7f89 */ /* 0x000e2400000e0000 */
[----:B------:R-:W1:Y:S01]  /*21640*/  MUFU.RCP R123, R122 ;  /* 0x0000007a007b7308 */ /* 0x000e620000001000 */
[----:B------:R-:W-:Y:S01]  /*21650*/  FFMA.FTZ R140, R71, R68, R118 ;  /* 0x00000044478c7223 */ /* 0x000fe20000010076 */
[----:B------:R-:W-:Y:S01]  /*21660*/  FADD.FTZ R68, -R119, R68 ;  /* 0x0000004477447221 */ /* 0x000fe20000010100 */
[----:B------:R-:W3:Y:S03]  /*21670*/  SHFL.DOWN PT, R118, R69, 0x4, 0x1f ;  /* 0x08801f0045767f89 */ /* 0x000ee600000e0000 */
[----:B------:R-:W-:-:S04]  /*21680*/  FMUL.FTZ R68, R68, R68 ;  /* 0x0000004444447220 */ /* 0x000fc80000410000 */
[----:B------:R-:W-:-:S04]  /*21690*/  FMUL.FTZ R68, R68, R71 ;  /* 0x0000004744447220 */ /* 0x000fc80000410000 */
[----:B------:R-:W-:Y:S01]  /*216a0*/  FMUL.FTZ R68, R68, R130 ;  /* 0x0000008244447220 */ /* 0x000fe20000410000 */
[----:B-1----:R-:W-:-:S05]  /*216b0*/  FMUL.FTZ R131, R123, R140 ;  /* 0x0000008c7b837220 */ /* 0x002fca0000410000 */
[----:B------:R-:W1:Y:S01]  /*216c0*/  SHFL.DOWN PT, R70, R131, 0x2, 0x1f ;  /* 0x08401f0083467f89 */ /* 0x000e6200000e0000 */
[-C--:B0-----:R-:W-:Y:S02]  /*216d0*/  IADD3 R119, PT, PT, R120, R141.reuse, RZ ;  /* 0x0000008d78777210 */ /* 0x081fe40007ffe0ff */
[----:B------:R-:W-:Y:S02]  /*216e0*/  I2FP.F32.S32 R141, R141 ;  /* 0x0000008d008d7245 */ /* 0x000fe40000201400 */
[----:B------:R-:W-:Y:S01]  /*216f0*/  I2FP.F32.S32 R140, R119 ;  /* 0x00000077008c7245 */ /* 0x000fe20000201400 */
[----:B---3--:R-:W-:Y:S01]  /*21700*/  FADD.FTZ R118, R118, R69 ;  /* 0x0000004576767221 */ /* 0x008fe20000010000 */
[----:B------:R-:W0:Y:S02]  /*21710*/  SHFL.DOWN PT, R120, R119, 0x1, 0x1f ;  /* 0x08201f0077787f89 */ /* 0x000e2400000e0000 */
[----:B------:R-:W3:Y:S01]  /*21720*/  MUFU.RCP R71, R140 ;  /* 0x0000008c00477308 */ /* 0x000ee20000001000 */
[----:B------:R-:W-:Y:S01]  /*21730*/  FFMA.FTZ R68, R123, R68, R118 ;  /* 0x000000447b447223 */ /* 0x000fe20000010076 */
[----:B-1----:R-:W-:Y:S01]  /*21740*/  FMUL.FTZ R69, R70, R141 ;  /* 0x0000008d46457220 */ /* 0x002fe20000410000 */
[----:B------:R-:W-:-:S03]  /*21750*/  FADD.FTZ R70, R131, -R70 ;  /* 0x8000004683467221 */ /* 0x000fc60000010000 */
[----:B------:R-:W-:Y:S01]  /*21760*/  FFMA.FTZ R118, R122, R131, R69 ;  /* 0x000000837a767223 */ /* 0x000fe20000010045 */
[----:B------:R-:W-:Y:S01]  /*21770*/  FMUL.FTZ R123, R70, R70 ;  /* 0x00000046467b7220 */ /* 0x000fe20000410000 */
[----:B------:R-:W1:Y:S01]  /*21780*/  SHFL.DOWN PT, R69, R68, 0x2, 0x1f ;  /* 0x08401f0044457f89 */ /* 0x000e6200000e0000 */
[----:B0-----:R-:W-:Y:S02]  /*21790*/  IMAD.IADD R130, R119, 0x1, R120 ;  /* 0x0000000177827824 */ /* 0x001fe400078e0278 */
[----:B---3--:R-:W-:Y:S01]  /*217a0*/  FMUL.FTZ R143, R71, R118 ;  /* 0x00000076478f7220 */ /* 0x008fe20000410000 */
[----:B------:R-:W-:Y:S01]  /*217b0*/  FMUL.FTZ R123, R122, R123 ;  /* 0x0000007b7a7b7220 */ /* 0x000fe20000410000 */
[----:B------:R-:W-:Y:S02]  /*217c0*/  I2FP.F32.S32 R120, R120 ;  /* 0x0000007800787245 */ /* 0x000fe40000201400 */
[----:B------:R-:W-:Y:S01]  /*217d0*/  I2FP.F32.S32 R130, R130 ;  /* 0x0000008200827245 */ /* 0x000fe20000201400 */
[----:B------:R-:W0:Y:S01]  /*217e0*/  SHFL.DOWN PT, R118, R143, 0x1, 0x1f ;  /* 0x08201f008f767f89 */ /* 0x000e2200000e0000 */
[----:B------:R-:W-:-:S04]  /*217f0*/  FMUL.FTZ R123, R123, R141 ;  /* 0x0000008d7b7b7220 */ /* 0x000fc80000410000 */
[----:B------:R-:W3:Y:S01]  /*21800*/  MUFU.RCP R130, R130 ;  /* 0x0000008200827308 */ /* 0x000ee20000001000 */
[----:B-1----:R-:W-:-:S04]  /*21810*/  FADD.FTZ R70, R68, R69 ;  /* 0x0000004544467221 */ /* 0x002fc80000010000 */
[----:B------:R-:W-:Y:S01]  /*21820*/  FFMA.FTZ R70, R71, R123, R70 ;  /* 0x0000007b47467223 */ /* 0x000fe20000010046 */
[----:B0-----:R-:W-:Y:S01]  /*21830*/  FMUL.FTZ R71, R118, R120 ;  /* 0x0000007876477220 */ /* 0x001fe20000410000 */
[----:B------:R-:W-:-:S03]  /*21840*/  FADD.FTZ R118, R143, -R118 ;  /* 0x800000768f767221 */ /* 0x000fc60000010000 */
[----:B------:R-:W0:Y:S01]  /*21850*/  SHFL.DOWN PT, R69, R70, 0x1, 0x1f ;  /* 0x08201f0046457f89 */ /* 0x000e2200000e0000 */
[----:B------:R-:W-:-:S04]  /*21860*/  FFMA.FTZ R71, R140, R143, R71 ;  /* 0x0000008f8c477223 */ /* 0x000fc80000010047 */
[----:B---3--:R-:W-:Y:S01]  /*21870*/  FMUL.FTZ R68, R130, R71 ;  /* 0x0000004782447220 */ /* 0x008fe20000410000 */
[----:B------:R-:W-:-:S04]  /*21880*/  FMUL.FTZ R71, R118, R118 ;  /* 0x0000007676477220 */ /* 0x000fc80000410000 */
[----:B------:R-:W-:Y:S01]  /*21890*/  FMUL.FTZ R71, R140, R71 ;  /* 0x000000478c477220 */ /* 0x000fe20000410000 */
[----:B------:R-:W1:Y:S03]  /*218a0*/  SHFL.IDX PT, R155, R68, RZ, 0x1f ;  /* 0x00001fff449b7589 */ /* 0x000e6600000e0000 */
[----:B------:R-:W-:Y:S01]  /*218b0*/  FMUL.FTZ R71, R71, R120 ;  /* 0x0000007847477220 */ /* 0x000fe20000410000 */
[----:B0-----:R-:W-:-:S04]  /*218c0*/  FADD.FTZ R69, R70, R69 ;  /* 0x0000004546457221 */ /* 0x001fc80000010000 */
[----:B------:R-:W-:-:S05]  /*218d0*/  FFMA.FTZ R69, R130, R71, R69 ;  /* 0x0000004782457223 */ /* 0x000fca0000010045 */
[----:B------:R0:W2:Y:S01]  /*218e0*/  SHFL.IDX PT, R145, R69, RZ, 0x1f ;  /* 0x00001fff45917589 */ /* 0x0000a200000e0000 */
[----:B-1----:R-:W-:-:S05]  /*218f0*/  FSEL R68, R155, RZ, !P2 ;  /* 0x000000ff9b447208 */ /* 0x002fca0005000000 */
[C---:B------:R-:W-:Y:S01]  /*21900*/  FADD.FTZ R122, -R68.reuse, R17 ;  /* 0x00000011447a7221 */ /* 0x040fe20000010100 */
[----:B------:R-:W-:Y:S01]  /*21910*/  FMUL.FTZ R17, R155, R155 ;  /* 0x0000009b9b117220 */ /* 0x000fe20000410000 */
[C---:B------:R-:W-:Y:S01]  /*21920*/  FADD.FTZ R70, -R68.reuse, R12 ;  /* 0x0000000c44467221 */ /* 0x040fe20000010100 */
[C---:B------:R-:W-:Y:S01]  /*21930*/  FADD.FTZ R71, -R68.reuse, R13 ;  /* 0x0000000d44477221 */ /* 0x040fe20000010100 */
[C---:B------:R-:W-:Y:S01]  /*21940*/  FADD.FTZ R120, -R68.reuse, R16 ;  /* 0x0000001044787221 */ /* 0x040fe20000010100 */
[----:B------:R-:W1:Y:S01]  /*21950*/  @!P1 LDC.64 R12, c[0x0][0x3c0] ;  /* 0x0000f000ff0c9b82 */ /* 0x000e620000000a00 */
[----:B------:R-:W-:Y:S01]  /*21960*/  FSEL R17, R17, RZ, P2 ;  /* 0x000000ff11117208 */ /* 0x000fe20001000000 */
[C---:B------:R-:W-:Y:S01]  /*21970*/  FADD.FTZ R118, -R68.reuse, R14 ;  /* 0x0000000e44767221 */ /* 0x040fe20000010100 */
[C---:B------:R-:W-:Y:S01]  /*21980*/  FADD.FTZ R119, -R68.reuse, R15 ;  /* 0x0000000f44777221 */ /* 0x040fe20000010100 */
[C---:B------:R-:W-:Y:S01]  /*21990*/  FADD.FTZ R151, -R68.reuse, R28 ;  /* 0x0000001c44977221 */ /* 0x040fe20000010100 */
[C---:B------:R-:W-:Y:S01]  /*219a0*/  FADD.FTZ R150, -R68.reuse, R29 ;  /* 0x0000001d44967221 */ /* 0x040fe20000010100 */
[C---:B------:R-:W-:Y:S01]  /*219b0*/  FADD.FTZ R123, -R68.reuse, R18 ;  /* 0x00000012447b7221 */ /* 0x040fe20000010100 */
[C---:B------:R-:W-:Y:S01]  /*219c0*/  FADD.FTZ R130, -R68.reuse, R19 ;  /* 0x0000001344827221 */ /* 0x040fe20000010100 */
[----:B------:R-:W3:Y:S01]  /*219d0*/  @!P1 LDC.64 R14, c[0x0][0x3c8] ;  /* 0x0000f200ff0e9b82 */ /* 0x000ee20000000a00 */
[C---:B0-----:R-:W-:Y:S01]  /*219e0*/  FADD.FTZ R69, -R68.reuse, R20 ;  /* 0x0000001444457221 */ /* 0x041fe20000010100 */
[C---:B------:R-:W-:Y:S01]  /*219f0*/  FADD.FTZ R131, -R68.reuse, R21 ;  /* 0x0000001544837221 */ /* 0x040fe20000010100 */
[----:B--2---:R-:W-:Y:S01]  /*21a00*/  FFMA.FTZ R16, R145, UR14, R144 ;  /* 0x0000000e91107c23 */ /* 0x004fe20008010090 */
[C---:B------:R-:W-:Y:S01]  /*21a10*/  FADD.FTZ R145, -R68.reuse, R34 ;  /* 0x0000002244917221 */ /* 0x040fe20000010100 */
[C---:B------:R-:W-:Y:S01]  /*21a20*/  FADD.FTZ R144, -R68.reuse, R35 ;  /* 0x0000002344907221 */ /* 0x040fe20000010100 */
[----:B------:R-:W-:Y:S01]  /*21a30*/  FADD.FTZ R140, -R68, R22 ;  /* 0x00000016448c7221 */ /* 0x000fe20000010100 */
[----:B------:R-:W-:Y:S01]  /*21a40*/  FADD.FTZ R16, R16, R17 ;  /* 0x0000001110107221 */ /* 0x000fe20000010000 */
[----:B------:R-:W0:Y:S01]  /*21a50*/  LDC.64 R34, c[0x0][0x428] ;  /* 0x00010a00ff227b82 */ /* 0x000e220000000a00 */
[C---:B------:R-:W-:Y:S01]  /*21a60*/  FADD.FTZ R141, -R68.reuse, R23 ;  /* 0x00000017448d7221 */ /* 0x040fe20000010100 */
[C---:B------:R-:W-:Y:S01]  /*21a70*/  FADD.FTZ R142, -R68.reuse, R24 ;  /* 0x00000018448e7221 */ /* 0x040fe20000010100 */
[----:B------:R-:W2:Y:S01]  /*21a80*/  MUFU.RSQ R157, R16 ;  /* 0x00000010009d7308 */ /* 0x000ea20000001400 */
[----:B------:R-:W-:Y:S01]  /*21a90*/  FADD.FTZ R143, -R68, R25 ;  /* 0x00000019448f7221 */ /* 0x000fe20000010100 */
[----:B------:R-:W-:-:S02]  /*21aa0*/  HADD2.F32 R19, -RZ, R139.H1_H1 ;  /* 0x3000008bff137230 */ /* 0x000fc40000004100 */
[----:B------:R-:W-:Y:S01]  /*21ab0*/  FADD.FTZ R38, -R68, R38 ;  /* 0x0000002644267221 */ /* 0x000fe20000010100 */
[----:B------:R-:W-:Y:S01]  /*21ac0*/  HADD2.F32 R21, -RZ, R54.H0_H0 ;  /* 0x20000036ff157230 */ /* 0x000fe20000004100 */
[----:B------:R-:W4:Y:S01]  /*21ad0*/  LDC.64 R28, c[0x0][0x430] ;  /* 0x00010c00ff1c7b82 */ /* 0x000f220000000a00 */
[----:B-1----:R-:W-:-:S04]  /*21ae0*/  @!P1 IMAD.WIDE R12, R76, 0x4, R12 ;  /* 0x000000044c0c9825 */ /* 0x002fc800078e020c */
[C---:B------:R-:W-:Y:S01]  /*21af0*/  FADD.FTZ R39, -R68.reuse, R39 ;  /* 0x0000002744277221 */ /* 0x040fe20000010100 */
[C---:B------:R-:W-:Y:S01]  /*21b00*/  FADD.FTZ R147, -R68.reuse, R32 ;  /* 0x0000002044937221 */ /* 0x040fe20000010100 */
[C---:B------:R-:W-:Y:S01]  /*21b10*/  FADD.FTZ R146, -R68.reuse, R33 ;  /* 0x0000002144927221 */ /* 0x040fe20000010100 */
[----:B------:R-:W-:Y:S01]  /*21b20*/  HADD2.F32 R18, -RZ, R138.H1_H1 ;  /* 0x3000008aff127230 */ /* 0x000fe20000004100 */
[----:B------:R1:W-:Y:S01]  /*21b30*/  @!P1 STG.E desc[UR8][R12.64], R155 ;  /* 0x0000009b0c009986 */ /* 0x0003e2000c101908 */
[----:B------:R-:W-:Y:S02]  /*21b40*/  HADD2.F32 R20, -RZ, R100.H0_H0 ;  /* 0x20000064ff147230 */ /* 0x000fe40000004100 */
[C---:B------:R-:W-:Y:S01]  /*21b50*/  FADD.FTZ R153, -R68.reuse, R37 ;  /* 0x0000002544997221 */ /* 0x040fe20000010100 */
[----:B------:R-:W-:Y:S02]  /*21b60*/  HADD2.F32 R23, -RZ, R139.H0_H0 ;  /* 0x2000008bff177230 */ /* 0x000fe40000004100 */
[----:B------:R-:W-:Y:S01]  /*21b70*/  FADD.FTZ R26, -R68, R26 ;  /* 0x0000001a441a7221 */ /* 0x000fe20000010100 */
[----:B------:R-:W-:-:S02]  /*21b80*/  HADD2.F32 R25, -RZ, R55.H0_H0 ;  /* 0x20000037ff197230 */ /* 0x000fc40000004100 */
[C---:B--2---:R-:W-:Y:S01]  /*21b90*/  FMUL.FTZ R70, R157.reuse, R70 ;  /* 0x000000469d467220 */ /* 0x044fe20000410000 */
[----:B------:R-:W-:Y:S02]  /*21ba0*/  HADD2.F32 R22, -RZ, R138.H0_H0 ;  /* 0x2000008aff167230 */ /* 0x000fe40000004100 */
[C---:B------:R-:W-:Y:S01]  /*21bb0*/  FMUL.FTZ R71, R157.reuse, R71 ;  /* 0x000000479d477220 */ /* 0x040fe20000410000 */
[----:B------:R-:W-:Y:S02]  /*21bc0*/  HADD2.F32 R24, -RZ, R101.H0_H0 ;  /* 0x20000065ff187230 */ /* 0x000fe40000004100 */
[C---:B------:R-:W-:Y:S01]  /*21bd0*/  FMUL.FTZ R118, R157.reuse, R118 ;  /* 0x000000769d767220 */ /* 0x040fe20000410000 */
[----:B------:R-:W-:Y:S01]  /*21be0*/  FMUL.FTZ R119, R157, R119 ;  /* 0x000000779d777220 */ /* 0x000fe20000410000 */
[----:B---3--:R-:W-:-:S04]  /*21bf0*/  @!P1 IMAD.WIDE R16, R76, 0x4, R14 ;  /* 0x000000044c109825 */ /* 0x008fc800078e020e */
[C---:B------:R-:W-:Y:S01]  /*21c00*/  FMUL.FTZ R33, R157.reuse, R140 ;  /* 0x0000008c9d217220 */ /* 0x040fe20000410000 */
[----:B------:R-:W-:Y:S01]  /*21c10*/  FMUL.FTZ R32, R157, R141 ;  /* 0x0000008d9d207220 */ /* 0x000fe20000410000 */
[----:B-1----:R-:W-:Y:S01]  /*21c20*/  FFMA.FTZ R12, R70, R19, R21 ;  /* 0x00000013460c7223 */ /* 0x002fe20000010015 */
[----:B------:R-:W-:Y:S01]  /*21c30*/  FFMA.FTZ R13, R71, R18, R20 ;  /* 0x00000012470d7223 */ /* 0x000fe20000010014 */
[----:B------:R-:W-:Y:S01]  /*21c40*/  FFMA.FTZ R14, R118, R23, R25 ;  /* 0x00000017760e7223 */ /* 0x000fe20000010019 */
[----:B------:R-:W-:Y:S01]  /*21c50*/  FFMA.FTZ R15, R119, R22, R24 ;  /* 0x00000016770f7223 */ /* 0x000fe20000010018 */
[C---:B------:R-:W-:Y:S01]  /*21c60*/  FMUL.FTZ R141, R157.reuse, R38 ;  /* 0x000000269d8d7220 */ /* 0x040fe20000410000 */
[----:B------:R-:W-:Y:S01]  /*21c70*/  FMUL.FTZ R140, R157, R39 ;  /* 0x000000279d8c7220 */ /* 0x000fe20000410000 */
[----:B------:R-:W-:Y:S01]  /*21c80*/  HADD2.F32 R19, -RZ, R137.H1_H1 ;  /* 0x30000089ff137230 */ /* 0x000fe20000004100 */
[----:B------:R1:W-:Y:S01]  /*21c90*/  @!P1 STG.E desc[UR8][R16.64], R157 ;  /* 0x0000009d10009986 */ /* 0x0003e2000c101908 */
        /* <DEDUP_REMOVED lines=9> */
[----:B------:R-:W-:Y:S01]  /*21d30*/  FMUL.FTZ R122, R157, R122 ;  /* 0x0000007a9d7a7220 */ /* 0x000fe20000410000 */
[----:B------:R-:W-:Y:S02]  /*21d40*/  HADD2.F32 R24, -RZ, R136.H0_H0 ;  /* 0x20000088ff187230 */ /* 0x000fe40000004100 */
[----:B-1----:R-:W-:Y:S01]  /*21d50*/  FFMA.FTZ R16, R70, R19, R23 ;  /* 0x0000001346107223 */ /* 0x002fe20000010017 */
[----:B------:R-:W-:Y:S02]  /*21d60*/  HADD2.F32 R38, -RZ, R101.H1_H1 ;  /* 0x30000065ff267230 */ /* 0x000fe40000004100 */
[----:B------:R-:W-:Y:S01]  /*21d70*/  FFMA.FTZ R17, R71, R18, R22 ;  /* 0x0000001247117223 */ /* 0x000fe20000010016 */
[----:B0-----:R-:W-:-:S04]  /*21d80*/  IMAD.WIDE.U32 R20, R135, 0x10, R34 ;  /* 0x0000001087147825 */ /* 0x001fc800078e0022 */
[----:B------:R-:W-:Y:S01]  /*21d90*/  FFMA.FTZ R18, R118, R25, R39 ;  /* 0x0000001976127223 */ /* 0x000fe20000010027 */
[C---:B------:R-:W-:Y:S01]  /*21da0*/  FADD.FTZ R27, -R68.reuse, R27 ;  /* 0x0000001b441b7221 */ /* 0x040fe20000010100 */
[----:B------:R-:W-:Y:S01]  /*21db0*/  FFMA.FTZ R19, R119, R24, R38 ;  /* 0x0000001877137223 */ /* 0x000fe20000010026 */
[----:B----4-:R-:W-:Y:S01]  /*21dc0*/  IMAD.WIDE.U32 R22, R135, 0x10, R28 ;  /* 0x0000001087167825 */ /* 0x010fe200078e001c */
[----:B------:R0:W-:Y:S03]  /*21dd0*/  STG.E.128 desc[UR8][R20.64], R12 ;  /* 0x0000000c14007986 */ /* 0x0001e6000c101d08 */
[C---:B------:R-:W-:Y:S01]  /*21de0*/  FADD.FTZ R149, -R68.reuse, R30 ;  /* 0x0000001e44957221 */ /* 0x040fe20000010100 */
[----:B------:R-:W-:Y:S01]  /*21df0*/  FADD.FTZ R148, -R68, R31 ;  /* 0x0000001f44947221 */ /* 0x000fe20000010100 */
[----:B------:R-:W-:Y:S01]  /*21e00*/  HADD2.F32 R25, -RZ, R132.H1_H1 ;  /* 0x30000084ff197230 */ /* 0x000fe20000004100 */
[----:B------:R1:W-:Y:S01]  /*21e10*/  STG.E.128 desc[UR8][R22.64], R16 ;  /* 0x0000001016007986 */ /* 0x0003e2000c101d08 */
[----:B------:R-:W-:-:S02]  /*21e20*/  HADD2.F32 R39, -RZ, R56.H0_H0 ;  /* 0x20000038ff277230 */ /* 0x000fc40000004100 */
[----:B------:R-:W-:Y:S01]  /*21e30*/  FADD.FTZ R152, -R68, R36 ;  /* 0x0000002444987221 */ /* 0x000fe20000010100 */
[----:B------:R-:W-:Y:S02]  /*21e40*/  HADD2.F32 R24, -RZ, R132.H0_H0 ;  /* 0x20000084ff187230 */ /* 0x000fe40000004100 */
[C---:B------:R-:W-:Y:S01]  /*21e50*/  FMUL.FTZ R36, R157.reuse, R131 ;  /* 0x000000839d247220 */ /* 0x040fe20000410000 */
[----:B------:R-:W-:Y:S02]  /*21e60*/  HADD2.F32 R69, -RZ, R128.H1_H1 ;  /* 0x30000080ff457230 */ /* 0x000fe40000004100 */
[C---:B------:R-:W-:Y:S01]  /*21e70*/  FMUL.FTZ R31, R157.reuse, R142 ;  /* 0x0000008e9d1f7220 */ /* 0x040fe20000410000 */
[----:B------:R-:W-:Y:S02]  /*21e80*/  HADD2.F32 R71, -RZ, R102.H0_H0 ;  /* 0x20000066ff477230 */ /* 0x000fe40000004100 */
[----:B------:R-:W-:Y:S01]  /*21e90*/  FMUL.FTZ R30, R157, R143 ;  /* 0x0000008f9d1e7220 */ /* 0x000fe20000410000 */
[----:B------:R-:W-:-:S02]  /*21ea0*/  HADD2.F32 R38, -RZ, R126.H0_H0 ;  /* 0x2000007eff267230 */ /* 0x000fc40000004100 */
[C---:B------:R-:W-:Y:S01]  /*21eb0*/  FMUL.FTZ R143, R157.reuse, R152 ;  /* 0x000000989d8f7220 */ /* 0x040fe20000410000 */
[----:B------:R-:W-:Y:S02]  /*21ec0*/  HADD2.F32 R68, -RZ, R82.H0_H0 ;  /* 0x20000052ff447230 */ /* 0x000fe40000004100 */
[----:B------:R-:W-:Y:S01]  /*21ed0*/  FMUL.FTZ R26, R157, R26 ;  /* 0x0000001a9d1a7220 */ /* 0x000fe20000410000 */
[----:B------:R-:W-:Y:S02]  /*21ee0*/  HADD2.F32 R152, -RZ, R107.H0_H0 ;  /* 0x2000006bff987230 */ /* 0x000fe40000004100 */
[----:B0-----:R-:W-:Y:S01]  /*21ef0*/  FFMA.FTZ R12, R120, R25, R39 ;  /* 0x00000019780c7223 */ /* 0x001fe20000010027 */
[----:B------:R-:W-:Y:S02]  /*21f00*/  HADD2.F32 R14, -RZ, R57.H0_H0 ;  /* 0x20000039ff0e7230 */ /* 0x000fe40000004100 */
[----:B------:R-:W-:Y:S01]  /*21f10*/  FFMA.FTZ R13, R122, R69, R71 ;  /* 0x000000457a0d7223 */ /* 0x000fe20000010047 */
[----:B------:R-:W-:-:S02]  /*21f20*/  HADD2.F32 R15, -RZ, R128.H0_H0 ;  /* 0x20000080ff0f7230 */ /* 0x000fc40000004100 */
[----:B------:R-:W-:Y:S01]  /*21f30*/  FMUL.FTZ R27, R157, R27 ;  /* 0x0000001b9d1b7220 */ /* 0x000fe20000410000 */
[----:B------:R-:W-:Y:S02]  /*21f40*/  HADD2.F32 R21, -RZ, R103.H0_H0 ;  /* 0x20000067ff157230 */ /* 0x000fe40000004100 */
[----:B------:R-:W-:Y:S01]  /*21f50*/  FFMA.FTZ R14, R123, R24, R14 ;  /* 0x000000187b0e7223 */ /* 0x000fe2000001000e */
[----:B-1----:R-:W-:Y:S02]  /*21f60*/  HADD2.F32 R22, -RZ, R43.H0_H0 ;  /* 0x2000002bff167230 */ /* 0x002fe40000004100 */
[----:B------:R-:W-:Y:S01]  /*21f70*/  FMUL.FTZ R150, R157, R150 ;  /* 0x000000969d967220 */ /* 0x000fe20000410000 */
[----:B------:R-:W-:Y:S02]  /*21f80*/  HADD2.F32 R23, -RZ, R124.H0_H0 ;  /* 0x2000007cff177230 */ /* 0x000fe40000004100 */
[----:B------:R-:W-:Y:S01]  /*21f90*/  FFMA.FTZ R15, R130, R15, R21 ;  /* 0x0000000f820f7223 */ /* 0x000fe20000010015 */
[----:B------:R-:W-:-:S02]  /*21fa0*/  HADD2.F32 R17, -RZ, R103.H1_H1 ;  /* 0x30000067ff117230 */ /* 0x000fc40000004100 */
[----:B------:R-:W-:Y:S01]  /*21fb0*/  FFMA.FTZ R22, R123, R38, R22 ;  /* 0x000000267b167223 */ /* 0x000fe20000010016 */
[----:B------:R-:W-:Y:S02]  /*21fc0*/  HADD2.F32 R21, -RZ, R126.H1_H1 ;  /* 0x3000007eff157230 */ /* 0x000fe40000004100 */
[----:B------:R-:W-:Y:S01]  /*21fd0*/  FMUL.FTZ R151, R157, R151 ;  /* 0x000000979d977220 */ /* 0x000fe20000410000 */
[----:B------:R-:W-:Y:S02]  /*21fe0*/  HADD2.F32 R39, -RZ, R42.H0_H0 ;  /* 0x2000002aff277230 */ /* 0x000fe40000004100 */
[----:B------:R-:W-:Y:S01]  /*21ff0*/  FFMA.FTZ R23, R130, R23, R17 ;  /* 0x0000001782177223 */ /* 0x000fe20000010011 */
[----:B------:R-:W-:-:S04]  /*22000*/  IMAD.WIDE.U32 R24, R133, 0x10, R34 ;  /* 0x0000001085187825 */ /* 0x000fc800078e0022 */
[C---:B------:R-:W-:Y:S01]  /*22010*/  FMUL.FTZ R149, R157.reuse, R149 ;  /* 0x000000959d957220 */ /* 0x040fe20000410000 */
[C---:B------:R-:W-:Y:S01]  /*22020*/  FMUL.FTZ R148, R157.reuse, R148 ;  /* 0x000000949d947220 */ /* 0x040fe20000410000 */
[----:B------:R-:W-:Y:S01]  /*22030*/  FFMA.FTZ R20, R120, R21, R39 ;  /* 0x0000001578147223 */ /* 0x000fe20000010027 */
[----:B------:R-:W-:Y:S01]  /*22040*/  HADD2.F32 R69, -RZ, R124.H1_H1 ;  /* 0x3000007cff457230 */ /* 0x000fe20000004100 */
[----:B------:R0:W-:Y:S01]  /*22050*/  STG.E.128 desc[UR8][R24.64], R12 ;  /* 0x0000000c18007986 */ /* 0x0001e2000c101d08 */
[----:B------:R-:W-:Y:S02]  /*22060*/  HADD2.F32 R71, -RZ, R102.H1_H1 ;  /* 0x30000066ff477230 */ /* 0x000fe40000004100 */
[C---:B------:R-:W-:Y:S01]  /*22070*/  FMUL.FTZ R147, R157.reuse, R147 ;  /* 0x000000939d937220 */ /* 0x040fe20000410000 */
[----:B------:R-:W-:Y:S02]  /*22080*/  HADD2.F32 R16, -RZ, R78.H1_H1 ;  /* 0x3000004eff107230 */ /* 0x000fe40000004100 */
[----:B------:R-:W-:Y:S01]  /*22090*/  FMUL.FTZ R146, R157, R146 ;  /* 0x000000929d927220 */ /* 0x000fe20000410000 */
[----:B------:R-:W-:-:S02]  /*220a0*/  HADD2.F32 R38, -RZ, R58.H0_H0 ;  /* 0x2000003aff267230 */ /* 0x000fc40000004100 */
[----:B------:R-:W-:Y:S01]  /*220b0*/  FFMA.FTZ R21, R122, R69, R71 ;  /* 0x000000457a157223 */ /* 0x000fe20000010047 */
[----:B------:R-:W-:Y:S02]  /*220c0*/  HADD2.F32 R17, -RZ, R44.H0_H0 ;  /* 0x2000002cff117230 */ /* 0x000fe40000004100 */
[C---:B------:R-:W-:Y:S01]  /*220d0*/  FMUL.FTZ R145, R157.reuse, R145 ;  /* 0x000000919d917220 */ /* 0x040fe20000410000 */
[----:B------:R-:W-:Y:S02]  /*220e0*/  HADD2.F32 R39, -RZ, R80.H1_H1 ;  /* 0x30000050ff277230 */ /* 0x000fe40000004100 */
[----:B------:R-:W-:Y:S01]  /*220f0*/  FMUL.FTZ R144, R157, R144 ;  /* 0x000000909d907220 */ /* 0x000fe20000410000 */
[----:B------:R-:W-:-:S04]  /*22100*/  IMAD.WIDE.U32 R18, R133, 0x10, R28 ;  /* 0x0000001085127825 */ /* 0x000fc800078e001c */
[----:B------:R-:W-:Y:S01]  /*22110*/  FMUL.FTZ R142, R157, R153 ;  /* 0x000000999d8e7220 */ /* 0x000fe20000410000 */
[----:B------:R-:W-:Y:S01]  /*22120*/  IMAD.WIDE.U32 R118, R121, 0x10, R34 ;  /* 0x0000001079767825 */ /* 0x000fe200078e0022 */
[----:B------:R1:W-:Y:S03]  /*22130*/  STG.E.128 desc[UR8][R18.64], R20 ;  /* 0x0000001412007986 */ /* 0x0003e6000c101d08 */
[C---:B0-----:R-:W-:Y:S01]  /*22140*/  FFMA.FTZ R12, R37.reuse, R16, R38 ;  /* 0x00000010250c7223 */ /* 0x041fe20000010026 */
[--C-:B------:R-:W-:Y:S02]  /*22150*/  HADD2.F32 R13, -RZ, R104.reuse.H0_H0 ;  /* 0x20000068ff0d7230 */ /* 0x100fe40000004100 */
[----:B------:R-:W-:Y:S01]  /*22160*/  FFMA.FTZ R16, R37, R68, R17 ;  /* 0x0000004425107223 */ /* 0x000fe20000010011 */
[----:B------:R-:W-:Y:S02]  /*22170*/  HADD2.F32 R15, -RZ, R83.H0_H0 ;  /* 0x20000053ff0f7230 */ /* 0x000fe40000004100 */
[----:B------:R-:W-:-:S02]  /*22180*/  HADD2.F32 R14, -RZ, R104.H1_H1 ;  /* 0x30000068ff0e7230 */ /* 0x000fc40000004100 */
[C---:B------:R-:W-:Y:S01]  /*22190*/  FFMA.FTZ R13, R36.reuse, R39, R13 ;  /* 0x00000027240d7223 */ /* 0x040fe2000001000d */
[----:B------:R-:W-:Y:S02]  /*221a0*/  HADD2.F32 R25, -RZ, R81.H1_H1 ;  /* 0x30000051ff197230 */ /* 0x000fe40000004100 */
[----:B------:R-:W-:Y:S02]  /*221b0*/  HADD2.F32 R37, -RZ, R105.H0_H0 ;  /* 0x20000069ff257230 */ /* 0x000fe40000004100 */
[----:B------:R-:W-:Y:S01]  /*221c0*/  FFMA.FTZ R17, R36, R15, R14 ;  /* 0x0000000f24117223 */ /* 0x000fe2000001000e */
[----:B------:R-:W-:Y:S02]  /*221d0*/  HADD2.F32 R36, -RZ, R82.H1_H1 ;  /* 0x30000052ff247230 */ /* 0x000fe40000004100 */
[----:B------:R-:W-:Y:S02]  /*221e0*/  HADD2.F32 R15, -RZ, R45.H0_H0 ;  /* 0x2000002dff0f7230 */ /* 0x000fe40000004100 */
[----:B------:R-:W-:-:S02]  /*221f0*/  HADD2.F32 R14, -RZ, R79.H1_H1 ;  /* 0x3000004fff0e7230 */ /* 0x000fc40000004100 */
[----:B-1----:R-:W-:Y:S02]  /*22200*/  HADD2.F32 R19, -RZ, R83.H1_H1 ;  /* 0x30000053ff137230 */ /* 0x002fe40000004100 */
[----:B------:R-:W-:Y:S01]  /*22210*/  FFMA.FTZ R18, R33, R36, R15 ;  /* 0x0000002421127223 */ /* 0x000fe2000001000f */
[----:B------:R-:W-:Y:S02]  /*22220*/  HADD2.F32 R20, -RZ, R105.H1_H1 ;  /* 0x30000069ff147230 */ /* 0x000fe40000004100 */
[C---:B------:R-:W-:Y:S01]  /*22230*/  FFMA.FTZ R15, R32.reuse, R25, R37 ;  /* 0x00000019200f7223 */ /* 0x040fe20000010025 */
[----:B------:R-:W-:Y:S02]  /*22240*/  HADD2.F32 R24, -RZ, R59.H0_H0 ;  /* 0x2000003bff187230 */ /* 0x000fe40000004100 */
[----:B------:R-:W-:Y:S02]  /*22250*/  HADD2.F32 R22, -RZ, R84.H0_H0 ;  /* 0x20000054ff167230 */ /* 0x000fe40000004100 */
[----:B------:R-:W-:Y:S01]  /*22260*/  FFMA.FTZ R19, R32, R19, R20 ;  /* 0x0000001320137223 */ /* 0x000fe20000010014 */
[----:B------:R-:W-:-:S02]  /*22270*/  HADD2.F32 R38, -RZ, R60.H0_H0 ;  /* 0x2000003cff267230 */ /* 0x000fc40000004100 */
[----:B------:R-:W-:Y:S01]  /*22280*/  FFMA.FTZ R14, R33, R14, R24 ;  /* 0x0000000e210e7223 */ /* 0x000fe20000010018 */
[----:B------:R-:W-:Y:S02]  /*22290*/  HADD2.F32 R21, -RZ, R85.H0_H0 ;  /* 0x20000055ff157230 */ /* 0x000fe40000004100 */
[--C-:B------:R-:W-:Y:S02]  /*222a0*/  HADD2.F32 R23, -RZ, R106.reuse.H0_H0 ;  /* 0x2000006aff177230 */ /* 0x100fe40000004100 */
[----:B------:R-:W-:Y:S01]  /*222b0*/  FFMA.FTZ R20, R31, R22, R38 ;  /* 0x000000161f147223 */ /* 0x000fe20000010026 */
[----:B------:R-:W-:Y:S02]  /*222c0*/  HADD2.F32 R25, -RZ, R87.H0_H0 ;  /* 0x20000057ff197230 */ /* 0x000fe40000004100 */
[----:B------:R-:W-:Y:S02]  /*222d0*/  HADD2.F32 R32, -RZ, R106.H1_H1 ;  /* 0x3000006aff207230 */ /* 0x000fe40000004100 */
[----:B------:R-:W-:Y:S01]  /*222e0*/  FFMA.FTZ R21, R30, R21, R23 ;  /* 0x000000151e157223 */ /* 0x000fe20000010017 */
[----:B------:R-:W-:-:S02]  /*222f0*/  HADD2.F32 R24, -RZ, R86.H0_H0 ;  /* 0x20000056ff187230 */ /* 0x000fc40000004100 */
[----:B------:R-:W-:Y:S02]  /*22300*/  HADD2.F32 R22, -RZ, R46.H0_H0 ;  /* 0x2000002eff167230 */ /* 0x000fe40000004100 */
[----:B------:R-:W-:Y:S01]  /*22310*/  FFMA.FTZ R25, R30, R25, R32 ;  /* 0x000000191e197223 */ /* 0x000fe20000010020 */
[----:B------:R-:W-:Y:S02]  /*22320*/  HADD2.F32 R33, -RZ, R84.H1_H1 ;  /* 0x30000054ff217230 */ /* 0x000fe40000004100 */
[----:B------:R-:W-:Y:S02]  /*22330*/  HADD2.F32 R37, -RZ, R61.H0_H0 ;  /* 0x2000003dff257230 */ /* 0x000fe40000004100 */
[----:B------:R-:W-:Y:S01]  /*22340*/  FFMA.FTZ R24, R31, R24, R22 ;  /* 0x000000181f187223 */ /* 0x000fe20000010016 */
[----:B------:R-:W-:Y:S02]  /*22350*/  HADD2.F32 R39, -RZ, R86.H1_H1 ;  /* 0x30000056ff277230 */ /* 0x000fe40000004100 */
[----:B------:R-:W-:-:S02]  /*22360*/  HADD2.F32 R36, -RZ, R47.H0_H0 ;  /* 0x2000002fff247230 */ /* 0x000fc40000004100 */
[C---:B------:R-:W-:Y:S01]  /*22370*/  FFMA.FTZ R22, R26.reuse, R33, R37 ;  /* 0x000000211a167223 */ /* 0x040fe20000010025 */
[----:B------:R-:W-:Y:S02]  /*22380*/  HADD2.F32 R30, -RZ, R85.H1_H1 ;  /* 0x30000055ff1e7230 */ /* 0x000fe40000004100 */
[----:B------:R-:W-:Y:S02]  /*22390*/  HADD2.F32 R31, -RZ, R107.H1_H1 ;  /* 0x3000006bff1f7230 */ /* 0x000fe40000004100 */
[----:B------:R-:W-:Y:S01]  /*223a0*/  FFMA.FTZ R26, R26, R39, R36 ;  /* 0x000000271a1a7223 */ /* 0x000fe20000010024 */
[----:B------:R-:W-:-:S04]  /*223b0*/  IMAD.WIDE.U32 R70, R117, 0x10, R34 ;  /* 0x0000001075467825 */ /* 0x000fc800078e0022 */
[C---:B------:R-:W-:Y:S01]  /*223c0*/  FFMA.FTZ R23, R27.reuse, R30, R152 ;  /* 0x0000001e1b177223 */ /* 0x040fe20000010098 */
[----:B------:R-:W-:Y:S01]  /*223d0*/  FFMA.FTZ R27, R27, R154, R31 ;  /* 0x0000009a1b1b7223 */ /* 0x000fe2000001001f */
[--C-:B------:R-:W-:Y:S01]  /*223e0*/  IMAD.WIDE.U32 R130, R117, 0x10, R28.reuse ;  /* 0x0000001075827825 */ /* 0x100fe200078e001c */
[----:B------:R0:W-:Y:S03]  /*223f0*/  STG.E.128 desc[UR8][R70.64], R12 ;  /* 0x0000000c46007986 */ /* 0x0001e6000c101d08 */
[--C-:B------:R-:W-:Y:S01]  /*22400*/  IMAD.WIDE.U32 R120, R121, 0x10, R28.reuse ;  /* 0x0000001079787825 */ /* 0x100fe200078e001c */
[----:B------:R1:W-:Y:S03]  /*22410*/  STG.E.128 desc[UR8][R130.64], R16 ;  /* 0x0000001082007986 */ /* 0x0003e6000c101d08 */
[--C-:B------:R-:W-:Y:S01]  /*22420*/  IMAD.WIDE.U32 R36, R125, 0x10, R28.reuse ;  /* 0x000000107d247825 */ /* 0x100fe200078e001c */
[----:B------:R2:W-:Y:S03]  /*22430*/  STG.E.128 desc[UR8][R118.64], R20 ;  /* 0x0000001476007986 */ /* 0x0005e6000c101d08 */
[--C-:B------:R-:W-:Y:S01]  /*22440*/  IMAD.WIDE.U32 R38, R127, 0x10, R28.reuse ;  /* 0x000000107f267825 */ /* 0x100fe200078e001c */
[----:B------:R3:W-:Y:S03]  /*22450*/  STG.E.128 desc[UR8][R120.64], R24 ;  /* 0x0000001878007986 */ /* 0x0007e6000c101d08 */
[----:B------:R-:W-:-:S04]  /*22460*/  IMAD.WIDE.U32 R68, R129, 0x10, R28 ;  /* 0x0000001081447825 */ /* 0x000fc800078e001c */
[----:B------:R-:W-:Y:S01]  /*22470*/  FFMA.FTZ R28, R151, R156, R158 ;  /* 0x0000009c971c7223 */ /* 0x000fe2000001009e */
[----:B0-----:R-:W0:Y:S01]  /*22480*/  LDC.64 R70, c[0x0][0x380] ;  /* 0x0000e000ff467b82 */ /* 0x001e220000000a00 */
[----:B------:R-:W-:-:S04]  /*22490*/  IMAD.WIDE.U32 R122, R125, 0x10, R34 ;  /* 0x000000107d7a7825 */ /* 0x000fc800078e0022 */
[----:B------:R-:W-:Y:S02]  /*224a0*/  HADD2.F32 R29, -RZ, R89.H0_H0 ;  /* 0x20000059ff1d7230 */ /* 0x000fe40000004100 */
[----:B------:R-:W-:Y:S02]  /*224b0*/  HADD2.F32 R31, -RZ, R108.H0_H0 ;  /* 0x2000006cff1f7230 */ /* 0x000fe40000004100 */
[----:B------:R-:W-:Y:S02]  /*224c0*/  HADD2.F32 R30, -RZ, R88.H1_H1 ;  /* 0x30000058ff1e7230 */ /* 0x000fe40000004100 */
[----:B------:R-:W-:Y:S02]  /*224d0*/  HADD2.F32 R152, -RZ, R63.H0_H0 ;  /* 0x2000003fff987230 */ /* 0x000fe40000004100 */
[----:B------:R-:W-:Y:S01]  /*224e0*/  FFMA.FTZ R29, R150, R29, R31 ;  /* 0x0000001d961d7223 */ /* 0x000fe2000001001f */
[----:B------:R-:W-:Y:S02]  /*224f0*/  HADD2.F32 R117, -RZ, R89.H1_H1 ;  /* 0x30000059ff757230 */ /* 0x000fe40000004100 */
[----:B------:R-:W-:-:S02]  /*22500*/  HADD2.F32 R125, -RZ, R109.H0_H0 ;  /* 0x2000006dff7d7230 */ /* 0x000fc40000004100 */
[----:B------:R-:W-:Y:S01]  /*22510*/  FFMA.FTZ R30, R149, R30, R152 ;  /* 0x0000001e951e7223 */ /* 0x000fe20000010098 */
[----:B------:R-:W-:Y:S02]  /*22520*/  HADD2.F32 R15, -RZ, R91.H1_H1 ;  /* 0x3000005bff0f7230 */ /* 0x000fe40000004100 */
[----:B-1----:R-:W-:Y:S02]  /*22530*/  HADD2.F32 R17, -RZ, R109.H1_H1 ;  /* 0x3000006dff117230 */ /* 0x002fe40000004100 */
[C---:B------:R-:W-:Y:S01]  /*22540*/  FFMA.FTZ R31, R148.reuse, R117, R125 ;  /* 0x00000075941f7223 */ /* 0x040fe2000001007d */
[----:B------:R-:W-:Y:S02]  /*22550*/  HADD2.F32 R16, -RZ, R92.H0_H0 ;  /* 0x2000005cff107230 */ /* 0x000fe40000004100 */
[----:B------:R-:W-:Y:S02]  /*22560*/  HADD2.F32 R18, -RZ, R64.H0_H0 ;  /* 0x20000040ff127230 */ /* 0x000fe40000004100 */
[----:B------:R-:W-:Y:S01]  /*22570*/  FFMA.FTZ R15, R148, R15, R17 ;  /* 0x0000000f940f7223 */ /* 0x000fe20000010011 */
[----:B------:R1:W-:Y:S01]  /*22580*/  STG.E.128 desc[UR8][R122.64], R28 ;  /* 0x0000001c7a007986 */ /* 0x0003e2000c101d08 */
[----:B--2---:R-:W-:Y:S01]  /*22590*/  HADD2.F32 R21, -RZ, R95.H0_H0 ;  /* 0x2000005fff157230 */ /* 0x004fe20000004100 */
[----:B0-----:R-:W-:Y:S01]  /*225a0*/  IADD3 R76, PT, PT, R76, R70, RZ ;  /* 0x000000464c4c7210 */ /* 0x001fe20007ffe0ff */
[----:B------:R-:W-:Y:S01]  /*225b0*/  FFMA.FTZ R16, R147, R16, R18 ;  /* 0x0000001093107223 */ /* 0x000fe20000010012 */
[----:B------:R-:W-:-:S02]  /*225c0*/  HADD2.F32 R22, -RZ, R110.H1_H1 ;  /* 0x3000006eff167230 */ /* 0x000fc40000004100 */
[----:B------:R-:W-:Y:S01]  /*225d0*/  HADD2.F32 R20, -RZ, R94.H0_H0 ;  /* 0x2000005eff147230 */ /* 0x000fe20000004100 */
[----:B------:R-:W-:Y:S01]  /*225e0*/  ISETP.GE.AND P1, PT, R76, R71, PT ;  /* 0x000000474c00720c */ /* 0x000fe20003f26270 */
[----:B------:R-:W-:Y:S02]  /*225f0*/  HADD2.F32 R18, -RZ, R50.H0_H0 ;  /* 0x20000032ff127230 */ /* 0x000fe40000004100 */
[----:B------:R-:W-:Y:S01]  /*22600*/  FFMA.FTZ R21, R146, R21, R22 ;  /* 0x0000001592157223 */ /* 0x000fe20000010016 */
[----:B------:R-:W-:Y:S02]  /*22610*/  HADD2.F32 R17, -RZ, R93.H0_H0 ;  /* 0x2000005dff117230 */ /* 0x000fe40000004100 */
[----:B------:R-:W-:Y:S02]  /*22620*/  HADD2.F32 R19, -RZ, R110.H0_H0 ;  /* 0x2000006eff137230 */ /* 0x000fe40000004100 */
[----:B------:R-:W-:Y:S01]  /*22630*/  FFMA.FTZ R20, R147, R20, R18 ;  /* 0x0000001493147223 */ /* 0x000fe20000010012 */
[----:B------:R-:W-:-:S02]  /*22640*/  HADD2.F32 R23, -RZ, R51.H0_H0 ;  /* 0x20000033ff177230 */ /* 0x000fc40000004100 */
[----:B---3--:R-:W-:Y:S02]  /*22650*/  HADD2.F32 R24, -RZ, R92.H1_H1 ;  /* 0x3000005cff187230 */ /* 0x008fe40000004100 */
[----:B------:R-:W-:Y:S01]  /*22660*/  FFMA.FTZ R17, R146, R17, R19 ;  /* 0x0000001192117223 */ /* 0x000fe20000010013 */
[----:B-1----:R-:W-:Y:S02]  /*22670*/  HADD2.F32 R28, -RZ, R94.H1_H1 ;  /* 0x3000005eff1c7230 */ /* 0x002fe40000004100 */
[----:B------:R-:W-:Y:S02]  /*22680*/  HADD2.F32 R26, -RZ, R65.H0_H0 ;  /* 0x20000041ff1a7230 */ /* 0x000fe40000004100 */
[----:B------:R-:W-:Y:S02]  /*22690*/  HADD2.F32 R19, -RZ, R93.H1_H1 ;  /* 0x3000005dff137230 */ /* 0x000fe40000004100 */
[----:B------:R-:W-:Y:S01]  /*226a0*/  FFMA.FTZ R22, R145, R28, R23 ;  /* 0x0000001c91167223 */ /* 0x000fe20000010017 */
[----:B------:R-:W-:-:S02]  /*226b0*/  HADD2.F32 R23, -RZ, R111.H0_H0 ;  /* 0x2000006fff177230 */ /* 0x000fc40000004100 */
[----:B------:R-:W-:Y:S01]  /*226c0*/  FFMA.FTZ R18, R145, R24, R26 ;  /* 0x0000001891127223 */ /* 0x000fe2000001001a */
[----:B------:R-:W-:Y:S02]  /*226d0*/  HADD2.F32 R25, -RZ, R95.H1_H1 ;  /* 0x3000005fff197230 */ /* 0x000fe40000004100 */
        /* <DEDUP_REMOVED lines=8> */
[----:B------:R-:W-:Y:S02]  /*22760*/  HADD2.F32 R29, -RZ, R97.H0_H0 ;  /* 0x20000061ff1d7230 */ /* 0x000fe40000004100 */
[----:B------:R-:W-:Y:S02]  /*22770*/  HADD2.F32 R31, -RZ, R112.H0_H0 ;  /* 0x20000070ff1f7230 */ /* 0x000fe40000004100 */
[----:B------:R-:W-:Y:S01]  /*22780*/  FFMA.FTZ R28, R143, R30, R27 ;  /* 0x0000001e8f1c7223 */ /* 0x000fe2000001001b */
[----:B------:R-:W-:Y:S02]  /*22790*/  HADD2.F32 R117, -RZ, R91.H0_H0 ;  /* 0x2000005bff757230 */ /* 0x000fe40000004100 */
[----:B------:R-:W-:-:S02]  /*227a0*/  HADD2.F32 R125, -RZ, R108.H1_H1 ;  /* 0x3000006cff7d7230 */ /* 0x000fc40000004100 */
[----:B------:R-:W-:Y:S01]  /*227b0*/  FFMA.FTZ R25, R142, R29, R31 ;  /* 0x0000001d8e197223 */ /* 0x000fe2000001001f */
[----:B------:R-:W-:Y:S02]  /*227c0*/  HADD2.F32 R152, -RZ, R90.H0_H0 ;  /* 0x2000005aff987230 */ /* 0x000fe40000004100 */
[----:B------:R-:W-:Y:S02]  /*227d0*/  HADD2.F32 R154, -RZ, R48.H0_H0 ;  /* 0x20000030ff9a7230 */ /* 0x000fe40000004100 */
[----:B------:R-:W-:Y:S01]  /*227e0*/  FFMA.FTZ R13, R150, R117, R125 ;  /* 0x00000075960d7223 */ /* 0x000fe2000001007d */
[----:B------:R-:W-:Y:S02]  /*227f0*/  HADD2.F32 R156, -RZ, R90.H1_H1 ;  /* 0x3000005aff9c7230 */ /* 0x000fe40000004100 */
[----:B------:R-:W-:Y:S02]  /*22800*/  HADD2.F32 R158, -RZ, R49.H0_H0 ;  /* 0x20000031ff9e7230 */ /* 0x000fe40000004100 */
[----:B------:R-:W-:Y:S01]  /*22810*/  FFMA.FTZ R12, R151, R152, R154 ;  /* 0x00000098970c7223 */ /* 0x000fe2000001009a */
[----:B------:R-:W-:-:S02]  /*22820*/  HADD2.F32 R29, -RZ, R99.H0_H0 ;  /* 0x20000063ff1d7230 */ /* 0x000fc40000004100 */
[----:B------:R-:W-:Y:S02]  /*22830*/  HADD2.F32 R27, -RZ, R112.H1_H1 ;  /* 0x30000070ff1b7230 */ /* 0x000fe40000004100 */
[----:B------:R-:W-:Y:S01]  /*22840*/  FFMA.FTZ R14, R149, R156, R158 ;  /* 0x0000009c950e7223 */ /* 0x000fe2000001009e */
[----:B------:R-:W-:Y:S02]  /*22850*/  HADD2.F32 R26, -RZ, R96.H1_H1 ;  /* 0x30000060ff1a7230 */ /* 0x000fe40000004100 */
[----:B------:R-:W-:Y:S02]  /*22860*/  HADD2.F32 R30, -RZ, R3.H0_H0 ;  /* 0x20000003ff1e7230 */ /* 0x000fe40000004100 */
[----:B------:R-:W-:Y:S01]  /*22870*/  FFMA.FTZ R29, R142, R29, R27 ;  /* 0x0000001d8e1d7223 */ /* 0x000fe2000001001b */
[----:B------:R-:W-:Y:S01]  /*22880*/  HADD2.F32 R118, -RZ, R98.H1_H1 ;  /* 0x30000062ff767230 */ /* 0x000fe20000004100 */
[----:B------:R0:W-:Y:S01]  /*22890*/  STG.E.128 desc[UR8][R36.64], R12 ;  /* 0x0000000c24007986 */ /* 0x0001e2000c101d08 */
[----:B------:R-:W-:-:S02]  /*228a0*/  HADD2.F32 R31, -RZ, R53.H0_H0 ;  /* 0x20000035ff1f7230 */ /* 0x000fc40000004100 */
[C---:B------:R-:W-:Y:S01]  /*228b0*/  FFMA.FTZ R26, R141.reuse, R26, R30 ;  /* 0x0000001a8d1a7223 */ /* 0x040fe2000001001e */
[----:B------:R-:W-:Y:S02]  /*228c0*/  HADD2.F32 R117, -RZ, R97.H1_H1 ;  /* 0x30000061ff757230 */ /* 0x000fe40000004100 */
[----:B------:R-:W-:Y:S02]  /*228d0*/  HADD2.F32 R119, -RZ, R113.H0_H0 ;  /* 0x20000071ff777230 */ /* 0x000fe40000004100 */
[----:B------:R-:W-:Y:S01]  /*228e0*/  FFMA.FTZ R30, R141, R118, R31 ;  /* 0x000000768d1e7223 */ /* 0x000fe2000001001f */
[----:B------:R-:W-:Y:S02]  /*228f0*/  HADD2.F32 R121, -RZ, R99.H1_H1 ;  /* 0x30000063ff797230 */ /* 0x000fe40000004100 */
[----:B------:R-:W-:Y:S02]  /*22900*/  HADD2.F32 R120, -RZ, R113.H1_H1 ;  /* 0x30000071ff787230 */ /* 0x000fe40000004100 */
[----:B------:R-:W-:Y:S01]  /*22910*/  FFMA.FTZ R27, R140, R117, R119 ;  /* 0x000000758c1b7223 */ /* 0x000fe20000010077 */
[----:B------:R-:W-:-:S04]  /*22920*/  IMAD.WIDE.U32 R32, R127, 0x10, R34 ;  /* 0x000000107f207825 */ /* 0x000fc800078e0022 */
[----:B------:R-:W-:Y:S01]  /*22930*/  FFMA.FTZ R31, R140, R121, R120 ;  /* 0x000000798c1f7223 */ /* 0x000fe20000010078 */
[----:B------:R-:W-:Y:S01]  /*22940*/  IMAD.WIDE.U32 R34, R129, 0x10, R34 ;  /* 0x0000001081227825 */ /* 0x000fe200078e0022 */
[----:B------:R0:W-:Y:S04]  /*22950*/  STG.E.128 desc[UR8][R32.64], R16 ;  /* 0x0000001020007986 */ /* 0x0001e8000c101d08 */
[----:B------:R0:W-:Y:S04]  /*22960*/  STG.E.128 desc[UR8][R38.64], R20 ;  /* 0x0000001426007986 */ /* 0x0001e8000c101d08 */
[----:B------:R0:W-:Y:S04]  /*22970*/  STG.E.128 desc[UR8][R34.64], R24 ;  /* 0x0000001822007986 */ /* 0x0001e8000c101d08 */
[----:B------:R0:W-:Y:S01]  /*22980*/  STG.E.128 desc[UR8][R68.64], R28 ;  /* 0x0000001c44007986 */ /* 0x0001e2000c101d08 */
[----:B------:R-:W-:Y:S05]  /*22990*/  @!P1 BRA `(.L_x_25414) ;  /* 0xfffffdec00c89947 */ /* 0x000fea000383ffff */
[----:B------:R-:W-:Y:S05]  /*229a0*/  EXIT ;  /* 0x000000000000794d */ /* 0x000fea0003800000 */
.L_x_25415:
        /* <DEDUP_REMOVED lines=13> */
.L_x_27913:


//--------------------- .text._ZN10layer_norm31ln_parallel_residual_fwd_kernelINS_13Kernel_traitsI6__halfffffjLj7168ELj1ELj1ELj8ELj16ENS_18Kernel_traits_baseILj7168ES2_ffffjLj256EEEEELb1ELb1ELb0EEEvNS_9FwdParamsE --------------------------
	.section	.text._ZN10layer_norm31ln_parallel_residual_fwd_kernelINS_13Kernel_traitsI6__halfffffjLj7168ELj1ELj1ELj8ELj16ENS_18Kernel_traits_baseILj7168ES2_ffffjLj256EEEEELb1ELb1ELb0EEEvNS_9FwdParamsE,"ax",@progbits
	.align	128
        .global         _ZN10layer_norm31ln_parallel_residual_fwd_kernelINS_13Kernel_traitsI6__halfffffjLj7168ELj1ELj1ELj8ELj16ENS_18Kernel_traits_baseILj7168ES2_ffffjLj256EEEEELb1ELb1ELb0EEEvNS_9FwdParamsE
        .type           _ZN10layer_norm31ln_parallel_residual_fwd_kernelINS_13Kernel_traitsI6__halfffffjLj7168ELj1ELj1ELj8ELj16ENS_18Kernel_traits_baseILj7168ES2_ffffjLj256EEEEELb1ELb1ELb0EEEvNS_9FwdParamsE,@function
        .size           _ZN10layer_norm31ln_parallel_residual_fwd_kernelINS_13Kernel_traitsI6__halfffffjLj7168ELj1ELj1ELj8ELj16ENS_18Kernel_traits_baseILj7168ES2_ffffjLj256EEEEELb1ELb1ELb0EEEvNS_9FwdParamsE,(.L_x_27914 - _ZN10layer_norm31ln_parallel_residual_fwd_kernelINS_13Kernel_traitsI6__halfffffjLj7168ELj1ELj1ELj8ELj16ENS_18Kernel_traits_baseILj7168ES2_ffffjLj256EEEEELb1ELb1ELb0EEEvNS_9FwdParamsE)
        .other          _ZN10layer_norm31ln_parallel_residual_fwd_kernelINS_13Kernel_traitsI6__halfffffjLj7168ELj1ELj1ELj8ELj16ENS_18Kernel_traits_baseILj7168ES2_ffffjLj256EEEEELb1ELb1ELb0EEEvNS_9FwdParamsE,@"STO_CUDA_ENTRY STV_DEFAULT"
_ZN10layer_norm31ln_parallel_residual_fwd_kernelINS_13Kernel_traitsI6__halfffffjLj7168ELj1ELj1ELj8ELj16ENS_18Kernel_traits_baseILj7168ES2_ffffjLj256EEEEELb1ELb1ELb0EEEvNS_9FwdParamsE:
.text._ZN10layer_norm31ln_parallel_residual_fwd_kernelINS_13Kernel_traitsI6__halfffffjLj7168ELj1ELj1ELj8ELj16ENS_18Kernel_traits_baseILj7168ES2_ffffjLj256EEEEELb1ELb1ELb0EEEvNS_9FwdParamsE:
[----:B------:R-:W-:Y:S01]  /*0000*/  LDC R1, c[0x0][0x37c] ;  /* 0x0000df00ff017b82 */ /* 0x000fe20000000800 */
[----:B------:R-:W0:Y:S07]  /*0010*/  LDCU.U8 UR4, c[0x0][0x464] ;  /* 0x00008c80ff0477ac */ /* 0x000e2e0008000000 */
[----:B------:R-:W1:Y:S01]  /*0020*/  LDC R9, c[0x0][0x45c] ;  /* 0x00011700ff097b82 */ /* 0x000e620000000800 */
[----:B------:R-:W2:Y:S01]  /*0030*/  LDCU.64 UR8, c[0x0][0x450] ;  /* 0x00008a00ff0877ac */ /* 0x000ea20008000a00 */
[----:B------:R-:W3:Y:S06]  /*0040*/  LDCU.64 UR6, c[0x0][0x358] ;  /* 0x00006b00ff0677ac */ /* 0x000eec0008000a00 */
[----:B------:R-:W4:Y:S01]  /*0050*/  LDC R6, c[0x0][0x458] ;  /* 0x00011600ff067b82 */ /* 0x000f220000000800 */
[----:B------:R-:W5:Y:S01]  /*0060*/  LDCU.64 UR10, c[0x0][0x438] ;  /* 0x00008700ff0a77ac */ /* 0x000f620008000a00 */
[----:B------:R-:W5:Y:S01]  /*0070*/  LDCU UR5, c[0x0][0x388] ;  /* 0x00007100ff0577ac */ /* 0x000f620008000800 */
[----:B0-----:R-:W-:Y:S01]  /*0080*/  ISETP.NE.AND P0, PT, RZ, UR4, PT ;  /* 0x00000004ff007c0c */ /* 0x001fe2000bf05270 */
[----:B--2---:R-:W-:-:S02]  /*0090*/  IMAD.U32 R2, RZ, RZ, UR8 ;  /* 0x00000008ff027e24 */ /* 0x004fc4000f8e00ff */
[----:B------:R-:W-:-:S10]  /*00a0*/  IMAD.U32 R3, RZ, RZ, UR9 ;  /* 0x00000009ff037e24 */ /* 0x000fd4000f8e00ff */
[----:B-1----:R-:W-:Y:S01]  /*00b0*/  @P0 MOV R7, R9 ;  /* 0x0000000900070202 */ /* 0x002fe20000000f00 */
[----:B---3--:R-:W2:Y:S01]  /*00c0*/  @P0 LDG.E.64 R2, desc[UR6][R2.64] ;  /* 0x0000000602020981 */ /* 0x008ea2000c1e1b00 */
[----:B------:R-:W0:Y:S03]  /*00d0*/  @P0 LDC R11, c[0x0][0x460] ;  /* 0x00011800ff0b0b82 */ /* 0x000e260000000800 */
[----:B----4-:R1:W0:Y:S01]  /*00e0*/  @P0 LDG.E.64 R4, desc[UR6][R6.64] ;  /* 0x0000000606040981 */ /* 0x010222000c1e1b00 */
[----:B-----5:R-:W-:Y:S01]  /*00f0*/  UISETP.NE.U32.AND UP0, UPT, UR10, URZ, UPT ;  /* 0x000000ff0a00728c */ /* 0x020fe2000bf05070 */
[----:B------:R-:W-:Y:S01]  /*0100*/  BSSY.RECONVERGENT B0, `(.L_x_25416) ;  /* 0x000008a000007945 */ /* 0x000fe20003800200 */
[----:B------:R-:W-:Y:S01]  /*0110*/  USHF.R.S32.HI UR4, URZ, 0x1f, UR5 ;  /* 0x0000001fff047899 */ /* 0x000fe20008011405 */
[----:B------:R-:W3:Y:S01]  /*0120*/  S2R R79, SR_TID.X ;  /* 0x00000000004f7919 */ /* 0x000ee20000002100 */
[----:B------:R-:W4:Y:S01]  /*0130*/  S2UR UR16, SR_CTAID.X ;  /* 0x00000000001079c3 */ /* 0x000f220000002500 */
[----:B------:R-:W-:-:S02]  /*0140*/  UISETP.NE.AND.EX UP0, UPT, UR11, URZ, UPT, UP0 ;  /* 0x000000ff0b00728c */ /* 0x000fc4000bf05300 */
[----:B------:R-:W-:-:S04]  /*0150*/  ULEA.HI UR4, UR4, UR5, URZ, 0x2 ;  /* 0x0000000504047291 */ /* 0x000fc8000f8f10ff */
[----:B------:R-:W-:Y:S01]  /*0160*/  USHF.R.S32.HI UR4, URZ, 0x2, UR4 ;  /* 0x00000002ff047899 */ /* 0x000fe20008011404 */
[----:B------:R-:W4:Y:S01]  /*0170*/  LDC R76, c[0x0][0x360] ;  /* 0x0000d800ff4c7b82 */ /* 0x000f220000000800 */
[----:B---3--:R-:W-:Y:S01]  /*0180*/  IMAD.MOV.U32 R47, RZ, RZ, R79 ;  /* 0x000000ffff2f7224 */ /* 0x008fe200078e004f */
[----:B-1----:R-:W-:-:S03]  /*0190*/  LOP3.LUT R7, R79, 0xe0, RZ, 0xc0, !PT ;  /* 0x000000e04f077812 */ /* 0x002fc600078ec0ff */
[----:B----4-:R-:W-:Y:S01]  /*01a0*/  IMAD R76, R76, UR16, R47 ;  /* 0x000000104c4c7c24 */ /* 0x010fe2000f8e022f */
[----:B------:R-:W-:-:S04]  /*01b0*/  LOP3.LUT R0, R47, 0xff, RZ, 0x3c, !PT ;  /* 0x000000ff2f007812 */ /* 0x000fc800078e3cff */
[----:B------:R-:W-:Y:S02]  /*01c0*/  IADD3 R0, PT, PT, R0, UR4, RZ ;  /* 0x0000000400007c10 */ /* 0x000fe4000fffe0ff */
[----:B--2---:R-:W-:Y:S02]  /*01d0*/  @P0 R2UR UR8, R2 ;  /* 0x00000000020802ca */ /* 0x004fe400000e0000 */
[----:B------:R-:W-:Y:S02]  /*01e0*/  @P0 R2UR UR9, R3 ;  /* 0x00000000030902ca */ /* 0x000fe400000e0000 */
[----:B0-----:R-:W-:-:S05]  /*01f0*/  @P0 IADD3 R6, P1, PT, R4, R11, RZ ;  /* 0x0000000b04060210 */ /* 0x001fca0007f3e0ff */
[----:B------:R-:W-:-:S04]  /*0200*/  @P0 IMAD.X R9, RZ, RZ, R5, P1 ;  /* 0x000000ffff090224 */ /* 0x000fc800008e0605 */
[----:B------:R-:W-:Y:S01]  /*0210*/  UIADD3 UR25, UPT, UPT, UR8, -0x61c88647, URZ ;  /* 0x9e3779b908197890 */ /* 0x000fe2000fffe0ff */
[--C-:B------:R-:W-:Y:S01]  /*0220*/  SHF.R.U64 R75, R6, 0x2, R9.reuse ;  /* 0x00000002064b7819 */ /* 0x100fe20000001209 */
[----:B------:R-:W-:Y:S01]  /*0230*/  UIADD3 UR26, UPT, UPT, UR9, -0x4498517b, URZ ;  /* 0xbb67ae85091a7890 */ /* 0x000fe2000fffe0ff */
[----:B------:R-:W-:Y:S01]  /*0240*/  SHF.R.U32.HI R74, RZ, 0x2, R9 ;  /* 0x00000002ff4a7819 */ /* 0x000fe20000011609 */
[----:B------:R-:W-:Y:S02]  /*0250*/  UIADD3 UR17, UPT, UPT, UR8, 0x3c6ef372, URZ ;  /* 0x3c6ef37208117890 */ /* 0x000fe4000fffe0ff */
        /* <DEDUP_REMOVED lines=22> */
[----:B------:R-:W-:Y:S01]  /*03c0*/  P2R R77, PR, RZ, 0x20 ;  /* 0x00000020ff4d7803 */ /* 0x000fe20000000000 */
[----:B------:R-:W0:Y:S08]  /*03d0*/  @P5 LDC.64 R4, c[0x0][0x3d0] ;  /* 0x0000f400ff045b82 */ /* 0x000e300000000a00 */
[----:B------:R-:W1:Y:S08]  /*03e0*/  @P5 LDC.64 R12, c[0x0][0x438] ;  /* 0x00010e00ff0c5b82 */ /* 0x000e700000000a00 */
[----:B------:R-:W2:Y:S08]  /*03f0*/  @P0 LDC.64 R14, c[0x0][0x3d0] ;  /* 0x0000f400ff0e0b82 */ /* 0x000eb00000000a00 */
[----:B------:R-:W3:Y:S01]  /*0400*/  @P0 LDC.64 R28, c[0x0][0x438] ;  /* 0x00010e00ff1c0b82 */ /* 0x000ee20000000a00 */
[----:B0-----:R-:W-:-:S05]  /*0410*/  @P5 IMAD.WIDE.U32 R4, R47, 0x8, R4 ;  /* 0x000000082f045825 */ /* 0x001fca00078e0004 */
[----:B------:R0:W5:Y:S02]  /*0420*/  @P5 LDG.E.64 R8, desc[UR6][R4.64] ;  /* 0x0000000604085981 */ /* 0x000164000c1e1b00 */
[----:B------:R-:W4:Y:S01]  /*0430*/  @P1 LDC.64 R30, c[0x0][0x3d0] ;  /* 0x0000f400ff1e1b82 */ /* 0x000f220000000a00 */
[C---:B-1----:R-:W-:Y:S01]  /*0440*/  @P5 IMAD.WIDE.U32 R12, R47.reuse, 0x8, R12 ;  /* 0x000000082f0c5825 */ /* 0x042fe200078e000c */
[----:B------:R-:W-:-:S04]  /*0450*/  @P5 LOP3.LUT R47, R47, 0x100, RZ, 0xfc, !PT ;  /* 0x000001002f2f5812 */ /* 0x000fc800078efcff */
[----:B------:R0:W5:Y:S02]  /*0460*/  @P5 LD.E.64 R26, desc[UR6][R12.64] ;  /* 0x000000060c1a5980 */ /* 0x000164000c101b00 */
[----:B------:R-:W1:Y:S01]  /*0470*/  @P1 LDC.64 R32, c[0x0][0x438] ;  /* 0x00010e00ff201b82 */ /* 0x000e620000000a00 */
[----:B--2---:R-:W-:-:S05]  /*0480*/  @P0 IMAD.WIDE.U32 R14, R47, 0x8, R14 ;  /* 0x000000082f0e0825 */ /* 0x004fca00078e000e */
[----:B------:R0:W5:Y:S02]  /*0490*/  @P0 LDG.E.64 R2, desc[UR6][R14.64] ;  /* 0x000000060e020981 */ /* 0x000164000c1e1b00 */
[----:B------:R-:W2:Y:S01]  /*04a0*/  @P2 LDC.64 R34, c[0x0][0x3d0] ;  /* 0x0000f400ff222b82 */ /* 0x000ea20000000a00 */
[----:B---3--:R-:W-:-:S04]  /*04b0*/  @P0 IMAD.WIDE.U32 R28, R47, 0x8, R28 ;  /* 0x000000082f1c0825 */ /* 0x008fc800078e001c */
[----:B------:R-:W-:Y:S01]  /*04c0*/  @P0 VIADD R47, R47, 0x100 ;  /* 0x000001002f2f0836 */ /* 0x000fe20000000000 */
[----:B------:R0:W5:Y:S02]  /*04d0*/  @P0 LD.E.64 R24, desc[UR6][R28.64] ;  /* 0x000000061c180980 */ /* 0x000164000c101b00 */
[----:B------:R-:W3:Y:S01]  /*04e0*/  @P2 LDC.64 R36, c[0x0][0x438] ;  /* 0x00010e00ff242b82 */ /* 0x000ee20000000a00 */
[----:B----4-:R-:W-:-:S05]  /*04f0*/  @P1 IMAD.WIDE.U32 R30, R47, 0x8, R30 ;  /* 0x000000082f1e1825 */ /* 0x010fca00078e001e */
[----:B------:R0:W5:Y:S02]  /*0500*/  @P1 LDG.E.64 R84, desc[UR6][R30.64] ;  /* 0x000000061e541981 */ /* 0x000164000c1e1b00 */
[----:B------:R-:W4:Y:S01]  /*0510*/  @P3 LDC.64 R38, c[0x0][0x3d0] ;  /* 0x0000f400ff263b82 */ /* 0x000f220000000a00 */
[----:B-1----:R-:W-:-:S04]  /*0520*/  @P1 IMAD.WIDE.U32 R32, R47, 0x8, R32 ;  /* 0x000000082f201825 */ /* 0x002fc800078e0020 */
[----:B------:R-:W-:Y:S01]  /*0530*/  @P1 VIADD R47, R47, 0x100 ;  /* 0x000001002f2f1836 */ /* 0x000fe20000000000 */
        /* <DEDUP_REMOVED lines=11> */
[----:B-1----:R-:W-:-:S04]  /*05f0*/  @P3 IMAD.WIDE.U32 R40, R47, 0x8, R40 ;  /* 0x000000082f283825 */ /* 0x002fc800078e0028 */
[----:B------:R-:W-:Y:S01]  /*0600*/  @P3 VIADD R47, R47, 0x100 ;  /* 0x000001002f2f3836 */ /* 0x000fe20000000000 */
[----:B------:R0:W5:Y:S03]  /*0610*/  @P3 LD.E.64 R18, desc[UR6][R40.64] ;  /* 0x0000000628123980 */ /* 0x000166000c101b00 */
[----:B--2---:R-:W-:-:S05]  /*0620*/  @P4 IMAD.WIDE.U32 R42, R47, 0x8, R42 ;  /* 0x000000082f2a4825 */ /* 0x004fca00078e002a */
[----:B------:R0:W5:Y:S01]  /*0630*/  @P4 LDG.E.64 R10, desc[UR6][R42.64] ;  /* 0x000000062a0a4981 */ /* 0x000162000c1e1b00 */
[----:B---3--:R-:W-:-:S05]  /*0640*/  @P4 IMAD.WIDE.U32 R44, R47, 0x8, R44 ;  /* 0x000000082f2c4825 */ /* 0x008fca00078e002c */
[----:B------:R0:W5:Y:S01]  /*0650*/  @P4 LD.E.64 R16, desc[UR6][R44.64] ;  /* 0x000000062c104980 */ /* 0x000162000c101b00 */
[----:B------:R-:W-:Y:S01]  /*0660*/  ISETP.GE.U32.AND P0, PT, R0, 0x700, PT ;  /* 0x000007000000780c */ /* 0x000fe20003f06070 */
[----:B------:R-:W-:-:S12]  /*0670*/  @P4 VIADD R47, R47, 0x100 ;  /* 0x000001002f2f4836 */ /* 0x000fd80000000000 */
        /* <DEDUP_REMOVED lines=8> */
.L_x_25417:
        /* <DEDUP_REMOVED lines=8> */
[----:B------:R-:W-:-:S07]  /*0780*/  P2R R77, PR, RZ, 0x40 ;  /* 0x00000040ff4d7803 */ /* 0x000fce0000000000 */
[----:B------:R-:W1:Y:S08]  /*0790*/  @P0 LDC.64 R30, c[0x0][0x3d0] ;  /* 0x0000f400ff1e0b82 */ /* 0x000e700000000a00 */
[----:B------:R-:W2:Y:S08]  /*07a0*/  @P1 LDC.64 R32, c[0x0][0x3d0] ;  /* 0x0000f400ff201b82 */ /* 0x000eb00000000a00 */
[----:B------:R-:W3:Y:S01]  /*07b0*/  @P2 LDC.64 R34, c[0x0][0x3d0] ;  /* 0x0000f400ff222b82 */ /* 0x000ee20000000a00 */
[C---:B0-----:R-:W-:Y:S01]  /*07c0*/  @P6 IMAD.WIDE.U32 R28, R47.reuse, 0x8, R12 ;  /* 0x000000082f1c6825 */ /* 0x041fe200078e000c */
[----:B------:R-:W-:-:S04]  /*07d0*/  @P6 LOP3.LUT R47, R47, 0x100, RZ, 0xfc, !PT ;  /* 0x000001002f2f6812 */ /* 0x000fc800078efcff */
[----:B------:R0:W5:Y:S02]  /*07e0*/  @P6 LDG.E.64 R8, desc[UR6][R28.64] ;  /* 0x000000061c086981 */ /* 0x000164000c1e1b00 */
[----:B------:R-:W4:Y:S01]  /*07f0*/  @P3 LDC.64 R36, c[0x0][0x3d0] ;  /* 0x0000f400ff243b82 */ /* 0x000f220000000a00 */
[C---:B-1----:R-:W-:Y:S01]  /*0800*/  @P0 IMAD.WIDE.U32 R30, R47.reuse, 0x8, R30 ;  /* 0x000000082f1e0825 */ /* 0x042fe200078e001e */
[----:B------:R-:W-:-:S04]  /*0810*/  @P0 IADD3 R47, PT, PT, R47, 0x100, RZ ;  /* 0x000001002f2f0810 */ /* 0x000fc80007ffe0ff */
[----:B------:R0:W5:Y:S02]  /*0820*/  @P0 LDG.E.64 R2, desc[UR6][R30.64] ;  /* 0x000000061e020981 */ /* 0x000164000c1e1b00 */
[----:B------:R-:W1:Y:S01]  /*0830*/  @P4 LDC.64 R12, c[0x0][0x3d0] ;  /* 0x0000f400ff0c4b82 */ /* 0x000e620000000a00 */
[----:B--2---:R-:W-:-:S04]  /*0840*/  @P1 IMAD.WIDE.U32 R32, R47, 0x8, R32 ;  /* 0x000000082f201825 */ /* 0x004fc800078e0020 */
[----:B------:R-:W-:Y:S01]  /*0850*/  @P1 VIADD R47, R47, 0x100 ;  /* 0x000001002f2f1836 */ /* 0x000fe20000000000 */
[----:B------:R0:W5:Y:S02]  /*0860*/  @P1 LDG.E.64 R84, desc[UR6][R32.64] ;  /* 0x0000000620541981 */ /* 0x000164000c1e1b00 */
[----:B------:R-:W2:Y:S01]  /*0870*/  @P5 LDC.64 R40, c[0x0][0x3d0] ;  /* 0x0000f400ff285b82 */ /* 0x000ea20000000a00 */
[----:B---3--:R-:W-:-:S04]  /*0880*/  @P2 IMAD.WIDE.U32 R34, R47, 0x8, R34 ;  /* 0x000000082f222825 */ /* 0x008fc800078e0022 */
[----:B------:R-:W-:Y:S01]  /*0890*/  @P2 VIADD R47, R47, 0x100 ;  /* 0x000001002f2f2836 */ /* 0x000fe20000000000 */
[----:B------:R0:W5:Y:S03]  /*08a0*/  @P2 LDG.E.64 R82, desc[UR6][R34.64] ;  /* 0x0000000622522981 */ /* 0x000166000c1e1b00 */
[C---:B----4-:R-:W-:Y:S01]  /*08b0*/  @P3 IMAD.WIDE.U32 R36, R47.reuse, 0x8, R36 ;  /* 0x000000082f243825 */ /* 0x050fe200078e0024 */
[----:B------:R-:W-:-:S04]  /*08c0*/  @P3 IADD3 R47, PT, PT, R47, 0x100, RZ ;  /* 0x000001002f2f3810 */ /* 0x000fc80007ffe0ff */
[----:B------:R0:W5:Y:S01]  /*08d0*/  @P3 LDG.E.64 R80, desc[UR6][R36.64] ;  /* 0x0000000624503981 */ /* 0x000162000c1e1b00 */
[----:B-1----:R-:W-:-:S04]  /*08e0*/  @P4 IMAD.WIDE.U32 R38, R47, 0x8, R12 ;  /* 0x000000082f264825 */ /* 0x002fc800078e000c */
[----:B------:R-:W-:Y:S01]  /*08f0*/  @P4 VIADD R47, R47, 0x100 ;  /* 0x000001002f2f4836 */ /* 0x000fe20000000000 */
[----:B------:R0:W5:Y:S03]  /*0900*/  @P4 LDG.E.64 R10, desc[UR6][R38.64] ;  /* 0x00000006260a4981 */ /* 0x000166000c1e1b00 */
        /* <DEDUP_REMOVED lines=9> */
.L_x_25418:
[----:B------:R-:W-:Y:S05]  /*09a0*/  BSYNC.RECONVERGENT B0 ;  /* 0x0000000000007941 */ /* 0x000fea0003800200 */
.L_x_25416:
[----:B------:R-:W0:Y:S02]  /*09b0*/  LDCU UR5, c[0x0][0x384] ;  /* 0x00007080ff0577ac */ /* 0x000e240008000800 */
[----:B0-----:R-:W-:-:S06]  /*09c0*/  UISETP.GE.AND UP0, UPT, UR16, UR5, UPT ;  /* 0x000000051000728c */ /* 0x001fcc000bf06270 */
[----:B------:R-:W-:-:S13]  /*09d0*/  PLOP3.LUT P0, PT, PT, PT, UP0, 0x80, 0x8 ;  /* 0x000000000008781c */ /* 0x000fda0003f0f008 */
[----:B------:R-:W-:Y:S05]  /*09e0*/  @P0 EXIT ;  /* 0x000000000000094d */ /* 0x000fea0003800000 */
[----:B-----5:R-:W-:Y:S01]  /*09f0*/  IMAD.MOV.U32 R69, RZ, RZ, R8 ;  /* 0x000000ffff457224 */ /* 0x020fe200078e0008 */
[--C-:B------:R-:W-:Y:S01]  /*0a00*/  SHF.R.U64 R72, R8, 0x10, R9.reuse ;  /* 0x0000001008487819 */ /* 0x100fe20000001209 */
[C---:B------:R-:W-:Y:S01]  /*0a10*/  IMAD.HI.U32 R8, R75.reuse, -0x2daee0ad, RZ ;  /* 0xd2511f534b087827 */ /* 0x040fe200078e00ff */
[----:B------:R-:W-:Y:S01]  /*0a20*/  MOV R71, R9 ;  /* 0x0000000900477202 */ /* 0x000fe20000000f00 */
[----:B------:R-:W-:Y:S01]  /*0a30*/  USHF.R.U32.HI UR5, URZ, 0x1, UR4 ;  /* 0x00000001ff057899 */ /* 0x000fe20008011604 */
[----:B------:R-:W-:Y:S01]  /*0a40*/  SHF.R.U32.HI R73, RZ, 0x10, R9 ;  /* 0x00000010ff497819 */ /* 0x000fe20000011609 */
[----:B------:R-:W-:Y:S01]  /*0a50*/  IMAD.HI.U32 R9, R76, -0x326172a9, RZ ;  /* 0xcd9e8d574c097827 */ /* 0x000fe200078e00ff */
[----:B------:R-:W-:Y:S01]  /*0a60*/  LOP3.LUT R8, R8, UR9, RZ, 0x3c, !PT ;  /* 0x0000000908087c12 */ /* 0x000fe2000f8e3cff */
[----:B------:R-:W-:Y:S01]  /*0a70*/  ULOP3.LUT UR5, UR5, 0x7fffff80, URZ, 0xc0, !UPT ;  /* 0x7fffff8005057892 */ /* 0x000fe2000f8ec0ff */
[----:B------:R-:W-:Y:S01]  /*0a80*/  SHF.R.U64 R97, R2, 0x10, R3 ;  /* 0x0000001002617819 */ /* 0x000fe20000001203 */
[----:B------:R-:W-:Y:S01]  /*0a90*/  IMAD.MOV.U32 R96, RZ, RZ, R2 ;  /* 0x000000ffff607224 */ /* 0x000fe200078e0002 */
[----:B------:R-:W-:Y:S01]  /*0aa0*/  LOP3.LUT R9, R74, UR8, R9, 0x96, !PT ;  /* 0x000000084a097c12 */ /* 0x000fe2000f8e9609 */
[--C-:B------:R-:W-:Y:S01]  /*0ab0*/  IMAD.MOV.U32 R30, RZ, RZ, R3.reuse ;  /* 0x000000ffff1e7224 */ /* 0x100fe200078e0003 */
[----:B------:R-:W-:Y:S01]  /*0ac0*/  SHF.R.U32.HI R32, RZ, 0x10, R3 ;  /* 0x00000010ff207819 */ /* 0x000fe20000011603 */
[----:B------:R-:W-:Y:S01]  /*0ad0*/  IMAD R3, R76, -0x326172a9, RZ ;  /* 0xcd9e8d574c037824 */ /* 0x000fe200078e02ff */
[----:B------:R-:W-:Y:S01]  /*0ae0*/  MOV R98, R10 ;  /* 0x0000000a00627202 */ /* 0x000fe20000000f00 */
[----:B------:R-:W-:Y:S01]  /*0af0*/  IMAD.HI.U32 R2, R8, -0x326172a9, RZ ;  /* 0xcd9e8d5708027827 */ /* 0x000fe200078e00ff */
[--C-:B------:R-:W-:Y:S01]  /*0b00*/  SHF.R.U64 R99, R10, 0x10, R11.reuse ;  /* 0x000000100a637819 */ /* 0x100fe2000000120b */
[----:B------:R-:W-:Y:S01]  /*0b10*/  UPLOP3.LUT UP1, UPT, UPT, UPT, UPT, 0x40, 0x4 ;  /* 0x000000000004789c */ /* 0x000fe20003f2e870 */
[----:B------:R-:W-:Y:S01]  /*0b20*/  SHF.R.U32.HI R33, RZ, 0x10, R11 ;  /* 0x00000010ff217819 */ /* 0x000fe2000001160b */
[----:B------:R-:W-:Y:S01]  /*0b30*/  IMAD R13, R75, -0x2daee0ad, RZ ;  /* 0xd2511f534b0d7824 */ /* 0x000fe200078e02ff */
[----:B------:R-:W-:Y:S01]  /*0b40*/  LOP3.LUT R2, R3, UR25, R2, 0x96, !PT ;  /* 0x0000001903027c12 */ /* 0x000fe2000f8e9602 */
[----:B------:R-:W-:Y:S01]  /*0b50*/  IMAD.HI.U32 R12, R9, -0x2daee0ad, RZ ;  /* 0xd2511f53090c7827 */ /* 0x000fe200078e00ff */
[----:B------:R-:W-:-:S02]  /*0b60*/  PRMT R96, R96, 0x5410, R30 ;  /* 0x0000541060607816 */ /* 0x000fc4000000001e */
[----:B------:R-:W-:Y:S01]  /*0b70*/  MOV R30, R82 ;  /* 0x00000052001e7202 */ /* 0x000fe20000000f00 */
[----:B------:R-:W-:Y:S01]  /*0b80*/  IMAD R29, R8, -0x326172a9, RZ ;  /* 0xcd9e8d57081d7824 */ /* 0x000fe200078e02ff */
[----:B------:R-:W-:Y:S01]  /*0b90*/  LOP3.LUT R3, R13, UR26, R12, 0x96, !PT ;  /* 0x0000001a0d037c12 */ /* 0x000fe2000f8e960c */
[----:B------:R-:W-:Y:S01]  /*0ba0*/  IMAD R28, R9, -0x2daee0ad, RZ ;  /* 0xd2511f53091c7824 */ /* 0x000fe200078e02ff */
[----:B------:R-:W-:Y:S01]  /*0bb0*/  MOV R13, R15 ;  /* 0x0000000f000d7202 */ /* 0x000fe20000000f00 */
[----:B------:R-:W-:Y:S01]  /*0bc0*/  IMAD.HI.U32 R9, R2, -0x2daee0ad, RZ ;  /* 0xd2511f5302097827 */ /* 0x000fe200078e00ff */
[----:B------:R-:W-:Y:S02]  /*0bd0*/  SHF.R.U32.HI R12, RZ, 0x10, R15 ;  /* 0x00000010ff0c7819 */ /* 0x000fe4000001160f */
[----:B------:R-:W-:Y:S01]  /*0be0*/  PRMT R101, R30, 0x7610, R101 ;  /* 0x000076101e657816 */ /* 0x000fe20000000065 */
[----:B------:R-:W-:Y:S01]  /*0bf0*/  IMAD.HI.U32 R8, R3, -0x326172a9, RZ ;  /* 0xcd9e8d5703087827 */ /* 0x000fe200078e00ff */
[----:B------:R-:W-:-:S02]  /*0c00*/  LOP3.LUT R9, R28, UR10, R9, 0x96, !PT ;  /* 0x0000000a1c097c12 */ /* 0x000fc4000f8e9609 */
[----:B------:R-:W-:Y:S01]  /*0c10*/  SHF.R.U64 R115, R24, 0x10, R25 ;  /* 0x0000001018737819 */ /* 0x000fe20000001219 */
[----:B------:R-:W-:Y:S01]  /*0c20*/  IMAD.MOV.U32 R31, RZ, RZ, R11 ;  /* 0x000000ffff1f7224 */ /* 0x000fe200078e000b */
[----:B------:R-:W-:Y:S01]  /*0c30*/  LOP3.LUT R8, R29, UR17, R8, 0x96, !PT ;  /* 0x000000111d087c12 */ /* 0x000fe2000f8e9608 */
[----:B------:R-:W-:Y:S01]  /*0c40*/  IMAD.MOV.U32 R10, RZ, RZ, R14 ;  /* 0x000000ffff0a7224 */ /* 0x000fe200078e000e */
[----:B------:R-:W-:Y:S01]  /*0c50*/  SHF.R.U64 R11, R14, 0x10, R15 ;  /* 0x000000100e0b7819 */ /* 0x000fe2000000120f */
[----:B------:R-:W-:Y:S01]  /*0c60*/  IMAD R15, R2, -0x2daee0ad, RZ ;  /* 0xd2511f53020f7824 */ /* 0x000fe200078e02ff */
[----:B------:R-:W-:Y:S01]  /*0c70*/  SHF.R.U64 R113, R26, 0x10, R27 ;  /* 0x000000101a717819 */ /* 0x000fe2000000121b */
[----:B------:R-:W-:Y:S01]  /*0c80*/  IMAD.HI.U32 R14, R8, -0x2daee0ad, RZ ;  /* 0xd2511f53080e7827 */ /* 0x000fe200078e00ff */
[----:B------:R-:W-:Y:S02]  /*0c90*/  PRMT R98, R98, 0x5410, R31 ;  /* 0x0000541062627816 */ /* 0x000fe4000000001f */
[----:B------:R-:W-:Y:S01]  /*0ca0*/  MOV R31, R81 ;  /* 0x00000051001f7202 */ /* 0x000fe20000000f00 */
[----:B------:R-:W-:Y:S01]  /*0cb0*/  IMAD R3, R3, -0x326172a9, RZ ;  /* 0xcd9e8d5703037824 */ /* 0x000fe200078e02ff */
[----:B------:R-:W-:Y:S01]  /*0cc0*/  LOP3.LUT R14, R15, UR12, R14, 0x96, !PT ;  /* 0x0000000c0f0e7c12 */ /* 0x000fe2000f8e960e */
[----:B------:R-:W-:Y:S01]  /*0cd0*/  IMAD.HI.U32 R2, R9, -0x326172a9, RZ ;  /* 0xcd9e8d5709027827 */ /* 0x000fe200078e00ff */
[----:B------:R-:W-:-:S02]  /*0ce0*/  SHF.R.U64 R118, R16, 0x10, R17 ;  /* 0x0000001010767819 */ /* 0x000fc40000001211 */
        /* <DEDUP_REMOVED lines=11> */
[----:B------:R-:W1:Y:S01]  /*0da0*/  LDCU.64 UR12, c[0x0][0x3a0] ;  /* 0x00007400ff0c77ac */ /* 0x000e620008000a00 */
[----:B------:R-:W-:Y:S01]  /*0db0*/  PRMT R97, R97, 0x5410, R32 ;  /* 0x0000541061617816 */ /* 0x000fe20000000020 */
[----:B------:R-:W-:Y:S01]  /*0dc0*/  IMAD R15, R2, -0x2daee0ad, RZ ;  /* 0xd2511f53020f7824 */ /* 0x000fe200078e02ff */
[----:B------:R-:W-:Y:S01]  /*0dd0*/  LOP3.LUT R8, R9, UR14, R8, 0x96, !PT ;  /* 0x0000000e09087c12 */ /* 0x000fe2000f8e9608 */
[----:B------:R-:W-:Y:S01]  /*0de0*/  IMAD R9, R14, -0x326172a9, RZ ;  /* 0xcd9e8d570e097824 */ /* 0x000fe200078e02ff */
[----:B------:R-:W-:Y:S01]  /*0df0*/  PRMT R99, R99, 0x5410, R33 ;  /* 0x0000541063637816 */ /* 0x000fe20000000021 */
[----:B------:R-:W-:Y:S01]  /*0e00*/  IMAD.HI.U32 R14, R3, -0x2daee0ad, RZ ;  /* 0xd2511f53030e7827 */ /* 0x000fe200078e00ff */
[----:B------:R-:W-:-:S03]  /*0e10*/  LOP3.LUT R6, R6, 0x3, RZ, 0xc0, !PT ;  /* 0x0000000306067812 */ /* 0x000fc600078ec0ff */
[C---:B------:R-:W-:Y:S01]  /*0e20*/  IMAD.HI.U32 R2, R8.reuse, -0x326172a9, RZ ;  /* 0xcd9e8d5708027827 */ /* 0x040fe200078e00ff */
[----:B------:R-:W-:Y:S01]  /*0e30*/  LOP3.LUT R14, R15, UR21, R14, 0x96, !PT ;  /* 0x000000150f0e7c12 */ /* 0x000fe2000f8e960e */
[----:B------:R-:W2:Y:S02]  /*0e40*/  LDCU UR21, c[0x0][0x388] ;  /* 0x00007100ff1577ac */ /* 0x000ea40008000800 */
[----:B------:R-:W-:Y:S01]  /*0e50*/  IMAD R28, R3, -0x2daee0ad, RZ ;  /* 0xd2511f53031c7824 */ /* 0x000fe200078e02ff */
[----:B------:R-:W-:Y:S01]  /*0e60*/  LOP3.LUT R2, R9, UR15, R2, 0x96, !PT ;  /* 0x0000000f09027c12 */ /* 0x000fe2000f8e9602 */
[----:B------:R-:W-:Y:S01]  /*0e70*/  IMAD R8, R8, -0x326172a9, RZ ;  /* 0xcd9e8d5708087824 */ /* 0x000fe200078e02ff */
[----:B------:R-:W3:Y:S01]  /*0e80*/  LDCU.64 UR14, c[0x0][0x380] ;  /* 0x00007000ff0e77ac */ /* 0x000ee20008000a00 */
[----:B------:R-:W-:-:S04]  /*0e90*/  IMAD.HI.U32 R3, R14, -0x326172a9, RZ ;  /* 0xcd9e8d570e037827 */ /* 0x000fc800078e00ff */
[----:B------:R-:W-:Y:S01]  /*0ea0*/  IMAD.HI.U32 R9, R2, -0x2daee0ad, RZ ;  /* 0xd2511f5302097827 */ /* 0x000fe200078e00ff */
[----:B------:R-:W-:Y:S01]  /*0eb0*/  LOP3.LUT R3, R8, UR20, R3, 0x96, !PT ;  /* 0x0000001408037c12 */ /* 0x000fe2000f8e9603 */
[----:B------:R-:W4:Y:S02]  /*0ec0*/  LDCU UR20, c[0x0][0x408] ;  /* 0x00008100ff1477ac */ /* 0x000f240008000800 */
[----:B------:R-:W-:Y:S01]  /*0ed0*/  IMAD.MOV.U32 R15, RZ, RZ, R84 ;  /* 0x000000ffff0f7224 */ /* 0x000fe200078e0054 */
[----:B------:R-:W-:Y:S01]  /*0ee0*/  LOP3.LUT R9, R28, UR22, R9, 0x96, !PT ;  /* 0x000000161c097c12 */ /* 0x000fe2000f8e9609 */
[----:B------:R-:W-:Y:S01]  /*0ef0*/  IMAD.MOV.U32 R29, RZ, RZ, R85 ;  /* 0x000000ffff1d7224 */ /* 0x000fe200078e0055 */
[----:B------:R-:W0:Y:S01]  /*0f00*/  LDCU.U8 UR22, c[0x0][0x410] ;  /* 0x00008200ff1677ac */ /* 0x000e220008000000 */
[----:B------:R-:W-:-:S03]  /*0f10*/  IMAD.HI.U32 R8, R3, -0x2daee0ad, RZ ;  /* 0xd2511f5303087827 */ /* 0x000fc600078e00ff */
[----:B------:R-:W-:Y:S01]  /*0f20*/  PRMT R100, R15, 0x5410, R29 ;  /* 0x000054100f647816 */ /* 0x000fe2000000001d */
[----:B------:R-:W-:Y:S02]  /*0f30*/  IMAD R29, R2, -0x2daee0ad, RZ ;  /* 0xd2511f53021d7824 */ /* 0x000fe400078e02ff */
[----:B------:R-:W-:Y:S02]  /*0f40*/  IMAD R15, R14, -0x326172a9, RZ ;  /* 0xcd9e8d570e0f7824 */ /* 0x000fe400078e02ff */
[----:B------:R-:W-:Y:S01]  /*0f50*/  IMAD.HI.U32 R2, R9, -0x326172a9, RZ ;  /* 0xcd9e8d5709027827 */ /* 0x000fe200078e00ff */
[----:B------:R-:W-:Y:S01]  /*0f60*/  LOP3.LUT R8, R29, UR23, R8, 0x96, !PT ;  /* 0x000000171d087c12 */ /* 0x000fe2000f8e9608 */
[----:B------:R-:W0:Y:S01]  /*0f70*/  LDCU UR23, c[0x0][0x400] ;  /* 0x00008000ff1777ac */ /* 0x000e220008000800 */
[----:B------:R-:W-:Y:S01]  /*0f80*/  SHF.R.U32.HI R29, RZ, 0x10, R5 ;  /* 0x00000010ff1d7819 */ /* 0x000fe20000011605 */
[----:B------:R-:W-:Y:S01]  /*0f90*/  IMAD.MOV.U32 R28, RZ, RZ, R83 ;  /* 0x000000ffff1c7224 */ /* 0x000fe200078e0053 */
[----:B------:R-:W-:Y:S01]  /*0fa0*/  LOP3.LUT R2, R15, UR18, R2, 0x96, !PT ;  /* 0x000000120f027c12 */ /* 0x000fe2000f8e9602 */
[----:B------:R-:W-:Y:S01]  /*0fb0*/  IMAD R14, R9, -0x326172a9, RZ ;  /* 0xcd9e8d57090e7824 */ /* 0x000fe200078e02ff */
[----:B------:R-:W-:Y:S01]  /*0fc0*/  SHF.R.U32.HI R15, RZ, 0x10, R27 ;  /* 0x00000010ff0f7819 */ /* 0x000fe2000001161b */
[----:B------:R-:W-:Y:S01]  /*0fd0*/  IMAD.MOV.U32 R30, RZ, RZ, R80 ;  /* 0x000000ffff1e7224 */ /* 0x000fe200078e0050 */
[----:B------:R-:W-:Y:S01]  /*0fe0*/  PRMT R101, R101, 0x5410, R28 ;  /* 0x0000541065657816 */ /* 0x000fe2000000001c */
[----:B------:R-:W-:Y:S01]  /*0ff0*/  IMAD R28, R3, -0x2daee0ad, RZ ;  /* 0xd2511f53031c7824 */ /* 0x000fe200078e02ff */
[----:B------:R-:W-:Y:S01]  /*1000*/  PRMT R113, R113, 0x5410, R15 ;  /* 0x0000541071717816 */ /* 0x000fe2000000000f */
[----:B------:R-:W-:Y:S01]  /*1010*/  IMAD.HI.U32 R3, R8, -0x326172a9, RZ ;  /* 0xcd9e8d5708037827 */ /* 0x000fe200078e00ff */
[----:B------:R-:W-:-:S02]  /*1020*/  SHF.R.U32.HI R15, RZ, 0x10, R17 ;  /* 0x00000010ff0f7819 */ /* 0x000fc40000011611 */
[----:B------:R-:W-:Y:S01]  /*1030*/  PRMT R102, R30, 0x5410, R31 ;  /* 0x000054101e667816 */ /* 0x000fe2000000001f */
[----:B------:R-:W-:Y:S01]  /*1040*/  IMAD.HI.U32 R9, R2, -0x2daee0ad, RZ ;  /* 0xd2511f5302097827 */ /* 0x000fe200078e00ff */
[----:B------:R-:W-:Y:S02]  /*1050*/  LOP3.LUT R68, R14, UR27, R3, 0x96, !PT ;  /* 0x0000001b0e447c12 */ /* 0x000fe4000f8e9603 */
[----:B------:R-:W-:Y:S01]  /*1060*/  SHF.R.U32.HI R14, RZ, 0x10, R25 ;  /* 0x00000010ff0e7819 */ /* 0x000fe20000011619 */
[----:B------:R-:W-:Y:S01]  /*1070*/  IMAD R3, R2, -0x2daee0ad, RZ ;  /* 0xd2511f5302037824 */ /* 0x000fe200078e02ff */
[----:B------:R-:W-:Y:S01]  /*1080*/  LOP3.LUT R28, R28, UR24, R9, 0x96, !PT ;  /* 0x000000181c1c7c12 */ /* 0x000fe2000f8e9609 */
[----:B------:R-:W-:Y:S01]  /*1090*/  IMAD R9, R8, -0x326172a9, RZ ;  /* 0xcd9e8d5708097824 */ /* 0x000fe200078e02ff */
[----:B------:R-:W-:Y:S01]  /*10a0*/  ULOP3.LUT UR24, UR4, 0xff, URZ, 0xc0, !UPT ;  /* 0x000000ff04187892 */ /* 0x000fe2000f8ec0ff */
[----:B------:R-:W-:Y:S01]  /*10b0*/  IMAD.HI.U32 R2, R68, -0x2daee0ad, RZ ;  /* 0xd2511f5344027827 */ /* 0x000fe200078e00ff */
[----:B------:R-:W-:-:S02]  /*10c0*/  PRMT R115, R115, 0x5410, R14 ;  /* 0x0000541073737816 */ /* 0x000fc4000000000e */
[----:B------:R-:W-:Y:S01]  /*10d0*/  PRMT R118, R118, 0x5410, R15 ;  /* 0x0000541076767816 */ /* 0x000fe2000000000f */
[----:B------:R-:W-:Y:S01]  /*10e0*/  IMAD.HI.U32 R8, R28, -0x326172a9, RZ ;  /* 0xcd9e8d571c087827 */ /* 0x000fe200078e00ff */
[----:B------:R-:W-:Y:S02]  /*10f0*/  LOP3.LUT R2, R3, UR28, R2, 0x96, !PT ;  /* 0x0000001c03027c12 */ /* 0x000fe4000f8e9602 */
[----:B------:R-:W-:Y:S01]  /*1100*/  SHF.R.U64 R30, R4, 0x10, R5 ;  /* 0x00000010041e7819 */ /* 0x000fe20000001205 */
[----:B------:R-:W-:Y:S01]  /*1110*/  HADD2.F32 R4, -RZ, R4.H0_H0 ;  /* 0x20000004ff047230 */ /* 0x000fe20000004100 */
[----:B------:R-:W-:Y:S01]  /*1120*/  LOP3.LUT R3, R9, UR19, R8, 0x96, !PT ;  /* 0x0000001309037c12 */ /* 0x000fe2000f8e9608 */
[----:B------:R-:W-:Y:S02]  /*1130*/  IMAD.MOV R9, RZ, RZ, -R7 ;  /* 0x000000ffff097224 */ /* 0x000fe400078e0a07 */
[----:B------:R-:W-:Y:S02]  /*1140*/  IMAD.SHL.U32 R7, R79, 0x20, RZ ;  /* 0x000000204f077824 */ /* 0x000fe400078e00ff */
[----:B------:R-:W-:-:S02]  /*1150*/  HADD2.F32 R5, -RZ, R5.H0_H0 ;  /* 0x20000005ff057230 */ /* 0x000fc40000004100 */
[----:B------:R-:W-:Y:S01]  /*1160*/  HADD2.F32 R11, -RZ, R11.H0_H0 ;  /* 0x2000000bff0b7230 */ /* 0x000fe20000004100 */
[----:B------:R-:W-:Y:S01]  /*1170*/  LOP3.LUT R8, R7, 0x3e0, RZ, 0xc0, !PT ;  /* 0x000003e007087812 */ /* 0x000fe200078ec0ff */
[----:B------:R-:W-:Y:S01]  /*1180*/  HADD2.F32 R12, -RZ, R12.H0_H0 ;  /* 0x2000000cff0c7230 */ /* 0x000fe20000004100 */
[----:B------:R-:W-:Y:S01]  /*1190*/  VIADDMNMX R7, R9, UR24, RZ, !PT ;  /* 0x0000001809077c46 */ /* 0x000fe2000f8001ff */
[----:B------:R-:W-:Y:S01]  /*11a0*/  HADD2.F32 R9, -RZ, R10.H0_H0 ;  /* 0x2000000aff097230 */ /* 0x000fe20000004100 */
[----:B------:R-:W-:Y:S01]  /*11b0*/  IADD3 R14, PT, PT, RZ, -R8, RZ ;  /* 0x80000008ff0e7210 */ /* 0x000fe20007ffe0ff */
[----:B------:R-:W-:Y:S01]  /*11c0*/  HADD2.F32 R10, -RZ, R13.H0_H0 ;  /* 0x2000000dff0a7230 */ /* 0x000fe20000004100 */
[----:B------:R-:W-:Y:S01]  /*11d0*/  VIMNMX R7, PT, PT, R7, 0x20, PT ;  /* 0x0000002007077848 */ /* 0x000fe20003fe0100 */
[----:B------:R-:W-:Y:S01]  /*11e0*/  HADD2.F32 R13, -RZ, R29.H0_H0 ;  /* 0x2000001dff0d7230 */ /* 0x000fe20000004100 */
[----:B------:R-:W-:Y:S01]  /*11f0*/  VIADDMNMX R14, R14, UR24, RZ, !PT ;  /* 0x000000180e0e7c46 */ /* 0x000fe2000f8001ff */
[----:B------:R-:W-:Y:S01]  /*1200*/  IMAD R68, R68, -0x2daee0ad, RZ ;  /* 0xd2511f5344447824 */ /* 0x000fe200078e02ff */
[----:B------:R-:W-:Y:S01]  /*1210*/  LEA R7, R7, UR5, 0x2 ;  /* 0x0000000507077c11 */ /* 0x000fe2000f8e10ff */
[----:B------:R-:W-:Y:S01]  /*1220*/  IMAD R70, R28, -0x326172a9, RZ ;  /* 0xcd9e8d571c467824 */ /* 0x000fe200078e02ff */
[----:B------:R-:W-:Y:S01]  /*1230*/  VIMNMX R15, PT, PT, R14, 0x20, PT ;  /* 0x000000200e0f7848 */ /* 0x000fe20003fe0100 */
[----:B------:R-:W-:Y:S01]  /*1240*/  HADD2.F32 R14, -RZ, R30.H0_H0 ;  /* 0x2000001eff0e7230 */ /* 0x000fe20000004100 */
[----:B------:R-:W-:Y:S01]  /*1250*/  I2FP.F32.U32 R8, R7 ;  /* 0x0000000700087245 */ /* 0x000fe20000201000 */
[----:B------:R-:W-:Y:S01]  /*1260*/  IMAD.MOV.U32 R7, RZ, RZ, RZ ;  /* 0x000000ffff077224 */ /* 0x000fe200078e00ff */
[----:B------:R-:W-:-:S04]  /*1270*/  LEA R15, R15, UR5, 0x2 ;  /* 0x000000050f0f7c11 */ /* 0x000fc8000f8e10ff */
[----:B-1234-:R-:W0:Y:S03]  /*1280*/  MUFU.RCP R8, R8 ;  /* 0x0000000800087308 */ /* 0x01ee260000001000 */
.L_x_25891:
[----:B------:R-:W-:Y:S01]  /*1290*/  UIMAD UR4, UR16, UR21, URZ ;  /* 0x00000015100472a4 */ /* 0x000fe2000f8e02ff */
[----:B------:R-:W-:Y:S01]  /*12a0*/  ISETP.NE.AND P0, PT, R77, RZ, PT ;  /* 0x000000ff4d00720c */ /* 0x000fe20003f05270 */
[----:B------:R-:W-:Y:S02]  /*12b0*/  BSSY.RECONVERGENT B0, `(.L_x_25419) ;  /* 0x0000496000007945 */ /* 0x000fe40003800200 */
[----:B------:R-:W-:-:S04]  /*12c0*/  USHF.R.S32.HI UR5, URZ, 0x1f, UR4 ;  /* 0x0000001fff057899 */ /* 0x000fc80008011404 */
[----:B------:R-:W-:-:S06]  /*12d0*/  ULEA.HI UR5, UR5, UR4, URZ, 0x2 ;  /* 0x0000000405057291 */ /* 0x000fcc000f8f10ff */
[----:B------:R-:W-:-:S05]  /*12e0*/  IMAD.U32 R78, RZ, RZ, UR5 ;  /* 0x00000005ff4e7e24 */ /* 0x000fca000f8e00ff */
[----:B------:R-:W-:-:S04]  /*12f0*/  LEA.HI.SX32 R78, R78, R79, 0x1e ;  /* 0x0000004f4e4e7211 */ /* 0x000fc800078ff2ff */
[----:B01234-:R-:W-:Y:S01]  /*1300*/  MOV R64, R78 ;  /* 0x0000004e00407202 */ /* 0x01ffe20000000f00 */
        /* <DEDUP_REMOVED lines=33> */
.L_x_25424:
        /* <DEDUP_REMOVED lines=13> */
.L_x_25426:
[----:B------:R-:W-:Y:S05]  /*15f0*/  BSYNC.RECONVERGENT B2 ;  /* 0x0000000000027941 */ /* 0x000fea0003800200 */
.L_x_25425:
[----:B------:R-:W-:Y:S01]  /*1600*/  IMAD.WIDE.U32 R2, R76, -0x326172a9, RZ ;  /* 0xcd9e8d574c027825 */ /* 0x000fe200078e00ff */
[----:B------:R-:W-:Y:S01]  /*1610*/  LOP3.LUT R64, R7, UR9, R87, 0x96, !PT ;  /* 0x0000000907407c12 */ /* 0x000fe2000f8e9657 */
[----:B------:R-:W-:Y:S02]  /*1620*/  UIADD3 UR4, UPT, UPT, UR8, -0x61c88647, URZ ;  /* 0x9e3779b908047890 */ /* 0x000fe4000fffe0ff */
[----:B------:R-:W-:Y:S01]  /*1630*/  UIADD3 UR5, UPT, UPT, UR9, -0x4498517b, URZ ;  /* 0xbb67ae8509057890 */ /* 0x000fe2000fffe0ff */
[----:B------:R-:W-:Y:S01]  /*1640*/  LOP3.LUT R66, R74, UR8, R3, 0x96, !PT ;  /* 0x000000084a427c12 */ /* 0x000fe2000f8e9603 */
[----:B------:R-:W-:-:S04]  /*1650*/  IMAD.WIDE.U32 R64, R64, -0x326172a9, RZ ;  /* 0xcd9e8d5740407825 */ /* 0x000fc800078e00ff */
[----:B------:R-:W-:Y:S01]  /*1660*/  IMAD.WIDE.U32 R66, R66, -0x2daee0ad, RZ ;  /* 0xd2511f5342427825 */ /* 0x000fe200078e00ff */
[----:B------:R-:W-:Y:S01]  /*1670*/  LOP3.LUT R87, R2, UR4, R65, 0x96, !PT ;  /* 0x0000000402577c12 */ /* 0x000fe2000f8e9641 */
[----:B------:R-:W-:Y:S02]  /*1680*/  UIADD3 UR4, UPT, UPT, UR9, 0x76cf5d0a, URZ ;  /* 0x76cf5d0a09047890 */ /* 0x000fe4000fffe0ff */
[----:B------:R-:W-:Y:S01]  /*1690*/  IMAD.MOV.U32 R79, RZ, RZ, RZ ;  /* 0x000000ffff4f7224 */ /* 0x000fe200078e00ff */
[----:B------:R-:W-:Y:S01]  /*16a0*/  LOP3.LUT R2, R86, UR5, R67, 0x96, !PT ;  /* 0x0000000556027c12 */ /* 0x000fe2000f8e9643 */
[----:B------:R-:W-:Y:S01]  /*16b0*/  IMAD.WIDE.U32 R86, R87, -0x2daee0ad, RZ ;  /* 0xd2511f5357567825 */ /* 0x000fe200078e00ff */
[----:B------:R-:W-:-:S03]  /*16c0*/  UIADD3 UR5, UPT, UPT, UR9, 0x32370b8f, URZ ;  /* 0x32370b8f09057890 */ /* 0x000fc6000fffe0ff */
[----:B------:R-:W-:Y:S01]  /*16d0*/  IMAD.WIDE.U32 R2, R2, -0x326172a9, RZ ;  /* 0xcd9e8d5702027825 */ /* 0x000fe200078e00ff */
[----:B------:R-:W-:Y:S01]  /*16e0*/  LOP3.LUT R65, R66, UR4, R87, 0x96, !PT ;  /* 0x0000000442417c12 */ /* 0x000fe2000f8e9657 */
[----:B------:R-:W-:-:S03]  /*16f0*/  UIADD3 UR4, UPT, UPT, UR8, -0x255992d5, URZ ;  /* 0xdaa66d2b08047890 */ /* 0x000fc6000fffe0ff */
[----:B------:R-:W-:Y:S01]  /*1700*/  LOP3.LUT R66, R64, UR17, R3, 0x96, !PT ;  /* 0x0000001140427c12 */ /* 0x000fe2000f8e9603 */
        /* <DEDUP_REMOVED lines=23> */
[----:B------:R-:W-:Y:S01]  /*1880*/  IMAD.WIDE.U32 R64, R65, -0x326172a9, RZ ;  /* 0xcd9e8d5741407825 */ /* 0x000fe200078e00ff */
[----:B------:R-:W-:-:S03]  /*1890*/  UIADD3 UR4, UPT, UPT, UR9, 0x1fd5c5a3, URZ ;  /* 0x1fd5c5a309047890 */ /* 0x000fc6000fffe0ff */
[----:B------:R-:W-:Y:S01]  /*18a0*/  IMAD.WIDE.U32 R66, R66, -0x2daee0ad, RZ ;  /* 0xd2511f5342427825 */ /* 0x000fe200078e00ff */
[----:B------:R-:W-:-:S04]  /*18b0*/  LOP3.LUT R2, R2, UR18, R65, 0x96, !PT ;  /* 0x0000001202027c12 */ /* 0x000fc8000f8e9641 */
[----:B------:R-:W-:Y:S01]  /*18c0*/  LOP3.LUT R86, R86, UR4, R67, 0x96, !PT ;  /* 0x0000000456567c12 */ /* 0x000fe2000f8e9643 */
[----:B------:R-:W-:Y:S01]  /*18d0*/  IMAD.WIDE.U32 R2, R2, -0x2daee0ad, RZ ;  /* 0xd2511f5302027825 */ /* 0x000fe200078e00ff */
[----:B------:R-:W-:-:S03]  /*18e0*/  UIADD3 UR4, UPT, UPT, UR8, -0xe443238, URZ ;  /* 0xf1bbcdc808047890 */ /* 0x000fc6000fffe0ff */
[----:B------:R-:W-:Y:S01]  /*18f0*/  IMAD.WIDE.U32 R86, R86, -0x326172a9, RZ ;  /* 0xcd9e8d5756567825 */ /* 0x000fe200078e00ff */
[----:B------:R-:W-:-:S04]  /*1900*/  LOP3.LUT R65, R66, UR5, R3, 0x96, !PT ;  /* 0x0000000542417c12 */ /* 0x000fc8000f8e9603 */
[----:B------:R-:W-:Y:S01]  /*1910*/  LOP3.LUT R66, R64, UR4, R87, 0x96, !PT ;  /* 0x0000000440427c12 */ /* 0x000fe2000f8e9657 */
[----:B------:R-:W-:Y:S01]  /*1920*/  UIADD3 UR4, UPT, UPT, UR9, -0x695add53, URZ ;  /* 0x96a522ad09047890 */ /* 0x000fe2000fffe0ff */
[----:B------:R-:W-:-:S04]  /*1930*/  IMAD.WIDE.U32 R64, R65, -0x326172a9, RZ ;  /* 0xcd9e8d5741407825 */ /* 0x000fc800078e00ff */
[----:B------:R-:W-:Y:S01]  /*1940*/  IMAD.WIDE.U32 R66, R66, -0x2daee0ad, RZ ;  /* 0xd2511f5342427825 */ /* 0x000fe200078e00ff */
[----:B------:R-:W-:-:S03]  /*1950*/  LOP3.LUT R3, R86, UR19, R65, 0x96, !PT ;  /* 0x0000001356037c12 */ /* 0x000fc6000f8e9641 */
[----:B------:R-:W-:Y:S01]  /*1960*/  IMAD.MOV.U32 R70, RZ, RZ, R64 ;  /* 0x000000ffff467224 */ /* 0x000fe200078e0040 */
[----:B------:R-:W-:Y:S02]  /*1970*/  LOP3.LUT R2, R2, UR4, R67, 0x96, !PT ;  /* 0x0000000402027c12 */ /* 0x000fe4000f8e9643 */
[----:B------:R-:W-:-:S07]  /*1980*/  MOV R64, R68 ;  /* 0x0000004400407202 */ /* 0x000fce0000000f00 */
.L_x_25423:
[----:B------:R-:W-:Y:S05]  /*1990*/  BSYNC.RECONVERGENT B1 ;  /* 0x0000000000017941 */ /* 0x000fea0003800200 */
.L_x_25422:
[----:B------:R-:W0:Y:S01]  /*19a0*/  LDC R67, c[0x0][0x404] ;  /* 0x00010100ff437b82 */ /* 0x000e220000000800 */
[----:B------:R-:W-:Y:S01]  /*19b0*/  ISETP.NE.AND P3, PT, R79, 0x1, PT ;  /* 0x000000014f00780c */ /* 0x000fe20003f65270 */
[----:B------:R-:W-:Y:S01]  /*19c0*/  IMAD.MOV.U32 R68, RZ, RZ, 0x2f800000 ;  /* 0x2f800000ff447424 */ /* 0x000fe200078e00ff */
[----:B------:R-:W-:Y:S01]  /*19d0*/  I2FP.F32.U32 R65, R64 ;  /* 0x0000004000417245 */ /* 0x000fe20000201000 */
[----:B------:R-:W-:Y:S01]  /*19e0*/  BSSY.RECONVERGENT B1, `(.L_x_25427) ;  /* 0x0000056000017945 */ /* 0x000fe20003800200 */
[----:B------:R-:W-:-:S03]  /*19f0*/  HFMA2 R64, -RZ, RZ, 0, 1.1920928955078125e-07 ;  /* 0x00000002ff407431 */ /* 0x000fc600000001ff */
[----:B------:R-:W-:-:S05]  /*1a00*/  FFMA.FTZ R6, R65, R68, 1.1641532182693481445e-10 ;  /* 0x2f00000041067423 */ /* 0x000fca0000010044 */
[----:B0-----:R-:W-:Y:S01]  /*1a10*/  FSETP.LE.FTZ.AND P2, PT, R6, R67, PT ;  /* 0x000000430600720b */ /* 0x001fe20003f53000 */
        /* <DEDUP_REMOVED lines=10> */
.L_x_25429:
        /* <DEDUP_REMOVED lines=13> */
.L_x_25431:
[----:B------:R-:W-:Y:S05]  /*1b90*/  BSYNC.RECONVERGENT B2 ;  /* 0x0000000000027941 */ /* 0x000fea0003800200 */
.L_x_25430:
        /* <DEDUP_REMOVED lines=43> */
[----:B------:R-:W-:-:S04]  /*1e50*/  LOP3.LUT R2, R2, UR18, R65, 0x96, !PT ;  /* 0x0000001202027c12 */ /* 0x000fc8000f8e9641 */
[----:B------:R-:W-:Y:S01]  /*1e60*/  LOP3.LUT R88, R88, UR4, R87, 0x96, !PT ;  /* 0x0000000458587c12 */ /* 0x000fe2000f8e9657 */
[----:B------:R-:W-:Y:S01]  /*1e70*/  UIADD3 UR4, UPT, UPT, UR8, -0xe443238, URZ ;  /* 0xf1bbcdc808047890 */ /* 0x000fe2000fffe0ff */
[----:B------:R-:W-:-:S04]  /*1e80*/  IMAD.WIDE.U32 R2, R2, -0x2daee0ad, RZ ;  /* 0xd2511f5302027825 */ /* 0x000fc800078e00ff */
        /* <DEDUP_REMOVED lines=8> */
[----:B------:R-:W-:Y:S01]  /*1f10*/  MOV R66, R64 ;  /* 0x0000004000427202 */ /* 0x000fe20000000f00 */
[----:B------:R-:W-:Y:S01]  /*1f20*/  IMAD.MOV.U32 R64, RZ, RZ, RZ ;  /* 0x000000ffff407224 */ /* 0x000fe200078e00ff */
[----:B------:R-:W-:-:S07]  /*1f30*/  LOP3.LUT R2, R2, UR4, R65, 0x96, !PT ;  /* 0x0000000402027c12 */ /* 0x000fce000f8e9641 */
.L_x_25428:
[----:B------:R-:W-:Y:S05]  /*1f40*/  BSYNC.RECONVERGENT B1 ;  /* 0x0000000000017941 */ /* 0x000fea0003800200 */
.L_x_25427:
[----:B------:R-:W-:Y:S01]  /*1f50*/  ISETP.NE.AND P4, PT, R64, 0x1, PT ;  /* 0x000000014000780c */ /* 0x000fe20003f85270 */
[----:B------:R-:W-:Y:S01]  /*1f60*/  BSSY.RECONVERGENT B1, `(.L_x_25432) ;  /* 0x0000057000017945 */ /* 0x000fe20003800200 */
[----:B------:R-:W-:Y:S01]  /*1f70*/  I2FP.F32.U32 R65, R6 ;  /* 0x0000000600417245 */ /* 0x000fe20000201000 */
[----:B------:R-:W-:-:S04]  /*1f80*/  IMAD.MOV.U32 R79, RZ, RZ, 0x2 ;  /* 0x00000002ff4f7424 */ /* 0x000fc800078e00ff */
        /* <DEDUP_REMOVED lines=12> */
.L_x_25434:
        /* <DEDUP_REMOVED lines=13> */
.L_x_25436:
[----:B------:R-:W-:Y:S05]  /*2120*/  BSYNC.RECONVERGENT B2 ;  /* 0x0000000000027941 */ /* 0x000fea0003800200 */
.L_x_25435:
[----:B------:R-:W-:Y:S01]  /*2130*/  IMAD.WIDE.U32 R2, R76, -0x326172a9, RZ ;  /* 0xcd9e8d574c027825 */ /* 0x000fe200078e00ff */
[----:B------:R-:W-:Y:S01]  /*2140*/  LOP3.LUT R64, R7, UR9, R89, 0x96, !PT ;  /* 0x0000000907407c12 */ /* 0x000fe2000f8e9659 */
[----:B------:R-:W-:Y:S02]  /*2150*/  UIADD3 UR4, UPT, UPT, UR8, -0x61c88647, URZ ;  /* 0x9e3779b908047890 */ /* 0x000fe4000fffe0ff */
[----:B------:R-:W-:Y:S01]  /*2160*/  HFMA2 R79, -RZ, RZ, 0, 0 ;  /* 0x00000000ff4f7431 */ /* 0x000fe200000001ff */
        /* <DEDUP_REMOVED lines=50> */
[----:B------:R-:W-:Y:S02]  /*2490*/  LOP3.LUT R3, R88, UR19, R87, 0x96, !PT ;  /* 0x0000001358037c12 */ /* 0x000fe4000f8e9657 */
[----:B------:R-:W-:Y:S01]  /*24a0*/  MOV R70, R86 ;  /* 0x0000005600467202 */ /* 0x000fe20000000f00 */
[----:B------:R-:W-:Y:S01]  /*24b0*/  IMAD.MOV.U32 R66, RZ, RZ, R64 ;  /* 0x000000ffff427224 */ /* 0x000fe200078e0040 */
[----:B------:R-:W-:-:S07]  /*24c0*/  LOP3.LUT R2, R2, UR4, R65, 0x96, !PT ;  /* 0x0000000402027c12 */ /* 0x000fce000f8e9641 */
.L_x_25433:
[----:B------:R-:W-:Y:S05]  /*24d0*/  BSYNC.RECONVERGENT B1 ;  /* 0x0000000000017941 */ /* 0x000fea0003800200 */
.L_x_25432:
[----:B------:R-:W-:Y:S01]  /*24e0*/  ISETP.NE.AND P5, PT, R79, 0x1, PT ;  /* 0x000000014f00780c */ /* 0x000fe20003fa5270 */
[----:B------:R-:W-:Y:S01]  /*24f0*/  BSSY.RECONVERGENT B1, `(.L_x_25437) ;  /* 0x0000057000017945 */ /* 0x000fe20003800200 */
[----:B------:R-:W-:-:S05]  /*2500*/  I2FP.F32.U32 R65, R6 ;  /* 0x0000000600417245 */ /* 0x000fca0000201000 */
[----:B------:R-:W-:Y:S01]  /*2510*/  FFMA.FTZ R6, R65, R68, 1.1641532182693481445e-10 ;  /* 0x2f00000041067423 */ /* 0x000fe20000010044 */
[----:B------:R-:W-:-:S04]  /*2520*/  IMAD.MOV.U32 R65, RZ, RZ, R70 ;  /* 0x000000ffff417224 */ /* 0x000fc800078e0046 */
        /* <DEDUP_REMOVED lines=11> */
.L_x_25439:
        /* <DEDUP_REMOVED lines=13> */
.L_x_25441:
[----:B------:R-:W-:Y:S05]  /*26b0*/  BSYNC.RECONVERGENT B2 ;  /* 0x0000000000027941 */ /* 0x000fea0003800200 */
.L_x_25440:
        /* <DEDUP_REMOVED lines=56> */
[----:B------:R-:W-:Y:S01]  /*2a40*/  MOV R65, R66 ;  /* 0x0000004200417202 */ /* 0x000fe20000000f00 */
[----:B------:R-:W-:-:S07]  /*2a50*/  IMAD.MOV.U32 R66, RZ, RZ, R64 ;  /* 0x000000ffff427224 */ /* 0x000fce00078e0040 */
.L_x_25438:
[----:B------:R-:W-:Y:S05]  /*2a60*/  BSYNC.RECONVERGENT B1 ;  /* 0x0000000000017941 */ /* 0x000fea0003800200 */
.L_x_25437:
        /* <DEDUP_REMOVED lines=17> */
.L_x_25421:
        /* <DEDUP_REMOVED lines=16> */
.L_x_25445:
        /* <DEDUP_REMOVED lines=13> */
.L_x_25447:
[----:B------:R-:W-:Y:S05]  /*2d50*/  BSYNC.RECONVERGENT B2 ;  /* 0x0000000000027941 */ /* 0x000fea0003800200 */
.L_x_25446:
        /* <DEDUP_REMOVED lines=49> */
[----:B------:R-:W-:Y:S01]  /*3070*/  IMAD.WIDE.U32 R64, R65, -0x326172a9, RZ ;  /* 0xcd9e8d5741407825 */ /* 0x000fe200078e00ff */
[----:B------:R-:W-:-:S03]  /*3080*/  UIADD3 UR4, UPT, UPT, UR9, -0x695add53, URZ ;  /* 0x96a522ad09047890 */ /* 0x000fc6000fffe0ff */
[----:B------:R-:W-:Y:S01]  /*3090*/  IMAD.WIDE.U32 R66, R66, -0x2daee0ad, RZ ;  /* 0xd2511f5342427825 */ /* 0x000fe200078e00ff */
[----:B------:R-:W-:-:S03]  /*30a0*/  LOP3.LUT R3, R86, UR19, R65, 0x96, !PT ;  /* 0x0000001356037c12 */ /* 0x000fc6000f8e9641 */
[----:B------:R-:W-:Y:S02]  /*30b0*/  HFMA2 R65, -RZ, RZ, 0, 0 ;  /* 0x00000000ff417431 */ /* 0x000fe400000001ff */
[----:B------:R-:W-:Y:S01]  /*30c0*/  IMAD.MOV.U32 R70, RZ, RZ, R64 ;  /* 0x000000ffff467224 */ /* 0x000fe200078e0040 */
[----:B------:R-:W-:Y:S01]  /*30d0*/  LOP3.LUT R2, R2, UR4, R67, 0x96, !PT ;  /* 0x0000000402027c12 */ /* 0x000fe2000f8e9643 */
[----:B------:R-:W-:-:S07]  /*30e0*/  IMAD.MOV.U32 R64, RZ, RZ, R68 ;  /* 0x000000ffff407224 */ /* 0x000fce00078e0044 */
.L_x_25444:
[----:B------:R-:W-:Y:S05]  /*30f0*/  BSYNC.RECONVERGENT B1 ;  /* 0x0000000000017941 */ /* 0x000fea0003800200 */
.L_x_25443:
[----:B------:R-:W0:Y:S01]  /*3100*/  LDC R79, c[0x0][0x404] ;  /* 0x00010100ff4f7b82 */ /* 0x000e220000000800 */
[----:B------:R-:W-:Y:S01]  /*3110*/  ISETP.NE.AND P3, PT, R65, 0x1, PT ;  /* 0x000000014100780c */ /* 0x000fe20003f65270 */
[----:B------:R-:W-:Y:S01]  /*3120*/  IMAD.MOV.U32 R67, RZ, RZ, 0x2f800000 ;  /* 0x2f800000ff437424 */ /* 0x000fe200078e00ff */
[----:B------:R-:W-:Y:S01]  /*3130*/  I2FP.F32.U32 R6, R64 ;  /* 0x0000004000067245 */ /* 0x000fe20000201000 */
[----:B------:R-:W-:Y:S01]  /*3140*/  BSSY.RECONVERGENT B1, `(.L_x_25448) ;  /* 0x0000058000017945 */ /* 0x000fe20003800200 */
[----:B------:R-:W-:-:S03]  /*3150*/  IMAD.MOV.U32 R64, RZ, RZ, 0x2 ;  /* 0x00000002ff407424 */ /* 0x000fc600078e00ff */
[----:B------:R-:W1:Y:S01]  /*3160*/  LDC R68, c[0x0][0x408] ;  /* 0x00010200ff447b82 */ /* 0x000e620000000800 */
[----:B------:R-:W-:-:S05]  /*3170*/  FFMA.FTZ R6, R6, R67, 1.1641532182693481445e-10 ;  /* 0x2f00000006067423 */ /* 0x000fca0000010043 */
        /* <DEDUP_REMOVED lines=12> */
.L_x_25450:
        /* <DEDUP_REMOVED lines=13> */
.L_x_25452:
[----:B------:R-:W-:Y:S05]  /*3310*/  BSYNC.RECONVERGENT B2 ;  /* 0x0000000000027941 */ /* 0x000fea0003800200 */
.L_x_25451:
        /* <DEDUP_REMOVED lines=55> */
[----:B------:R-:W-:Y:S02]  /*3690*/  IMAD.MOV.U32 R66, RZ, RZ, R64 ;  /* 0x000000ffff427224 */ /* 0x000fe400078e0040 */
[----:B------:R-:W-:Y:S01]  /*36a0*/  HFMA2 R64, -RZ, RZ, 0, 0 ;  /* 0x00000000ff407431 */ /* 0x000fe200000001ff */
[----:B------:R-:W-:-:S07]  /*36b0*/  LOP3.LUT R2, R2, UR4, R65, 0x96, !PT ;  /* 0x0000000402027c12 */ /* 0x000fce000f8e9641 */
.L_x_25449:
[----:B------:R-:W-:Y:S05]  /*36c0*/  BSYNC.RECONVERGENT B1 ;  /* 0x0000000000017941 */ /* 0x000fea0003800200 */
.L_x_25448:
        /* <DEDUP_REMOVED lines=15> */
.L_x_25455:
        /* <DEDUP_REMOVED lines=13> */
.L_x_25457:
[----:B------:R-:W-:Y:S05]  /*3890*/  BSYNC.RECONVERGENT B2 ;  /* 0x0000000000027941 */ /* 0x000fea0003800200 */
.L_x_25456:
[----:B------:R-:W-:Y:S01]  /*38a0*/  IMAD.WIDE.U32 R2, R76, -0x326172a9, RZ ;  /* 0xcd9e8d574c027825 */ /* 0x000fe200078e00ff */
[----:B------:R-:W-:Y:S01]  /*38b0*/  LOP3.LUT R64, R7, UR9, R91, 0x96, !PT ;  /* 0x0000000907407c12 */ /* 0x000fe2000f8e965b */
[----:B------:R-:W-:Y:S01]  /*38c0*/  UIADD3 UR4, UPT, UPT, UR8, -0x61c88647, URZ ;  /* 0x9e3779b908047890 */ /* 0x000fe2000fffe0ff */
[----:B------:R-:W-:Y:S01]  /*38d0*/  MOV R6, R66 ;  /* 0x0000004200067202 */ /* 0x000fe20000000f00 */
        /* <DEDUP_REMOVED lines=52> */
[----:B------:R-:W-:Y:S01]  /*3c20*/  LOP3.LUT R2, R2, UR4, R65, 0x96, !PT ;  /* 0x0000000402027c12 */ /* 0x000fe2000f8e9641 */
[----:B------:R-:W-:-:S07]  /*3c30*/  IMAD.MOV.U32 R66, RZ, RZ, R64 ;  /* 0x000000ffff427224 */ /* 0x000fce00078e0040 */
.L_x_25454:
[----:B------:R-:W-:Y:S05]  /*3c40*/  BSYNC.RECONVERGENT B1 ;  /* 0x0000000000017941 */ /* 0x000fea0003800200 */
.L_x_25453:
[----:B------:R-:W-:Y:S01]  /*3c50*/  ISETP.NE.AND P4, PT, R36, 0x1, PT ;  /* 0x000000012400780c */ /* 0x000fe20003f85270 */
[----:B------:R-:W-:Y:S01]  /*3c60*/  FMUL.FTZ R89, R37, R68 ;  /* 0x0000004425597220 */ /* 0x000fe20000410000 */
[----:B------:R-:W-:Y:S01]  /*3c70*/  I2FP.F32.U32 R6, R6 ;  /* 0x0000000600067245 */ /* 0x000fe20000201000 */
[----:B------:R-:W-:Y:S01]  /*3c80*/  BSSY.RECONVERGENT B1, `(.L_x_25458) ;  /* 0x0000056000017945 */ /* 0x000fe20003800200 */
[----:B------:R-:W-:-:S03]  /*3c90*/  HFMA2 R37, -RZ, RZ, 0, 1.1920928955078125e-07 ;  /* 0x00000002ff257431 */ /* 0x000fc600000001ff */
        /* <DEDUP_REMOVED lines=12> */
.L_x_25460:
        /* <DEDUP_REMOVED lines=13> */
.L_x_25462:
[----:B------:R-:W-:Y:S05]  /*3e30*/  BSYNC.RECONVERGENT B2 ;  /* 0x0000000000027941 */ /* 0x000fea0003800200 */
.L_x_25461:
        /* <DEDUP_REMOVED lines=56> */
[----:B------:R-:W-:Y:S01]  /*41c0*/  IMAD.MOV.U32 R37, RZ, RZ, RZ ;  /* 0x000000ffff257224 */ /* 0x000fe200078e00ff */
[----:B------:R-:W-:-:S07]  /*41d0*/  MOV R66, R36 ;  /* 0x0000002400427202 */ /* 0x000fce0000000f00 */
.L_x_25459:
[----:B------:R-:W-:Y:S05]  /*41e0*/  BSYNC.RECONVERGENT B1 ;  /* 0x0000000000017941 */ /* 0x000fea0003800200 */
.L_x_25458:
        /* <DEDUP_REMOVED lines=15> */
.L_x_25465:
        /* <DEDUP_REMOVED lines=13> */
.L_x_25467:
[----:B------:R-:W-:Y:S05]  /*43b0*/  BSYNC.RECONVERGENT B2 ;  /* 0x0000000000027941 */ /* 0x000fea0003800200 */
.L_x_25466:
        /* <DEDUP_REMOVED lines=58> */
.L_x_25464:
[----:B------:R-:W-:Y:S05]  /*4760*/  BSYNC.RECONVERGENT B1 ;  /* 0x0000000000017941 */ /* 0x000fea0003800200 */
.L_x_25463:
        /* <DEDUP_REMOVED lines=17> */
.L_x_25470:
        /* <DEDUP_REMOVED lines=13> */
.L_x_25472:
[----:B------:R-:W-:Y:S05]  /*4950*/  BSYNC.RECONVERGENT B2 ;  /* 0x0000000000027941 */ /* 0x000fea0003800200 */
.L_x_25471:
        /* <DEDUP_REMOVED lines=56> */
[----:B------:R-:W-:Y:S02]  /*4ce0*/  IMAD.MOV.U32 R66, RZ, RZ, R36 ;  /* 0x000000ffff427224 */ /* 0x000fe400078e0024 */
[----:B------:R-:W-:-:S07]  /*4cf0*/  IMAD.MOV.U32 R37, RZ, RZ, RZ ;  /* 0x000000ffff257224 */ /* 0x000fce00078e00ff */
.L_x_25469:
[----:B------:R-:W-:Y:S05]  /*4d00*/  BSYNC.RECONVERGENT B1 ;  /* 0x0000000000017941 */ /* 0x000fea0003800200 */
.L_x_25468:
        /* <DEDUP_REMOVED lines=15> */
.L_x_25475:
        /* <DEDUP_REMOVED lines=13> */
.L_x_25477:
[----:B------:R-:W-:Y:S05]  /*4ed0*/  BSYNC.RECONVERGENT B2 ;  /* 0x0000000000027941 */ /* 0x000fea0003800200 */
.L_x_25476:
        /* <DEDUP_REMOVED lines=15> */
[----:B------:R-:W-:Y:S02]  /*4fd0*/  UIADD3 UR4, UPT, UPT, UR8, -0x255992d5, URZ ;  /* 0xdaa66d2b08047890 */ /* 0x000fe4000fffe0ff */
[----:B------:R-:W-:Y:S01]  /*4fe0*/  IMAD.MOV.U32 R38, RZ, RZ, RZ ;  /* 0x000000ffff267224 */ /* 0x000fe200078e00ff */
        /* <DEDUP_REMOVED lines=41> */
.L_x_25474:
[----:B------:R-:W-:Y:S05]  /*5280*/  BSYNC.RECONVERGENT B1 ;  /* 0x0000000000017941 */ /* 0x000fea0003800200 */
.L_x_25473:
[----:B------:R-:W-:Y:S01]  /*5290*/  ISETP.NE.AND P6, PT, R38, 0x1, PT ;  /* 0x000000012600780c */ /* 0x000fe20003fc5270 */
[----:B------:R-:W-:Y:S01]  /*52a0*/  BSSY.RECONVERGENT B1, `(.L_x_25478) ;  /* 0x000005a000017945 */ /* 0x000fe20003800200 */
[----:B------:R-:W-:Y:S01]  /*52b0*/  I2FP.F32.U32 R6, R6 ;  /* 0x0000000600067245 */ /* 0x000fe20000201000 */
[----:B------:R-:W-:Y:S01]  /*52c0*/  FMUL.FTZ R91, R39, R68 ;  /* 0x00000044275b7220 */ /* 0x000fe20000410000 */
        /* <DEDUP_REMOVED lines=13> */
.L_x_25480:
        /* <DEDUP_REMOVED lines=15> */
.L_x_25482:
[----:B------:R-:W-:Y:S05]  /*5490*/  BSYNC.RECONVERGENT B2 ;  /* 0x0000000000027941 */ /* 0x000fea0003800200 */
.L_x_25481:
        /* <DEDUP_REMOVED lines=54> */
[----:B------:R-:W-:Y:S02]  /*5800*/  MOV R70, R38 ;  /* 0x0000002600467202 */ /* 0x000fe40000000f00 */
[----:B------:R-:W-:Y:S01]  /*5810*/  LOP3.LUT R2, R2, UR4, R37, 0x96, !PT ;  /* 0x0000000402027c12 */ /* 0x000fe2000f8e9625 */
[----:B------:R-:W-:Y:S02]  /*5820*/  IMAD.MOV.U32 R37, RZ, RZ, R66 ;  /* 0x000000ffff257224 */ /* 0x000fe400078e0042 */
[----:B------:R-:W-:-:S07]  /*5830*/  IMAD.MOV.U32 R66, RZ, RZ, R36 ;  /* 0x000000ffff427224 */ /* 0x000fce00078e0024 */
.L_x_25479:
[----:B------:R-:W-:Y:S05]  /*5840*/  BSYNC.RECONVERGENT B1 ;  /* 0x0000000000017941 */ /* 0x000fea0003800200 */
.L_x_25478:
        /* <DEDUP_REMOVED lines=9> */
[----:B------:R-:W-:Y:S01]  /*58e0*/  I2FP.F32.U32 R36, R37 ;  /* 0x0000002500247245 */ /* 0x000fe20000201000 */
[-C--:B------:R-:W-:Y:S01]  /*58f0*/  FMUL.FTZ R37, R31, R68.reuse ;  /* 0x000000441f257220 */ /* 0x080fe20000410000 */
[----:B------:R-:W-:Y:S01]  /*5900*/  SEL R65, RZ, 0x1, P6 ;  /* 0x00000001ff417807 */ /* 0x000fe20003000000 */
[----:B------:R-:W-:Y:S01]  /*5910*/  FMUL.FTZ R68, R30, R68 ;  /* 0x000000441e447220 */ /* 0x000fe20000410000 */
[----:B------:R-:W-:Y:S01]  /*5920*/  FSEL R87, R87, RZ, P2 ;  /* 0x000000ff57577208 */ /* 0x000fe20001000000 */
[----:B------:R-:W-:Y:S01]  /*5930*/  FFMA.FTZ R36, R36, R67, 1.1641532182693481445e-10 ;  /* 0x2f00000024247423 */ /* 0x000fe20000010043 */
[----:B------:R-:W-:Y:S02]  /*5940*/  FSEL R91, R91, RZ, P5 ;  /* 0x000000ff5b5b7208 */ /* 0x000fe40002800000 */
[----:B------:R-:W-:-:S02]  /*5950*/  PRMT R69, R64, 0x7610, R69 ;  /* 0x0000761040457816 */ /* 0x000fc40000000045 */
[-C--:B------:R-:W-:Y:S01]  /*5960*/  FSETP.GTU.FTZ.AND P6, PT, R36, R79.reuse, PT ;  /* 0x0000004f2400720b */ /* 0x080fe20003fdc000 */
[----:B------:R-:W-:Y:S01]  /*5970*/  FADD.FTZ R36, R87, R86 ;  /* 0x0000005657247221 */ /* 0x000fe20000010000 */
[----:B------:R-:W-:Y:S02]  /*5980*/  PRMT R71, R65, 0x7610, R71 ;  /* 0x0000761041477816 */ /* 0x000fe40000000047 */
[----:B------:R-:W-:Y:S01]  /*5990*/  FSEL R88, R37, RZ, !P6 ;  /* 0x000000ff25587208 */ /* 0x000fe20007000000 */
[----:B------:R-:W-:Y:S01]  /*59a0*/  FADD.FTZ R37, R89, R38 ;  /* 0x0000002659257221 */ /* 0x000fe20000010000 */
[----:B------:R-:W-:Y:S01]  /*59b0*/  SEL R67, RZ, 0x1, P6 ;  /* 0x00000001ff437807 */ /* 0x000fe20003000000 */
[----:B------:R-:W-:Y:S01]  /*59c0*/  @P1 FADD.FTZ R36, R32, R36 ;  /* 0x0000002420241221 */ /* 0x000fe20000010000 */
[----:B------:R-:W-:Y:S01]  /*59d0*/  FSETP.GTU.FTZ.AND P6, PT, R92, R79, PT ;  /* 0x0000004f5c00720b */ /* 0x000fe20003fdc000 */
[----:B------:R-:W-:Y:S01]  /*59e0*/  @P1 FADD.FTZ R37, R33, R37 ;  /* 0x0000002521251221 */ /* 0x000fe20000010000 */
[----:B------:R-:W-:-:S02]  /*59f0*/  PRMT R73, R67, 0x7610, R73 ;  /* 0x0000761043497816 */ /* 0x000fc40000000049 */
[----:B------:R-:W-:Y:S02]  /*5a00*/  FSEL R39, R68, RZ, !P6 ;  /* 0x000000ff44277208 */ /* 0x000fe40007000000 */
[----:B------:R-:W-:-:S03]  /*5a10*/  SEL R68, RZ, 0x1, P6 ;  /* 0x00000001ff447807 */ /* 0x000fc60003000000 */
[----:B------:R-:W-:Y:S01]  /*5a20*/  FADD.FTZ R38, R90, R39 ;  /* 0x000000275a267221 */ /* 0x000fe20000010000 */
[----:B------:R-:W-:Y:S01]  /*5a30*/  FADD.FTZ R39, R88, R91 ;  /* 0x0000005b58277221 */ /* 0x000fe20000010000 */
[----:B------:R-:W-:Y:S02]  /*5a40*/  PRMT R72, R68, 0x7610, R72 ;  /* 0x0000761044487816 */ /* 0x000fe40000000048 */
[----:B------:R-:W-:Y:S01]  /*5a50*/  @P1 FADD.FTZ R38, R34, R38 ;  /* 0x0000002622261221 */ /* 0x000fe20000010000 */
[----:B------:R-:W-:-:S07]  /*5a60*/  @P1 FADD.FTZ R39, R35, R39 ;  /* 0x0000002723271221 */ /* 0x000fce0000010000 */
.L_x_25442:
        /* <DEDUP_REMOVED lines=24> */
.L_x_25483:
[----:B------:R-:W-:Y:S01]  /*5bf0*/  MOV R68, R66 ;  /* 0x0000004200447202 */ /* 0x000fe20000000f00 */
[----:B01----:R-:W-:-:S07]  /*5c00*/  VIADD R64, R78, 0x100 ;  /* 0x000001004e407836 */ /* 0x003fce0000000000 */
.L_x_25420:
[----:B0-----:R-:W-:Y:S05]  /*5c10*/  BSYNC.RECONVERGENT B0 ;  /* 0x0000000000007941 */ /* 0x001fea0003800200 */
.L_x_25419:
        /* <DEDUP_REMOVED lines=34> */
.L_x_25489:
        /* <DEDUP_REMOVED lines=13> */
.L_x_25491:
[----:B------:R-:W-:Y:S05]  /*5f10*/  BSYNC.RECONVERGENT B2 ;  /* 0x0000000000027941 */ /* 0x000fea0003800200 */
.L_x_25490:
        /* <DEDUP_REMOVED lines=53> */
[----:B------:R-:W-:Y:S02]  /*6270*/  MOV R70, R66 ;  /* 0x0000004200467202 */ /* 0x000fe40000000f00 */
[----:B------:R-:W-:Y:S01]  /*6280*/  LOP3.LUT R3, R90, UR19, R67, 0x96, !PT ;  /* 0x000000135a037c12 */ /* 0x000fe2000f8e9643 */
[----:B------:R-:W-:Y:S01]  /*6290*/  IMAD.MOV.U32 R66, RZ, RZ, RZ ;  /* 0x000000ffff427224 */ /* 0x000fe200078e00ff */
[----:B------:R-:W-:-:S07]  /*62a0*/  LOP3.LUT R2, R2, UR4, R87, 0x96, !PT ;  /* 0x0000000402027c12 */ /* 0x000fce000f8e9657 */
.L_x_25488:
[----:B------:R-:W-:Y:S05]  /*62b0*/  BSYNC.RECONVERGENT B1 ;  /* 0x0000000000017941 */ /* 0x000fea0003800200 */
.L_x_25487:
[----:B------:R-:W0:Y:S01]  /*62c0*/  LDC R79, c[0x0][0x404] ;  /* 0x00010100ff4f7b82 */ /* 0x000e220000000800 */
[----:B------:R-:W-:Y:S01]  /*62d0*/  I2FP.F32.U32 R6, R65 ;  /* 0x0000004100067245 */ /* 0x000fe20000201000 */
[----:B------:R-:W-:Y:S01]  /*62e0*/  HFMA2 R65, -RZ, RZ, 0.1171875, 0 ;  /* 0x2f800000ff417431 */ /* 0x000fe200000001ff */
[----:B------:R-:W-:Y:S01]  /*62f0*/  ISETP.NE.AND P3, PT, R66, 0x1, PT ;  /* 0x000000014200780c */ /* 0x000fe20003f65270 */
[----:B------:R-:W-:Y:S01]  /*6300*/  BSSY.RECONVERGENT B1, `(.L_x_25492) ;  /* 0x0000058000017945 */ /* 0x000fe20003800200 */
[----:B------:R-:W-:-:S03]  /*6310*/  IMAD.MOV.U32 R67, RZ, RZ, 0x2 ;  /* 0x00000002ff437424 */ /* 0x000fc600078e00ff */
[----:B------:R-:W1:Y:S01]  /*6320*/  LDC R68, c[0x0][0x408] ;  /* 0x00010200ff447b82 */ /* 0x000e620000000800 */
[----:B------:R-:W-:-:S05]  /*6330*/  FFMA.FTZ R6, R6, R65, 1.1641532182693481445e-10 ;  /* 0x2f00000006067423 */ /* 0x000fca0000010041 */
[----:B0-----:R-:W-:Y:S01]  /*6340*/  FSETP.LE.FTZ.AND P2, PT, R6, R79, PT ;  /* 0x0000004f0600720b */ /* 0x001fe20003f53000 */
[----:B------:R-:W-:Y:S02]  /*6350*/  IMAD.MOV.U32 R6, RZ, RZ, R70 ;  /* 0x000000ffff067224 */ /* 0x000fe400078e0046 */
[----:B-1---5:R-:W-:Y:S01]  /*6360*/  FMUL.FTZ R87, R40, R68 ;  /* 0x0000004428577220 */ /* 0x022fe20000410000 */
        /* <DEDUP_REMOVED lines=9> */
.L_x_25494:
        /* <DEDUP_REMOVED lines=13> */
.L_x_25496:
[----:B------:R-:W-:Y:S05]  /*64d0*/  BSYNC.RECONVERGENT B2 ;  /* 0x0000000000027941 */ /* 0x000fea0003800200 */
.L_x_25495:
        /* <DEDUP_REMOVED lines=58> */
.L_x_25493:
[----:B------:R-:W-:Y:S05]  /*6880*/  BSYNC.RECONVERGENT B1 ;  /* 0x0000000000017941 */ /* 0x000fea0003800200 */
.L_x_25492:
        /* <DEDUP_REMOVED lines=15> */
.L_x_25499:
        /* <DEDUP_REMOVED lines=13> */
.L_x_25501:
[----:B------:R-:W-:Y:S05]  /*6a50*/  BSYNC.RECONVERGENT B2 ;  /* 0x0000000000027941 */ /* 0x000fea0003800200 */
.L_x_25500:
        /* <DEDUP_REMOVED lines=58> */
.L_x_25498:
[----:B------:R-:W-:Y:S05]  /*6e00*/  BSYNC.RECONVERGENT B1 ;  /* 0x0000000000017941 */ /* 0x000fea0003800200 */
.L_x_25497:
        /* <DEDUP_REMOVED lines=17> */
.L_x_25504:
        /* <DEDUP_REMOVED lines=13> */
.L_x_25506:
[----:B------:R-:W-:Y:S05]  /*6ff0*/  BSYNC.RECONVERGENT B2 ;  /* 0x0000000000027941 */ /* 0x000fea0003800200 */
.L_x_25505:
        /* <DEDUP_REMOVED lines=56> */
[----:B------:R-:W-:Y:S01]  /*7380*/  LOP3.LUT R2, R2, UR4, R41, 0x96, !PT ;  /* 0x0000000402027c12 */ /* 0x000fe2000f8e9629 */
[----:B------:R-:W-:-:S07]  /*7390*/  HFMA2 R41, -RZ, RZ, 0, 0 ;  /* 0x00000000ff297431 */ /* 0x000fce00000001ff */
.L_x_25503:
[----:B------:R-:W-:Y:S05]  /*73a0*/  BSYNC.RECONVERGENT B1 ;  /* 0x0000000000017941 */ /* 0x000fea0003800200 */
.L_x_25502:
        /* <DEDUP_REMOVED lines=15> */
.L_x_25509:
        /* <DEDUP_REMOVED lines=13> */
.L_x_25511:
[----:B------:R-:W-:Y:S05]  /*7570*/  BSYNC.RECONVERGENT B2 ;  /* 0x0000000000027941 */ /* 0x000fea0003800200 */
.L_x_25510:
        /* <DEDUP_REMOVED lines=58> */
.L_x_25508:
[----:B------:R-:W-:Y:S05]  /*7920*/  BSYNC.RECONVERGENT B1 ;  /* 0x0000000000017941 */ /* 0x000fea0003800200 */
.L_x_25507:
        /* <DEDUP_REMOVED lines=17> */
.L_x_25514:
        /* <DEDUP_REMOVED lines=13> */
.L_x_25516:
[----:B------:R-:W-:Y:S05]  /*7b10*/  BSYNC.RECONVERGENT B2 ;  /* 0x0000000000027941 */ /* 0x000fea0003800200 */
.L_x_25515:
        /* <DEDUP_REMOVED lines=58> */
.L_x_25513:
[----:B------:R-:W-:Y:S05]  /*7ec0*/  BSYNC.RECONVERGENT B1 ;  /* 0x0000000000017941 */ /* 0x000fea0003800200 */
.L_x_25512:
        /* <DEDUP_REMOVED lines=15> */
.L_x_25519:
        /* <DEDUP_REMOVED lines=13> */
.L_x_25521:
[----:B------:R-:W-:Y:S05]  /*8090*/  BSYNC.RECONVERGENT B2 ;  /* 0x0000000000027941 */ /* 0x000fea0003800200 */
.L_x_25520:
        /* <DEDUP_REMOVED lines=58> */
.L_x_25518:
[----:B------:R-:W-:Y:S05]  /*8440*/  BSYNC.RECONVERGENT B1 ;  /* 0x0000000000017941 */ /* 0x000fea0003800200 */
.L_x_25517:
[----:B------:R-:W-:Y:S01]  /*8450*/  ISETP.NE.AND P6, PT, R42, 0x1, PT ;  /* 0x000000012a00780c */ /* 0x000fe20003fc5270 */
[----:B------:R-:W-:Y:S01]  /*8460*/  BSSY.RECONVERGENT B1, `(.L_x_25522) ;  /* 0x000005a000017945 */ /* 0x000fe20003800200 */
[----:B------:R-:W-:Y:S01]  /*8470*/  I2FP.F32.U32 R6, R6 ;  /* 0x0000000600067245 */ /* 0x000fe20000201000 */
[----:B------:R-:W-:Y:S01]  /*8480*/  FMUL.FTZ R93, R43, R68 ;  /* 0x000000442b5d7220 */ /* 0x000fe20000410000 */
[----:B------:R-:W-:-:S03]  /*8490*/  IMAD.MOV.U32 R41, RZ, RZ, R70 ;  /* 0x000000ffff297224 */ /* 0x000fc600078e0046 */
        /* <DEDUP_REMOVED lines=12> */
.L_x_25524:
        /* <DEDUP_REMOVED lines=15> */
.L_x_25526:
[----:B------:R-:W-:Y:S05]  /*8650*/  BSYNC.RECONVERGENT B2 ;  /* 0x0000000000027941 */ /* 0x000fea0003800200 */
.L_x_25525:
        /* <DEDUP_REMOVED lines=58> */
.L_x_25523:
[----:B------:R-:W-:Y:S05]  /*8a00*/  BSYNC.RECONVERGENT B1 ;  /* 0x0000000000017941 */ /* 0x000fea0003800200 */
.L_x_25522:
[-C--:B------:R-:W-:Y:S01]  /*8a10*/  FMUL.FTZ R40, R28, R68.reuse ;  /* 0x000000441c287220 */ /* 0x080fe20000410000 */
[-C--:B------:R-:W-:Y:S01]  /*8a20*/  FSETP.GTU.FTZ.AND P6, PT, R90, R79.reuse, PT ;  /* 0x0000004f5a00720b */ /* 0x080fe20003fdc000 */
[-C--:B------:R-:W-:Y:S01]  /*8a30*/  FMUL.FTZ R42, R29, R68.reuse ;  /* 0x000000441d2a7220 */ /* 0x080fe20000410000 */
[----:B------:R-:W-:Y:S01]  /*8a40*/  FMUL.FTZ R43, R31, R68 ;  /* 0x000000441f2b7220 */ /* 0x000fe20000410000 */
[----:B------:R-:W-:Y:S02]  /*8a50*/  FSEL R87, R87, RZ, P2 ;  /* 0x000000ff57577208 */ /* 0x000fe40001000000 */
[----:B------:R-:W-:Y:S02]  /*8a60*/  FSEL R40, R40, RZ, !P6 ;  /* 0x000000ff28287208 */ /* 0x000fe40007000000 */
[----:B------:R-:W-:Y:S02]  /*8a70*/  SEL R90, RZ, 0x1, P6 ;  /* 0x00000001ff5a7807 */ /* 0x000fe40003000000 */
[----:B------:R-:W-:Y:S01]  /*8a80*/  FSETP.GTU.FTZ.AND P6, PT, R92, R79, PT ;  /* 0x0000004f5c00720b */ /* 0x000fe20003fdc000 */
[----:B------:R-:W-:Y:S01]  /*8a90*/  FADD.FTZ R40, R87, R40 ;  /* 0x0000002857287221 */ /* 0x000fe20000010000 */
[----:B------:R-:W-:-:S02]  /*8aa0*/  FSEL R89, R89, RZ, P3 ;  /* 0x000000ff59597208 */ /* 0x000fc40001800000 */
[----:B------:R-:W-:Y:S01]  /*8ab0*/  FSEL R92, R42, RZ, !P6 ;  /* 0x000000ff2a5c7208 */ /* 0x000fe20007000000 */
[----:B------:R-:W-:Y:S01]  /*8ac0*/  FMUL.FTZ R42, R30, R68 ;  /* 0x000000441e2a7220 */ /* 0x000fe20000410000 */
[----:B------:R-:W-:Y:S01]  /*8ad0*/  SEL R66, RZ, 0x1, P6 ;  /* 0x00000001ff427807 */ /* 0x000fe20003000000 */
[----:B------:R-:W-:Y:S01]  /*8ae0*/  @P1 FADD.FTZ R40, R32, R40 ;  /* 0x0000002820281221 */ /* 0x000fe20000010000 */
[----:B------:R-:W-:Y:S02]  /*8af0*/  FSETP.GTU.FTZ.AND P6, PT, R94, R79, PT ;  /* 0x0000004f5e00720b */ /* 0x000fe40003fdc000 */
[----:B------:R-:W-:Y:S01]  /*8b00*/  I2FP.F32.U32 R94, R41 ;  /* 0x00000029005e7245 */ /* 0x000fe20000201000 */
[----:B------:R-:W-:Y:S01]  /*8b10*/  FADD.FTZ R41, R89, R92 ;  /* 0x0000005c59297221 */ /* 0x000fe20000010000 */
[----:B------:R-:W-:Y:S02]  /*8b20*/  FSEL R42, R42, RZ, !P6 ;  /* 0x000000ff2a2a7208 */ /* 0x000fe40007000000 */
[----:B------:R-:W-:Y:S01]  /*8b30*/  SEL R67, RZ, 0x1, P6 ;  /* 0x00000001ff437807 */ /* 0x000fe20003000000 */
[----:B------:R-:W-:Y:S01]  /*8b40*/  FFMA.FTZ R94, R94, R65, 1.1641532182693481445e-10 ;  /* 0x2f0000005e5e7423 */ /* 0x000fe20000010041 */
[----:B------:R-:W-:Y:S01]  /*8b50*/  FSEL R91, R91, RZ, P4 ;  /* 0x000000ff5b5b7208 */ /* 0x000fe20002000000 */
[----:B------:R-:W-:Y:S01]  /*8b60*/  @P1 FADD.FTZ R41, R33, R41 ;  /* 0x0000002921291221 */ /* 0x000fe20000010000 */
[----:B------:R-:W-:-:S02]  /*8b70*/  FSEL R68, R93, RZ, P5 ;  /* 0x000000ff5d447208 */ /* 0x000fc40002800000 */
[----:B------:R-:W-:Y:S01]  /*8b80*/  FSETP.GTU.FTZ.AND P6, PT, R94, R79, PT ;  /* 0x0000004f5e00720b */ /* 0x000fe20003fdc000 */
[----:B------:R-:W-:Y:S01]  /*8b90*/  FADD.FTZ R42, R91, R42 ;  /* 0x0000002a5b2a7221 */ /* 0x000fe20000010000 */
[----:B------:R-:W-:Y:S02]  /*8ba0*/  PRMT R69, R90, 0x7610, R69 ;  /* 0x000076105a457816 */ /* 0x000fe40000000045 */
[----:B------:R-:W-:Y:S01]  /*8bb0*/  FSEL R43, R43, RZ, !P6 ;  /* 0x000000ff2b2b7208 */ /* 0x000fe20007000000 */
[----:B------:R-:W-:Y:S01]  /*8bc0*/  @P1 FADD.FTZ R42, R34, R42 ;  /* 0x0000002a222a1221 */ /* 0x000fe20000010000 */
[----:B------:R-:W-:Y:S02]  /*8bd0*/  SEL R65, RZ, 0x1, P6 ;  /* 0x00000001ff417807 */ /* 0x000fe40003000000 */
[----:B------:R-:W-:Y:S01]  /*8be0*/  PRMT R71, R66, 0x7610, R71 ;  /* 0x0000761042477816 */ /* 0x000fe20000000047 */
[----:B------:R-:W-:Y:S01]  /*8bf0*/  FADD.FTZ R43, R43, R68 ;  /* 0x000000442b2b7221 */ /* 0x000fe20000010000 */
[----:B------:R-:W-:-:S02]  /*8c00*/  PRMT R72, R67, 0x7610, R72 ;  /* 0x0000761043487816 */ /* 0x000fc40000000048 */
[----:B------:R-:W-:Y:S01]  /*8c10*/  PRMT R73, R65, 0x7610, R73 ;  /* 0x0000761041497816 */ /* 0x000fe20000000049 */
[----:B------:R-:W-:Y:S01]  /*8c20*/  @P1 FADD.FTZ R43, R35, R43 ;  /* 0x0000002b232b1221 */ /* 0x000fe20000010000 */
[----:B------:R-:W-:Y:S06]  /*8c30*/  BRA `(.L_x_25527) ;  /* 0x0000001400d47947 */ /* 0x000fec0003800000 */
.L_x_25486:
[----:B------:R-:W-:Y:S01]  /*8c40*/  ISETP.NE.AND P2, PT, R6, 0x1, PT ;  /* 0x000000010600780c */ /* 0x000fe20003f45270 */
[----:B------:R-:W-:Y:S01]  /*8c50*/  BSSY.RECONVERGENT B1, `(.L_x_25528) ;  /* 0x0000056000017945 */ /* 0x000fe20003800200 */
[----:B------:R-:W-:Y:S02]  /*8c60*/  HFMA2 R79, -RZ, RZ, 0, 1.1920928955078125e-07 ;  /* 0x00000002ff4f7431 */ /* 0x000fe400000001ff */
[----:B0-----:R-:W-:Y:S02]  /*8c70*/  IMAD.MOV.U32 R66, RZ, RZ, R70 ;  /* 0x000000ffff427224 */ /* 0x001fe400078e0046 */
        /* <DEDUP_REMOVED lines=12> */
.L_x_25530:
        /* <DEDUP_REMOVED lines=13> */
.L_x_25532:
[----:B------:R-:W-:Y:S05]  /*8e10*/  BSYNC.RECONVERGENT B2 ;  /* 0x0000000000027941 */ /* 0x000fea0003800200 */
.L_x_25531:
        /* <DEDUP_REMOVED lines=57> */
.L_x_25529:
[----:B------:R-:W-:Y:S05]  /*91b0*/  BSYNC.RECONVERGENT B1 ;  /* 0x0000000000017941 */ /* 0x000fea0003800200 */
.L_x_25528:
[----:B------:R-:W0:Y:S01]  /*91c0*/  LDC R65, c[0x0][0x404] ;  /* 0x00010100ff417b82 */ /* 0x000e220000000800 */
[----:B------:R-:W-:Y:S01]  /*91d0*/  ISETP.NE.AND P3, PT, R79, 0x1, PT ;  /* 0x000000014f00780c */ /* 0x000fe20003f65270 */
[----:B------:R-:W-:Y:S01]  /*91e0*/  IMAD.MOV.U32 R68, RZ, RZ, 0x2f800000 ;  /* 0x2f800000ff447424 */ /* 0x000fe200078e00ff */
[----:B------:R-:W-:Y:S01]  /*91f0*/  I2FP.F32.U32 R67, R66 ;  /* 0x0000004200437245 */ /* 0x000fe20000201000 */
[----:B------:R-:W-:Y:S01]  /*9200*/  BSSY.RECONVERGENT B1, `(.L_x_25533) ;  /* 0x0000056000017945 */ /* 0x000fe20003800200 */
[----:B------:R-:W-:-:S03]  /*9210*/  IMAD.MOV.U32 R66, RZ, RZ, 0x2 ;  /* 0x00000002ff427424 */ /* 0x000fc600078e00ff */
[----:B------:R-:W-:-:S05]  /*9220*/  FFMA.FTZ R6, R67, R68, 1.1641532182693481445e-10 ;  /* 0x2f00000043067423 */ /* 0x000fca0000010044 */
[----:B0-----:R-:W-:Y:S02]  /*9230*/  FSETP.LE.FTZ.AND P2, PT, R6, R65, PT ;  /* 0x000000410600720b */ /* 0x001fe40003f53000 */
        /* <DEDUP_REMOVED lines=10> */
.L_x_25535:
        /* <DEDUP_REMOVED lines=13> */
.L_x_25537:
[----:B------:R-:W-:Y:S05]  /*93b0*/  BSYNC.RECONVERGENT B2 ;  /* 0x0000000000027941 */ /* 0x000fea0003800200 */
.L_x_25536:
        /* <DEDUP_REMOVED lines=58> */
.L_x_25534:
[----:B------:R-:W-:Y:S05]  /*9760*/  BSYNC.RECONVERGENT B1 ;  /* 0x0000000000017941 */ /* 0x000fea0003800200 */
.L_x_25533:
[----:B------:R-:W-:Y:S01]  /*9770*/  ISETP.NE.AND P4, PT, R66, 0x1, PT ;  /* 0x000000014200780c */ /* 0x000fe20003f85270 */
[----:B------:R-:W-:Y:S01]  /*9780*/  BSSY.RECONVERGENT B1, `(.L_x_25538) ;  /* 0x0000057000017945 */ /* 0x000fe20003800200 */
[----:B------:R-:W-:Y:S01]  /*9790*/  I2FP.F32.U32 R67, R6 ;  /* 0x0000000600437245 */ /* 0x000fe20000201000 */
[----:B------:R-:W-:-:S04]  /*97a0*/  IMAD.MOV.U32 R79, RZ, RZ, 0x2 ;  /* 0x00000002ff4f7424 */ /* 0x000fc800078e00ff */
        /* <DEDUP_REMOVED lines=12> */
.L_x_25540:
        /* <DEDUP_REMOVED lines=13> */
.L_x_25542:
[----:B------:R-:W-:Y:S05]  /*9940*/  BSYNC.RECONVERGENT B2 ;  /* 0x0000000000027941 */ /* 0x000fea0003800200 */
.L_x_25541:
        /* <DEDUP_REMOVED lines=58> */
.L_x_25539:
[----:B------:R-:W-:Y:S05]  /*9cf0*/  BSYNC.RECONVERGENT B1 ;  /* 0x0000000000017941 */ /* 0x000fea0003800200 */
.L_x_25538:
[----:B------:R-:W-:Y:S01]  /*9d00*/  ISETP.NE.AND P5, PT, R79, 0x1, PT ;  /* 0x000000014f00780c */ /* 0x000fe20003fa5270 */
[----:B------:R-:W-:Y:S01]  /*9d10*/  BSSY.RECONVERGENT B1, `(.L_x_25543) ;  /* 0x0000057000017945 */ /* 0x000fe20003800200 */
[----:B------:R-:W-:Y:S01]  /*9d20*/  I2FP.F32.U32 R67, R6 ;  /* 0x0000000600437245 */ /* 0x000fe20000201000 */
[----:B------:R-:W-:-:S04]  /*9d30*/  HFMA2 R6, -RZ, RZ, 0, 1.1920928955078125e-07 ;  /* 0x00000002ff067431 */ /* 0x000fc800000001ff */
        /* <DEDUP_REMOVED lines=12> */
.L_x_25545:
        /* <DEDUP_REMOVED lines=13> */
.L_x_25547:
[----:B------:R-:W-:Y:S05]  /*9ed0*/  BSYNC.RECONVERGENT B2 ;  /* 0x0000000000027941 */ /* 0x000fea0003800200 */
.L_x_25546:
        /* <DEDUP_REMOVED lines=57> */
[----:B------:R-:W-:-:S07]  /*a270*/  MOV R86, R66 ;  /* 0x0000004200567202 */ /* 0x000fce0000000f00 */
.L_x_25544:
[----:B------:R-:W-:Y:S05]  /*a280*/  BSYNC.RECONVERGENT B1 ;  /* 0x0000000000017941 */ /* 0x000fea0003800200 */
.L_x_25543:
        /* <DEDUP_REMOVED lines=16> */
.L_x_25527:
        /* <DEDUP_REMOVED lines=19> */
[----:B------:R-:W-:-:S03]  /*a4c0*/  LOP3.LUT R68, R69, 0xff, RZ, 0xc0, !PT ;  /* 0x000000ff45447812 */ /* 0x000fc600078ec0ff */
[----:B------:R-:W-:-:S05]  /*a4d0*/  IMAD R65, R90, 0x100, R65 ;  /* 0x000001005a417824 */ /* 0x000fca00078e0241 */
[----:B------:R-:W-:Y:S01]  /*a4e0*/  IADD3 R65, PT, PT, R65, R68, RZ ;  /* 0x0000004441417210 */ /* 0x000fe20007ffe0ff */
[----:B0-----:R-:W-:-:S05]  /*a4f0*/  IMAD.WIDE.U32 R66, R64, 0x4, R66 ;  /* 0x0000000440427825 */ /* 0x001fca00078e0042 */
[----:B------:R1:W-:Y:S02]  /*a500*/  STG.E desc[UR6][R66.64], R65 ;  /* 0x0000004142007986 */ /* 0x0003e4000c101906 */
.L_x_25548:
[----:B------:R-:W-:Y:S02]  /*a510*/  IMAD.MOV.U32 R68, RZ, RZ, R86 ;  /* 0x000000ffff447224 */ /* 0x000fe400078e0056 */
[----:B------:R-:W-:-:S07]  /*a520*/  VIADD R64, R64, 0x100 ;  /* 0x0000010040407836 */ /* 0x000fce0000000000 */
.L_x_25485:
[----:B------:R-:W-:Y:S05]  /*a530*/  BSYNC.RECONVERGENT B0 ;  /* 0x0000000000007941 */ /* 0x000fea0003800200 */
.L_x_25484:
        /* <DEDUP_REMOVED lines=9> */
[----:B------:R-:W3:Y:S08]  /*a5d0*/  @P0 LDC.64 R86, c[0x0][0x398] ;  /* 0x0000e600ff560b82 */ /* 0x000ef00000000a00 */
[----:B01----:R-:W0:Y:S01]  /*a5e0*/  @P1 LDC.64 R66, c[0x0][0x3a0] ;  /* 0x0000e800ff421b82 */ /* 0x003e220000000a00 */
[----:B--2---:R-:W-:-:S06]  /*a5f0*/  IMAD.WIDE.U32 R44, R64, 0x10, R44 ;  /* 0x00000010402c7825 */ /* 0x004fcc00078e002c */
[----:B------:R-:W5:Y:S01]  /*a600*/  LDG.E.128 R44, desc[UR6][R44.64] ;  /* 0x000000062c2c7981 */ /* 0x000f62000c1e1d00 */
[----:B---3--:R-:W-:-:S05]  /*a610*/  @P0 IMAD.WIDE.U32 R86, R64, 0x10, R86 ;  /* 0x0000001040560825 */ /* 0x008fca00078e0056 */
[----:B------:R1:W5:Y:S01]  /*a620*/  @P0 LDG.E.128 R28, desc[UR6][R86.64] ;  /* 0x00000006561c0981 */ /* 0x000362000c1e1d00 */
[----:B0-----:R-:W-:-:S05]  /*a630*/  @P1 IMAD.WIDE.U32 R66, R64, 0x10, R66 ;  /* 0x0000001040421825 */ /* 0x001fca00078e0042 */
[----:B------:R1:W5:Y:S01]  /*a640*/  @P1 LDG.E.128 R32, desc[UR6][R66.64] ;  /* 0x0000000642201981 */ /* 0x000362000c1e1d00 */
        /* <DEDUP_REMOVED lines=17> */
.L_x_25554:
        /* <DEDUP_REMOVED lines=13> */
.L_x_25556:
[----:B------:R-:W-:Y:S05]  /*a830*/  BSYNC.RECONVERGENT B2 ;  /* 0x0000000000027941 */ /* 0x000fea0003800200 */
.L_x_25555:
        /* <DEDUP_REMOVED lines=54> */
[----:B------:R-:W-:Y:S02]  /*aba0*/  IMAD.MOV.U32 R70, RZ, RZ, R66 ;  /* 0x000000ffff467224 */ /* 0x000fe400078e0042 */
[----:B------:R-:W-:Y:S01]  /*abb0*/  HFMA2 R66, -RZ, RZ, 0, 0 ;  /* 0x00000000ff427431 */ /* 0x000fe200000001ff */
[----:B------:R-:W-:-:S07]  /*abc0*/  LOP3.LUT R2, R2, UR4, R87, 0x96, !PT ;  /* 0x0000000402027c12 */ /* 0x000fce000f8e9657 */
.L_x_25553:
[----:B------:R-:W-:Y:S05]  /*abd0*/  BSYNC.RECONVERGENT B1 ;  /* 0x0000000000017941 */ /* 0x000fea0003800200 */
.L_x_25552:
[----:B------:R-:W0:Y:S01]  /*abe0*/  LDC R79, c[0x0][0x404] ;  /* 0x00010100ff4f7b82 */ /* 0x000e220000000800 */
[----:B------:R-:W-:Y:S01]  /*abf0*/  ISETP.NE.AND P3, PT, R66, 0x1, PT ;  /* 0x000000014200780c */ /* 0x000fe20003f65270 */
[----:B------:R-:W-:Y:S01]  /*ac00*/  BSSY.RECONVERGENT B1, `(.L_x_25557) ;  /* 0x000005a000017945 */ /* 0x000fe20003800200 */
[----:B------:R-:W-:Y:S01]  /*ac10*/  I2FP.F32.U32 R6, R65 ;  /* 0x0000004100067245 */ /* 0x000fe20000201000 */
[----:B------:R-:W-:Y:S02]  /*ac20*/  IMAD.MOV.U32 R65, RZ, RZ, 0x2f800000 ;  /* 0x2f800000ff417424 */ /* 0x000fe400078e00ff */
[----:B------:R-:W-:Y:S02]  /*ac30*/  IMAD.MOV.U32 R67, RZ, RZ, 0x2 ;  /* 0x00000002ff437424 */ /* 0x000fe400078e00ff */
        /* <DEDUP_REMOVED lines=14> */
.L_x_25559:
        /* <DEDUP_REMOVED lines=13> */
.L_x_25561:
[----:B------:R-:W-:Y:S05]  /*adf0*/  BSYNC.RECONVERGENT B2 ;  /* 0x0000000000027941 */ /* 0x000fea0003800200 */
.L_x_25560:
        /* <DEDUP_REMOVED lines=58> */
.L_x_25558:
[----:B------:R-:W-:Y:S05]  /*b1a0*/  BSYNC.RECONVERGENT B1 ;  /* 0x0000000000017941 */ /* 0x000fea0003800200 */
.L_x_25557:
        /* <DEDUP_REMOVED lines=15> */
.L_x_25564:
        /* <DEDUP_REMOVED lines=13> */
.L_x_25566:
[----:B------:R-:W-:Y:S05]  /*b370*/  BSYNC.RECONVERGENT B2 ;  /* 0x0000000000027941 */ /* 0x000fea0003800200 */
.L_x_25565:
        /* <DEDUP_REMOVED lines=58> */
.L_x_25563:
[----:B------:R-:W-:Y:S05]  /*b720*/  BSYNC.RECONVERGENT B1 ;  /* 0x0000000000017941 */ /* 0x000fea0003800200 */
.L_x_25562:
        /* <DEDUP_REMOVED lines=17> */
.L_x_25569:
        /* <DEDUP_REMOVED lines=13> */
.L_x_25571:
[----:B------:R-:W-:Y:S05]  /*b910*/  BSYNC.RECONVERGENT B2 ;  /* 0x0000000000027941 */ /* 0x000fea0003800200 */
.L_x_25570:
        /* <DEDUP_REMOVED lines=58> */
.L_x_25568:
[----:B------:R-:W-:Y:S05]  /*bcc0*/  BSYNC.RECONVERGENT B1 ;  /* 0x0000000000017941 */ /* 0x000fea0003800200 */
.L_x_25567:
        /* <DEDUP_REMOVED lines=15> */
.L_x_25574:
        /* <DEDUP_REMOVED lines=13> */
.L_x_25576:
[----:B------:R-:W-:Y:S05]  /*be90*/  BSYNC.RECONVERGENT B2 ;  /* 0x0000000000027941 */ /* 0x000fea0003800200 */
.L_x_25575:
        /* <DEDUP_REMOVED lines=58> */
.L_x_25573:
[----:B------:R-:W-:Y:S05]  /*c240*/  BSYNC.RECONVERGENT B1 ;  /* 0x0000000000017941 */ /* 0x000fea0003800200 */
.L_x_25572:
        /* <DEDUP_REMOVED lines=17> */
.L_x_25579:
        /* <DEDUP_REMOVED lines=13> */
.L_x_25581:
[----:B------:R-:W-:Y:S05]  /*c430*/  BSYNC.RECONVERGENT B2 ;  /* 0x0000000000027941 */ /* 0x000fea0003800200 */
.L_x_25580:
        /* <DEDUP_REMOVED lines=58> */
.L_x_25578:
[----:B------:R-:W-:Y:S05]  /*c7e0*/  BSYNC.RECONVERGENT B1 ;  /* 0x0000000000017941 */ /* 0x000fea0003800200 */
.L_x_25577:
        /* <DEDUP_REMOVED lines=15> */
.L_x_25584:
        /* <DEDUP_REMOVED lines=13> */
.L_x_25586:
[----:B------:R-:W-:Y:S05]  /*c9b0*/  BSYNC.RECONVERGENT B2 ;  /* 0x0000000000027941 */ /* 0x000fea0003800200 */
.L_x_25585:
        /* <DEDUP_REMOVED lines=58> */
.L_x_25583:
[----:B------:R-:W-:Y:S05]  /*cd60*/  BSYNC.RECONVERGENT B1 ;  /* 0x0000000000017941 */ /* 0x000fea0003800200 */
.L_x_25582:
        /* <DEDUP_REMOVED lines=17> */
.L_x_25589:
        /* <DEDUP_REMOVED lines=15> */
.L_x_25591:
[----:B------:R-:W-:Y:S05]  /*cf70*/  BSYNC.RECONVERGENT B2 ;  /* 0x0000000000027941 */ /* 0x000fea0003800200 */
.L_x_25590:
        /* <DEDUP_REMOVED lines=58> */
.L_x_25588:
[----:B------:R-:W-:Y:S05]  /*d320*/  BSYNC.RECONVERGENT B1 ;  /* 0x0000000000017941 */ /* 0x000fea0003800200 */
.L_x_25587:
        /* <DEDUP_REMOVED lines=35> */
.L_x_25551:
        /* <DEDUP_REMOVED lines=16> */
.L_x_25595:
        /* <DEDUP_REMOVED lines=13> */
.L_x_25597:
[----:B------:R-:W-:Y:S05]  /*d730*/  BSYNC.RECONVERGENT B2 ;  /* 0x0000000000027941 */ /* 0x000fea0003800200 */
.L_x_25596:
        /* <DEDUP_REMOVED lines=57> */
.L_x_25594:
[----:B------:R-:W-:Y:S05]  /*dad0*/  BSYNC.RECONVERGENT B1 ;  /* 0x0000000000017941 */ /* 0x000fea0003800200 */
.L_x_25593:
        /* <DEDUP_REMOVED lines=18> */
.L_x_25600:
        /* <DEDUP_REMOVED lines=13> */
.L_x_25602:
[----:B------:R-:W-:Y:S05]  /*dcd0*/  BSYNC.RECONVERGENT B2 ;  /* 0x0000000000027941 */ /* 0x000fea0003800200 */
.L_x_25601:
        /* <DEDUP_REMOVED lines=58> */
.L_x_25599:
[----:B------:R-:W-:Y:S05]  /*e080*/  BSYNC.RECONVERGENT B1 ;  /* 0x0000000000017941 */ /* 0x000fea0003800200 */
.L_x_25598:
        /* <DEDUP_REMOVED lines=16> */
.L_x_25605:
        /* <DEDUP_REMOVED lines=13> */
.L_x_25607:
[----:B------:R-:W-:Y:S05]  /*e260*/  BSYNC.RECONVERGENT B2 ;  /* 0x0000000000027941 */ /* 0x000fea0003800200 */
.L_x_25606:
        /* <DEDUP_REMOVED lines=58> */
.L_x_25604:
[----:B------:R-:W-:Y:S05]  /*e610*/  BSYNC.RECONVERGENT B1 ;  /* 0x0000000000017941 */ /* 0x000fea0003800200 */
.L_x_25603:
        /* <DEDUP_REMOVED lines=16> */
.L_x_25610:
        /* <DEDUP_REMOVED lines=13> */
.L_x_25612:
[----:B------:R-:W-:Y:S05]  /*e7f0*/  BSYNC.RECONVERGENT B2 ;  /* 0x0000000000027941 */ /* 0x000fea0003800200 */
.L_x_25611:
        /* <DEDUP_REMOVED lines=58> */
.L_x_25609:
[----:B------:R-:W-:Y:S05]  /*eba0*/  BSYNC.RECONVERGENT B1 ;  /* 0x0000000000017941 */ /* 0x000fea0003800200 */
.L_x_25608:
        /* <DEDUP_REMOVED lines=16> */
.L_x_25592:
        /* <DEDUP_REMOVED lines=24> */
.L_x_25613:
[----:B------:R-:W-:Y:S01]  /*ee30*/  IMAD.MOV.U32 R68, RZ, RZ, R86 ;  /* 0x000000ffff447224 */ /* 0x000fe200078e0056 */
[----:B------:R-:W-:-:S07]  /*ee40*/  IADD3 R64, PT, PT, R64, 0x100, RZ ;  /* 0x0000010040407810 */ /* 0x000fce0007ffe0ff */
.L_x_25550:
[----:B------:R-:W-:Y:S05]  /*ee50*/  BSYNC.RECONVERGENT B0 ;  /* 0x0000000000007941 */ /* 0x000fea0003800200 */
.L_x_25549:
        /* <DEDUP_REMOVED lines=9> */
[----:B------:R-:W2:Y:S08]  /*eef0*/  @P0 LDC.64 R86, c[0x0][0x398] ;  /* 0x0000e600ff560b82 */ /* 0x000eb00000000a00 */
[----:B-1----:R-:W1:Y:S01]  /*ef00*/  @P1 LDC.64 R66, c[0x0][0x3a0] ;  /* 0x0000e800ff421b82 */ /* 0x002e620000000a00 */
[----:B0-----:R-:W-:-:S06]  /*ef10*/  IMAD.WIDE.U32 R48, R64, 0x10, R48 ;  /* 0x0000001040307825 */ /* 0x001fcc00078e0030 */
[----:B------:R-:W5:Y:S01]  /*ef20*/  LDG.E.128 R48, desc[UR6][R48.64] ;  /* 0x0000000630307981 */ /* 0x000f62000c1e1d00 */
[----:B--2---:R-:W-:-:S05]  /*ef30*/  @P0 IMAD.WIDE.U32 R86, R64, 0x10, R86 ;  /* 0x0000001040560825 */ /* 0x004fca00078e0056 */
        /* <DEDUP_REMOVED lines=20> */
.L_x_25619:
        /* <DEDUP_REMOVED lines=13> */
.L_x_25621:
[----:B------:R-:W-:Y:S05]  /*f150*/  BSYNC.RECONVERGENT B2 ;  /* 0x0000000000027941 */ /* 0x000fea0003800200 */
.L_x_25620:
        /* <DEDUP_REMOVED lines=56> */
[----:B------:R-:W-:-:S07]  /*f4e0*/  IMAD.MOV.U32 R66, RZ, RZ, RZ ;  /* 0x000000ffff427224 */ /* 0x000fce00078e00ff */
.L_x_25618:
[----:B------:R-:W-:Y:S05]  /*f4f0*/  BSYNC.RECONVERGENT B1 ;  /* 0x0000000000017941 */ /* 0x000fea0003800200 */
.L_x_25617:
[----:B------:R-:W0:Y:S01]  /*f500*/  LDC R79, c[0x0][0x404] ;  /* 0x00010100ff4f7b82 */ /* 0x000e220000000800 */
[----:B------:R-:W-:Y:S01]  /*f510*/  ISETP.NE.AND P3, PT, R66, 0x1, PT ;  /* 0x000000014200780c */ /* 0x000fe20003f65270 */
[----:B------:R-:W-:Y:S01]  /*f520*/  BSSY.RECONVERGENT B1, `(.L_x_25622) ;  /* 0x000005a000017945 */ /* 0x000fe20003800200 */
[----:B------:R-:W-:Y:S01]  /*f530*/  I2FP.F32.U32 R6, R65 ;  /* 0x0000004100067245 */ /* 0x000fe20000201000 */
[----:B------:R-:W-:Y:S02]  /*f540*/  IMAD.MOV.U32 R65, RZ, RZ, 0x2f800000 ;  /* 0x2f800000ff417424 */ /* 0x000fe400078e00ff */
[----:B------:R-:W-:Y:S02]  /*f550*/  HFMA2 R67, -RZ, RZ, 0, 1.1920928955078125e-07 ;  /* 0x00000002ff437431 */ /* 0x000fe400000001ff */
        /* <DEDUP_REMOVED lines=14> */
.L_x_25624:
        /* <DEDUP_REMOVED lines=13> */
.L_x_25626:
[----:B------:R-:W-:Y:S05]  /*f710*/  BSYNC.RECONVERGENT B2 ;  /* 0x0000000000027941 */ /* 0x000fea0003800200 */
.L_x_25625:
        /* <DEDUP_REMOVED lines=58> */
.L_x_25623:
[----:B------:R-:W-:Y:S05]  /*fac0*/  BSYNC.RECONVERGENT B1 ;  /* 0x0000000000017941 */ /* 0x000fea0003800200 */
.L_x_25622:
        /* <DEDUP_REMOVED lines=15> */
.L_x_25629:
        /* <DEDUP_REMOVED lines=13> */
.L_x_25631:
[----:B------:R-:W-:Y:S05]  /*fc90*/  BSYNC.RECONVERGENT B2 ;  /* 0x0000000000027941 */ /* 0x000fea0003800200 */
.L_x_25630:
        /* <DEDUP_REMOVED lines=58> */
.L_x_25628:
[----:B------:R-:W-:Y:S05]  /*10040*/  BSYNC.RECONVERGENT B1 ;  /* 0x0000000000017941 */ /* 0x000fea0003800200 */
.L_x_25627:
        /* <DEDUP_REMOVED lines=17> */
.L_x_25634:
        /* <DEDUP_REMOVED lines=13> */
.L_x_25636:
[----:B------:R-:W-:Y:S05]  /*10230*/  BSYNC.RECONVERGENT B2 ;  /* 0x0000000000027941 */ /* 0x000fea0003800200 */
.L_x_25635:
        /* <DEDUP_REMOVED lines=58> */
.L_x_25633:
[----:B------:R-:W-:Y:S05]  /*105e0*/  BSYNC.RECONVERGENT B1 ;  /* 0x0000000000017941 */ /* 0x000fea0003800200 */
.L_x_25632:
        /* <DEDUP_REMOVED lines=15> */
.L_x_25639:
        /* <DEDUP_REMOVED lines=13> */
.L_x_25641:
[----:B------:R-:W-:Y:S05]  /*107b0*/  BSYNC.RECONVERGENT B2 ;  /* 0x0000000000027941 */ /* 0x000fea0003800200 */
.L_x_25640:
        /* <DEDUP_REMOVED lines=58> */
.L_x_25638:
[----:B------:R-:W-:Y:S05]  /*10b60*/  BSYNC.RECONVERGENT B1 ;  /* 0x0000000000017941 */ /* 0x000fea0003800200 */
.L_x_25637:
        /* <DEDUP_REMOVED lines=17> */
.L_x_25644:
        /* <DEDUP_REMOVED lines=13> */
.L_x_25646:
[----:B------:R-:W-:Y:S05]  /*10d50*/  BSYNC.RECONVERGENT B2 ;  /* 0x0000000000027941 */ /* 0x000fea0003800200 */
.L_x_25645:
        /* <DEDUP_REMOVED lines=58> */
.L_x_25643:
[----:B------:R-:W-:Y:S05]  /*11100*/  BSYNC.RECONVERGENT B1 ;  /* 0x0000000000017941 */ /* 0x000fea0003800200 */
.L_x_25642:
        /* <DEDUP_REMOVED lines=15> */
.L_x_25649:
        /* <DEDUP_REMOVED lines=13> */
.L_x_25651:
[----:B------:R-:W-:Y:S05]  /*112d0*/  BSYNC.RECONVERGENT B2 ;  /* 0x0000000000027941 */ /* 0x000fea0003800200 */
.L_x_25650:
        /* <DEDUP_REMOVED lines=58> */
.L_x_25648:
[----:B------:R-:W-:Y:S05]  /*11680*/  BSYNC.RECONVERGENT B1 ;  /* 0x0000000000017941 */ /* 0x000fea0003800200 */
.L_x_25647:
[----:B------:R-:W-:Y:S01]  /*11690*/  ISETP.NE.AND P6, PT, R49, 0x1, PT ;  /* 0x000000013100780c */ /* 0x000fe20003fc5270 */
[----:B------:R-:W-:Y:S01]  /*116a0*/  BSSY.RECONVERGENT B1, `(.L_x_25652) ;  /* 0x000005a000017945 */ /* 0x000fe20003800200 */
[----:B------:R-:W-:Y:S01]  /*116b0*/  I2FP.F32.U32 R6, R6 ;  /* 0x0000000600067245 */ /* 0x000fe20000201000 */
[----:B------:R-:W-:Y:S01]  /*116c0*/  FMUL.FTZ R95, R51, R68 ;  /* 0x00000044335f7220 */ /* 0x000fe20000410000 */
[----:B------:R-:W-:-:S03]  /*116d0*/  IMAD.MOV.U32 R50, RZ, RZ, R70 ;  /* 0x000000ffff327224 */ /* 0x000fc600078e0046 */
        /* <DEDUP_REMOVED lines=12> */
.L_x_25654:
        /* <DEDUP_REMOVED lines=15> */
.L_x_25656:
[----:B------:R-:W-:Y:S05]  /*11890*/  BSYNC.RECONVERGENT B2 ;  /* 0x0000000000027941 */ /* 0x000fea0003800200 */
.L_x_25655:
        /* <DEDUP_REMOVED lines=54> */
[----:B------:R-:W-:Y:S01]  /*11c00*/  IMAD.MOV.U32 R70, RZ, RZ, R50 ;  /* 0x000000ffff467224 */ /* 0x000fe200078e0032 */
[----:B------:R-:W-:Y:S01]  /*11c10*/  LOP3.LUT R2, R2, UR4, R49, 0x96, !PT ;  /* 0x0000000402027c12 */ /* 0x000fe2000f8e9631 */
[----:B------:R-:W-:Y:S01]  /*11c20*/  IMAD.MOV.U32 R50, RZ, RZ, R86 ;  /* 0x000000ffff327224 */ /* 0x000fe200078e0056 */
[----:B------:R-:W-:-:S07]  /*11c30*/  MOV R86, R48 ;  /* 0x0000003000567202 */ /* 0x000fce0000000f00 */
.L_x_25653:
[----:B------:R-:W-:Y:S05]  /*11c40*/  BSYNC.RECONVERGENT B1 ;  /* 0x0000000000017941 */ /* 0x000fea0003800200 */
.L_x_25652:
[-C--:B------:R-:W-:Y:S01]  /*11c50*/  FMUL.FTZ R48, R28, R68.reuse ;  /* 0x000000441c307220 */ /* 0x080fe20000410000 */
[----:B------:R-:W-:Y:S01]  /*11c60*/  FSETP.GTU.FTZ.AND P6, PT, R92, R79, PT ;  /* 0x0000004f5c00720b */ /* 0x000fe20003fdc000 */
[----:B------:R-:W-:Y:S01]  /*11c70*/  FMUL.FTZ R49, R29, R68 ;  /* 0x000000441d317220 */ /* 0x000fe20000410000 */
[----:B------:R-:W-:Y:S01]  /*11c80*/  I2FP.F32.U32 R50, R50 ;  /* 0x0000003200327245 */ /* 0x000fe20000201000 */
[-C--:B------:R-:W-:Y:S01]  /*11c90*/  FMUL.FTZ R51, R31, R68.reuse ;  /* 0x000000441f337220 */ /* 0x080fe20000410000 */
[----:B------:R-:W-:Y:S02]  /*11ca0*/  FSEL R48, R48, RZ, !P6 ;  /* 0x000000ff30307208 */ /* 0x000fe40007000000 */
[----:B------:R-:W-:Y:S01]  /*11cb0*/  SEL R92, RZ, 0x1, P6 ;  /* 0x00000001ff5c7807 */ /* 0x000fe20003000000 */
[----:B------:R-:W-:Y:S01]  /*11cc0*/  FFMA.FTZ R50, R50, R65, 1.1641532182693481445e-10 ;  /* 0x2f00000032327423 */ /* 0x000fe20000010041 */
[----:B------:R-:W-:Y:S01]  /*11cd0*/  FSETP.GTU.FTZ.AND P6, PT, R94, R79, PT ;  /* 0x0000004f5e00720b */ /* 0x000fe20003fdc000 */
[----:B------:R-:W-:Y:S01]  /*11ce0*/  FMUL.FTZ R94, R30, R68 ;  /* 0x000000441e5e7220 */ /* 0x000fe20000410000 */
        /* <DEDUP_REMOVED lines=9> */
[----:B------:R-:W-:Y:S02]  /*11d80*/  FSETP.GTU.FTZ.AND P6, PT, R50, R79, PT ;  /* 0x0000004f3200720b */ /* 0x000fe40003fdc000 */
[----:B------:R-:W-:Y:S02]  /*11d90*/  FSEL R50, R91, RZ, P3 ;  /* 0x000000ff5b327208 */ /* 0x000fe40001800000 */
[----:B------:R-:W-:Y:S02]  /*11da0*/  FSEL R51, R51, RZ, !P6 ;  /* 0x000000ff33337208 */ /* 0x000fe40007000000 */
[----:B------:R-:W-:Y:S01]  /*11db0*/  FSEL R68, R95, RZ, P5 ;  /* 0x000000ff5f447208 */ /* 0x000fe20002800000 */
[----:B------:R-:W-:Y:S01]  /*11dc0*/  FADD.FTZ R49, R50, R49 ;  /* 0x0000003132317221 */ /* 0x000fe20000010000 */
[----:B------:R-:W-:Y:S01]  /*11dd0*/  SEL R65, RZ, 0x1, P6 ;  /* 0x00000001ff417807 */ /* 0x000fe20003000000 */
[----:B------:R-:W-:Y:S01]  /*11de0*/  FADD.FTZ R50, R93, R94 ;  /* 0x0000005e5d327221 */ /* 0x000fe20000010000 */
[----:B------:R-:W-:Y:S01]  /*11df0*/  PRMT R69, R92, 0x7610, R69 ;  /* 0x000076105c457816 */ /* 0x000fe20000000045 */
[----:B------:R-:W-:Y:S01]  /*11e00*/  FADD.FTZ R51, R51, R68 ;  /* 0x0000004433337221 */ /* 0x000fe20000010000 */
[----:B------:R-:W-:Y:S01]  /*11e10*/  @P1 FADD.FTZ R49, R33, R49 ;  /* 0x0000003121311221 */ /* 0x000fe20000010000 */
[----:B------:R-:W-:Y:S01]  /*11e20*/  @P1 FADD.FTZ R50, R34, R50 ;  /* 0x0000003222321221 */ /* 0x000fe20000010000 */
[----:B------:R-:W-:Y:S01]  /*11e30*/  PRMT R71, R66, 0x7610, R71 ;  /* 0x0000761042477816 */ /* 0x000fe20000000047 */
[----:B------:R-:W-:Y:S01]  /*11e40*/  @P1 FADD.FTZ R51, R35, R51 ;  /* 0x0000003323331221 */ /* 0x000fe20000010000 */
[----:B------:R-:W-:-:S02]  /*11e50*/  PRMT R72, R67, 0x7610, R72 ;  /* 0x0000761043487816 */ /* 0x000fc40000000048 */
[----:B------:R-:W-:Y:S01]  /*11e60*/  PRMT R73, R65, 0x7610, R73 ;  /* 0x0000761041497816 */ /* 0x000fe20000000049 */
[----:B------:R-:W-:Y:S06]  /*11e70*/  BRA `(.L_x_25657) ;  /* 0x0000001400d47947 */ /* 0x000fec0003800000 */
.L_x_25616:
        /* <DEDUP_REMOVED lines=16> */
.L_x_25660:
        /* <DEDUP_REMOVED lines=13> */
.L_x_25662:
[----:B------:R-:W-:Y:S05]  /*12050*/  BSYNC.RECONVERGENT B2 ;  /* 0x0000000000027941 */ /* 0x000fea0003800200 */
.L_x_25661:
        /* <DEDUP_REMOVED lines=55> */
[----:B------:R-:W-:Y:S01]  /*123d0*/  IMAD.MOV.U32 R66, RZ, RZ, R68 ;  /* 0x000000ffff427224 */ /* 0x000fe200078e0044 */
[----:B------:R-:W-:-:S07]  /*123e0*/  LOP3.LUT R2, R2, UR4, R87, 0x96, !PT ;  /* 0x0000000402027c12 */ /* 0x000fce000f8e9657 */
.L_x_25659:
[----:B------:R-:W-:Y:S05]  /*123f0*/  BSYNC.RECONVERGENT B1 ;  /* 0x0000000000017941 */ /* 0x000fea0003800200 */
.L_x_25658:
[----:B------:R-:W0:Y:S01]  /*12400*/  LDC R65, c[0x0][0x404] ;  /* 0x00010100ff417b82 */ /* 0x000e220000000800 */
[----:B------:R-:W-:Y:S01]  /*12410*/  HFMA2 R68, -RZ, RZ, 0.1171875, 0 ;  /* 0x2f800000ff447431 */ /* 0x000fe200000001ff */
[----:B------:R-:W-:Y:S01]  /*12420*/  ISETP.NE.AND P3, PT, R79, 0x1, PT ;  /* 0x000000014f00780c */ /* 0x000fe20003f65270 */
[----:B------:R-:W-:Y:S01]  /*12430*/  BSSY.RECONVERGENT B1, `(.L_x_25663) ;  /* 0x0000057000017945 */ /* 0x000fe20003800200 */
[----:B------:R-:W-:Y:S01]  /*12440*/  I2FP.F32.U32 R67, R66 ;  /* 0x0000004200437245 */ /* 0x000fe20000201000 */
[----:B------:R-:W-:-:S04]  /*12450*/  IMAD.MOV.U32 R66, RZ, RZ, 0x2 ;  /* 0x00000002ff427424 */ /* 0x000fc800078e00ff */
[----:B------:R-:W-:Y:S01]  /*12460*/  FFMA.FTZ R6, R67, R68, 1.1641532182693481445e-10 ;  /* 0x2f00000043067423 */ /* 0x000fe20000010044 */
[----:B------:R-:W-:-:S04]  /*12470*/  IMAD.MOV.U32 R67, RZ, RZ, R70 ;  /* 0x000000ffff437224 */ /* 0x000fc800078e0046 */
[----:B0-----:R-:W-:Y:S01]  /*12480*/  FSETP.LE.FTZ.AND P2, PT, R6, R65, PT ;  /* 0x000000410600720b */ /* 0x001fe20003f53000 */
        /* <DEDUP_REMOVED lines=9> */
.L_x_25665:
        /* <DEDUP_REMOVED lines=13> */
.L_x_25667:
[----:B------:R-:W-:Y:S05]  /*125f0*/  BSYNC.RECONVERGENT B2 ;  /* 0x0000000000027941 */ /* 0x000fea0003800200 */
.L_x_25666:
        /* <DEDUP_REMOVED lines=58> */
.L_x_25664:
[----:B------:R-:W-:Y:S05]  /*129a0*/  BSYNC.RECONVERGENT B1 ;  /* 0x0000000000017941 */ /* 0x000fea0003800200 */
.L_x_25663:
        /* <DEDUP_REMOVED lines=16> */
.L_x_25670:
        /* <DEDUP_REMOVED lines=13> */
.L_x_25672:
[----:B------:R-:W-:Y:S05]  /*12b80*/  BSYNC.RECONVERGENT B2 ;  /* 0x0000000000027941 */ /* 0x000fea0003800200 */
.L_x_25671:
        /* <DEDUP_REMOVED lines=58> */
.L_x_25669:
[----:B------:R-:W-:Y:S05]  /*12f30*/  BSYNC.RECONVERGENT B1 ;  /* 0x0000000000017941 */ /* 0x000fea0003800200 */
.L_x_25668:
        /* <DEDUP_REMOVED lines=16> */
.L_x_25675:
        /* <DEDUP_REMOVED lines=13> */
.L_x_25677:
[----:B------:R-:W-:Y:S05]  /*13110*/  BSYNC.RECONVERGENT B2 ;  /* 0x0000000000027941 */ /* 0x000fea0003800200 */
.L_x_25676:
        /* <DEDUP_REMOVED lines=58> */
.L_x_25674:
[----:B------:R-:W-:Y:S05]  /*134c0*/  BSYNC.RECONVERGENT B1 ;  /* 0x0000000000017941 */ /* 0x000fea0003800200 */
.L_x_25673:
        /* <DEDUP_REMOVED lines=16> */
.L_x_25657:
        /* <DEDUP_REMOVED lines=24> */
.L_x_25678:
[----:B------:R-:W-:Y:S01]  /*13750*/  MOV R68, R86 ;  /* 0x0000005600447202 */ /* 0x000fe20000000f00 */
[----:B------:R-:W-:-:S07]  /*13760*/  VIADD R64, R64, 0x100 ;  /* 0x0000010040407836 */ /* 0x000fce0000000000 */
.L_x_25615:
[----:B------:R-:W-:Y:S05]  /*13770*/  BSYNC.RECONVERGENT B0 ;  /* 0x0000000000007941 */ /* 0x000fea0003800200 */
.L_x_25614:
        /* <DEDUP_REMOVED lines=34> */
.L_x_25684:
        /* <DEDUP_REMOVED lines=13> */
.L_x_25686:
[----:B------:R-:W-:Y:S05]  /*13a70*/  BSYNC.RECONVERGENT B2 ;  /* 0x0000000000027941 */ /* 0x000fea0003800200 */
.L_x_25685:
        /* <DEDUP_REMOVED lines=57> */
.L_x_25683:
[----:B------:R-:W-:Y:S05]  /*13e10*/  BSYNC.RECONVERGENT B1 ;  /* 0x0000000000017941 */ /* 0x000fea0003800200 */
.L_x_25682:
[----:B------:R-:W0:Y:S01]  /*13e20*/  LDC R79, c[0x0][0x408] ;  /* 0x00010200ff4f7b82 */ /* 0x000e220000000800 */
[----:B------:R-:W-:Y:S01]  /*13e30*/  I2FP.F32.U32 R6, R65 ;  /* 0x0000004100067245 */ /* 0x000fe20000201000 */
[----:B------:R-:W-:Y:S01]  /*13e40*/  HFMA2 R65, -RZ, RZ, 0.1171875, 0 ;  /* 0x2f800000ff417431 */ /* 0x000fe200000001ff */
[----:B------:R-:W-:Y:S01]  /*13e50*/  ISETP.NE.AND P3, PT, R66, 0x1, PT ;  /* 0x000000014200780c */ /* 0x000fe20003f65270 */
[----:B------:R-:W-:Y:S01]  /*13e60*/  BSSY.RECONVERGENT B1, `(.L_x_25687) ;  /* 0x0000058000017945 */ /* 0x000fe20003800200 */
[----:B------:R-:W-:-:S03]  /*13e70*/  IMAD.MOV.U32 R93, RZ, RZ, 0x2 ;  /* 0x00000002ff5d7424 */ /* 0x000fc600078e00ff */
[----:B------:R-:W1:Y:S01]  /*13e80*/  LDC R68, c[0x0][0x404] ;  /* 0x00010100ff447b82 */ /* 0x000e620000000800 */
[----:B------:R-:W-:Y:S01]  /*13e90*/  FFMA.FTZ R67, R6, R65, 1.1641532182693481445e-10 ;  /* 0x2f00000006437423 */ /* 0x000fe20000010041 */
[----:B------:R-:W-:Y:S02]  /*13ea0*/  IMAD.MOV.U32 R6, RZ, RZ, R70 ;  /* 0x000000ffff067224 */ /* 0x000fe400078e0046 */
[----:B0----5:R-:W-:Y:S02]  /*13eb0*/  FMUL.FTZ R92, R52, R79 ;  /* 0x0000004f345c7220 */ /* 0x021fe40000410000 */
[----:B-1----:R-:W-:Y:S02]  /*13ec0*/  FSETP.LE.FTZ.AND P2, PT, R67, R68, PT ;  /* 0x000000444300720b */ /* 0x002fe40003f53000 */
        /* <DEDUP_REMOVED lines=9> */
.L_x_25689:
        /* <DEDUP_REMOVED lines=13> */
.L_x_25691:
[----:B------:R-:W-:Y:S05]  /*14030*/  BSYNC.RECONVERGENT B2 ;  /* 0x0000000000027941 */ /* 0x000fea0003800200 */
.L_x_25690:
        /* <DEDUP_REMOVED lines=58> */
.L_x_25688:
[----:B------:R-:W-:Y:S05]  /*143e0*/  BSYNC.RECONVERGENT B1 ;  /* 0x0000000000017941 */ /* 0x000fea0003800200 */
.L_x_25687:
        /* <DEDUP_REMOVED lines=15> */
.L_x_25694:
        /* <DEDUP_REMOVED lines=13> */
.L_x_25696:
[----:B------:R-:W-:Y:S05]  /*145b0*/  BSYNC.RECONVERGENT B2 ;  /* 0x0000000000027941 */ /* 0x000fea0003800200 */
.L_x_25695:
        /* <DEDUP_REMOVED lines=58> */
.L_x_25693:
[----:B------:R-:W-:Y:S05]  /*14960*/  BSYNC.RECONVERGENT B1 ;  /* 0x0000000000017941 */ /* 0x000fea0003800200 */
.L_x_25692:
[----:B------:R-:W-:Y:S01]  /*14970*/  ISETP.NE.AND P4, PT, R66, 0x1, PT ;  /* 0x000000014200780c */ /* 0x000fe20003f85270 */
[----:B------:R-:W-:Y:S01]  /*14980*/  BSSY.RECONVERGENT B1, `(.L_x_25697) ;  /* 0x0000058000017945 */ /* 0x000fe20003800200 */
[----:B------:R-:W-:Y:S01]  /*14990*/  I2FP.F32.U32 R6, R52 ;  /* 0x0000003400067245 */ /* 0x000fe20000201000 */
[----:B------:R-:W-:Y:S01]  /*149a0*/  FMUL.FTZ R94, R53, R79 ;  /* 0x0000004f355e7220 */ /* 0x000fe20000410000 */
[----:B------:R-:W-:-:S03]  /*149b0*/  IMAD.MOV.U32 R52, RZ, RZ, 0x2 ;  /* 0x00000002ff347424 */ /* 0x000fc600078e00ff */
        /* <DEDUP_REMOVED lines=12> */
.L_x_25699:
        /* <DEDUP_REMOVED lines=13> */
.L_x_25701:
[----:B------:R-:W-:Y:S05]  /*14b50*/  BSYNC.RECONVERGENT B2 ;  /* 0x0000000000027941 */ /* 0x000fea0003800200 */
.L_x_25700:
        /* <DEDUP_REMOVED lines=58> */
.L_x_25698:
[----:B------:R-:W-:Y:S05]  /*14f00*/  BSYNC.RECONVERGENT B1 ;  /* 0x0000000000017941 */ /* 0x000fea0003800200 */
.L_x_25697:
        /* <DEDUP_REMOVED lines=15> */
.L_x_25704:
        /* <DEDUP_REMOVED lines=13> */
.L_x_25706:
[----:B------:R-:W-:Y:S05]  /*150d0*/  BSYNC.RECONVERGENT B2 ;  /* 0x0000000000027941 */ /* 0x000fea0003800200 */
.L_x_25705:
        /* <DEDUP_REMOVED lines=58> */
.L_x_25703:
[----:B------:R-:W-:Y:S05]  /*15480*/  BSYNC.RECONVERGENT B1 ;  /* 0x0000000000017941 */ /* 0x000fea0003800200 */
.L_x_25702:
[----:B------:R-:W-:Y:S01]  /*15490*/  ISETP.NE.AND P5, PT, R66, 0x1, PT ;  /* 0x000000014200780c */ /* 0x000fe20003fa5270 */
[----:B------:R-:W-:Y:S01]  /*154a0*/  BSSY.RECONVERGENT B1, `(.L_x_25707) ;  /* 0x0000058000017945 */ /* 0x000fe20003800200 */
[----:B------:R-:W-:Y:S01]  /*154b0*/  I2FP.F32.U32 R6, R53 ;  /* 0x0000003500067245 */ /* 0x000fe20000201000 */
[----:B------:R-:W-:Y:S02]  /*154c0*/  HFMA2 R52, -RZ, RZ, 0, 1.1920928955078125e-07 ;  /* 0x00000002ff347431 */ /* 0x000fe400000001ff */
[----:B------:R-:W-:Y:S02]  /*154d0*/  FMUL.FTZ R103, R54, R79 ;  /* 0x0000004f36677220 */ /* 0x000fe40000410000 */
        /* <DEDUP_REMOVED lines=12> */
.L_x_25709:
        /* <DEDUP_REMOVED lines=13> */
.L_x_25711:
[----:B------:R-:W-:Y:S05]  /*15670*/  BSYNC.RECONVERGENT B2 ;  /* 0x0000000000027941 */ /* 0x000fea0003800200 */
.L_x_25710:
        /* <DEDUP_REMOVED lines=58> */
.L_x_25708:
[----:B------:R-:W-:Y:S05]  /*15a20*/  BSYNC.RECONVERGENT B1 ;  /* 0x0000000000017941 */ /* 0x000fea0003800200 */
.L_x_25707:
        /* <DEDUP_REMOVED lines=15> */
.L_x_25714:
        /* <DEDUP_REMOVED lines=13> */
.L_x_25716:
[----:B------:R-:W-:Y:S05]  /*15bf0*/  BSYNC.RECONVERGENT B2 ;  /* 0x0000000000027941 */ /* 0x000fea0003800200 */
.L_x_25715:
        /* <DEDUP_REMOVED lines=58> */
.L_x_25713:
[----:B------:R-:W-:Y:S05]  /*15fa0*/  BSYNC.RECONVERGENT B1 ;  /* 0x0000000000017941 */ /* 0x000fea0003800200 */
.L_x_25712:
        /* <DEDUP_REMOVED lines=17> */
.L_x_25719:
        /* <DEDUP_REMOVED lines=15> */
.L_x_25721:
[----:B------:R-:W-:Y:S05]  /*161b0*/  BSYNC.RECONVERGENT B2 ;  /* 0x0000000000027941 */ /* 0x000fea0003800200 */
.L_x_25720:
        /* <DEDUP_REMOVED lines=53> */
[----:B------:R-:W-:Y:S02]  /*16510*/  LOP3.LUT R3, R66, UR19, R55, 0x96, !PT ;  /* 0x0000001342037c12 */ /* 0x000fe4000f8e9637 */
[----:B------:R-:W-:Y:S01]  /*16520*/  MOV R55, R86 ;  /* 0x0000005600377202 */ /* 0x000fe20000000f00 */
[----:B------:R-:W-:Y:S01]  /*16530*/  IMAD.MOV.U32 R70, RZ, RZ, R54 ;  /* 0x000000ffff467224 */ /* 0x000fe200078e0036 */
[----:B------:R-:W-:Y:S01]  /*16540*/  LOP3.LUT R2, R2, UR4, R53, 0x96, !PT ;  /* 0x0000000402027c12 */ /* 0x000fe2000f8e9635 */
[----:B------:R-:W-:-:S07]  /*16550*/  IMAD.MOV.U32 R86, RZ, RZ, R52 ;  /* 0x000000ffff567224 */ /* 0x000fce00078e0034 */
.L_x_25718:
[----:B------:R-:W-:Y:S05]  /*16560*/  BSYNC.RECONVERGENT B1 ;  /* 0x0000000000017941 */ /* 0x000fea0003800200 */
.L_x_25717:
[-C--:B------:R-:W-:Y:S01]  /*16570*/  FMUL.FTZ R52, R28, R79.reuse ;  /* 0x0000004f1c347220 */ /* 0x080fe20000410000 */
[-C--:B------:R-:W-:Y:S01]  /*16580*/  FSETP.GTU.FTZ.AND P6, PT, R87, R68.reuse, PT ;  /* 0x000000445700720b */ /* 0x080fe20003fdc000 */
        /* <DEDUP_REMOVED lines=30> */
[----:B------:R-:W-:Y:S02]  /*16770*/  PRMT R72, R67, 0x7610, R72 ;  /* 0x0000761043487816 */ /* 0x000fe40000000048 */
[----:B------:R-:W-:Y:S01]  /*16780*/  PRMT R73, R65, 0x7610, R73 ;  /* 0x0000761041497816 */ /* 0x000fe20000000049 */
[----:B------:R-:W-:Y:S06]  /*16790*/  BRA `(.L_x_25722) ;  /* 0x0000001400d47947 */ /* 0x000fec0003800000 */
.L_x_25681:
        /* <DEDUP_REMOVED lines=16> */
.L_x_25725:
        /* <DEDUP_REMOVED lines=13> */
.L_x_25727:
[----:B------:R-:W-:Y:S05]  /*16970*/  BSYNC.RECONVERGENT B2 ;  /* 0x0000000000027941 */ /* 0x000fea0003800200 */
.L_x_25726:
        /* <DEDUP_REMOVED lines=57> */
.L_x_25724:
[----:B------:R-:W-:Y:S05]  /*16d10*/  BSYNC.RECONVERGENT B1 ;  /* 0x0000000000017941 */ /* 0x000fea0003800200 */
.L_x_25723:
[----:B------:R-:W0:Y:S01]  /*16d20*/  LDC R65, c[0x0][0x404] ;  /* 0x00010100ff417b82 */ /* 0x000e220000000800 */
[----:B------:R-:W-:Y:S01]  /*16d30*/  ISETP.NE.AND P3, PT, R79, 0x1, PT ;  /* 0x000000014f00780c */ /* 0x000fe20003f65270 */
[----:B------:R-:W-:Y:S01]  /*16d40*/  IMAD.MOV.U32 R68, RZ, RZ, 0x2f800000 ;  /* 0x2f800000ff447424 */ /* 0x000fe200078e00ff */
[----:B------:R-:W-:Y:S01]  /*16d50*/  I2FP.F32.U32 R67, R66 ;  /* 0x0000004200437245 */ /* 0x000fe20000201000 */
[----:B------:R-:W-:Y:S01]  /*16d60*/  BSSY.RECONVERGENT B1, `(.L_x_25728) ;  /* 0x0000056000017945 */ /* 0x000fe20003800200 */
[----:B------:R-:W-:-:S03]  /*16d70*/  IMAD.MOV.U32 R66, RZ, RZ, 0x2 ;  /* 0x00000002ff427424 */ /* 0x000fc600078e00ff */
[----:B------:R-:W-:Y:S01]  /*16d80*/  FFMA.FTZ R6, R67, R68, 1.1641532182693481445e-10 ;  /* 0x2f00000043067423 */ /* 0x000fe20000010044 */
[----:B------:R-:W-:-:S04]  /*16d90*/  MOV R67, R70 ;  /* 0x0000004600437202 */ /* 0x000fc80000000f00 */
[----:B0-----:R-:W-:Y:S01]  /*16da0*/  FSETP.LE.FTZ.AND P2, PT, R6, R65, PT ;  /* 0x000000410600720b */ /* 0x001fe20003f53000 */
        /* <DEDUP_REMOVED lines=9> */
.L_x_25730:
        /* <DEDUP_REMOVED lines=13> */
.L_x_25732:
[----:B------:R-:W-:Y:S05]  /*16f10*/  BSYNC.RECONVERGENT B2 ;  /* 0x0000000000027941 */ /* 0x000fea0003800200 */
.L_x_25731:
        /* <DEDUP_REMOVED lines=58> */
.L_x_25729:
[----:B------:R-:W-:Y:S05]  /*172c0*/  BSYNC.RECONVERGENT B1 ;  /* 0x0000000000017941 */ /* 0x000fea0003800200 */
.L_x_25728:
        /* <DEDUP_REMOVED lines=16> */
.L_x_25735:
        /* <DEDUP_REMOVED lines=13> */
.L_x_25737:
[----:B------:R-:W-:Y:S05]  /*174a0*/  BSYNC.RECONVERGENT B2 ;  /* 0x0000000000027941 */ /* 0x000fea0003800200 */
.L_x_25736:
        /* <DEDUP_REMOVED lines=58> */
.L_x_25734:
[----:B------:R-:W-:Y:S05]  /*17850*/  BSYNC.RECONVERGENT B1 ;  /* 0x0000000000017941 */ /* 0x000fea0003800200 */
.L_x_25733:
        /* <DEDUP_REMOVED lines=16> */
.L_x_25740:
        /* <DEDUP_REMOVED lines=13> */
.L_x_25742:
[----:B------:R-:W-:Y:S05]  /*17a30*/  BSYNC.RECONVERGENT B2 ;  /* 0x0000000000027941 */ /* 0x000fea0003800200 */
.L_x_25741:
        /* <DEDUP_REMOVED lines=58> */
.L_x_25739:
[----:B------:R-:W-:Y:S05]  /*17de0*/  BSYNC.RECONVERGENT B1 ;  /* 0x0000000000017941 */ /* 0x000fea0003800200 */
.L_x_25738:
        /* <DEDUP_REMOVED lines=16> */
.L_x_25722:
        /* <DEDUP_REMOVED lines=24> */
.L_x_25743:
[----:B------:R-:W-:Y:S02]  /*18070*/  IMAD.MOV.U32 R68, RZ, RZ, R86 ;  /* 0x000000ffff447224 */ /* 0x000fe400078e0056 */
[----:B------:R-:W-:-:S07]  /*18080*/  VIADD R64, R64, 0x100 ;  /* 0x0000010040407836 */ /* 0x000fce0000000000 */
.L_x_25680:
[----:B------:R-:W-:Y:S05]  /*18090*/  BSYNC.RECONVERGENT B0 ;  /* 0x0000000000007941 */ /* 0x000fea0003800200 */
.L_x_25679:
        /* <DEDUP_REMOVED lines=34> */
.L_x_25749:
        /* <DEDUP_REMOVED lines=13> */
.L_x_25751:
[----:B------:R-:W-:Y:S05]  /*18390*/  BSYNC.RECONVERGENT B2 ;  /* 0x0000000000027941 */ /* 0x000fea0003800200 */
.L_x_25750:
        /* <DEDUP_REMOVED lines=57> */
.L_x_25748:
[----:B------:R-:W-:Y:S05]  /*18730*/  BSYNC.RECONVERGENT B1 ;  /* 0x0000000000017941 */ /* 0x000fea0003800200 */
.L_x_25747:
[----:B------:R-:W0:Y:S01]  /*18740*/  LDC R79, c[0x0][0x408] ;  /* 0x00010200ff4f7b82 */ /* 0x000e220000000800 */
[----:B------:R-:W-:Y:S01]  /*18750*/  ISETP.NE.AND P3, PT, R66, 0x1, PT ;  /* 0x000000014200780c */ /* 0x000fe20003f65270 */
[----:B------:R-:W-:Y:S01]  /*18760*/  BSSY.RECONVERGENT B1, `(.L_x_25752) ;  /* 0x000005a000017945 */ /* 0x000fe20003800200 */
[----:B------:R-:W-:Y:S01]  /*18770*/  I2FP.F32.U32 R6, R65 ;  /* 0x0000004100067245 */ /* 0x000fe20000201000 */
[----:B------:R-:W-:Y:S02]  /*18780*/  IMAD.MOV.U32 R65, RZ, RZ, 0x2f800000 ;  /* 0x2f800000ff417424 */ /* 0x000fe400078e00ff */
[----:B------:R-:W-:Y:S02]  /*18790*/  IMAD.MOV.U32 R94, RZ, RZ, 0x2 ;  /* 0x00000002ff5e7424 */ /* 0x000fe400078e00ff */
[----:B------:R-:W1:Y:S01]  /*187a0*/  LDC R68, c[0x0][0x404] ;  /* 0x00010100ff447b82 */ /* 0x000e620000000800 */
[----:B------:R-:W-:Y:S01]  /*187b0*/  FFMA.FTZ R67, R6, R65, 1.1641532182693481445e-10 ;  /* 0x2f00000006437423 */ /* 0x000fe20000010041 */
[----:B------:R-:W-:Y:S01]  /*187c0*/  MOV R6, R70 ;  /* 0x0000004600067202 */ /* 0x000fe20000000f00 */
[----:B0----5:R-:W-:-:S03]  /*187d0*/  FMUL.FTZ R93, R56, R79 ;  /* 0x0000004f385d7220 */ /* 0x021fc60000410000 */
[----:B-1----:R-:W-:Y:S01]  /*187e0*/  FSETP.LE.FTZ.AND P2, PT, R67, R68, PT ;  /* 0x000000444300720b */ /* 0x002fe20003f53000 */
        /* <DEDUP_REMOVED lines=9> */
.L_x_25754:
        /* <DEDUP_REMOVED lines=13> */
.L_x_25756:
[----:B------:R-:W-:Y:S05]  /*18950*/  BSYNC.RECONVERGENT B2 ;  /* 0x0000000000027941 */ /* 0x000fea0003800200 */
.L_x_25755:
        /* <DEDUP_REMOVED lines=53> */
[----:B------:R-:W-:-:S03]  /*18cb0*/  MOV R70, R94 ;  /* 0x0000005e00467202 */ /* 0x000fc60000000f00 */
[----:B------:R-:W-:Y:S01]  /*18cc0*/  HFMA2 R94, -RZ, RZ, 0, 0 ;  /* 0x00000000ff5e7431 */ /* 0x000fe200000001ff */
[----:B------:R-:W-:Y:S01]  /*18cd0*/  LOP3.LUT R3, R104, UR19, R95, 0x96, !PT ;  /* 0x0000001368037c12 */ /* 0x000fe2000f8e965f */
[----:B------:R-:W-:Y:S01]  /*18ce0*/  IMAD.MOV.U32 R86, RZ, RZ, R66 ;  /* 0x000000ffff567224 */ /* 0x000fe200078e0042 */
[----:B------:R-:W-:-:S07]  /*18cf0*/  LOP3.LUT R2, R2, UR4, R67, 0x96, !PT ;  /* 0x0000000402027c12 */ /* 0x000fce000f8e9643 */
.L_x_25753:
[----:B------:R-:W-:Y:S05]  /*18d00*/  BSYNC.RECONVERGENT B1 ;  /* 0x0000000000017941 */ /* 0x000fea0003800200 */
.L_x_25752:
        /* <DEDUP_REMOVED lines=15> */
.L_x_25759:
        /* <DEDUP_REMOVED lines=13> */
.L_x_25761:
[----:B------:R-:W-:Y:S05]  /*18ed0*/  BSYNC.RECONVERGENT B2 ;  /* 0x0000000000027941 */ /* 0x000fea0003800200 */
.L_x_25760:
        /* <DEDUP_REMOVED lines=58> */
.L_x_25758:
[----:B------:R-:W-:Y:S05]  /*19280*/  BSYNC.RECONVERGENT B1 ;  /* 0x0000000000017941 */ /* 0x000fea0003800200 */
.L_x_25757:
        /* <DEDUP_REMOVED lines=17> */
.L_x_25764:
        /* <DEDUP_REMOVED lines=13> */
.L_x_25766:
[----:B------:R-:W-:Y:S05]  /*19470*/  BSYNC.RECONVERGENT B2 ;  /* 0x0000000000027941 */ /* 0x000fea0003800200 */
.L_x_25765:
        /* <DEDUP_REMOVED lines=58> */
.L_x_25763:
[----:B------:R-:W-:Y:S05]  /*19820*/  BSYNC.RECONVERGENT B1 ;  /* 0x0000000000017941 */ /* 0x000fea0003800200 */
.L_x_25762:
        /* <DEDUP_REMOVED lines=15> */
.L_x_25769:
        /* <DEDUP_REMOVED lines=13> */
.L_x_25771:
[----:B------:R-:W-:Y:S05]  /*199f0*/  BSYNC.RECONVERGENT B2 ;  /* 0x0000000000027941 */ /* 0x000fea0003800200 */
.L_x_25770:
        /* <DEDUP_REMOVED lines=54> */
[----:B------:R-:W-:Y:S02]  /*19d60*/  LOP3.LUT R3, R104, UR19, R67, 0x96, !PT ;  /* 0x0000001368037c12 */ /* 0x000fe4000f8e9643 */
[----:B------:R-:W-:Y:S01]  /*19d70*/  LOP3.LUT R2, R2, UR4, R57, 0x96, !PT ;  /* 0x0000000402027c12 */ /* 0x000fe2000f8e9639 */
[----:B------:R-:W-:Y:S02]  /*19d80*/  IMAD.MOV.U32 R57, RZ, RZ, R86 ;  /* 0x000000ffff397224 */ /* 0x000fe400078e0056 */
[----:B------:R-:W-:-:S07]  /*19d90*/  IMAD.MOV.U32 R86, RZ, RZ, R56 ;  /* 0x000000ffff567224 */ /* 0x000fce00078e0038 */
.L_x_25768:
[----:B------:R-:W-:Y:S05]  /*19da0*/  BSYNC.RECONVERGENT B1 ;  /* 0x0000000000017941 */ /* 0x000fea0003800200 */
.L_x_25767:
[----:B------:R-:W-:Y:S01]  /*19db0*/  ISETP.NE.AND P5, PT, R66, 0x1, PT ;  /* 0x000000014200780c */ /* 0x000fe20003fa5270 */
[----:B------:R-:W-:Y:S01]  /*19dc0*/  BSSY.RECONVERGENT B1, `(.L_x_25772) ;  /* 0x0000058000017945 */ /* 0x000fe20003800200 */
[----:B------:R-:W-:Y:S01]  /*19dd0*/  I2FP.F32.U32 R6, R57 ;  /* 0x0000003900067245 */ /* 0x000fe20000201000 */
[----:B------:R-:W-:Y:S01]  /*19de0*/  FMUL.FTZ R103, R58, R79 ;  /* 0x0000004f3a677220 */ /* 0x000fe20000410000 */
[----:B------:R-:W-:-:S03]  /*19df0*/  IMAD.MOV.U32 R56, RZ, RZ, 0x2 ;  /* 0x00000002ff387424 */ /* 0x000fc600078e00ff */
        /* <DEDUP_REMOVED lines=12> */
.L_x_25774:
        /* <DEDUP_REMOVED lines=13> */
.L_x_25776:
[----:B------:R-:W-:Y:S05]  /*19f90*/  BSYNC.RECONVERGENT B2 ;  /* 0x0000000000027941 */ /* 0x000fea0003800200 */
.L_x_25775:
        /* <DEDUP_REMOVED lines=58> */
.L_x_25773:
[----:B------:R-:W-:Y:S05]  /*1a340*/  BSYNC.RECONVERGENT B1 ;  /* 0x0000000000017941 */ /* 0x000fea0003800200 */
.L_x_25772:
        /* <DEDUP_REMOVED lines=15> */
.L_x_25779:
        /* <DEDUP_REMOVED lines=13> */
.L_x_25781:
[----:B------:R-:W-:Y:S05]  /*1a510*/  BSYNC.RECONVERGENT B2 ;  /* 0x0000000000027941 */ /* 0x000fea0003800200 */
.L_x_25780:
        /* <DEDUP_REMOVED lines=58> */
.L_x_25778:
[----:B------:R-:W-:Y:S05]  /*1a8c0*/  BSYNC.RECONVERGENT B1 ;  /* 0x0000000000017941 */ /* 0x000fea0003800200 */
.L_x_25777:
        /* <DEDUP_REMOVED lines=17> */
.L_x_25784:
        /* <DEDUP_REMOVED lines=15> */
.L_x_25786:
[----:B------:R-:W-:Y:S05]  /*1aad0*/  BSYNC.RECONVERGENT B2 ;  /* 0x0000000000027941 */ /* 0x000fea0003800200 */
.L_x_25785:
        /* <DEDUP_REMOVED lines=58> */
.L_x_25783:
[----:B------:R-:W-:Y:S05]  /*1ae80*/  BSYNC.RECONVERGENT B1 ;  /* 0x0000000000017941 */ /* 0x000fea0003800200 */
.L_x_25782:
        /* <DEDUP_REMOVED lines=35> */
.L_x_25746:
        /* <DEDUP_REMOVED lines=16> */
.L_x_25790:
        /* <DEDUP_REMOVED lines=13> */
.L_x_25792:
[----:B------:R-:W-:Y:S05]  /*1b290*/  BSYNC.RECONVERGENT B2 ;  /* 0x0000000000027941 */ /* 0x000fea0003800200 */
.L_x_25791:
        /* <DEDUP_REMOVED lines=57> */
.L_x_25789:
[----:B------:R-:W-:Y:S05]  /*1b630*/  BSYNC.RECONVERGENT B1 ;  /* 0x0000000000017941 */ /* 0x000fea0003800200 */
.L_x_25788:
        /* <DEDUP_REMOVED lines=18> */
.L_x_25795:
        /* <DEDUP_REMOVED lines=13> */
.L_x_25797:
[----:B------:R-:W-:Y:S05]  /*1b830*/  BSYNC.RECONVERGENT B2 ;  /* 0x0000000000027941 */ /* 0x000fea0003800200 */
.L_x_25796:
        /* <DEDUP_REMOVED lines=58> */
.L_x_25794:
[----:B------:R-:W-:Y:S05]  /*1bbe0*/  BSYNC.RECONVERGENT B1 ;  /* 0x0000000000017941 */ /* 0x000fea0003800200 */
.L_x_25793:
        /* <DEDUP_REMOVED lines=16> */
.L_x_25800:
        /* <DEDUP_REMOVED lines=13> */
.L_x_25802:
[----:B------:R-:W-:Y:S05]  /*1bdc0*/  BSYNC.RECONVERGENT B2 ;  /* 0x0000000000027941 */ /* 0x000fea0003800200 */
.L_x_25801:
        /* <DEDUP_REMOVED lines=58> */
.L_x_25799:
[----:B------:R-:W-:Y:S05]  /*1c170*/  BSYNC.RECONVERGENT B1 ;  /* 0x0000000000017941 */ /* 0x000fea0003800200 */
.L_x_25798:
        /* <DEDUP_REMOVED lines=16> */
.L_x_25805:
        /* <DEDUP_REMOVED lines=13> */
.L_x_25807:
[----:B------:R-:W-:Y:S05]  /*1c350*/  BSYNC.RECONVERGENT B2 ;  /* 0x0000000000027941 */ /* 0x000fea0003800200 */
.L_x_25806:
        /* <DEDUP_REMOVED lines=56> */
[----:B------:R-:W-:Y:S01]  /*1c6e0*/  IMAD.MOV.U32 R67, RZ, RZ, R86 ;  /* 0x000000ffff437224 */ /* 0x000fe200078e0056 */
[----:B------:R-:W-:-:S07]  /*1c6f0*/  MOV R86, R66 ;  /* 0x0000004200567202 */ /* 0x000fce0000000f00 */
.L_x_25804:
[----:B------:R-:W-:Y:S05]  /*1c700*/  BSYNC.RECONVERGENT B1 ;  /* 0x0000000000017941 */ /* 0x000fea0003800200 */
.L_x_25803:
        /* <DEDUP_REMOVED lines=16> */
.L_x_25787:
[----:B------:R-:W0:Y:S01]  /*1c810*/  LDC.64 R94, c[0x0][0x3a8] ;  /* 0x0000ea00ff5e7b82 */ /* 0x000e220000000a00 */
[----:B------:R-:W-:Y:S02]  /*1c820*/  SEL R65, RZ, 0x1000000, !P5 ;  /* 0x01000000ff417807 */ /* 0x000fe40006800000 */
        /* <DEDUP_REMOVED lines=22> */
.L_x_25808:
[----:B------:R-:W-:Y:S01]  /*1c990*/  IMAD.MOV.U32 R68, RZ, RZ, R86 ;  /* 0x000000ffff447224 */ /* 0x000fe200078e0056 */
[----:B------:R-:W-:-:S07]  /*1c9a0*/  IADD3 R64, PT, PT, R64, 0x100, RZ ;  /* 0x0000010040407810 */ /* 0x000fce0007ffe0ff */
.L_x_25745:
[----:B------:R-:W-:Y:S05]  /*1c9b0*/  BSYNC.RECONVERGENT B0 ;  /* 0x0000000000007941 */ /* 0x000fea0003800200 */
.L_x_25744:
        /* <DEDUP_REMOVED lines=34> */
.L_x_25814:
        /* <DEDUP_REMOVED lines=13> */
.L_x_25816:
[----:B------:R-:W-:Y:S05]  /*1ccb0*/  BSYNC.RECONVERGENT B2 ;  /* 0x0000000000027941 */ /* 0x000fea0003800200 */
.L_x_25815:
        /* <DEDUP_REMOVED lines=57> */
.L_x_25813:
[----:B------:R-:W-:Y:S05]  /*1d050*/  BSYNC.RECONVERGENT B1 ;  /* 0x0000000000017941 */ /* 0x000fea0003800200 */
.L_x_25812:
        /* <DEDUP_REMOVED lines=8> */
[----:B------:R-:W-:Y:S01]  /*1d0e0*/  MOV R6, R70 ;  /* 0x0000004600067202 */ /* 0x000fe20000000f00 */
[----:B0----5:R-:W-:-:S03]  /*1d0f0*/  FMUL.FTZ R94, R60, R79 ;  /* 0x0000004f3c5e7220 */ /* 0x021fc60000410000 */
        /* <DEDUP_REMOVED lines=10> */
.L_x_25819:
        /* <DEDUP_REMOVED lines=13> */
.L_x_25821:
[----:B------:R-:W-:Y:S05]  /*1d270*/  BSYNC.RECONVERGENT B2 ;  /* 0x0000000000027941 */ /* 0x000fea0003800200 */
.L_x_25820:
        /* <DEDUP_REMOVED lines=56> */
[----:B------:R-:W-:Y:S02]  /*1d600*/  LOP3.LUT R2, R2, UR4, R67, 0x96, !PT ;  /* 0x0000000402027c12 */ /* 0x000fe4000f8e9643 */
[----:B------:R-:W-:-:S07]  /*1d610*/  MOV R86, R66 ;  /* 0x0000004200567202 */ /* 0x000fce0000000f00 */
.L_x_25818:
[----:B------:R-:W-:Y:S05]  /*1d620*/  BSYNC.RECONVERGENT B1 ;  /* 0x0000000000017941 */ /* 0x000fea0003800200 */
.L_x_25817:
        /* <DEDUP_REMOVED lines=15> */
.L_x_25824:
        /* <DEDUP_REMOVED lines=13> */
.L_x_25826:
[----:B------:R-:W-:Y:S05]  /*1d7f0*/  BSYNC.RECONVERGENT B2 ;  /* 0x0000000000027941 */ /* 0x000fea0003800200 */
.L_x_25825:
        /* <DEDUP_REMOVED lines=54> */
[----:B------:R-:W-:Y:S02]  /*1db60*/  IMAD.MOV.U32 R86, RZ, RZ, R66 ;  /* 0x000000ffff567224 */ /* 0x000fe400078e0042 */
[----:B------:R-:W-:Y:S02]  /*1db70*/  HFMA2 R66, -RZ, RZ, 0, 0 ;  /* 0x00000000ff427431 */ /* 0x000fe400000001ff */
[----:B------:R-:W-:Y:S01]  /*1db80*/  IMAD.MOV.U32 R70, RZ, RZ, R104 ;  /* 0x000000ffff467224 */ /* 0x000fe200078e0068 */
[----:B------:R-:W-:-:S07]  /*1db90*/  LOP3.LUT R2, R2, UR4, R67, 0x96, !PT ;  /* 0x0000000402027c12 */ /* 0x000fce000f8e9643 */
.L_x_25823:
[----:B------:R-:W-:Y:S05]  /*1dba0*/  BSYNC.RECONVERGENT B1 ;  /* 0x0000000000017941 */ /* 0x000fea0003800200 */
.L_x_25822:
        /* <DEDUP_REMOVED lines=17> */
.L_x_25829:
        /* <DEDUP_REMOVED lines=13> */
.L_x_25831:
[----:B------:R-:W-:Y:S05]  /*1dd90*/  BSYNC.RECONVERGENT B2 ;  /* 0x0000000000027941 */ /* 0x000fea0003800200 */
.L_x_25830:
        /* <DEDUP_REMOVED lines=55> */
[----:B------:R-:W-:Y:S01]  /*1e110*/  MOV R86, R60 ;  /* 0x0000003c00567202 */ /* 0x000fe20000000f00 */
[----:B------:R-:W-:Y:S01]  /*1e120*/  IMAD.MOV.U32 R60, RZ, RZ, RZ ;  /* 0x000000ffff3c7224 */ /* 0x000fe200078e00ff */
[----:B------:R-:W-:-:S07]  /*1e130*/  LOP3.LUT R2, R2, UR4, R61, 0x96, !PT ;  /* 0x0000000402027c12 */ /* 0x000fce000f8e963d */
.L_x_25828:
[----:B------:R-:W-:Y:S05]  /*1e140*/  BSYNC.RECONVERGENT B1 ;  /* 0x0000000000017941 */ /* 0x000fea0003800200 */
.L_x_25827:
        /* <DEDUP_REMOVED lines=15> */
.L_x_25834:
        /* <DEDUP_REMOVED lines=13> */
.L_x_25836:
[----:B------:R-:W-:Y:S05]  /*1e310*/  BSYNC.RECONVERGENT B2 ;  /* 0x0000000000027941 */ /* 0x000fea0003800200 */
.L_x_25835:
        /* <DEDUP_REMOVED lines=58> */
.L_x_25833:
[----:B------:R-:W-:Y:S05]  /*1e6c0*/  BSYNC.RECONVERGENT B1 ;  /* 0x0000000000017941 */ /* 0x000fea0003800200 */
.L_x_25832:
        /* <DEDUP_REMOVED lines=17> */
.L_x_25839:
        /* <DEDUP_REMOVED lines=13> */
.L_x_25841:
[----:B------:R-:W-:Y:S05]  /*1e8b0*/  BSYNC.RECONVERGENT B2 ;  /* 0x0000000000027941 */ /* 0x000fea0003800200 */
.L_x_25840:
        /* <DEDUP_REMOVED lines=58> */
.L_x_25838:
[----:B------:R-:W-:Y:S05]  /*1ec60*/  BSYNC.RECONVERGENT B1 ;  /* 0x0000000000017941 */ /* 0x000fea0003800200 */
.L_x_25837:
        /* <DEDUP_REMOVED lines=15> */
.L_x_25844:
        /* <DEDUP_REMOVED lines=13> */
.L_x_25846:
[----:B------:R-:W-:Y:S05]  /*1ee30*/  BSYNC.RECONVERGENT B2 ;  /* 0x0000000000027941 */ /* 0x000fea0003800200 */
.L_x_25845:
        /* <DEDUP_REMOVED lines=58> */
.L_x_25843:
[----:B------:R-:W-:Y:S05]  /*1f1e0*/  BSYNC.RECONVERGENT B1 ;  /* 0x0000000000017941 */ /* 0x000fea0003800200 */
.L_x_25842:
        /* <DEDUP_REMOVED lines=17> */
.L_x_25849:
        /* <DEDUP_REMOVED lines=15> */
.L_x_25851:
[----:B------:R-:W-:Y:S05]  /*1f3f0*/  BSYNC.RECONVERGENT B2 ;  /* 0x0000000000027941 */ /* 0x000fea0003800200 */
.L_x_25850:
        /* <DEDUP_REMOVED lines=56> */
[----:B------:R-:W-:Y:S02]  /*1f780*/  LOP3.LUT R2, R2, UR4, R61, 0x96, !PT ;  /* 0x0000000402027c12 */ /* 0x000fe4000f8e963d */
[----:B------:R-:W-:-:S07]  /*1f790*/  MOV R86, R60 ;  /* 0x0000003c00567202 */ /* 0x000fce0000000f00 */
.L_x_25848:
[----:B------:R-:W-:Y:S05]  /*1f7a0*/  BSYNC.RECONVERGENT B1 ;  /* 0x0000000000017941 */ /* 0x000fea0003800200 */
.L_x_25847:
[-C--:B------:R-:W-:Y:S01]  /*1f7b0*/  FMUL.FTZ R60, R28, R79.reuse ;  /* 0x0000004f1c3c7220 */ /* 0x080fe20000410000 */
[-C--:B------:R-:W-:Y:S01]  /*1f7c0*/  FSETP.GTU.FTZ.AND P6, PT, R87, R68.reuse, PT ;  /* 0x000000445700720b */ /* 0x080fe20003fdc000 */
[----:B------:R-:W-:Y:S01]  /*1f7d0*/  FMUL.FTZ R61, R29, R79 ;  /* 0x0000004f1d3d7220 */ /* 0x000fe20000410000 */
[----:B------:R-:W-:Y:S01]  /*1f7e0*/  I2FP.F32.U32 R108, R63 ;  /* 0x0000003f006c7245 */ /* 0x000fe20000201000 */
[----:B------:R-:W-:Y:S01]  /*1f7f0*/  FMUL.FTZ R62, R30, R79 ;  /* 0x0000004f1e3e7220 */ /* 0x000fe20000410000 */
[----:B------:R-:W-:Y:S02]  /*1f800*/  FSEL R60, R60, RZ, !P6 ;  /* 0x000000ff3c3c7208 */ /* 0x000fe40007000000 */
[----:B------:R-:W-:Y:S01]  /*1f810*/  SEL R87, RZ, 0x1, P6 ;  /* 0x00000001ff577807 */ /* 0x000fe20003000000 */
[----:B------:R-:W-:Y:S01]  /*1f820*/  FFMA.FTZ R65, R108, R65, 1.1641532182693481445e-10 ;  /* 0x2f0000006c417423 */ /* 0x000fe20000010041 */
[----:B------:R-:W-:Y:S01]  /*1f830*/  FSETP.GTU.FTZ.AND P6, PT, R95, R68, PT ;  /* 0x000000445f00720b */ /* 0x000fe20003fdc000 */
[----:B------:R-:W-:Y:S01]  /*1f840*/  FMUL.FTZ R95, R31, R79 ;  /* 0x0000004f1f5f7220 */ /* 0x000fe20000410000 */
        /* <DEDUP_REMOVED lines=22> */
[----:B------:R-:W-:Y:S02]  /*1f9b0*/  PRMT R72, R67, 0x7610, R72 ;  /* 0x0000761043487816 */ /* 0x000fe40000000048 */
[----:B------:R-:W-:Y:S01]  /*1f9c0*/  PRMT R73, R65, 0x7610, R73 ;  /* 0x0000761041497816 */ /* 0x000fe20000000049 */
[----:B------:R-:W-:Y:S06]  /*1f9d0*/  BRA `(.L_x_25852) ;  /* 0x0000001400d47947 */ /* 0x000fec0003800000 */
.L_x_25811:
[----:B------:R-:W-:Y:S01]  /*1f9e0*/  ISETP.NE.AND P2, PT, R6, 0x1, PT ;  /* 0x000000010600780c */ /* 0x000fe20003f45270 */
[----:B------:R-:W-:Y:S01]  /*1f9f0*/  BSSY.RECONVERGENT B1, `(.L_x_25853) ;  /* 0x0000056000017945 */ /* 0x000fe20003800200 */
[----:B------:R-:W-:Y:S02]  /*1fa00*/  HFMA2 R79, -RZ, RZ, 0, 1.1920928955078125e-07 ;  /* 0x00000002ff4f7431 */ /* 0x000fe400000001ff */
[----:B-1----:R-:W-:Y:S01]  /*1fa10*/  IMAD.MOV.U32 R66, RZ, RZ, R70 ;  /* 0x000000ffff427224 */ /* 0x002fe200078e0046 */
        /* <DEDUP_REMOVED lines=12> */
.L_x_25855:
        /* <DEDUP_REMOVED lines=13> */
.L_x_25857:
[----:B------:R-:W-:Y:S05]  /*1fbb0*/  BSYNC.RECONVERGENT B2 ;  /* 0x0000000000027941 */ /* 0x000fea0003800200 */
.L_x_25856:
        /* <DEDUP_REMOVED lines=57> */
.L_x_25854:
[----:B------:R-:W-:Y:S05]  /*1ff50*/  BSYNC.RECONVERGENT B1 ;  /* 0x0000000000017941 */ /* 0x000fea0003800200 */
.L_x_25853:
[----:B------:R-:W0:Y:S01]  /*1ff60*/  LDC R65, c[0x0][0x404] ;  /* 0x00010100ff417b82 */ /* 0x000e220000000800 */
[----:B------:R-:W-:Y:S01]  /*1ff70*/  ISETP.NE.AND P3, PT, R79, 0x1, PT ;  /* 0x000000014f00780c */ /* 0x000fe20003f65270 */
[----:B------:R-:W-:Y:S01]  /*1ff80*/  IMAD.MOV.U32 R68, RZ, RZ, 0x2f800000 ;  /* 0x2f800000ff447424 */ /* 0x000fe200078e00ff */
[----:B------:R-:W-:Y:S01]  /*1ff90*/  I2FP.F32.U32 R67, R66 ;  /* 0x0000004200437245 */ /* 0x000fe20000201000 */
[----:B------:R-:W-:Y:S01]  /*1ffa0*/  BSSY.RECONVERGENT B1, `(.L_x_25858) ;  /* 0x0000056000017945 */ /* 0x000fe20003800200 */
[----:B------:R-:W-:-:S03]  /*1ffb0*/  MOV R66, 0x2 ;  /* 0x0000000200427802 */ /* 0x000fc60000000f00 */
        /* <DEDUP_REMOVED lines=12> */
.L_x_25860:
        /* <DEDUP_REMOVED lines=13> */
.L_x_25862:
[----:B------:R-:W-:Y:S05]  /*20150*/  BSYNC.RECONVERGENT B2 ;  /* 0x0000000000027941 */ /* 0x000fea0003800200 */
.L_x_25861:
        /* <DEDUP_REMOVED lines=58> */
.L_x_25859:
[----:B------:R-:W-:Y:S05]  /*20500*/  BSYNC.RECONVERGENT B1 ;  /* 0x0000000000017941 */ /* 0x000fea0003800200 */
.L_x_25858:
        /* <DEDUP_REMOVED lines=16> */
.L_x_25865:
        /* <DEDUP_REMOVED lines=13> */
.L_x_25867:
[----:B------:R-:W-:Y:S05]  /*206e0*/  BSYNC.RECONVERGENT B2 ;  /* 0x0000000000027941 */ /* 0x000fea0003800200 */
.L_x_25866:
        /* <DEDUP_REMOVED lines=58> */
.L_x_25864:
[----:B------:R-:W-:Y:S05]  /*20a90*/  BSYNC.RECONVERGENT B1 ;  /* 0x0000000000017941 */ /* 0x000fea0003800200 */
.L_x_25863:
        /* <DEDUP_REMOVED lines=16> */
.L_x_25870:
        /* <DEDUP_REMOVED lines=13> */
.L_x_25872:
[----:B------:R-:W-:Y:S05]  /*20c70*/  BSYNC.RECONVERGENT B2 ;  /* 0x0000000000027941 */ /* 0x000fea0003800200 */
.L_x_25871:
        /* <DEDUP_REMOVED lines=58> */
.L_x_25869:
[----:B------:R-:W-:Y:S05]  /*21020*/  BSYNC.RECONVERGENT B1 ;  /* 0x0000000000017941 */ /* 0x000fea0003800200 */
.L_x_25868:
        /* <DEDUP_REMOVED lines=16> */
.L_x_25852:
[----:B------:R-:W0:Y:S01]  /*21130*/  LDC.64 R94, c[0x0][0x3a8] ;  /* 0x0000ea00ff5e7b82 */ /* 0x000e220000000a00 */
[----:B------:R-:W-:Y:S02]  /*21140*/  SEL R65, RZ, 0x1000000, !P5 ;  /* 0x01000000ff417807 */ /* 0x000fe40006800000 */
[----:B------:R-:W-:Y:S02]  /*21150*/  SEL R68, RZ, 0x10000, !P4 ;  /* 0x00010000ff447807 */ /* 0x000fe40006000000 */
[----:B------:R-:W-:Y:S02]  /*21160*/  SEL R79, RZ, 0x100, !P3 ;  /* 0x00000100ff4f7807 */ /* 0x000fe40005800000 */
[----:B------:R-:W-:Y:S01]  /*21170*/  SEL R104, RZ, 0x1, !P2 ;  /* 0x00000001ff687807 */ /* 0x000fe20005000000 */
[----:B------:R-:W1:Y:S01]  /*21180*/  LDC.64 R66, c[0x0][0x3b0] ;  /* 0x0000ec00ff427b82 */ /* 0x000e620000000a00 */
[----:B------:R-:W-:Y:S02]  /*21190*/  IADD3 R65, PT, PT, R79, R65, R68 ;  /* 0x000000414f417210 */ /* 0x000fe40007ffe044 */
[----:B------:R-:W-:-:S03]  /*211a0*/  MOV R68, R86 ;  /* 0x0000005600447202 */ /* 0x000fc60000000f00 */
[----:B------:R-:W-:Y:S02]  /*211b0*/  IMAD.IADD R65, R65, 0x1, R104 ;  /* 0x0000000141417824 */ /* 0x000fe400078e0268 */
[----:B0-----:R-:W-:-:S05]  /*211c0*/  IMAD.WIDE.U32 R94, R64, 0x10, R94 ;  /* 0x00000010405e7825 */ /* 0x001fca00078e005e */
[----:B------:R2:W-:Y:S01]  /*211d0*/  STG.E.128 desc[UR6][R94.64], R60 ;  /* 0x0000003c5e007986 */ /* 0x0005e2000c101d06 */
[----:B-1----:R-:W-:-:S05]  /*211e0*/  IMAD.WIDE.U32 R66, R64, 0x4, R66 ;  /* 0x0000000440427825 */ /* 0x002fca00078e0042 */
[----:B------:R2:W-:Y:S01]  /*211f0*/  STG.E desc[UR6][R66.64], R65 ;  /* 0x0000004142007986 */ /* 0x0005e2000c101906 */
[----:B------:R-:W-:Y:S05]  /*21200*/  @!P0 BRA `(.L_x_25810) ;  /* 0x00000000002c8947 */ /* 0x000fea0003800000 */
[----:B--2---:R-:W0:Y:S01]  /*21210*/  LDC.64 R66, c[0x0][0x3b8] ;  /* 0x0000ee00ff427b82 */ /* 0x004e220000000a00 */
        /* <DEDUP_REMOVED lines=10> */
.L_x_25810:
[----:B------:R-:W-:Y:S05]  /*212c0*/  BSYNC.RECONVERGENT B0 ;  /* 0x0000000000007941 */ /* 0x000fea0003800200 */
.L_x_25809:
[----:B------:R-:W-:Y:S01]  /*212d0*/  FADD.FTZ R64, RZ, R36 ;  /* 0x00000024ff407221 */ /* 0x000fe20000010000 */
[C---:B------:R-:W-:Y:S01]  /*212e0*/  ISETP.GE.U32.AND P0, PT, R0.reuse, 0x100, PT ;  /* 0x000001000000780c */ /* 0x040fe20003f06070 */
[----:B------:R-:W-:Y:S01]  /*212f0*/  BSSY.RECONVERGENT B0, `(.L_x_25873) ;  /* 0x000007d000007945 */ /* 0x000fe20003800200 */
[C---:B------:R-:W-:Y:S01]  /*21300*/  ISETP.GT.U32.AND P1, PT, R0.reuse, 0x1ff, PT ;  /* 0x000001ff0000780c */ /* 0x040fe20003f24070 */
[----:B0123--:R-:W-:Y:S01]  /*21310*/  FADD.FTZ R65, R37, R64 ;  /* 0x0000004025417221 */ /* 0x00ffe20000010000 */
[C---:B------:R-:W-:Y:S02]  /*21320*/  ISETP.GT.U32.AND P2, PT, R0.reuse, 0x2ff, PT ;  /* 0x000002ff0000780c */ /* 0x040fe40003f44070 */
[----:B------:R-:W-:Y:S01]  /*21330*/  ISETP.GT.U32.AND P3, PT, R0, 0x3ff, PT ;  /* 0x000003ff0000780c */ /* 0x000fe20003f64070 */
[----:B------:R-:W-:Y:S01]  /*21340*/  FADD.FTZ R64, R38, R65 ;  /* 0x0000004126407221 */ /* 0x000fe20000010000 */
[C---:B------:R-:W-:Y:S02]  /*21350*/  ISETP.GT.U32.AND P4, PT, R0.reuse, 0x4ff, PT ;  /* 0x000004ff0000780c */ /* 0x040fe40003f84070 */
[C---:B------:R-:W-:Y:S01]  /*21360*/  ISETP.GT.U32.AND P5, PT, R0.reuse, 0x5ff, PT ;  /* 0x000005ff0000780c */ /* 0x040fe20003fa4070 */
[----:B------:R-:W-:Y:S01]  /*21370*/  FADD.FTZ R64, R39, R64 ;  /* 0x0000004027407221 */ /* 0x000fe20000010000 */
[----:B------:R-:W-:-:S04]  /*21380*/  ISETP.GT.U32.AND P6, PT, R0, 0x6ff, PT ;  /* 0x000006ff0000780c */ /* 0x000fc80003fc4070 */
        /* <DEDUP_REMOVED lines=91> */
[----:B------:R-:W-:Y:S02]  /*21940*/  FFMA.FTZ R66, R79, R79, R66 ;  /* 0x0000004f4f427223 */ /* 0x000fe40000010042 */
[----:B------:R-:W0:Y:S02]  /*21950*/  S2R R79, SR_TID.X ;  /* 0x00000000004f7919 */ /* 0x000e240000002100 */
[----:B------:R-:W-:-:S05]  /*21960*/  @P6 FFMA.FTZ R65, R67, R67, R66 ;  /* 0x0000004343416223 */ /* 0x000fca0000010042 */
[----:B------:R-:W1:Y:S02]  /*21970*/  SHFL.BFLY PT, R66, R65, 0x1, 0x1f ;  /* 0x0c201f0041427f89 */ /* 0x000e6400000e0000 */
[----:B-1----:R-:W-:Y:S01]  /*21980*/  FADD.FTZ R66, R65, R66 ;  /* 0x0000004241427221 */ /* 0x002fe20000010000 */
[----:B0-----:R-:W-:-:S04]  /*21990*/  LOP3.LUT P1, R87, R79, 0x1f, RZ, 0xc0, !PT ;  /* 0x0000001f4f577812 */ /* 0x001fc8000782c0ff */
[----:B------:R-:W0:Y:S02]  /*219a0*/  SHFL.BFLY PT, R67, R66, 0x2, 0x1f ;  /* 0x0c401f0042437f89 */ /* 0x000e2400000e0000 */
[----:B0-----:R-:W-:-:S05]  /*219b0*/  FADD.FTZ R94, R66, R67 ;  /* 0x00000043425e7221 */ /* 0x001fca0000010000 */
[----:B------:R-:W0:Y:S02]  /*219c0*/  SHFL.BFLY PT, R67, R94, 0x4, 0x1f ;  /* 0x0c801f005e437f89 */ /* 0x000e2400000e0000 */
[----:B0-----:R-:W-:Y:S01]  /*219d0*/  FADD.FTZ R95, R94, R67 ;  /* 0x000000435e5f7221 */ /* 0x001fe20000010000 */
[----:B------:R-:W-:-:S04]  /*219e0*/  HFMA2 R67, -RZ, RZ, 0, 0 ;  /* 0x00000000ff437431 */ /* 0x000fc800000001ff */
[----:B------:R-:W0:Y:S02]  /*219f0*/  SHFL.BFLY PT, R86, R95, 0x8, 0x1f ;  /* 0x0d001f005f567f89 */ /* 0x000e2400000e0000 */
[----:B0-----:R-:W-:Y:S01]  /*21a00*/  FADD.FTZ R103, R95, R86 ;  /* 0x000000565f677221 */ /* 0x001fe20000010000 */
[----:B------:R-:W-:-:S04]  /*21a10*/  IMAD.MOV.U32 R86, RZ, RZ, RZ ;  /* 0x000000ffff567224 */ /* 0x000fc800078e00ff */
        /* <DEDUP_REMOVED lines=10> */
.L_x_25874:
[----:B------:R-:W-:Y:S05]  /*21ac0*/  BSYNC.RECONVERGENT B0 ;  /* 0x0000000000007941 */ /* 0x000fea0003800200 */
.L_x_25873:
[----:B------:R-:W-:Y:S01]  /*21ad0*/  BAR.SYNC.DEFER_BLOCKING 0x0 ;  /* 0x0000000000007b1d */ /* 0x000fe20000010000 */
[----:B------:R-:W-:Y:S01]  /*21ae0*/  ISETP.GT.U32.AND P1, PT, R87, 0x7, PT ;  /* 0x000000075700780c */ /* 0x000fe20003f24070 */
[----:B0-----:R-:W-:-:S04]  /*21af0*/  IMAD.MOV.U32 R66, RZ, RZ, RZ ;  /* 0x000000ffff427224 */ /* 0x001fc800078e00ff */
        /* <DEDUP_REMOVED lines=9> */
[----:B------:R0:W1:Y:S03]  /*21b90*/  LDS.64 R66, [R64+UR4] ;  /* 0x0000000440427984 */ /* 0x0000660008000a00 */
.L_x_25876:
[----:B------:R-:W-:Y:S05]  /*21ba0*/  BSYNC.RECONVERGENT B0 ;  /* 0x0000000000007941 */ /* 0x000fea0003800200 */
.L_x_25875:
[----:B------:R-:W2:Y:S01]  /*21bb0*/  SHFL.DOWN PT, R87, R86, 0x4, 0x1f ;  /* 0x08801f0056577f89 */ /* 0x000ea200000e0000 */
[-C--:B------:R-:W-:Y:S01]  /*21bc0*/  I2FP.F32.S32 R103, R86.reuse ;  /* 0x0000005600677245 */ /* 0x080fe20000201400 */
[----:B------:R-:W-:Y:S01]  /*21bd0*/  BSSY.RECONVERGENT B0, `(.L_x_25877) ;  /* 0x000005c000007945 */ /* 0x000fe20003800200 */
[----:B------:R-:W-:Y:S01]  /*21be0*/  ISETP.NE.AND P1, PT, RZ, UR22, PT ;  /* 0x00000016ff007c0c */ /* 0x000fe2000bf25270 */
[----:B-1----:R-:W1:Y:S04]  /*21bf0*/  SHFL.DOWN PT, R65, R66, 0x4, 0x1f ;  /* 0x08801f0042417f89 */ /* 0x002e6800000e0000 */
[----:B------:R-:W3:Y:S01]  /*21c00*/  SHFL.DOWN PT, R116, R67, 0x4, 0x1f ;  /* 0x08801f0043747f89 */ /* 0x000ee200000e0000 */
[----:B--2---:R-:W-:Y:S02]  /*21c10*/  IADD3 R94, PT, PT, R87, R86, RZ ;  /* 0x00000056575e7210 */ /* 0x004fe40007ffe0ff */
[----:B------:R-:W-:-:S02]  /*21c20*/  I2FP.F32.S32 R104, R87 ;  /* 0x0000005700687245 */ /* 0x000fc40000201400 */
[----:B0-----:R-:W-:Y:S01]  /*21c30*/  I2FP.F32.S32 R64, R94 ;  /* 0x0000005e00407245 */ /* 0x001fe20000201400 */
[----:B------:R-:W0:Y:S02]  /*21c40*/  SHFL.DOWN PT, R109, R94, 0x2, 0x1f ;  /* 0x08401f005e6d7f89 */ /* 0x000e2400000e0000 */
[C---:B-1----:R-:W-:Y:S01]  /*21c50*/  FMUL.FTZ R106, R65.reuse, R104 ;  /* 0x00000068416a7220 */ /* 0x042fe20000410000 */
[----:B------:R-:W1:Y:S01]  /*21c60*/  MUFU.RCP R95, R64 ;  /* 0x00000040005f7308 */ /* 0x000e620000001000 */
[----:B------:R-:W-:Y:S01]  /*21c70*/  FADD.FTZ R65, -R65, R66 ;  /* 0x0000004241417221 */ /* 0x000fe20000010100 */
[----:B---3--:R-:W-:Y:S01]  /*21c80*/  FADD.FTZ R116, R116, R67 ;  /* 0x0000004374747221 */ /* 0x008fe20000010000 */
[----:B------:R-:W-:Y:S02]  /*21c90*/  FFMA.FTZ R106, R103, R66, R106 ;  /* 0x00000042676a7223 */ /* 0x000fe4000001006a */
[----:B------:R-:W-:-:S04]  /*21ca0*/  FMUL.FTZ R66, R65, R65 ;  /* 0x0000004141427220 */ /* 0x000fc80000410000 */
[----:B------:R-:W-:-:S04]  /*21cb0*/  FMUL.FTZ R103, R66, R103 ;  /* 0x0000006742677220 */ /* 0x000fc80000410000 */
[----:B------:R-:W-:Y:S02]  /*21cc0*/  FMUL.FTZ R103, R103, R104 ;  /* 0x0000006867677220 */ /* 0x000fe40000410000 */
[----:B------:R-:W2:Y:S01]  /*21cd0*/  LDC R104, c[0x0][0x448] ;  /* 0x00011200ff687b82 */ /* 0x000ea20000000800 */
[C---:B-1----:R-:W-:Y:S01]  /*21ce0*/  FMUL.FTZ R105, R95.reuse, R106 ;  /* 0x0000006a5f697220 */ /* 0x042fe20000410000 */
[----:B------:R-:W-:Y:S01]  /*21cf0*/  FFMA.FTZ R103, R95, R103, R116 ;  /* 0x000000675f677223 */ /* 0x000fe20000010074 */
[----:B0-----:R-:W-:-:S03]  /*21d00*/  IMAD.IADD R117, R94, 0x1, R109 ;  /* 0x000000015e757824 */ /* 0x001fc600078e026d */
[----:B------:R-:W0:Y:S01]  /*21d10*/  SHFL.DOWN PT, R106, R105, 0x2, 0x1f ;  /* 0x08401f00696a7f89 */ /* 0x000e2200000e0000 */
[----:B------:R-:W-:Y:S02]  /*21d20*/  I2FP.F32.S32 R109, R109 ;  /* 0x0000006d006d7245 */ /* 0x000fe40000201400 */
[----:B------:R-:W-:Y:S01]  /*21d30*/  I2FP.F32.S32 R107, R117 ;  /* 0x00000075006b7245 */ /* 0x000fe20000201400 */
[----:B------:R-:W1:Y:S03]  /*21d40*/  SHFL.DOWN PT, R114, R117, 0x1, 0x1f ;  /* 0x08201f0075727f89 */ /* 0x000e6600000e0000 */
[----:B------:R-:W3:Y:S01]  /*21d50*/  MUFU.RCP R108, R107 ;  /* 0x0000006b006c7308 */ /* 0x000ee20000001000 */
[----:B------:R-:W4:Y:S01]  /*21d60*/  SHFL.DOWN PT, R66, R103, 0x2, 0x1f ;  /* 0x08401f0067427f89 */ /* 0x000f2200000e0000 */
[----:B0-----:R-:W-:-:S04]  /*21d70*/  FMUL.FTZ R87, R106, R109 ;  /* 0x0000006d6a577220 */ /* 0x001fc80000410000 */
[----:B------:R-:W-:Y:S01]  /*21d80*/  FFMA.FTZ R87, R64, R105, R87 ;  /* 0x0000006940577223 */ /* 0x000fe20000010057 */
[-C--:B-1----:R-:W-:Y:S01]  /*21d90*/  IADD3 R86, PT, PT, R117, R114.reuse, RZ ;  /* 0x0000007275567210 */ /* 0x082fe20007ffe0ff */
[----:B------:R-:W-:Y:S01]  /*21da0*/  FADD.FTZ R105, R105, -R106 ;  /* 0x8000006a69697221 */ /* 0x000fe20000010000 */
[----:B------:R-:W-:Y:S01]  /*21db0*/  I2FP.F32.S32 R114, R114 ;  /* 0x0000007200727245 */ /* 0x000fe20000201400 */
[----:B---3--:R-:W-:Y:S01]  /*21dc0*/  FMUL.FTZ R110, R108, R87 ;  /* 0x000000576c6e7220 */ /* 0x008fe20000410000 */
[----:B------:R-:W-:Y:S01]  /*21dd0*/  I2FP.F32.S32 R112, R86 ;  /* 0x0000005600707245 */ /* 0x000fe20000201400 */
[----:B------:R-:W-:Y:S01]  /*21de0*/  FMUL.FTZ R105, R105, R105 ;  /* 0x0000006969697220 */ /* 0x000fe20000410000 */
[----:B----4-:R-:W-:Y:S01]  /*21df0*/  FADD.FTZ R65, R103, R66 ;  /* 0x0000004267417221 */ /* 0x010fe20000010000 */
[----:B------:R-:W-:Y:S01]  /*21e00*/  IMAD.U32 R103, RZ, RZ, UR16 ;  /* 0x00000010ff677e24 */ /* 0x000fe2000f8e00ff */
[----:B------:R-:W0:Y:S01]  /*21e10*/  SHFL.DOWN PT, R111, R110, 0x1, 0x1f ;  /* 0x08201f006e6f7f89 */ /* 0x000e2200000e0000 */
[----:B------:R-:W-:Y:S01]  /*21e20*/  FMUL.FTZ R64, R64, R105 ;  /* 0x0000006940407220 */ /* 0x000fe20000410000 */
[----:B------:R-:W1:Y:S01]  /*21e30*/  MUFU.RCP R112, R112 ;  /* 0x0000007000707308 */ /* 0x000e620000001000 */
[----:B------:R-:W-:-:S02]  /*21e40*/  MOV R105, UR16 ;  /* 0x0000001000697c02 */ /* 0x000fc40008000f00 */
[----:B------:R-:W-:-:S04]  /*21e50*/  FMUL.FTZ R64, R64, R109 ;  /* 0x0000006d40407220 */ /* 0x000fc80000410000 */
[----:B------:R-:W-:-:S05]  /*21e60*/  FFMA.FTZ R108, R108, R64, R65 ;  /* 0x000000406c6c7223 */ /* 0x000fca0000010041 */
[----:B------:R-:W3:Y:S01]  /*21e70*/  SHFL.DOWN PT, R65, R108, 0x1, 0x1f ;  /* 0x08201f006c417f89 */ /* 0x000ee200000e0000 */
[----:B0-----:R-:W-:-:S04]  /*21e80*/  FMUL.FTZ R86, R111, R114 ;  /* 0x000000726f567220 */ /* 0x001fc80000410000 */
[----:B------:R-:W-:Y:S01]  /*21e90*/  FFMA.FTZ R87, R107, R110, R86 ;  /* 0x0000006e6b577223 */ /* 0x000fe20000010056 */
[----:B------:R-:W-:-:S03]  /*21ea0*/  FADD.FTZ R110, R110, -R111 ;  /* 0x8000006f6e6e7221 */ /* 0x000fc60000010000 */
[----:B-1----:R-:W-:Y:S01]  /*21eb0*/  FMUL.FTZ R86, R112, R87 ;  /* 0x0000005770567220 */ /* 0x002fe20000410000 */
[----:B------:R-:W-:-:S04]  /*21ec0*/  FMUL.FTZ R110, R110, R110 ;  /* 0x0000006e6e6e7220 */ /* 0x000fc80000410000 */
[----:B------:R-:W-:Y:S01]  /*21ed0*/  FMUL.FTZ R107, R107, R110 ;  /* 0x0000006e6b6b7220 */ /* 0x000fe20000410000 */
[----:B------:R-:W0:Y:S01]  /*21ee0*/  SHFL.IDX PT, R86, R86, RZ, 0x1f ;  /* 0x00001fff56567589 */ /* 0x000e2200000e0000 */
[----:B---3--:R-:W-:Y:S02]  /*21ef0*/  FADD.FTZ R65, R108, R65 ;  /* 0x000000416c417221 */ /* 0x008fe40000010000 */
[----:B------:R-:W-:-:S04]  /*21f00*/  FMUL.FTZ R107, R107, R114 ;  /* 0x000000726b6b7220 */ /* 0x000fc80000410000 */
[----:B------:R-:W-:-:S06]  /*21f10*/  FFMA.FTZ R107, R112, R107, R65 ;  /* 0x0000006b706b7223 */ /* 0x000fcc0000010041 */
[----:B------:R-:W2:Y:S01]  /*21f20*/  SHFL.IDX PT, R107, R107, RZ, 0x1f ;  /* 0x00001fff6b6b7589 */ /* 0x000ea200000e0000 */
[C---:B0-----:R-:W-:Y:S01]  /*21f30*/  FMUL.FTZ R87, R86.reuse, R86 ;  /* 0x0000005656577220 */ /* 0x041fe20000410000 */
[----:B------:R-:W-:-:S04]  /*21f40*/  FSEL R94, R86, RZ, !P1 ;  /* 0x000000ff565e7208 */ /* 0x000fc80004800000 */
[----:B------:R-:W-:Y:S02]  /*21f50*/  FSEL R87, R87, RZ, P1 ;  /* 0x000000ff57577208 */ /* 0x000fe40000800000 */
[----:B------:R-:W-:Y:S01]  /*21f60*/  ISETP.NE.AND P1, PT, R79, RZ, PT ;  /* 0x000000ff4f00720c */ /* 0x000fe20003f25270 */
[----:B--2---:R-:W-:-:S04]  /*21f70*/  FFMA.FTZ R104, R107, UR23, R104 ;  /* 0x000000176b687c23 */ /* 0x004fc80008010068 */
        /* <DEDUP_REMOVED lines=9> */
[----:B0-----:R-:W0:Y:S01]  /*22010*/  LDC.64 R86, c[0x0][0x428] ;  /* 0x00010a00ff567b82 */ /* 0x001e220000000a00 */
[--C-:B------:R-:W-:Y:S01]  /*22020*/  FADD.FTZ R114, R36, -R94.reuse ;  /* 0x8000005e24727221 */ /* 0x100fe20000010000 */
[--C-:B------:R-:W-:Y:S01]  /*22030*/  FADD.FTZ R110, R37, -R94.reuse ;  /* 0x8000005e256e7221 */ /* 0x100fe20000010000 */
[--C-:B------:R-:W-:Y:S01]  /*22040*/  FADD.FTZ R106, R38, -R94.reuse ;  /* 0x8000005e266a7221 */ /* 0x100fe20000010000 */
[----:B------:R-:W-:Y:S01]  /*22050*/  FADD.FTZ R112, R39, -R94 ;  /* 0x8000005e27707221 */ /* 0x000fe20000010000 */
[----:B------:R-:W-:Y:S02]  /*22060*/  HADD2.F32 R107, -RZ, R69.H1_H1 ;  /* 0x30000045ff6b7230 */ /* 0x000fe40000004100 */
[C---:B------:R-:W-:Y:S01]  /*22070*/  FMUL.FTZ R109, R95.reuse, R114 ;  /* 0x000000725f6d7220 */ /* 0x040fe20000410000 */
[----:B------:R-:W-:Y:S02]  /*22080*/  HADD2.F32 R64, -RZ, R26.H0_H0 ;  /* 0x2000001aff407230 */ /* 0x000fe40000004100 */
[----:B------:R-:W-:Y:S01]  /*22090*/  FMUL.FTZ R110, R95, R110 ;  /* 0x0000006e5f6e7220 */ /* 0x000fe20000410000 */
[----:B------:R-:W-:-:S02]  /*220a0*/  HADD2.F32 R108, -RZ, R72.H1_H1 ;  /* 0x30000048ff6c7230 */ /* 0x000fc40000004100 */
[C---:B------:R-:W-:Y:S01]  /*220b0*/  FMUL.FTZ R106, R95.reuse, R106 ;  /* 0x0000006a5f6a7220 */ /* 0x040fe20000410000 */
[----:B------:R-:W-:Y:S02]  /*220c0*/  HADD2.F32 R65, -RZ, R113.H0_H0 ;  /* 0x20000071ff417230 */ /* 0x000fe40000004100 */
[----:B------:R-:W-:Y:S01]  /*220d0*/  FMUL.FTZ R103, R95, R112 ;  /* 0x000000705f677220 */ /* 0x000fe20000410000 */
[----:B------:R-:W-:Y:S02]  /*220e0*/  HADD2.F32 R66, -RZ, R71.H1_H1 ;  /* 0x30000047ff427230 */ /* 0x000fe40000004100 */
[----:B------:R-:W-:Y:S01]  /*220f0*/  FFMA.FTZ R64, R109, R107, R64 ;  /* 0x0000006b6d407223 */ /* 0x000fe20000010040 */
[----:B------:R-:W-:Y:S02]  /*22100*/  HADD2.F32 R105, -RZ, R27.H0_H0 ;  /* 0x2000001bff697230 */ /* 0x000fe40000004100 */
[----:B------:R-:W-:Y:S01]  /*22110*/  FFMA.FTZ R65, R110, R108, R65 ;  /* 0x0000006c6e417223 */ /* 0x000fe20000010041 */
[----:B------:R-:W-:-:S02]  /*22120*/  HADD2.F32 R67, -RZ, R73.H1_H1 ;  /* 0x30000049ff437230 */ /* 0x000fc40000004100 */
[----:B------:R-:W-:Y:S02]  /*22130*/  HADD2.F32 R104, -RZ, R113.H1_H1 ;  /* 0x30000071ff687230 */ /* 0x000fe40000004100 */
[----:B------:R-:W-:-:S03]  /*22140*/  FFMA.FTZ R66, R106, R66, R105 ;  /* 0x000000426a427223 */ /* 0x000fc60000010069 */
[----:B------:R-:W-:Y:S01]  /*22150*/  FFMA.FTZ R67, R103, R67, R104 ;  /* 0x0000004367437223 */ /* 0x000fe20000010068 */
[----:B0-----:R-:W-:-:S04]  /*22160*/  IMAD.WIDE.U32 R86, R78, 0x10, R86 ;  /* 0x000000104e567825 */ /* 0x001fc800078e0056 */
[----:B------:R-:W-:Y:S01]  /*22170*/  VIADD R78, R78, 0x100 ;  /* 0x000001004e4e7836 */ /* 0x000fe20000000000 */
[----:B------:R1:W-:Y:S06]  /*22180*/  STG.E.128 desc[UR6][R86.64], R64 ;  /* 0x0000004056007986 */ /* 0x0003ec000c101d06 */
.L_x_25878:
[----:B------:R-:W-:Y:S05]  /*22190*/  BSYNC.RECONVERGENT B0 ;  /* 0x0000000000007941 */ /* 0x000fea0003800200 */
.L_x_25877:
[----:B------:R-:W-:Y:S01]  /*221a0*/  ISETP.NE.AND P0, PT, R88, RZ, PT ;  /* 0x000000ff5800720c */ /* 0x000fe20003f05270 */
[----:B------:R-:W-:-:S12]  /*221b0*/  BSSY.RECONVERGENT B0, `(.L_x_25879) ;  /* 0x000001a000007945 */ /* 0x000fd80003800200 */
[----:B------:R-:W-:Y:S05]  /*221c0*/  @!P0 BRA `(.L_x_25880) ;  /* 0x0000000000608947 */ /* 0x000fea0003800000 */
[----:B01----:R-:W0:Y:S01]  /*221d0*/  LDC.64 R86, c[0x0][0x428] ;  /* 0x00010a00ff567b82 */ /* 0x003e220000000a00 */
[--C-:B------:R-:W-:Y:S01]  /*221e0*/  FADD.FTZ R112, R40, -R94.reuse ;  /* 0x8000005e28707221 */ /* 0x100fe20000010000 */
[--C-:B------:R-:W-:Y:S01]  /*221f0*/  FADD.FTZ R108, R41, -R94.reuse ;  /* 0x8000005e296c7221 */ /* 0x100fe20000010000 */
[--C-:B------:R-:W-:Y:S01]  /*22200*/  FADD.FTZ R104, R42, -R94.reuse ;  /* 0x8000005e2a687221 */ /* 0x100fe20000010000 */
[----:B------:R-:W-:Y:S01]  /*22210*/  FADD.FTZ R110, R43, -R94 ;  /* 0x8000005e2b6e7221 */ /* 0x000fe20000010000 */
[----:B------:R-:W-:Y:S02]  /*22220*/  HADD2.F32 R107, -RZ, R96.H0_H0 ;  /* 0x20000060ff6b7230 */ /* 0x000fe40000004100 */
[C---:B------:R-:W-:Y:S01]  /*22230*/  FMUL.FTZ R109, R95.reuse, R112 ;  /* 0x000000705f6d7220 */ /* 0x040fe20000410000 */
[----:B------:R-:W-:Y:S02]  /*22240*/  HADD2.F32 R64, -RZ, R24.H0_H0 ;  /* 0x20000018ff407230 */ /* 0x000fe40000004100 */
[----:B------:R-:W-:Y:S01]  /*22250*/  FMUL.FTZ R108, R95, R108 ;  /* 0x0000006c5f6c7220 */ /* 0x000fe20000410000 */
[----:B------:R-:W-:-:S02]  /*22260*/  HADD2.F32 R106, -RZ, R97.H0_H0 ;  /* 0x20000061ff6a7230 */ /* 0x000fc40000004100 */
        /* <DEDUP_REMOVED lines=11> */
[C---:B0-----:R-:W-:Y:S01]  /*22320*/  IMAD.WIDE.U32 R86, R78.reuse, 0x10, R86 ;  /* 0x000000104e567825 */ /* 0x041fe200078e0056 */
[----:B------:R-:W-:-:S04]  /*22330*/  IADD3 R78, PT, PT, R78, 0x100, RZ ;  /* 0x000001004e4e7810 */ /* 0x000fc80007ffe0ff */
[----:B------:R2:W-:Y:S03]  /*22340*/  STG.E.128 desc[UR6][R86.64], R64 ;  /* 0x0000004056007986 */ /* 0x0005e6000c101d06 */
.L_x_25880:
[----:B------:R-:W-:Y:S05]  /*22350*/  BSYNC.RECONVERGENT B0 ;  /* 0x0000000000007941 */ /* 0x000fea0003800200 */
.L_x_25879:
[----:B------:R-:W-:Y:S01]  /*22360*/  ISETP.NE.AND P0, PT, R89, RZ, PT ;  /* 0x000000ff5900720c */ /* 0x000fe20003f05270 */
[----:B------:R-:W-:-:S12]  /*22370*/  BSSY.RECONVERGENT B0, `(.L_x_25881) ;  /* 0x000001e000007945 */ /* 0x000fd80003800200 */
[----:B------:R-:W-:Y:S05]  /*22380*/  @!P0 BRA `(.L_x_25882) ;  /* 0x0000000000708947 */ /* 0x000fea0003800000 */
[----:B012---:R-:W0:Y:S01]  /*22390*/  LDC.64 R86, c[0x0][0x428] ;  /* 0x00010a00ff567b82 */ /* 0x007e220000000a00 */
[----:B------:R-:W-:Y:S01]  /*223a0*/  SHF.R.U64 R106, R84, 0x10, R85 ;  /* 0x00000010546a7819 */ /* 0x000fe20000001255 */
[--C-:B------:R-:W-:Y:S01]  /*223b0*/  FADD.FTZ R114, R44, -R94.reuse ;  /* 0x8000005e2c727221 */ /* 0x100fe20000010000 */
[----:B------:R-:W-:Y:S01]  /*223c0*/  SHF.R.U64 R108, R22, 0x10, R23 ;  /* 0x00000010166c7819 */ /* 0x000fe20000001217 */
[--C-:B------:R-:W-:Y:S01]  /*223d0*/  FADD.FTZ R112, R45, -R94.reuse ;  /* 0x8000005e2d707221 */ /* 0x100fe20000010000 */
[----:B------:R-:W-:Y:S01]  /*223e0*/  SHF.R.U32.HI R67, RZ, 0x10, R85 ;  /* 0x00000010ff437819 */ /* 0x000fe20000011655 */
[--C-:B------:R-:W-:Y:S01]  /*223f0*/  FADD.FTZ R104, R46, -R94.reuse ;  /* 0x8000005e2e687221 */ /* 0x100fe20000010000 */
[----:B------:R-:W-:Y:S01]  /*22400*/  SHF.R.U32.HI R88, RZ, 0x10, R23 ;  /* 0x00000010ff587819 */ /* 0x000fe20000011617 */
[----:B------:R-:W-:Y:S01]  /*22410*/  FADD.FTZ R110, R47, -R94 ;  /* 0x8000005e2f6e7221 */ /* 0x000fe20000010000 */
[----:B------:R-:W-:Y:S02]  /*22420*/  HADD2.F32 R105, -RZ, R100.H0_H0 ;  /* 0x20000064ff697230 */ /* 0x000fe40000004100 */
[----:B------:R-:W-:Y:S01]  /*22430*/  FMUL.FTZ R107, R95, R114 ;  /* 0x000000725f6b7220 */ /* 0x000fe20000410000 */
[----:B------:R-:W-:-:S02]  /*22440*/  HADD2.F32 R64, -RZ, R22.H0_H0 ;  /* 0x20000016ff407230 */ /* 0x000fc40000004100 */
        /* <DEDUP_REMOVED lines=8> */
[----:B------:R-:W-:Y:S01]  /*224d0*/  FFMA.FTZ R66, R104, R66, R103 ;  /* 0x0000004268427223 */ /* 0x000fe20000010067 */
[----:B------:R-:W-:Y:S02]  /*224e0*/  HADD2.F32 R67, -RZ, R67.H0_H0 ;  /* 0x20000043ff437230 */ /* 0x000fe40000004100 */
[----:B------:R-:W-:Y:S02]  /*224f0*/  HADD2.F32 R88, -RZ, R88.H0_H0 ;  /* 0x20000058ff587230 */ /* 0x000fe40000004100 */
[----:B------:R-:W-:Y:S01]  /*22500*/  FFMA.FTZ R65, R65, R106, R108 ;  /* 0x0000006a41417223 */ /* 0x000fe2000001006c */
[----:B0-----:R-:W-:-:S04]  /*22510*/  IMAD.WIDE.U32 R86, R78, 0x10, R86 ;  /* 0x000000104e567825 */ /* 0x001fc800078e0056 */
[----:B------:R-:W-:Y:S01]  /*22520*/  FFMA.FTZ R67, R89, R67, R88 ;  /* 0x0000004359437223 */ /* 0x000fe20000010058 */
[----:B------:R-:W-:-:S04]  /*22530*/  VIADD R78, R78, 0x100 ;  /* 0x000001004e4e7836 */ /* 0x000fc80000000000 */
[----:B------:R3:W-:Y:S03]  /*22540*/  STG.E.128 desc[UR6][R86.64], R64 ;  /* 0x0000004056007986 */ /* 0x0007e6000c101d06 */
.L_x_25882:
[----:B------:R-:W-:Y:S05]  /*22550*/  BSYNC.RECONVERGENT B0 ;  /* 0x0000000000007941 */ /* 0x000fea0003800200 */
.L_x_25881:
[----:B------:R-:W-:Y:S01]  /*22560*/  ISETP.NE.AND P0, PT, R90, RZ, PT ;  /* 0x000000ff5a00720c */ /* 0x000fe20003f05270 */
[----:B------:R-:W-:-:S12]  /*22570*/  BSSY.RECONVERGENT B0, `(.L_x_25883) ;  /* 0x000001e000007945 */ /* 0x000fd80003800200 */
[----:B------:R-:W-:Y:S05]  /*22580*/  @!P0 BRA `(.L_x_25884) ;  /* 0x0000000000708947 */ /* 0x000fea0003800000 */
[----:B0123--:R-:W0:Y:S01]  /*22590*/  LDC.64 R86, c[0x0][0x428] ;  /* 0x00010a00ff567b82 */ /* 0x00fe220000000a00 */
        /* <DEDUP_REMOVED lines=23> */
[C---:B0-----:R-:W-:Y:S01]  /*22710*/  IMAD.WIDE.U32 R86, R78.reuse, 0x10, R86 ;  /* 0x000000104e567825 */ /* 0x041fe200078e0056 */
[----:B------:R-:W-:-:S03]  /*22720*/  IADD3 R78, PT, PT, R78, 0x100, RZ ;  /* 0x000001004e4e7810 */ /* 0x000fc60007ffe0ff */
[----:B------:R-:W-:-:S05]  /*22730*/  FFMA.FTZ R67, R89, R67, R88 ;  /* 0x0000004359437223 */ /* 0x000fca0000010058 */
[----:B------:R4:W-:Y:S02]  /*22740*/  STG.E.128 desc[UR6][R86.64], R64 ;  /* 0x0000004056007986 */ /* 0x0009e4000c101d06 */
.L_x_25884:
[----:B------:R-:W-:Y:S05]  /*22750*/  BSYNC.RECONVERGENT B0 ;  /* 0x0000000000007941 */ /* 0x000fea0003800200 */
.L_x_25883:
[----:B------:R-:W-:Y:S01]  /*22760*/  ISETP.NE.AND P0, PT, R91, RZ, PT ;  /* 0x000000ff5b00720c */ /* 0x000fe20003f05270 */
[----:B------:R-:W-:-:S12]  /*22770*/  BSSY.RECONVERGENT B0, `(.L_x_25885) ;  /* 0x000001e000007945 */ /* 0x000fd80003800200 */
[----:B------:R-:W-:Y:S05]  /*22780*/  @!P0 BRA `(.L_x_25886) ;  /* 0x0000000000708947 */ /* 0x000fea0003800000 */
[----:B01234-:R-:W0:Y:S01]  /*22790*/  LDC.64 R86, c[0x0][0x428] ;  /* 0x00010a00ff567b82 */ /* 0x01fe220000000a00 */
[--C-:B------:R-:W-:Y:S01]  /*227a0*/  FADD.FTZ R90, R52, -R94.reuse ;  /* 0x8000005e345a7221 */ /* 0x100fe20000010000 */
[----:B------:R-:W-:Y:S01]  /*227b0*/  SHF.R.U64 R89, R80, 0x10, R81 ;  /* 0x0000001050597819 */ /* 0x000fe20000001251 */
[--C-:B------:R-:W-:Y:S01]  /*227c0*/  FADD.FTZ R110, R53, -R94.reuse ;  /* 0x8000005e356e7221 */ /* 0x100fe20000010000 */
[----:B------:R-:W-:Y:S01]  /*227d0*/  SHF.R.U64 R104, R18, 0x10, R19 ;  /* 0x0000001012687819 */ /* 0x000fe20000001213 */
[--C-:B------:R-:W-:Y:S01]  /*227e0*/  FADD.FTZ R108, R54, -R94.reuse ;  /* 0x8000005e366c7221 */ /* 0x100fe20000010000 */
[----:B------:R-:W-:Y:S01]  /*227f0*/  SHF.R.U32.HI R67, RZ, 0x10, R81 ;  /* 0x00000010ff437819 */ /* 0x000fe20000011651 */
[----:B------:R-:W-:Y:S01]  /*22800*/  FADD.FTZ R106, R55, -R94 ;  /* 0x8000005e376a7221 */ /* 0x000fe20000010000 */
[----:B------:R-:W-:Y:S01]  /*22810*/  SHF.R.U32.HI R88, RZ, 0x10, R19 ;  /* 0x00000010ff587819 */ /* 0x000fe20000011613 */
[----:B------:R-:W-:Y:S01]  /*22820*/  FMUL.FTZ R107, R95, R90 ;  /* 0x0000005a5f6b7220 */ /* 0x000fe20000410000 */
[----:B------:R-:W-:-:S02]  /*22830*/  HADD2.F32 R105, -RZ, R102.H0_H0 ;  /* 0x20000066ff697230 */ /* 0x000fc40000004100 */
[C---:B------:R-:W-:Y:S01]  /*22840*/  FMUL.FTZ R65, R95.reuse, R110 ;  /* 0x0000006e5f417220 */ /* 0x040fe20000410000 */
[----:B------:R-:W-:Y:S02]  /*22850*/  HADD2.F32 R64, -RZ, R18.H0_H0 ;  /* 0x20000012ff407230 */ /* 0x000fe40000004100 */
[----:B------:R-:W-:Y:S01]  /*22860*/  FMUL.FTZ R103, R95, R108 ;  /* 0x0000006c5f677220 */ /* 0x000fe20000410000 */
[----:B------:R-:W-:Y:S02]  /*22870*/  HADD2.F32 R91, -RZ, R102.H1_H1 ;  /* 0x30000066ff5b7230 */ /* 0x000fe40000004100 */
[----:B------:R-:W-:Y:S02]  /*22880*/  HADD2.F32 R66, -RZ, R19.H0_H0 ;  /* 0x20000013ff427230 */ /* 0x000fe40000004100 */
[----:B------:R-:W-:Y:S01]  /*22890*/  FFMA.FTZ R64, R107, R105, R64 ;  /* 0x000000696b407223 */ /* 0x000fe20000010040 */
[----:B------:R-:W-:Y:S02]  /*228a0*/  HADD2.F32 R90, -RZ, R89.H0_H0 ;  /* 0x20000059ff5a7230 */ /* 0x000fe40000004100 */
[----:B------:R-:W-:Y:S01]  /*228b0*/  FMUL.FTZ R89, R95, R106 ;  /* 0x0000006a5f597220 */ /* 0x000fe20000410000 */
        /* <DEDUP_REMOVED lines=9> */
.L_x_25886:
[----:B------:R-:W-:Y:S05]  /*22950*/  BSYNC.RECONVERGENT B0 ;  /* 0x0000000000007941 */ /* 0x000fea0003800200 */
.L_x_25885:
[----:B------:R-:W-:Y:S01]  /*22960*/  ISETP.NE.AND P0, PT, R92, RZ, PT ;  /* 0x000000ff5c00720c */ /* 0x000fe20003f05270 */
[----:B------:R-:W-:-:S12]  /*22970*/  BSSY.RECONVERGENT B0, `(.L_x_25887) ;  /* 0x000001a000007945 */ /* 0x000fd80003800200 */
[----:B------:R-:W-:Y:S05]  /*22980*/  @!P0 BRA `(.L_x_25888) ;  /* 0x0000000000608947 */ /* 0x000fea0003800000 */
[----:B01234-:R-:W0:Y:S01]  /*22990*/  LDC.64 R86, c[0x0][0x428] ;  /* 0x00010a00ff567b82 */ /* 0x01fe220000000a00 */
        /* <DEDUP_REMOVED lines=23> */
.L_x_25888:
[----:B------:R-:W-:Y:S05]  /*22b10*/  BSYNC.RECONVERGENT B0 ;  /* 0x0000000000007941 */ /* 0x000fea0003800200 */
.L_x_25887:
        /* <DEDUP_REMOVED lines=8> */
[C---:B------:R-:W-:Y:S01]  /*22ba0*/  FMUL.FTZ R67, R95.reuse, R66 ;  /* 0x000000425f437220 */ /* 0x040fe20000410000 */
[C---:B------:R-:W-:Y:S01]  /*22bb0*/  FMUL.FTZ R89, R95.reuse, R86 ;  /* 0x000000565f597220 */ /* 0x040fe20000410000 */
[C---:B------:R-:W-:Y:S01]  /*22bc0*/  FMUL.FTZ R66, R95.reuse, R88 ;  /* 0x000000585f427220 */ /* 0x040fe20000410000 */
[----:B------:R-:W-:-:S03]  /*22bd0*/  FMUL.FTZ R94, R95, R94 ;  /* 0x0000005e5f5e7220 */ /* 0x000fc60000410000 */
[----:B------:R-:W-:Y:S01]  /*22be0*/  FFMA.FTZ R66, R66, R10, R5 ;  /* 0x0000000a42427223 */ /* 0x000fe20000010005 */
[----:B0-----:R-:W-:-:S04]  /*22bf0*/  IMAD.WIDE.U32 R86, R78, 0x10, R64 ;  /* 0x000000104e567825 */ /* 0x001fc800078e0040 */
[----:B------:R-:W-:Y:S01]  /*22c00*/  FFMA.FTZ R64, R67, R9, R4 ;  /* 0x0000000943407223 */ /* 0x000fe20000010004 */
[----:B------:R-:W-:Y:S01]  /*22c10*/  FFMA.FTZ R65, R89, R11, R14 ;  /* 0x0000000b59417223 */ /* 0x000fe2000001000e */
[----:B------:R-:W-:-:S05]  /*22c20*/  FFMA.FTZ R67, R94, R12, R13 ;  /* 0x0000000c5e437223 */ /* 0x000fca000001000d */
[----:B------:R0:W-:Y:S02]  /*22c30*/  STG.E.128 desc[UR6][R86.64], R64 ;  /* 0x0000004056007986 */ /* 0x0001e4000c101d06 */
.L_x_25890:
[----:B------:R-:W-:Y:S05]  /*22c40*/  BSYNC.RECONVERGENT B0 ;  /* 0x0000000000007941 */ /* 0x000fea0003800200 */
.L_x_25889:
[----:B------:R-:W-:Y:S02]  /*22c50*/  UIADD3 UR16, UPT, UPT, UR16, UR14, URZ ;  /* 0x0000000e10107290 */ /* 0x000fe4000fffe0ff */
[----:B------:R-:W-:Y:S02]  /*22c60*/  UPLOP3.LUT UP1, UPT, UPT, UPT, UP1, 0x40, 0x4 ;  /* 0x000000000004789c */ /* 0x000fe40003f2e810 */
[----:B------:R-:W-:-:S09]  /*22c70*/  UISETP.GE.AND UP0, UPT, UR16, UR15, UPT ;  /* 0x0000000f1000728c */ /* 0x000fd2000bf06270 */
[----:B------:R-:W-:Y:S05]  /*22c80*/  BRA.U !UP0, `(.L_x_25891) ;  /* 0xfffffde508807547 */ /* 0x000fea000b83ffff */
[----:B------:R-:W-:Y:S05]  /*22c90*/  EXIT ;  /* 0x000000000000794d */ /* 0x000fea0003800000 */
.L_x_25892:
        /* <DEDUP_REMOVED lines=14> */
.L_x_27914:


//--------------------- .text._ZN10layer_norm31ln_parallel_residual_fwd_kernelINS_13Kernel_traitsI6__halfffffjLj7168ELj1ELj1ELj8ELj16ENS_18Kernel_traits_baseILj7168ES2_ffffjLj256EEEEELb1ELb1ELb1EEEvNS_9FwdParamsE --------------------------
	.section	.text._ZN10layer_norm31ln_parallel_residual_fwd_kernelINS_13Kernel_traitsI6__halfffffjLj7168ELj1ELj1ELj8ELj16ENS_18Kernel_traits_baseILj7168ES2_ffffjLj256EEEEELb1ELb1ELb1EEEvNS_9FwdParamsE,"ax",@progbits
	.align	128
        .global         _ZN10layer_norm31ln_parallel_residual_fwd_kernelINS_13Kernel_traitsI6__halfffffjLj7168ELj1ELj1ELj8ELj16ENS_18Kernel_traits_baseILj7168ES2_ffffjLj256EEEEELb1ELb1ELb1EEEvNS_9FwdParamsE
        .type           _ZN10layer_norm31ln_parallel_residual_fwd_kernelINS_13Kernel_traitsI6__halfffffjLj7168ELj1ELj1ELj8ELj16ENS_18Kernel_traits_baseILj7168ES2_ffffjLj256EEEEELb1ELb1ELb1EEEvNS_9FwdParamsE,@function
        .size           _ZN10layer_norm31ln_parallel_residual_fwd_kernelINS_13Kernel_traitsI6__halfffffjLj7168ELj1ELj1ELj8ELj16ENS_18Kernel_traits_baseILj7168ES2_ffffjLj256EEEEELb1ELb1ELb1EEEvNS_9FwdParamsE,(.L_x_27915 - _ZN10layer_norm31ln_parallel_residual_fwd_kernelINS_13Kernel_traitsI6__halfffffjLj7168ELj1ELj1ELj8ELj16ENS_18Kernel_traits_baseILj7168ES2_ffffjLj256EEEEELb1ELb1ELb1EEEvNS_9FwdParamsE)
        .other          _ZN10layer_norm31ln_parallel_residual_fwd_kernelINS_13Kernel_traitsI6__halfffffjLj7168ELj1ELj1ELj8ELj16ENS_18Kernel_traits_baseILj7168ES2_ffffjLj256EEEEELb1ELb1ELb1EEEvNS_9FwdParamsE,@"STO_CUDA_ENTRY STV_DEFAULT"
_ZN10layer_norm31ln_parallel_residual_fwd_kernelINS_13Kernel_traitsI6__halfffffjLj7168ELj1ELj1ELj8ELj16ENS_18Kernel_traits_baseILj7168ES2_ffffjLj256EEEEELb1ELb1ELb1EEEvNS_9FwdParamsE:
.text._ZN10layer_norm31ln_parallel_residual_fwd_kernelINS_13Kernel_traitsI6__halfffffjLj7168ELj1ELj1ELj8ELj16ENS_18Kernel_traits_baseILj7168ES2_ffffjLj256EEEEELb1ELb1ELb1EEEvNS_9FwdParamsE:
[----:B------:R-:W-:Y:S01]  /*0000*/  LDC R1, c[0x0][0x37c] ;  /* 0x0000df00ff017b82 */ /* 0x000fe20000000800 */
[----:B------:R-:W0:Y:S01]  /*0010*/  LDCU.64 UR4, c[0x0][0x438] ;  /* 0x00008700ff0477ac */ /* 0x000e220008000a00 */
[----:B------:R-:W1:Y:S06]  /*0020*/  S2R R109, SR_TID.X ;  /* 0x00000000006d7919 */ /* 0x000e6c0000002100 */
[----:B------:R-:W1:Y:S01]  /*0030*/  LDC.64 R4, c[0x0][0x3d0] ;  /* 0x0000f400ff047b82 */ /* 0x000e620000000a00 */
[----:B------:R-:W2:Y:S01]  /*0040*/  LDCU.64 UR10, c[0x0][0x358] ;  /* 0x00006b00ff0a77ac */ /* 0x000ea20008000a00 */
[----:B0-----:R-:W-:Y:S01]  /*0050*/  ISETP.NE.U32.AND P0, PT, RZ, UR4, PT ;  /* 0x00000004ff007c0c */ /* 0x001fe2000bf05070 */
[----:B------:R-:W0:Y:S03]  /*0060*/  LDCU.U8 UR4, c[0x0][0x464] ;  /* 0x00008c80ff0477ac */ /* 0x000e260008000000 */
[----:B------:R-:W-:-:S02]  /*0070*/  ISETP.NE.AND.EX P0, PT, RZ, UR5, PT, P0 ;  /* 0x00000005ff007c0c */ /* 0x000fc4000bf05300 */
[----:B------:R-:W3:Y:S01]  /*0080*/  LDC R106, c[0x0][0x458] ;  /* 0x00011600ff6a7b82 */ /* 0x000ee20000000800 */
[----:B------:R-:W4:Y:S10]  /*0090*/  LDCU.64 UR8, c[0x0][0x450] ;  /* 0x00008a00ff0877ac */ /* 0x000f340008000a00 */
[C---:B-1----:R-:W-:Y:S01]  /*00a0*/  @P0 IMAD.WIDE.U32 R2, R109.reuse, 0x8, R4 ;  /* 0x000000086d020825 */ /* 0x042fe200078e0004 */
[----:B------:R-:W1:Y:S04]  /*00b0*/  @P0 LDC.64 R28, c[0x0][0x438] ;  /* 0x00010e00ff1c0b82 */ /* 0x000e680000000a00 */
[----:B--2---:R-:W5:Y:S04]  /*00c0*/  @P0 LDG.E.64 R12, desc[UR10][R2.64] ;  /* 0x0000000a020c0981 */ /* 0x004f68000c1e1b00 */
[----:B------:R-:W5:Y:S01]  /*00d0*/  @P0 LDG.E.64 R18, desc[UR10][R2.64+0x800] ;  /* 0x0008000a02120981 */ /* 0x000f62000c1e1b00 */
[----:B------:R-:W3:Y:S03]  /*00e0*/  LDC R107, c[0x0][0x45c] ;  /* 0x00011700ff6b7b82 */ /* 0x000ee60000000800 */
[----:B------:R-:W5:Y:S04]  /*00f0*/  @P0 LDG.E.64 R8, desc[UR10][R2.64+0x1000] ;  /* 0x0010000a02080981 */ /* 0x000f68000c1e1b00 */
[----:B------:R-:W5:Y:S04]  /*0100*/  @P0 LDG.E.64 R20, desc[UR10][R2.64+0x1800] ;  /* 0x0018000a02140981 */ /* 0x000f68000c1e1b00 */
[----:B------:R-:W5:Y:S04]  /*0110*/  @P0 LDG.E.64 R16, desc[UR10][R2.64+0x2000] ;  /* 0x0020000a02100981 */ /* 0x000f68000c1e1b00 */
[----:B------:R-:W5:Y:S04]  /*0120*/  @P0 LDG.E.64 R14, desc[UR10][R2.64+0x2800] ;  /* 0x0028000a020e0981 */ /* 0x000f68000c1e1b00 */
[----:B------:R-:W5:Y:S01]  /*0130*/  @P0 LDG.E.64 R22, desc[UR10][R2.64+0x3000] ;  /* 0x0030000a02160981 */ /* 0x000f62000c1e1b00 */
[----:B0-----:R-:W-:Y:S01]  /*0140*/  ISETP.NE.AND P1, PT, RZ, UR4, PT ;  /* 0x00000004ff007c0c */ /* 0x001fe2000bf25270 */
[----:B----4-:R-:W-:Y:S01]  /*0150*/  IMAD.U32 R24, RZ, RZ, UR8 ;  /* 0x00000008ff187e24 */ /* 0x010fe2000f8e00ff */
[----:B------:R-:W0:Y:S01]  /*0160*/  S2UR UR18, SR_CTAID.X ;  /* 0x00000000001279c3 */ /* 0x000e220000002500 */
[----:B------:R-:W-:Y:S01]  /*0170*/  IMAD.U32 R25, RZ, RZ, UR9 ;  /* 0x00000009ff197e24 */ /* 0x000fe2000f8e00ff */
[----:B------:R-:W0:Y:S01]  /*0180*/  LDCU UR4, c[0x0][0x384] ;  /* 0x00007080ff0477ac */ /* 0x000e220008000800 */
[----:B-1----:R-:W-:-:S04]  /*0190*/  @P0 IMAD.WIDE.U32 R28, R109, 0x8, R28 ;  /* 0x000000086d1c0825 */ /* 0x002fc800078e001c */
[----:B------:R-:W-:Y:S01]  /*01a0*/  @!P0 IMAD.WIDE.U32 R30, R109, 0x8, R4 ;  /* 0x000000086d1e8825 */ /* 0x000fe200078e0004 */
[----:B------:R-:W5:Y:S04]  /*01b0*/  @P0 LDG.E.64 R88, desc[UR10][R28.64] ;  /* 0x0000000a1c580981 */ /* 0x000f68000c1e1b00 */
[----:B---3--:R-:W5:Y:S04]  /*01c0*/  @P1 LDG.E.64 R26, desc[UR10][R106.64] ;  /* 0x0000000a6a1a1981 */ /* 0x008f68000c1e1b00 */
[----:B------:R-:W5:Y:S04]  /*01d0*/  @P1 LDG.E.64 R24, desc[UR10][R24.64] ;  /* 0x0000000a18181981 */ /* 0x000f68000c1e1b00 */
[----:B------:R-:W5:Y:S04]  /*01e0*/  @P0 LDG.E.64 R78, desc[UR10][R28.64+0x800] ;  /* 0x0008000a1c4e0981 */ /* 0x000f68000c1e1b00 */
[----:B------:R-:W5:Y:S04]  /*01f0*/  @P0 LDG.E.64 R70, desc[UR10][R28.64+0x1000] ;  /* 0x0010000a1c460981 */ /* 0x000f68000c1e1b00 */
[----:B------:R-:W5:Y:S04]  /*0200*/  @P0 LDG.E.64 R6, desc[UR10][R28.64+0x1800] ;  /* 0x0018000a1c060981 */ /* 0x000f68000c1e1b00 */
[----:B------:R-:W5:Y:S04]  /*0210*/  @P0 LDG.E.64 R4, desc[UR10][R28.64+0x2000] ;  /* 0x0020000a1c040981 */ /* 0x000f68000c1e1b00 */
[----:B------:R-:W5:Y:S04]  /*0220*/  @P0 LDG.E.64 R2, desc[UR10][R28.64+0x2800] ;  /* 0x0028000a1c020981 */ /* 0x000f68000c1e1b00 */
[----:B------:R-:W5:Y:S01]  /*0230*/  @P0 LDG.E.64 R10, desc[UR10][R28.64+0x3000] ;  /* 0x0030000a1c0a0981 */ /* 0x000f62000c1e1b00 */
[----:B0-----:R-:W-:-:S06]  /*0240*/  UISETP.GE.AND UP0, UPT, UR18, UR4, UPT ;  /* 0x000000041200728c */ /* 0x001fcc000bf06270 */
[----:B------:R-:W-:Y:S01]  /*0250*/  PLOP3.LUT P2, PT, PT, PT, UP0, 0x80, 0x8 ;  /* 0x000000000008781c */ /* 0x000fe20003f4f008 */
[----:B------:R-:W5:Y:S04]  /*0260*/  @!P0 LDG.E.64 R12, desc[UR10][R30.64] ;  /* 0x0000000a1e0c8981 */ /* 0x000f68000c1e1b00 */
[----:B------:R-:W5:Y:S04]  /*0270*/  @!P0 LDG.E.64 R18, desc[UR10][R30.64+0x800] ;  /* 0x0008000a1e128981 */ /* 0x000f68000c1e1b00 */
[----:B------:R-:W5:Y:S04]  /*0280*/  @!P0 LDG.E.64 R8, desc[UR10][R30.64+0x1000] ;  /* 0x0010000a1e088981 */ /* 0x000f68000c1e1b00 */
[----:B------:R-:W5:Y:S04]  /*0290*/  @!P0 LDG.E.64 R20, desc[UR10][R30.64+0x1800] ;  /* 0x0018000a1e148981 */ /* 0x000f68000c1e1b00 */
[----:B------:R-:W5:Y:S04]  /*02a0*/  @!P0 LDG.E.64 R16, desc[UR10][R30.64+0x2000] ;  /* 0x0020000a1e108981 */ /* 0x000f68000c1e1b00 */
[----:B------:R-:W5:Y:S04]  /*02b0*/  @!P0 LDG.E.64 R14, desc[UR10][R30.64+0x2800] ;  /* 0x0028000a1e0e8981 */ /* 0x000f68000c1e1b00 */
[----:B------:R0:W5:Y:S02]  /*02c0*/  @!P0 LDG.E.64 R22, desc[UR10][R30.64+0x3000] ;  /* 0x0030000a1e168981 */ /* 0x000164000c1e1b00 */
[----:B0-----:R-:W0:Y:S01]  /*02d0*/  @P1 LDC R31, c[0x0][0x460] ;  /* 0x00011800ff1f1b82 */ /* 0x001e220000000800 */
[----:B------:R-:W-:Y:S05]  /*02e0*/  @P2 EXIT ;  /* 0x000000000000294d */ /* 0x000fea0003800000 */
[----:B------:R-:W1:Y:S01]  /*02f0*/  LDC R0, c[0x0][0x360] ;  /* 0x0000d800ff007b82 */ /* 0x000e620000000800 */
[----:B0----5:R-:W-:Y:S02]  /*0300*/  @P1 IADD3 R106, P2, PT, R26, R31, RZ ;  /* 0x0000001f1a6a1210 */ /* 0x021fe40007f5e0ff */
[----:B------:R-:W-:Y:S02]  /*0310*/  @!P0 CS2R R88, SRZ ;  /* 0x0000000000588805 */ /* 0x000fe4000001ff00 */
[----:B------:R-:W-:Y:S02]  /*0320*/  @P1 R2UR UR9, R25 ;  /* 0x00000000190912ca */ /* 0x000fe400000e0000 */
[----:B------:R-:W-:Y:S02]  /*0330*/  @!P0 CS2R R78, SRZ ;  /* 0x00000000004e8805 */ /* 0x000fe4000001ff00 */
[----:B------:R-:W-:Y:S02]  /*0340*/  @P1 IADD3.X R107, PT, PT, RZ, R27, RZ, P2, !PT ;  /* 0x0000001bff6b1210 */ /* 0x000fe400017fe4ff */
[----:B------:R-:W-:-:S02]  /*0350*/  @!P0 CS2R R70, SRZ ;  /* 0x0000000000468805 */ /* 0x000fc4000001ff00 */
[----:B------:R-:W-:Y:S02]  /*0360*/  @P1 R2UR UR8, R24 ;  /* 0x00000000180812ca */ /* 0x000fe400000e0000 */
[----:B------:R-:W-:Y:S02]  /*0370*/  @!P0 CS2R R6, SRZ ;  /* 0x0000000000068805 */ /* 0x000fe4000001ff00 */
[--C-:B------:R-:W-:Y:S02]  /*0380*/  SHF.R.U64 R104, R106, 0x2, R107.reuse ;  /* 0x000000026a687819 */ /* 0x100fe4000000126b */
[----:B------:R-:W-:Y:S02]  /*0390*/  @!P0 CS2R R4, SRZ ;  /* 0x0000000000048805 */ /* 0x000fe4000001ff00 */
[----:B------:R-:W-:Y:S02]  /*03a0*/  SHF.R.U32.HI R103, RZ, 0x2, R107 ;  /* 0x00000002ff677819 */ /* 0x000fe4000001166b */
[----:B------:R-:W-:-:S02]  /*03b0*/  @!P0 CS2R R2, SRZ ;  /* 0x0000000000028805 */ /* 0x000fc4000001ff00 */
[----:B------:R-:W-:Y:S01]  /*03c0*/  @!P0 CS2R R10, SRZ ;  /* 0x00000000000a8805 */ /* 0x000fe2000001ff00 */
[----:B------:R-:W-:Y:S01]  /*03d0*/  IMAD.HI.U32 R24, R104, -0x2daee0ad, RZ ;  /* 0xd2511f5368187827 */ /* 0x000fe200078e00ff */
[--C-:B------:R-:W-:Y:S01]  /*03e0*/  SHF.R.U64 R92, R12, 0x10, R13.reuse ;  /* 0x000000100c5c7819 */ /* 0x100fe2000000120d */
[----:B------:R-:W-:Y:S01]  /*03f0*/  UIADD3 UR4, UPT, UPT, UR9, -0x4498517b, URZ ;  /* 0xbb67ae8509047890 */ /* 0x000fe2000fffe0ff */
[----:B------:R-:W-:Y:S01]  /*0400*/  MOV R86, R18 ;  /* 0x0000001200567202 */ /* 0x000fe20000000f00 */
[----:B------:R-:W-:Y:S01]  /*0410*/  IMAD R28, R104, -0x2daee0ad, RZ ;  /* 0xd2511f53681c7824 */ /* 0x000fe200078e02ff */
[----:B------:R-:W-:Y:S01]  /*0420*/  LOP3.LUT R24, R24, UR9, RZ, 0x3c, !PT ;  /* 0x0000000918187c12 */ /* 0x000fe2000f8e3cff */
[----:B------:R-:W-:Y:S01]  /*0430*/  UIADD3 UR21, UPT, UPT, UR8, -0x61c88647, URZ ;  /* 0x9e3779b908157890 */ /* 0x000fe2000fffe0ff */
[----:B------:R-:W-:Y:S01]  /*0440*/  IMAD.MOV.U32 R94, RZ, RZ, R12 ;  /* 0x000000ffff5e7224 */ /* 0x000fe200078e000c */
[----:B------:R-:W-:Y:S01]  /*0450*/  UIADD3 UR5, UPT, UPT, UR8, 0x3c6ef372, URZ ;  /* 0x3c6ef37208057890 */ /* 0x000fe2000fffe0ff */
[----:B------:R-:W-:Y:S01]  /*0460*/  IMAD.MOV.U32 R90, RZ, RZ, R13 ;  /* 0x000000ffff5a7224 */ /* 0x000fe200078e000d */
[----:B------:R-:W-:Y:S01]  /*0470*/  UIADD3 UR22, UPT, UPT, UR9, -0x56f99767, URZ ;  /* 0xa906689909167890 */ /* 0x000fe2000fffe0ff */
[----:B-1----:R-:W-:Y:S01]  /*0480*/  IMAD R105, R0, UR18, R109 ;  /* 0x0000001200697c24 */ /* 0x002fe2000f8e026d */
[----:B------:R-:W-:Y:S01]  /*0490*/  UIADD3 UR23, UPT, UPT, UR8, 0x5384540f, URZ ;  /* 0x5384540f08177890 */ /* 0x000fe2000fffe0ff */
[----:B------:R-:W-:Y:S01]  /*04a0*/  IMAD.HI.U32 R25, R24, -0x326172a9, RZ ;  /* 0xcd9e8d5718197827 */ /* 0x000fe200078e00ff */
[----:B------:R-:W-:Y:S01]  /*04b0*/  UIADD3 UR24, UPT, UPT, UR9, 0x1fd5c5a3, URZ ;  /* 0x1fd5c5a309187890 */ /* 0x000fe2000fffe0ff */
[----:B------:R-:W-:Y:S01]  /*04c0*/  SHF.R.U64 R84, R18, 0x10, R19 ;  /* 0x0000001012547819 */ /* 0x000fe20000001213 */
[----:B------:R-:W-:Y:S01]  /*04d0*/  UIADD3 UR25, UPT, UPT, UR8, -0xe443238, URZ ;  /* 0xf1bbcdc808197890 */ /* 0x000fe2000fffe0ff */
[----:B------:R-:W-:Y:S01]  /*04e0*/  IMAD.HI.U32 R0, R105, -0x326172a9, RZ ;  /* 0xcd9e8d5769007827 */ /* 0x000fe200078e00ff */
[----:B------:R-:W-:-:S03]  /*04f0*/  SHF.R.U32.HI R12, RZ, 0x10, R21 ;  /* 0x00000010ff0c7819 */ /* 0x000fc60000011615 */
[----:B------:R-:W-:Y:S01]  /*0500*/  HFMA2 R99, -RZ, RZ, 0, 0 ;  /* 0x00000000ff637431 */ /* 0x000fe200000001ff */
[----:B------:R-:W-:Y:S01]  /*0510*/  MOV R72, R9 ;  /* 0x0000000900487202 */ /* 0x000fe20000000f00 */
[----:B------:R-:W-:Y:S01]  /*0520*/  IMAD R26, R105, -0x326172a9, RZ ;  /* 0xcd9e8d57691a7824 */ /* 0x000fe200078e02ff */
[----:B------:R-:W-:Y:S01]  /*0530*/  LOP3.LUT R0, R103, UR8, R0, 0x96, !PT ;  /* 0x0000000867007c12 */ /* 0x000fe2000f8e9600 */
[----:B------:R-:W-:Y:S01]  /*0540*/  IMAD R29, R24, -0x326172a9, RZ ;  /* 0xcd9e8d57181d7824 */ /* 0x000fe200078e02ff */
[----:B------:R-:W-:Y:S01]  /*0550*/  SHF.R.U64 R74, R8, 0x10, R9 ;  /* 0x00000010084a7819 */ /* 0x000fe20000001209 */
[----:B------:R-:W-:Y:S01]  /*0560*/  IMAD.MOV.U32 R82, RZ, RZ, R19 ;  /* 0x000000ffff527224 */ /* 0x000fe200078e0013 */
[----:B------:R-:W-:Y:S01]  /*0570*/  LOP3.LUT R25, R26, UR21, R25, 0x96, !PT ;  /* 0x000000151a197c12 */ /* 0x000fe2000f8e9619 */
[----:B------:R-:W-:Y:S01]  /*0580*/  IMAD.HI.U32 R27, R0, -0x2daee0ad, RZ ;  /* 0xd2511f53001b7827 */ /* 0x000fe200078e00ff */
[----:B------:R-:W-:Y:S01]  /*0590*/  SHF.R.U64 R18, R16, 0x10, R17 ;  /* 0x0000001010127819 */ /* 0x000fe20000001211 */
[----:B------:R-:W-:Y:S01]  /*05a0*/  UPLOP3.LUT UP1, UPT, UPT, UPT, UPT, 0x40, 0x4 ;  /* 0x000000000004789c */ /* 0x000fe20003f2e870 */
[----:B------:R-:W-:Y:S01]  /*05b0*/  SHF.R.U32.HI R9, RZ, 0x10, R9 ;  /* 0x00000010ff097819 */ /* 0x000fe20000011609 */
[----:B------:R-:W-:Y:S01]  /*05c0*/  IMAD R31, R0, -0x2daee0ad, RZ ;  /* 0xd2511f53001f7824 */ /* 0x000fe200078e02ff */
[----:B------:R-:W-:Y:S01]  /*05d0*/  LOP3.LUT R27, R28, UR4, R27, 0x96, !PT ;  /* 0x000000041c1b7c12 */ /* 0x000fe2000f8e961b */
[----:B------:R-:W-:Y:S01]  /*05e0*/  UIADD3 UR4, UPT, UPT, UR9, 0x76cf5d0a, URZ ;  /* 0x76cf5d0a09047890 */ /* 0x000fe2000fffe0ff */
[----:B------:R-:W-:Y:S01]  /*05f0*/  IMAD.HI.U32 R26, R25, -0x2daee0ad, RZ ;  /* 0xd2511f53191a7827 */ /* 0x000fe200078e00ff */
[----:B------:R-:W-:Y:S01]  /*0600*/  MOV R30, R15 ;  /* 0x0000000f001e7202 */ /* 0x000fe20000000f00 */
[----:B------:R-:W0:Y:S01]  /*0610*/  LDCU UR6, c[0x0][0x404] ;  /* 0x00008080ff0677ac */ /* 0x000e220008000800 */
[----:B------:R-:W-:Y:S01]  /*0620*/  SHF.R.U32.HI R60, RZ, 0x10, R23 ;  /* 0x00000010ff3c7819 */ /* 0x000fe20000011617 */
[----:B------:R-:W-:Y:S01]  /*0630*/  IMAD.HI.U32 R0, R27, -0x326172a9, RZ ;  /* 0xcd9e8d571b007827 */ /* 0x000fe200078e00ff */
[----:B------:R-:W-:Y:S01]  /*0640*/  LOP3.LUT R26, R31, UR4, R26, 0x96, !PT ;  /* 0x000000041f1a7c12 */ /* 0x000fe2000f8e961a */
[----:B------:R-:W-:Y:S01]  /*0650*/  UIADD3 UR4, UPT, UPT, UR8, -0x255992d5, URZ ;  /* 0xdaa66d2b08047890 */ /* 0x000fe2000fffe0ff */
[--C-:B------:R-:W-:Y:S01]  /*0660*/  SHF.R.U64 R91, R88, 0x10, R89.reuse ;  /* 0x00000010585b7819 */ /* 0x100fe20000001259 */
[----:B------:R-:W-:Y:S01]  /*0670*/  IMAD R27, R27, -0x326172a9, RZ ;  /* 0xcd9e8d571b1b7824 */ /* 0x000fe200078e02ff */
[----:B------:R-:W-:Y:S01]  /*0680*/  LOP3.LUT R0, R29, UR5, R0, 0x96, !PT ;  /* 0x000000051d007c12 */ /* 0x000fe2000f8e9600 */
[----:B------:R-:W-:Y:S01]  /*0690*/  UIADD3 UR5, UPT, UPT, UR9, 0x32370b8f, URZ ;  /* 0x32370b8f09057890 */ /* 0x000fe2000fffe0ff */
[----:B------:R-:W-:Y:S01]  /*06a0*/  IMAD.HI.U32 R24, R26, -0x326172a9, RZ ;  /* 0xcd9e8d571a187827 */ /* 0x000fe200078e00ff */
[----:B------:R-:W-:Y:S01]  /*06b0*/  SHF.R.U32.HI R87, RZ, 0x10, R89 ;  /* 0x00000010ff577819 */ /* 0x000fe20000011659 */
[----:B------:R-:W1:Y:S01]  /*06c0*/  LDCU UR7, c[0x0][0x408] ;  /* 0x00008100ff0777ac */ /* 0x000e620008000800 */
[--C-:B------:R-:W-:Y:S01]  /*06d0*/  SHF.R.U64 R83, R78, 0x10, R79.reuse ;  /* 0x000000104e537819 */ /* 0x100fe2000000124f */
[----:B------:R-:W-:Y:S01]  /*06e0*/  IMAD R28, R25, -0x2daee0ad, RZ ;  /* 0xd2511f53191c7824 */ /* 0x000fe200078e02ff */
[----:B------:R-:W-:Y:S01]  /*06f0*/  LOP3.LUT R24, R27, UR4, R24, 0x96, !PT ;  /* 0x000000041b187c12 */ /* 0x000fe2000f8e9618 */
[C---:B------:R-:W-:Y:S01]  /*0700*/  IMAD.HI.U32 R25, R0.reuse, -0x2daee0ad, RZ ;  /* 0xd2511f5300197827 */ /* 0x040fe200078e00ff */
[----:B------:R-:W-:Y:S01]  /*0710*/  UIADD3 UR4, UPT, UPT, UR8, 0x78dde6e4, URZ ;  /* 0x78dde6e408047890 */ /* 0x000fe2000fffe0ff */
[----:B------:R-:W-:Y:S01]  /*0720*/  SHF.R.U32.HI R77, RZ, 0x10, R79 ;  /* 0x00000010ff4d7819 */ /* 0x000fe2000001164f */
[----:B------:R-:W2:Y:S01]  /*0730*/  LDCU UR19, c[0x0][0x388] ;  /* 0x00007100ff1377ac */ /* 0x000ea20008000800 */
[----:B------:R-:W-:Y:S01]  /*0740*/  IMAD R29, R0, -0x2daee0ad, RZ ;  /* 0xd2511f53001d7824 */ /* 0x000fe200078e02ff */
[----:B------:R-:W-:Y:S01]  /*0750*/  LOP3.LUT R25, R28, UR5, R25, 0x96, !PT ;  /* 0x000000051c197c12 */ /* 0x000fe2000f8e9619 */
[----:B------:R-:W-:Y:S01]  /*0760*/  IMAD.HI.U32 R28, R24, -0x2daee0ad, RZ ;  /* 0xd2511f53181c7827 */ /* 0x000fe200078e00ff */
[----:B------:R-:W-:Y:S01]  /*0770*/  UIADD3 UR5, UPT, UPT, UR9, -0x126145ec, URZ ;  /* 0xed9eba1409057890 */ /* 0x000fe2000fffe0ff */
[--C-:B------:R-:W-:Y:S01]  /*0780*/  SHF.R.U64 R73, R70, 0x10, R71.reuse ;  /* 0x0000001046497819 */ /* 0x100fe20000001247 */
[----:B------:R-:W3:Y:S01]  /*0790*/  LDCU.U8 UR39, c[0x0][0x410] ;  /* 0x00008200ff2777ac */ /* 0x000ee20008000000 */
[----:B------:R-:W-:Y:S01]  /*07a0*/  IMAD R27, R26, -0x326172a9, RZ ;  /* 0xcd9e8d571a1b7824 */ /* 0x000fe200078e02ff */
[----:B------:R-:W-:Y:S01]  /*07b0*/  SHF.R.U32.HI R61, RZ, 0x10, R71 ;  /* 0x00000010ff3d7819 */ /* 0x000fe20000011647 */
[----:B------:R-:W-:Y:S01]  /*07c0*/  IMAD.HI.U32 R0, R25, -0x326172a9, RZ ;  /* 0xcd9e8d5719007827 */ /* 0x000fe200078e00ff */
[----:B------:R-:W-:Y:S01]  /*07d0*/  LOP3.LUT R28, R29, UR5, R28, 0x96, !PT ;  /* 0x000000051d1c7c12 */ /* 0x000fe2000f8e961c */
[----:B------:R-:W-:Y:S01]  /*07e0*/  UIADD3 UR5, UPT, UPT, UR8, 0x1715609d, URZ ;  /* 0x1715609d08057890 */ /* 0x000fe2000fffe0ff */
[--C-:B------:R-:W-:Y:S01]  /*07f0*/  SHF.R.U64 R62, R6, 0x10, R7.reuse ;  /* 0x00000010063e7819 */ /* 0x100fe20000001207 */
[----:B------:R-:W-:Y:S01]  /*0800*/  IMAD R26, R25, -0x326172a9, RZ ;  /* 0xcd9e8d57191a7824 */ /* 0x000fe200078e02ff */
[----:B------:R-:W-:Y:S01]  /*0810*/  LOP3.LUT R0, R27, UR4, R0, 0x96, !PT ;  /* 0x000000041b007c12 */ /* 0x000fe2000f8e9600 */
[----:B------:R-:W-:Y:S01]  /*0820*/  IMAD.HI.U32 R25, R28, -0x326172a9, RZ ;  /* 0xcd9e8d571c197827 */ /* 0x000fe200078e00ff */
[----:B------:R-:W-:Y:S01]  /*0830*/  UIADD3 UR4, UPT, UPT, UR8, -0x4ab325aa, URZ ;  /* 0xb54cda5608047890 */ /* 0x000fe2000fffe0ff */
[----:B------:R-:W-:Y:S01]  /*0840*/  SHF.R.U32.HI R63, RZ, 0x10, R7 ;  /* 0x00000010ff3f7819 */ /* 0x000fe20000011607 */
[----:B------:R-:W4:Y:S01]  /*0850*/  LDCU UR20, c[0x0][0x400] ;  /* 0x00008000ff1477ac */ /* 0x000f220008000800 */
[----:B------:R-:W-:Y:S01]  /*0860*/  IMAD R27, R24, -0x2daee0ad, RZ ;  /* 0xd2511f53181b7824 */ /* 0x000fe200078e02ff */
[----:B------:R-:W-:Y:S01]  /*0870*/  LOP3.LUT R25, R26, UR5, R25, 0x96, !PT ;  /* 0x000000051a197c12 */ /* 0x000fe2000f8e9619 */
[----:B------:R-:W-:Y:S01]  /*0880*/  IMAD.HI.U32 R24, R0, -0x2daee0ad, RZ ;  /* 0xd2511f5300187827 */ /* 0x000fe200078e00ff */
[----:B------:R-:W-:Y:S01]  /*0890*/  UIADD3 UR5, UPT, UPT, UR9, 0x646e171e, URZ ;  /* 0x646e171e09057890 */ /* 0x000fe2000fffe0ff */
[--C-:B------:R-:W-:Y:S01]  /*08a0*/  SHF.R.U64 R64, R4, 0x10, R5.reuse ;  /* 0x0000001004407819 */ /* 0x100fe20000001205 */
[----:B------:R-:W0:Y:S01]  /*08b0*/  LDCU.64 UR16, c[0x0][0x398] ;  /* 0x00007300ff1077ac */ /* 0x000e220008000a00 */
[----:B------:R-:W-:Y:S01]  /*08c0*/  IMAD R29, R0, -0x2daee0ad, RZ ;  /* 0xd2511f53001d7824 */ /* 0x000fe200078e02ff */
[----:B------:R-:W-:Y:S01]  /*08d0*/  LOP3.LUT R24, R27, UR22, R24, 0x96, !PT ;  /* 0x000000161b187c12 */ /* 0x000fe2000f8e9618 */
[----:B------:R-:W-:Y:S01]  /*08e0*/  IMAD.HI.U32 R26, R25, -0x2daee0ad, RZ ;  /* 0xd2511f53191a7827 */ /* 0x000fe200078e00ff */
[----:B------:R-:W-:Y:S01]  /*08f0*/  SHF.R.U32.HI R65, RZ, 0x10, R5 ;  /* 0x00000010ff417819 */ /* 0x000fe20000011605 */
[----:B------:R-:W0:Y:S01]  /*0900*/  LDCU.64 UR14, c[0x0][0x3a0] ;  /* 0x00007400ff0e77ac */ /* 0x000e220008000a00 */
[--C-:B------:R-:W-:Y:S01]  /*0910*/  SHF.R.U64 R66, R2, 0x10, R3.reuse ;  /* 0x0000001002427819 */ /* 0x100fe20000001203 */
[----:B------:R-:W-:Y:S01]  /*0920*/  IMAD R27, R28, -0x326172a9, RZ ;  /* 0xcd9e8d571c1b7824 */ /* 0x000fe200078e02ff */
[----:B------:R-:W-:Y:S01]  /*0930*/  LOP3.LUT R26, R29, UR5, R26, 0x96, !PT ;  /* 0x000000051d1a7c12 */ /* 0x000fe2000f8e961a */
[C---:B------:R-:W-:Y:S01]  /*0940*/  IMAD.HI.U32 R0, R24.reuse, -0x326172a9, RZ ;  /* 0xcd9e8d5718007827 */ /* 0x040fe200078e00ff */
[----:B------:R-:W-:Y:S01]  /*0950*/  UIADD3 UR5, UPT, UPT, UR9, -0x695add53, URZ ;  /* 0x96a522ad09057890 */ /* 0x000fe2000fffe0ff */
[----:B------:R-:W-:Y:S01]  /*0960*/  SHF.R.U32.HI R67, RZ, 0x10, R3 ;  /* 0x00000010ff437819 */ /* 0x000fe20000011603 */
[----:B------:R-:W0:Y:S01]  /*0970*/  LDCU.64 UR12, c[0x0][0x380] ;  /* 0x00007000ff0c77ac */ /* 0x000e220008000a00 */
[----:B------:R-:W-:Y:S01]  /*0980*/  IMAD R28, R25, -0x2daee0ad, RZ ;  /* 0xd2511f53191c7824 */ /* 0x000fe200078e02ff */
[----:B------:R-:W-:Y:S01]  /*0990*/  LOP3.LUT R0, R27, UR4, R0, 0x96, !PT ;  /* 0x000000041b007c12 */ /* 0x000fe2000f8e9600 */
[----:B------:R-:W-:Y:S01]  /*09a0*/  IMAD R27, R24, -0x326172a9, RZ ;  /* 0xcd9e8d57181b7824 */ /* 0x000fe200078e02ff */
[----:B------:R-:W-:Y:S01]  /*09b0*/  UIADD3 UR4, UPT, UPT, UR9, -0x24c28bd8, URZ ;  /* 0xdb3d742809047890 */ /* 0x000fe2000fffe0ff */
[----:B------:R-:W-:Y:S01]  /*09c0*/  IMAD.HI.U32 R24, R26, -0x326172a9, RZ ;  /* 0xcd9e8d571a187827 */ /* 0x000fe200078e00ff */
[----:B------:R-:W-:-:S02]  /*09d0*/  SHF.R.U64 R68, R10, 0x10, R11 ;  /* 0x000000100a447819 */ /* 0x000fc4000000120b */
[----:B------:R-:W-:Y:S01]  /*09e0*/  SHF.R.U32.HI R69, RZ, 0x10, R11 ;  /* 0x00000010ff457819 */ /* 0x000fe2000001160b */
[----:B------:R-:W-:Y:S01]  /*09f0*/  IMAD.HI.U32 R25, R0, -0x2daee0ad, RZ ;  /* 0xd2511f5300197827 */ /* 0x000fe200078e00ff */
[----:B------:R-:W-:Y:S02]  /*0a00*/  LOP3.LUT R24, R27, UR23, R24, 0x96, !PT ;  /* 0x000000171b187c12 */ /* 0x000fe4000f8e9618 */
[----:B------:R-:W-:Y:S01]  /*0a10*/  LOP3.LUT R106, R106, 0x3, RZ, 0xc0, !PT ;  /* 0x000000036a6a7812 */ /* 0x000fe200078ec0ff */
[----:B------:R-:W-:Y:S01]  /*0a20*/  IMAD R27, R0, -0x2daee0ad, RZ ;  /* 0xd2511f53001b7824 */ /* 0x000fe200078e02ff */
[----:B------:R-:W-:Y:S01]  /*0a30*/  LOP3.LUT R25, R28, UR24, R25, 0x96, !PT ;  /* 0x000000181c197c12 */ /* 0x000fe2000f8e9619 */
[----:B------:R-:W-:-:S04]  /*0a40*/  IMAD.HI.U32 R100, R24, -0x2daee0ad, RZ ;  /* 0xd2511f5318647827 */ /* 0x000fc800078e00ff */
[----:B------:R-:W-:Y:S01]  /*0a50*/  IMAD R26, R26, -0x326172a9, RZ ;  /* 0xcd9e8d571a1a7824 */ /* 0x000fe200078e02ff */
[----:B------:R-:W-:Y:S01]  /*0a60*/  LOP3.LUT R100, R27, UR4, R100, 0x96, !PT ;  /* 0x000000041b647c12 */ /* 0x000fe2000f8e9664 */
[----:B------:R-:W-:Y:S01]  /*0a70*/  IMAD.HI.U32 R107, R25, -0x326172a9, RZ ;  /* 0xcd9e8d57196b7827 */ /* 0x000fe200078e00ff */
[----:B------:R-:W-:-:S03]  /*0a80*/  UIADD3 UR4, UPT, UPT, UR8, -0x700cb87f, URZ ;  /* 0x8ff3478108047890 */ /* 0x000fc6000fffe0ff */
[----:B------:R-:W-:Y:S01]  /*0a90*/  IMAD R27, R24, -0x2daee0ad, RZ ;  /* 0xd2511f53181b7824 */ /* 0x000fe200078e02ff */
[----:B------:R-:W-:Y:S01]  /*0aa0*/  LOP3.LUT R107, R26, UR25, R107, 0x96, !PT ;  /* 0x000000191a6b7c12 */ /* 0x000fe2000f8e966b */
[----:B------:R-:W-:Y:S01]  /*0ab0*/  IMAD R0, R25, -0x326172a9, RZ ;  /* 0xcd9e8d5719007824 */ /* 0x000fe200078e02ff */
[----:B------:R-:W-:Y:S01]  /*0ac0*/  SHF.R.U32.HI R26, RZ, 0x10, R13 ;  /* 0x00000010ff1a7819 */ /* 0x000fe2000001160d */
[----:B------:R-:W-:Y:S01]  /*0ad0*/  IMAD.HI.U32 R101, R100, -0x326172a9, RZ ;  /* 0xcd9e8d5764657827 */ /* 0x000fe200078e00ff */
[----:B------:R-:W-:Y:S02]  /*0ae0*/  SHF.R.U64 R13, R20, 0x10, R21 ;  /* 0x00000010140d7819 */ /* 0x000fe40000001215 */
[----:B------:R-:W-:Y:S01]  /*0af0*/  SHF.R.U32.HI R25, RZ, 0x10, R19 ;  /* 0x00000010ff197819 */ /* 0x000fe20000011613 */
[----:B------:R-:W-:Y:S01]  /*0b00*/  IMAD.HI.U32 R102, R107, -0x2daee0ad, RZ ;  /* 0xd2511f536b667827 */ /* 0x000fe200078e00ff */
[----:B------:R-:W-:Y:S02]  /*0b10*/  LOP3.LUT R101, R0, UR4, R101, 0x96, !PT ;  /* 0x0000000400657c12 */ /* 0x000fe4000f8e9665 */
[----:B------:R-:W-:Y:S01]  /*0b20*/  SHF.R.U64 R19, R14, 0x10, R15 ;  /* 0x000000100e137819 */ /* 0x000fe2000000120f */
[----:B------:R-:W-:Y:S01]  /*0b30*/  IMAD.MOV.U32 R28, RZ, RZ, R21 ;  /* 0x000000ffff1c7224 */ /* 0x000fe200078e0015 */
[----:B------:R-:W-:Y:S01]  /*0b40*/  LOP3.LUT R102, R27, UR5, R102, 0x96, !PT ;  /* 0x000000051b667c12 */ /* 0x000fe2000f8e9666 */
[----:B------:R-:W1:Y:S01]  /*0b50*/  LDCU.64 UR4, c[0x0][0x398] ;  /* 0x00007300ff0477ac */ /* 0x000e620008000a00 */
[----:B------:R-:W-:Y:S01]  /*0b60*/  MOV R21, R16 ;  /* 0x0000001000157202 */ /* 0x000fe20000000f00 */
[----:B------:R-:W-:Y:S01]  /*0b70*/  IMAD.MOV.U32 R27, RZ, RZ, R20 ;  /* 0x000000ffff1b7224 */ /* 0x000fe200078e0014 */
[--C-:B------:R-:W-:Y:S01]  /*0b80*/  SHF.R.U32.HI R16, RZ, 0x10, R17.reuse ;  /* 0x00000010ff107819 */ /* 0x100fe20000011611 */
[----:B------:R-:W-:Y:S01]  /*0b90*/  IMAD.MOV.U32 R29, RZ, RZ, R17 ;  /* 0x000000ffff1d7224 */ /* 0x000fe200078e0011 */
[----:B------:R-:W-:Y:S01]  /*0ba0*/  SHF.R.U32.HI R20, RZ, 0x10, R15 ;  /* 0x00000010ff147819 */ /* 0x000fe2000001160f */
[----:B------:R-:W-:Y:S01]  /*0bb0*/  IMAD.MOV.U32 R76, RZ, RZ, R8 ;  /* 0x000000ffff4c7224 */ /* 0x000fe200078e0008 */
[----:B------:R-:W-:Y:S01]  /*0bc0*/  SHF.R.U64 R24, R22, 0x10, R23 ;  /* 0x0000001016187819 */ /* 0x000fe20000001217 */
[----:B------:R-:W-:-:S02]  /*0bd0*/  IMAD.MOV.U32 R17, RZ, RZ, R14 ;  /* 0x000000ffff117224 */ /* 0x000fc400078e000e */
[----:B------:R-:W-:Y:S02]  /*0be0*/  IMAD.MOV.U32 R31, RZ, RZ, R22 ;  /* 0x000000ffff1f7224 */ /* 0x000fe400078e0016 */
[----:B------:R-:W-:Y:S02]  /*0bf0*/  IMAD.MOV.U32 R32, RZ, RZ, R23 ;  /* 0x000000ffff207224 */ /* 0x000fe400078e0017 */
[----:B------:R-:W-:Y:S02]  /*0c00*/  HADD2.F32 R8, -RZ, R6.H0_H0 ;  /* 0x20000006ff087230 */ /* 0x000fe40000004100 */
[----:B------:R-:W-:Y:S01]  /*0c10*/  HADD2.F32 R6, -RZ, R4.H0_H0 ;  /* 0x20000004ff067230 */ /* 0x000fe20000004100 */
[----:B-1----:R-:W-:Y:S01]  /*0c20*/  UISETP.NE.U32.AND UP0, UPT, UR4, URZ, UPT ;  /* 0x000000ff0400728c */ /* 0x002fe2000bf05070 */
[----:B------:R-:W-:Y:S02]  /*0c30*/  HADD2.F32 R0, -RZ, R11.H0_H0 ;  /* 0x2000000bff007230 */ /* 0x000fe40000004100 */
[----:B------:R-:W-:Y:S01]  /*0c40*/  HADD2.F32 R75, -RZ, R70.H0_H0 ;  /* 0x20000046ff4b7230 */ /* 0x000fe20000004100 */
[----:B------:R-:W-:Y:S01]  /*0c50*/  UISETP.NE.AND.EX UP0, UPT, UR5, URZ, UPT, UP0 ;  /* 0x000000ff0500728c */ /* 0x000fe2000bf05300 */
[----:B------:R-:W-:-:S02]  /*0c60*/  HADD2.F32 R4, -RZ, R2.H0_H0 ;  /* 0x20000002ff047230 */ /* 0x000fc40000004100 */
[----:B------:R-:W-:Y:S02]  /*0c70*/  HADD2.F32 R11, -RZ, R13.H0_H0 ;  /* 0x2000000dff0b7230 */ /* 0x000fe40000004100 */
[----:B------:R-:W-:Y:S01]  /*0c80*/  HADD2.F32 R93, -RZ, R88.H0_H0 ;  /* 0x20000058ff5d7230 */ /* 0x000fe20000004100 */
[----:B------:R-:W-:Y:S01]  /*0c90*/  PLOP3.LUT P0, PT, PT, PT, UP0, 0x80, 0x8 ;  /* 0x000000000008781c */ /* 0x000fe20003f0f008 */
[----:B------:R-:W-:Y:S02]  /*0ca0*/  HADD2.F32 R85, -RZ, R78.H0_H0 ;  /* 0x2000004eff557230 */ /* 0x000fe40000004100 */
[----:B------:R-:W-:Y:S02]  /*0cb0*/  HADD2.F32 R2, -RZ, R10.H0_H0 ;  /* 0x2000000aff027230 */ /* 0x000fe40000004100 */
[----:B------:R-:W-:Y:S02]  /*0cc0*/  HADD2.F32 R70, -RZ, R9.H0_H0 ;  /* 0x20000009ff467230 */ /* 0x000fe40000004100 */
[----:B------:R-:W-:-:S02]  /*0cd0*/  HADD2.F32 R13, -RZ, R21.H0_H0 ;  /* 0x20000015ff0d7230 */ /* 0x000fc40000004100 */
[----:B------:R-:W-:Y:S02]  /*0ce0*/  HADD2.F32 R15, -RZ, R18.H0_H0 ;  /* 0x20000012ff0f7230 */ /* 0x000fe40000004100 */
[----:B------:R-:W-:Y:S02]  /*0cf0*/  HADD2.F32 R89, -RZ, R89.H0_H0 ;  /* 0x20000059ff597230 */ /* 0x000fe40000004100 */
        /* <DEDUP_REMOVED lines=43> */
[----:B------:R-:W-:Y:S02]  /*0fb0*/  IMAD R100, R100, -0x326172a9, RZ ;  /* 0xcd9e8d5764647824 */ /* 0x000fe400078e02ff */
[----:B0-234-:R-:W-:-:S07]  /*0fc0*/  IMAD R107, R107, -0x2daee0ad, RZ ;  /* 0xd2511f536b6b7824 */ /* 0x01dfce00078e02ff */
.L_x_26170:
[----:B------:R-:W-:Y:S01]  /*0fd0*/  ISETP.NE.U32.AND P1, PT, RZ, UR14, PT ;  /* 0x0000000eff007c0c */ /* 0x000fe2000bf25070 */
[----:B------:R-:W-:Y:S01]  /*0fe0*/  UIMAD UR4, UR18, UR19, URZ ;  /* 0x00000013120472a4 */ /* 0x000fe2000f8e02ff */
[----:B0-----:R-:W0:Y:S02]  /*0ff0*/  @P0 LDC.64 R26, c[0x0][0x398] ;  /* 0x0000e600ff1a0b82 */ /* 0x001e240000000a00 */
[----:B------:R-:W-:Y:S01]  /*1000*/  ISETP.NE.AND.EX P1, PT, RZ, UR15, PT, P1 ;  /* 0x0000000fff007c0c */ /* 0x000fe2000bf25310 */
[----:B------:R-:W-:-:S04]  /*1010*/  USHF.R.S32.HI UR5, URZ, 0x1f, UR4 ;  /* 0x0000001fff057899 */ /* 0x000fc80008011404 */
[----:B------:R-:W-:Y:S01]  /*1020*/  ULEA.HI UR5, UR5, UR4, URZ, 0x2 ;  /* 0x0000000405057291 */ /* 0x000fe2000f8f10ff */
[----:B------:R-:W1:Y:S05]  /*1030*/  LDC.64 R56, c[0x0][0x390] ;  /* 0x0000e400ff387b82 */ /* 0x000e6a0000000a00 */
[----:B------:R-:W-:-:S03]  /*1040*/  IMAD.U32 R108, RZ, RZ, UR5 ;  /* 0x00000005ff6c7e24 */ /* 0x000fc6000f8e00ff */
[----:B------:R-:W2:Y:S02]  /*1050*/  @P1 LDC.64 R24, c[0x0][0x3a0] ;  /* 0x0000e800ff181b82 */ /* 0x000ea40000000a00 */
[----:B------:R-:W-:-:S05]  /*1060*/  LEA.HI.SX32 R108, R108, R109, 0x1e ;  /* 0x0000006d6c6c7211 */ /* 0x000fca00078ff2ff */
[----:B0-----:R-:W-:-:S05]  /*1070*/  @P0 IMAD.WIDE.U32 R26, R108, 0x10, R26 ;  /* 0x000000106c1a0825 */ /* 0x001fca00078e001a */
[----:B------:R0:W5:Y:S01]  /*1080*/  @P0 LDG.E.128 R52, desc[UR10][R26.64] ;  /* 0x0000000a1a340981 */ /* 0x000162000c1e1d00 */
[----:B-1----:R-:W-:-:S04]  /*1090*/  IMAD.WIDE.U32 R28, R108, 0x10, R56 ;  /* 0x000000106c1c7825 */ /* 0x002fc800078e0038 */
[----:B--2---:R-:W-:-:S05]  /*10a0*/  @P1 IMAD.WIDE.U32 R24, R108, 0x10, R24 ;  /* 0x000000106c181825 */ /* 0x004fca00078e0018 */
[----:B------:R0:W5:Y:S04]  /*10b0*/  @P1 LDG.E.128 R48, desc[UR10][R24.64] ;  /* 0x0000000a18301981 */ /* 0x000168000c1e1d00 */
[----:B------:R0:W5:Y:S01]  /*10c0*/  LDG.E.128 R24, desc[UR10][R28.64] ;  /* 0x0000000a1c187981 */ /* 0x000162000c1e1d00 */
[----:B------:R-:W-:-:S04]  /*10d0*/  UISETP.NE.U32.AND UP0, UPT, UR16, URZ, UPT ;  /* 0x000000ff1000728c */ /* 0x000fc8000bf05070 */
[----:B------:R-:W-:Y:S01]  /*10e0*/  UISETP.NE.AND.EX UP0, UPT, UR17, URZ, UPT, UP0 ;  /* 0x000000ff1100728c */ /* 0x000fe2000bf05300 */
[----:B------:R-:W-:Y:S01]  /*10f0*/  IMAD.MOV.U32 R80, RZ, RZ, 0x2f800000 ;  /* 0x2f800000ff507424 */ /* 0x000fe200078e00ff */
[----:B------:R-:W-:Y:S02]  /*1100*/  UIADD3 UR26, UPT, UPT, UR9, -0x126145ec, URZ ;  /* 0xed9eba14091a7890 */ /* 0x000fe4000fffe0ff */
[----:B------:R-:W-:Y:S02]  /*1110*/  UIADD3 UR27, UPT, UPT, UR8, 0x1715609d, URZ ;  /* 0x1715609d081b7890 */ /* 0x000fe4000fffe0ff */
[----:B------:R-:W-:Y:S02]  /*1120*/  UIADD3 UR28, UPT, UPT, UR8, 0x3c6ef372, URZ ;  /* 0x3c6ef372081c7890 */ /* 0x000fe4000fffe0ff */
[----:B------:R-:W-:Y:S02]  /*1130*/  UIADD3 UR29, UPT, UPT, UR9, 0x646e171e, URZ ;  /* 0x646e171e091d7890 */ /* 0x000fe4000fffe0ff */
[----:B------:R-:W-:-:S02]  /*1140*/  UIADD3 UR30, UPT, UPT, UR9, -0x695add53, URZ ;  /* 0x96a522ad091e7890 */ /* 0x000fc4000fffe0ff */
[----:B------:R-:W-:Y:S02]  /*1150*/  UIADD3 UR31, UPT, UPT, UR8, -0x255992d5, URZ ;  /* 0xdaa66d2b081f7890 */ /* 0x000fe4000fffe0ff */
[----:B------:R-:W-:Y:S02]  /*1160*/  UIADD3 UR32, UPT, UPT, UR8, -0x4ab325aa, URZ ;  /* 0xb54cda5608207890 */ /* 0x000fe4000fffe0ff */
[----:B------:R-:W-:Y:S02]  /*1170*/  UIADD3 UR33, UPT, UPT, UR8, -0x700cb87f, URZ ;  /* 0x8ff3478108217890 */ /* 0x000fe4000fffe0ff */
[----:B------:R-:W-:Y:S02]  /*1180*/  UIADD3 UR34, UPT, UPT, UR9, -0x24c28bd8, URZ ;  /* 0xdb3d742809227890 */ /* 0x000fe4000fffe0ff */
[----:B------:R-:W-:Y:S02]  /*1190*/  UIADD3 UR35, UPT, UPT, UR9, -0x4498517b, URZ ;  /* 0xbb67ae8509237890 */ /* 0x000fe4000fffe0ff */
[----:B------:R-:W-:-:S02]  /*11a0*/  UIADD3 UR36, UPT, UPT, UR9, 0x76cf5d0a, URZ ;  /* 0x76cf5d0a09247890 */ /* 0x000fc4000fffe0ff */
[----:B------:R-:W-:Y:S02]  /*11b0*/  UIADD3 UR37, UPT, UPT, UR9, 0x32370b8f, URZ ;  /* 0x32370b8f09257890 */ /* 0x000fe4000fffe0ff */
[----:B------:R-:W-:Y:S01]  /*11c0*/  UIADD3 UR38, UPT, UPT, UR8, 0x78dde6e4, URZ ;  /* 0x78dde6e408267890 */ /* 0x000fe2000fffe0ff */
[----:B0-----:R-:W-:Y:S11]  /*11d0*/  BRA.U UP0, `(.L_x_25893) ;  /* 0x0000001100987547 */ /* 0x001ff6000b800000 */
        /* <DEDUP_REMOVED lines=15> */
.L_x_25895:
        /* <DEDUP_REMOVED lines=12> */
.L_x_25896:
        /* <DEDUP_REMOVED lines=41> */
.L_x_25894:
[----:B------:R-:W-:Y:S01]  /*1620*/  ISETP.NE.AND P0, PT, R30, 0x1, PT ;  /* 0x000000011e00780c */ /* 0x000fe20003f05270 */
[----:B------:R-:W-:Y:S01]  /*1630*/  UMOV UR4, UR6 ;  /* 0x0000000600047c82 */ /* 0x000fe20008000000 */
        /* <DEDUP_REMOVED lines=14> */
.L_x_25898:
        /* <DEDUP_REMOVED lines=12> */
.L_x_25899:
        /* <DEDUP_REMOVED lines=41> */
[----:B------:R-:W-:-:S07]  /*1a70*/  HFMA2 R28, -RZ, RZ, 0, 0 ;  /* 0x00000000ff1c7431 */ /* 0x000fce00000001ff */
.L_x_25897:
        /* <DEDUP_REMOVED lines=15> */
.L_x_25901:
        /* <DEDUP_REMOVED lines=12> */
.L_x_25902:
        /* <DEDUP_REMOVED lines=42> */
.L_x_25900:
        /* <DEDUP_REMOVED lines=15> */
.L_x_25904:
        /* <DEDUP_REMOVED lines=12> */
.L_x_25905:
        /* <DEDUP_REMOVED lines=42> */
.L_x_25903:
        /* <DEDUP_REMOVED lines=18> */
.L_x_25893:
        /* <DEDUP_REMOVED lines=15> */
.L_x_25908:
        /* <DEDUP_REMOVED lines=12> */
.L_x_25909:
        /* <DEDUP_REMOVED lines=41> */
.L_x_25907:
[----:B------:R-:W-:Y:S01]  /*2880*/  ISETP.NE.AND P0, PT, R30, 0x1, PT ;  /* 0x000000011e00780c */ /* 0x000fe20003f05270 */
[----:B------:R-:W-:Y:S01]  /*2890*/  UMOV UR4, UR6 ;  /* 0x0000000600047c82 */ /* 0x000fe20008000000 */
[----:B------:R-:W-:Y:S01]  /*28a0*/  I2FP.F32.U32 R29, R28 ;  /* 0x0000001c001d7245 */ /* 0x000fe20000201000 */
[----:B------:R-:W-:Y:S01]  /*28b0*/  UMOV UR5, UR7 ;  /* 0x0000000700057c82 */ /* 0x000fe20008000000 */
[----:B------:R-:W-:Y:S01]  /*28c0*/  MOV R28, 0x2 ;  /* 0x00000002001c7802 */ /* 0x000fe20000000f00 */
[----:B-----5:R-:W-:Y:S02]  /*28d0*/  FMUL.FTZ R36, R24, UR5 ;  /* 0x0000000518247c20 */ /* 0x020fe40008410000 */
        /* <DEDUP_REMOVED lines=12> */
.L_x_25911:
        /* <DEDUP_REMOVED lines=12> */
.L_x_25912:
        /* <DEDUP_REMOVED lines=42> */
.L_x_25910:
        /* <DEDUP_REMOVED lines=14> */
.L_x_25914:
        /* <DEDUP_REMOVED lines=12> */
.L_x_25915:
        /* <DEDUP_REMOVED lines=42> */
.L_x_25913:
        /* <DEDUP_REMOVED lines=16> */
.L_x_25917:
        /* <DEDUP_REMOVED lines=12> */
.L_x_25918:
        /* <DEDUP_REMOVED lines=42> */
.L_x_25916:
        /* <DEDUP_REMOVED lines=14> */
.L_x_25920:
        /* <DEDUP_REMOVED lines=12> */
.L_x_25921:
        /* <DEDUP_REMOVED lines=42> */
.L_x_25919:
        /* <DEDUP_REMOVED lines=16> */
.L_x_25923:
        /* <DEDUP_REMOVED lines=12> */
.L_x_25924:
        /* <DEDUP_REMOVED lines=42> */
.L_x_25922:
        /* <DEDUP_REMOVED lines=14> */
.L_x_25926:
        /* <DEDUP_REMOVED lines=12> */
.L_x_25927:
        /* <DEDUP_REMOVED lines=42> */
.L_x_25925:
        /* <DEDUP_REMOVED lines=16> */
.L_x_25929:
        /* <DEDUP_REMOVED lines=12> */
.L_x_25930:
        /* <DEDUP_REMOVED lines=42> */
.L_x_25928:
[----:B------:R-:W-:Y:S01]  /*46e0*/  I2FP.F32.U32 R29, R25 ;  /* 0x00000019001d7245 */ /* 0x000fe20000201000 */
[----:B------:R-:W-:Y:S01]  /*46f0*/  FMUL.FTZ R25, R53, UR5 ;  /* 0x0000000535197c20 */ /* 0x000fe20008410000 */
[----:B------:R-:W-:Y:S01]  /*4700*/  FMUL.FTZ R24, R52, UR5 ;  /* 0x0000000534187c20 */ /* 0x000fe20008410000 */
[----:B------:R-:W-:Y:S02]  /*4710*/  FSETP.GTU.FTZ.AND P0, PT, R37, UR4, PT ;  /* 0x0000000425007c0b */ /* 0x000fe4000bf1c000 */
[----:B------:R-:W-:Y:S01]  /*4720*/  FFMA.FTZ R28, R29, R80, 1.1641532182693481445e-10 ;  /* 0x2f0000001d1c7423 */ /* 0x000fe20000010050 */
[----:B------:R-:W-:Y:S02]  /*4730*/  FSETP.GTU.FTZ.AND P6, PT, R33, UR4, PT ;  /* 0x0000000421007c0b */ /* 0x000fe4000bfdc000 */
[----:B------:R-:W-:Y:S02]  /*4740*/  FSEL R45, R25, RZ, !P0 ;  /* 0x000000ff192d7208 */ /* 0x000fe40004000000 */
[----:B------:R-:W-:-:S02]  /*4750*/  SEL R96, RZ, 0x1, P0 ;  /* 0x00000001ff607807 */ /* 0x000fc40000000000 */
[----:B------:R-:W-:Y:S01]  /*4760*/  FSEL R29, R24, RZ, !P6 ;  /* 0x000000ff181d7208 */ /* 0x000fe20007000000 */
[----:B------:R-:W-:Y:S01]  /*4770*/  FMUL.FTZ R24, R54, UR5 ;  /* 0x0000000536187c20 */ /* 0x000fe20008410000 */
[----:B------:R-:W-:Y:S01]  /*4780*/  FSETP.GTU.FTZ.AND P0, PT, R28, UR4, PT ;  /* 0x000000041c007c0b */ /* 0x000fe2000bf1c000 */
[----:B------:R-:W-:Y:S01]  /*4790*/  FMUL.FTZ R28, R55, UR5 ;  /* 0x00000005371c7c20 */ /* 0x000fe20008410000 */
[----:B------:R-:W-:Y:S02]  /*47a0*/  SEL R97, RZ, 0x1, P6 ;  /* 0x00000001ff617807 */ /* 0x000fe40003000000 */
[----:B------:R-:W-:Y:S02]  /*47b0*/  FSETP.GTU.FTZ.AND P6, PT, R39, UR4, PT ;  /* 0x0000000427007c0b */ /* 0x000fe4000bfdc000 */
[----:B------:R-:W-:Y:S02]  /*47c0*/  FSEL R26, R26, RZ, P4 ;  /* 0x000000ff1a1a7208 */ /* 0x000fe40002000000 */
[----:B------:R-:W-:-:S02]  /*47d0*/  FSEL R25, R24, RZ, !P6 ;  /* 0x000000ff18197208 */ /* 0x000fc40007000000 */
[----:B------:R-:W-:Y:S02]  /*47e0*/  FSEL R38, R38, RZ, P3 ;  /* 0x000000ff26267208 */ /* 0x000fe40001800000 */
[----:B------:R-:W-:Y:S01]  /*47f0*/  FSEL R36, R36, RZ, P2 ;  /* 0x000000ff24247208 */ /* 0x000fe20001000000 */
[----:B------:R-:W-:Y:S01]  /*4800*/  FADD.FTZ R46, R26, R25 ;  /* 0x000000191a2e7221 */ /* 0x000fe20000010000 */
[----:B------:R-:W-:Y:S01]  /*4810*/  FSEL R27, R27, RZ, P5 ;  /* 0x000000ff1b1b7208 */ /* 0x000fe20002800000 */
[----:B------:R-:W-:Y:S01]  /*4820*/  FADD.FTZ R45, R38, R45 ;  /* 0x0000002d262d7221 */ /* 0x000fe20000010000 */
[----:B------:R-:W-:Y:S01]  /*4830*/  FSEL R28, R28, RZ, !P0 ;  /* 0x000000ff1c1c7208 */ /* 0x000fe20004000000 */
[----:B------:R-:W-:Y:S01]  /*4840*/  FADD.FTZ R44, R36, R29 ;  /* 0x0000001d242c7221 */ /* 0x000fe20000010000 */
[----:B------:R-:W-:Y:S01]  /*4850*/  SEL R95, RZ, 0x1, P6 ;  /* 0x00000001ff5f7807 */ /* 0x000fe20003000000 */
[----:B------:R-:W-:Y:S01]  /*4860*/  @P1 FADD.FTZ R46, R50, R46 ;  /* 0x0000002e322e1221 */ /* 0x000fe20000010000 */
[----:B------:R-:W-:Y:S01]  /*4870*/  SEL R98, RZ, 0x1, P0 ;  /* 0x00000001ff627807 */ /* 0x000fe20000000000 */
[----:B------:R-:W-:Y:S01]  /*4880*/  FADD.FTZ R47, R28, R27 ;  /* 0x0000001b1c2f7221 */ /* 0x000fe20000010000 */
[----:B------:R-:W-:Y:S01]  /*4890*/  @P1 FADD.FTZ R45, R49, R45 ;  /* 0x0000002d312d1221 */ /* 0x000fe20000010000 */
[----:B------:R-:W-:-:S02]  /*48a0*/  @P1 FADD.FTZ R44, R48, R44 ;  /* 0x0000002c302c1221 */ /* 0x000fc40000010000 */
[----:B------:R-:W-:-:S07]  /*48b0*/  @P1 FADD.FTZ R47, R51, R47 ;  /* 0x0000002f332f1221 */ /* 0x000fce0000010000 */
.L_x_25906:
[----:B------:R-:W0:Y:S01]  /*48c0*/  LDC.64 R118, c[0x0][0x3a8] ;  /* 0x0000ea00ff767b82 */ /* 0x000e220000000a00 */
[----:B------:R-:W-:Y:S01]  /*48d0*/  ISETP.NE.U32.AND P0, PT, RZ, UR16, PT ;  /* 0x00000010ff007c0c */ /* 0x000fe2000bf05070 */
[----:B------:R-:W-:Y:S01]  /*48e0*/  VIADD R111, R108, 0x100 ;  /* 0x000001006c6f7836 */ /* 0x000fe20000000000 */
[----:B------:R-:W-:Y:S02]  /*48f0*/  SEL R28, RZ, 0x1000000, !P5 ;  /* 0x01000000ff1c7807 */ /* 0x000fe40006800000 */
[----:B------:R-:W-:Y:S02]  /*4900*/  ISETP.NE.AND.EX P0, PT, RZ, UR17, PT, P0 ;  /* 0x00000011ff007c0c */ /* 0x000fe4000bf05300 */
[----:B------:R-:W-:Y:S01]  /*4910*/  SEL R29, RZ, 0x10000, !P4 ;  /* 0x00010000ff1d7807 */ /* 0x000fe20006000000 */
[----:B------:R-:W1:Y:S01]  /*4920*/  LDC.64 R116, c[0x0][0x3b0] ;  /* 0x0000ec00ff747b82 */ /* 0x000e620000000a00 */
[----:B------:R-:W-:Y:S02]  /*4930*/  SEL R30, RZ, 0x100, !P3 ;  /* 0x00000100ff1e7807 */ /* 0x000fe40005800000 */
[----:B------:R-:W-:-:S02]  /*4940*/  SEL R31, RZ, 0x1, !P2 ;  /* 0x00000001ff1f7807 */ /* 0x000fc40005000000 */
[----:B------:R-:W-:-:S03]  /*4950*/  IADD3 R30, PT, PT, R30, R28, R29 ;  /* 0x0000001c1e1e7210 */ /* 0x000fc60007ffe01d */
[----:B------:R-:W2:Y:S02]  /*4960*/  @P1 LDC.64 R24, c[0x0][0x3a0] ;  /* 0x0000e800ff181b82 */ /* 0x000ea40000000a00 */
[----:B------:R-:W-:Y:S02]  /*4970*/  IMAD.IADD R33, R30, 0x1, R31 ;  /* 0x000000011e217824 */ /* 0x000fe400078e021f */
[----:B0-----:R-:W-:-:S04]  /*4980*/  IMAD.WIDE.U32 R28, R108, 0x10, R118 ;  /* 0x000000106c1c7825 */ /* 0x001fc800078e0076 */
[----:B------:R-:W0:Y:S01]  /*4990*/  @P0 LDC.64 R26, c[0x0][0x398] ;  /* 0x0000e600ff1a0b82 */ /* 0x000e220000000a00 */
[----:B------:R3:W-:Y:S01]  /*49a0*/  STG.E.128 desc[UR10][R28.64], R44 ;  /* 0x0000002c1c007986 */ /* 0x0007e2000c101d0a */
[----:B-1----:R-:W-:-:S05]  /*49b0*/  IMAD.WIDE.U32 R30, R108, 0x4, R116 ;  /* 0x000000046c1e7825 */ /* 0x002fca00078e0074 */
[----:B------:R1:W-:Y:S01]  /*49c0*/  STG.E desc[UR10][R30.64], R33 ;  /* 0x000000211e007986 */ /* 0x0003e2000c10190a */
[----:B--2---:R-:W-:-:S04]  /*49d0*/  @P1 IMAD.WIDE.U32 R24, R111, 0x10, R24 ;  /* 0x000000106f181825 */ /* 0x004fc800078e0018 */
[----:B---3--:R-:W-:-:S04]  /*49e0*/  IMAD.WIDE.U32 R28, R111, 0x10, R56 ;  /* 0x000000106f1c7825 */ /* 0x008fc800078e0038 */
[----:B0-----:R-:W-:Y:S01]  /*49f0*/  @P0 IMAD.WIDE.U32 R26, R111, 0x10, R26 ;  /* 0x000000106f1a0825 */ /* 0x001fe200078e001a */
[----:B-1----:R-:W-:Y:S06]  /*4a00*/  @!P0 BRA `(.L_x_25931) ;  /* 0x00000000002c8947 */ /* 0x002fec0003800000 */
[----:B------:R-:W0:Y:S01]  /*4a10*/  LDC.64 R30, c[0x0][0x3b8] ;  /* 0x0000ee00ff1e7b82 */ /* 0x000e220000000a00 */
        /* <DEDUP_REMOVED lines=10> */
.L_x_25931:
[----:B------:R1:W5:Y:S04]  /*4ac0*/  @P0 LDG.E.128 R52, desc[UR10][R26.64] ;  /* 0x0000000a1a340981 */ /* 0x000368000c1e1d00 */
[----:B------:R1:W5:Y:S04]  /*4ad0*/  @P1 LDG.E.128 R48, desc[UR10][R24.64] ;  /* 0x0000000a18301981 */ /* 0x000368000c1e1d00 */
[----:B------:R1:W5:Y:S01]  /*4ae0*/  LDG.E.128 R24, desc[UR10][R28.64] ;  /* 0x0000000a1c187981 */ /* 0x000362000c1e1d00 */
[----:B------:R-:W-:Y:S05]  /*4af0*/  @!P0 BRA `(.L_x_25932) ;  /* 0x0000002400248947 */ /* 0x000fea0003800000 */
[----:B------:R-:W-:Y:S01]  /*4b00*/  ISETP.NE.AND P2, PT, R35, 0x1, PT ;  /* 0x000000012300780c */ /* 0x000fe20003f45270 */
[----:B0-----:R-:W-:Y:S01]  /*4b10*/  IMAD.MOV.U32 R30, RZ, RZ, 0x2 ;  /* 0x00000002ff1e7424 */ /* 0x001fe200078e00ff */
        /* <DEDUP_REMOVED lines=13> */
.L_x_25934:
        /* <DEDUP_REMOVED lines=12> */
.L_x_25935:
        /* <DEDUP_REMOVED lines=41> */
.L_x_25933:
[----:B------:R-:W-:Y:S01]  /*4f40*/  ISETP.NE.AND P3, PT, R30, 0x1, PT ;  /* 0x000000011e00780c */ /* 0x000fe20003f65270 */
[----:B-----5:R-:W-:Y:S01]  /*4f50*/  FMUL.FTZ R35, R24, UR5 ;  /* 0x0000000518237c20 */ /* 0x020fe20008410000 */
        /* <DEDUP_REMOVED lines=14> */
.L_x_25937:
        /* <DEDUP_REMOVED lines=12> */
.L_x_25938:
        /* <DEDUP_REMOVED lines=42> */
.L_x_25936:
        /* <DEDUP_REMOVED lines=14> */
.L_x_25940:
        /* <DEDUP_REMOVED lines=12> */
.L_x_25941:
        /* <DEDUP_REMOVED lines=42> */
.L_x_25939:
        /* <DEDUP_REMOVED lines=16> */
.L_x_25943:
        /* <DEDUP_REMOVED lines=12> */
.L_x_25944:
        /* <DEDUP_REMOVED lines=42> */
.L_x_25942:
        /* <DEDUP_REMOVED lines=14> */
.L_x_25946:
        /* <DEDUP_REMOVED lines=12> */
.L_x_25947:
        /* <DEDUP_REMOVED lines=42> */
.L_x_25945:
        /* <DEDUP_REMOVED lines=16> */
.L_x_25949:
        /* <DEDUP_REMOVED lines=12> */
.L_x_25950:
        /* <DEDUP_REMOVED lines=42> */
.L_x_25948:
        /* <DEDUP_REMOVED lines=14> */
.L_x_25952:
        /* <DEDUP_REMOVED lines=12> */
.L_x_25953:
        /* <DEDUP_REMOVED lines=42> */
.L_x_25951:
        /* <DEDUP_REMOVED lines=16> */
.L_x_25955:
        /* <DEDUP_REMOVED lines=14> */
.L_x_25956:
        /* <DEDUP_REMOVED lines=42> */
.L_x_25954:
        /* <DEDUP_REMOVED lines=26> */
[----:B------:R-:W-:-:S03]  /*6f40*/  SEL R98, RZ, 0x1, P6 ;  /* 0x00000001ff627807 */ /* 0x000fc60003000000 */
[----:B------:R-:W-:Y:S01]  /*6f50*/  FADD.FTZ R43, R43, R28 ;  /* 0x0000001c2b2b7221 */ /* 0x000fe20000010000 */
[----:B------:R-:W-:-:S03]  /*6f60*/  @P1 FADD.FTZ R40, R48, R40 ;  /* 0x0000002830281221 */ /* 0x000fc60000010000 */
[----:B------:R-:W-:Y:S01]  /*6f70*/  @P1 FADD.FTZ R43, R51, R43 ;  /* 0x0000002b332b1221 */ /* 0x000fe20000010000 */
[----:B------:R-:W-:Y:S06]  /*6f80*/  BRA `(.L_x_25957) ;  /* 0x00000010008c7947 */ /* 0x000fec0003800000 */
.L_x_25932:
[----:B------:R-:W-:Y:S01]  /*6f90*/  ISETP.NE.AND P2, PT, R35, 0x1, PT ;  /* 0x000000012300780c */ /* 0x000fe20003f45270 */
[----:B0-----:R-:W-:Y:S01]  /*6fa0*/  IMAD.MOV.U32 R30, RZ, RZ, 0x2 ;  /* 0x00000002ff1e7424 */ /* 0x001fe200078e00ff */
        /* <DEDUP_REMOVED lines=13> */
.L_x_25959:
        /* <DEDUP_REMOVED lines=12> */
.L_x_25960:
        /* <DEDUP_REMOVED lines=41> */
.L_x_25958:
[----:B------:R-:W-:Y:S02]  /*73d0*/  ISETP.NE.AND P3, PT, R30, 0x1, PT ;  /* 0x000000011e00780c */ /* 0x000fe40003f65270 */
        /* <DEDUP_REMOVED lines=14> */
.L_x_25962:
        /* <DEDUP_REMOVED lines=12> */
.L_x_25963:
        /* <DEDUP_REMOVED lines=42> */
.L_x_25961:
        /* <DEDUP_REMOVED lines=15> */
.L_x_25965:
        /* <DEDUP_REMOVED lines=12> */
.L_x_25966:
        /* <DEDUP_REMOVED lines=42> */
.L_x_25964:
        /* <DEDUP_REMOVED lines=15> */
.L_x_25968:
        /* <DEDUP_REMOVED lines=12> */
.L_x_25969:
        /* <DEDUP_REMOVED lines=42> */
.L_x_25967:
        /* <DEDUP_REMOVED lines=16> */
.L_x_25957:
[----:B------:R-:W-:Y:S01]  /*81c0*/  SEL R28, RZ, 0x1000000, !P5 ;  /* 0x01000000ff1c7807 */ /* 0x000fe20006800000 */
[----:B------:R-:W0:Y:S01]  /*81d0*/  @P0 LDC.64 R26, c[0x0][0x398] ;  /* 0x0000e600ff1a0b82 */ /* 0x000e220000000a00 */
[----:B------:R-:W-:Y:S01]  /*81e0*/  SEL R29, RZ, 0x10000, !P4 ;  /* 0x00010000ff1d7807 */ /* 0x000fe20006000000 */
[----:B------:R-:W-:Y:S01]  /*81f0*/  VIADD R110, R108, 0x200 ;  /* 0x000002006c6e7836 */ /* 0x000fe20000000000 */
[----:B------:R-:W-:Y:S02]  /*8200*/  SEL R30, RZ, 0x100, !P3 ;  /* 0x00000100ff1e7807 */ /* 0x000fe40005800000 */
[----:B------:R-:W-:Y:S02]  /*8210*/  SEL R31, RZ, 0x1, !P2 ;  /* 0x00000001ff1f7807 */ /* 0x000fe40005000000 */
[----:B------:R-:W-:Y:S01]  /*8220*/  IADD3 R30, PT, PT, R30, R28, R29 ;  /* 0x0000001c1e1e7210 */ /* 0x000fe20007ffe01d */
[C---:B------:R-:W-:Y:S01]  /*8230*/  IMAD.WIDE.U32 R28, R111.reuse, 0x10, R118 ;  /* 0x000000106f1c7825 */ /* 0x040fe200078e0076 */
[----:B------:R-:W1:Y:S02]  /*8240*/  @P1 LDC.64 R24, c[0x0][0x3a0] ;  /* 0x0000e800ff181b82 */ /* 0x000e640000000a00 */
[----:B------:R-:W-:Y:S01]  /*8250*/  IADD3 R35, PT, PT, R30, R31, RZ ;  /* 0x0000001f1e237210 */ /* 0x000fe20007ffe0ff */
[----:B------:R-:W-:Y:S01]  /*8260*/  IMAD.WIDE.U32 R30, R111, 0x4, R116 ;  /* 0x000000046f1e7825 */ /* 0x000fe200078e0074 */
[----:B------:R2:W-:Y:S04]  /*8270*/  STG.E.128 desc[UR10][R28.64], R40 ;  /* 0x000000281c007986 */ /* 0x0005e8000c101d0a */
[----:B------:R3:W-:Y:S01]  /*8280*/  STG.E desc[UR10][R30.64], R35 ;  /* 0x000000231e007986 */ /* 0x0007e2000c10190a */
[----:B0-----:R-:W-:-:S04]  /*8290*/  @P0 IMAD.WIDE.U32 R26, R110, 0x10, R26 ;  /* 0x000000106e1a0825 */ /* 0x001fc800078e001a */
[----:B--2---:R-:W-:-:S04]  /*82a0*/  IMAD.WIDE.U32 R28, R110, 0x10, R56 ;  /* 0x000000106e1c7825 */ /* 0x004fc800078e0038 */
[----:B-1----:R-:W-:Y:S01]  /*82b0*/  @P1 IMAD.WIDE.U32 R24, R110, 0x10, R24 ;  /* 0x000000106e181825 */ /* 0x002fe200078e0018 */
        /* <DEDUP_REMOVED lines=12> */
.L_x_25970:
[----:B------:R1:W5:Y:S04]  /*8380*/  @P0 LDG.E.128 R52, desc[UR10][R26.64] ;  /* 0x0000000a1a340981 */ /* 0x000368000c1e1d00 */
[----:B------:R1:W5:Y:S04]  /*8390*/  @P1 LDG.E.128 R48, desc[UR10][R24.64] ;  /* 0x0000000a18301981 */ /* 0x000368000c1e1d00 */
[----:B------:R1:W5:Y:S01]  /*83a0*/  LDG.E.128 R24, desc[UR10][R28.64] ;  /* 0x0000000a1c187981 */ /* 0x000362000c1e1d00 */
[----:B------:R-:W-:Y:S05]  /*83b0*/  @!P0 BRA `(.L_x_25971) ;  /* 0x0000002400248947 */ /* 0x000fea0003800000 */
        /* <DEDUP_REMOVED lines=15> */
.L_x_25973:
        /* <DEDUP_REMOVED lines=12> */
.L_x_25974:
        /* <DEDUP_REMOVED lines=41> */
.L_x_25972:
        /* <DEDUP_REMOVED lines=16> */
.L_x_25976:
        /* <DEDUP_REMOVED lines=12> */
.L_x_25977:
        /* <DEDUP_REMOVED lines=42> */
.L_x_25975:
        /* <DEDUP_REMOVED lines=14> */
.L_x_25979:
        /* <DEDUP_REMOVED lines=12> */
.L_x_25980:
        /* <DEDUP_REMOVED lines=42> */
.L_x_25978:
[----:B------:R-:W-:Y:S01]  /*90a0*/  ISETP.NE.AND P4, PT, R30, 0x1, PT ;  /* 0x000000011e00780c */ /* 0x000fe20003f85270 */
[----:B------:R-:W-:Y:S01]  /*90b0*/  FMUL.FTZ R37, R25, UR5 ;  /* 0x0000000519257c20 */ /* 0x000fe20008410000 */
        /* <DEDUP_REMOVED lines=14> */
.L_x_25982:
        /* <DEDUP_REMOVED lines=12> */
.L_x_25983:
        /* <DEDUP_REMOVED lines=42> */
.L_x_25981:
        /* <DEDUP_REMOVED lines=14> */
.L_x_25985:
        /* <DEDUP_REMOVED lines=12> */
.L_x_25986:
        /* <DEDUP_REMOVED lines=42> */
.L_x_25984:
        /* <DEDUP_REMOVED lines=16> */
.L_x_25988:
        /* <DEDUP_REMOVED lines=12> */
.L_x_25989:
        /* <DEDUP_REMOVED lines=42> */
.L_x_25987:
        /* <DEDUP_REMOVED lines=14> */
.L_x_25991:
        /* <DEDUP_REMOVED lines=12> */
.L_x_25992:
        /* <DEDUP_REMOVED lines=42> */
.L_x_25990:
        /* <DEDUP_REMOVED lines=16> */
.L_x_25994:
        /* <DEDUP_REMOVED lines=14> */
.L_x_25995:
        /* <DEDUP_REMOVED lines=42> */
.L_x_25993:
        /* <DEDUP_REMOVED lines=12> */
[----:B------:R-:W-:Y:S01]  /*a720*/  FSETP.GTU.FTZ.AND P6, PT, R39, UR4, PT ;  /* 0x0000000427007c0b */ /* 0x000fe2000bfdc000 */
[----:B------:R-:W-:Y:S01]  /*a730*/  FMUL.FTZ R39, R55, UR5 ;  /* 0x0000000537277c20 */ /* 0x000fe20008410000 */
        /* <DEDUP_REMOVED lines=17> */
.L_x_25971:
[----:B------:R-:W-:Y:S01]  /*a850*/  ISETP.NE.AND P2, PT, R33, 0x1, PT ;  /* 0x000000012100780c */ /* 0x000fe20003f45270 */
[----:B0-----:R-:W-:Y:S02]  /*a860*/  HFMA2 R30, -RZ, RZ, 0, 1.1920928955078125e-07 ;  /* 0x00000002ff1e7431 */ /* 0x001fe400000001ff */
        /* <DEDUP_REMOVED lines=13> */
.L_x_25998:
        /* <DEDUP_REMOVED lines=12> */
.L_x_25999:
        /* <DEDUP_REMOVED lines=41> */
.L_x_25997:
        /* <DEDUP_REMOVED lines=15> */
.L_x_26001:
        /* <DEDUP_REMOVED lines=12> */
.L_x_26002:
        /* <DEDUP_REMOVED lines=42> */
.L_x_26000:
        /* <DEDUP_REMOVED lines=15> */
.L_x_26004:
        /* <DEDUP_REMOVED lines=12> */
.L_x_26005:
        /* <DEDUP_REMOVED lines=42> */
.L_x_26003:
        /* <DEDUP_REMOVED lines=15> */
.L_x_26007:
        /* <DEDUP_REMOVED lines=12> */
.L_x_26008:
        /* <DEDUP_REMOVED lines=42> */
.L_x_26006:
        /* <DEDUP_REMOVED lines=16> */
.L_x_25996:
[----:B------:R-:W-:Y:S01]  /*ba80*/  SEL R28, RZ, 0x1000000, !P5 ;  /* 0x01000000ff1c7807 */ /* 0x000fe20006800000 */
[----:B------:R-:W0:Y:S01]  /*ba90*/  @P0 LDC.64 R26, c[0x0][0x398] ;  /* 0x0000e600ff1a0b82 */ /* 0x000e220000000a00 */
[----:B------:R-:W-:Y:S02]  /*baa0*/  SEL R29, RZ, 0x10000, !P4 ;  /* 0x00010000ff1d7807 */ /* 0x000fe40006000000 */
[----:B------:R-:W-:Y:S02]  /*bab0*/  SEL R30, RZ, 0x100, !P3 ;  /* 0x00000100ff1e7807 */ /* 0x000fe40005800000 */
[----:B------:R-:W-:Y:S02]  /*bac0*/  SEL R31, RZ, 0x1, !P2 ;  /* 0x00000001ff1f7807 */ /* 0x000fe40005000000 */
[----:B------:R-:W-:Y:S01]  /*bad0*/  IADD3 R30, PT, PT, R30, R28, R29 ;  /* 0x0000001c1e1e7210 */ /* 0x000fe20007ffe01d */
[----:B------:R-:W-:Y:S01]  /*bae0*/  IMAD.WIDE.U32 R28, R110, 0x10, R118 ;  /* 0x000000106e1c7825 */ /* 0x000fe200078e0076 */
[----:B------:R-:W1:Y:S01]  /*baf0*/  @P1 LDC.64 R24, c[0x0][0x3a0] ;  /* 0x0000e800ff181b82 */ /* 0x000e620000000a00 */
[----:B------:R-:W-:-:S02]  /*bb00*/  IADD3 R112, PT, PT, R108, 0x300, RZ ;  /* 0x000003006c707810 */ /* 0x000fc40007ffe0ff */
[----:B------:R-:W-:Y:S01]  /*bb10*/  IMAD.IADD R35, R30, 0x1, R31 ;  /* 0x000000011e237824 */ /* 0x000fe200078e021f */
[----:B------:R2:W-:Y:S01]  /*bb20*/  STG.E.128 desc[UR10][R28.64], R36 ;  /* 0x000000241c007986 */ /* 0x0005e2000c101d0a */
[----:B------:R-:W-:-:S05]  /*bb30*/  IMAD.WIDE.U32 R30, R110, 0x4, R116 ;  /* 0x000000046e1e7825 */ /* 0x000fca00078e0074 */
        /* <DEDUP_REMOVED lines=16> */
.L_x_26009:
[----:B------:R1:W5:Y:S04]  /*bc40*/  @P0 LDG.E.128 R52, desc[UR10][R26.64] ;  /* 0x0000000a1a340981 */ /* 0x000368000c1e1d00 */
[----:B------:R1:W5:Y:S04]  /*bc50*/  @P1 LDG.E.128 R48, desc[UR10][R24.64] ;  /* 0x0000000a18301981 */ /* 0x000368000c1e1d00 */
[----:B------:R1:W5:Y:S01]  /*bc60*/  LDG.E.128 R24, desc[UR10][R28.64] ;  /* 0x0000000a1c187981 */ /* 0x000362000c1e1d00 */
[----:B------:R-:W-:Y:S05]  /*bc70*/  @!P0 BRA `(.L_x_26010) ;  /* 0x00000024002c8947 */ /* 0x000fea0003800000 */
        /* <DEDUP_REMOVED lines=15> */
.L_x_26012:
        /* <DEDUP_REMOVED lines=12> */
.L_x_26013:
        /* <DEDUP_REMOVED lines=41> */
.L_x_26011:
[----:B------:R-:W-:Y:S01]  /*c0c0*/  ISETP.NE.AND P3, PT, R30, 0x1, PT ;  /* 0x000000011e00780c */ /* 0x000fe20003f65270 */
[----:B-----5:R-:W-:Y:S01]  /*c0d0*/  FMUL.FTZ R33, R24, UR5 ;  /* 0x0000000518217c20 */ /* 0x020fe20008410000 */
[----:B------:R-:W-:Y:S01]  /*c0e0*/  I2FP.F32.U32 R29, R28 ;  /* 0x0000001c001d7245 */ /* 0x000fe20000201000 */
[----:B------:R-:W-:Y:S01]  /*c0f0*/  IMAD.MOV.U32 R24, RZ, RZ, R100 ;  /* 0x000000ffff187224 */ /* 0x000fe200078e0064 */
[----:B------:R-:W-:-:S03]  /*c100*/  MOV R28, 0x2 ;  /* 0x00000002001c7802 */ /* 0x000fc60000000f00 */
        /* <DEDUP_REMOVED lines=11> */
.L_x_26015:
        /* <DEDUP_REMOVED lines=12> */
.L_x_26016:
        /* <DEDUP_REMOVED lines=42> */
.L_x_26014:
        /* <DEDUP_REMOVED lines=14> */
.L_x_26018:
        /* <DEDUP_REMOVED lines=12> */
.L_x_26019:
        /* <DEDUP_REMOVED lines=42> */
.L_x_26017:
        /* <DEDUP_REMOVED lines=16> */
.L_x_26021:
        /* <DEDUP_REMOVED lines=12> */
.L_x_26022:
        /* <DEDUP_REMOVED lines=42> */
.L_x_26020:
        /* <DEDUP_REMOVED lines=14> */
.L_x_26024:
        /* <DEDUP_REMOVED lines=12> */
.L_x_26025:
        /* <DEDUP_REMOVED lines=42> */
.L_x_26023:
        /* <DEDUP_REMOVED lines=16> */
.L_x_26027:
        /* <DEDUP_REMOVED lines=12> */
.L_x_26028:
        /* <DEDUP_REMOVED lines=42> */
.L_x_26026:
        /* <DEDUP_REMOVED lines=14> */
.L_x_26030:
        /* <DEDUP_REMOVED lines=12> */
.L_x_26031:
        /* <DEDUP_REMOVED lines=42> */
.L_x_26029:
        /* <DEDUP_REMOVED lines=16> */
.L_x_26033:
        /* <DEDUP_REMOVED lines=14> */
.L_x_26034:
        /* <DEDUP_REMOVED lines=42> */
.L_x_26032:
        /* <DEDUP_REMOVED lines=17> */
[----:B------:R-:W-:Y:S01]  /*e030*/  FMUL.FTZ R25, R55, UR5 ;  /* 0x0000000537197c20 */ /* 0x000fe20008410000 */
[----:B------:R-:W-:Y:S01]  /*e040*/  FSEL R32, R33, RZ, P2 ;  /* 0x000000ff21207208 */ /* 0x000fe20001000000 */
[----:B------:R-:W-:Y:S01]  /*e050*/  FADD.FTZ R33, R35, R24 ;  /* 0x0000001823217221 */ /* 0x000fe20000010000 */
[----:B------:R-:W-:Y:S01]  /*e060*/  FSEL R96, R96, RZ, P5 ;  /* 0x000000ff60607208 */ /* 0x000fe20002800000 */
[----:B------:R-:W-:Y:S01]  /*e070*/  FADD.FTZ R34, R95, R34 ;  /* 0x000000225f227221 */ /* 0x000fe20000010000 */
[----:B------:R-:W-:Y:S01]  /*e080*/  FSEL R25, R25, RZ, !P6 ;  /* 0x000000ff19197208 */ /* 0x000fe20007000000 */
[----:B------:R-:W-:Y:S01]  /*e090*/  FADD.FTZ R32, R32, R27 ;  /* 0x0000001b20207221 */ /* 0x000fe20000010000 */
[----:B------:R-:W-:Y:S01]  /*e0a0*/  PRMT R95, R28, 0x7610, R95 ;  /* 0x000076101c5f7816 */ /* 0x000fe2000000005f */
[----:B------:R-:W-:Y:S01]  /*e0b0*/  @P1 FADD.FTZ R34, R50, R34 ;  /* 0x0000002232221221 */ /* 0x000fe20000010000 */
[----:B------:R-:W-:Y:S01]  /*e0c0*/  SEL R98, RZ, 0x1, P6 ;  /* 0x00000001ff627807 */ /* 0x000fe20003000000 */
[--C-:B------:R-:W-:Y:S01]  /*e0d0*/  FADD.FTZ R35, R25, R96.reuse ;  /* 0x0000006019237221 */ /* 0x100fe20000010000 */
[----:B------:R-:W-:Y:S01]  /*e0e0*/  PRMT R96, R26, 0x7610, R96 ;  /* 0x000076101a607816 */ /* 0x000fe20000000060 */
[----:B------:R-:W-:Y:S01]  /*e0f0*/  @P1 FADD.FTZ R33, R49, R33 ;  /* 0x0000002131211221 */ /* 0x000fe20000010000 */
[----:B------:R-:W-:Y:S01]  /*e100*/  @P1 FADD.FTZ R32, R48, R32 ;  /* 0x0000002030201221 */ /* 0x000fe20000010000 */
[----:B------:R-:W-:Y:S01]  /*e110*/  @P1 FADD.FTZ R35, R51, R35 ;  /* 0x0000002333231221 */ /* 0x000fe20000010000 */
[----:B------:R-:W-:Y:S06]  /*e120*/  BRA `(.L_x_26035) ;  /* 0x00000010008c7947 */ /* 0x000fec0003800000 */
.L_x_26010:
        /* <DEDUP_REMOVED lines=15> */
.L_x_26037:
        /* <DEDUP_REMOVED lines=12> */
.L_x_26038:
        /* <DEDUP_REMOVED lines=41> */
.L_x_26036:
[----:B------:R-:W-:Y:S02]  /*e570*/  ISETP.NE.AND P3, PT, R30, 0x1, PT ;  /* 0x000000011e00780c */ /* 0x000fe40003f65270 */
        /* <DEDUP_REMOVED lines=14> */
.L_x_26040:
        /* <DEDUP_REMOVED lines=12> */
.L_x_26041:
        /* <DEDUP_REMOVED lines=42> */
.L_x_26039:
        /* <DEDUP_REMOVED lines=15> */
.L_x_26043:
        /* <DEDUP_REMOVED lines=12> */
.L_x_26044:
        /* <DEDUP_REMOVED lines=42> */
.L_x_26042:
        /* <DEDUP_REMOVED lines=15> */
.L_x_26046:
        /* <DEDUP_REMOVED lines=12> */
.L_x_26047:
        /* <DEDUP_REMOVED lines=42> */
.L_x_26045:
        /* <DEDUP_REMOVED lines=16> */
.L_x_26035:
[----:B------:R-:W-:Y:S01]  /*f360*/  SEL R24, RZ, 0x1000000, !P5 ;  /* 0x01000000ff187807 */ /* 0x000fe20006800000 */
[----:B------:R-:W0:Y:S01]  /*f370*/  @P0 LDC.64 R28, c[0x0][0x398] ;  /* 0x0000e600ff1c0b82 */ /* 0x000e220000000a00 */
[----:B------:R-:W-:Y:S01]  /*f380*/  SEL R25, RZ, 0x10000, !P4 ;  /* 0x00010000ff197807 */ /* 0x000fe20006000000 */
[----:B------:R-:W-:Y:S01]  /*f390*/  VIADD R113, R108, 0x400 ;  /* 0x000004006c717836 */ /* 0x000fe20000000000 */
[----:B------:R-:W-:-:S04]  /*f3a0*/  SEL R30, RZ, 0x100, !P3 ;  /* 0x00000100ff1e7807 */ /* 0x000fc80005800000 */
[----:B------:R-:W-:Y:S01]  /*f3b0*/  IADD3 R24, PT, PT, R30, R24, R25 ;  /* 0x000000181e187210 */ /* 0x000fe20007ffe019 */
[----:B------:R-:W-:Y:S01]  /*f3c0*/  IMAD.WIDE.U32 R30, R112, 0x10, R118 ;  /* 0x00000010701e7825 */ /* 0x000fe200078e0076 */
[----:B------:R-:W-:Y:S01]  /*f3d0*/  SEL R25, RZ, 0x1, !P2 ;  /* 0x00000001ff197807 */ /* 0x000fe20005000000 */
[----:B------:R-:W1:Y:S03]  /*f3e0*/  @P1 LDC.64 R26, c[0x0][0x3a0] ;  /* 0x0000e800ff1a1b82 */ /* 0x000e660000000a00 */
[----:B------:R2:W-:Y:S01]  /*f3f0*/  STG.E.128 desc[UR10][R30.64], R32 ;  /* 0x000000201e007986 */ /* 0x0005e2000c101d0a */
[----:B------:R-:W-:Y:S02]  /*f400*/  IMAD.IADD R81, R24, 0x1, R25 ;  /* 0x0000000118517824 */ /* 0x000fe400078e0219 */
[----:B------:R-:W-:-:S05]  /*f410*/  IMAD.WIDE.U32 R24, R112, 0x4, R116 ;  /* 0x0000000470187825 */ /* 0x000fca00078e0074 */
[----:B------:R3:W-:Y:S01]  /*f420*/  STG.E desc[UR10][R24.64], R81 ;  /* 0x0000005118007986 */ /* 0x0007e2000c10190a */
[----:B0-----:R-:W-:-:S04]  /*f430*/  @P0 IMAD.WIDE.U32 R28, R113, 0x10, R28 ;  /* 0x00000010711c0825 */ /* 0x001fc800078e001c */
[----:B--2---:R-:W-:-:S04]  /*f440*/  IMAD.WIDE.U32 R30, R113, 0x10, R56 ;  /* 0x00000010711e7825 */ /* 0x004fc800078e0038 */
[----:B-1----:R-:W-:Y:S01]  /*f450*/  @P1 IMAD.WIDE.U32 R26, R113, 0x10, R26 ;  /* 0x00000010711a1825 */ /* 0x002fe200078e001a */
[----:B---3--:R-:W-:Y:S06]  /*f460*/  @!P0 BRA `(.L_x_26048) ;  /* 0x00000000002c8947 */ /* 0x008fec0003800000 */
[----:B------:R-:W0:Y:S01]  /*f470*/  LDC.64 R24, c[0x0][0x3b8] ;  /* 0x0000ee00ff187b82 */ /* 0x000e220000000a00 */
[----:B------:R-:W-:-:S04]  /*f480*/  SHF.L.U32 R81, R95, 0x10, RZ ;  /* 0x000000105f517819 */ /* 0x000fc800000006ff */
[----:B------:R-:W-:Y:S02]  /*f490*/  LOP3.LUT R106, R81, 0xff0000, RZ, 0xc0, !PT ;  /* 0x00ff0000516a7812 */ /* 0x000fe400078ec0ff */
[----:B------:R-:W-:-:S05]  /*f4a0*/  LOP3.LUT R81, R98, 0xffff, RZ, 0xc0, !PT ;  /* 0x0000ffff62517812 */ /* 0x000fca00078ec0ff */
[----:B------:R-:W-:Y:S01]  /*f4b0*/  IMAD R81, R81, 0x1000000, R106 ;  /* 0x0100000051517824 */ /* 0x000fe200078e026a */
[----:B------:R-:W-:-:S05]  /*f4c0*/  LOP3.LUT R106, R96, 0xff, RZ, 0xc0, !PT ;  /* 0x000000ff606a7812 */ /* 0x000fca00078ec0ff */
[----:B------:R-:W-:Y:S01]  /*f4d0*/  IMAD R81, R106, 0x100, R81 ;  /* 0x000001006a517824 */ /* 0x000fe200078e0251 */
[----:B------:R-:W-:-:S04]  /*f4e0*/  LOP3.LUT R106, R97, 0xff, RZ, 0xc0, !PT ;  /* 0x000000ff616a7812 */ /* 0x000fc800078ec0ff */
[----:B------:R-:W-:Y:S01]  /*f4f0*/  IADD3 R81, PT, PT, R81, R106, RZ ;  /* 0x0000006a51517210 */ /* 0x000fe20007ffe0ff */
[----:B0-----:R-:W-:-:S05]  /*f500*/  IMAD.WIDE.U32 R24, R112, 0x4, R24 ;  /* 0x0000000470187825 */ /* 0x001fca00078e0018 */
[----:B------:R0:W-:Y:S02]  /*f510*/  STG.E desc[UR10][R24.64], R81 ;  /* 0x0000005118007986 */ /* 0x0001e4000c10190a */
.L_x_26048:
        /* <DEDUP_REMOVED lines=19> */
.L_x_26051:
        /* <DEDUP_REMOVED lines=12> */
.L_x_26052:
        /* <DEDUP_REMOVED lines=41> */
.L_x_26050:
        /* <DEDUP_REMOVED lines=16> */
.L_x_26054:
        /* <DEDUP_REMOVED lines=12> */
.L_x_26055:
        /* <DEDUP_REMOVED lines=42> */
.L_x_26053:
        /* <DEDUP_REMOVED lines=14> */
.L_x_26057:
        /* <DEDUP_REMOVED lines=12> */
.L_x_26058:
        /* <DEDUP_REMOVED lines=42> */
.L_x_26056:
        /* <DEDUP_REMOVED lines=16> */
.L_x_26060:
        /* <DEDUP_REMOVED lines=12> */
.L_x_26061:
        /* <DEDUP_REMOVED lines=42> */
.L_x_26059:
        /* <DEDUP_REMOVED lines=14> */
.L_x_26063:
        /* <DEDUP_REMOVED lines=12> */
.L_x_26064:
        /* <DEDUP_REMOVED lines=42> */
.L_x_26062:
        /* <DEDUP_REMOVED lines=16> */
.L_x_26066:
        /* <DEDUP_REMOVED lines=12> */
.L_x_26067:
        /* <DEDUP_REMOVED lines=42> */
.L_x_26065:
        /* <DEDUP_REMOVED lines=14> */
.L_x_26069:
        /* <DEDUP_REMOVED lines=12> */
.L_x_26070:
        /* <DEDUP_REMOVED lines=42> */
.L_x_26068:
        /* <DEDUP_REMOVED lines=16> */
.L_x_26072:
        /* <DEDUP_REMOVED lines=14> */
.L_x_26073:
        /* <DEDUP_REMOVED lines=42> */
.L_x_26071:
        /* <DEDUP_REMOVED lines=27> */
[----:B------:R-:W-:Y:S01]  /*119b0*/  PRMT R96, R25, 0x7610, R96 ;  /* 0x0000761019607816 */ /* 0x000fe20000000060 */
[----:B------:R-:W-:Y:S01]  /*119c0*/  FADD.FTZ R31, R31, R98 ;  /* 0x000000621f1f7221 */ /* 0x000fe20000010000 */
[----:B------:R-:W-:Y:S01]  /*119d0*/  PRMT R95, R58, 0x7610, R95 ;  /* 0x000076103a5f7816 */ /* 0x000fe2000000005f */
[----:B------:R-:W-:Y:S01]  /*119e0*/  @P1 FADD.FTZ R28, R48, R28 ;  /* 0x0000001c301c1221 */ /* 0x000fe20000010000 */
[----:B------:R-:W-:Y:S01]  /*119f0*/  SEL R98, RZ, 0x1, P6 ;  /* 0x00000001ff627807 */ /* 0x000fe20003000000 */
[----:B------:R-:W-:Y:S01]  /*11a00*/  @P1 FADD.FTZ R31, R51, R31 ;  /* 0x0000001f331f1221 */ /* 0x000fe20000010000 */
[----:B------:R-:W-:Y:S06]  /*11a10*/  BRA `(.L_x_26074) ;  /* 0x00000010008c7947 */ /* 0x000fec0003800000 */
.L_x_26049:
        /* <DEDUP_REMOVED lines=15> */
.L_x_26076:
        /* <DEDUP_REMOVED lines=12> */
.L_x_26077:
        /* <DEDUP_REMOVED lines=41> */
.L_x_26075:
        /* <DEDUP_REMOVED lines=15> */
.L_x_26079:
        /* <DEDUP_REMOVED lines=12> */
.L_x_26080:
        /* <DEDUP_REMOVED lines=42> */
.L_x_26078:
        /* <DEDUP_REMOVED lines=15> */
.L_x_26082:
        /* <DEDUP_REMOVED lines=12> */
.L_x_26083:
        /* <DEDUP_REMOVED lines=42> */
.L_x_26081:
        /* <DEDUP_REMOVED lines=15> */
.L_x_26085:
        /* <DEDUP_REMOVED lines=12> */
.L_x_26086:
        /* <DEDUP_REMOVED lines=42> */
.L_x_26084:
        /* <DEDUP_REMOVED lines=16> */
.L_x_26074:
[----:B------:R-:W-:Y:S01]  /*12c50*/  SEL R26, RZ, 0x1000000, !P5 ;  /* 0x01000000ff1a7807 */ /* 0x000fe20006800000 */
[----:B------:R-:W-:Y:S01]  /*12c60*/  IMAD.WIDE.U32 R24, R113, 0x10, R118 ;  /* 0x0000001071187825 */ /* 0x000fe200078e0076 */
[----:B------:R-:W-:Y:S01]  /*12c70*/  SEL R27, RZ, 0x10000, !P4 ;  /* 0x00010000ff1b7807 */ /* 0x000fe20006000000 */
[----:B------:R-:W0:Y:S01]  /*12c80*/  @P0 LDC.64 R58, c[0x0][0x398] ;  /* 0x0000e600ff3a0b82 */ /* 0x000e220000000a00 */
[----:B------:R-:W-:Y:S02]  /*12c90*/  SEL R81, RZ, 0x100, !P3 ;  /* 0x00000100ff517807 */ /* 0x000fe40005800000 */
[----:B------:R1:W-:Y:S01]  /*12ca0*/  STG.E.128 desc[UR10][R24.64], R28 ;  /* 0x0000001c18007986 */ /* 0x0003e2000c101d0a */
[----:B------:R-:W-:Y:S02]  /*12cb0*/  IADD3 R114, PT, PT, R108, 0x500, RZ ;  /* 0x000005006c727810 */ /* 0x000fe40007ffe0ff */
[----:B------:R-:W-:Y:S02]  /*12cc0*/  IADD3 R26, PT, PT, R81, R26, R27 ;  /* 0x0000001a511a7210 */ /* 0x000fe40007ffe01b */
[----:B------:R-:W-:-:S05]  /*12cd0*/  SEL R27, RZ, 0x1, !P2 ;  /* 0x00000001ff1b7807 */ /* 0x000fca0005000000 */
[----:B------:R-:W-:Y:S02]  /*12ce0*/  IMAD.IADD R81, R26, 0x1, R27 ;  /* 0x000000011a517824 */ /* 0x000fe400078e021b */
[----:B------:R-:W-:-:S05]  /*12cf0*/  IMAD.WIDE.U32 R26, R113, 0x4, R116 ;  /* 0x00000004711a7825 */ /* 0x000fca00078e0074 */
[----:B------:R2:W-:Y:S01]  /*12d00*/  STG.E desc[UR10][R26.64], R81 ;  /* 0x000000511a007986 */ /* 0x0005e2000c10190a */
[----:B-1----:R-:W1:Y:S01]  /*12d10*/  @P1 LDC.64 R24, c[0x0][0x3a0] ;  /* 0x0000e800ff181b82 */ /* 0x002e620000000a00 */
[----:B0-----:R-:W-:Y:S01]  /*12d20*/  @P0 IMAD.WIDE.U32 R58, R114, 0x10, R58 ;  /* 0x00000010723a0825 */ /* 0x001fe200078e003a */
[----:B--2---:R-:W-:Y:S06]  /*12d30*/  @!P0 BRA `(.L_x_26087) ;  /* 0x00000000002c8947 */ /* 0x004fec0003800000 */
[----:B------:R-:W0:Y:S01]  /*12d40*/  LDC.64 R26, c[0x0][0x3b8] ;  /* 0x0000ee00ff1a7b82 */ /* 0x000e220000000a00 */
[----:B------:R-:W-:-:S05]  /*12d50*/  IMAD.U32 R81, R95, 0x10000, RZ ;  /* 0x000100005f517824 */ /* 0x000fca00078e00ff */
[----:B------:R-:W-:Y:S02]  /*12d60*/  LOP3.LUT R120, R81, 0xff0000, RZ, 0xc0, !PT ;  /* 0x00ff000051787812 */ /* 0x000fe400078ec0ff */
[----:B------:R-:W-:-:S05]  /*12d70*/  LOP3.LUT R81, R98, 0xffff, RZ, 0xc0, !PT ;  /* 0x0000ffff62517812 */ /* 0x000fca00078ec0ff */
[----:B------:R-:W-:Y:S01]  /*12d80*/  IMAD R81, R81, 0x1000000, R120 ;  /* 0x0100000051517824 */ /* 0x000fe200078e0278 */
[----:B------:R-:W-:-:S04]  /*12d90*/  LOP3.LUT R120, R96, 0xff, RZ, 0xc0, !PT ;  /* 0x000000ff60787812 */ /* 0x000fc800078ec0ff */
[----:B------:R-:W-:Y:S02]  /*12da0*/  LEA R81, R120, R81, 0x8 ;  /* 0x0000005178517211 */ /* 0x000fe400078e40ff */
[----:B------:R-:W-:Y:S01]  /*12db0*/  LOP3.LUT R120, R97, 0xff, RZ, 0xc0, !PT ;  /* 0x000000ff61787812 */ /* 0x000fe200078ec0ff */
[----:B0-----:R-:W-:-:S04]  /*12dc0*/  IMAD.WIDE.U32 R26, R113, 0x4, R26 ;  /* 0x00000004711a7825 */ /* 0x001fc800078e001a */
[----:B------:R-:W-:-:S05]  /*12dd0*/  IMAD.IADD R81, R81, 0x1, R120 ;  /* 0x0000000151517824 */ /* 0x000fca00078e0278 */
[----:B------:R0:W-:Y:S02]  /*12de0*/  STG.E desc[UR10][R26.64], R81 ;  /* 0x000000511a007986 */ /* 0x0001e4000c10190a */
.L_x_26087:
[C---:B-1----:R-:W-:Y:S01]  /*12df0*/  @P1 IMAD.WIDE.U32 R24, R114.reuse, 0x10, R24 ;  /* 0x0000001072181825 */ /* 0x042fe200078e0018 */
[----:B------:R1:W5:Y:S03]  /*12e00*/  @P0 LDG.E.128 R52, desc[UR10][R58.64] ;  /* 0x0000000a3a340981 */ /* 0x000366000c1e1d00 */
[----:B0-----:R-:W-:Y:S01]  /*12e10*/  IMAD.WIDE.U32 R26, R114, 0x10, R56 ;  /* 0x00000010721a7825 */ /* 0x001fe200078e0038 */
[----:B------:R1:W5:Y:S05]  /*12e20*/  @P1 LDG.E.128 R48, desc[UR10][R24.64] ;  /* 0x0000000a18301981 */ /* 0x00036a000c1e1d00 */
[----:B------:R-:W5:Y:S01]  /*12e30*/  LDG.E.128 R24, desc[UR10][R26.64] ;  /* 0x0000000a1a187981 */ /* 0x000f62000c1e1d00 */
[----:B-1----:R-:W-:Y:S05]  /*12e40*/  @!P0 BRA `(.L_x_26088) ;  /* 0x0000002400308947 */ /* 0x002fea0003800000 */
        /* <DEDUP_REMOVED lines=15> */
.L_x_26090:
        /* <DEDUP_REMOVED lines=12> */
.L_x_26091:
        /* <DEDUP_REMOVED lines=39> */
[----:B------:R-:W-:Y:S01]  /*13270*/  HFMA2 R96, -RZ, RZ, 0, 0 ;  /* 0x00000000ff607431 */ /* 0x000fe200000001ff */
[----:B------:R-:W-:Y:S01]  /*13280*/  MOV R81, R58 ;  /* 0x0000003a00517202 */ /* 0x000fe20000000f00 */
[----:B------:R-:W-:-:S07]  /*13290*/  IMAD.MOV.U32 R58, RZ, RZ, R106 ;  /* 0x000000ffff3a7224 */ /* 0x000fce00078e006a */
.L_x_26089:
        /* <DEDUP_REMOVED lines=16> */
.L_x_26093:
        /* <DEDUP_REMOVED lines=12> */
.L_x_26094:
        /* <DEDUP_REMOVED lines=42> */
.L_x_26092:
        /* <DEDUP_REMOVED lines=14> */
.L_x_26096:
        /* <DEDUP_REMOVED lines=12> */
.L_x_26097:
        /* <DEDUP_REMOVED lines=42> */
.L_x_26095:
        /* <DEDUP_REMOVED lines=16> */
.L_x_26099:
        /* <DEDUP_REMOVED lines=12> */
.L_x_26100:
        /* <DEDUP_REMOVED lines=41> */
[----:B------:R-:W-:-:S07]  /*13f90*/  HFMA2 R24, -RZ, RZ, 0, 0 ;  /* 0x00000000ff187431 */ /* 0x000fce00000001ff */
.L_x_26098:
[----:B------:R-:W-:Y:S01]  /*13fa0*/  ISETP.NE.AND P4, PT, R24, 0x1, PT ;  /* 0x000000011800780c */ /* 0x000fe20003f85270 */
[----:B------:R-:W-:Y:S01]  /*13fb0*/  IMAD.MOV.U32 R58, RZ, RZ, 0x2 ;  /* 0x00000002ff3a7424 */ /* 0x000fe200078e00ff */
[----:B------:R-:W-:-:S05]  /*13fc0*/  I2FP.F32.U32 R25, R25 ;  /* 0x0000001900197245 */ /* 0x000fca0000201000 */
[----:B------:R-:W-:Y:S01]  /*13fd0*/  FFMA.FTZ R98, R25, R80, 1.1641532182693481445e-10 ;  /* 0x2f00000019627423 */ /* 0x000fe20000010050 */
[----:B------:R-:W-:-:S05]  /*13fe0*/  MOV R25, R100 ;  /* 0x0000006400197202 */ /* 0x000fca0000000f00 */
        /* <DEDUP_REMOVED lines=9> */
.L_x_26102:
        /* <DEDUP_REMOVED lines=12> */
.L_x_26103:
        /* <DEDUP_REMOVED lines=42> */
.L_x_26101:
        /* <DEDUP_REMOVED lines=16> */
.L_x_26105:
        /* <DEDUP_REMOVED lines=12> */
.L_x_26106:
        /* <DEDUP_REMOVED lines=40> */
[----:B------:R-:W-:Y:S02]  /*14820*/  IMAD.MOV.U32 R81, RZ, RZ, R24 ;  /* 0x000000ffff517224 */ /* 0x000fe400078e0018 */
[----:B------:R-:W-:-:S07]  /*14830*/  HFMA2 R24, -RZ, RZ, 0, 0 ;  /* 0x00000000ff187431 */ /* 0x000fce00000001ff */
.L_x_26104:
        /* <DEDUP_REMOVED lines=14> */
.L_x_26108:
        /* <DEDUP_REMOVED lines=12> */
.L_x_26109:
        /* <DEDUP_REMOVED lines=42> */
.L_x_26107:
        /* <DEDUP_REMOVED lines=16> */
.L_x_26111:
        /* <DEDUP_REMOVED lines=14> */
.L_x_26112:
        /* <DEDUP_REMOVED lines=42> */
.L_x_26110:
        /* <DEDUP_REMOVED lines=29> */
[----:B------:R-:W-:Y:S01]  /*152d0*/  SEL R98, RZ, 0x1, P6 ;  /* 0x00000001ff627807 */ /* 0x000fe20003000000 */
[----:B------:R-:W-:-:S02]  /*152e0*/  @P1 FADD.FTZ R24, R48, R24 ;  /* 0x0000001830181221 */ /* 0x000fc40000010000 */
[----:B------:R-:W-:Y:S01]  /*152f0*/  @P1 FADD.FTZ R27, R51, R27 ;  /* 0x0000001b331b1221 */ /* 0x000fe20000010000 */
[----:B------:R-:W-:Y:S06]  /*15300*/  BRA `(.L_x_26113) ;  /* 0x0000001000907947 */ /* 0x000fec0003800000 */
.L_x_26088:
        /* <DEDUP_REMOVED lines=15> */
.L_x_26115:
        /* <DEDUP_REMOVED lines=12> */
.L_x_26116:
        /* <DEDUP_REMOVED lines=40> */
[----:B------:R-:W-:Y:S02]  /*15740*/  LOP3.LUT R102, R120, UR30, R59, 0x96, !PT ;  /* 0x0000001e78667c12 */ /* 0x000fe4000f8e963b */
[----:B------:R-:W-:-:S07]  /*15750*/  MOV R58, R106 ;  /* 0x0000006a003a7202 */ /* 0x000fce0000000f00 */
.L_x_26114:
        /* <DEDUP_REMOVED lines=15> */
.L_x_26118:
        /* <DEDUP_REMOVED lines=12> */
.L_x_26119:
        /* <DEDUP_REMOVED lines=42> */
.L_x_26117:
        /* <DEDUP_REMOVED lines=15> */
.L_x_26121:
        /* <DEDUP_REMOVED lines=12> */
.L_x_26122:
        /* <DEDUP_REMOVED lines=42> */
.L_x_26120:
        /* <DEDUP_REMOVED lines=15> */
.L_x_26124:
        /* <DEDUP_REMOVED lines=12> */
.L_x_26125:
        /* <DEDUP_REMOVED lines=42> */
.L_x_26123:
        /* <DEDUP_REMOVED lines=16> */
.L_x_26113:
[----:B------:R-:W-:Y:S01]  /*16550*/  SEL R107, RZ, 0x1000000, !P5 ;  /* 0x01000000ff6b7807 */ /* 0x000fe20006800000 */
[C---:B------:R-:W-:Y:S01]  /*16560*/  IMAD.WIDE.U32 R58, R114.reuse, 0x10, R118 ;  /* 0x00000010723a7825 */ /* 0x040fe200078e0076 */
[----:B------:R-:W-:Y:S02]  /*16570*/  SEL R120, RZ, 0x10000, !P4 ;  /* 0x00010000ff787807 */ /* 0x000fe40006000000 */
[----:B------:R-:W-:Y:S02]  /*16580*/  SEL R109, RZ, 0x100, !P3 ;  /* 0x00000100ff6d7807 */ /* 0x000fe40005800000 */
[----:B------:R-:W-:Y:S01]  /*16590*/  SEL R122, RZ, 0x1, !P2 ;  /* 0x00000001ff7a7807 */ /* 0x000fe20005000000 */
[----:B------:R0:W-:Y:S01]  /*165a0*/  STG.E.128 desc[UR10][R58.64], R24 ;  /* 0x000000183a007986 */ /* 0x0001e2000c101d0a */
[----:B------:R-:W-:Y:S02]  /*165b0*/  IADD3 R107, PT, PT, R109, R107, R120 ;  /* 0x0000006b6d6b7210 */ /* 0x000fe40007ffe078 */
[----:B------:R-:W1:Y:S02]  /*165c0*/  @P0 LDC.64 R120, c[0x0][0x398] ;  /* 0x0000e600ff780b82 */ /* 0x000e640000000a00 */
[----:B------:R-:W-:Y:S01]  /*165d0*/  IADD3 R107, PT, PT, R107, R122, RZ ;  /* 0x0000007a6b6b7210 */ /* 0x000fe20007ffe0ff */
[----:B0-----:R-:W-:-:S05]  /*165e0*/  IMAD.WIDE.U32 R58, R114, 0x4, R116 ;  /* 0x00000004723a7825 */ /* 0x001fca00078e0074 */
[----:B------:R0:W-:Y:S01]  /*165f0*/  STG.E desc[UR10][R58.64], R107 ;  /* 0x0000006b3a007986 */ /* 0x0001e2000c10190a */
[----:B------:R-:W-:Y:S05]  /*16600*/  @!P0 BRA `(.L_x_26126) ;  /* 0x00000000002c8947 */ /* 0x000fea0003800000 */
[----:B0-----:R-:W0:Y:S01]  /*16610*/  LDC.64 R58, c[0x0][0x3b8] ;  /* 0x0000ee00ff3a7b82 */ /* 0x001e220000000a00 */
[----:B------:R-:W-:-:S05]  /*16620*/  IMAD.U32 R107, R95, 0x10000, RZ ;  /* 0x000100005f6b7824 */ /* 0x000fca00078e00ff */
[----:B------:R-:W-:Y:S02]  /*16630*/  LOP3.LUT R122, R107, 0xff0000, RZ, 0xc0, !PT ;  /* 0x00ff00006b7a7812 */ /* 0x000fe400078ec0ff */
[----:B------:R-:W-:-:S04]  /*16640*/  LOP3.LUT R107, R98, 0xffff, RZ, 0xc0, !PT ;  /* 0x0000ffff626b7812 */ /* 0x000fc800078ec0ff */
[----:B------:R-:W-:Y:S02]  /*16650*/  LEA R107, R107, R122, 0x18 ;  /* 0x0000007a6b6b7211 */ /* 0x000fe400078ec0ff */
[----:B------:R-:W-:-:S05]  /*16660*/  LOP3.LUT R122, R96, 0xff, RZ, 0xc0, !PT ;  /* 0x000000ff607a7812 */ /* 0x000fca00078ec0ff */
[----:B------:R-:W-:Y:S01]  /*16670*/  IMAD R107, R122, 0x100, R107 ;  /* 0x000001007a6b7824 */ /* 0x000fe200078e026b */
[----:B------:R-:W-:-:S04]  /*16680*/  LOP3.LUT R122, R97, 0xff, RZ, 0xc0, !PT ;  /* 0x000000ff617a7812 */ /* 0x000fc800078ec0ff */
[----:B------:R-:W-:Y:S01]  /*16690*/  IADD3 R107, PT, PT, R107, R122, RZ ;  /* 0x0000007a6b6b7210 */ /* 0x000fe20007ffe0ff */
[----:B0-----:R-:W-:-:S05]  /*166a0*/  IMAD.WIDE.U32 R58, R114, 0x4, R58 ;  /* 0x00000004723a7825 */ /* 0x001fca00078e003a */
[----:B------:R2:W-:Y:S02]  /*166b0*/  STG.E desc[UR10][R58.64], R107 ;  /* 0x0000006b3a007986 */ /* 0x0005e4000c10190a */
.L_x_26126:
[----:B0-2---:R-:W0:Y:S01]  /*166c0*/  @P1 LDC.64 R58, c[0x0][0x3a0] ;  /* 0x0000e800ff3a1b82 */ /* 0x005e220000000a00 */
[----:B------:R-:W-:-:S04]  /*166d0*/  VIADD R115, R108, 0x600 ;  /* 0x000006006c737836 */ /* 0x000fc80000000000 */
[----:B------:R-:W-:-:S04]  /*166e0*/  IMAD.WIDE.U32 R56, R115, 0x10, R56 ;  /* 0x0000001073387825 */ /* 0x000fc800078e0038 */
[----:B-1----:R-:W-:-:S05]  /*166f0*/  @P0 IMAD.WIDE.U32 R120, R115, 0x10, R120 ;  /* 0x0000001073780825 */ /* 0x002fca00078e0078 */
[----:B------:R1:W5:Y:S01]  /*16700*/  @P0 LDG.E.128 R52, desc[UR10][R120.64] ;  /* 0x0000000a78340981 */ /* 0x000362000c1e1d00 */
[----:B0-----:R-:W-:-:S05]  /*16710*/  @P1 IMAD.WIDE.U32 R58, R115, 0x10, R58 ;  /* 0x00000010733a1825 */ /* 0x001fca00078e003a */
[----:B------:R1:W5:Y:S04]  /*16720*/  @P1 LDG.E.128 R48, desc[UR10][R58.64] ;  /* 0x0000000a3a301981 */ /* 0x000368000c1e1d00 */
[----:B------:R-:W5:Y:S01]  /*16730*/  LDG.E.128 R56, desc[UR10][R56.64] ;  /* 0x0000000a38387981 */ /* 0x000f62000c1e1d00 */
[----:B-1----:R-:W-:Y:S05]  /*16740*/  @!P0 BRA `(.L_x_26127) ;  /* 0x0000002400308947 */ /* 0x002fea0003800000 */
        /* <DEDUP_REMOVED lines=12> */
[----:B------:R-:W-:Y:S01]  /*16810*/  @!P2 IMAD.MOV.U32 R95, RZ, RZ, R102 ;  /* 0x000000ffff5fa224 */ /* 0x000fe200078e0066 */
[----:B------:R-:W-:Y:S01]  /*16820*/  @P2 MOV R95, R101 ;  /* 0x00000065005f2202 */ /* 0x000fe20000000f00 */
[----:B------:R-:W-:Y:S06]  /*16830*/  BRA `(.L_x_26128) ;  /* 0x0000000000d87947 */ /* 0x000fec0003800000 */
.L_x_26129:
        /* <DEDUP_REMOVED lines=12> */
.L_x_26130:
        /* <DEDUP_REMOVED lines=40> */
[----:B------:R-:W-:Y:S01]  /*16b80*/  HFMA2 R96, -RZ, RZ, 0, 0 ;  /* 0x00000000ff607431 */ /* 0x000fe200000001ff */
[----:B------:R-:W-:-:S07]  /*16b90*/  LOP3.LUT R102, R106, UR30, R97, 0x96, !PT ;  /* 0x0000001e6a667c12 */ /* 0x000fce000f8e9661 */
.L_x_26128:
[----:B------:R-:W-:Y:S01]  /*16ba0*/  ISETP.NE.AND P3, PT, R96, 0x1, PT ;  /* 0x000000016000780c */ /* 0x000fe20003f65270 */
[----:B------:R-:W-:Y:S01]  /*16bb0*/  IMAD.MOV.U32 R97, RZ, RZ, 0x2 ;  /* 0x00000002ff617424 */ /* 0x000fe200078e00ff */
[----:B------:R-:W-:-:S05]  /*16bc0*/  I2FP.F32.U32 R81, R95 ;  /* 0x0000005f00517245 */ /* 0x000fca0000201000 */
[----:B------:R-:W-:-:S05]  /*16bd0*/  FFMA.FTZ R81, R81, R80, 1.1641532182693481445e-10 ;  /* 0x2f00000051517423 */ /* 0x000fca0000010050 */
[----:B------:R-:W-:Y:S01]  /*16be0*/  FSETP.LE.FTZ.AND P2, PT, R81, UR4, PT ;  /* 0x0000000451007c0b */ /* 0x000fe2000bf53000 */
[----:B-----5:R-:W-:Y:S01]  /*16bf0*/  FMUL.FTZ R81, R56, UR5 ;  /* 0x0000000538517c20 */ /* 0x020fe20008410000 */
[----:B------:R-:W-:Y:S01]  /*16c00*/  MOV R56, R100 ;  /* 0x0000006400387202 */ /* 0x000fe20000000f00 */
[----:B------:R-:W-:Y:S10]  /*16c10*/  @!P3 BRA `(.L_x_26131) ;  /* 0x0000000000f8b947 */ /* 0x000ff40003800000 */
        /* <DEDUP_REMOVED lines=8> */
.L_x_26132:
        /* <DEDUP_REMOVED lines=12> */
.L_x_26133:
        /* <DEDUP_REMOVED lines=41> */
[----:B------:R-:W-:-:S07]  /*16ff0*/  HFMA2 R97, -RZ, RZ, 0, 0 ;  /* 0x00000000ff617431 */ /* 0x000fce00000001ff */
.L_x_26131:
        /* <DEDUP_REMOVED lines=14> */
.L_x_26135:
        /* <DEDUP_REMOVED lines=12> */
.L_x_26136:
        /* <DEDUP_REMOVED lines=42> */
.L_x_26134:
[----:B------:R-:W-:Y:S02]  /*17440*/  ISETP.NE.AND P4, PT, R96, 0x1, PT ;  /* 0x000000016000780c */ /* 0x000fe40003f85270 */
[----:B------:R-:W-:Y:S01]  /*17450*/  I2FP.F32.U32 R95, R56 ;  /* 0x00000038005f7245 */ /* 0x000fe20000201000 */
[----:B------:R-:W-:-:S04]  /*17460*/  IMAD.MOV.U32 R56, RZ, RZ, 0x2 ;  /* 0x00000002ff387424 */ /* 0x000fc800078e00ff */
[----:B------:R-:W-:-:S05]  /*17470*/  FFMA.FTZ R95, R95, R80, 1.1641532182693481445e-10 ;  /* 0x2f0000005f5f7423 */ /* 0x000fca0000010050 */
[----:B------:R-:W-:Y:S01]  /*17480*/  FSETP.LE.FTZ.AND P3, PT, R95, UR4, PT ;  /* 0x000000045f007c0b */ /* 0x000fe2000bf73000 */
[----:B------:R-:W-:Y:S01]  /*17490*/  FMUL.FTZ R95, R57, UR5 ;  /* 0x00000005395f7c20 */ /* 0x000fe20008410000 */
        /* <DEDUP_REMOVED lines=10> */
.L_x_26138:
        /* <DEDUP_REMOVED lines=12> */
.L_x_26139:
        /* <DEDUP_REMOVED lines=42> */
.L_x_26137:
        /* <DEDUP_REMOVED lines=14> */
.L_x_26141:
        /* <DEDUP_REMOVED lines=12> */
.L_x_26142:
        /* <DEDUP_REMOVED lines=42> */
.L_x_26140:
        /* <DEDUP_REMOVED lines=16> */
.L_x_26144:
        /* <DEDUP_REMOVED lines=12> */
.L_x_26145:
        /* <DEDUP_REMOVED lines=42> */
.L_x_26143:
        /* <DEDUP_REMOVED lines=14> */
.L_x_26147:
        /* <DEDUP_REMOVED lines=12> */
.L_x_26148:
        /* <DEDUP_REMOVED lines=42> */
.L_x_26146:
        /* <DEDUP_REMOVED lines=16> */
.L_x_26150:
        /* <DEDUP_REMOVED lines=14> */
.L_x_26151:
        /* <DEDUP_REMOVED lines=42> */
.L_x_26149:
[----:B------:R-:W-:Y:S01]  /*18a00*/  FMUL.FTZ R56, R52, UR5 ;  /* 0x0000000534387c20 */ /* 0x000fe20008410000 */
[----:B------:R-:W-:Y:S01]  /*18a10*/  FSETP.GTU.FTZ.AND P6, PT, R98, UR4, PT ;  /* 0x0000000462007c0b */ /* 0x000fe2000bfdc000 */
[----:B------:R-:W-:Y:S01]  /*18a20*/  FMUL.FTZ R58, R53, UR5 ;  /* 0x00000005353a7c20 */ /* 0x000fe20008410000 */
[----:B------:R-:W-:Y:S02]  /*18a30*/  I2FP.F32.U32 R59, R57 ;  /* 0x00000039003b7245 */ /* 0x000fe40000201000 */
[----:B------:R-:W-:Y:S02]  /*18a40*/  FSEL R56, R56, RZ, !P6 ;  /* 0x000000ff38387208 */ /* 0x000fe40007000000 */
[----:B------:R-:W-:Y:S02]  /*18a50*/  SEL R97, RZ, 0x1, P6 ;  /* 0x00000001ff617807 */ /* 0x000fe40003000000 */
[----:B------:R-:W-:Y:S02]  /*18a60*/  FSETP.GTU.FTZ.AND P6, PT, R109, UR4, PT ;  /* 0x000000046d007c0b */ /* 0x000fe4000bfdc000 */
[----:B------:R-:W-:-:S02]  /*18a70*/  FSEL R120, R120, RZ, P4 ;  /* 0x000000ff78787208 */ /* 0x000fc40002000000 */
[----:B------:R-:W-:Y:S01]  /*18a80*/  FSEL R57, R58, RZ, !P6 ;  /* 0x000000ff3a397208 */ /* 0x000fe20007000000 */
[----:B------:R-:W-:Y:S01]  /*18a90*/  FFMA.FTZ R58, R59, R80, 1.1641532182693481445e-10 ;  /* 0x2f0000003b3a7423 */ /* 0x000fe20000010050 */
[----:B------:R-:W-:Y:S01]  /*18aa0*/  SEL R98, RZ, 0x1, P6 ;  /* 0x00000001ff627807 */ /* 0x000fe20003000000 */
[----:B------:R-:W-:Y:S01]  /*18ab0*/  FMUL.FTZ R59, R54, UR5 ;  /* 0x00000005363b7c20 */ /* 0x000fe20008410000 */
[----:B------:R-:W-:Y:S02]  /*18ac0*/  FSETP.GTU.FTZ.AND P6, PT, R121, UR4, PT ;  /* 0x0000000479007c0b */ /* 0x000fe4000bfdc000 */
[----:B------:R-:W-:Y:S02]  /*18ad0*/  FSEL R81, R81, RZ, P2 ;  /* 0x000000ff51517208 */ /* 0x000fe40001000000 */
[----:B------:R-:W-:Y:S02]  /*18ae0*/  FSEL R59, R59, RZ, !P6 ;  /* 0x000000ff3b3b7208 */ /* 0x000fe40007000000 */
[----:B------:R-:W-:Y:S01]  /*18af0*/  SEL R80, RZ, 0x1, P6 ;  /* 0x00000001ff507807 */ /* 0x000fe20003000000 */
[----:B------:R-:W-:Y:S01]  /*18b00*/  FADD.FTZ R56, R81, R56 ;  /* 0x0000003851387221 */ /* 0x000fe20000010000 */
[----:B------:R-:W-:Y:S01]  /*18b10*/  FSETP.GTU.FTZ.AND P6, PT, R58, UR4, PT ;  /* 0x000000043a007c0b */ /* 0x000fe2000bfdc000 */
[----:B------:R-:W-:Y:S01]  /*18b20*/  FADD.FTZ R58, R120, R59 ;  /* 0x0000003b783a7221 */ /* 0x000fe20000010000 */
[----:B------:R-:W-:Y:S01]  /*18b30*/  FMUL.FTZ R59, R55, UR5 ;  /* 0x00000005373b7c20 */ /* 0x000fe20008410000 */
[----:B------:R-:W-:Y:S01]  /*18b40*/  FSEL R120, R95, RZ, P3 ;  /* 0x000000ff5f787208 */ /* 0x000fe20001800000 */
[----:B------:R-:W-:Y:S01]  /*18b50*/  @P1 FADD.FTZ R56, R48, R56 ;  /* 0x0000003830381221 */ /* 0x000fe20000010000 */
[----:B------:R-:W-:Y:S01]  /*18b60*/  FSEL R96, R96, RZ, P5 ;  /* 0x000000ff60607208 */ /* 0x000fe20002800000 */
[----:B------:R-:W-:Y:S01]  /*18b70*/  @P1 FADD.FTZ R58, R50, R58 ;  /* 0x0000003a323a1221 */ /* 0x000fe20000010000 */
[----:B------:R-:W-:Y:S01]  /*18b80*/  FSEL R59, R59, RZ, !P6 ;  /* 0x000000ff3b3b7208 */ /* 0x000fe20007000000 */
[----:B------:R-:W-:Y:S01]  /*18b90*/  FADD.FTZ R57, R120, R57 ;  /* 0x0000003978397221 */ /* 0x000fe20000010000 */
[----:B------:R-:W-:-:S03]  /*18ba0*/  PRMT R95, R80, 0x7610, R95 ;  /* 0x00007610505f7816 */ /* 0x000fc6000000005f */
[--C-:B------:R-:W-:Y:S01]  /*18bb0*/  FADD.FTZ R59, R59, R96.reuse ;  /* 0x000000603b3b7221 */ /* 0x100fe20000010000 */
[----:B------:R-:W-:Y:S01]  /*18bc0*/  PRMT R96, R98, 0x7610, R96 ;  /* 0x0000761062607816 */ /* 0x000fe20000000060 */
[----:B------:R-:W-:Y:S01]  /*18bd0*/  @P1 FADD.FTZ R57, R49, R57 ;  /* 0x0000003931391221 */ /* 0x000fe20000010000 */
[----:B------:R-:W-:Y:S01]  /*18be0*/  SEL R98, RZ, 0x1, P6 ;  /* 0x00000001ff627807 */ /* 0x000fe20003000000 */
[----:B------:R-:W-:Y:S01]  /*18bf0*/  @P1 FADD.FTZ R59, R51, R59 ;  /* 0x0000003b333b1221 */ /* 0x000fe20000010000 */
[----:B------:R-:W-:Y:S06]  /*18c00*/  BRA `(.L_x_26152) ;  /* 0x0000001000907947 */ /* 0x000fec0003800000 */
.L_x_26127:
        /* <DEDUP_REMOVED lines=15> */
.L_x_26154:
        /* <DEDUP_REMOVED lines=12> */
.L_x_26155:
        /* <DEDUP_REMOVED lines=41> */
[----:B------:R-:W-:-:S07]  /*19050*/  IMAD.MOV.U32 R120, RZ, RZ, RZ ;  /* 0x000000ffff787224 */ /* 0x000fce00078e00ff */
.L_x_26153:
        /* <DEDUP_REMOVED lines=15> */
.L_x_26157:
        /* <DEDUP_REMOVED lines=12> */
.L_x_26158:
        /* <DEDUP_REMOVED lines=41> */
[----:B------:R-:W-:-:S07]  /*194a0*/  MOV R107, R120 ;  /* 0x00000078006b7202 */ /* 0x000fce0000000f00 */
.L_x_26156:
        /* <DEDUP_REMOVED lines=15> */
.L_x_26160:
        /* <DEDUP_REMOVED lines=12> */
.L_x_26161:
        /* <DEDUP_REMOVED lines=42> */
.L_x_26159:
        /* <DEDUP_REMOVED lines=15> */
.L_x_26163:
        /* <DEDUP_REMOVED lines=12> */
.L_x_26164:
        /* <DEDUP_REMOVED lines=42> */
.L_x_26162:
        /* <DEDUP_REMOVED lines=16> */
.L_x_26152:
[----:B------:R-:W-:Y:S01]  /*19e50*/  SEL R80, RZ, 0x1000000, !P5 ;  /* 0x01000000ff507807 */ /* 0x000fe20006800000 */
[C---:B------:R-:W-:Y:S01]  /*19e60*/  IMAD.WIDE.U32 R118, R115.reuse, 0x10, R118 ;  /* 0x0000001073767825 */ /* 0x040fe200078e0076 */
[----:B------:R-:W-:Y:S02]  /*19e70*/  SEL R81, RZ, 0x10000, !P4 ;  /* 0x00010000ff517807 */ /* 0x000fe40006000000 */
[----:B------:R-:W-:Y:S01]  /*19e80*/  SEL R109, RZ, 0x100, !P3 ;  /* 0x00000100ff6d7807 */ /* 0x000fe20005800000 */
[----:B------:R-:W-:Y:S01]  /*19e90*/  IMAD.WIDE.U32 R116, R115, 0x4, R116 ;  /* 0x0000000473747825 */ /* 0x000fe200078e0074 */
[----:B------:R-:W-:Y:S02]  /*19ea0*/  STG.E.128 desc[UR10][R118.64], R56 ;  /* 0x0000003876007986 */ /* 0x000fe4000c101d0a */
[----:B------:R-:W-:Y:S02]  /*19eb0*/  IADD3 R80, PT, PT, R109, R80, R81 ;  /* 0x000000506d507210 */ /* 0x000fe40007ffe051 */
[----:B------:R-:W-:-:S04]  /*19ec0*/  SEL R81, RZ, 0x1, !P2 ;  /* 0x00000001ff517807 */ /* 0x000fc80005000000 */
[----:B------:R-:W-:Y:S01]  /*19ed0*/  IADD3 R81, PT, PT, R80, R81, RZ ;  /* 0x0000005150517210 */ /* 0x000fe20007ffe0ff */
[----:B------:R-:W-:-:S04]  /*19ee0*/  FADD.FTZ R80, RZ, R44 ;  /* 0x0000002cff507221 */ /* 0x000fc80000010000 */
[----:B------:R-:W-:Y:S01]  /*19ef0*/  FADD.FTZ R109, R80, R45 ;  /* 0x0000002d506d7221 */ /* 0x000fe20000010000 */
[----:B------:R0:W-:Y:S03]  /*19f00*/  STG.E desc[UR10][R116.64], R81 ;  /* 0x0000005174007986 */ /* 0x0001e6000c10190a */
        /* <DEDUP_REMOVED lines=27> */
[----:B------:R-:W0:Y:S01]  /*1a0c0*/  LDC.64 R80, c[0x0][0x3b8] ;  /* 0x0000ee00ff507b82 */ /* 0x000e220000000a00 */
        /* <DEDUP_REMOVED lines=10> */
.L_x_26165:
[----:B0-----:R-:W0:Y:S01]  /*1a170*/  SHFL.BFLY PT, R80, R109, 0x1, 0x1f ;  /* 0x0c201f006d507f89 */ /* 0x001e2200000e0000 */
        /* <DEDUP_REMOVED lines=87> */
.L_x_26167:
[----:B------:R-:W-:Y:S05]  /*1a6f0*/  BSYNC.RECONVERGENT B0 ;  /* 0x0000000000007941 */ /* 0x000fea0003800200 */
.L_x_26166:
        /* <DEDUP_REMOVED lines=15> */
.L_x_26169:
[----:B------:R-:W-:Y:S05]  /*1a7f0*/  BSYNC.RECONVERGENT B0 ;  /* 0x0000000000007941 */ /* 0x000fea0003800200 */
.L_x_26168:
[----:B------:R-:W1:Y:S01]  /*1a800*/  SHFL.DOWN PT, R119, R118, 0x4, 0x1f ;  /* 0x08801f0076777f89 */ /* 0x000e6200000e0000 */
[-C--:B------:R-:W-:Y:S01]  /*1a810*/  I2FP.F32.U32 R121, R118.reuse ;  /* 0x0000007600797245 */ /* 0x080fe20000201000 */
[----:B------:R-:W-:Y:S01]  /*1a820*/  UPLOP3.LUT UP1, UPT, UPT, UPT, UP1, 0x40, 0x4 ;  /* 0x000000000004789c */ /* 0x000fe20003f2e810 */
[----:B------:R-:W-:Y:S01]  /*1a830*/  ISETP.NE.AND P1, PT, R109, RZ, PT ;  /* 0x000000ff6d00720c */ /* 0x000fe20003f25270 */
[----:B0-----:R-:W0:Y:S01]  /*1a840*/  SHFL.DOWN PT, R120, R80, 0x4, 0x1f ;  /* 0x08801f0050787f89 */ /* 0x001e2200000e0000 */
[----:B------:R-:W-:Y:S02]  /*1a850*/  ISETP.NE.AND P2, PT, RZ, UR39, PT ;  /* 0x00000027ff007c0c */ /* 0x000fe4000bf45270 */
[----:B-1----:R-:W-:Y:S02]  /*1a860*/  I2FP.F32.S32 R117, R119 ;  /* 0x0000007700757245 */ /* 0x002fe40000201400 */
[----:B------:R-:W-:Y:S01]  /*1a870*/  IADD3 R116, PT, PT, R119, R118, RZ ;  /* 0x0000007677747210 */ /* 0x000fe20007ffe0ff */
[----:B0-----:R-:W-:-:S02]  /*1a880*/  FADD.FTZ R119, -R120, R80 ;  /* 0x0000005078777221 */ /* 0x001fc40000010100 */
[----:B------:R-:W-:Y:S01]  /*1a890*/  FMUL.FTZ R120, R120, R117 ;  /* 0x0000007578787220 */ /* 0x000fe20000410000 */
[----:B------:R-:W-:Y:S01]  /*1a8a0*/  I2FP.F32.S32 R118, R116 ;  /* 0x0000007400767245 */ /* 0x000fe20000201400 */
[----:B------:R-:W-:Y:S02]  /*1a8b0*/  FMUL.FTZ R119, R119, R119 ;  /* 0x0000007777777220 */ /* 0x000fe40000410000 */
[----:B------:R-:W-:Y:S02]  /*1a8c0*/  FFMA.FTZ R123, R121, R80, R120 ;  /* 0x00000050797b7223 */ /* 0x000fe40000010078 */
[----:B------:R-:W0:Y:S01]  /*1a8d0*/  MUFU.RCP R80, R118 ;  /* 0x0000007600507308 */ /* 0x000e220000001000 */
[----:B------:R-:W-:Y:S01]  /*1a8e0*/  FMUL.FTZ R122, R119, R121 ;  /* 0x00000079777a7220 */ /* 0x000fe20000410000 */
[----:B------:R-:W1:Y:S03]  /*1a8f0*/  SHFL.DOWN PT, R120, R81, 0x4, 0x1f ;  /* 0x08801f0051787f89 */ /* 0x000e6600000e0000 */
[----:B------:R-:W-:Y:S01]  /*1a900*/  FMUL.FTZ R122, R122, R117 ;  /* 0x000000757a7a7220 */ /* 0x000fe20000410000 */
[----:B------:R-:W2:Y:S01]  /*1a910*/  SHFL.DOWN PT, R121, R116, 0x2, 0x1f ;  /* 0x08401f0074797f89 */ /* 0x000ea200000e0000 */
[----:B0-----:R-:W-:-:S05]  /*1a920*/  FMUL.FTZ R119, R80, R123 ;  /* 0x0000007b50777220 */ /* 0x001fca0000410000 */
[----:B------:R-:W0:Y:S01]  /*1a930*/  SHFL.DOWN PT, R123, R119, 0x2, 0x1f ;  /* 0x08401f00777b7f89 */ /* 0x000e2200000e0000 */
[----:B-1----:R-:W-:-:S04]  /*1a940*/  FADD.FTZ R117, R120, R81 ;  /* 0x0000005178757221 */ /* 0x002fc80000010000 */
[----:B------:R-:W-:Y:S01]  /*1a950*/  FFMA.FTZ R117, R80, R122, R117 ;  /* 0x0000007a50757223 */ /* 0x000fe20000010075 */
[----:B--2---:R-:W-:Y:S01]  /*1a960*/  I2FP.F32.S32 R120, R121 ;  /* 0x0000007900787245 */ /* 0x004fe20000201400 */
[----:B------:R-:W-:-:S03]  /*1a970*/  IMAD.IADD R80, R116, 0x1, R121 ;  /* 0x0000000174507824 */ /* 0x000fc600078e0279 */
[----:B------:R-:W1:Y:S01]  /*1a980*/  SHFL.DOWN PT, R122, R117, 0x2, 0x1f ;  /* 0x08401f00757a7f89 */ /* 0x000e6200000e0000 */
[----:B0-----:R-:W-:Y:S01]  /*1a990*/  FADD.FTZ R81, R119, -R123 ;  /* 0x8000007b77517221 */ /* 0x001fe20000010000 */
[----:B------:R-:W-:-:S03]  /*1a9a0*/  FMUL.FTZ R123, R123, R120 ;  /* 0x000000787b7b7220 */ /* 0x000fc60000410000 */
[----:B------:R-:W-:Y:S01]  /*1a9b0*/  FMUL.FTZ R81, R81, R81 ;  /* 0x0000005151517220 */ /* 0x000fe20000410000 */
[C---:B------:R-:W-:Y:S02]  /*1a9c0*/  FFMA.FTZ R123, R118.reuse, R119, R123 ;  /* 0x00000077767b7223 */ /* 0x040fe4000001007b */
[----:B------:R-:W0:Y:S01]  /*1a9d0*/  SHFL.DOWN PT, R119, R80, 0x1, 0x1f ;  /* 0x08201f0050777f89 */ /* 0x000e2200000e0000 */
[----:B------:R-:W-:Y:S01]  /*1a9e0*/  FMUL.FTZ R121, R118, R81 ;  /* 0x0000005176797220 */ /* 0x000fe20000410000 */
[----:B------:R-:W-:-:S03]  /*1a9f0*/  I2FP.F32.S32 R81, R80 ;  /* 0x0000005000517245 */ /* 0x000fc60000201400 */
[----:B------:R-:W-:Y:S01]  /*1aa00*/  FMUL.FTZ R120, R121, R120 ;  /* 0x0000007879787220 */ /* 0x000fe20000410000 */
[----:B------:R-:W2:Y:S02]  /*1aa10*/  MUFU.RCP R118, R81 ;  /* 0x0000005100767308 */ /* 0x000ea40000001000 */
[----:B--2---:R-:W-:Y:S01]  /*1aa20*/  FMUL.FTZ R116, R118, R123 ;  /* 0x0000007b76747220 */ /* 0x004fe20000410000 */
[----:B-1----:R-:W-:Y:S01]  /*1aa30*/  FADD.FTZ R123, R117, R122 ;  /* 0x0000007a757b7221 */ /* 0x002fe20000010000 */
[----:B0-----:R-:W-:-:S03]  /*1aa40*/  I2FP.F32.S32 R122, R119 ;  /* 0x00000077007a7245 */ /* 0x001fc60000201400 */
[----:B------:R-:W0:Y:S01]  /*1aa50*/  SHFL.DOWN PT, R121, R116, 0x1, 0x1f ;  /* 0x08201f0074797f89 */ /* 0x000e2200000e0000 */
[----:B------:R-:W-:Y:S01]  /*1aa60*/  FFMA.FTZ R118, R118, R120, R123 ;  /* 0x0000007876767223 */ /* 0x000fe2000001007b */
[----:B------:R-:W-:-:S04]  /*1aa70*/  IADD3 R120, PT, PT, R80, R119, RZ ;  /* 0x0000007750787210 */ /* 0x000fc80007ffe0ff */
[----:B------:R-:W1:Y:S01]  /*1aa80*/  SHFL.DOWN PT, R123, R118, 0x1, 0x1f ;  /* 0x08201f00767b7f89 */ /* 0x000e6200000e0000 */
[----:B------:R-:W-:-:S04]  /*1aa90*/  I2FP.F32.S32 R120, R120 ;  /* 0x0000007800787245 */ /* 0x000fc80000201400 */
[----:B------:R-:W2:Y:S01]  /*1aaa0*/  MUFU.RCP R117, R120 ;  /* 0x0000007800757308 */ /* 0x000ea20000001000 */
[----:B0-----:R-:W-:Y:S01]  /*1aab0*/  FADD.FTZ R119, R116, -R121 ;  /* 0x8000007974777221 */ /* 0x001fe20000010000 */
[----:B------:R-:W-:-:S03]  /*1aac0*/  FMUL.FTZ R124, R121, R122 ;  /* 0x0000007a797c7220 */ /* 0x000fc60000410000 */
[----:B------:R-:W-:Y:S01]  /*1aad0*/  FMUL.FTZ R80, R119, R119 ;  /* 0x0000007777507220 */ /* 0x000fe20000410000 */
[C---:B------:R-:W-:Y:S02]  /*1aae0*/  FFMA.FTZ R124, R81.reuse, R116, R124 ;  /* 0x00000074517c7223 */ /* 0x040fe4000001007c */
[----:B------:R-:W0:Y:S01]  /*1aaf0*/  LDC R116, c[0x0][0x448] ;  /* 0x00011200ff747b82 */ /* 0x000e220000000800 */
[----:B------:R-:W-:Y:S01]  /*1ab00*/  FMUL.FTZ R80, R81, R80 ;  /* 0x0000005051507220 */ /* 0x000fe20000410000 */
[----:B--2---:R-:W-:-:S03]  /*1ab10*/  FMUL.FTZ R121, R117, R124 ;  /* 0x0000007c75797220 */ /* 0x004fc60000410000 */
[----:B------:R-:W-:Y:S01]  /*1ab20*/  FMUL.FTZ R122, R80, R122 ;  /* 0x0000007a507a7220 */ /* 0x000fe20000410000 */
[----:B-1----:R-:W-:Y:S01]  /*1ab30*/  FADD.FTZ R80, R118, R123 ;  /* 0x0000007b76507221 */ /* 0x002fe20000010000 */
[----:B------:R-:W-:Y:S01]  /*1ab40*/  MOV R123, UR18 ;  /* 0x00000012007b7c02 */ /* 0x000fe20008000f00 */
[----:B------:R-:W1:Y:S01]  /*1ab50*/  SHFL.IDX PT, R121, R121, RZ, 0x1f ;  /* 0x00001fff79797589 */ /* 0x000e6200000e0000 */
[----:B------:R-:W2:Y:S01]  /*1ab60*/  @!P1 LDC.64 R118, c[0x0][0x3c0] ;  /* 0x0000f000ff769b82 */ /* 0x000ea20000000a00 */
[----:B------:R-:W-:-:S05]  /*1ab70*/  FFMA.FTZ R122, R117, R122, R80 ;  /* 0x0000007a757a7223 */ /* 0x000fca0000010050 */
[----:B------:R-:W0:Y:S01]  /*1ab80*/  SHFL.IDX PT, R81, R122, RZ, 0x1f ;  /* 0x00001fff7a517589 */ /* 0x000e2200000e0000 */
        /* <DEDUP_REMOVED lines=24> */
[C---:B-1----:R-:W-:Y:S01]  /*1ad10*/  FMUL.FTZ R46, R116.reuse, R45 ;  /* 0x0000002d742e7220 */ /* 0x042fe20000410000 */
[C---:B--2---:R-:W-:Y:S01]  /*1ad20*/  FMUL.FTZ R118, R116.reuse, R47 ;  /* 0x0000002f74767220 */ /* 0x044fe20000410000 */
[C---:B------:R-:W-:Y:S01]  /*1ad30*/  FMUL.FTZ R120, R116.reuse, R125 ;  /* 0x0000007d74787220 */ /* 0x040fe20000410000 */
[----:B------:R0:W-:Y:S01]  /*1ad40*/  @!P1 STG.E desc[UR10][R80.64], R116 ;  /* 0x0000007450009986 */ /* 0x0001e2000c10190a */
[----:B------:R-:W-:Y:S01]  /*1ad50*/  FMUL.FTZ R44, R116, R123 ;  /* 0x0000007b742c7220 */ /* 0x000fe20000410000 */
        /* <DEDUP_REMOVED lines=10> */
[----:B0-----:R-:W0:Y:S01]  /*1ae00*/  LDC.64 R80, c[0x0][0x428] ;  /* 0x00010a00ff507b82 */ /* 0x001e220000000a00 */
        /* <DEDUP_REMOVED lines=23> */
[----:B0-----:R-:W-:-:S04]  /*1af80*/  IMAD.WIDE.U32 R118, R108, 0x10, R80 ;  /* 0x000000106c767825 */ /* 0x001fc800078e0050 */
[C---:B------:R-:W-:Y:S01]  /*1af90*/  FMUL.FTZ R108, R116.reuse, R43 ;  /* 0x0000002b746c7220 */ /* 0x040fe20000410000 */
[C---:B------:R-:W-:Y:S01]  /*1afa0*/  FMUL.FTZ R43, R116.reuse, R31 ;  /* 0x0000001f742b7220 */ /* 0x040fe20000410000 */
[C---:B------:R-:W-:Y:S01]  /*1afb0*/  FMUL.FTZ R58, R116.reuse, R58 ;  /* 0x0000003a743a7220 */ /* 0x040fe20000410000 */
[----:B------:R-:W-:Y:S01]  /*1afc0*/  IMAD.WIDE.U32 R120, R111, 0x10, R80 ;  /* 0x000000106f787825 */ /* 0x000fe200078e0050 */
[----:B------:R0:W-:Y:S03]  /*1afd0*/  STG.E.128 desc[UR10][R118.64], R44 ;  /* 0x0000002c76007986 */ /* 0x0001e6000c101d0a */
        /* <DEDUP_REMOVED lines=12> */
[C---:B0-----:R-:W-:Y:S01]  /*1b0a0*/  FMUL.FTZ R118, R116.reuse, R40 ;  /* 0x0000002874767220 */ /* 0x041fe20000410000 */
        /* <DEDUP_REMOVED lines=8> */
[----:B------:R-:W-:Y:S01]  /*1b130*/  FMUL.FTZ R40, R116, R28 ;  /* 0x0000001c74287220 */ /* 0x000fe20000410000 */
[----:B------:R-:W-:-:S04]  /*1b140*/  IMAD.WIDE.U32 R110, R110, 0x10, R80 ;  /* 0x000000106e6e7825 */ /* 0x000fc800078e0050 */
[----:B------:R-:W-:Y:S01]  /*1b150*/  FFMA.FTZ R28, R32, R9, R8 ;  /* 0x00000009201c7223 */ /* 0x000fe20000010008 */
[----:B------:R0:W-:Y:S01]  /*1b160*/  STG.E.128 desc[UR10][R120.64], R24 ;  /* 0x0000001878007986 */ /* 0x0001e2000c101d0a */
[----:B------:R-:W-:-:S04]  /*1b170*/  IMAD.WIDE.U32 R116, R112, 0x10, R80 ;  /* 0x0000001070747825 */ /* 0x000fc800078e0050 */
[----:B------:R-:W-:Y:S01]  /*1b180*/  FFMA.FTZ R32, R40, R13, R6 ;  /* 0x0000000d28207223 */ /* 0x000fe20000010006 */
[----:B------:R-:W-:Y:S01]  /*1b190*/  FFMA.FTZ R40, R56, R21, R2 ;  /* 0x0000001538287223 */ /* 0x000fe20000010002 */
[----:B------:R-:W-:-:S04]  /*1b1a0*/  IMAD.WIDE.U32 R112, R113, 0x10, R80 ;  /* 0x0000001071707825 */ /* 0x000fc800078e0050 */
[----:B------:R-:W-:-:S04]  /*1b1b0*/  IMAD.WIDE.U32 R118, R114, 0x10, R80 ;  /* 0x0000001072767825 */ /* 0x000fc800078e0050 */
[----:B------:R-:W-:-:S04]  /*1b1c0*/  IMAD.WIDE.U32 R80, R115, 0x10, R80 ;  /* 0x0000001073507825 */ /* 0x000fc800078e0050 */
        /* <DEDUP_REMOVED lines=8> */
[----:B------:R0:W-:Y:S04]  /*1b250*/  STG.E.128 desc[UR10][R110.64], R24 ;  /* 0x000000186e007986 */ /* 0x0001e8000c101d0a */
[----:B------:R0:W-:Y:S04]  /*1b260*/  STG.E.128 desc[UR10][R116.64], R28 ;  /* 0x0000001c74007986 */ /* 0x0001e8000c101d0a */
[----:B------:R0:W-:Y:S04]  /*1b270*/  STG.E.128 desc[UR10][R112.64], R32 ;  /* 0x0000002070007986 */ /* 0x0001e8000c101d0a */
[----:B------:R0:W-:Y:S04]  /*1b280*/  STG.E.128 desc[UR10][R118.64], R36 ;  /* 0x0000002476007986 */ /* 0x0001e8000c101d0a */
[----:B------:R0:W-:Y:S01]  /*1b290*/  STG.E.128 desc[UR10][R80.64], R40 ;  /* 0x0000002850007986 */ /* 0x0001e2000c101d0a */
[----:B------:R-:W-:Y:S05]  /*1b2a0*/  BRA.U !UP0, `(.L_x_26170) ;  /* 0xfffffe5d08487547 */ /* 0x000fea000b83ffff */
[----:B------:R-:W-:Y:S05]  /*1b2b0*/  EXIT ;  /* 0x000000000000794d */ /* 0x000fea0003800000 */
.L_x_26171:
        /* <DEDUP_REMOVED lines=12> */
.L_x_27915:


//--------------------- .text._ZN10layer_norm31ln_parallel_residual_fwd_kernelINS_13Kernel_traitsIfffffjLj7168ELj1ELj1ELj8ELj16ENS_18Kernel_traits_baseILj7168EfffffjLj256EEEEELb0ELb0ELb0EEEvNS_9FwdParamsE --------------------------
	.section	.text._ZN10layer_norm31ln_parallel_residual_fwd_kernelINS_13Kernel_traitsIfffffjLj7168ELj1ELj1ELj8ELj16ENS_18Kernel_traits_baseILj7168EfffffjLj256EEEEELb0ELb0ELb0EEEvNS_9FwdParamsE,"ax",@progbits
	.align	128
        .global         _ZN10layer_norm31ln_parallel_residual_fwd_kernelINS_13Kernel_traitsIfffffjLj7168ELj1ELj1ELj8ELj16ENS_18Kernel_traits_baseILj7168EfffffjLj256EEEEELb0ELb0ELb0EEEvNS_9FwdParamsE
        .type           _ZN10layer_norm31ln_parallel_residual_fwd_kernelINS_13Kernel_traitsIfffffjLj7168ELj1ELj1ELj8ELj16ENS_18Kernel_traits_baseILj7168EfffffjLj256EEEEELb0ELb0ELb0EEEvNS_9FwdParamsE,@function
        .size           _ZN10layer_norm31ln_parallel_residual_fwd_kernelINS_13Kernel_traitsIfffffjLj7168ELj1ELj1ELj8ELj16ENS_18Kernel_traits_baseILj7168EfffffjLj256EEEEELb0ELb0ELb0EEEvNS_9FwdParamsE,(.L_x_27916 - _ZN10layer_norm31ln_parallel_residual_fwd_kernelINS_13Kernel_traitsIfffffjLj7168ELj1ELj1ELj8ELj16ENS_18Kernel_traits_baseILj7168EfffffjLj256EEEEELb0ELb0ELb0EEEvNS_9FwdParamsE)
        .other          _ZN10layer_norm31ln_parallel_residual_fwd_kernelINS_13Kernel_traitsIfffffjLj7168ELj1ELj1ELj8ELj16ENS_18Kernel_traits_baseILj7168EfffffjLj256EEEEELb0ELb0ELb0EEEvNS_9FwdParamsE,@"STO_CUDA_ENTRY STV_DEFAULT"
_ZN10layer_norm31ln_parallel_residual_fwd_kernelINS_13Kernel_traitsIfffffjLj7168ELj1ELj1ELj8ELj16ENS_18Kernel_traits_baseILj7168EfffffjLj256EEEEELb0ELb0ELb0EEEvNS_9FwdParamsE:
.text._ZN10layer_norm31ln_parallel_residual_fwd_kernelINS_13Kernel_traitsIfffffjLj7168ELj1ELj1ELj8ELj16ENS_18Kernel_traits_baseILj7168EfffffjLj256EEEEELb0ELb0ELb0EEEvNS_9FwdParamsE:
        /* <DEDUP_REMOVED lines=65> */
[----:B------:R-:W-:Y:S02]  /*0410*/  ISETP.GE.U32.AND P1, PT, R2, 0x700, PT ;  /* 0x000007000200780c */ /* 0x000fe40003f26070 */
        /* <DEDUP_REMOVED lines=61> */
.L_x_26174:
        /* <DEDUP_REMOVED lines=18> */
[----:B------:R-:W5:Y:S02]  /*0910*/  @P0 LDG.E.128 R32, desc[UR6][R6.64] ;  /* 0x0000000606200981 */ /* 0x000f64000c1e1d00 */
        /* <DEDUP_REMOVED lines=9> */
[----:B------:R-:W5:Y:S02]  /*09b0*/  @P1 LDG.E.128 R36, desc[UR6][R16.64] ;  /* 0x0000000610241981 */ /* 0x000f64000c1e1d00 */
[----:B------:R-:W1:Y:S08]  /*09c0*/  LDC.64 R24, c[0x0][0x3d0] ;  /* 0x0000f400ff187b82 */ /* 0x000e700000000a00 */
[----:B------:R-:W4:Y:S08]  /*09d0*/  LDC.64 R26, c[0x0][0x3d8] ;  /* 0x0000f600ff1a7b82 */ /* 0x000f300000000a00 */
[----:B------:R-:W4:Y:S08]  /*09e0*/  @P3 LDC.64 R28, c[0x0][0x440] ;  /* 0x00011000ff1c3b82 */ /* 0x000f300000000a00 */
[----:B------:R-:W4:Y:S01]  /*09f0*/  LDC.64 R30, c[0x0][0x3d0] ;  /* 0x0000f400ff1e7b82 */ /* 0x000f220000000a00 */
[----:B--2---:R-:W-:-:S04]  /*0a00*/  @P2 IMAD.WIDE.U32 R18, R4, 0x10, R18 ;  /* 0x0000001004122825 */ /* 0x004fc800078e0012 */
[C---:B---3--:R-:W-:Y:S01]  /*0a10*/  @P2 IMAD.WIDE.U32 R20, R4.reuse, 0x10, R20 ;  /* 0x0000001004142825 */ /* 0x048fe200078e0014 */
[----:B------:R-:W5:Y:S02]  /*0a20*/  @P2 LDG.E.128 R108, desc[UR6][R18.64] ;  /* 0x00000006126c2981 */ /* 0x000f64000c1e1d00 */
[----:B------:R-:W2:Y:S01]  /*0a30*/  LDC.64 R56, c[0x0][0x3d8] ;  /* 0x0000f600ff387b82 */ /* 0x000ea20000000a00 */
[C---:B0-----:R-:W-:Y:S01]  /*0a40*/  @P2 IMAD.WIDE.U32 R22, R4.reuse, 0x10, R22 ;  /* 0x0000001004162825 */ /* 0x041fe200078e0016 */
[----:B------:R-:W-:Y:S01]  /*0a50*/  @P2 IADD3 R4, PT, PT, R4, 0x100, RZ ;  /* 0x0000010004042810 */ /* 0x000fe20007ffe0ff */
[----:B------:R-:W5:Y:S04]  /*0a60*/  @P2 LDG.E.128 R104, desc[UR6][R20.64] ;  /* 0x0000000614682981 */ /* 0x000f68000c1e1d00 */
[C---:B-1----:R-:W-:Y:S01]  /*0a70*/  @P3 IMAD.WIDE.U32 R24, R4.reuse, 0x10, R24 ;  /* 0x0000001004183825 */ /* 0x042fe200078e0018 */
[----:B------:R-:W5:Y:S01]  /*0a80*/  @P2 LDG.E.128 R40, desc[UR6][R22.64] ;  /* 0x0000000616282981 */ /* 0x000f62000c1e1d00 */
[----:B------:R-:W0:Y:S02]  /*0a90*/  @P4 LDC.64 R58, c[0x0][0x440] ;  /* 0x00011000ff3a4b82 */ /* 0x000e240000000a00 */
[C---:B----4-:R-:W-:Y:S01]  /*0aa0*/  @P3 IMAD.WIDE.U32 R26, R4.reuse, 0x10, R26 ;  /* 0x00000010041a3825 */ /* 0x050fe200078e001a */
[----:B------:R-:W5:Y:S03]  /*0ab0*/  @P3 LDG.E.128 R100, desc[UR6][R24.64] ;  /* 0x0000000618643981 */ /* 0x000f66000c1e1d00 */
[C---:B------:R-:W-:Y:S01]  /*0ac0*/  @P3 IMAD.WIDE.U32 R28, R4.reuse, 0x10, R28 ;  /* 0x00000010041c3825 */ /* 0x040fe200078e001c */
[----:B------:R-:W-:Y:S01]  /*0ad0*/  @P3 IADD3 R4, PT, PT, R4, 0x100, RZ ;  /* 0x0000010004043810 */ /* 0x000fe20007ffe0ff */
[----:B------:R-:W5:Y:S01]  /*0ae0*/  @P3 LDG.E.128 R96, desc[UR6][R26.64] ;  /* 0x000000061a603981 */ /* 0x000f62000c1e1d00 */
[----:B------:R-:W1:Y:S03]  /*0af0*/  LDC.64 R60, c[0x0][0x3d0] ;  /* 0x0000f400ff3c7b82 */ /* 0x000e660000000a00 */
[----:B------:R-:W-:Y:S01]  /*0b00*/  @P4 IMAD.WIDE.U32 R30, R4, 0x10, R30 ;  /* 0x00000010041e4825 */ /* 0x000fe200078e001e */
[----:B------:R-:W5:Y:S04]  /*0b10*/  @P3 LDG.E.128 R44, desc[UR6][R28.64] ;  /* 0x000000061c2c3981 */ /* 0x000f68000c1e1d00 */
[----:B------:R-:W5:Y:S01]  /*0b20*/  @P4 LDG.E.128 R92, desc[UR6][R30.64] ;  /* 0x000000061e5c4981 */ /* 0x000f62000c1e1d00 */
[----:B------:R-:W3:Y:S08]  /*0b30*/  LDC.64 R62, c[0x0][0x3d8] ;  /* 0x0000f600ff3e7b82 */ /* 0x000ef00000000a00 */
[----:B------:R-:W4:Y:S01]  /*0b40*/  @P5 LDC.64 R64, c[0x0][0x440] ;  /* 0x00011000ff405b82 */ /* 0x000f220000000a00 */
[----:B------:R-:W-:Y:S01]  /*0b50*/  ISETP.GE.U32.AND P1, PT, R2, 0x700, PT ;  /* 0x000007000200780c */ /* 0x000fe20003f26070 */
[----:B--2---:R-:W-:-:S04]  /*0b60*/  @P4 IMAD.WIDE.U32 R56, R4, 0x10, R56 ;  /* 0x0000001004384825 */ /* 0x004fc800078e0038 */
[C---:B0-----:R-:W-:Y:S01]  /*0b70*/  @P4 IMAD.WIDE.U32 R58, R4.reuse, 0x10, R58 ;  /* 0x00000010043a4825 */ /* 0x041fe200078e003a */
[----:B------:R-:W-:Y:S01]  /*0b80*/  @P4 IADD3 R4, PT, PT, R4, 0x100, RZ ;  /* 0x0000010004044810 */ /* 0x000fe20007ffe0ff */
[----:B------:R-:W5:Y:S04]  /*0b90*/  @P4 LDG.E.128 R88, desc[UR6][R56.64] ;  /* 0x0000000638584981 */ /* 0x000f68000c1e1d00 */
[C---:B-1----:R-:W-:Y:S01]  /*0ba0*/  @P5 IMAD.WIDE.U32 R60, R4.reuse, 0x10, R60 ;  /* 0x00000010043c5825 */ /* 0x042fe200078e003c */
[----:B------:R-:W5:Y:S03]  /*0bb0*/  @P4 LDG.E.128 R48, desc[UR6][R58.64] ;  /* 0x000000063a304981 */ /* 0x000f66000c1e1d00 */
[----:B---3--:R-:W-:Y:S01]  /*0bc0*/  @P5 IMAD.WIDE.U32 R62, R4, 0x10, R62 ;  /* 0x00000010043e5825 */ /* 0x008fe200078e003e */
[----:B------:R0:W5:Y:S01]  /*0bd0*/  @P5 LDG.E.128 R84, desc[UR6][R60.64] ;  /* 0x000000063c545981 */ /* 0x000162000c1e1d00 */
[----:B------:R-:W-:-:S02]  /*0be0*/  CS2R R78, SRZ ;  /* 0x00000000004e7805 */ /* 0x000fc4000001ff00 */
[----:B----4-:R-:W-:Y:S01]  /*0bf0*/  @P5 IMAD.WIDE.U32 R64, R4, 0x10, R64 ;  /* 0x0000001004405825 */ /* 0x010fe200078e0040 */
[----:B------:R1:W5:Y:S01]  /*0c00*/  @P5 LDG.E.128 R80, desc[UR6][R62.64] ;  /* 0x000000063e505981 */ /* 0x000362000c1e1d00 */
[----:B------:R-:W-:Y:S02]  /*0c10*/  CS2R R76, SRZ ;  /* 0x00000000004c7805 */ /* 0x000fe4000001ff00 */
[----:B------:R-:W-:Y:S02]  /*0c20*/  CS2R R74, SRZ ;  /* 0x00000000004a7805 */ /* 0x000fe4000001ff00 */
[----:B------:R-:W-:Y:S01]  /*0c30*/  CS2R R72, SRZ ;  /* 0x0000000000487805 */ /* 0x000fe2000001ff00 */
[----:B------:R2:W5:Y:S01]  /*0c40*/  @P5 LDG.E.128 R52, desc[UR6][R64.64] ;  /* 0x0000000640345981 */ /* 0x000562000c1e1d00 */
[----:B------:R-:W-:Y:S02]  /*0c50*/  CS2R R70, SRZ ;  /* 0x0000000000467805 */ /* 0x000fe4000001ff00 */
[----:B------:R-:W-:-:S02]  /*0c60*/  CS2R R68, SRZ ;  /* 0x0000000000447805 */ /* 0x000fc4000001ff00 */
[----:B------:R-:W-:Y:S02]  /*0c70*/  CS2R R66, SRZ ;  /* 0x0000000000427805 */ /* 0x000fe4000001ff00 */
[----:B0-----:R-:W-:Y:S02]  /*0c80*/  CS2R R60, SRZ ;  /* 0x00000000003c7805 */ /* 0x001fe4000001ff00 */
[----:B------:R-:W-:Y:S02]  /*0c90*/  CS2R R58, SRZ ;  /* 0x00000000003a7805 */ /* 0x000fe4000001ff00 */
[----:B-1----:R-:W-:Y:S02]  /*0ca0*/  CS2R R62, SRZ ;  /* 0x00000000003e7805 */ /* 0x002fe4000001ff00 */
[----:B------:R-:W-:Y:S02]  /*0cb0*/  CS2R R56, SRZ ;  /* 0x0000000000387805 */ /* 0x000fe4000001ff00 */
[----:B------:R-:W-:-:S02]  /*0cc0*/  @P5 IADD3 R4, PT, PT, R4, 0x100, RZ ;  /* 0x0000010004045810 */ /* 0x000fc40007ffe0ff */
        /* <DEDUP_REMOVED lines=26> */
.L_x_26173:
        /* <DEDUP_REMOVED lines=20> */
[----:B------:R1:W5:Y:S05]  /*0fb0*/  @P0 LDG.E.128 R56, desc[UR6][R6.64] ;  /* 0x0000000606380981 */ /* 0x00036a000c1e1d00 */
[----:B------:R-:W1:Y:S01]  /*0fc0*/  LDC.64 R22, c[0x0][0x3d0] ;  /* 0x0000f400ff167b82 */ /* 0x000e620000000a00 */
[----:B------:R1:W5:Y:S01]  /*0fd0*/  @P0 LDG.E.128 R120, desc[UR6][R10.64] ;  /* 0x000000060a780981 */ /* 0x000362000c1e1d00 */
[----:B------:R-:W-:Y:S01]  /*0fe0*/  ISETP.GE.U32.AND P5, PT, R2, 0x600, PT ;  /* 0x000006000200780c */ /* 0x000fe20003fa6070 */
[----:B---3--:R-:W-:-:S05]  /*0ff0*/  @P0 IMAD.WIDE.U32 R12, R4, 0x10, R12 ;  /* 0x00000010040c0825 */ /* 0x008fca00078e000c */
[----:B------:R-:W3:Y:S01]  /*1000*/  @P1 LDC.64 R20, c[0x0][0x440] ;  /* 0x00011000ff141b82 */ /* 0x000ee20000000a00 */
[----:B------:R-:W-:Y:S01]  /*1010*/  @P0 LOP3.LUT R4, R4, 0x100, RZ, 0xfc, !PT ;  /* 0x0000010004040812 */ /* 0x000fe200078efcff */
[----:B------:R3:W5:Y:S06]  /*1020*/  @P0 LDG.E.128 R32, desc[UR6][R12.64] ;  /* 0x000000060c200981 */ /* 0x00076c000c1e1d00 */
        /* <DEDUP_REMOVED lines=9> */
[----:B------:R2:W5:Y:S06]  /*10c0*/  @P1 LDG.E.128 R60, desc[UR6][R16.64] ;  /* 0x00000006103c1981 */ /* 0x00056c000c1e1d00 */
[----:B-1----:R-:W1:Y:S01]  /*10d0*/  @P3 LDC.64 R6, c[0x0][0x438] ;  /* 0x00010e00ff063b82 */ /* 0x002e620000000a00 */
[----:B------:R2:W5:Y:S07]  /*10e0*/  @P1 LDG.E.128 R112, desc[UR6][R18.64] ;  /* 0x0000000612701981 */ /* 0x00056e000c1e1d00 */
[----:B------:R-:W0:Y:S01]  /*10f0*/  @P3 LDC.64 R10, c[0x0][0x440] ;  /* 0x00011000ff0a3b82 */ /* 0x000e220000000a00 */
[----:B---3--:R-:W-:-:S07]  /*1100*/  @P1 IMAD.WIDE.U32 R20, R4, 0x10, R20 ;  /* 0x0000001004141825 */ /* 0x008fce00078e0014 */
[----:B------:R-:W3:Y:S01]  /*1110*/  LDC.64 R12, c[0x0][0x3d0] ;  /* 0x0000f400ff0c7b82 */ /* 0x000ee20000000a00 */
[----:B------:R-:W-:Y:S01]  /*1120*/  @P1 IADD3 R4, PT, PT, R4, 0x100, RZ ;  /* 0x0000010004041810 */ /* 0x000fe20007ffe0ff */
[----:B------:R0:W5:Y:S06]  /*1130*/  @P1 LDG.E.128 R36, desc[UR6][R20.64] ;  /* 0x0000000614241981 */ /* 0x00016c000c1e1d00 */
        /* <DEDUP_REMOVED lines=9> */
[----:B------:R0:W5:Y:S06]  /*11d0*/  @P2 LDG.E.128 R64, desc[UR6][R24.64] ;  /* 0x0000000618402981 */ /* 0x00016c000c1e1d00 */
[----:B------:R-:W2:Y:S01]  /*11e0*/  LDC.64 R16, c[0x0][0x3d8] ;  /* 0x0000f600ff107b82 */ /* 0x000ea20000000a00 */
[----:B------:R-:W-:-:S07]  /*11f0*/  @P2 IMAD.WIDE.U32 R28, R4, 0x10, R28 ;  /* 0x00000010041c2825 */ /* 0x000fce00078e001c */
[----:B------:R-:W2:Y:S01]  /*1200*/  @P5 LDC.64 R18, c[0x0][0x440] ;  /* 0x00011000ff125b82 */ /* 0x000ea20000000a00 */
[----:B------:R-:W-:Y:S01]  /*1210*/  @P2 IADD3 R4, PT, PT, R4, 0x100, RZ ;  /* 0x0000010004042810 */ /* 0x000fe20007ffe0ff */
[----:B------:R0:W5:Y:S04]  /*1220*/  @P2 LDG.E.128 R104, desc[UR6][R26.64] ;  /* 0x000000061a682981 */ /* 0x000168000c1e1d00 */
[C---:B----4-:R-:W-:Y:S01]  /*1230*/  @P3 IMAD.WIDE.U32 R30, R4.reuse, 0x10, R30 ;  /* 0x00000010041e3825 */ /* 0x050fe200078e001e */
[----:B------:R4:W5:Y:S03]  /*1240*/  @P2 LDG.E.128 R40, desc[UR6][R28.64] ;  /* 0x000000061c282981 */ /* 0x000966000c1e1d00 */
[C---:B-1----:R-:W-:Y:S01]  /*1250*/  @P3 IMAD.WIDE.U32 R6, R4.reuse, 0x10, R6 ;  /* 0x0000001004063825 */ /* 0x042fe200078e0006 */
[----:B------:R4:W5:Y:S03]  /*1260*/  @P3 LDG.E.128 R100, desc[UR6][R30.64] ;  /* 0x000000061e643981 */ /* 0x000966000c1e1d00 */
[C---:B0-----:R-:W-:Y:S01]  /*1270*/  @P3 IMAD.WIDE.U32 R8, R4.reuse, 0x10, R8 ;  /* 0x0000001004083825 */ /* 0x041fe200078e0008 */
[----:B------:R4:W5:Y:S03]  /*1280*/  @P3 LDG.E.128 R68, desc[UR6][R6.64] ;  /* 0x0000000606443981 */ /* 0x000966000c1e1d00 */
[C---:B------:R-:W-:Y:S01]  /*1290*/  @P3 IMAD.WIDE.U32 R10, R4.reuse, 0x10, R10 ;  /* 0x00000010040a3825 */ /* 0x040fe200078e000a */
[----:B------:R-:W-:Y:S01]  /*12a0*/  @P3 IADD3 R4, PT, PT, R4, 0x100, RZ ;  /* 0x0000010004043810 */ /* 0x000fe20007ffe0ff */
[----:B------:R4:W5:Y:S04]  /*12b0*/  @P3 LDG.E.128 R96, desc[UR6][R8.64] ;  /* 0x0000000608603981 */ /* 0x000968000c1e1d00 */
[C---:B---3--:R-:W-:Y:S01]  /*12c0*/  @P4 IMAD.WIDE.U32 R12, R4.reuse, 0x10, R12 ;  /* 0x00000010040c4825 */ /* 0x048fe200078e000c */
[----:B------:R4:W5:Y:S03]  /*12d0*/  @P3 LDG.E.128 R44, desc[UR6][R10.64] ;  /* 0x000000060a2c3981 */ /* 0x000966000c1e1d00 */
[C---:B------:R-:W-:Y:S01]  /*12e0*/  @P4 IMAD.WIDE.U32 R128, R4.reuse, 0x10, R128 ;  /* 0x0000001004804825 */ /* 0x040fe200078e0080 */
[----:B------:R4:W5:Y:S03]  /*12f0*/  @P4 LDG.E.128 R92, desc[UR6][R12.64] ;  /* 0x000000060c5c4981 */ /* 0x000966000c1e1d00 */
[C---:B------:R-:W-:Y:S01]  /*1300*/  @P4 IMAD.WIDE.U32 R130, R4.reuse, 0x10, R130 ;  /* 0x0000001004824825 */ /* 0x040fe200078e0082 */
[----:B------:R4:W5:Y:S03]  /*1310*/  @P4 LDG.E.128 R72, desc[UR6][R128.64] ;  /* 0x0000000680484981 */ /* 0x000966000c1e1d00 */
[C---:B------:R-:W-:Y:S01]  /*1320*/  @P4 IMAD.WIDE.U32 R132, R4.reuse, 0x10, R132 ;  /* 0x0000001004844825 */ /* 0x040fe200078e0084 */
[----:B------:R-:W-:Y:S01]  /*1330*/  @P4 IADD3 R4, PT, PT, R4, 0x100, RZ ;  /* 0x0000010004044810 */ /* 0x000fe20007ffe0ff */
[----:B------:R4:W5:Y:S04]  /*1340*/  @P4 LDG.E.128 R88, desc[UR6][R130.64] ;  /* 0x0000000682584981 */ /* 0x000968000c1e1d00 */
[C---:B------:R-:W-:Y:S01]  /*1350*/  @P5 IMAD.WIDE.U32 R134, R4.reuse, 0x10, R134 ;  /* 0x0000001004865825 */ /* 0x040fe200078e0086 */
[----:B------:R4:W5:Y:S03]  /*1360*/  @P4 LDG.E.128 R48, desc[UR6][R132.64] ;  /* 0x0000000684304981 */ /* 0x000966000c1e1d00 */
[C---:B--2---:R-:W-:Y:S01]  /*1370*/  @P5 IMAD.WIDE.U32 R14, R4.reuse, 0x10, R14 ;  /* 0x00000010040e5825 */ /* 0x044fe200078e000e */
[----:B------:R4:W5:Y:S03]  /*1380*/  @P5 LDG.E.128 R84, desc[UR6][R134.64] ;  /* 0x0000000686545981 */ /* 0x000966000c1e1d00 */
[C---:B------:R-:W-:Y:S01]  /*1390*/  @P5 IMAD.WIDE.U32 R16, R4.reuse, 0x10, R16 ;  /* 0x0000001004105825 */ /* 0x040fe200078e0010 */
[----:B------:R4:W5:Y:S03]  /*13a0*/  @P5 LDG.E.128 R76, desc[UR6][R14.64] ;  /* 0x000000060e4c5981 */ /* 0x000966000c1e1d00 */
[----:B------:R-:W-:Y:S01]  /*13b0*/  @P5 IMAD.WIDE.U32 R18, R4, 0x10, R18 ;  /* 0x0000001004125825 */ /* 0x000fe200078e0012 */
[----:B------:R4:W5:Y:S04]  /*13c0*/  @P5 LDG.E.128 R80, desc[UR6][R16.64] ;  /* 0x0000000610505981 */ /* 0x000968000c1e1d00 */
[----:B------:R4:W5:Y:S01]  /*13d0*/  @P5 LDG.E.128 R52, desc[UR6][R18.64] ;  /* 0x0000000612345981 */ /* 0x000962000c1e1d00 */
        /* <DEDUP_REMOVED lines=8> */
[----:B------:R-:W5:Y:S01]  /*1460*/  LDG.E.128 R16, desc[UR6][R16.64] ;  /* 0x0000000610107981 */ /* 0x000f62000c1e1d00 */
[----:B-1----:R-:W-:-:S06]  /*1470*/  IMAD.WIDE.U32 R24, R4, 0x10, R24 ;  /* 0x0000001004187825 */ /* 0x002fcc00078e0018 */
[----:B------:R-:W5:Y:S01]  /*1480*/  LDG.E.128 R24, desc[UR6][R24.64] ;  /* 0x0000000618187981 */ /* 0x000f62000c1e1d00 */
[----:B--2---:R-:W-:-:S06]  /*1490*/  IMAD.WIDE.U32 R20, R4, 0x10, R20 ;  /* 0x0000001004147825 */ /* 0x004fcc00078e0014 */
[----:B------:R-:W5:Y:S01]  /*14a0*/  LDG.E.128 R20, desc[UR6][R20.64] ;  /* 0x0000000614147981 */ /* 0x000f62000c1e1d00 */
[----:B---3--:R-:W-:-:S06]  /*14b0*/  IMAD.WIDE.U32 R28, R4, 0x10, R28 ;  /* 0x00000010041c7825 */ /* 0x008fcc00078e001c */
[----:B------:R-:W5:Y:S01]  /*14c0*/  LDG.E.128 R28, desc[UR6][R28.64] ;  /* 0x000000061c1c7981 */ /* 0x000f62000c1e1d00 */
[----:B------:R-:W-:Y:S05]  /*14d0*/  BRA `(.L_x_26175) ;  /* 0x00000004009c7947 */ /* 0x000fea0003800000 */
.L_x_26176:
        /* <DEDUP_REMOVED lines=18> */
[----:B------:R-:W5:Y:S02]  /*1600*/  @P0 LDG.E.128 R56, desc[UR6][R8.64] ;  /* 0x0000000608380981 */ /* 0x000f64000c1e1d00 */
[----:B------:R-:W2:Y:S01]  /*1610*/  LDC.64 R18, c[0x0][0x3d0] ;  /* 0x0000f400ff127b82 */ /* 0x000ea20000000a00 */
[----:B---3--:R-:W-:-:S05]  /*1620*/  @P1 IMAD.WIDE.U32 R12, R4, 0x10, R12 ;  /* 0x00000010040c1825 */ /* 0x008fca00078e000c */
[----:B------:R-:W5:Y:S02]  /*1630*/  @P1 LDG.E.128 R116, desc[UR6][R12.64] ;  /* 0x000000060c741981 */ /* 0x000f64000c1e1d00 */
[----:B------:R-:W3:Y:S01]  /*1640*/  @P2 LDC.64 R20, c[0x0][0x438] ;  /* 0x00010e00ff142b82 */ /* 0x000ee20000000a00 */
[----:B0-----:R-:W-:-:S05]  /*1650*/  @P1 IMAD.WIDE.U32 R14, R4, 0x10, R14 ;  /* 0x00000010040e1825 */ /* 0x001fca00078e000e */
[----:B------:R-:W5:Y:S02]  /*1660*/  @P1 LDG.E.128 R60, desc[UR6][R14.64] ;  /* 0x000000060e3c1981 */ /* 0x000f64000c1e1d00 */
[----:B------:R-:W0:Y:S01]  /*1670*/  LDC.64 R22, c[0x0][0x3d8] ;  /* 0x0000f600ff167b82 */ /* 0x000e220000000a00 */
        /* <DEDUP_REMOVED lines=29> */
[----:B0-----:R-:W-:-:S04]  /*1850*/  @P4 IMAD.WIDE.U32 R32, R4, 0x10, R32 ;  /* 0x0000001004204825 */ /* 0x001fc800078e0020 */
[C---:B--2---:R-:W-:Y:S01]  /*1860*/  @P4 IMAD.WIDE.U32 R34, R4.reuse, 0x10, R34 ;  /* 0x0000001004224825 */ /* 0x044fe200078e0022 */
        /* <DEDUP_REMOVED lines=45> */
[----:B------:R-:W-:-:S07]  /*1b40*/  CS2R R32, SRZ ;  /* 0x0000000000207805 */ /* 0x000fce000001ff00 */
.L_x_26175:
[----:B------:R-:W-:Y:S05]  /*1b50*/  BSYNC.RECONVERGENT B0 ;  /* 0x0000000000007941 */ /* 0x000fea0003800200 */
.L_x_26172:
        /* <DEDUP_REMOVED lines=8> */
[----:B------:R-:W-:Y:S02]  /*1be0*/  LOP3.LUT R4, R3, 0xff, RZ, 0xc0, !PT ;  /* 0x000000ff03047812 */ /* 0x000fe400078ec0ff */
[----:B------:R-:W-:Y:S01]  /*1bf0*/  SHF.R.U32.HI R3, RZ, 0x1, R3 ;  /* 0x00000001ff037819 */ /* 0x000fe20000011603 */
        /* <DEDUP_REMOVED lines=8> */
[----:B------:R-:W-:Y:S01]  /*1c80*/  MOV R137, UR4 ;  /* 0x0000000400897c02 */ /* 0x000fe20008000f00 */
[----:B------:R-:W4:Y:S01]  /*1c90*/  LDCU.64 UR14, c[0x0][0x398] ;  /* 0x00007300ff0e77ac */ /* 0x000f220008000a00 */
[----:B------:R-:W-:Y:S02]  /*1ca0*/  I2FP.F32.U32 R3, R5 ;  /* 0x0000000500037245 */ /* 0x000fe40000201000 */
[----:B------:R-:W-:Y:S01]  /*1cb0*/  LOP3.LUT R5, R6, 0x3e0, RZ, 0xc0, !PT ;  /* 0x000003e006057812 */ /* 0x000fe200078ec0ff */
[----:B------:R-:W0:Y:S02]  /*1cc0*/  LDCU.64 UR16, c[0x0][0x3a0] ;  /* 0x00007400ff1077ac */ /* 0x000e240008000a00 */
[----:B0-----:R-:W-:Y:S01]  /*1cd0*/  LOP3.LUT P1, RZ, R8, UR8, RZ, 0xfc, !PT ;  /* 0x0000000808ff7c12 */ /* 0x001fe2000f82fcff */
[----:B------:R-:W0:Y:S01]  /*1ce0*/  MUFU.RCP R3, R3 ;  /* 0x0000000300037308 */ /* 0x000e220000001000 */
[----:B------:R-:W-:Y:S01]  /*1cf0*/  VIADDMNMX R5, R4, -R5, RZ, !PT ;  /* 0x8000000504057246 */ /* 0x000fe200078001ff */
[----:B------:R-:W-:Y:S01]  /*1d00*/  UPLOP3.LUT UP1, UPT, UPT, UPT, UPT, 0x40, 0x4 ;  /* 0x000000000004789c */ /* 0x000fe20003f2e870 */
[----:B------:R-:W-:-:S02]  /*1d10*/  LOP3.LUT P1, RZ, R9, UR9, RZ, 0xfc, P1 ;  /* 0x0000000909ff7c12 */ /* 0x000fc4000882fcff */
[----:B------:R-:W-:-:S04]  /*1d20*/  VIMNMX R5, PT, PT, R5, 0x20, PT ;  /* 0x0000002005057848 */ /* 0x000fc80003fe0100 */
[----:B-1234-:R-:W-:-:S07]  /*1d30*/  LEA R136, R5, R136, 0x2 ;  /* 0x0000008805887211 */ /* 0x01efce00078e10ff */
.L_x_26224:
        /* <DEDUP_REMOVED lines=35> */
.L_x_26180:
        /* <DEDUP_REMOVED lines=9> */
.L_x_26179:
        /* <DEDUP_REMOVED lines=12> */
.L_x_26181:
[----:B------:R-:W2:Y:S01]  /*20c0*/  @P1 LDC.64 R128, c[0x0][0x3a8] ;  /* 0x0000ea00ff801b82 */ /* 0x000ea20000000a00 */
[C---:B------:R-:W-:Y:S01]  /*20d0*/  IADD3 R0, PT, PT, R138.reuse, 0x100, RZ ;  /* 0x000001008a007810 */ /* 0x040fe20007ffe0ff */
[----:B--2---:R-:W-:-:S05]  /*20e0*/  @P1 IMAD.WIDE.U32 R128, R138, 0x10, R128 ;  /* 0x000000108a801825 */ /* 0x004fca00078e0080 */
[----:B------:R2:W-:Y:S02]  /*20f0*/  @P1 STG.E.128 desc[UR6][R128.64], R4 ;  /* 0x0000000480001986 */ /* 0x0005e4000c101d06 */
.L_x_26178:
[----:B------:R-:W-:Y:S05]  /*2100*/  BSYNC.RECONVERGENT B0 ;  /* 0x0000000000007941 */ /* 0x000fea0003800200 */
.L_x_26177:
[----:B------:R-:W-:Y:S01]  /*2110*/  ISETP.GE.U32.AND P0, PT, R2, 0x200, PT ;  /* 0x000002000200780c */ /* 0x000fe20003f06070 */
[----:B------:R-:W-:Y:S03]  /*2120*/  BSSY.RECONVERGENT B0, `(.L_x_26182) ;  /* 0x000003d000007945 */ /* 0x000fe60003800200 */
[----:B--2---:R-:W-:-:S09]  /*2130*/  P2R R128, PR, RZ, 0x1 ;  /* 0x00000001ff807803 */ /* 0x004fd20000000000 */
[----:B------:R-:W-:Y:S05]  /*2140*/  @!P0 BRA `(.L_x_26183) ;  /* 0x0000000000e88947 */ /* 0x000fea0003800000 */
[----:B------:R-:W-:Y:S01]  /*2150*/  ISETP.NE.U32.AND P0, PT, RZ, UR14, PT ;  /* 0x0000000eff007c0c */ /* 0x000fe2000bf05070 */
[----:B------:R-:W2:Y:S01]  /*2160*/  LDC.64 R128, c[0x0][0x390] ;  /* 0x0000e400ff807b82 */ /* 0x000ea20000000a00 */
[----:B------:R-:W-:Y:S02]  /*2170*/  ISETP.NE.U32.AND P2, PT, RZ, UR16, PT ;  /* 0x00000010ff007c0c */ /* 0x000fe4000bf45070 */
[----:B------:R-:W-:Y:S02]  /*2180*/  ISETP.NE.AND.EX P0, PT, RZ, UR15, PT, P0 ;  /* 0x0000000fff007c0c */ /* 0x000fe4000bf05300 */
[----:B------:R-:W-:-:S11]  /*2190*/  ISETP.NE.AND.EX P2, PT, RZ, UR17, PT, P2 ;  /* 0x00000011ff007c0c */ /* 0x000fd6000bf45320 */
[----:B-1----:R-:W1:Y:S08]  /*21a0*/  @P0 LDC.64 R132, c[0x0][0x398] ;  /* 0x0000e600ff840b82 */ /* 0x002e700000000a00 */
[----:B------:R-:W3:Y:S01]  /*21b0*/  @P2 LDC.64 R134, c[0x0][0x3a0] ;  /* 0x0000e800ff862b82 */ /* 0x000ee20000000a00 */
[----:B--2---:R-:W-:-:S06]  /*21c0*/  IMAD.WIDE.U32 R128, R0, 0x10, R128 ;  /* 0x0000001000807825 */ /* 0x004fcc00078e0080 */
[----:B------:R-:W5:Y:S01]  /*21d0*/  LDG.E.128 R128, desc[UR6][R128.64] ;  /* 0x0000000680807981 */ /* 0x000f62000c1e1d00 */
[----:B-1----:R-:W-:-:S05]  /*21e0*/  @P0 IMAD.WIDE.U32 R132, R0, 0x10, R132 ;  /* 0x0000001000840825 */ /* 0x002fca00078e0084 */
[----:B------:R1:W5:Y:S01]  /*21f0*/  @P0 LDG.E.128 R12, desc[UR6][R132.64] ;  /* 0x00000006840c0981 */ /* 0x000362000c1e1d00 */
[----:B---3--:R-:W-:-:S05]  /*2200*/  @P2 IMAD.WIDE.U32 R134, R0, 0x10, R134 ;  /* 0x0000001000862825 */ /* 0x008fca00078e0086 */
        /* <DEDUP_REMOVED lines=19> */
.L_x_26184:
        /* <DEDUP_REMOVED lines=23> */
.L_x_26185:
[----:B------:R-:W1:Y:S02]  /*24b0*/  @P1 LDC.64 R128, c[0x0][0x3a8] ;  /* 0x0000ea00ff801b82 */ /* 0x000e640000000a00 */
[C---:B-1----:R-:W-:Y:S01]  /*24c0*/  @P1 IMAD.WIDE.U32 R128, R0.reuse, 0x10, R128 ;  /* 0x0000001000801825 */ /* 0x042fe200078e0080 */
[----:B------:R-:W-:-:S04]  /*24d0*/  IADD3 R0, PT, PT, R0, 0x100, RZ ;  /* 0x0000010000007810 */ /* 0x000fc80007ffe0ff */
[----:B------:R2:W-:Y:S03]  /*24e0*/  @P1 STG.E.128 desc[UR6][R128.64], R4 ;  /* 0x0000000480001986 */ /* 0x0005e6000c101d06 */
.L_x_26183:
[----:B------:R-:W-:Y:S05]  /*24f0*/  BSYNC.RECONVERGENT B0 ;  /* 0x0000000000007941 */ /* 0x000fea0003800200 */
.L_x_26182:
        /* <DEDUP_REMOVED lines=9> */
[----:B------:R-:W3:Y:S08]  /*2590*/  @P0 LDC.64 R130, c[0x0][0x398] ;  /* 0x0000e600ff820b82 */ /* 0x000ef00000000a00 */
[----:B-1----:R-:W1:Y:S01]  /*25a0*/  @P2 LDC.64 R134, c[0x0][0x3a0] ;  /* 0x0000e800ff862b82 */ /* 0x002e620000000a00 */
[----:B--2---:R-:W-:-:S04]  /*25b0*/  IMAD.WIDE.U32 R128, R0, 0x10, R128 ;  /* 0x0000001000807825 */ /* 0x004fc800078e0080 */
[C---:B---3--:R-:W-:Y:S02]  /*25c0*/  @P0 IMAD.WIDE.U32 R132, R0.reuse, 0x10, R130 ;  /* 0x0000001000840825 */ /* 0x048fe400078e0082 */
[----:B------:R-:W5:Y:S04]  /*25d0*/  LDG.E.128 R128, desc[UR6][R128.64] ;  /* 0x0000000680807981 */ /* 0x000f68000c1e1d00 */
[----:B------:R2:W5:Y:S01]  /*25e0*/  @P0 LDG.E.128 R12, desc[UR6][R132.64] ;  /* 0x00000006840c0981 */ /* 0x000562000c1e1d00 */
[----:B-1----:R-:W-:-:S05]  /*25f0*/  @P2 IMAD.WIDE.U32 R134, R0, 0x10, R134 ;  /* 0x0000001000862825 */ /* 0x002fca00078e0086 */
[----:B------:R2:W5:Y:S01]  /*2600*/  @P2 LDG.E.128 R8, desc[UR6][R134.64] ;  /* 0x0000000686082981 */ /* 0x000562000c1e1d00 */
[----:B------:R-:W-:-:S04]  /*2610*/  UISETP.NE.U32.AND UP0, UPT, UR14, URZ, UPT ;  /* 0x000000ff0e00728c */ /* 0x000fc8000bf05070 */
[----:B------:R-:W-:-:S09]  /*2620*/  UISETP.NE.AND.EX UP0, UPT, UR15, URZ, UPT, UP0 ;  /* 0x000000ff0f00728c */ /* 0x000fd2000bf05300 */
[----:B--2---:R-:W-:Y:S05]  /*2630*/  BRA.U UP0, `(.L_x_26188) ;  /* 0x00000001003c7547 */ /* 0x004fea000b800000 */
        /* <DEDUP_REMOVED lines=15> */
.L_x_26188:
        /* <DEDUP_REMOVED lines=23> */
.L_x_26189:
[----:B------:R-:W1:Y:S02]  /*28a0*/  @P1 LDC.64 R128, c[0x0][0x3a8] ;  /* 0x0000ea00ff801b82 */ /* 0x000e640000000a00 */
[C---:B-1----:R-:W-:Y:S01]  /*28b0*/  @P1 IMAD.WIDE.U32 R128, R0.reuse, 0x10, R128 ;  /* 0x0000001000801825 */ /* 0x042fe200078e0080 */
[----:B------:R-:W-:-:S04]  /*28c0*/  IADD3 R0, PT, PT, R0, 0x100, RZ ;  /* 0x0000010000007810 */ /* 0x000fc80007ffe0ff */
[----:B------:R2:W-:Y:S03]  /*28d0*/  @P1 STG.E.128 desc[UR6][R128.64], R4 ;  /* 0x0000000480001986 */ /* 0x0005e6000c101d06 */
.L_x_26187:
[----:B------:R-:W-:Y:S05]  /*28e0*/  BSYNC.RECONVERGENT B0 ;  /* 0x0000000000007941 */ /* 0x000fea0003800200 */
.L_x_26186:
[----:B------:R-:W-:Y:S01]  /*28f0*/  ISETP.GE.U32.AND P2, PT, R2, 0x400, PT ;  /* 0x000004000200780c */ /* 0x000fe20003f46070 */
[----:B------:R-:W-:-:S12]  /*2900*/  BSSY.RECONVERGENT B0, `(.L_x_26190) ;  /* 0x000003c000007945 */ /* 0x000fd80003800200 */
[----:B------:R-:W-:Y:S05]  /*2910*/  @!P2 BRA `(.L_x_26191) ;  /* 0x0000000000e8a947 */ /* 0x000fea0003800000 */
[----:B------:R-:W-:Y:S01]  /*2920*/  ISETP.NE.U32.AND P0, PT, RZ, UR14, PT ;  /* 0x0000000eff007c0c */ /* 0x000fe2000bf05070 */
[----:B--2---:R-:W2:Y:S01]  /*2930*/  LDC.64 R128, c[0x0][0x390] ;  /* 0x0000e400ff807b82 */ /* 0x004ea20000000a00 */
        /* <DEDUP_REMOVED lines=29> */
.L_x_26192:
        /* <DEDUP_REMOVED lines=23> */
.L_x_26193:
[----:B------:R-:W1:Y:S02]  /*2c80*/  @P1 LDC.64 R128, c[0x0][0x3a8] ;  /* 0x0000ea00ff801b82 */ /* 0x000e640000000a00 */
[C---:B-1----:R-:W-:Y:S01]  /*2c90*/  @P1 IMAD.WIDE.U32 R128, R0.reuse, 0x10, R128 ;  /* 0x0000001000801825 */ /* 0x042fe200078e0080 */
[----:B------:R-:W-:-:S04]  /*2ca0*/  IADD3 R0, PT, PT, R0, 0x100, RZ ;  /* 0x0000010000007810 */ /* 0x000fc80007ffe0ff */
[----:B------:R3:W-:Y:S03]  /*2cb0*/  @P1 STG.E.128 desc[UR6][R128.64], R4 ;  /* 0x0000000480001986 */ /* 0x0007e6000c101d06 */
.L_x_26191:
[----:B------:R-:W-:Y:S05]  /*2cc0*/  BSYNC.RECONVERGENT B0 ;  /* 0x0000000000007941 */ /* 0x000fea0003800200 */
.L_x_26190:
[----:B------:R-:W-:Y:S01]  /*2cd0*/  ISETP.GE.U32.AND P3, PT, R2, 0x500, PT ;  /* 0x000005000200780c */ /* 0x000fe20003f66070 */
[----:B------:R-:W-:-:S12]  /*2ce0*/  BSSY.RECONVERGENT B0, `(.L_x_26194) ;  /* 0x000003c000007945 */ /* 0x000fd80003800200 */
[----:B------:R-:W-:Y:S05]  /*2cf0*/  @!P3 BRA `(.L_x_26195) ;  /* 0x0000000000e8b947 */ /* 0x000fea0003800000 */
[----:B------:R-:W-:Y:S01]  /*2d00*/  ISETP.NE.U32.AND P4, PT, RZ, UR14, PT ;  /* 0x0000000eff007c0c */ /* 0x000fe2000bf85070 */
[----:B--23--:R-:W2:Y:S01]  /*2d10*/  LDC.64 R128, c[0x0][0x390] ;  /* 0x0000e400ff807b82 */ /* 0x00cea20000000a00 */
        /* <DEDUP_REMOVED lines=29> */
.L_x_26196:
        /* <DEDUP_REMOVED lines=23> */
.L_x_26197:
[----:B------:R-:W1:Y:S02]  /*3060*/  @P1 LDC.64 R128, c[0x0][0x3a8] ;  /* 0x0000ea00ff801b82 */ /* 0x000e640000000a00 */
[C---:B-1----:R-:W-:Y:S01]  /*3070*/  @P1 IMAD.WIDE.U32 R128, R0.reuse, 0x10, R128 ;  /* 0x0000001000801825 */ /* 0x042fe200078e0080 */
[----:B------:R-:W-:-:S04]  /*3080*/  IADD3 R0, PT, PT, R0, 0x100, RZ ;  /* 0x0000010000007810 */ /* 0x000fc80007ffe0ff */
[----:B------:R4:W-:Y:S03]  /*3090*/  @P1 STG.E.128 desc[UR6][R128.64], R4 ;  /* 0x0000000480001986 */ /* 0x0009e6000c101d06 */
.L_x_26195:
[----:B------:R-:W-:Y:S05]  /*30a0*/  BSYNC.RECONVERGENT B0 ;  /* 0x0000000000007941 */ /* 0x000fea0003800200 */
.L_x_26194:
[----:B------:R-:W-:Y:S01]  /*30b0*/  ISETP.GE.U32.AND P4, PT, R2, 0x600, PT ;  /* 0x000006000200780c */ /* 0x000fe20003f86070 */
[----:B------:R-:W-:-:S12]  /*30c0*/  BSSY.RECONVERGENT B0, `(.L_x_26198) ;  /* 0x000003c000007945 */ /* 0x000fd80003800200 */
[----:B------:R-:W-:Y:S05]  /*30d0*/  @!P4 BRA `(.L_x_26199) ;  /* 0x0000000000e8c947 */ /* 0x000fea0003800000 */
[----:B------:R-:W-:-:S04]  /*30e0*/  ISETP.NE.U32.AND P0, PT, RZ, UR14, PT ;  /* 0x0000000eff007c0c */ /* 0x000fc8000bf05070 */
[----:B------:R-:W-:-:S13]  /*30f0*/  ISETP.NE.AND.EX P0, PT, RZ, UR15, PT, P0 ;  /* 0x0000000fff007c0c */ /* 0x000fda000bf05300 */
[----:B--234-:R-:W1:Y:S02]  /*3100*/  @P0 LDC.64 R128, c[0x0][0x398] ;  /* 0x0000e600ff800b82 */ /* 0x01ce640000000a00 */
[----:B-1----:R-:W-:-:S06]  /*3110*/  @P0 IMAD.WIDE.U32 R132, R0, 0x10, R128 ;  /* 0x0000001000840825 */ /* 0x002fcc00078e0080 */
[----:B------:R-:W1:Y:S01]  /*3120*/  LDC.64 R128, c[0x0][0x390] ;  /* 0x0000e400ff807b82 */ /* 0x000e620000000a00 */
[----:B------:R2:W5:Y:S01]  /*3130*/  @P0 LDG.E.128 R12, desc[UR6][R132.64] ;  /* 0x00000006840c0981 */ /* 0x000562000c1e1d00 */
[----:B------:R-:W-:-:S04]  /*3140*/  ISETP.NE.U32.AND P0, PT, RZ, UR16, PT ;  /* 0x00000010ff007c0c */ /* 0x000fc8000bf05070 */
[----:B------:R-:W-:-:S13]  /*3150*/  ISETP.NE.AND.EX P0, PT, RZ, UR17, PT, P0 ;  /* 0x00000011ff007c0c */ /* 0x000fda000bf05300 */
[----:B------:R-:W3:Y:S01]  /*3160*/  @P0 LDC.64 R130, c[0x0][0x3a0] ;  /* 0x0000e800ff820b82 */ /* 0x000ee20000000a00 */
[----:B-1----:R-:W-:-:S04]  /*3170*/  IMAD.WIDE.U32 R128, R0, 0x10, R128 ;  /* 0x0000001000807825 */ /* 0x002fc800078e0080 */
[----:B---3--:R-:W-:Y:S02]  /*3180*/  @P0 IMAD.WIDE.U32 R134, R0, 0x10, R130 ;  /* 0x0000001000860825 */ /* 0x008fe400078e0082 */
[----:B------:R-:W5:Y:S04]  /*3190*/  LDG.E.128 R128, desc[UR6][R128.64] ;  /* 0x0000000680807981 */ /* 0x000f68000c1e1d00 */
        /* <DEDUP_REMOVED lines=19> */
.L_x_26200:
        /* <DEDUP_REMOVED lines=23> */
.L_x_26201:
[----:B------:R-:W1:Y:S02]  /*3440*/  @P1 LDC.64 R128, c[0x0][0x3a8] ;  /* 0x0000ea00ff801b82 */ /* 0x000e640000000a00 */
[C---:B-1----:R-:W-:Y:S01]  /*3450*/  @P1 IMAD.WIDE.U32 R128, R0.reuse, 0x10, R128 ;  /* 0x0000001000801825 */ /* 0x042fe200078e0080 */
[----:B------:R-:W-:-:S04]  /*3460*/  IADD3 R0, PT, PT, R0, 0x100, RZ ;  /* 0x0000010000007810 */ /* 0x000fc80007ffe0ff */
[----:B------:R1:W-:Y:S03]  /*3470*/  @P1 STG.E.128 desc[UR6][R128.64], R4 ;  /* 0x0000000480001986 */ /* 0x0003e6000c101d06 */
.L_x_26199:
[----:B------:R-:W-:Y:S05]  /*3480*/  BSYNC.RECONVERGENT B0 ;  /* 0x0000000000007941 */ /* 0x000fea0003800200 */
.L_x_26198:
[----:B------:R-:W-:Y:S01]  /*3490*/  ISETP.GE.U32.AND P5, PT, R2, 0x700, PT ;  /* 0x000007000200780c */ /* 0x000fe20003fa6070 */
[----:B------:R-:W-:-:S12]  /*34a0*/  BSSY.RECONVERGENT B0, `(.L_x_26202) ;  /* 0x000003b000007945 */ /* 0x000fd80003800200 */
[----:B------:R-:W-:Y:S05]  /*34b0*/  @!P5 BRA `(.L_x_26203) ;  /* 0x0000000000e4d947 */ /* 0x000fea0003800000 */
[----:B------:R-:W-:Y:S01]  /*34c0*/  ISETP.NE.U32.AND P0, PT, RZ, UR14, PT ;  /* 0x0000000eff007c0c */ /* 0x000fe2000bf05070 */
[----:B-1234-:R-:W1:Y:S03]  /*34d0*/  LDC.64 R128, c[0x0][0x390] ;  /* 0x0000e400ff807b82 */ /* 0x01ee660000000a00 */
[----:B------:R-:W-:-:S13]  /*34e0*/  ISETP.NE.AND.EX P0, PT, RZ, UR15, PT, P0 ;  /* 0x0000000fff007c0c */ /* 0x000fda000bf05300 */
[----:B------:R-:W2:Y:S02]  /*34f0*/  @P0 LDC.64 R132, c[0x0][0x398] ;  /* 0x0000e600ff840b82 */ /* 0x000ea40000000a00 */
[----:B--2---:R-:W-:-:S05]  /*3500*/  @P0 IMAD.WIDE.U32 R132, R0, 0x10, R132 ;  /* 0x0000001000840825 */ /* 0x004fca00078e0084 */
[----:B------:R2:W5:Y:S01]  /*3510*/  @P0 LDG.E.128 R12, desc[UR6][R132.64] ;  /* 0x00000006840c0981 */ /* 0x000562000c1e1d00 */
[----:B------:R-:W-:-:S04]  /*3520*/  ISETP.NE.U32.AND P0, PT, RZ, UR16, PT ;  /* 0x00000010ff007c0c */ /* 0x000fc8000bf05070 */
[----:B------:R-:W-:-:S13]  /*3530*/  ISETP.NE.AND.EX P0, PT, RZ, UR17, PT, P0 ;  /* 0x00000011ff007c0c */ /* 0x000fda000bf05300 */
[----:B------:R-:W3:Y:S01]  /*3540*/  @P0 LDC.64 R134, c[0x0][0x3a0] ;  /* 0x0000e800ff860b82 */ /* 0x000ee20000000a00 */
[----:B-1----:R-:W-:-:S06]  /*3550*/  IMAD.WIDE.U32 R128, R0, 0x10, R128 ;  /* 0x0000001000807825 */ /* 0x002fcc00078e0080 */
[----:B------:R-:W5:Y:S01]  /*3560*/  LDG.E.128 R128, desc[UR6][R128.64] ;  /* 0x0000000680807981 */ /* 0x000f62000c1e1d00 */
[----:B---3--:R-:W-:-:S05]  /*3570*/  @P0 IMAD.WIDE.U32 R134, R0, 0x10, R134 ;  /* 0x0000001000860825 */ /* 0x008fca00078e0086 */
        /* <DEDUP_REMOVED lines=19> */
.L_x_26204:
        /* <DEDUP_REMOVED lines=23> */
.L_x_26205:
[----:B------:R-:W1:Y:S02]  /*3820*/  @P1 LDC.64 R128, c[0x0][0x3a8] ;  /* 0x0000ea00ff801b82 */ /* 0x000e640000000a00 */
[----:B-1----:R-:W-:-:S05]  /*3830*/  @P1 IMAD.WIDE.U32 R128, R0, 0x10, R128 ;  /* 0x0000001000801825 */ /* 0x002fca00078e0080 */
[----:B------:R1:W-:Y:S02]  /*3840*/  @P1 STG.E.128 desc[UR6][R128.64], R4 ;  /* 0x0000000480001986 */ /* 0x0003e4000c101d06 */
.L_x_26203:
[----:B------:R-:W-:Y:S05]  /*3850*/  BSYNC.RECONVERGENT B0 ;  /* 0x0000000000007941 */ /* 0x000fea0003800200 */
.L_x_26202:
[----:B------:R-:W-:Y:S01]  /*3860*/  FADD.FTZ R0, RZ, R187 ;  /* 0x000000bbff007221 */ /* 0x000fe20000010000 */
[C---:B------:R-:W-:Y:S01]  /*3870*/  ISETP.GE.U32.AND P0, PT, R2.reuse, 0x100, PT ;  /* 0x000001000200780c */ /* 0x040fe20003f06070 */
[----:B------:R-:W-:Y:S01]  /*3880*/  BSSY.RECONVERGENT B0, `(.L_x_26206) ;  /* 0x0000084000007945 */ /* 0x000fe20003800200 */
[C---:B------:R-:W-:Y:S01]  /*3890*/  ISETP.GT.U32.AND P6, PT, R2.reuse, 0x1ff, PT ;  /* 0x000001ff0200780c */ /* 0x040fe20003fc4070 */
[----:B------:R-:W-:Y:S01]  /*38a0*/  FADD.FTZ R0, R189, R0 ;  /* 0x00000000bd007221 */ /* 0x000fe20000010000 */
[----:B-1234-:R-:W-:Y:S01]  /*38b0*/  P2R R129, PR, RZ, 0x2 ;  /* 0x00000002ff817803 */ /* 0x01efe20000000000 */
[----:B------:R-:W-:Y:S01]  /*38c0*/  HFMA2 R140, -RZ, RZ, 0, 0 ;  /* 0x00000000ff8c7431 */ /* 0x000fe200000001ff */
        /* <DEDUP_REMOVED lines=43> */
[----:B0-----:R-:W-:-:S04]  /*3b80*/  FMUL.FTZ R128, R3, R128 ;  /* 0x0000008003807220 */ /* 0x001fc80000410000 */
[--C-:B------:R-:W-:Y:S01]  /*3b90*/  FADD.FTZ R0, R187, -R128.reuse ;  /* 0x80000080bb007221 */ /* 0x100fe20000010000 */
[--C-:B------:R-:W-:Y:S01]  /*3ba0*/  FADD.FTZ R133, R189, -R128.reuse ;  /* 0x80000080bd857221 */ /* 0x100fe20000010000 */
[--C-:B------:R-:W-:Y:S01]  /*3bb0*/  FADD.FTZ R129, R191, -R128.reuse ;  /* 0x80000080bf817221 */ /* 0x100fe20000010000 */
[----:B------:R-:W-:Y:S01]  /*3bc0*/  FADD.FTZ R131, R145, -R128 ;  /* 0x8000008091837221 */ /* 0x000fe20000010000 */
[----:B------:R-:W-:-:S04]  /*3bd0*/  FFMA.FTZ R0, R0, R0, RZ ;  /* 0x0000000000007223 */ /* 0x000fc800000100ff */
[----:B------:R-:W-:Y:S01]  /*3be0*/  FFMA.FTZ R0, R133, R133, R0 ;  /* 0x0000008585007223 */ /* 0x000fe20000010000 */
[----:B------:R-:W-:-:S03]  /*3bf0*/  FADD.FTZ R133, R193, -R128 ;  /* 0x80000080c1857221 */ /* 0x000fc60000010000 */
[----:B------:R-:W-:-:S04]  /*3c00*/  FFMA.FTZ R0, R129, R129, R0 ;  /* 0x0000008181007223 */ /* 0x000fc80000010000 */
[----:B------:R-:W-:Y:S01]  /*3c10*/  FFMA.FTZ R0, R133, R133, R0 ;  /* 0x0000008585007223 */ /* 0x000fe20000010000 */
[----:B------:R-:W-:-:S04]  /*3c20*/  FADD.FTZ R133, R147, -R128 ;  /* 0x8000008093857221 */ /* 0x000fc80000010000 */
[----:B------:R-:W-:Y:S01]  /*3c30*/  FSEL R129, R0, RZ, P0 ;  /* 0x000000ff00817208 */ /* 0x000fe20000000000 */
[----:B------:R-:W-:-:S04]  /*3c40*/  FADD.FTZ R0, R143, -R128 ;  /* 0x800000808f007221 */ /* 0x000fc80000010000 */
        /* <DEDUP_REMOVED lines=71> */
.L_x_26207:
[----:B------:R-:W-:Y:S05]  /*40c0*/  BSYNC.RECONVERGENT B0 ;  /* 0x0000000000007941 */ /* 0x000fea0003800200 */
.L_x_26206:
        /* <DEDUP_REMOVED lines=13> */
.L_x_26209:
[----:B------:R-:W-:Y:S05]  /*41a0*/  BSYNC.RECONVERGENT B0 ;  /* 0x0000000000007941 */ /* 0x000fea0003800200 */
.L_x_26208:
        /* <DEDUP_REMOVED lines=26> */
[-C--:B-1----:R-:W-:Y:S01]  /*4350*/  IADD3 R130, PT, PT, R140, R201.reuse, RZ ;  /* 0x000000c98c827210 */ /* 0x082fe20007ffe0ff */
[----:B------:R-:W-:Y:S01]  /*4360*/  FMUL.FTZ R133, R142, R142 ;  /* 0x0000008e8e857220 */ /* 0x000fe20000410000 */
[----:B------:R-:W-:Y:S01]  /*4370*/  I2FP.F32.S32 R201, R201 ;  /* 0x000000c900c97245 */ /* 0x000fe20000201400 */
[----:B--2---:R-:W-:Y:S01]  /*4380*/  FMUL.FTZ R199, R146, R199 ;  /* 0x000000c792c77220 */ /* 0x004fe20000410000 */
[----:B------:R-:W-:Y:S01]  /*4390*/  I2FP.F32.S32 R150, R130 ;  /* 0x0000008200967245 */ /* 0x000fe20000201400 */
[----:B------:R-:W-:Y:S02]  /*43a0*/  FMUL.FTZ R133, R132, R133 ;  /* 0x0000008584857220 */ /* 0x000fe40000410000 */
[----:B------:R-:W0:Y:S01]  /*43b0*/  LDC R132, c[0x0][0x448] ;  /* 0x00011200ff847b82 */ /* 0x000e220000000800 */
[----:B------:R-:W1:Y:S01]  /*43c0*/  SHFL.DOWN PT, R148, R199, 0x1, 0x1f ;  /* 0x08201f00c7947f89 */ /* 0x000e6200000e0000 */
[----:B------:R-:W-:Y:S01]  /*43d0*/  FMUL.FTZ R133, R133, R197 ;  /* 0x000000c585857220 */ /* 0x000fe20000410000 */
[----:B------:R-:W2:Y:S01]  /*43e0*/  MUFU.RCP R150, R150 ;  /* 0x0000009600967308 */ /* 0x000ea20000001000 */
[----:B-1----:R-:W-:Y:S01]  /*43f0*/  FMUL.FTZ R203, R148, R201 ;  /* 0x000000c994cb7220 */ /* 0x002fe20000410000 */
[----:B------:R-:W-:-:S03]  /*4400*/  FADD.FTZ R148, R199, -R148 ;  /* 0x80000094c7947221 */ /* 0x000fc60000010000 */
[----:B------:R-:W-:-:S04]  /*4410*/  FFMA.FTZ R203, R144, R199, R203 ;  /* 0x000000c790cb7223 */ /* 0x000fc800000100cb */
[----:B--2---:R-:W-:-:S06]  /*4420*/  FMUL.FTZ R203, R150, R203 ;  /* 0x000000cb96cb7220 */ /* 0x004fcc0000410000 */
[----:B------:R-:W1:Y:S02]  /*4430*/  SHFL.IDX PT, R203, R203, RZ, 0x1f ;  /* 0x00001fffcbcb7589 */ /* 0x000e6400000e0000 */
        /* <DEDUP_REMOVED lines=31> */
[----:B------:R-:W-:Y:S01]  /*4630*/  FADD.FTZ R135, R193, -R140 ;  /* 0x8000008cc1877221 */ /* 0x000fe20000010000 */
[C---:B------:R-:W-:Y:S01]  /*4640*/  FMUL.FTZ R129, R142.reuse, R129 ;  /* 0x000000818e817220 */ /* 0x040fe20000410000 */
[C---:B------:R-:W-:Y:S01]  /*4650*/  FMUL.FTZ R130, R142.reuse, R131 ;  /* 0x000000838e827220 */ /* 0x040fe20000410000 */
[C---:B------:R-:W-:Y:S01]  /*4660*/  FMUL.FTZ R131, R142.reuse, R133 ;  /* 0x000000858e837220 */ /* 0x040fe20000410000 */
[----:B------:R-:W0:Y:S01]  /*4670*/  LDC.64 R196, c[0x0][0x430] ;  /* 0x00010c00ffc47b82 */ /* 0x000e220000000a00 */
[----:B------:R-:W-:Y:S01]  /*4680*/  FMUL.FTZ R144, R142, R135 ;  /* 0x000000878e907220 */ /* 0x000fe20000410000 */
[C---:B-----5:R-:W-:Y:S01]  /*4690*/  FFMA.FTZ R128, R129.reuse, R124, R56 ;  /* 0x0000007c81807223 */ /* 0x060fe20000010038 */
[----:B------:R-:W-:Y:S01]  /*46a0*/  FFMA.FTZ R132, R129, R120, R32 ;  /* 0x0000007881847223 */ /* 0x000fe20000010020 */
[C---:B------:R-:W-:Y:S01]  /*46b0*/  FFMA.FTZ R129, R130.reuse, R125, R57 ;  /* 0x0000007d82817223 */ /* 0x040fe20000010039 */
[----:B------:R-:W-:Y:S01]  /*46c0*/  FFMA.FTZ R133, R130, R121, R33 ;  /* 0x0000007982857223 */ /* 0x000fe20000010021 */
[C---:B------:R-:W-:Y:S01]  /*46d0*/  FFMA.FTZ R130, R131.reuse, R126, R58 ;  /* 0x0000007e83827223 */ /* 0x040fe2000001003a */
[----:B------:R-:W-:Y:S01]  /*46e0*/  FFMA.FTZ R134, R131, R122, R34 ;  /* 0x0000007a83867223 */ /* 0x000fe20000010022 */
[C---:B------:R-:W-:Y:S01]  /*46f0*/  FFMA.FTZ R131, R144.reuse, R127, R59 ;  /* 0x0000007f90837223 */ /* 0x040fe2000001003b */
[----:B------:R-:W-:Y:S01]  /*4700*/  FFMA.FTZ R135, R144, R123, R35 ;  /* 0x0000007b90877223 */ /* 0x000fe20000010023 */
[----:B-1----:R-:W-:-:S05]  /*4710*/  IMAD.WIDE.U32 R194, R138, 0x10, R194 ;  /* 0x000000108ac27825 */ /* 0x002fca00078e00c2 */
[----:B------:R1:W-:Y:S01]  /*4720*/  STG.E.128 desc[UR6][R194.64], R128 ;  /* 0x00000080c2007986 */ /* 0x0003e2000c101d06 */
[C---:B0-----:R-:W-:Y:S01]  /*4730*/  IMAD.WIDE.U32 R196, R138.reuse, 0x10, R196 ;  /* 0x000000108ac47825 */ /* 0x041fe200078e00c4 */
[----:B------:R-:W-:-:S04]  /*4740*/  IADD3 R138, PT, PT, R138, 0x100, RZ ;  /* 0x000001008a8a7810 */ /* 0x000fc80007ffe0ff */
[----:B------:R1:W-:Y:S03]  /*4750*/  STG.E.128 desc[UR6][R196.64], R132 ;  /* 0x00000084c4007986 */ /* 0x0003e6000c101d06 */
.L_x_26211:
[----:B------:R-:W-:Y:S05]  /*4760*/  BSYNC.RECONVERGENT B0 ;  /* 0x0000000000007941 */ /* 0x000fea0003800200 */
.L_x_26210:
[----:B------:R-:W-:Y:S01]  /*4770*/  ISETP.GE.U32.AND P6, PT, R2, 0x200, PT ;  /* 0x000002000200780c */ /* 0x000fe20003fc6070 */
[----:B------:R-:W-:-:S12]  /*4780*/  BSSY.RECONVERGENT B0, `(.L_x_26212) ;  /* 0x0000019000007945 */ /* 0x000fd80003800200 */
[----:B------:R-:W-:Y:S05]  /*4790*/  @!P6 BRA `(.L_x_26213) ;  /* 0x00000000005ce947 */ /* 0x000fea0003800000 */
[----:B01----:R-:W0:Y:S01]  /*47a0*/  LDC.64 R128, c[0x0][0x428] ;  /* 0x00010a00ff807b82 */ /* 0x003e220000000a00 */
[--C-:B------:R-:W-:Y:S01]  /*47b0*/  FADD.FTZ R133, R143, -R140.reuse ;  /* 0x8000008c8f857221 */ /* 0x100fe20000010000 */
[--C-:B------:R-:W-:Y:S01]  /*47c0*/  FADD.FTZ R135, R145, -R140.reuse ;  /* 0x8000008c91877221 */ /* 0x100fe20000010000 */
[--C-:B------:R-:W-:Y:S01]  /*47d0*/  FADD.FTZ R195, R147, -R140.reuse ;  /* 0x8000008c93c37221 */ /* 0x100fe20000010000 */
[----:B------:R-:W-:Y:S01]  /*47e0*/  FADD.FTZ R197, R149, -R140 ;  /* 0x8000008c95c57221 */ /* 0x000fe20000010000 */
[C---:B------:R-:W-:Y:S01]  /*47f0*/  FMUL.FTZ R133, R142.reuse, R133 ;  /* 0x000000858e857220 */ /* 0x040fe20000410000 */
[C---:B------:R-:W-:Y:S01]  /*4800*/  FMUL.FTZ R134, R142.reuse, R135 ;  /* 0x000000878e867220 */ /* 0x040fe20000410000 */
[C---:B------:R-:W-:Y:S01]  /*4810*/  FMUL.FTZ R135, R142.reuse, R195 ;  /* 0x000000c38e877220 */ /* 0x040fe20000410000 */
[----:B------:R-:W1:Y:S01]  /*4820*/  LDC.64 R130, c[0x0][0x430] ;  /* 0x00010c00ff827b82 */ /* 0x000e620000000a00 */
[----:B------:R-:W-:Y:S01]  /*4830*/  FMUL.FTZ R144, R142, R197 ;  /* 0x000000c58e907220 */ /* 0x000fe20000410000 */
[----:B-----5:R-:W-:Y:S01]  /*4840*/  FFMA.FTZ R132, R133, R112, R36 ;  /* 0x0000007085847223 */ /* 0x020fe20000010024 */
[----:B0-----:R-:W-:-:S04]  /*4850*/  IMAD.WIDE.U32 R194, R138, 0x10, R128 ;  /* 0x000000108ac27825 */ /* 0x001fc800078e0080 */
[----:B------:R-:W-:Y:S01]  /*4860*/  FFMA.FTZ R128, R133, R116, R60 ;  /* 0x0000007485807223 */ /* 0x000fe2000001003c */
[C---:B------:R-:W-:Y:S01]  /*4870*/  FFMA.FTZ R129, R134.reuse, R117, R61 ;  /* 0x0000007586817223 */ /* 0x040fe2000001003d */
[----:B------:R-:W-:Y:S01]  /*4880*/  FFMA.FTZ R133, R134, R113, R37 ;  /* 0x0000007186857223 */ /* 0x000fe20000010025 */
[----:B------:R-:W-:Y:S01]  /*4890*/  FFMA.FTZ R134, R135, R114, R38 ;  /* 0x0000007287867223 */ /* 0x000fe20000010026 */
[----:B-1----:R-:W-:-:S04]  /*48a0*/  IMAD.WIDE.U32 R196, R138, 0x10, R130 ;  /* 0x000000108ac47825 */ /* 0x002fc800078e0082 */
[----:B------:R-:W-:Y:S01]  /*48b0*/  FFMA.FTZ R130, R135, R118, R62 ;  /* 0x0000007687827223 */ /* 0x000fe2000001003e */
[C---:B------:R-:W-:Y:S01]  /*48c0*/  FFMA.FTZ R131, R144.reuse, R119, R63 ;  /* 0x0000007790837223 */ /* 0x040fe2000001003f */
[----:B------:R-:W-:Y:S01]  /*48d0*/  FFMA.FTZ R135, R144, R115, R39 ;  /* 0x0000007390877223 */ /* 0x000fe20000010027 */
[----:B------:R-:W-:-:S03]  /*48e0*/  IADD3 R138, PT, PT, R138, 0x100, RZ ;  /* 0x000001008a8a7810 */ /* 0x000fc60007ffe0ff */
[----:B------:R2:W-:Y:S04]  /*48f0*/  STG.E.128 desc[UR6][R194.64], R128 ;  /* 0x00000080c2007986 */ /* 0x0005e8000c101d06 */
[----:B------:R2:W-:Y:S02]  /*4900*/  STG.E.128 desc[UR6][R196.64], R132 ;  /* 0x00000084c4007986 */ /* 0x0005e4000c101d06 */
.L_x_26213:
[----:B------:R-:W-:Y:S05]  /*4910*/  BSYNC.RECONVERGENT B0 ;  /* 0x0000000000007941 */ /* 0x000fea0003800200 */
.L_x_26212:
[----:B------:R-:W-:Y:S01]  /*4920*/  ISETP.GE.U32.AND P6, PT, R2, 0x300, PT ;  /* 0x000003000200780c */ /* 0x000fe20003fc6070 */
[----:B------:R-:W-:-:S12]  /*4930*/  BSSY.RECONVERGENT B0, `(.L_x_26214) ;  /* 0x0000019000007945 */ /* 0x000fd80003800200 */
[----:B------:R-:W-:Y:S05]  /*4940*/  @!P6 BRA `(.L_x_26215) ;  /* 0x00000000005ce947 */ /* 0x000fea0003800000 */
[----:B012---:R-:W0:Y:S01]  /*4950*/  LDC.64 R128, c[0x0][0x428] ;  /* 0x00010a00ff807b82 */ /* 0x007e220000000a00 */
        /* <DEDUP_REMOVED lines=22> */
.L_x_26215:
[----:B------:R-:W-:Y:S05]  /*4ac0*/  BSYNC.RECONVERGENT B0 ;  /* 0x0000000000007941 */ /* 0x000fea0003800200 */
.L_x_26214:
[----:B------:R-:W-:Y:S04]  /*4ad0*/  BSSY.RECONVERGENT B0, `(.L_x_26216) ;  /* 0x0000019000007945 */ /* 0x000fe80003800200 */
[----:B------:R-:W-:Y:S05]  /*4ae0*/  @!P2 BRA `(.L_x_26217) ;  /* 0x00000000005ca947 */ /* 0x000fea0003800000 */
[----:B0123--:R-:W0:Y:S01]  /*4af0*/  LDC.64 R128, c[0x0][0x428] ;  /* 0x00010a00ff807b82 */ /* 0x00fe220000000a00 */
        /* <DEDUP_REMOVED lines=22> */
.L_x_26217:
[----:B------:R-:W-:Y:S05]  /*4c60*/  BSYNC.RECONVERGENT B0 ;  /* 0x0000000000007941 */ /* 0x000fea0003800200 */
.L_x_26216:
[----:B------:R-:W-:Y:S04]  /*4c70*/  BSSY.RECONVERGENT B0, `(.L_x_26218) ;  /* 0x0000019000007945 */ /* 0x000fe80003800200 */
        /* <DEDUP_REMOVED lines=24> */
.L_x_26219:
[----:B------:R-:W-:Y:S05]  /*4e00*/  BSYNC.RECONVERGENT B0 ;  /* 0x0000000000007941 */ /* 0x000fea0003800200 */
.L_x_26218:
        /* <DEDUP_REMOVED lines=25> */
.L_x_26221:
[----:B------:R-:W-:Y:S05]  /*4fa0*/  BSYNC.RECONVERGENT B0 ;  /* 0x0000000000007941 */ /* 0x000fea0003800200 */
.L_x_26220:
        /* <DEDUP_REMOVED lines=20> */
[----:B0-----:R-:W-:-:S05]  /*50f0*/  IMAD.WIDE.U32 R194, R138, 0x10, R194 ;  /* 0x000000108ac27825 */ /* 0x001fca00078e00c2 */
[----:B------:R0:W-:Y:S01]  /*5100*/  STG.E.128 desc[UR6][R194.64], R128 ;  /* 0x00000080c2007986 */ /* 0x0001e2000c101d06 */
[----:B-1----:R-:W-:-:S05]  /*5110*/  IMAD.WIDE.U32 R196, R138, 0x10, R196 ;  /* 0x000000108ac47825 */ /* 0x002fca00078e00c4 */
[----:B------:R0:W-:Y:S02]  /*5120*/  STG.E.128 desc[UR6][R196.64], R132 ;  /* 0x00000084c4007986 */ /* 0x0001e4000c101d06 */
.L_x_26223:
[----:B------:R-:W-:Y:S05]  /*5130*/  BSYNC.RECONVERGENT B0 ;  /* 0x0000000000007941 */ /* 0x000fea0003800200 */
.L_x_26222:
[----:B01234-:R-:W0:Y:S01]  /*5140*/  LDC.64 R128, c[0x0][0x380] ;  /* 0x0000e000ff807b82 */ /* 0x01fe220000000a00 */
[----:B------:R-:W-:Y:S01]  /*5150*/  UPLOP3.LUT UP1, UPT, UPT, UPT, UP1, 0x40, 0x4 ;  /* 0x000000000004789c */ /* 0x000fe20003f2e810 */
[----:B0-----:R-:W-:-:S04]  /*5160*/  IADD3 R137, PT, PT, R137, R128, RZ ;  /* 0x0000008089897210 */ /* 0x001fc80007ffe0ff */
[----:B------:R-:W-:-:S13]  /*5170*/  ISETP.GE.AND P2, PT, R137, R129, PT ;  /* 0x000000818900720c */ /* 0x000fda0003f46270 */
[----:B------:R-:W-:Y:S05]  /*5180*/  @!P2 BRA `(.L_x_26224) ;  /* 0xffffffc800eca947 */ /* 0x000fea000383ffff */
[----:B------:R-:W-:Y:S05]  /*5190*/  EXIT ;  /* 0x000000000000794d */ /* 0x000fea0003800000 */
.L_x_26225:
        /* <DEDUP_REMOVED lines=14> */
.L_x_27916:


//--------------------- .text._ZN10layer_norm31ln_parallel_residual_fwd_kernelINS_13Kernel_traitsIfffffjLj7168ELj1ELj1ELj8ELj16ENS_18Kernel_traits_baseILj7168EfffffjLj256EEEEELb0ELb0ELb1EEEvNS_9FwdParamsE --------------------------
	.section	.text._ZN10layer_norm31ln_parallel_residual_fwd_kernelINS_13Kernel_traitsIfffffjLj7168ELj1ELj1ELj8ELj16ENS_18Kernel_traits_baseILj7168EfffffjLj256EEEEELb0ELb0ELb1EEEvNS_9FwdParamsE,"ax",@progbits
	.align	128
        .global         _ZN10layer_norm31ln_parallel_residual_fwd_kernelINS_13Kernel_traitsIfffffjLj7168ELj1ELj1ELj8ELj16ENS_18Kernel_traits_baseILj7168EfffffjLj256EEEEELb0ELb0ELb1EEEvNS_9FwdParamsE
        .type           _ZN10layer_norm31ln_parallel_residual_fwd_kernelINS_13Kernel_traitsIfffffjLj7168ELj1ELj1ELj8ELj16ENS_18Kernel_traits_baseILj7168EfffffjLj256EEEEELb0ELb0ELb1EEEvNS_9FwdParamsE,@function
        .size           _ZN10layer_norm31ln_parallel_residual_fwd_kernelINS_13Kernel_traitsIfffffjLj7168ELj1ELj1ELj8ELj16ENS_18Kernel_traits_baseILj7168EfffffjLj256EEEEELb0ELb0ELb1EEEvNS_9FwdParamsE,(.L_x_27917 - _ZN10layer_norm31ln_parallel_residual_fwd_kernelINS_13Kernel_traitsIfffffjLj7168ELj1ELj1ELj8ELj16ENS_18Kernel_traits_baseILj7168EfffffjLj256EEEEELb0ELb0ELb1EEEvNS_9FwdParamsE)
        .other          _ZN10layer_norm31ln_parallel_residual_fwd_kernelINS_13Kernel_traitsIfffffjLj7168ELj1ELj1ELj8ELj16ENS_18Kernel_traits_baseILj7168EfffffjLj256EEEEELb0ELb0ELb1EEEvNS_9FwdParamsE,@"STO_CUDA_ENTRY STV_DEFAULT"
_ZN10layer_norm31ln_parallel_residual_fwd_kernelINS_13Kernel_traitsIfffffjLj7168ELj1ELj1ELj8ELj16ENS_18Kernel_traits_baseILj7168EfffffjLj256EEEEELb0ELb0ELb1EEEvNS_9FwdParamsE:
.text._ZN10layer_norm31ln_parallel_residual_fwd_kernelINS_13Kernel_traitsIfffffjLj7168ELj1ELj1ELj8ELj16ENS_18Kernel_traits_baseILj7168EfffffjLj256EEEEELb0ELb0ELb1EEEvNS_9FwdParamsE:
[----:B------:R-:W-:Y:S01]  /*0000*/  LDC R1, c[0x0][0x37c] ;  /* 0x0000df00ff017b82 */ /* 0x000fe20000000800 */
[----:B------:R-:W0:Y:S07]  /*0010*/  LDCU.64 UR8, c[0x0][0x438] ;  /* 0x00008700ff0877ac */ /* 0x000e2e0008000a00 */
[----:B------:R-:W1:Y:S01]  /*0020*/  LDC.64 R10, c[0x0][0x398] ;  /* 0x0000e600ff0a7b82 */ /* 0x000e620000000a00 */
[----:B------:R-:W2:Y:S01]  /*0030*/  S2R R0, SR_TID.X ;  /* 0x0000000000007919 */ /* 0x000ea20000002100 */
[----:B------:R-:W1:Y:S01]  /*0040*/  LDCU.64 UR4, c[0x0][0x3a0] ;  /* 0x00007400ff0477ac */ /* 0x000e620008000a00 */
[----:B------:R-:W3:Y:S01]  /*0050*/  LDCU.64 UR6, c[0x0][0x358] ;  /* 0x00006b00ff0677ac */ /* 0x000ee20008000a00 */
[----:B0-----:R-:W-:-:S04]  /*0060*/  UISETP.NE.U32.AND UP0, UPT, UR8, URZ, UPT ;  /* 0x000000ff0800728c */ /* 0x001fc8000bf05070 */
[----:B------:R-:W-:Y:S01]  /*0070*/  UISETP.NE.AND.EX UP0, UPT, UR9, URZ, UPT, UP0 ;  /* 0x000000ff0900728c */ /* 0x000fe2000bf05300 */
[----:B-1----:R-:W-:-:S04]  /*0080*/  LOP3.LUT P0, RZ, R10, UR4, RZ, 0xfc, !PT ;  /* 0x000000040aff7c12 */ /* 0x002fc8000f80fcff */
[----:B------:R-:W-:-:S04]  /*0090*/  LOP3.LUT P0, RZ, R11, UR5, RZ, 0xfc, P0 ;  /* 0x000000050bff7c12 */ /* 0x000fc8000800fcff */
[----:B--23--:R-:W-:Y:S09]  /*00a0*/  BRA.U UP0, `(.L_x_26226) ;  /* 0x00000005003c7547 */ /* 0x00cff2000b800000 */
[----:B------:R-:W0:Y:S01]  /*00b0*/  LDCU.64 UR4, c[0x0][0x440] ;  /* 0x00008800ff0477ac */ /* 0x000e220008000a00 */
        /* <DEDUP_REMOVED lines=50> */
.L_x_26227:
        /* <DEDUP_REMOVED lines=28> */
.L_x_26226:
        /* <DEDUP_REMOVED lines=41> */
.L_x_26229:
        /* <DEDUP_REMOVED lines=40> */
[----:B---3--:R-:W-:-:S07]  /*0ab0*/  CS2R R16, SRZ ;  /* 0x0000000000107805 */ /* 0x008fce000001ff00 */
.L_x_26228:
[----:B------:R-:W1:Y:S08]  /*0ac0*/  S2UR UR4, SR_CTAID.X ;  /* 0x00000000000479c3 */ /* 0x000e700000002500 */
[----:B0---4-:R-:W1:Y:S02]  /*0ad0*/  LDC R2, c[0x0][0x384] ;  /* 0x0000e100ff027b82 */ /* 0x011e640000000800 */
[----:B-1----:R-:W-:-:S13]  /*0ae0*/  ISETP.LE.AND P1, PT, R2, UR4, PT ;  /* 0x0000000402007c0c */ /* 0x002fda000bf23270 */
[----:B------:R-:W-:Y:S05]  /*0af0*/  @P1 EXIT ;  /* 0x000000000000194d */ /* 0x000fea0003800000 */
[----:B------:R-:W-:Y:S01]  /*0b00*/  ISETP.NE.U32.AND P1, PT, R10, RZ, PT ;  /* 0x000000ff0a00720c */ /* 0x000fe20003f25070 */
[----:B------:R-:W0:Y:S01]  /*0b10*/  LDCU UR8, c[0x0][0x388] ;  /* 0x00007100ff0877ac */ /* 0x000e220008000800 */
[----:B------:R-:W-:Y:S02]  /*0b20*/  MOV R2, UR4 ;  /* 0x0000000400027c02 */ /* 0x000fe40008000f00 */
[----:B------:R-:W-:Y:S01]  /*0b30*/  ISETP.NE.AND.EX P1, PT, R11, RZ, PT, P1 ;  /* 0x000000ff0b00720c */ /* 0x000fe20003f25310 */
[----:B------:R-:W1:Y:S01]  /*0b40*/  LDCU.U8 UR12, c[0x0][0x410] ;  /* 0x00008200ff0c77ac */ /* 0x000e620008000000 */
[----:B------:R-:W2:Y:S01]  /*0b50*/  LDCU UR9, c[0x0][0x400] ;  /* 0x00008000ff0977ac */ /* 0x000ea20008000800 */
[----:B------:R-:W3:Y:S01]  /*0b60*/  LDCU.64 UR10, c[0x0][0x3a0] ;  /* 0x00007400ff0a77ac */ /* 0x000ee20008000a00 */
[----:B------:R-:W-:-:S11]  /*0b70*/  UPLOP3.LUT UP1, UPT, UPT, UPT, UPT, 0x40, 0x4 ;  /* 0x000000000004789c */ /* 0x000fd60003f2e870 */
.L_x_26249:
[----:B---3--:R-:W-:Y:S01]  /*0b80*/  ISETP.NE.U32.AND P2, PT, RZ, UR10, PT ;  /* 0x0000000aff007c0c */ /* 0x008fe2000bf45070 */
[----:B----4-:R-:W3:Y:S01]  /*0b90*/  LDC.64 R134, c[0x0][0x390] ;  /* 0x0000e400ff867b82 */ /* 0x010ee20000000a00 */
[----:B0-----:R-:W-:Y:S02]  /*0ba0*/  IMAD R3, R2, UR8, RZ ;  /* 0x0000000802037c24 */ /* 0x001fe4000f8e02ff */
[----:B------:R-:W-:-:S03]  /*0bb0*/  ISETP.NE.AND.EX P2, PT, RZ, UR11, PT, P2 ;  /* 0x0000000bff007c0c */ /* 0x000fc6000bf45320 */
[----:B------:R-:W-:Y:S02]  /*0bc0*/  SHF.R.S32.HI R128, RZ, 0x1f, R3 ;  /* 0x0000001fff807819 */ /* 0x000fe40000011403 */
[----:B------:R-:W0:Y:S02]  /*0bd0*/  @P1 LDC.64 R130, c[0x0][0x398] ;  /* 0x0000e600ff821b82 */ /* 0x000e240000000a00 */
[----:B------:R-:W-:-:S04]  /*0be0*/  LEA.HI R3, R128, R3, RZ, 0x2 ;  /* 0x0000000380037211 */ /* 0x000fc800078f10ff */
[----:B------:R-:W-:Y:S02]  /*0bf0*/  LEA.HI.SX32 R3, R3, R0, 0x1e ;  /* 0x0000000003037211 */ /* 0x000fe400078ff2ff */
[----:B------:R-:W4:Y:S03]  /*0c00*/  @P2 LDC.64 R132, c[0x0][0x3a0] ;  /* 0x0000e800ff842b82 */ /* 0x000f260000000a00 */
[----:B---3--:R-:W-:-:S05]  /*0c10*/  IMAD.WIDE.U32 R128, R3, 0x10, R134 ;  /* 0x0000001003807825 */ /* 0x008fca00078e0086 */
[----:B------:R-:W3:Y:S01]  /*0c20*/  LDC.64 R152, c[0x0][0x398] ;  /* 0x0000e600ff987b82 */ /* 0x000ee20000000a00 */
[----:B-----5:R1:W5:Y:S01]  /*0c30*/  LDG.E.128 R148, desc[UR6][R128.64] ;  /* 0x0000000680947981 */ /* 0x020362000c1e1d00 */
[----:B0-----:R-:W-:-:S05]  /*0c40*/  @P1 IMAD.WIDE.U32 R130, R3, 0x10, R130 ;  /* 0x0000001003821825 */ /* 0x001fca00078e0082 */
[----:B------:R0:W5:Y:S01]  /*0c50*/  @P1 LDG.E.128 R12, desc[UR6][R130.64] ;  /* 0x00000006820c1981 */ /* 0x000162000c1e1d00 */
[----:B----4-:R-:W-:-:S05]  /*0c60*/  @P2 IMAD.WIDE.U32 R132, R3, 0x10, R132 ;  /* 0x0000001003842825 */ /* 0x010fca00078e0084 */
[----:B------:R0:W5:Y:S01]  /*0c70*/  @P2 LDG.E.128 R8, desc[UR6][R132.64] ;  /* 0x0000000684082981 */ /* 0x000162000c1e1d00 */
[----:B---3--:R-:W-:-:S04]  /*0c80*/  ISETP.NE.U32.AND P1, PT, R152, RZ, PT ;  /* 0x000000ff9800720c */ /* 0x008fc80003f25070 */
[----:B------:R-:W-:-:S13]  /*0c90*/  ISETP.NE.AND.EX P1, PT, R153, RZ, PT, P1 ;  /* 0x000000ff9900720c */ /* 0x000fda0003f25310 */
[----:B01----:R-:W-:Y:S05]  /*0ca0*/  @!P1 BRA `(.L_x_26230) ;  /* 0x00000000005c9947 */ /* 0x003fea0003800000 */
        /* <DEDUP_REMOVED lines=14> */
.L_x_26231:
        /* <DEDUP_REMOVED lines=9> */
.L_x_26230:
        /* <DEDUP_REMOVED lines=12> */
.L_x_26232:
[----:B------:R-:W0:Y:S01]  /*0ee0*/  @P0 LDC.64 R128, c[0x0][0x3a8] ;  /* 0x0000ea00ff800b82 */ /* 0x000e220000000a00 */
[----:B------:R-:W-:-:S05]  /*0ef0*/  IADD3 R132, PT, PT, R3, 0x100, RZ ;  /* 0x0000010003847810 */ /* 0x000fca0007ffe0ff */
[----:B------:R-:W-:Y:S02]  /*0f00*/  IMAD.WIDE.U32 R130, R132, 0x10, R134 ;  /* 0x0000001084827825 */ /* 0x000fe400078e0086 */
[----:B------:R-:W1:Y:S08]  /*0f10*/  @P1 LDC.64 R136, c[0x0][0x398] ;  /* 0x0000e600ff881b82 */ /* 0x000e700000000a00 */
[----:B------:R-:W3:Y:S01]  /*0f20*/  @P2 LDC.64 R146, c[0x0][0x3a0] ;  /* 0x0000e800ff922b82 */ /* 0x000ee20000000a00 */
[----:B0-----:R-:W-:-:S05]  /*0f30*/  @P0 IMAD.WIDE.U32 R128, R3, 0x10, R128 ;  /* 0x0000001003800825 */ /* 0x001fca00078e0080 */
[----:B------:R0:W-:Y:S01]  /*0f40*/  @P0 STG.E.128 desc[UR6][R128.64], R4 ;  /* 0x0000000480000986 */ /* 0x0001e2000c101d06 */
[----:B-1----:R-:W-:-:S03]  /*0f50*/  @P1 IMAD.WIDE.U32 R136, R132, 0x10, R136 ;  /* 0x0000001084881825 */ /* 0x002fc600078e0088 */
[----:B------:R0:W5:Y:S04]  /*0f60*/  LDG.E.128 R160, desc[UR6][R130.64] ;  /* 0x0000000682a07981 */ /* 0x000168000c1e1d00 */
[----:B------:R0:W5:Y:S01]  /*0f70*/  @P1 LDG.E.128 R12, desc[UR6][R136.64] ;  /* 0x00000006880c1981 */ /* 0x000162000c1e1d00 */
[----:B---3--:R-:W-:-:S05]  /*0f80*/  @P2 IMAD.WIDE.U32 R146, R132, 0x10, R146 ;  /* 0x0000001084922825 */ /* 0x008fca00078e0092 */
        /* <DEDUP_REMOVED lines=20> */
.L_x_26233:
        /* <DEDUP_REMOVED lines=23> */
.L_x_26234:
        /* <DEDUP_REMOVED lines=26> */
.L_x_26235:
        /* <DEDUP_REMOVED lines=21> */
.L_x_26236:
        /* <DEDUP_REMOVED lines=26> */
.L_x_26237:
        /* <DEDUP_REMOVED lines=21> */
.L_x_26238:
        /* <DEDUP_REMOVED lines=26> */
.L_x_26239:
        /* <DEDUP_REMOVED lines=21> */
.L_x_26240:
        /* <DEDUP_REMOVED lines=8> */
[----:B------:R-:W5:Y:S04]  /*1b90*/  LDG.E.128 R128, desc[UR6][R128.64] ;  /* 0x0000000680807981 */ /* 0x000f68000c1e1d00 */
[----:B------:R0:W5:Y:S01]  /*1ba0*/  @P1 LDG.E.128 R12, desc[UR6][R184.64] ;  /* 0x00000006b80c1981 */ /* 0x000162000c1e1d00 */
[----:B---3--:R-:W-:-:S05]  /*1bb0*/  @P2 IMAD.WIDE.U32 R186, R149, 0x10, R186 ;  /* 0x0000001095ba2825 */ /* 0x008fca00078e00ba */
[----:B------:R0:W5:Y:S01]  /*1bc0*/  @P2 LDG.E.128 R8, desc[UR6][R186.64] ;  /* 0x00000006ba082981 */ /* 0x000162000c1e1d00 */
[----:B------:R-:W-:Y:S05]  /*1bd0*/  @P3 BRA `(.L_x_26241) ;  /* 0x0000000000343947 */ /* 0x000fea0003800000 */
        /* <DEDUP_REMOVED lines=13> */
.L_x_26241:
        /* <DEDUP_REMOVED lines=21> */
.L_x_26242:
        /* <DEDUP_REMOVED lines=26> */
.L_x_26243:
        /* <DEDUP_REMOVED lines=21> */
.L_x_26244:
        /* <DEDUP_REMOVED lines=119> */
.L_x_26246:
[----:B--2---:R-:W-:Y:S05]  /*2860*/  BSYNC.RECONVERGENT B0 ;  /* 0x0000000000007941 */ /* 0x004fea0003800200 */
.L_x_26245:
        /* <DEDUP_REMOVED lines=15> */
.L_x_26248:
[----:B------:R-:W-:Y:S05]  /*2960*/  BSYNC.RECONVERGENT B0 ;  /* 0x0000000000007941 */ /* 0x000fea0003800200 */
.L_x_26247:
        /* <DEDUP_REMOVED lines=46> */
[----:B------:R-:W-:-:S03]  /*2c50*/  FFMA.FTZ R199, R129, R128, R138 ;  /* 0x0000008081c77223 */ /* 0x000fc6000001008a */
[----:B------:R-:W-:Y:S01]  /*2c60*/  FMUL.FTZ R134, R129, R134 ;  /* 0x0000008681867220 */ /* 0x000fe20000410000 */
[----:B-1----:R-:W-:Y:S01]  /*2c70*/  FMUL.FTZ R128, R136, R199 ;  /* 0x000000c788807220 */ /* 0x002fe20000410000 */
[----:B--2---:R-:W-:Y:S01]  /*2c80*/  FADD.FTZ R129, R131, R130 ;  /* 0x0000008283817221 */ /* 0x004fe20000010000 */
[----:B------:R-:W0:Y:S01]  /*2c90*/  @!P2 LDC.64 R198, c[0x0][0x3c0] ;  /* 0x0000f000ffc6ab82 */ /* 0x000e220000000a00 */
[----:B------:R-:W-:Y:S02]  /*2ca0*/  FMUL.FTZ R134, R134, R205 ;  /* 0x000000cd86867220 */ /* 0x000fe40000410000 */
[----:B------:R-:W1:Y:S02]  /*2cb0*/  SHFL.IDX PT, R201, R128, RZ, 0x1f ;  /* 0x00001fff80c97589 */ /* 0x000e6400000e0000 */
[----:B------:R-:W-:-:S03]  /*2cc0*/  FFMA.FTZ R134, R136, R134, R129 ;  /* 0x0000008688867223 */ /* 0x000fc60000010081 */
[----:B------:R-:W2:Y:S03]  /*2cd0*/  LDC R131, c[0x0][0x448] ;  /* 0x00011200ff837b82 */ /* 0x000ea60000000800 */
[----:B------:R-:W2:Y:S01]  /*2ce0*/  SHFL.IDX PT, R134, R134, RZ, 0x1f ;  /* 0x00001fff86867589 */ /* 0x000ea200000e0000 */
[----:B0-----:R-:W-:-:S04]  /*2cf0*/  @!P2 IMAD.WIDE R198, R2, 0x4, R198 ;  /* 0x0000000402c6a825 */ /* 0x001fc800078e02c6 */
[C---:B-1----:R-:W-:Y:S01]  /*2d00*/  FMUL.FTZ R129, R201.reuse, R201 ;  /* 0x000000c9c9817220 */ /* 0x042fe20000410000 */
[----:B------:R-:W-:Y:S01]  /*2d10*/  FSEL R138, R201, RZ, !P3 ;  /* 0x000000ffc98a7208 */ /* 0x000fe20005800000 */
[----:B------:R-:W-:Y:S03]  /*2d20*/  @!P2 STG.E desc[UR6][R198.64], R201 ;  /* 0x000000c9c600a986 */ /* 0x000fe6000c101906 */
[----:B------:R-:W-:Y:S01]  /*2d30*/  FSEL R130, R129, RZ, P3 ;  /* 0x000000ff81827208 */ /* 0x000fe20001800000 */
[C---:B------:R-:W-:Y:S01]  /*2d40*/  FADD.FTZ R142, -R138.reuse, R143 ;  /* 0x0000008f8a8e7221 */ /* 0x040fe20000010100 */
[----:B------:R-:W-:Y:S01]  /*2d50*/  FADD.FTZ R143, -R138, R145 ;  /* 0x000000918a8f7221 */ /* 0x000fe20000010100 */
[----:B--2---:R-:W-:Y:S01]  /*2d60*/  FFMA.FTZ R129, R134, UR9, R131 ;  /* 0x0000000986817c23 */ /* 0x004fe20008010083 */
[C---:B------:R-:W-:Y:S01]  /*2d70*/  FADD.FTZ R145, -R138.reuse, R153 ;  /* 0x000000998a917221 */ /* 0x040fe20000010100 */
[C---:B------:R-:W-:Y:S01]  /*2d80*/  FADD.FTZ R146, -R138.reuse, R155 ;  /* 0x0000009b8a927221 */ /* 0x040fe20000010100 */
[C---:B------:R-:W-:Y:S01]  /*2d90*/  FADD.FTZ R150, -R138.reuse, R157 ;  /* 0x0000009d8a967221 */ /* 0x040fe20000010100 */
[----:B------:R-:W-:Y:S01]  /*2da0*/  FADD.FTZ R136, R129, R130 ;  /* 0x0000008281887221 */ /* 0x000fe20000010000 */
        /* <DEDUP_REMOVED lines=9> */
[----:B------:R-:W1:Y:S01]  /*2e40*/  LDC.64 R128, c[0x0][0x428] ;  /* 0x00010a00ff807b82 */ /* 0x000e620000000a00 */
        /* <DEDUP_REMOVED lines=15> */
[----:B------:R-:W2:Y:S01]  /*2f40*/  MUFU.RSQ R203, R136 ;  /* 0x0000008800cb7308 */ /* 0x000ea20000001400 */
[----:B------:R-:W3:Y:S01]  /*2f50*/  LDC.64 R138, c[0x0][0x430] ;  /* 0x00010c00ff8a7b82 */ /* 0x000ee20000000a00 */
[----:B0-----:R-:W-:-:S04]  /*2f60*/  @!P2 IMAD.WIDE R130, R2, 0x4, R130 ;  /* 0x000000040282a825 */ /* 0x001fc800078e0282 */
[----:B-1----:R-:W-:-:S04]  /*2f70*/  IMAD.WIDE.U32 R134, R3, 0x10, R128 ;  /* 0x0000001003867825 */ /* 0x002fc800078e0080 */
        /* <DEDUP_REMOVED lines=22> */
[----:B------:R0:W-:Y:S01]  /*30e0*/  @!P2 STG.E desc[UR6][R130.64], R203 ;  /* 0x000000cb8200a986 */ /* 0x0001e2000c101906 */
[----:B------:R-:W-:-:S04]  /*30f0*/  IMAD.WIDE.U32 R168, R132, 0x10, R128 ;  /* 0x0000001084a87825 */ /* 0x000fc800078e0080 */
[C---:B------:R-:W-:Y:S01]  /*3100*/  FMUL.FTZ R177, R203.reuse, R146 ;  /* 0x00000092cbb17220 */ /* 0x040fe20000410000 */
[----:B------:R-:W-:Y:S01]  /*3110*/  FMUL.FTZ R187, R203, R164 ;  /* 0x000000a4cbbb7220 */ /* 0x000fe20000410000 */
[----:B------:R1:W-:Y:S01]  /*3120*/  STG.E.128 desc[UR6][R134.64], R140 ;  /* 0x0000008c86007986 */ /* 0x0003e2000c101d06 */
        /* <DEDUP_REMOVED lines=10> */
[C---:B------:R-:W-:Y:S01]  /*31d0*/  FMUL.FTZ R192, R203.reuse, R173 ;  /* 0x000000adcbc07220 */ /* 0x040fe20000410000 */
[----:B------:R-:W-:Y:S01]  /*31e0*/  FMUL.FTZ R197, R203, R174 ;  /* 0x000000aecbc57220 */ /* 0x000fe20000410000 */
[----:B------:R-:W-:-:S04]  /*31f0*/  IMAD.WIDE.U32 R144, R149, 0x10, R128 ;  /* 0x0000001095907825 */ /* 0x000fc800078e0080 */
[----:B------:R-:W-:Y:S01]  /*3200*/  FFMA.FTZ R163, R178, R63, R27 ;  /* 0x0000003fb2a37223 */ /* 0x000fe2000001001b */
[----:B------:R-:W-:Y:S01]  /*3210*/  FMUL.FTZ R158, R203, R194 ;  /* 0x000000c2cb9e7220 */ /* 0x000fe20000410000 */
[----:B------:R-:W-:-:S04]  /*3220*/  IMAD.WIDE.U32 R150, R159, 0x10, R128 ;  /* 0x000000109f967825 */ /* 0x000fc800078e0080 */
[----:B------:R-:W-:Y:S01]  /*3230*/  FFMA.FTZ R128, R161, R68, R16 ;  /* 0x00000044a1807223 */ /* 0x000fe20000010010 */
[----:B------:R-:W-:Y:S01]  /*3240*/  FFMA.FTZ R129, R136, R69, R17 ;  /* 0x0000004588817223 */ /* 0x000fe20000010011 */
[----:B-1----:R-:W-:Y:S01]  /*3250*/  FFMA.FTZ R134, R177, R94, R106 ;  /* 0x0000005eb1867223 */ /* 0x002fe2000001006a */
[----:B---3--:R-:W-:-:S04]  /*3260*/  IMAD.WIDE.U32 R166, R3, 0x10, R138 ;  /* 0x0000001003a67825 */ /* 0x008fc800078e008a */
[----:B------:R-:W-:Y:S01]  /*3270*/  FFMA.FTZ R135, R162, R95, R107 ;  /* 0x0000005fa2877223 */ /* 0x000fe2000001006b */
[C---:B------:R-:W-:Y:S01]  /*3280*/  FFMA.FTZ R140, R175.reuse, R64, R20 ;  /* 0x00000040af8c7223 */ /* 0x040fe20000010014 */
        /* <DEDUP_REMOVED lines=9> */
[----:B------:R-:W-:-:S04]  /*3320*/  IMAD.WIDE.U32 R172, R137, 0x10, R138 ;  /* 0x0000001089ac7825 */ /* 0x000fc800078e008a */
[C---:B------:R-:W-:Y:S01]  /*3330*/  FFMA.FTZ R137, R176.reuse, R89, R109 ;  /* 0x00000059b0897223 */ /* 0x040fe2000001006d */
        /* <DEDUP_REMOVED lines=8> */
[----:B------:R2:W-:Y:S01]  /*33c0*/  STG.E.128 desc[UR6][R170.64], R140 ;  /* 0x0000008caa007986 */ /* 0x0005e2000c101d06 */
[----:B0-----:R-:W0:Y:S01]  /*33d0*/  LDC.64 R166, c[0x0][0x380] ;  /* 0x0000e000ffa67b82 */ /* 0x001e220000000a00 */
[----:B------:R-:W-:-:S04]  /*33e0*/  IMAD.WIDE.U32 R174, R159, 0x10, R138 ;  /* 0x000000109fae7825 */ /* 0x000fc800078e008a */
[----:B------:R-:W-:Y:S01]  /*33f0*/  FFMA.FTZ R138, R181, R90, R110 ;  /* 0x0000005ab58a7223 */ /* 0x000fe2000001006e */
[----:B------:R-:W-:Y:S01]  /*3400*/  FFMA.FTZ R139, R178, R91, R111 ;  /* 0x0000005bb28b7223 */ /* 0x000fe2000001006f */
[----:B------:R-:W-:Y:S01]  /*3410*/  FFMA.FTZ R128, R183, R84, R112 ;  /* 0x00000054b7807223 */ /* 0x000fe20000010070 */
[----:B------:R-:W-:Y:S01]  /*3420*/  FFMA.FTZ R129, R180, R85, R113 ;  /* 0x00000055b4817223 */ /* 0x000fe20000010071 */
[----:B------:R-:W-:Y:S01]  /*3430*/  FFMA.FTZ R130, R185, R86, R114 ;  /* 0x00000056b9827223 */ /* 0x000fe20000010072 */
[----:B------:R-:W-:Y:S01]  /*3440*/  FFMA.FTZ R131, R182, R87, R115 ;  /* 0x00000057b6837223 */ /* 0x000fe20000010073 */
[----:B------:R3:W-:Y:S01]  /*3450*/  STG.E.128 desc[UR6][R152.64], R136 ;  /* 0x0000008898007986 */ /* 0x0007e2000c101d06 */
[----:B------:R-:W-:Y:S01]  /*3460*/  FFMA.FTZ R178, R193, R78, R122 ;  /* 0x0000004ec1b27223 */ /* 0x000fe2000001007a */
[----:B------:R-:W-:Y:S02]  /*3470*/  FFMA.FTZ R179, R190, R79, R123 ;  /* 0x0000004fbeb37223 */ /* 0x000fe4000001007b */
[----:B------:R-:W-:Y:S01]  /*3480*/  STG.E.128 desc[UR6][R164.64], R160 ;  /* 0x000000a0a4007986 */ /* 0x000fe2000c101d06 */
        /* <DEDUP_REMOVED lines=8> */
[----:B------:R-:W-:Y:S01]  /*3510*/  FFMA.FTZ R168, R187, R52, R32 ;  /* 0x00000034bba87223 */ /* 0x000fe20000010020 */
[----:B------:R-:W-:Y:S01]  /*3520*/  FFMA.FTZ R169, R184, R53, R33 ;  /* 0x00000035b8a97223 */ /* 0x000fe20000010021 */
[----:B------:R-:W-:Y:S01]  /*3530*/  FFMA.FTZ R170, R189, R54, R34 ;  /* 0x00000036bdaa7223 */ /* 0x000fe20000010022 */
[----:B------:R-:W-:Y:S01]  /*3540*/  FFMA.FTZ R171, R186, R55, R35 ;  /* 0x00000037baab7223 */ /* 0x000fe20000010023 */
[----:B------:R1:W-:Y:S01]  /*3550*/  STG.E.128 desc[UR6][R154.64], R128 ;  /* 0x000000809a007986 */ /* 0x0003e2000c101d06 */
[----:B---3--:R-:W-:Y:S01]  /*3560*/  FFMA.FTZ R136, R191, R48, R36 ;  /* 0x00000030bf887223 */ /* 0x008fe20000010024 */
        /* <DEDUP_REMOVED lines=8> */
[----:B------:R4:W-:Y:S01]  /*35f0*/  STG.E.128 desc[UR6][R144.64], R176 ;  /* 0x000000b090007986 */ /* 0x0009e2000c101d06 */
[----:B-1----:R-:W-:Y:S01]  /*3600*/  FFMA.FTZ R128, R195, R72, R124 ;  /* 0x00000048c3807223 */ /* 0x002fe2000001007c */
[----:B------:R-:W-:Y:S01]  /*3610*/  FFMA.FTZ R129, R192, R73, R125 ;  /* 0x00000049c0817223 */ /* 0x000fe2000001007d */
[----:B------:R-:W-:Y:S01]  /*3620*/  FFMA.FTZ R130, R197, R74, R126 ;  /* 0x0000004ac5827223 */ /* 0x000fe2000001007e */
[----:B------:R-:W-:Y:S01]  /*3630*/  FFMA.FTZ R131, R158, R75, R127 ;  /* 0x0000004b9e837223 */ /* 0x000fe2000001007f */
[----:B------:R4:W-:Y:S01]  /*3640*/  STG.E.128 desc[UR6][R148.64], R136 ;  /* 0x0000008894007986 */ /* 0x0009e2000c101d06 */
[----:B--2---:R-:W-:Y:S01]  /*3650*/  FFMA.FTZ R132, R195, R44, R40 ;  /* 0x0000002cc3847223 */ /* 0x004fe20000010028 */
[----:B------:R-:W-:Y:S01]  /*3660*/  FFMA.FTZ R133, R192, R45, R41 ;  /* 0x0000002dc0857223 */ /* 0x000fe20000010029 */
[----:B------:R-:W-:Y:S01]  /*3670*/  FFMA.FTZ R134, R197, R46, R42 ;  /* 0x0000002ec5867223 */ /* 0x000fe2000001002a */
[----:B------:R-:W-:Y:S01]  /*3680*/  FFMA.FTZ R135, R158, R47, R43 ;  /* 0x0000002f9e877223 */ /* 0x000fe2000001002b */
[----:B------:R4:W-:Y:S04]  /*3690*/  STG.E.128 desc[UR6][R150.64], R128 ;  /* 0x0000008096007986 */ /* 0x0009e8000c101d06 */
[----:B------:R4:W-:Y:S01]  /*36a0*/  STG.E.128 desc[UR6][R174.64], R132 ;  /* 0x00000084ae007986 */ /* 0x0009e2000c101d06 */
[----:B------:R-:W-:Y:S05]  /*36b0*/  @!P2 BRA `(.L_x_26249) ;  /* 0xffffffd40030a947 */ /* 0x000fea000383ffff */
[----:B------:R-:W-:Y:S05]  /*36c0*/  EXIT ;  /* 0x000000000000794d */ /* 0x000fea0003800000 */
.L_x_26250:
        /* <DEDUP_REMOVED lines=11> */
.L_x_27917:


//--------------------- .text._ZN10layer_norm31ln_parallel_residual_fwd_kernelINS_13Kernel_traitsIfffffjLj7168ELj1ELj1ELj8ELj16ENS_18Kernel_traits_baseILj7168EfffffjLj256EEEEELb0ELb1ELb0EEEvNS_9FwdParamsE --------------------------
	.section	.text._ZN10layer_norm31ln_parallel_residual_fwd_kernelINS_13Kernel_traitsIfffffjLj7168ELj1ELj1ELj8ELj16ENS_18Kernel_traits_baseILj7168EfffffjLj256EEEEELb0ELb1ELb0EEEvNS_9FwdParamsE,"ax",@progbits
	.align	128
        .global         _ZN10layer_norm31ln_parallel_residual_fwd_kernelINS_13Kernel_traitsIfffffjLj7168ELj1ELj1ELj8ELj16ENS_18Kernel_traits_baseILj7168EfffffjLj256EEEEELb0ELb1ELb0EEEvNS_9FwdParamsE
        .type           _ZN10layer_norm31ln_parallel_residual_fwd_kernelINS_13Kernel_traitsIfffffjLj7168ELj1ELj1ELj8ELj16ENS_18Kernel_traits_baseILj7168EfffffjLj256EEEEELb0ELb1ELb0EEEvNS_9FwdParamsE,@function
        .size           _ZN10layer_norm31ln_parallel_residual_fwd_kernelINS_13Kernel_traitsIfffffjLj7168ELj1ELj1ELj8ELj16ENS_18Kernel_traits_baseILj7168EfffffjLj256EEEEELb0ELb1ELb0EEEvNS_9FwdParamsE,(.L_x_27918 - _ZN10layer_norm31ln_parallel_residual_fwd_kernelINS_13Kernel_traitsIfffffjLj7168ELj1ELj1ELj8ELj16ENS_18Kernel_traits_baseILj7168EfffffjLj256EEEEELb0ELb1ELb0EEEvNS_9FwdParamsE)
        .other          _ZN10layer_norm31ln_parallel_residual_fwd_kernelINS_13Kernel_traitsIfffffjLj7168ELj1ELj1ELj8ELj16ENS_18Kernel_traits_baseILj7168EfffffjLj256EEEEELb0ELb1ELb0EEEvNS_9FwdParamsE,@"STO_CUDA_ENTRY STV_DEFAULT"
_ZN10layer_norm31ln_parallel_residual_fwd_kernelINS_13Kernel_traitsIfffffjLj7168ELj1ELj1ELj8ELj16ENS_18Kernel_traits_baseILj7168EfffffjLj256EEEEELb0ELb1ELb0EEEvNS_9FwdParamsE:
.text._ZN10layer_norm31ln_parallel_residual_fwd_kernelINS_13Kernel_traitsIfffffjLj7168ELj1ELj1ELj8ELj16ENS_18Kernel_traits_baseILj7168EfffffjLj256EEEEELb0ELb1ELb0EEEvNS_9FwdParamsE:
        /* <DEDUP_REMOVED lines=31> */
[----:B------:R0:W5:Y:S02]  /*01f0*/  @P1 LDG.E.128 R72, desc[UR6][R8.64] ;  /* 0x0000000608481981 */ /* 0x000164000c1e1d00 */
[----:B------:R-:W4:Y:S01]  /*0200*/  @P3 LDC.64 R16, c[0x0][0x3d0] ;  /* 0x0000f400ff103b82 */ /* 0x000f220000000a00 */
[C---:B-1----:R-:W-:Y:S01]  /*0210*/  @P1 IMAD.WIDE.U32 R10, R31.reuse, 0x10, R10 ;  /* 0x000000101f0a1825 */ /* 0x042fe200078e000a */
[----:B------:R-:W-:-:S04]  /*0220*/  @P1 IADD3 R31, PT, PT, R31, 0x100, RZ ;  /* 0x000001001f1f1810 */ /* 0x000fc80007ffe0ff */
[----:B------:R0:W5:Y:S02]  /*0230*/  @P1 LDG.E.128 R68, desc[UR6][R10.64] ;  /* 0x000000060a441981 */ /* 0x000164000c1e1d00 */
[----:B------:R-:W1:Y:S01]  /*0240*/  @P3 LDC.64 R18, c[0x0][0x438] ;  /* 0x00010e00ff123b82 */ /* 0x000e620000000a00 */
[----:B--2---:R-:W-:-:S05]  /*0250*/  @P2 IMAD.WIDE.U32 R12, R31, 0x10, R12 ;  /* 0x000000101f0c2825 */ /* 0x004fca00078e000c */
[----:B------:R0:W5:Y:S02]  /*0260*/  @P2 LDG.E.128 R64, desc[UR6][R12.64] ;  /* 0x000000060c402981 */ /* 0x000164000c1e1d00 */
[----:B------:R-:W2:Y:S01]  /*0270*/  @P4 LDC.64 R20, c[0x0][0x3d0] ;  /* 0x0000f400ff144b82 */ /* 0x000ea20000000a00 */
[C---:B---3--:R-:W-:Y:S01]  /*0280*/  @P2 IMAD.WIDE.U32 R14, R31.reuse, 0x10, R14 ;  /* 0x000000101f0e2825 */ /* 0x048fe200078e000e */
[----:B------:R-:W-:-:S04]  /*0290*/  @P2 IADD3 R31, PT, PT, R31, 0x100, RZ ;  /* 0x000001001f1f2810 */ /* 0x000fc80007ffe0ff */
[----:B------:R0:W5:Y:S02]  /*02a0*/  @P2 LDG.E.128 R60, desc[UR6][R14.64] ;  /* 0x000000060e3c2981 */ /* 0x000164000c1e1d00 */
[----:B------:R-:W3:Y:S01]  /*02b0*/  @P4 LDC.64 R22, c[0x0][0x438] ;  /* 0x00010e00ff164b82 */ /* 0x000ee20000000a00 */
[----:B----4-:R-:W-:-:S05]  /*02c0*/  @P3 IMAD.WIDE.U32 R16, R31, 0x10, R16 ;  /* 0x000000101f103825 */ /* 0x010fca00078e0010 */
[----:B------:R0:W5:Y:S02]  /*02d0*/  @P3 LDG.E.128 R56, desc[UR6][R16.64] ;  /* 0x0000000610383981 */ /* 0x000164000c1e1d00 */
[----:B------:R-:W4:Y:S01]  /*02e0*/  @P0 LDC.64 R4, c[0x0][0x3d0] ;  /* 0x0000f400ff040b82 */ /* 0x000f220000000a00 */
[C---:B-1----:R-:W-:Y:S01]  /*02f0*/  @P3 IMAD.WIDE.U32 R18, R31.reuse, 0x10, R18 ;  /* 0x000000101f123825 */ /* 0x042fe200078e0012 */
[----:B------:R-:W-:-:S04]  /*0300*/  @P3 IADD3 R31, PT, PT, R31, 0x100, RZ ;  /* 0x000001001f1f3810 */ /* 0x000fc80007ffe0ff */
[----:B------:R0:W5:Y:S02]  /*0310*/  @P3 LDG.E.128 R52, desc[UR6][R18.64] ;  /* 0x0000000612343981 */ /* 0x000164000c1e1d00 */
[----:B------:R-:W1:Y:S08]  /*0320*/  @P0 LDC.64 R6, c[0x0][0x438] ;  /* 0x00010e00ff060b82 */ /* 0x000e700000000a00 */
[----:B------:R-:W0:Y:S08]  /*0330*/  @P5 LDC.64 R24, c[0x0][0x3d0] ;  /* 0x0000f400ff185b82 */ /* 0x000e300000000a00 */
[----:B------:R-:W0:Y:S01]  /*0340*/  @P5 LDC.64 R26, c[0x0][0x438] ;  /* 0x00010e00ff1a5b82 */ /* 0x000e220000000a00 */
[----:B--2---:R-:W-:-:S04]  /*0350*/  @P4 IMAD.WIDE.U32 R20, R31, 0x10, R20 ;  /* 0x000000101f144825 */ /* 0x004fc800078e0014 */
[C---:B---3--:R-:W-:Y:S01]  /*0360*/  @P4 IMAD.WIDE.U32 R22, R31.reuse, 0x10, R22 ;  /* 0x000000101f164825 */ /* 0x048fe200078e0016 */
[----:B------:R-:W-:Y:S01]  /*0370*/  @P4 IADD3 R31, PT, PT, R31, 0x100, RZ ;  /* 0x000001001f1f4810 */ /* 0x000fe20007ffe0ff */
[----:B------:R2:W5:Y:S02]  /*0380*/  @P4 LDG.E.128 R48, desc[UR6][R20.64] ;  /* 0x0000000614304981 */ /* 0x000564000c1e1d00 */
[C---:B----4-:R-:W-:Y:S02]  /*0390*/  @P0 IMAD.WIDE.U32 R4, R106.reuse, 0x10, R4 ;  /* 0x000000106a040825 */ /* 0x050fe400078e0004 */
[----:B------:R2:W5:Y:S02]  /*03a0*/  @P4 LDG.E.128 R44, desc[UR6][R22.64] ;  /* 0x00000006162c4981 */ /* 0x000564000c1e1d00 */
[----:B-1----:R-:W-:Y:S02]  /*03b0*/  @P0 IMAD.WIDE.U32 R6, R106, 0x10, R6 ;  /* 0x000000106a060825 */ /* 0x002fe400078e0006 */
[----:B------:R2:W5:Y:S02]  /*03c0*/  @P0 LDG.E.128 R80, desc[UR6][R4.64] ;  /* 0x0000000604500981 */ /* 0x000564000c1e1d00 */
[----:B0-----:R-:W-:-:S02]  /*03d0*/  @P5 IMAD.WIDE.U32 R24, R31, 0x10, R24 ;  /* 0x000000101f185825 */ /* 0x001fc400078e0018 */
[----:B------:R2:W5:Y:S04]  /*03e0*/  @P0 LDG.E.128 R76, desc[UR6][R6.64] ;  /* 0x00000006064c0981 */ /* 0x000568000c1e1d00 */
[----:B------:R2:W5:Y:S01]  /*03f0*/  @P5 LDG.E.128 R40, desc[UR6][R24.64] ;  /* 0x0000000618285981 */ /* 0x000562000c1e1d00 */
[----:B------:R-:W-:-:S05]  /*0400*/  @P5 IMAD.WIDE.U32 R26, R31, 0x10, R26 ;  /* 0x000000101f1a5825 */ /* 0x000fca00078e001a */
[----:B------:R2:W5:Y:S01]  /*0410*/  @P5 LDG.E.128 R36, desc[UR6][R26.64] ;  /* 0x000000061a245981 */ /* 0x000562000c1e1d00 */
[----:B------:R-:W-:Y:S02]  /*0420*/  ISETP.GE.U32.AND P1, PT, R105, 0x700, PT ;  /* 0x000007006900780c */ /* 0x000fe40003f26070 */
[----:B------:R-:W-:-:S11]  /*0430*/  @P5 IADD3 R31, PT, PT, R31, 0x100, RZ ;  /* 0x000001001f1f5810 */ /* 0x000fd60007ffe0ff */
[----:B--2---:R-:W-:Y:S05]  /*0440*/  @!P1 BRA `(.L_x_26253) ;  /* 0x0000000000e09947 */ /* 0x004fea0003800000 */
[----:B------:R-:W0:Y:S08]  /*0450*/  LDC.64 R32, c[0x0][0x3d0] ;  /* 0x0000f400ff207b82 */ /* 0x000e300000000a00 */
[----:B------:R-:W1:Y:S01]  /*0460*/  LDC.64 R28, c[0x0][0x438] ;  /* 0x00010e00ff1c7b82 */ /* 0x000e620000000a00 */
[----:B0-----:R-:W-:-:S06]  /*0470*/  IMAD.WIDE.U32 R32, R31, 0x10, R32 ;  /* 0x000000101f207825 */ /* 0x001fcc00078e0020 */
[----:B------:R-:W5:Y:S01]  /*0480*/  LDG.E.128 R32, desc[UR6][R32.64] ;  /* 0x0000000620207981 */ /* 0x000f62000c1e1d00 */
[----:B-1----:R-:W-:-:S06]  /*0490*/  IMAD.WIDE.U32 R28, R31, 0x10, R28 ;  /* 0x000000101f1c7825 */ /* 0x002fcc00078e001c */
[----:B------:R-:W5:Y:S01]  /*04a0*/  LDG.E.128 R28, desc[UR6][R28.64] ;  /* 0x000000061c1c7981 */ /* 0x000f62000c1e1d00 */
[----:B------:R-:W-:Y:S05]  /*04b0*/  BRA `(.L_x_26253) ;  /* 0x0000000000c47947 */ /* 0x000fea0003800000 */
.L_x_26252:
        /* <DEDUP_REMOVED lines=23> */
[----:B------:R0:W5:Y:S02]  /*0630*/  @P3 LDG.E.128 R56, desc[UR6][R12.64] ;  /* 0x000000060c383981 */ /* 0x000164000c1e1d00 */
[----:B------:R-:W2:Y:S01]  /*0640*/  @P0 LDC.64 R8, c[0x0][0x3d0] ;  /* 0x0000f400ff080b82 */ /* 0x000ea20000000a00 */
        /* <DEDUP_REMOVED lines=8> */
[----:B--2---:R-:W-:-:S05]  /*06d0*/  @P0 IMAD.WIDE.U32 R8, R106, 0x10, R8 ;  /* 0x000000106a080825 */ /* 0x004fca00078e0008 */
[----:B------:R0:W5:Y:S01]  /*06e0*/  @P0 LDG.E.128 R80, desc[UR6][R8.64] ;  /* 0x0000000608500981 */ /* 0x000162000c1e1d00 */
        /* <DEDUP_REMOVED lines=12> */
[----:B------:R-:W-:Y:S02]  /*07b0*/  @P6 CS2R R30, SRZ ;  /* 0x00000000001e6805 */ /* 0x000fe4000001ff00 */
[----:B0-----:R-:W-:-:S07]  /*07c0*/  @P6 CS2R R28, SRZ ;  /* 0x00000000001c6805 */ /* 0x001fce000001ff00 */
.L_x_26253:
[----:B------:R-:W-:Y:S05]  /*07d0*/  BSYNC.RECONVERGENT B0 ;  /* 0x0000000000007941 */ /* 0x000fea0003800200 */
.L_x_26251:
[----:B------:R-:W0:Y:S02]  /*07e0*/  LDCU UR4, c[0x0][0x384] ;  /* 0x00007080ff0477ac */ /* 0x000e240008000800 */
[----:B0-----:R-:W-:-:S13]  /*07f0*/  ISETP.GE.AND P1, PT, R104, UR4, PT ;  /* 0x0000000468007c0c */ /* 0x001fda000bf26270 */
[----:B------:R-:W-:Y:S05]  /*0800*/  @P1 EXIT ;  /* 0x000000000000194d */ /* 0x000fea0003800000 */
[----:B------:R-:W-:Y:S01]  /*0810*/  SHF.R.S32.HI R2, RZ, 0x2, R2 ;  /* 0x00000002ff027819 */ /* 0x000fe20000011402 */
[----:B------:R-:W0:Y:S01]  /*0820*/  LDC.64 R6, c[0x0][0x398] ;  /* 0x0000e600ff067b82 */ /* 0x000e220000000a00 */
[----:B------:R-:W0:Y:S02]  /*0830*/  LDCU.64 UR4, c[0x0][0x3a0] ;  /* 0x00007400ff0477ac */ /* 0x000e240008000a00 */
[----:B------:R-:W-:Y:S02]  /*0840*/  LOP3.LUT R4, R2, 0xff, RZ, 0xc0, !PT ;  /* 0x000000ff02047812 */ /* 0x000fe400078ec0ff */
[----:B------:R-:W-:Y:S01]  /*0850*/  SHF.R.U32.HI R2, RZ, 0x1, R2 ;  /* 0x00000001ff027819 */ /* 0x000fe20000011602 */
        /* <DEDUP_REMOVED lines=18> */
.L_x_26301:
        /* <DEDUP_REMOVED lines=22> */
[----:B0----5:R-:W-:Y:S01]  /*0ae0*/  FADD.FTZ R3, R84, R24 ;  /* 0x0000001854037221 */ /* 0x021fe20000010000 */
        /* <DEDUP_REMOVED lines=12> */
.L_x_26257:
[----:B-----5:R-:W-:Y:S01]  /*0bb0*/  FADD.FTZ R0, R84, R24 ;  /* 0x0000001854007221 */ /* 0x020fe20000010000 */
[----:B0-----:R-:W-:Y:S01]  /*0bc0*/  FADD.FTZ R2, R85, R25 ;  /* 0x0000001955027221 */ /* 0x001fe20000010000 */
[----:B------:R-:W-:Y:S01]  /*0bd0*/  FADD.FTZ R3, R86, R26 ;  /* 0x0000001a56037221 */ /* 0x000fe20000010000 */
[----:B------:R-:W-:Y:S02]  /*0be0*/  FADD.FTZ R4, R87, R27 ;  /* 0x0000001b57047221 */ /* 0x000fe40000010000 */
[----:B------:R-:W-:Y:S02]  /*0bf0*/  MOV R16, R0 ;  /* 0x0000000000107202 */ /* 0x000fe40000000f00 */
[----:B------:R-:W-:Y:S02]  /*0c00*/  MOV R17, R2 ;  /* 0x0000000200117202 */ /* 0x000fe40000000f00 */
[----:B------:R-:W-:Y:S02]  /*0c10*/  MOV R18, R3 ;  /* 0x0000000300127202 */ /* 0x000fe40000000f00 */
[----:B------:R-:W-:Y:S01]  /*0c20*/  MOV R19, R4 ;  /* 0x0000000400137202 */ /* 0x000fe20000000f00 */
[----:B------:R-:W-:Y:S06]  /*0c30*/  BRA `(.L_x_26258) ;  /* 0x0000000000307947 */ /* 0x000fec0003800000 */
.L_x_26256:
[----:B-----5:R-:W-:Y:S01]  /*0c40*/  @P2 FADD.FTZ R16, R84, R20 ;  /* 0x0000001454102221 */ /* 0x020fe20000010000 */
[----:B------:R-:W-:Y:S01]  /*0c50*/  @P2 FADD.FTZ R17, R85, R21 ;  /* 0x0000001555112221 */ /* 0x000fe20000010000 */
[----:B------:R-:W-:Y:S01]  /*0c60*/  @P2 FADD.FTZ R18, R86, R22 ;  /* 0x0000001656122221 */ /* 0x000fe20000010000 */
[----:B------:R-:W-:Y:S02]  /*0c70*/  @P2 FADD.FTZ R19, R87, R23 ;  /* 0x0000001757132221 */ /* 0x000fe40000010000 */
[----:B------:R-:W-:Y:S02]  /*0c80*/  @P2 MOV R0, R16 ;  /* 0x0000001000002202 */ /* 0x000fe40000000f00 */
[----:B0-----:R-:W-:Y:S02]  /*0c90*/  @P2 MOV R2, R17 ;  /* 0x0000001100022202 */ /* 0x001fe40000000f00 */
[----:B------:R-:W-:Y:S02]  /*0ca0*/  @P2 MOV R3, R18 ;  /* 0x0000001200032202 */ /* 0x000fe40000000f00 */
[----:B------:R-:W-:-:S02]  /*0cb0*/  @P2 MOV R4, R19 ;  /* 0x0000001300042202 */ /* 0x000fc40000000f00 */
[----:B------:R-:W-:Y:S02]  /*0cc0*/  @!P2 MOV R0, R84 ;  /* 0x000000540000a202 */ /* 0x000fe40000000f00 */
[----:B------:R-:W-:Y:S02]  /*0cd0*/  @!P2 MOV R2, R85 ;  /* 0x000000550002a202 */ /* 0x000fe40000000f00 */
[----:B------:R-:W-:Y:S02]  /*0ce0*/  @!P2 MOV R3, R86 ;  /* 0x000000560003a202 */ /* 0x000fe40000000f00 */
[----:B------:R-:W-:-:S07]  /*0cf0*/  @!P2 MOV R4, R87 ;  /* 0x000000570004a202 */ /* 0x000fce0000000f00 */
.L_x_26258:
[----:B------:R-:W0:Y:S01]  /*0d00*/  @P1 LDC.64 R84, c[0x0][0x3a8] ;  /* 0x0000ea00ff541b82 */ /* 0x000e220000000a00 */
[C---:B------:R-:W-:Y:S01]  /*0d10*/  IADD3 R108, PT, PT, R107.reuse, 0x100, RZ ;  /* 0x000001006b6c7810 */ /* 0x040fe20007ffe0ff */
[----:B0-----:R-:W-:-:S05]  /*0d20*/  @P1 IMAD.WIDE.U32 R84, R107, 0x10, R84 ;  /* 0x000000106b541825 */ /* 0x001fca00078e0054 */
[----:B------:R0:W-:Y:S02]  /*0d30*/  @P1 STG.E.128 desc[UR6][R84.64], R16 ;  /* 0x0000001054001986 */ /* 0x0001e4000c101d06 */
.L_x_26255:
[----:B------:R-:W-:Y:S05]  /*0d40*/  BSYNC.RECONVERGENT B0 ;  /* 0x0000000000007941 */ /* 0x000fea0003800200 */
.L_x_26254:
        /* <DEDUP_REMOVED lines=35> */
.L_x_26261:
        /* <DEDUP_REMOVED lines=23> */
.L_x_26262:
[----:B------:R-:W0:Y:S02]  /*10f0*/  @P1 LDC.64 R84, c[0x0][0x3a8] ;  /* 0x0000ea00ff541b82 */ /* 0x000e240000000a00 */
[C---:B0-----:R-:W-:Y:S01]  /*1100*/  @P1 IMAD.WIDE.U32 R84, R108.reuse, 0x10, R84 ;  /* 0x000000106c541825 */ /* 0x041fe200078e0054 */
[----:B------:R-:W-:-:S04]  /*1110*/  IADD3 R108, PT, PT, R108, 0x100, RZ ;  /* 0x000001006c6c7810 */ /* 0x000fc80007ffe0ff */
[----:B------:R0:W-:Y:S03]  /*1120*/  @P1 STG.E.128 desc[UR6][R84.64], R16 ;  /* 0x0000001054001986 */ /* 0x0001e6000c101d06 */
.L_x_26260:
[----:B------:R-:W-:Y:S05]  /*1130*/  BSYNC.RECONVERGENT B0 ;  /* 0x0000000000007941 */ /* 0x000fea0003800200 */
.L_x_26259:
        /* <DEDUP_REMOVED lines=35> */
.L_x_26265:
        /* <DEDUP_REMOVED lines=23> */
.L_x_26266:
[----:B------:R-:W0:Y:S02]  /*14e0*/  @P1 LDC.64 R84, c[0x0][0x3a8] ;  /* 0x0000ea00ff541b82 */ /* 0x000e240000000a00 */
[C---:B0-----:R-:W-:Y:S01]  /*14f0*/  @P1 IMAD.WIDE.U32 R84, R108.reuse, 0x10, R84 ;  /* 0x000000106c541825 */ /* 0x041fe200078e0054 */
[----:B------:R-:W-:-:S04]  /*1500*/  IADD3 R108, PT, PT, R108, 0x100, RZ ;  /* 0x000001006c6c7810 */ /* 0x000fc80007ffe0ff */
[----:B------:R0:W-:Y:S03]  /*1510*/  @P1 STG.E.128 desc[UR6][R84.64], R16 ;  /* 0x0000001054001986 */ /* 0x0001e6000c101d06 */
.L_x_26264:
[----:B------:R-:W-:Y:S05]  /*1520*/  BSYNC.RECONVERGENT B0 ;  /* 0x0000000000007941 */ /* 0x000fea0003800200 */
.L_x_26263:
        /* <DEDUP_REMOVED lines=34> */
.L_x_26269:
        /* <DEDUP_REMOVED lines=23> */
.L_x_26270:
[----:B------:R-:W0:Y:S02]  /*18c0*/  @P1 LDC.64 R84, c[0x0][0x3a8] ;  /* 0x0000ea00ff541b82 */ /* 0x000e240000000a00 */
[C---:B0-----:R-:W-:Y:S01]  /*18d0*/  @P1 IMAD.WIDE.U32 R84, R108.reuse, 0x10, R84 ;  /* 0x000000106c541825 */ /* 0x041fe200078e0054 */
[----:B------:R-:W-:-:S04]  /*18e0*/  IADD3 R108, PT, PT, R108, 0x100, RZ ;  /* 0x000001006c6c7810 */ /* 0x000fc80007ffe0ff */
[----:B------:R1:W-:Y:S03]  /*18f0*/  @P1 STG.E.128 desc[UR6][R84.64], R16 ;  /* 0x0000001054001986 */ /* 0x0003e6000c101d06 */
.L_x_26268:
[----:B------:R-:W-:Y:S05]  /*1900*/  BSYNC.RECONVERGENT B0 ;  /* 0x0000000000007941 */ /* 0x000fea0003800200 */
.L_x_26267:
        /* <DEDUP_REMOVED lines=34> */
.L_x_26273:
        /* <DEDUP_REMOVED lines=23> */
.L_x_26274:
[----:B------:R-:W0:Y:S02]  /*1ca0*/  @P1 LDC.64 R84, c[0x0][0x3a8] ;  /* 0x0000ea00ff541b82 */ /* 0x000e240000000a00 */
[C---:B0-----:R-:W-:Y:S01]  /*1cb0*/  @P1 IMAD.WIDE.U32 R84, R108.reuse, 0x10, R84 ;  /* 0x000000106c541825 */ /* 0x041fe200078e0054 */
[----:B------:R-:W-:-:S04]  /*1cc0*/  IADD3 R108, PT, PT, R108, 0x100, RZ ;  /* 0x000001006c6c7810 */ /* 0x000fc80007ffe0ff */
[----:B------:R2:W-:Y:S03]  /*1cd0*/  @P1 STG.E.128 desc[UR6][R84.64], R16 ;  /* 0x0000001054001986 */ /* 0x0005e6000c101d06 */
.L_x_26272:
[----:B------:R-:W-:Y:S05]  /*1ce0*/  BSYNC.RECONVERGENT B0 ;  /* 0x0000000000007941 */ /* 0x000fea0003800200 */
.L_x_26271:
        /* <DEDUP_REMOVED lines=34> */
.L_x_26277:
        /* <DEDUP_REMOVED lines=23> */
.L_x_26278:
[----:B------:R-:W0:Y:S02]  /*2080*/  @P1 LDC.64 R84, c[0x0][0x3a8] ;  /* 0x0000ea00ff541b82 */ /* 0x000e240000000a00 */
[C---:B0-----:R-:W-:Y:S01]  /*2090*/  @P1 IMAD.WIDE.U32 R84, R108.reuse, 0x10, R84 ;  /* 0x000000106c541825 */ /* 0x041fe200078e0054 */
[----:B------:R-:W-:-:S04]  /*20a0*/  IADD3 R108, PT, PT, R108, 0x100, RZ ;  /* 0x000001006c6c7810 */ /* 0x000fc80007ffe0ff */
[----:B------:R3:W-:Y:S03]  /*20b0*/  @P1 STG.E.128 desc[UR6][R84.64], R16 ;  /* 0x0000001054001986 */ /* 0x0007e6000c101d06 */
.L_x_26276:
[----:B------:R-:W-:Y:S05]  /*20c0*/  BSYNC.RECONVERGENT B0 ;  /* 0x0000000000007941 */ /* 0x000fea0003800200 */
.L_x_26275:
        /* <DEDUP_REMOVED lines=10> */
[----:B0-----:R-:W0:Y:S02]  /*2170*/  @P0 LDC.64 R84, c[0x0][0x3a0] ;  /* 0x0000e800ff540b82 */ /* 0x001e240000000a00 */
[----:B0-----:R-:W-:-:S05]  /*2180*/  @P0 IMAD.WIDE.U32 R84, R108, 0x10, R84 ;  /* 0x000000106c540825 */ /* 0x001fca00078e0054 */
[----:B------:R0:W5:Y:S02]  /*2190*/  @P0 LDG.E.128 R20, desc[UR6][R84.64] ;  /* 0x0000000654140981 */ /* 0x000164000c1e1d00 */
[----:B0-----:R-:W0:Y:S02]  /*21a0*/  LDC.64 R84, c[0x0][0x390] ;  /* 0x0000e400ff547b82 */ /* 0x001e240000000a00 */
[----:B0-----:R-:W-:-:S06]  /*21b0*/  IMAD.WIDE.U32 R84, R108, 0x10, R84 ;  /* 0x000000106c547825 */ /* 0x001fcc00078e0054 */
[----:B------:R-:W5:Y:S01]  /*21c0*/  LDG.E.128 R84, desc[UR6][R84.64] ;  /* 0x0000000654547981 */ /* 0x000f62000c1e1d00 */
[----:B------:R-:W-:-:S04]  /*21d0*/  UISETP.NE.U32.AND UP0, UPT, UR12, URZ, UPT ;  /* 0x000000ff0c00728c */ /* 0x000fc8000bf05070 */
[----:B------:R-:W-:-:S09]  /*21e0*/  UISETP.NE.AND.EX UP0, UPT, UR13, URZ, UPT, UP0 ;  /* 0x000000ff0d00728c */ /* 0x000fd2000bf05300 */
[----:B------:R-:W-:Y:S05]  /*21f0*/  BRA.U UP0, `(.L_x_26281) ;  /* 0x00000001003c7547 */ /* 0x000fea000b800000 */
        /* <DEDUP_REMOVED lines=15> */
.L_x_26281:
        /* <DEDUP_REMOVED lines=23> */
.L_x_26282:
[----:B------:R-:W0:Y:S02]  /*2460*/  @P1 LDC.64 R84, c[0x0][0x3a8] ;  /* 0x0000ea00ff541b82 */ /* 0x000e240000000a00 */
[----:B0-----:R-:W-:-:S05]  /*2470*/  @P1 IMAD.WIDE.U32 R84, R108, 0x10, R84 ;  /* 0x000000106c541825 */ /* 0x001fca00078e0054 */
[----:B------:R4:W-:Y:S02]  /*2480*/  @P1 STG.E.128 desc[UR6][R84.64], R16 ;  /* 0x0000001054001986 */ /* 0x0009e4000c101d06 */
.L_x_26280:
[----:B------:R-:W-:Y:S05]  /*2490*/  BSYNC.RECONVERGENT B0 ;  /* 0x0000000000007941 */ /* 0x000fea0003800200 */
.L_x_26279:
        /* <DEDUP_REMOVED lines=121> */
[----:B------:R-:W-:-:S04]  /*2c30*/  MOV R87, RZ ;  /* 0x000000ff00577202 */ /* 0x000fc80000000f00 */
[----:B------:R-:W0:Y:S02]  /*2c40*/  SHFL.BFLY PT, R108, R111, 0x10, 0x1f ;  /* 0x0e001f006f6c7f89 */ /* 0x000e2400000e0000 */
[----:B0-----:R-:W-:Y:S01]  /*2c50*/  FADD.FTZ R85, R111, R108 ;  /* 0x0000006c6f557221 */ /* 0x001fe20000010000 */
[----:B------:R-:W-:-:S13]  /*2c60*/  LOP3.LUT P6, R108, R101, 0x1f, RZ, 0xc0, !PT ;  /* 0x0000001f656c7812 */ /* 0x000fda00078cc0ff */
        /* <DEDUP_REMOVED lines=8> */
.L_x_26284:
[----:B------:R-:W-:Y:S05]  /*2cf0*/  BSYNC.RECONVERGENT B0 ;  /* 0x0000000000007941 */ /* 0x000fea0003800200 */
.L_x_26283:
[----:B------:R-:W-:Y:S01]  /*2d00*/  BAR.SYNC.DEFER_BLOCKING 0x0 ;  /* 0x0000000000007b1d */ /* 0x000fe20000010000 */
[----:B------:R-:W-:Y:S01]  /*2d10*/  ISETP.GT.U32.AND P6, PT, R108, 0x7, PT ;  /* 0x000000076c00780c */ /* 0x000fe20003fc4070 */
[----:B0-----:R-:W-:-:S04]  /*2d20*/  HFMA2 R86, -RZ, RZ, 0, 0 ;  /* 0x00000000ff567431 */ /* 0x001fc800000001ff */
        /* <DEDUP_REMOVED lines=10> */
.L_x_26286:
[----:B------:R-:W-:Y:S05]  /*2dd0*/  BSYNC.RECONVERGENT B0 ;  /* 0x0000000000007941 */ /* 0x000fea0003800200 */
.L_x_26285:
[----:B------:R-:W2:Y:S01]  /*2de0*/  SHFL.DOWN PT, R109, R112, 0x4, 0x1f ;  /* 0x08801f00706d7f89 */ /* 0x000ea200000e0000 */
[-C--:B------:R-:W-:Y:S01]  /*2df0*/  I2FP.F32.S32 R123, R112.reuse ;  /* 0x00000070007b7245 */ /* 0x080fe20000201400 */
[----:B------:R-:W-:Y:S01]  /*2e00*/  BSSY.RECONVERGENT B0, `(.L_x_26287) ;  /* 0x0000052000007945 */ /* 0x000fe20003800200 */
[----:B------:R-:W-:Y:S01]  /*2e10*/  ISETP.NE.AND P6, PT, RZ, UR8, PT ;  /* 0x00000008ff007c0c */ /* 0x000fe2000bfc5270 */
[----:B-1----:R-:W1:Y:S01]  /*2e20*/  SHFL.DOWN PT, R108, R86, 0x4, 0x1f ;  /* 0x08801f00566c7f89 */ /* 0x002e6200000e0000 */
[----:B--2---:R-:W-:Y:S02]  /*2e30*/  IADD3 R110, PT, PT, R109, R112, RZ ;  /* 0x000000706d6e7210 */ /* 0x004fe40007ffe0ff */
[----:B------:R-:W-:Y:S02]  /*2e40*/  I2FP.F32.S32 R109, R109 ;  /* 0x0000006d006d7245 */ /* 0x000fe40000201400 */
[----:B0-----:R-:W-:Y:S01]  /*2e50*/  I2FP.F32.S32 R84, R110 ;  /* 0x0000006e00547245 */ /* 0x001fe20000201400 */
[----:B------:R-:W0:Y:S02]  /*2e60*/  SHFL.DOWN PT, R121, R110, 0x2, 0x1f ;  /* 0x08401f006e797f89 */ /* 0x000e2400000e0000 */
[C---:B-1----:R-:W-:Y:S01]  /*2e70*/  FMUL.FTZ R114, R108.reuse, R109 ;  /* 0x0000006d6c727220 */ /* 0x042fe20000410000 */
[----:B------:R-:W1:Y:S03]  /*2e80*/  MUFU.RCP R85, R84 ;  /* 0x0000005400557308 */ /* 0x000e660000001000 */
[----:B------:R-:W-:Y:S01]  /*2e90*/  FFMA.FTZ R114, R123, R86, R114 ;  /* 0x000000567b727223 */ /* 0x000fe20000010072 */
[----:B------:R-:W-:-:S04]  /*2ea0*/  FADD.FTZ R86, -R108, R86 ;  /* 0x000000566c567221 */ /* 0x000fc80000010100 */
[----:B------:R-:W-:Y:S01]  /*2eb0*/  FMUL.FTZ R86, R86, R86 ;  /* 0x0000005656567220 */ /* 0x000fe20000410000 */
[----:B-1----:R-:W-:Y:S01]  /*2ec0*/  FMUL.FTZ R113, R85, R114 ;  /* 0x0000007255717220 */ /* 0x002fe20000410000 */
[----:B0-----:R-:W-:-:S04]  /*2ed0*/  IADD3 R111, PT, PT, R110, R121, RZ ;  /* 0x000000796e6f7210 */ /* 0x001fc80007ffe0ff */
        /* <DEDUP_REMOVED lines=8> */
[----:B-1----:R-:W-:-:S03]  /*2f60*/  I2FP.F32.S32 R115, R120 ;  /* 0x0000007800737245 */ /* 0x002fc60000201400 */
[----:B--2---:R-:W-:Y:S01]  /*2f70*/  FMUL.FTZ R117, R119, R110 ;  /* 0x0000006e77757220 */ /* 0x004fe20000410000 */
[----:B------:R-:W-:Y:S01]  /*2f80*/  IADD3 R110, PT, PT, R111, R120, RZ ;  /* 0x000000786f6e7210 */ /* 0x000fe20007ffe0ff */
[----:B------:R-:W-:Y:S02]  /*2f90*/  FMUL.FTZ R120, R86, R123 ;  /* 0x0000007b56787220 */ /* 0x000fe40000410000 */
[----:B------:R-:W0:Y:S01]  /*2fa0*/  SHFL.DOWN PT, R86, R87, 0x4, 0x1f ;  /* 0x08801f0057567f89 */ /* 0x000e2200000e0000 */
[----:B------:R-:W-:Y:S01]  /*2fb0*/  I2FP.F32.S32 R114, R110 ;  /* 0x0000006e00727245 */ /* 0x000fe20000201400 */
[----:B------:R-:W-:Y:S01]  /*2fc0*/  FMUL.FTZ R120, R120, R109 ;  /* 0x0000006d78787220 */ /* 0x000fe20000410000 */
[----:B------:R-:W-:Y:S01]  /*2fd0*/  FMUL.FTZ R109, R112, R112 ;  /* 0x00000070706d7220 */ /* 0x000fe20000410000 */
[----:B------:R-:W1:Y:S03]  /*2fe0*/  SHFL.DOWN PT, R116, R117, 0x1, 0x1f ;  /* 0x08201f0075747f89 */ /* 0x000e6600000e0000 */
[----:B------:R-:W-:Y:S01]  /*2ff0*/  FMUL.FTZ R84, R84, R109 ;  /* 0x0000006d54547220 */ /* 0x000fe20000410000 */
[----:B------:R-:W2:Y:S01]  /*3000*/  MUFU.RCP R114, R114 ;  /* 0x0000007200727308 */ /* 0x000ea20000001000 */
[----:B------:R-:W3:Y:S02]  /*3010*/  LDC R109, c[0x0][0x448] ;  /* 0x00011200ff6d7b82 */ /* 0x000ee40000000800 */
[----:B------:R-:W-:Y:S01]  /*3020*/  FMUL.FTZ R121, R84, R121 ;  /* 0x0000007954797220 */ /* 0x000fe20000410000 */
[----:B0-----:R-:W-:-:S04]  /*3030*/  FADD.FTZ R86, R86, R87 ;  /* 0x0000005756567221 */ /* 0x001fc80000010000 */
[----:B------:R-:W-:Y:S01]  /*3040*/  FFMA.FTZ R86, R85, R120, R86 ;  /* 0x0000007855567223 */ /* 0x000fe20000010056 */
[----:B-1----:R-:W-:Y:S01]  /*3050*/  FMUL.FTZ R125, R116, R115 ;  /* 0x00000073747d7220 */ /* 0x002fe20000410000 */
[----:B------:R-:W-:-:S03]  /*3060*/  FADD.FTZ R116, R117, -R116 ;  /* 0x8000007475747221 */ /* 0x000fc60000010000 */
[----:B------:R-:W0:Y:S01]  /*3070*/  SHFL.DOWN PT, R85, R86, 0x2, 0x1f ;  /* 0x08401f0056557f89 */ /* 0x000e2200000e0000 */
[----:B------:R-:W-:Y:S01]  /*3080*/  FFMA.FTZ R125, R118, R117, R125 ;  /* 0x00000075767d7223 */ /* 0x000fe2000001007d */
[----:B------:R-:W-:-:S03]  /*3090*/  FMUL.FTZ R87, R116, R116 ;  /* 0x0000007474577220 */ /* 0x000fc60000410000 */
[----:B--2---:R-:W-:Y:S01]  /*30a0*/  FMUL.FTZ R111, R114, R125 ;  /* 0x0000007d726f7220 */ /* 0x004fe20000410000 */
[----:B------:R-:W-:-:S04]  /*30b0*/  FMUL.FTZ R118, R118, R87 ;  /* 0x0000005776767220 */ /* 0x000fc80000410000 */
[----:B------:R-:W-:Y:S01]  /*30c0*/  FMUL.FTZ R118, R118, R115 ;  /* 0x0000007376767220 */ /* 0x000fe20000410000 */
[----:B------:R-:W1:Y:S01]  /*30d0*/  SHFL.IDX PT, R111, R111, RZ, 0x1f ;  /* 0x00001fff6f6f7589 */ /* 0x000e6200000e0000 */
[----:B0-----:R-:W-:-:S04]  /*30e0*/  FADD.FTZ R84, R86, R85 ;  /* 0x0000005556547221 */ /* 0x001fc80000010000 */
[----:B------:R-:W-:-:S05]  /*30f0*/  FFMA.FTZ R84, R119, R121, R84 ;  /* 0x0000007977547223 */ /* 0x000fca0000010054 */
[----:B------:R-:W0:Y:S01]  /*3100*/  SHFL.DOWN PT, R85, R84, 0x1, 0x1f ;  /* 0x08201f0054557f89 */ /* 0x000e2200000e0000 */
[C---:B-1----:R-:W-:Y:S01]  /*3110*/  FMUL.FTZ R110, R111.reuse, R111 ;  /* 0x0000006f6f6e7220 */ /* 0x042fe20000410000 */
[----:B------:R-:W-:-:S04]  /*3120*/  FSEL R108, R111, RZ, !P6 ;  /* 0x000000ff6f6c7208 */ /* 0x000fc80007000000 */
[----:B------:R-:W-:Y:S02]  /*3130*/  FSEL R110, R110, RZ, P6 ;  /* 0x000000ff6e6e7208 */ /* 0x000fe40003000000 */
[----:B------:R-:W-:-:S13]  /*3140*/  ISETP.NE.AND P6, PT, R101, RZ, PT ;  /* 0x000000ff6500720c */ /* 0x000fda0003fc5270 */
[----:B------:R-:W1:Y:S01]  /*3150*/  @!P6 LDC.64 R86, c[0x0][0x3c0] ;  /* 0x0000f000ff56eb82 */ /* 0x000e620000000a00 */
[----:B0-----:R-:W-:-:S04]  /*3160*/  FADD.FTZ R85, R84, R85 ;  /* 0x0000005554557221 */ /* 0x001fc80000010000 */
[----:B------:R-:W-:-:S03]  /*3170*/  FFMA.FTZ R118, R114, R118, R85 ;  /* 0x0000007672767223 */ /* 0x000fc60000010055 */
[----:B------:R-:W0:Y:S03]  /*3180*/  @!P6 LDC.64 R84, c[0x0][0x3c8] ;  /* 0x0000f200ff54eb82 */ /* 0x000e260000000a00 */
[----:B------:R-:W3:Y:S01]  /*3190*/  SHFL.IDX PT, R118, R118, RZ, 0x1f ;  /* 0x00001fff76767589 */ /* 0x000ee200000e0000 */
[----:B-1----:R-:W-:-:S05]  /*31a0*/  @!P6 IMAD.WIDE R86, R104, 0x4, R86 ;  /* 0x000000046856e825 */ /* 0x002fca00078e0256 */
[----:B------:R1:W-:Y:S01]  /*31b0*/  @!P6 STG.E desc[UR6][R86.64], R111 ;  /* 0x0000006f5600e986 */ /* 0x0003e2000c101906 */
[----:B0-----:R-:W-:-:S04]  /*31c0*/  @!P6 IMAD.WIDE R84, R104, 0x4, R84 ;  /* 0x000000046854e825 */ /* 0x001fc800078e0254 */
[----:B---3--:R-:W-:-:S04]  /*31d0*/  FFMA.FTZ R109, R118, UR9, R109 ;  /* 0x00000009766d7c23 */ /* 0x008fc8000801006d */
[----:B------:R-:W-:-:S06]  /*31e0*/  FADD.FTZ R109, R109, R110 ;  /* 0x0000006e6d6d7221 */ /* 0x000fcc0000010000 */
[----:B------:R-:W0:Y:S02]  /*31f0*/  MUFU.RSQ R109, R109 ;  /* 0x0000006d006d7308 */ /* 0x000e240000001400 */
[----:B0-----:R1:W-:Y:S01]  /*3200*/  @!P6 STG.E desc[UR6][R84.64], R109 ;  /* 0x0000006d5400e986 */ /* 0x0013e2000c101906 */
[----:B------:R-:W-:Y:S05]  /*3210*/  @!P0 BRA `(.L_x_26288) ;  /* 0x0000000000408947 */ /* 0x000fea0003800000 */
[----:B-1----:R-:W0:Y:S01]  /*3220*/  LDC.64 R110, c[0x0][0x428] ;  /* 0x00010a00ff6e7b82 */ /* 0x002e220000000a00 */
[--C-:B------:R-:W-:Y:S01]  /*3230*/  FADD.FTZ R84, R0, -R108.reuse ;  /* 0x8000006c00547221 */ /* 0x100fe20000010000 */
[--C-:B------:R-:W-:Y:S01]  /*3240*/  FADD.FTZ R86, R2, -R108.reuse ;  /* 0x8000006c02567221 */ /* 0x100fe20000010000 */
[--C-:B------:R-:W-:Y:S01]  /*3250*/  FADD.FTZ R112, R3, -R108.reuse ;  /* 0x8000006c03707221 */ /* 0x100fe20000010000 */
[----:B------:R-:W-:Y:S01]  /*3260*/  FADD.FTZ R114, R4, -R108 ;  /* 0x8000006c04727221 */ /* 0x000fe20000010000 */
        /* <DEDUP_REMOVED lines=8> */
[C---:B0-----:R-:W-:Y:S01]  /*32f0*/  IMAD.WIDE.U32 R110, R107.reuse, 0x10, R110 ;  /* 0x000000106b6e7825 */ /* 0x041fe200078e006e */
[----:B------:R-:W-:-:S04]  /*3300*/  IADD3 R107, PT, PT, R107, 0x100, RZ ;  /* 0x000001006b6b7810 */ /* 0x000fc80007ffe0ff */
[----:B------:R0:W-:Y:S03]  /*3310*/  STG.E.128 desc[UR6][R110.64], R84 ;  /* 0x000000546e007986 */ /* 0x0001e6000c101d06 */
.L_x_26288:
[----:B------:R-:W-:Y:S05]  /*3320*/  BSYNC.RECONVERGENT B0 ;  /* 0x0000000000007941 */ /* 0x000fea0003800200 */
.L_x_26287:
        /* <DEDUP_REMOVED lines=19> */
.L_x_26290:
[----:B------:R-:W-:Y:S05]  /*3460*/  BSYNC.RECONVERGENT B0 ;  /* 0x0000000000007941 */ /* 0x000fea0003800200 */
.L_x_26289:
        /* <DEDUP_REMOVED lines=19> */
.L_x_26292:
[----:B------:R-:W-:Y:S05]  /*35a0*/  BSYNC.RECONVERGENT B0 ;  /* 0x0000000000007941 */ /* 0x000fea0003800200 */
.L_x_26291:
        /* <DEDUP_REMOVED lines=18> */
.L_x_26294:
[----:B------:R-:W-:Y:S05]  /*36d0*/  BSYNC.RECONVERGENT B0 ;  /* 0x0000000000007941 */ /* 0x000fea0003800200 */
.L_x_26293:
        /* <DEDUP_REMOVED lines=18> */
.L_x_26296:
[----:B------:R-:W-:Y:S05]  /*3800*/  BSYNC.RECONVERGENT B0 ;  /* 0x0000000000007941 */ /* 0x000fea0003800200 */
.L_x_26295:
        /* <DEDUP_REMOVED lines=18> */
.L_x_26298:
[----:B------:R-:W-:Y:S05]  /*3930*/  BSYNC.RECONVERGENT B0 ;  /* 0x0000000000007941 */ /* 0x000fea0003800200 */
.L_x_26297:
        /* <DEDUP_REMOVED lines=11> */
[----:B-----5:R-:W-:Y:S01]  /*39f0*/  FFMA.FTZ R86, R111, R34, R30 ;  /* 0x000000226f567223 */ /* 0x020fe2000001001e */
[----:B0-----:R-:W-:-:S04]  /*3a00*/  IMAD.WIDE.U32 R108, R107, 0x10, R84 ;  /* 0x000000106b6c7825 */ /* 0x001fc800078e0054 */
[----:B------:R-:W-:Y:S01]  /*3a10*/  FFMA.FTZ R84, R87, R32, R28 ;  /* 0x0000002057547223 */ /* 0x000fe2000001001c */
[----:B------:R-:W-:Y:S01]  /*3a20*/  FFMA.FTZ R85, R110, R33, R29 ;  /* 0x000000216e557223 */ /* 0x000fe2000001001d */
[----:B------:R-:W-:-:S05]  /*3a30*/  FFMA.FTZ R87, R112, R35, R31 ;  /* 0x0000002370577223 */ /* 0x000fca000001001f */
[----:B------:R0:W-:Y:S02]  /*3a40*/  STG.E.128 desc[UR6][R108.64], R84 ;  /* 0x000000546c007986 */ /* 0x0001e4000c101d06 */
.L_x_26300:
[----:B------:R-:W-:Y:S05]  /*3a50*/  BSYNC.RECONVERGENT B0 ;  /* 0x0000000000007941 */ /* 0x000fea0003800200 */
.L_x_26299:
[----:B01234-:R-:W0:Y:S01]  /*3a60*/  LDC.64 R84, c[0x0][0x380] ;  /* 0x0000e000ff547b82 */ /* 0x01fe220000000a00 */
[----:B------:R-:W-:Y:S01]  /*3a70*/  UPLOP3.LUT UP1, UPT, UPT, UPT, UP1, 0x40, 0x4 ;  /* 0x000000000004789c */ /* 0x000fe20003f2e810 */
[----:B0-----:R-:W-:-:S04]  /*3a80*/  IADD3 R104, PT, PT, R104, R84, RZ ;  /* 0x0000005468687210 */ /* 0x001fc80007ffe0ff */
[----:B------:R-:W-:-:S13]  /*3a90*/  ISETP.GE.AND P2, PT, R104, R85, PT ;  /* 0x000000556800720c */ /* 0x000fda0003f46270 */
[----:B------:R-:W-:Y:S05]  /*3aa0*/  @!P2 BRA `(.L_x_26301) ;  /* 0xffffffcc00b4a947 */ /* 0x000fea000383ffff */
[----:B------:R-:W-:Y:S05]  /*3ab0*/  EXIT ;  /* 0x000000000000794d */ /* 0x000fea0003800000 */
.L_x_26302:
        /* <DEDUP_REMOVED lines=12> */
.L_x_27918:


//--------------------- .text._ZN10layer_norm31ln_parallel_residual_fwd_kernelINS_13Kernel_traitsIfffffjLj7168ELj1ELj1ELj8ELj16ENS_18Kernel_traits_baseILj7168EfffffjLj256EEEEELb0ELb1ELb1EEEvNS_9FwdParamsE --------------------------
	.section	.text._ZN10layer_norm31ln_parallel_residual_fwd_kernelINS_13Kernel_traitsIfffffjLj7168ELj1ELj1ELj8ELj16ENS_18Kernel_traits_baseILj7168EfffffjLj256EEEEELb0ELb1ELb1EEEvNS_9FwdParamsE,"ax",@progbits
	.align	128
        .global         _ZN10layer_norm31ln_parallel_residual_fwd_kernelINS_13Kernel_traitsIfffffjLj7168ELj1ELj1ELj8ELj16ENS_18Kernel_traits_baseILj7168EfffffjLj256EEEEELb0ELb1ELb1EEEvNS_9FwdParamsE
        .type           _ZN10layer_norm31ln_parallel_residual_fwd_kernelINS_13Kernel_traitsIfffffjLj7168ELj1ELj1ELj8ELj16ENS_18Kernel_traits_baseILj7168EfffffjLj256EEEEELb0ELb1ELb1EEEvNS_9FwdParamsE,@function
        .size           _ZN10layer_norm31ln_parallel_residual_fwd_kernelINS_13Kernel_traitsIfffffjLj7168ELj1ELj1ELj8ELj16ENS_18Kernel_traits_baseILj7168EfffffjLj256EEEEELb0ELb1ELb1EEEvNS_9FwdParamsE,(.L_x_27919 - _ZN10layer_norm31ln_parallel_residual_fwd_kernelINS_13Kernel_traitsIfffffjLj7168ELj1ELj1ELj8ELj16ENS_18Kernel_traits_baseILj7168EfffffjLj256EEEEELb0ELb1ELb1EEEvNS_9FwdParamsE)
        .other          _ZN10layer_norm31ln_parallel_residual_fwd_kernelINS_13Kernel_traitsIfffffjLj7168ELj1ELj1ELj8ELj16ENS_18Kernel_traits_baseILj7168EfffffjLj256EEEEELb0ELb1ELb1EEEvNS_9FwdParamsE,@"STO_CUDA_ENTRY STV_DEFAULT"
_ZN10layer_norm31ln_parallel_residual_fwd_kernelINS_13Kernel_traitsIfffffjLj7168ELj1ELj1ELj8ELj16ENS_18Kernel_traits_baseILj7168EfffffjLj256EEEEELb0ELb1ELb1EEEvNS_9FwdParamsE:
.text._ZN10layer_norm31ln_parallel_residual_fwd_kernelINS_13Kernel_traitsIfffffjLj7168ELj1ELj1ELj8ELj16ENS_18Kernel_traits_baseILj7168EfffffjLj256EEEEELb0ELb1ELb1EEEvNS_9FwdParamsE:
        /* <DEDUP_REMOVED lines=13> */
[----:B---3--:R-:W5:Y:S01]  /*00d0*/  @P0 LDG.E.128 R40, desc[UR6][R4.64] ;  /* 0x0000000604280981 */ /* 0x008f62000c1e1d00 */
[----:B----4-:R-:W-:-:S03]  /*00e0*/  @P0 IMAD.WIDE.U32 R2, R0, 0x10, R2 ;  /* 0x0000001000020825 */ /* 0x010fc600078e0002 */
[----:B------:R-:W5:Y:S04]  /*00f0*/  @P0 LDG.E.128 R44, desc[UR6][R4.64+0x1000] ;  /* 0x00100006042c0981 */ /* 0x000f68000c1e1d00 */
        /* <DEDUP_REMOVED lines=11> */
[----:B------:R0:W5:Y:S02]  /*01b0*/  @P0 LDG.E.128 R36, desc[UR6][R2.64+0x6000] ;  /* 0x0060000602240981 */ /* 0x000164000c1e1d00 */
[----:B0-----:R-:W-:-:S04]  /*01c0*/  MOV R2, UR4 ;  /* 0x0000000400027c02 */ /* 0x001fc80008000f00 */
[----:B------:R-:W-:Y:S01]  /*01d0*/  ISETP.GE.AND P1, PT, R2, UR5, PT ;  /* 0x0000000502007c0c */ /* 0x000fe2000bf26270 */
[----:B--2---:R-:W-:-:S12]  /*01e0*/  @P0 BRA `(.L_x_26303) ;  /* 0x00000000005c0947 */ /* 0x004fd80003800000 */
        /* <DEDUP_REMOVED lines=23> */
.L_x_26303:
[----:B------:R-:W-:Y:S05]  /*0360*/  @P1 EXIT ;  /* 0x000000000000194d */ /* 0x000fea0003800000 */
[C---:B------:R-:W-:Y:S01]  /*0370*/  LOP3.LUT P0, RZ, R6.reuse, UR8, RZ, 0xfc, !PT ;  /* 0x0000000806ff7c12 */ /* 0x040fe2000f80fcff */
[----:B------:R-:W0:Y:S01]  /*0380*/  LDCU UR10, c[0x0][0x388] ;  /* 0x00007100ff0a77ac */ /* 0x000e220008000800 */
[----:B------:R-:W-:Y:S02]  /*0390*/  ISETP.NE.U32.AND P1, PT, R6, RZ, PT ;  /* 0x000000ff0600720c */ /* 0x000fe40003f25070 */
[C---:B------:R-:W-:Y:S01]  /*03a0*/  LOP3.LUT P0, RZ, R7.reuse, UR9, RZ, 0xfc, P0 ;  /* 0x0000000907ff7c12 */ /* 0x040fe2000800fcff */
[----:B------:R-:W1:Y:S01]  /*03b0*/  LDCU.U8 UR14, c[0x0][0x410] ;  /* 0x00008200ff0e77ac */ /* 0x000e620008000000 */
[----:B------:R-:W-:Y:S01]  /*03c0*/  ISETP.NE.AND.EX P1, PT, R7, RZ, PT, P1 ;  /* 0x000000ff0700720c */ /* 0x000fe20003f25310 */
[----:B------:R-:W2:Y:S01]  /*03d0*/  LDCU UR11, c[0x0][0x400] ;  /* 0x00008000ff0b77ac */ /* 0x000ea20008000800 */
[----:B------:R-:W3:Y:S01]  /*03e0*/  LDCU.64 UR12, c[0x0][0x3a0] ;  /* 0x00007400ff0c77ac */ /* 0x000ee20008000a00 */
[----:B------:R-:W-:-:S11]  /*03f0*/  UPLOP3.LUT UP1, UPT, UPT, UPT, UPT, 0x40, 0x4 ;  /* 0x000000000004789c */ /* 0x000fd60003f2e870 */
.L_x_26323:
        /* <DEDUP_REMOVED lines=33> */
.L_x_26305:
        /* <DEDUP_REMOVED lines=9> */
.L_x_26304:
        /* <DEDUP_REMOVED lines=12> */
.L_x_26306:
        /* <DEDUP_REMOVED lines=31> */
.L_x_26307:
        /* <DEDUP_REMOVED lines=23> */
.L_x_26308:
        /* <DEDUP_REMOVED lines=26> */
.L_x_26309:
        /* <DEDUP_REMOVED lines=21> */
.L_x_26310:
        /* <DEDUP_REMOVED lines=26> */
.L_x_26311:
        /* <DEDUP_REMOVED lines=21> */
.L_x_26312:
[----:B------:R-:W0:Y:S01]  /*10a0*/  @P2 LDC.64 R4, c[0x0][0x3a0] ;  /* 0x0000e800ff042b82 */ /* 0x000e220000000a00 */
[----:B------:R-:W-:-:S07]  /*10b0*/  IADD3 R97, PT, PT, R104, 0x400, RZ ;  /* 0x0000040068617810 */ /* 0x000fce0007ffe0ff */
[----:B------:R-:W1:Y:S08]  /*10c0*/  @P0 LDC.64 R8, c[0x0][0x3a8] ;  /* 0x0000ea00ff080b82 */ /* 0x000e700000000a00 */
[----:B------:R-:W3:Y:S01]  /*10d0*/  @P1 LDC.64 R10, c[0x0][0x398] ;  /* 0x0000e600ff0a1b82 */ /* 0x000ee20000000a00 */
[----:B0-----:R-:W-:-:S04]  /*10e0*/  @P2 IMAD.WIDE.U32 R88, R97, 0x10, R4 ;  /* 0x0000001061582825 */ /* 0x001fc800078e0004 */
[----:B------:R-:W-:-:S04]  /*10f0*/  IMAD.WIDE.U32 R4, R97, 0x10, R106 ;  /* 0x0000001061047825 */ /* 0x000fc800078e006a */
[----:B-1----:R-:W-:-:S05]  /*1100*/  @P0 IMAD.WIDE.U32 R8, R80, 0x10, R8 ;  /* 0x0000001050080825 */ /* 0x002fca00078e0008 */
[----:B------:R0:W-:Y:S01]  /*1110*/  @P0 STG.E.128 desc[UR6][R8.64], R76 ;  /* 0x0000004c08000986 */ /* 0x0001e2000c101d06 */
[----:B---3--:R-:W-:-:S03]  /*1120*/  @P1 IMAD.WIDE.U32 R10, R97, 0x10, R10 ;  /* 0x00000010610a1825 */ /* 0x008fc600078e000a */
[----:B------:R0:W5:Y:S04]  /*1130*/  @P2 LDG.E.128 R72, desc[UR6][R88.64] ;  /* 0x0000000658482981 */ /* 0x000168000c1e1d00 */
[----:B------:R0:W5:Y:S04]  /*1140*/  @P1 LDG.E.128 R68, desc[UR6][R10.64] ;  /* 0x000000060a441981 */ /* 0x000168000c1e1d00 */
[----:B------:R-:W5:Y:S01]  /*1150*/  LDG.E.128 R4, desc[UR6][R4.64] ;  /* 0x0000000604047981 */ /* 0x000f62000c1e1d00 */
        /* <DEDUP_REMOVED lines=14> */
.L_x_26313:
        /* <DEDUP_REMOVED lines=21> */
.L_x_26314:
        /* <DEDUP_REMOVED lines=11> */
[----:B0-----:R-:W5:Y:S01]  /*1440*/  LDG.E.128 R8, desc[UR6][R8.64] ;  /* 0x0000000608087981 */ /* 0x001f62000c1e1d00 */
[----:B------:R-:W-:Y:S05]  /*1450*/  @P3 BRA `(.L_x_26315) ;  /* 0x0000000000343947 */ /* 0x000fea0003800000 */
[----:B-----5:R-:W-:Y:S01]  /*1460*/  @!P4 MOV R110, R8 ;  /* 0x00000008006ec202 */ /* 0x020fe20000000f00 */
[----:B------:R-:W-:Y:S01]  /*1470*/  @P4 FADD.FTZ R110, R72, R8 ;  /* 0x00000008486e4221 */ /* 0x000fe20000010000 */
[----:B------:R-:W-:Y:S01]  /*1480*/  @!P4 MOV R109, R9 ;  /* 0x00000009006dc202 */ /* 0x000fe20000000f00 */
[----:B------:R-:W-:Y:S01]  /*1490*/  @P4 FADD.FTZ R109, R73, R9 ;  /* 0x00000009496d4221 */ /* 0x000fe20000010000 */
[----:B------:R-:W-:Y:S01]  /*14a0*/  @!P4 MOV R108, R10 ;  /* 0x0000000a006cc202 */ /* 0x000fe20000000f00 */
[----:B------:R-:W-:Y:S01]  /*14b0*/  @P4 FADD.FTZ R108, R74, R10 ;  /* 0x0000000a4a6c4221 */ /* 0x000fe20000010000 */
[----:B-1----:R-:W-:Y:S01]  /*14c0*/  @!P4 MOV R7, R11 ;  /* 0x0000000b0007c202 */ /* 0x002fe20000000f00 */
[----:B------:R-:W-:Y:S01]  /*14d0*/  @P4 FADD.FTZ R7, R75, R11 ;  /* 0x0000000b4b074221 */ /* 0x000fe20000010000 */
[----:B------:R-:W-:Y:S02]  /*14e0*/  @P4 MOV R76, R110 ;  /* 0x0000006e004c4202 */ /* 0x000fe40000000f00 */
[----:B------:R-:W-:-:S02]  /*14f0*/  @P4 MOV R77, R109 ;  /* 0x0000006d004d4202 */ /* 0x000fc40000000f00 */
[----:B------:R-:W-:Y:S02]  /*1500*/  @P4 MOV R78, R108 ;  /* 0x0000006c004e4202 */ /* 0x000fe40000000f00 */
[----:B------:R-:W-:Y:S01]  /*1510*/  @P4 MOV R79, R7 ;  /* 0x00000007004f4202 */ /* 0x000fe20000000f00 */
[----:B------:R-:W-:Y:S06]  /*1520*/  BRA `(.L_x_26316) ;  /* 0x0000000000547947 */ /* 0x000fec0003800000 */
.L_x_26315:
[----:B-----5:R-:W-:Y:S01]  /*1530*/  @!P4 FADD.FTZ R110, R68, R8 ;  /* 0x00000008446ec221 */ /* 0x020fe20000010000 */
[----:B------:R-:W-:Y:S01]  /*1540*/  @!P4 FADD.FTZ R109, R69, R9 ;  /* 0x00000009456dc221 */ /* 0x000fe20000010000 */
[----:B------:R-:W-:Y:S01]  /*1550*/  @!P4 FADD.FTZ R108, R70, R10 ;  /* 0x0000000a466cc221 */ /* 0x000fe20000010000 */
[----:B-1----:R-:W-:Y:S02]  /*1560*/  @!P4 FADD.FTZ R7, R71, R11 ;  /* 0x0000000b4707c221 */ /* 0x002fe40000010000 */
        /* <DEDUP_REMOVED lines=17> */
.L_x_26316:
        /* <DEDUP_REMOVED lines=11> */
[----:B0-----:R1:W5:Y:S01]  /*1730*/  LDG.E.128 R8, desc[UR6][R106.64] ;  /* 0x000000066a087981 */ /* 0x001362000c1e1d00 */
[----:B------:R-:W-:Y:S05]  /*1740*/  @P3 BRA `(.L_x_26317) ;  /* 0x0000000000343947 */ /* 0x000fea0003800000 */
[----:B-----5:R-:W-:Y:S01]  /*1750*/  @!P4 MOV R3, R8 ;  /* 0x000000080003c202 */ /* 0x020fe20000000f00 */
[----:B------:R-:W-:Y:S01]  /*1760*/  @P4 FADD.FTZ R3, R72, R8 ;  /* 0x0000000848034221 */ /* 0x000fe20000010000 */
[----:B-1----:R-:W-:Y:S01]  /*1770*/  @!P4 MOV R4, R9 ;  /* 0x000000090004c202 */ /* 0x002fe20000000f00 */
        /* <DEDUP_REMOVED lines=10> */
.L_x_26317:
[----:B-----5:R-:W-:Y:S01]  /*1820*/  @!P4 FADD.FTZ R3, R68, R8 ;  /* 0x000000084403c221 */ /* 0x020fe20000010000 */
[----:B-1----:R-:W-:Y:S01]  /*1830*/  @!P4 FADD.FTZ R4, R69, R9 ;  /* 0x000000094504c221 */ /* 0x002fe20000010000 */
        /* <DEDUP_REMOVED lines=19> */
.L_x_26318:
        /* <DEDUP_REMOVED lines=106> */
[----:B------:R-:W-:Y:S01]  /*2010*/  LOP3.LUT P2, R106, R0, 0x1f, RZ, 0xc0, !PT ;  /* 0x0000001f006a7812 */ /* 0x000fe2000784c0ff */
[----:B------:R-:W-:Y:S04]  /*2020*/  @P0 STG.E.128 desc[UR6][R10.64], R76 ;  /* 0x0000004c0a000986 */ /* 0x000fe8000c101d06 */
[----:B------:R-:W0:Y:S02]  /*2030*/  SHFL.BFLY PT, R115, R114, 0x10, 0x1f ;  /* 0x0e001f0072737f89 */ /* 0x000e2400000e0000 */
[----:B0-----:R-:W-:-:S06]  /*2040*/  FADD.FTZ R9, R114, R115 ;  /* 0x0000007372097221 */ /* 0x001fcc0000010000 */
        /* <DEDUP_REMOVED lines=8> */
.L_x_26320:
[----:B--2---:R-:W-:Y:S05]  /*20d0*/  BSYNC.RECONVERGENT B0 ;  /* 0x0000000000007941 */ /* 0x004fea0003800200 */
.L_x_26319:
        /* <DEDUP_REMOVED lines=14> */
.L_x_26322:
[----:B------:R-:W-:Y:S05]  /*21c0*/  BSYNC.RECONVERGENT B0 ;  /* 0x0000000000007941 */ /* 0x000fea0003800200 */
.L_x_26321:
        /* <DEDUP_REMOVED lines=30> */
[----:B------:R-:W-:Y:S01]  /*23b0*/  FMUL.FTZ R113, R8, R8 ;  /* 0x0000000808717220 */ /* 0x000fe20000410000 */
[----:B------:R-:W0:Y:S01]  /*23c0*/  SHFL.DOWN PT, R11, R112, 0x1, 0x1f ;  /* 0x08201f00700b7f89 */ /* 0x000e2200000e0000 */
[----:B-1----:R-:W-:Y:S01]  /*23d0*/  FADD.FTZ R107, R114, R107 ;  /* 0x0000006b726b7221 */ /* 0x002fe20000010000 */
[----:B--2---:R-:W-:Y:S01]  /*23e0*/  FMUL.FTZ R8, R106, R117 ;  /* 0x000000756a087220 */ /* 0x004fe20000410000 */
[----:B------:R-:W-:-:S04]  /*23f0*/  FMUL.FTZ R113, R10, R113 ;  /* 0x000000710a717220 */ /* 0x000fc80000410000 */
[----:B------:R-:W-:Y:S02]  /*2400*/  FMUL.FTZ R113, R113, R115 ;  /* 0x0000007371717220 */ /* 0x000fe40000410000 */
[----:B------:R-:W1:Y:S02]  /*2410*/  SHFL.DOWN PT, R115, R8, 0x1, 0x1f ;  /* 0x08201f0008737f89 */ /* 0x000e6400000e0000 */
[----:B------:R-:W-:-:S05]  /*2420*/  FFMA.FTZ R107, R106, R113, R107 ;  /* 0x000000716a6b7223 */ /* 0x000fca000001006b */
[----:B------:R-:W2:Y:S01]  /*2430*/  SHFL.DOWN PT, R10, R107, 0x1, 0x1f ;  /* 0x08201f006b0a7f89 */ /* 0x000ea200000e0000 */
[-C--:B0-----:R-:W-:Y:S02]  /*2440*/  IADD3 R106, PT, PT, R112, R11.reuse, RZ ;  /* 0x0000000b706a7210 */ /* 0x081fe40007ffe0ff */
[----:B------:R-:W-:Y:S02]  /*2450*/  I2FP.F32.S32 R113, R11 ;  /* 0x0000000b00717245 */ /* 0x000fe40000201400 */
[----:B------:R-:W-:-:S04]  /*2460*/  I2FP.F32.S32 R106, R106 ;  /* 0x0000006a006a7245 */ /* 0x000fc80000201400 */
[----:B------:R-:W0:Y:S01]  /*2470*/  MUFU.RCP R112, R106 ;  /* 0x0000006a00707308 */ /* 0x000e220000001000 */
[----:B-1----:R-:W-:Y:S01]  /*2480*/  FADD.FTZ R11, R8, -R115 ;  /* 0x80000073080b7221 */ /* 0x002fe20000010000 */
[----:B------:R-:W-:-:S03]  /*2490*/  FMUL.FTZ R116, R115, R113 ;  /* 0x0000007173747220 */ /* 0x000fc60000410000 */
[----:B------:R-:W-:Y:S01]  /*24a0*/  FMUL.FTZ R114, R11, R11 ;  /* 0x0000000b0b727220 */ /* 0x000fe20000410000 */
[C---:B------:R-:W-:Y:S02]  /*24b0*/  FFMA.FTZ R11, R9.reuse, R8, R116 ;  /* 0x00000008090b7223 */ /* 0x040fe40000010074 */
[----:B------:R-:W1:Y:S01]  /*24c0*/  @!P2 LDC.64 R116, c[0x0][0x3c0] ;  /* 0x0000f000ff74ab82 */ /* 0x000e620000000a00 */
[----:B------:R-:W-:Y:S01]  /*24d0*/  FMUL.FTZ R114, R9, R114 ;  /* 0x0000007209727220 */ /* 0x000fe20000410000 */
[----:B--2---:R-:W-:-:S03]  /*24e0*/  FADD.FTZ R9, R107, R10 ;  /* 0x0000000a6b097221 */ /* 0x004fc60000010000 */
[----:B------:R-:W-:-:S03]  /*24f0*/  FMUL.FTZ R114, R114, R113 ;  /* 0x0000007172727220 */ /* 0x000fc60000410000 */
[----:B------:R-:W2:Y:S01]  /*2500*/  LDC R10, c[0x0][0x448] ;  /* 0x00011200ff0a7b82 */ /* 0x000ea20000000800 */
[C---:B0-----:R-:W-:Y:S01]  /*2510*/  FMUL.FTZ R11, R112.reuse, R11 ;  /* 0x0000000b700b7220 */ /* 0x041fe20000410000 */
[----:B------:R-:W-:-:S04]  /*2520*/  FFMA.FTZ R9, R112, R114, R9 ;  /* 0x0000007270097223 */ /* 0x000fc80000010009 */
[----:B------:R-:W0:Y:S02]  /*2530*/  SHFL.IDX PT, R106, R11, RZ, 0x1f ;  /* 0x00001fff0b6a7589 */ /* 0x000e2400000e0000 */
[----:B------:R-:W3:Y:S02]  /*2540*/  @!P2 LDC.64 R114, c[0x0][0x3c8] ;  /* 0x0000f200ff72ab82 */ /* 0x000ee40000000a00 */
[----:B------:R-:W2:Y:S01]  /*2550*/  SHFL.IDX PT, R9, R9, RZ, 0x1f ;  /* 0x00001fff09097589 */ /* 0x000ea200000e0000 */
[----:B-1----:R-:W-:-:S04]  /*2560*/  @!P2 IMAD.WIDE R116, R2, 0x4, R116 ;  /* 0x000000040274a825 */ /* 0x002fc800078e0274 */
[C---:B0-----:R-:W-:Y:S01]  /*2570*/  FMUL.FTZ R8, R106.reuse, R106 ;  /* 0x0000006a6a087220 */ /* 0x041fe20000410000 */
[----:B------:R-:W-:Y:S01]  /*2580*/  FSEL R112, R106, RZ, !P3 ;  /* 0x000000ff6a707208 */ /* 0x000fe20005800000 */
[----:B---3--:R-:W-:Y:S01]  /*2590*/  @!P2 IMAD.WIDE R114, R2, 0x4, R114 ;  /* 0x000000040272a825 */ /* 0x008fe200078e0272 */
[----:B------:R0:W-:Y:S02]  /*25a0*/  @!P2 STG.E desc[UR6][R116.64], R106 ;  /* 0x0000006a7400a986 */ /* 0x0001e4000c101906 */
[----:B------:R-:W-:Y:S01]  /*25b0*/  FSEL R107, R8, RZ, P3 ;  /* 0x000000ff086b7208 */ /* 0x000fe20001800000 */
        /* <DEDUP_REMOVED lines=8> */
[----:B------:R1:W0:Y:S01]  /*2640*/  MUFU.RSQ R105, R8 ;  /* 0x0000000800697308 */ /* 0x0002220000001400 */
        /* <DEDUP_REMOVED lines=23> */
[C---:B0-----:R-:W-:Y:S01]  /*27c0*/  FMUL.FTZ R106, R105.reuse, R107 ;  /* 0x0000006b696a7220 */ /* 0x041fe20000410000 */
        /* <DEDUP_REMOVED lines=28> */
[----:B-1----:R-:W-:-:S04]  /*2990*/  IMAD.WIDE.U32 R110, R104, 0x10, R108 ;  /* 0x00000010686e7825 */ /* 0x002fc800078e006c */
        /* <DEDUP_REMOVED lines=12> */
[----:B0-----:R-:W-:-:S04]  /*2a60*/  IMAD.WIDE.U32 R104, R80, 0x10, R108 ;  /* 0x0000001050687825 */ /* 0x001fc800078e006c */
[----:B------:R-:W-:Y:S01]  /*2a70*/  FFMA.FTZ R80, R106, R12, R40 ;  /* 0x0000000c6a507223 */ /* 0x000fe20000010028 */
[----:B------:R-:W-:Y:S01]  /*2a80*/  FFMA.FTZ R91, R91, R31, R59 ;  /* 0x0000001f5b5b7223 */ /* 0x000fe2000001003b */
[----:B------:R-:W-:-:S03]  /*2a90*/  IMAD.WIDE.U32 R106, R97, 0x10, R108 ;  /* 0x00000010616a7825 */ /* 0x000fc600078e006c */
[----:B------:R0:W-:Y:S01]  /*2aa0*/  STG.E.128 desc[UR6][R110.64], R80 ;  /* 0x000000506e007986 */ /* 0x0001e2000c101d06 */
[--C-:B------:R-:W-:Y:S02]  /*2ab0*/  IMAD.WIDE.U32 R114, R96, 0x10, R108.reuse ;  /* 0x0000001060727825 */ /* 0x100fe400078e006c */
[----:B------:R-:W1:Y:S01]  /*2ac0*/  LDC.64 R96, c[0x0][0x380] ;  /* 0x0000e000ff607b82 */ /* 0x000e620000000a00 */
[----:B------:R2:W-:Y:S01]  /*2ad0*/  STG.E.128 desc[UR6][R112.64], R84 ;  /* 0x0000005470007986 */ /* 0x0005e2000c101d06 */
[----:B------:R-:W-:-:S04]  /*2ae0*/  IMAD.WIDE.U32 R108, R101, 0x10, R108 ;  /* 0x00000010656c7825 */ /* 0x000fc800078e006c */
[----:B0-----:R-:W-:Y:S01]  /*2af0*/  FFMA.FTZ R80, R100, R20, R48 ;  /* 0x0000001464507223 */ /* 0x001fe20000010030 */
[----:B------:R-:W-:Y:S01]  /*2b00*/  FFMA.FTZ R81, R99, R21, R49 ;  /* 0x0000001563517223 */ /* 0x000fe20000010031 */
        /* <DEDUP_REMOVED lines=15> */
[----:B-1----:R-:W-:-:S03]  /*2c00*/  IADD3 R2, PT, PT, R2, R96, RZ ;  /* 0x0000006002027210 */ /* 0x002fc60007ffe0ff */
[----:B------:R4:W-:Y:S01]  /*2c10*/  STG.E.128 desc[UR6][R104.64], R84 ;  /* 0x0000005468007986 */ /* 0x0009e2000c101d06 */
[----:B------:R-:W-:-:S03]  /*2c20*/  ISETP.GE.AND P2, PT, R2, R97, PT ;  /* 0x000000610200720c */ /* 0x000fc60003f46270 */
[----:B------:R4:W-:Y:S04]  /*2c30*/  STG.E.128 desc[UR6][R106.64], R88 ;  /* 0x000000586a007986 */ /* 0x0009e8000c101d06 */
[----:B------:R4:W-:Y:S04]  /*2c40*/  STG.E.128 desc[UR6][R114.64], R92 ;  /* 0x0000005c72007986 */ /* 0x0009e8000c101d06 */
[----:B------:R4:W-:Y:S02]  /*2c50*/  STG.E.128 desc[UR6][R108.64], R8 ;  /* 0x000000086c007986 */ /* 0x0009e4000c101d06 */
[----:B------:R-:W-:Y:S05]  /*2c60*/  @!P2 BRA `(.L_x_26323) ;  /* 0xffffffd400e4a947 */ /* 0x000fea000383ffff */
[----:B------:R-:W-:Y:S05]  /*2c70*/  EXIT ;  /* 0x000000000000794d */ /* 0x000fea0003800000 */
.L_x_26324:
        /* <DEDUP_REMOVED lines=16> */
.L_x_27919:


//--------------------- .text._ZN10layer_norm31ln_parallel_residual_fwd_kernelINS_13Kernel_traitsIfffffjLj7168ELj1ELj1ELj8ELj16ENS_18Kernel_traits_baseILj7168EfffffjLj256EEEEELb1ELb0ELb0EEEvNS_9FwdParamsE --------------------------
	.section	.text._ZN10layer_norm31ln_parallel_residual_fwd_kernelINS_13Kernel_traitsIfffffjLj7168ELj1ELj1ELj8ELj16ENS_18Kernel_traits_baseILj7168EfffffjLj256EEEEELb1ELb0ELb0EEEvNS_9FwdParamsE,"ax",@progbits
	.align	128
        .global         _ZN10layer_norm31ln_parallel_residual_fwd_kernelINS_13Kernel_traitsIfffffjLj7168ELj1ELj1ELj8ELj16ENS_18Kernel_traits_baseILj7168EfffffjLj256EEEEELb1ELb0ELb0EEEvNS_9FwdParamsE
        .type           _ZN10layer_norm31ln_parallel_residual_fwd_kernelINS_13Kernel_traitsIfffffjLj7168ELj1ELj1ELj8ELj16ENS_18Kernel_traits_baseILj7168EfffffjLj256EEEEELb1ELb0ELb0EEEvNS_9FwdParamsE,@function
        .size           _ZN10layer_norm31ln_parallel_residual_fwd_kernelINS_13Kernel_traitsIfffffjLj7168ELj1ELj1ELj8ELj16ENS_18Kernel_traits_baseILj7168EfffffjLj256EEEEELb1ELb0ELb0EEEvNS_9FwdParamsE,(.L_x_27920 - _ZN10layer_norm31ln_parallel_residual_fwd_kernelINS_13Kernel_traitsIfffffjLj7168ELj1ELj1ELj8ELj16ENS_18Kernel_traits_baseILj7168EfffffjLj256EEEEELb1ELb0ELb0EEEvNS_9FwdParamsE)
        .other          _ZN10layer_norm31ln_parallel_residual_fwd_kernelINS_13Kernel_traitsIfffffjLj7168ELj1ELj1ELj8ELj16ENS_18Kernel_traits_baseILj7168EfffffjLj256EEEEELb1ELb0ELb0EEEvNS_9FwdParamsE,@"STO_CUDA_ENTRY STV_DEFAULT"
_ZN10layer_norm31ln_parallel_residual_fwd_kernelINS_13Kernel_traitsIfffffjLj7168ELj1ELj1ELj8ELj16ENS_18Kernel_traits_baseILj7168EfffffjLj256EEEEELb1ELb0ELb0EEEvNS_9FwdParamsE:
.text._ZN10layer_norm31ln_parallel_residual_fwd_kernelINS_13Kernel_traitsIfffffjLj7168ELj1ELj1ELj8ELj16ENS_18Kernel_traits_baseILj7168EfffffjLj256EEEEELb1ELb0ELb0EEEvNS_9FwdParamsE:
        /* <DEDUP_REMOVED lines=43> */
[----:B------:R-:W2:Y:S01]  /*02b0*/  LDC.64 R56, c[0x0][0x3d0] ;  /* 0x0000f400ff387b82 */ /* 0x000ea20000000a00 */
[----:B------:R-:W-:-:S07]  /*02c0*/  @P5 LOP3.LUT R180, R180, 0x20, RZ, 0xfc, !PT ;  /* 0x00000020b4b45812 */ /* 0x000fce00078efcff */
        /* <DEDUP_REMOVED lines=8> */
[----:B------:R2:W5:Y:S04]  /*0350*/  @P5 LDG.E.128 R8, desc[UR6][R54.64] ;  /* 0x0000000636085981 */ /* 0x000568000c1e1d00 */
[----:B------:R-:W5:Y:S02]  /*0360*/  @P0 LDG.E.128 R12, desc[UR6][R56.64] ;  /* 0x00000006380c0981 */ /* 0x000f64000c1e1d00 */
[----:B------:R-:W4:Y:S01]  /*0370*/  LDC.64 R64, c[0x0][0x3d0] ;  /* 0x0000f400ff407b82 */ /* 0x000f220000000a00 */
[----:B---3--:R-:W-:-:S04]  /*0380*/  @P0 IMAD.WIDE.U32 R58, R100, 0x10, R58 ;  /* 0x00000010643a0825 */ /* 0x008fc800078e003a */
[----:B------:R-:W-:Y:S01]  /*0390*/  @P0 VIADD R100, R100, 0x100 ;  /* 0x0000010064640836 */ /* 0x000fe20000000000 */
[----:B------:R3:W5:Y:S02]  /*03a0*/  @P0 LDG.E.128 R16, desc[UR6][R58.64] ;  /* 0x000000063a100981 */ /* 0x000764000c1e1d00 */
[----:B------:R-:W2:Y:S01]  /*03b0*/  LDC.64 R66, c[0x0][0x3d8] ;  /* 0x0000f600ff427b82 */ /* 0x000ea20000000a00 */
[----:B0-----:R-:W-:-:S07]  /*03c0*/  @P1 IMAD.WIDE.U32 R60, R100, 0x10, R60 ;  /* 0x00000010643c1825 */ /* 0x001fce00078e003c */
[----:B------:R-:W0:Y:S01]  /*03d0*/  LDC.64 R68, c[0x0][0x3d0] ;  /* 0x0000f400ff447b82 */ /* 0x000e220000000a00 */
[----:B-1----:R-:W-:-:S07]  /*03e0*/  @P1 IMAD.WIDE.U32 R62, R100, 0x10, R62 ;  /* 0x00000010643e1825 */ /* 0x002fce00078e003e */
[----:B------:R-:W1:Y:S01]  /*03f0*/  LDC.64 R70, c[0x0][0x3d8] ;  /* 0x0000f600ff467b82 */ /* 0x000e620000000a00 */
[----:B------:R-:W-:-:S07]  /*0400*/  @P1 VIADD R100, R100, 0x100 ;  /* 0x0000010064641836 */ /* 0x000fce0000000000 */
[----:B------:R-:W3:Y:S01]  /*0410*/  LDC.64 R72, c[0x0][0x3d0] ;  /* 0x0000f400ff487b82 */ /* 0x000ee20000000a00 */
[----:B----4-:R-:W-:-:S07]  /*0420*/  @P2 IMAD.WIDE.U32 R64, R100, 0x10, R64 ;  /* 0x0000001064402825 */ /* 0x010fce00078e0040 */
[----:B------:R-:W4:Y:S01]  /*0430*/  LDC.64 R74, c[0x0][0x3d8] ;  /* 0x0000f600ff4a7b82 */ /* 0x000f220000000a00 */
[C---:B--2---:R-:W-:Y:S01]  /*0440*/  @P2 IMAD.WIDE.U32 R66, R100.reuse, 0x10, R66 ;  /* 0x0000001064422825 */ /* 0x044fe200078e0042 */
[----:B------:R-:W-:Y:S01]  /*0450*/  @P2 IADD3 R100, PT, PT, R100, 0x100, RZ ;  /* 0x0000010064642810 */ /* 0x000fe20007ffe0ff */
[----:B------:R-:W5:Y:S01]  /*0460*/  @P1 LDG.E.128 R20, desc[UR6][R60.64] ;  /* 0x000000063c141981 */ /* 0x000f62000c1e1d00 */
[----:B------:R-:W-:-:S03]  /*0470*/  ISETP.GE.U32.AND P0, PT, R152, 0x700, PT ;  /* 0x000007009800780c */ /* 0x000fc60003f06070 */
[C---:B0-----:R-:W-:Y:S01]  /*0480*/  @P3 IMAD.WIDE.U32 R68, R100.reuse, 0x10, R68 ;  /* 0x0000001064443825 */ /* 0x041fe200078e0044 */
[----:B------:R0:W5:Y:S03]  /*0490*/  @P1 LDG.E.128 R24, desc[UR6][R62.64] ;  /* 0x000000063e181981 */ /* 0x000166000c1e1d00 */
[C---:B-1----:R-:W-:Y:S01]  /*04a0*/  @P3 IMAD.WIDE.U32 R70, R100.reuse, 0x10, R70 ;  /* 0x0000001064463825 */ /* 0x042fe200078e0046 */
[----:B------:R-:W5:Y:S03]  /*04b0*/  @P2 LDG.E.128 R28, desc[UR6][R64.64] ;  /* 0x00000006401c2981 */ /* 0x000f66000c1e1d00 */
[----:B------:R-:W-:Y:S01]  /*04c0*/  @P3 VIADD R100, R100, 0x100 ;  /* 0x0000010064643836 */ /* 0x000fe20000000000 */
[----:B------:R1:W5:Y:S03]  /*04d0*/  @P2 LDG.E.128 R32, desc[UR6][R66.64] ;  /* 0x0000000642202981 */ /* 0x000366000c1e1d00 */
[C---:B---3--:R-:W-:Y:S01]  /*04e0*/  @P4 IMAD.WIDE.U32 R72, R100.reuse, 0x10, R72 ;  /* 0x0000001064484825 */ /* 0x048fe200078e0048 */
[----:B------:R-:W5:Y:S03]  /*04f0*/  @P3 LDG.E.128 R36, desc[UR6][R68.64] ;  /* 0x0000000644243981 */ /* 0x000f66000c1e1d00 */
[----:B----4-:R-:W-:Y:S01]  /*0500*/  @P4 IMAD.WIDE.U32 R74, R100, 0x10, R74 ;  /* 0x00000010644a4825 */ /* 0x010fe200078e004a */
[----:B------:R2:W5:Y:S01]  /*0510*/  @P3 LDG.E.128 R40, desc[UR6][R70.64] ;  /* 0x0000000646283981 */ /* 0x000562000c1e1d00 */
[----:B------:R-:W-:-:S02]  /*0520*/  CS2R R54, SRZ ;  /* 0x0000000000367805 */ /* 0x000fc4000001ff00 */
[----:B------:R-:W-:Y:S02]  /*0530*/  CS2R R52, SRZ ;  /* 0x0000000000347805 */ /* 0x000fe4000001ff00 */
[----:B------:R-:W-:Y:S01]  /*0540*/  CS2R R58, SRZ ;  /* 0x00000000003a7805 */ /* 0x000fe2000001ff00 */
[----:B------:R3:W5:Y:S01]  /*0550*/  @P4 LDG.E.128 R44, desc[UR6][R72.64] ;  /* 0x00000006482c4981 */ /* 0x000762000c1e1d00 */
[----:B------:R-:W-:Y:S02]  /*0560*/  CS2R R56, SRZ ;  /* 0x0000000000387805 */ /* 0x000fe4000001ff00 */
[----:B0-----:R-:W-:Y:S02]  /*0570*/  CS2R R62, SRZ ;  /* 0x00000000003e7805 */ /* 0x001fe4000001ff00 */
[----:B------:R-:W-:Y:S01]  /*0580*/  CS2R R60, SRZ ;  /* 0x00000000003c7805 */ /* 0x000fe2000001ff00 */
[----:B------:R0:W5:Y:S01]  /*0590*/  @P4 LDG.E.128 R48, desc[UR6][R74.64] ;  /* 0x000000064a304981 */ /* 0x000162000c1e1d00 */
[----:B-1----:R-:W-:-:S02]  /*05a0*/  CS2R R66, SRZ ;  /* 0x0000000000427805 */ /* 0x002fc4000001ff00 */
[----:B------:R-:W-:Y:S02]  /*05b0*/  CS2R R64, SRZ ;  /* 0x0000000000407805 */ /* 0x000fe4000001ff00 */
[----:B--2---:R-:W-:Y:S02]  /*05c0*/  CS2R R70, SRZ ;  /* 0x0000000000467805 */ /* 0x004fe4000001ff00 */
[----:B------:R-:W-:Y:S02]  /*05d0*/  CS2R R68, SRZ ;  /* 0x0000000000447805 */ /* 0x000fe4000001ff00 */
[----:B------:R-:W-:Y:S02]  /*05e0*/  CS2R R78, SRZ ;  /* 0x00000000004e7805 */ /* 0x000fe4000001ff00 */
[----:B---3--:R-:W-:Y:S02]  /*05f0*/  CS2R R72, SRZ ;  /* 0x0000000000487805 */ /* 0x008fe4000001ff00 */
        /* <DEDUP_REMOVED lines=16> */
[----:B0-----:R-:W-:-:S04]  /*0700*/  IMAD.WIDE.U32 R102, R100, 0x10, R102 ;  /* 0x0000001064667825 */ /* 0x001fc800078e0066 */
[----:B-1----:R-:W-:Y:S02]  /*0710*/  IMAD.WIDE.U32 R104, R100, 0x10, R104 ;  /* 0x0000001064687825 */ /* 0x002fe400078e0068 */
[----:B------:R-:W5:Y:S04]  /*0720*/  LDG.E.128 R100, desc[UR6][R102.64] ;  /* 0x0000000666647981 */ /* 0x000f68000c1e1d00 */
[----:B------:R-:W5:Y:S01]  /*0730*/  LDG.E.128 R104, desc[UR6][R104.64] ;  /* 0x0000000668687981 */ /* 0x000f62000c1e1d00 */
        /* <DEDUP_REMOVED lines=29> */
.L_x_26327:
        /* <DEDUP_REMOVED lines=8> */
[----:B------:R-:W-:-:S04]  /*0990*/  LOP3.LUT R180, R180, 0xffffffdf, RZ, 0xc0, !PT ;  /* 0xffffffdfb4b47812 */ /* 0x000fc800078ec0ff */
[----:B------:R-:W-:Y:S01]  /*09a0*/  @P5 LOP3.LUT R180, R180, 0x20, RZ, 0xfc, !PT ;  /* 0x00000020b4b45812 */ /* 0x000fe200078efcff */
[----:B------:R-:W2:Y:S08]  /*09b0*/  @P5 LDC.64 R52, c[0x0][0x440] ;  /* 0x00011000ff345b82 */ /* 0x000eb00000000a00 */
[----:B------:R-:W3:Y:S01]  /*09c0*/  LDC.64 R58, c[0x0][0x3d0] ;  /* 0x0000f400ff3a7b82 */ /* 0x000ee20000000a00 */
[----:B0-----:R-:W-:-:S05]  /*09d0*/  @P5 IMAD.WIDE.U32 R54, R100, 0x10, R54 ;  /* 0x0000001064365825 */ /* 0x001fca00078e0036 */
[----:B------:R0:W5:Y:S02]  /*09e0*/  @P5 LDG.E.128 R4, desc[UR6][R54.64] ;  /* 0x0000000636045981 */ /* 0x000164000c1e1d00 */
[----:B------:R-:W4:Y:S01]  /*09f0*/  LDC.64 R60, c[0x0][0x3d8] ;  /* 0x0000f600ff3c7b82 */ /* 0x000f220000000a00 */
[----:B-1----:R-:W-:-:S05]  /*0a00*/  @P5 IMAD.WIDE.U32 R56, R100, 0x10, R56 ;  /* 0x0000001064385825 */ /* 0x002fca00078e0038 */
[----:B------:R-:W5:Y:S02]  /*0a10*/  @P5 LDG.E.128 R8, desc[UR6][R56.64] ;  /* 0x0000000638085981 */ /* 0x000f64000c1e1d00 */
[----:B------:R-:W1:Y:S01]  /*0a20*/  @P0 LDC.64 R62, c[0x0][0x440] ;  /* 0x00011000ff3e0b82 */ /* 0x000e620000000a00 */
[C---:B--2---:R-:W-:Y:S01]  /*0a30*/  @P5 IMAD.WIDE.U32 R52, R100.reuse, 0x10, R52 ;  /* 0x0000001064345825 */ /* 0x044fe200078e0034 */
[----:B------:R-:W-:-:S06]  /*0a40*/  @P5 LOP3.LUT R100, R100, 0x100, RZ, 0xfc, !PT ;  /* 0x0000010064645812 */ /* 0x000fcc00078efcff */
[----:B------:R-:W2:Y:S01]  /*0a50*/  LDC.64 R64, c[0x0][0x3d0] ;  /* 0x0000f400ff407b82 */ /* 0x000ea20000000a00 */
[C---:B---3--:R-:W-:Y:S01]  /*0a60*/  @P0 IMAD.WIDE.U32 R58, R100.reuse, 0x10, R58 ;  /* 0x00000010643a0825 */ /* 0x048fe200078e003a */
[----:B------:R3:W5:Y:S04]  /*0a70*/  @P5 LDG.E.128 R96, desc[UR6][R52.64] ;  /* 0x0000000634605981 */ /* 0x000768000c1e1d00 */
[----:B------:R3:W5:Y:S02]  /*0a80*/  @P0 LDG.E.128 R12, desc[UR6][R58.64] ;  /* 0x000000063a0c0981 */ /* 0x000764000c1e1d00 */
[----:B------:R-:W0:Y:S01]  /*0a90*/  LDC.64 R66, c[0x0][0x3d8] ;  /* 0x0000f600ff427b82 */ /* 0x000e220000000a00 */
[----:B----4-:R-:W-:-:S05]  /*0aa0*/  @P0 IMAD.WIDE.U32 R60, R100, 0x10, R60 ;  /* 0x00000010643c0825 */ /* 0x010fca00078e003c */
[----:B------:R-:W5:Y:S02]  /*0ab0*/  @P0 LDG.E.128 R16, desc[UR6][R60.64] ;  /* 0x000000063c100981 */ /* 0x000f64000c1e1d00 */
[----:B------:R-:W4:Y:S01]  /*0ac0*/  @P1 LDC.64 R68, c[0x0][0x440] ;  /* 0x00011000ff441b82 */ /* 0x000f220000000a00 */
[C---:B-1----:R-:W-:Y:S01]  /*0ad0*/  @P0 IMAD.WIDE.U32 R62, R100.reuse, 0x10, R62 ;  /* 0x00000010643e0825 */ /* 0x042fe200078e003e */
[----:B------:R-:W-:-:S04]  /*0ae0*/  @P0 IADD3 R100, PT, PT, R100, 0x100, RZ ;  /* 0x0000010064640810 */ /* 0x000fc80007ffe0ff */
[----:B------:R1:W5:Y:S02]  /*0af0*/  @P0 LDG.E.128 R92, desc[UR6][R62.64] ;  /* 0x000000063e5c0981 */ /* 0x000364000c1e1d00 */
[----:B------:R-:W3:Y:S08]  /*0b00*/  LDC.64 R70, c[0x0][0x3d0] ;  /* 0x0000f400ff467b82 */ /* 0x000ef00000000a00 */
[----:B------:R-:W1:Y:S08]  /*0b10*/  LDC.64 R72, c[0x0][0x3d8] ;  /* 0x0000f600ff487b82 */ /* 0x000e700000000a00 */
[----:B------:R-:W1:Y:S08]  /*0b20*/  @P2 LDC.64 R74, c[0x0][0x440] ;  /* 0x00011000ff4a2b82 */ /* 0x000e700000000a00 */
[----:B------:R-:W1:Y:S08]  /*0b30*/  LDC.64 R102, c[0x0][0x3d0] ;  /* 0x0000f400ff667b82 */ /* 0x000e700000000a00 */
[----:B------:R-:W1:Y:S08]  /*0b40*/  LDC.64 R104, c[0x0][0x3d8] ;  /* 0x0000f600ff687b82 */ /* 0x000e700000000a00 */
[----:B------:R-:W1:Y:S08]  /*0b50*/  @P3 LDC.64 R106, c[0x0][0x440] ;  /* 0x00011000ff6a3b82 */ /* 0x000e700000000a00 */
[----:B------:R-:W1:Y:S08]  /*0b60*/  LDC.64 R108, c[0x0][0x3d0] ;  /* 0x0000f400ff6c7b82 */ /* 0x000e700000000a00 */
[----:B------:R-:W1:Y:S08]  /*0b70*/  LDC.64 R110, c[0x0][0x3d8] ;  /* 0x0000f600ff6e7b82 */ /* 0x000e700000000a00 */
[----:B------:R-:W1:Y:S01]  /*0b80*/  @P4 LDC.64 R112, c[0x0][0x440] ;  /* 0x00011000ff704b82 */ /* 0x000e620000000a00 */
[----:B--2---:R-:W-:-:S04]  /*0b90*/  @P1 IMAD.WIDE.U32 R64, R100, 0x10, R64 ;  /* 0x0000001064401825 */ /* 0x004fc800078e0040 */
[----:B0-----:R-:W-:-:S04]  /*0ba0*/  @P1 IMAD.WIDE.U32 R66, R100, 0x10, R66 ;  /* 0x0000001064421825 */ /* 0x001fc800078e0042 */
[----:B----4-:R-:W-:Y:S01]  /*0bb0*/  @P1 IMAD.WIDE.U32 R68, R100, 0x10, R68 ;  /* 0x0000001064441825 */ /* 0x010fe200078e0044 */
[----:B------:R-:W-:Y:S01]  /*0bc0*/  ISETP.GE.U32.AND P0, PT, R152, 0x700, PT ;  /* 0x000007009800780c */ /* 0x000fe20003f06070 */
[----:B------:R-:W5:Y:S02]  /*0bd0*/  @P1 LDG.E.128 R20, desc[UR6][R64.64] ;  /* 0x0000000640141981 */ /* 0x000f64000c1e1d00 */
[----:B------:R-:W-:Y:S01]  /*0be0*/  @P1 VIADD R100, R100, 0x100 ;  /* 0x0000010064641836 */ /* 0x000fe20000000000 */
[----:B------:R-:W-:Y:S01]  /*0bf0*/  CS2R R54, SRZ ;  /* 0x0000000000367805 */ /* 0x000fe2000001ff00 */
[----:B------:R0:W5:Y:S02]  /*0c00*/  @P1 LDG.E.128 R24, desc[UR6][R66.64] ;  /* 0x0000000642181981 */ /* 0x000164000c1e1d00 */
[C---:B---3--:R-:W-:Y:S01]  /*0c10*/  @P2 IMAD.WIDE.U32 R70, R100.reuse, 0x10, R70 ;  /* 0x0000001064462825 */ /* 0x048fe200078e0046 */
[----:B------:R-:W-:Y:S01]  /*0c20*/  CS2R R52, SRZ ;  /* 0x0000000000347805 */ /* 0x000fe2000001ff00 */
[----:B------:R-:W5:Y:S02]  /*0c30*/  @P1 LDG.E.128 R88, desc[UR6][R68.64] ;  /* 0x0000000644581981 */ /* 0x000f64000c1e1d00 */
[C---:B-1----:R-:W-:Y:S01]  /*0c40*/  @P2 IMAD.WIDE.U32 R72, R100.reuse, 0x10, R72 ;  /* 0x0000001064482825 */ /* 0x042fe200078e0048 */
[----:B------:R-:W-:Y:S01]  /*0c50*/  CS2R R58, SRZ ;  /* 0x00000000003a7805 */ /* 0x000fe2000001ff00 */
[----:B------:R1:W5:Y:S02]  /*0c60*/  @P2 LDG.E.128 R28, desc[UR6][R70.64] ;  /* 0x00000006461c2981 */ /* 0x000364000c1e1d00 */
[C---:B------:R-:W-:Y:S01]  /*0c70*/  @P2 IMAD.WIDE.U32 R74, R100.reuse, 0x10, R74 ;  /* 0x00000010644a2825 */ /* 0x040fe200078e004a */
[----:B------:R-:W-:Y:S01]  /*0c80*/  CS2R R56, SRZ ;  /* 0x0000000000387805 */ /* 0x000fe2000001ff00 */
[----:B------:R-:W5:Y:S02]  /*0c90*/  @P2 LDG.E.128 R32, desc[UR6][R72.64] ;  /* 0x0000000648202981 */ /* 0x000f64000c1e1d00 */
[----:B------:R-:W-:Y:S01]  /*0ca0*/  @P2 VIADD R100, R100, 0x100 ;  /* 0x0000010064642836 */ /* 0x000fe20000000000 */
[----:B------:R-:W-:Y:S01]  /*0cb0*/  CS2R R62, SRZ ;  /* 0x00000000003e7805 */ /* 0x000fe2000001ff00 */
[----:B------:R2:W5:Y:S02]  /*0cc0*/  @P2 LDG.E.128 R84, desc[UR6][R74.64] ;  /* 0x000000064a542981 */ /* 0x000564000c1e1d00 */
[----:B------:R-:W-:-:S04]  /*0cd0*/  @P3 IMAD.WIDE.U32 R102, R100, 0x10, R102 ;  /* 0x0000001064663825 */ /* 0x000fc800078e0066 */
[C---:B------:R-:W-:Y:S01]  /*0ce0*/  @P3 IMAD.WIDE.U32 R104, R100.reuse, 0x10, R104 ;  /* 0x0000001064683825 */ /* 0x040fe200078e0068 */
[----:B------:R3:W5:Y:S03]  /*0cf0*/  @P3 LDG.E.128 R36, desc[UR6][R102.64] ;  /* 0x0000000666243981 */ /* 0x000766000c1e1d00 */
[C---:B------:R-:W-:Y:S01]  /*0d00*/  @P3 IMAD.WIDE.U32 R106, R100.reuse, 0x10, R106 ;  /* 0x00000010646a3825 */ /* 0x040fe200078e006a */
[----:B------:R-:W-:Y:S01]  /*0d10*/  @P3 IADD3 R100, PT, PT, R100, 0x100, RZ ;  /* 0x0000010064643810 */ /* 0x000fe20007ffe0ff */
[----:B------:R3:W5:Y:S04]  /*0d20*/  @P3 LDG.E.128 R40, desc[UR6][R104.64] ;  /* 0x0000000668283981 */ /* 0x000768000c1e1d00 */
[C---:B------:R-:W-:Y:S01]  /*0d30*/  @P4 IMAD.WIDE.U32 R108, R100.reuse, 0x10, R108 ;  /* 0x00000010646c4825 */ /* 0x040fe200078e006c */
[----:B------:R3:W5:Y:S03]  /*0d40*/  @P3 LDG.E.128 R80, desc[UR6][R106.64] ;  /* 0x000000066a503981 */ /* 0x000766000c1e1d00 */
[C---:B------:R-:W-:Y:S01]  /*0d50*/  @P4 IMAD.WIDE.U32 R110, R100.reuse, 0x10, R110 ;  /* 0x00000010646e4825 */ /* 0x040fe200078e006e */
[----:B------:R3:W5:Y:S03]  /*0d60*/  @P4 LDG.E.128 R44, desc[UR6][R108.64] ;  /* 0x000000066c2c4981 */ /* 0x000766000c1e1d00 */
[----:B------:R-:W-:Y:S01]  /*0d70*/  @P4 IMAD.WIDE.U32 R112, R100, 0x10, R112 ;  /* 0x0000001064704825 */ /* 0x000fe200078e0070 */
[----:B------:R3:W5:Y:S04]  /*0d80*/  @P4 LDG.E.128 R48, desc[UR6][R110.64] ;  /* 0x000000066e304981 */ /* 0x000768000c1e1d00 */
[----:B------:R3:W5:Y:S01]  /*0d90*/  @P4 LDG.E.128 R76, desc[UR6][R112.64] ;  /* 0x00000006704c4981 */ /* 0x000762000c1e1d00 */
[----:B------:R-:W-:-:S02]  /*0da0*/  CS2R R60, SRZ ;  /* 0x00000000003c7805 */ /* 0x000fc4000001ff00 */
[----:B0-----:R-:W-:Y:S02]  /*0db0*/  CS2R R66, SRZ ;  /* 0x0000000000427805 */ /* 0x001fe4000001ff00 */
[----:B------:R-:W-:Y:S02]  /*0dc0*/  CS2R R64, SRZ ;  /* 0x0000000000407805 */ /* 0x000fe4000001ff00 */
[----:B-1----:R-:W-:Y:S02]  /*0dd0*/  CS2R R70, SRZ ;  /* 0x0000000000467805 */ /* 0x002fe4000001ff00 */
[----:B------:R-:W-:Y:S02]  /*0de0*/  CS2R R68, SRZ ;  /* 0x0000000000447805 */ /* 0x000fe4000001ff00 */
[----:B--2---:R-:W-:Y:S02]  /*0df0*/  CS2R R74, SRZ ;  /* 0x00000000004a7805 */ /* 0x004fe4000001ff00 */
[----:B------:R-:W-:Y:S01]  /*0e00*/  CS2R R72, SRZ ;  /* 0x0000000000487805 */ /* 0x000fe2000001ff00 */
[----:B------:R-:W-:Y:S01]  /*0e10*/  @P4 VIADD R100, R100, 0x100 ;  /* 0x0000010064644836 */ /* 0x000fe20000000000 */
[----:B---3--:R-:W-:Y:S06]  /*0e20*/  @!P0 BRA `(.L_x_26328) ;  /* 0x0000000c00a88947 */ /* 0x008fec0003800000 */
        /* <DEDUP_REMOVED lines=24> */
.L_x_26326:
        /* <DEDUP_REMOVED lines=25> */
[----:B------:R4:W5:Y:S02]  /*1140*/  @P5 LDG.E.128 R72, desc[UR6][R102.64] ;  /* 0x0000000666485981 */ /* 0x000964000c1e1d00 */
[----:B------:R-:W4:Y:S01]  /*1150*/  LDC.64 R120, c[0x0][0x3d0] ;  /* 0x0000f400ff787b82 */ /* 0x000f220000000a00 */
[C---:B-1----:R-:W-:Y:S01]  /*1160*/  @P5 IMAD.WIDE.U32 R108, R100.reuse, 0x10, R108 ;  /* 0x00000010646c5825 */ /* 0x042fe200078e006c */
[----:B------:R-:W-:-:S04]  /*1170*/  @P5 LOP3.LUT R100, R100, 0x100, RZ, 0xfc, !PT ;  /* 0x0000010064645812 */ /* 0x000fc800078efcff */
[----:B------:R1:W5:Y:S02]  /*1180*/  @P5 LDG.E.128 R96, desc[UR6][R108.64] ;  /* 0x000000066c605981 */ /* 0x000364000c1e1d00 */
        /* <DEDUP_REMOVED lines=9> */
[----:B------:R3:W5:Y:S04]  /*1220*/  @P0 LDG.E.128 R68, desc[UR6][R112.64] ;  /* 0x0000000670440981 */ /* 0x000768000c1e1d00 */
        /* <DEDUP_REMOVED lines=10> */
[----:B------:R1:W5:Y:S06]  /*12d0*/  @P0 LDG.E.128 R92, desc[UR6][R118.64] ;  /* 0x00000006765c0981 */ /* 0x00036c000c1e1d00 */
[----:B0-----:R-:W0:Y:S08]  /*12e0*/  @P4 LDC.64 R110, c[0x0][0x438] ;  /* 0x00010e00ff6e4b82 */ /* 0x001e300000000a00 */
[----:B---3--:R-:W3:Y:S08]  /*12f0*/  LDC.64 R112, c[0x0][0x3d8] ;  /* 0x0000f600ff707b82 */ /* 0x008ef00000000a00 */
[----:B------:R-:W3:Y:S01]  /*1300*/  @P4 LDC.64 R114, c[0x0][0x440] ;  /* 0x00011000ff724b82 */ /* 0x000ee20000000a00 */
[----:B------:R-:W-:-:S04]  /*1310*/  @P1 IMAD.WIDE.U32 R120, R100, 0x10, R120 ;  /* 0x0000001064781825 */ /* 0x000fc800078e0078 */
[C---:B------:R-:W-:Y:S01]  /*1320*/  @P1 IMAD.WIDE.U32 R122, R100.reuse, 0x10, R122 ;  /* 0x00000010647a1825 */ /* 0x040fe200078e007a */
[----:B------:R0:W5:Y:S03]  /*1330*/  @P1 LDG.E.128 R20, desc[UR6][R120.64] ;  /* 0x0000000678141981 */ /* 0x000166000c1e1d00 */
[C---:B------:R-:W-:Y:S01]  /*1340*/  @P1 IMAD.WIDE.U32 R124, R100.reuse, 0x10, R124 ;  /* 0x00000010647c1825 */ /* 0x040fe200078e007c */
[----:B------:R0:W5:Y:S03]  /*1350*/  @P1 LDG.E.128 R64, desc[UR6][R122.64] ;  /* 0x000000067a401981 */ /* 0x000166000c1e1d00 */
[C---:B------:R-:W-:Y:S01]  /*1360*/  @P1 IMAD.WIDE.U32 R126, R100.reuse, 0x10, R126 ;  /* 0x00000010647e1825 */ /* 0x040fe200078e007e */
[----:B------:R-:W-:Y:S01]  /*1370*/  @P1 IADD3 R100, PT, PT, R100, 0x100, RZ ;  /* 0x0000010064641810 */ /* 0x000fe20007ffe0ff */
[----:B------:R0:W5:Y:S04]  /*1380*/  @P1 LDG.E.128 R24, desc[UR6][R124.64] ;  /* 0x000000067c181981 */ /* 0x000168000c1e1d00 */
[C---:B--2---:R-:W-:Y:S01]  /*1390*/  @P2 IMAD.WIDE.U32 R128, R100.reuse, 0x10, R128 ;  /* 0x0000001064802825 */ /* 0x044fe200078e0080 */
[----:B------:R2:W5:Y:S03]  /*13a0*/  @P1 LDG.E.128 R88, desc[UR6][R126.64] ;  /* 0x000000067e581981 */ /* 0x000566000c1e1d00 */
[C---:B----4-:R-:W-:Y:S01]  /*13b0*/  @P2 IMAD.WIDE.U32 R102, R100.reuse, 0x10, R102 ;  /* 0x0000001064662825 */ /* 0x050fe200078e0066 */
[----:B------:R2:W5:Y:S03]  /*13c0*/  @P2 LDG.E.128 R28, desc[UR6][R128.64] ;  /* 0x00000006801c2981 */ /* 0x000566000c1e1d00 */
[C---:B------:R-:W-:Y:S01]  /*13d0*/  @P2 IMAD.WIDE.U32 R104, R100.reuse, 0x10, R104 ;  /* 0x0000001064682825 */ /* 0x040fe200078e0068 */
[----:B------:R2:W5:Y:S03]  /*13e0*/  @P2 LDG.E.128 R60, desc[UR6][R102.64] ;  /* 0x00000006663c2981 */ /* 0x000566000c1e1d00 */
[C---:B------:R-:W-:Y:S01]  /*13f0*/  @P2 IMAD.WIDE.U32 R106, R100.reuse, 0x10, R106 ;  /* 0x00000010646a2825 */ /* 0x040fe200078e006a */
[----:B------:R2:W5:Y:S03]  /*1400*/  @P2 LDG.E.128 R32, desc[UR6][R104.64] ;  /* 0x0000000668202981 */ /* 0x000566000c1e1d00 */
[----:B------:R-:W-:Y:S01]  /*1410*/  @P2 VIADD R100, R100, 0x100 ;  /* 0x0000010064642836 */ /* 0x000fe20000000000 */
[----:B------:R2:W5:Y:S03]  /*1420*/  @P2 LDG.E.128 R84, desc[UR6][R106.64] ;  /* 0x000000066a542981 */ /* 0x000566000c1e1d00 */
[----:B-1----:R-:W-:-:S04]  /*1430*/  @P3 IMAD.WIDE.U32 R108, R100, 0x10, R108 ;  /* 0x00000010646c3825 */ /* 0x002fc800078e006c */
[C---:B------:R-:W-:Y:S01]  /*1440*/  @P3 IMAD.WIDE.U32 R130, R100.reuse, 0x10, R130 ;  /* 0x0000001064823825 */ /* 0x040fe200078e0082 */
[----:B------:R2:W5:Y:S03]  /*1450*/  @P3 LDG.E.128 R36, desc[UR6][R108.64] ;  /* 0x000000066c243981 */ /* 0x000566000c1e1d00 */
[C---:B------:R-:W-:Y:S01]  /*1460*/  @P3 IMAD.WIDE.U32 R132, R100.reuse, 0x10, R132 ;  /* 0x0000001064843825 */ /* 0x040fe200078e0084 */
[----:B------:R2:W5:Y:S03]  /*1470*/  @P3 LDG.E.128 R56, desc[UR6][R130.64] ;  /* 0x0000000682383981 */ /* 0x000566000c1e1d00 */
[C---:B------:R-:W-:Y:S01]  /*1480*/  @P3 IMAD.WIDE.U32 R134, R100.reuse, 0x10, R134 ;  /* 0x0000001064863825 */ /* 0x040fe200078e0086 */
[----:B------:R2:W5:Y:S03]  /*1490*/  @P3 LDG.E.128 R40, desc[UR6][R132.64] ;  /* 0x0000000684283981 */ /* 0x000566000c1e1d00 */
[----:B------:R-:W-:Y:S01]  /*14a0*/  @P3 VIADD R100, R100, 0x100 ;  /* 0x0000010064643836 */ /* 0x000fe20000000000 */
[----:B------:R2:W5:Y:S03]  /*14b0*/  @P3 LDG.E.128 R80, desc[UR6][R134.64] ;  /* 0x0000000686503981 */ /* 0x000566000c1e1d00 */
[----:B------:R-:W-:-:S04]  /*14c0*/  @P4 IMAD.WIDE.U32 R136, R100, 0x10, R136 ;  /* 0x0000001064884825 */ /* 0x000fc800078e0088 */
[C---:B0-----:R-:W-:Y:S01]  /*14d0*/  @P4 IMAD.WIDE.U32 R110, R100.reuse, 0x10, R110 ;  /* 0x00000010646e4825 */ /* 0x041fe200078e006e */
[----:B------:R2:W5:Y:S03]  /*14e0*/  @P4 LDG.E.128 R44, desc[UR6][R136.64] ;  /* 0x00000006882c4981 */ /* 0x000566000c1e1d00 */
[C---:B---3--:R-:W-:Y:S01]  /*14f0*/  @P4 IMAD.WIDE.U32 R112, R100.reuse, 0x10, R112 ;  /* 0x0000001064704825 */ /* 0x048fe200078e0070 */
[----:B------:R2:W5:Y:S03]  /*1500*/  @P4 LDG.E.128 R52, desc[UR6][R110.64] ;  /* 0x000000066e344981 */ /* 0x000566000c1e1d00 */
[----:B------:R-:W-:Y:S01]  /*1510*/  @P4 IMAD.WIDE.U32 R114, R100, 0x10, R114 ;  /* 0x0000001064724825 */ /* 0x000fe200078e0072 */
[----:B------:R2:W5:Y:S04]  /*1520*/  @P4 LDG.E.128 R48, desc[UR6][R112.64] ;  /* 0x0000000670304981 */ /* 0x000568000c1e1d00 */
[----:B------:R2:W5:Y:S01]  /*1530*/  @P4 LDG.E.128 R76, desc[UR6][R114.64] ;  /* 0x00000006724c4981 */ /* 0x000562000c1e1d00 */
        /* <DEDUP_REMOVED lines=16> */
.L_x_26329:
        /* <DEDUP_REMOVED lines=19> */
[----:B------:R-:W-:-:S06]  /*1770*/  @P5 LOP3.LUT R100, R100, 0x100, RZ, 0xfc, !PT ;  /* 0x0000010064645812 */ /* 0x000fcc00078efcff */
[----:B------:R-:W2:Y:S01]  /*1780*/  LDC.64 R88, c[0x0][0x3d0] ;  /* 0x0000f400ff587b82 */ /* 0x000ea20000000a00 */
[C---:B---3--:R-:W-:Y:S01]  /*1790*/  @P0 IMAD.WIDE.U32 R82, R100.reuse, 0x10, R82 ;  /* 0x0000001064520825 */ /* 0x048fe200078e0052 */
[----:B------:R3:W5:Y:S04]  /*17a0*/  @P5 LDG.E.128 R72, desc[UR6][R78.64] ;  /* 0x000000064e485981 */ /* 0x000768000c1e1d00 */
[----:B------:R4:W5:Y:S02]  /*17b0*/  @P0 LDG.E.128 R12, desc[UR6][R82.64] ;  /* 0x00000006520c0981 */ /* 0x000964000c1e1d00 */
[----:B------:R-:W3:Y:S01]  /*17c0*/  @P1 LDC.64 R90, c[0x0][0x438] ;  /* 0x00010e00ff5a1b82 */ /* 0x000ee20000000a00 */
[----:B0-----:R-:W-:-:S05]  /*17d0*/  @P0 IMAD.WIDE.U32 R84, R100, 0x10, R84 ;  /* 0x0000001064540825 */ /* 0x001fca00078e0054 */
[----:B------:R-:W5:Y:S02]  /*17e0*/  @P0 LDG.E.128 R68, desc[UR6][R84.64] ;  /* 0x0000000654440981 */ /* 0x000f64000c1e1d00 */
[----:B------:R-:W0:Y:S01]  /*17f0*/  LDC.64 R92, c[0x0][0x3d8] ;  /* 0x0000f600ff5c7b82 */ /* 0x000e220000000a00 */
[----:B-1----:R-:W-:-:S04]  /*1800*/  @P0 IMAD.WIDE.U32 R86, R100, 0x10, R86 ;  /* 0x0000001064560825 */ /* 0x002fc800078e0056 */
[----:B------:R-:W-:Y:S01]  /*1810*/  @P0 VIADD R100, R100, 0x100 ;  /* 0x0000010064640836 */ /* 0x000fe20000000000 */
[----:B------:R1:W5:Y:S02]  /*1820*/  @P0 LDG.E.128 R16, desc[UR6][R86.64] ;  /* 0x0000000656100981 */ /* 0x000364000c1e1d00 */
[----:B------:R-:W4:Y:S08]  /*1830*/  LDC.64 R94, c[0x0][0x3d0] ;  /* 0x0000f400ff5e7b82 */ /* 0x000f300000000a00 */
        /* <DEDUP_REMOVED lines=9> */
[----:B---3--:R-:W-:-:S04]  /*18d0*/  @P1 IMAD.WIDE.U32 R90, R100, 0x10, R90 ;  /* 0x00000010645a1825 */ /* 0x008fc800078e005a */
[----:B0-----:R-:W-:Y:S01]  /*18e0*/  @P1 IMAD.WIDE.U32 R92, R100, 0x10, R92 ;  /* 0x00000010645c1825 */ /* 0x001fe200078e005c */
[----:B------:R-:W-:Y:S01]  /*18f0*/  ISETP.GE.U32.AND P0, PT, R152, 0x700, PT ;  /* 0x000007009800780c */ /* 0x000fe20003f06070 */
[----:B------:R-:W5:Y:S02]  /*1900*/  @P1 LDG.E.128 R20, desc[UR6][R88.64] ;  /* 0x0000000658141981 */ /* 0x000f64000c1e1d00 */
[----:B------:R-:W-:Y:S01]  /*1910*/  @P1 VIADD R100, R100, 0x100 ;  /* 0x0000010064641836 */ /* 0x000fe20000000000 */
[----:B------:R-:W-:Y:S01]  /*1920*/  CS2R R78, SRZ ;  /* 0x00000000004e7805 */ /* 0x000fe2000001ff00 */
[----:B------:R0:W5:Y:S02]  /*1930*/  @P1 LDG.E.128 R64, desc[UR6][R90.64] ;  /* 0x000000065a401981 */ /* 0x000164000c1e1d00 */
[C---:B----4-:R-:W-:Y:S01]  /*1940*/  @P2 IMAD.WIDE.U32 R94, R100.reuse, 0x10, R94 ;  /* 0x00000010645e2825 */ /* 0x050fe200078e005e */
[----:B------:R-:W-:Y:S01]  /*1950*/  CS2R R76, SRZ ;  /* 0x00000000004c7805 */ /* 0x000fe2000001ff00 */
[----:B------:R-:W5:Y:S02]  /*1960*/  @P1 LDG.E.128 R24, desc[UR6][R92.64] ;  /* 0x000000065c181981 */ /* 0x000f64000c1e1d00 */
[C---:B-1----:R-:W-:Y:S01]  /*1970*/  @P2 IMAD.WIDE.U32 R96, R100.reuse, 0x10, R96 ;  /* 0x0000001064602825 */ /* 0x042fe200078e0060 */
[----:B------:R-:W-:Y:S01]  /*1980*/  CS2R R82, SRZ ;  /* 0x0000000000527805 */ /* 0x000fe2000001ff00 */
[----:B------:R1:W5:Y:S02]  /*1990*/  @P2 LDG.E.128 R28, desc[UR6][R94.64] ;  /* 0x000000065e1c2981 */ /* 0x000364000c1e1d00 */
[C---:B------:R-:W-:Y:S01]  /*19a0*/  @P2 IMAD.WIDE.U32 R98, R100.reuse, 0x10, R98 ;  /* 0x0000001064622825 */ /* 0x040fe200078e0062 */
[----:B------:R-:W-:Y:S01]  /*19b0*/  @P2 IADD3 R100, PT, PT, R100, 0x100, RZ ;  /* 0x0000010064642810 */ /* 0x000fe20007ffe0ff */
[----:B------:R-:W5:Y:S04]  /*19c0*/  @P2 LDG.E.128 R60, desc[UR6][R96.64] ;  /* 0x00000006603c2981 */ /* 0x000f68000c1e1d00 */
        /* <DEDUP_REMOVED lines=9> */
[C---:B------:R-:W-:Y:S01]  /*1a60*/  @P4 IMAD.WIDE.U32 R110, R100.reuse, 0x10, R110 ;  /* 0x00000010646e4825 */ /* 0x040fe200078e006e */
[----:B------:R3:W5:Y:S03]  /*1a70*/  @P4 LDG.E.128 R44, desc[UR6][R108.64] ;  /* 0x000000066c2c4981 */ /* 0x000766000c1e1d00 */
[----:B------:R-:W-:Y:S01]  /*1a80*/  @P4 IMAD.WIDE.U32 R112, R100, 0x10, R112 ;  /* 0x0000001064704825 */ /* 0x000fe200078e0070 */
[----:B------:R3:W5:Y:S04]  /*1a90*/  @P4 LDG.E.128 R52, desc[UR6][R110.64] ;  /* 0x000000066e344981 */ /* 0x000768000c1e1d00 */
[----:B------:R3:W5:Y:S01]  /*1aa0*/  @P4 LDG.E.128 R48, desc[UR6][R112.64] ;  /* 0x0000000670304981 */ /* 0x000762000c1e1d00 */
[----:B------:R-:W-:-:S02]  /*1ab0*/  CS2R R80, SRZ ;  /* 0x0000000000507805 */ /* 0x000fc4000001ff00 */
[----:B------:R-:W-:Y:S02]  /*1ac0*/  CS2R R86, SRZ ;  /* 0x0000000000567805 */ /* 0x000fe4000001ff00 */
[----:B------:R-:W-:Y:S02]  /*1ad0*/  CS2R R84, SRZ ;  /* 0x0000000000547805 */ /* 0x000fe4000001ff00 */
[----:B0-----:R-:W-:Y:S02]  /*1ae0*/  CS2R R90, SRZ ;  /* 0x00000000005a7805 */ /* 0x001fe4000001ff00 */
[----:B------:R-:W-:Y:S02]  /*1af0*/  CS2R R88, SRZ ;  /* 0x0000000000587805 */ /* 0x000fe4000001ff00 */
[----:B-1----:R-:W-:Y:S02]  /*1b00*/  CS2R R94, SRZ ;  /* 0x00000000005e7805 */ /* 0x002fe4000001ff00 */
[----:B------:R-:W-:-:S02]  /*1b10*/  CS2R R92, SRZ ;  /* 0x00000000005c7805 */ /* 0x000fc4000001ff00 */
[----:B--2---:R-:W-:Y:S02]  /*1b20*/  CS2R R98, SRZ ;  /* 0x0000000000627805 */ /* 0x004fe4000001ff00 */
[----:B------:R-:W-:Y:S01]  /*1b30*/  CS2R R96, SRZ ;  /* 0x0000000000607805 */ /* 0x000fe2000001ff00 */
[----:B------:R-:W-:Y:S01]  /*1b40*/  @P4 VIADD R100, R100, 0x100 ;  /* 0x0000010064644836 */ /* 0x000fe20000000000 */
[----:B---3--:R-:W-:Y:S06]  /*1b50*/  @!P0 BRA `(.L_x_26328) ;  /* 0x00000000005c8947 */ /* 0x008fec0003800000 */
[----:B------:R-:W0:Y:S08]  /*1b60*/  LDC.64 R102, c[0x0][0x3d8] ;  /* 0x0000f600ff667b82 */ /* 0x000e300000000a00 */
[----:B------:R-:W1:Y:S08]  /*1b70*/  LDC.64 R104, c[0x0][0x3d0] ;  /* 0x0000f400ff687b82 */ /* 0x000e700000000a00 */
[----:B------:R-:W2:Y:S01]  /*1b80*/  LDC.64 R108, c[0x0][0x438] ;  /* 0x00010e00ff6c7b82 */ /* 0x000ea20000000a00 */
[----:B0-----:R-:W-:-:S04]  /*1b90*/  IMAD.WIDE.U32 R102, R100, 0x10, R102 ;  /* 0x0000001064667825 */ /* 0x001fc800078e0066 */
[----:B-1----:R-:W-:-:S06]  /*1ba0*/  IMAD.WIDE.U32 R104, R100, 0x10, R104 ;  /* 0x0000001064687825 */ /* 0x002fcc00078e0068 */
[----:B------:R-:W5:Y:S01]  /*1bb0*/  LDG.E.128 R104, desc[UR6][R104.64] ;  /* 0x0000000668687981 */ /* 0x000f62000c1e1d00 */
[----:B--2---:R-:W-:-:S03]  /*1bc0*/  IMAD.WIDE.U32 R108, R100, 0x10, R108 ;  /* 0x00000010646c7825 */ /* 0x004fc600078e006c */
[----:B------:R-:W5:Y:S04]  /*1bd0*/  LDG.E.128 R100, desc[UR6][R102.64] ;  /* 0x0000000666647981 */ /* 0x000f68000c1e1d00 */
[----:B------:R-:W5:Y:S01]  /*1be0*/  LDG.E.128 R108, desc[UR6][R108.64] ;  /* 0x000000066c6c7981 */ /* 0x000f62000c1e1d00 */
        /* <DEDUP_REMOVED lines=13> */
[----:B------:R-:W-:-:S07]  /*1cc0*/  CS2R R96, SRZ ;  /* 0x0000000000607805 */ /* 0x000fce000001ff00 */
.L_x_26328:
[----:B------:R-:W-:Y:S05]  /*1cd0*/  BSYNC.RECONVERGENT B0 ;  /* 0x0000000000007941 */ /* 0x000fea0003800200 */
.L_x_26325:
[----:B------:R-:W0:Y:S08]  /*1ce0*/  S2UR UR4, SR_CTAID.X ;  /* 0x00000000000479c3 */ /* 0x000e300000002500 */
[----:B------:R-:W0:Y:S02]  /*1cf0*/  LDC R118, c[0x0][0x384] ;  /* 0x0000e100ff767b82 */ /* 0x000e240000000800 */
[----:B0-----:R-:W-:-:S13]  /*1d00*/  ISETP.LE.AND P0, PT, R118, UR4, PT ;  /* 0x0000000476007c0c */ /* 0x001fda000bf03270 */
[----:B------:R-:W-:Y:S05]  /*1d10*/  @P0 EXIT ;  /* 0x000000000000094d */ /* 0x000fea0003800000 */
[----:B------:R-:W0:Y:S01]  /*1d20*/  LDC R121, c[0x0][0x360] ;  /* 0x0000d800ff797b82 */ /* 0x000e220000000800 */
[----:B------:R-:W-:Y:S01]  /*1d30*/  IMAD.HI.U32 R119, R181, -0x2daee0ad, RZ ;  /* 0xd2511f53b5777827 */ /* 0x000fe200078e00ff */
[----:B-----5:R-:W-:Y:S01]  /*1d40*/  IADD3 R122, PT, PT, R2, -0x61c88647, RZ ;  /* 0x9e3779b9027a7810 */ /* 0x020fe20007ffe0ff */
[----:B------:R-:W1:Y:S01]  /*1d50*/  LDCU UR12, c[0x0][0x408] ;  /* 0x00008100ff0c77ac */ /* 0x000e620008000800 */
[----:B------:R-:W-:Y:S01]  /*1d60*/  LOP3.LUT R163, R116, 0x3, RZ, 0xc0, !PT ;  /* 0x0000000374a37812 */ /* 0x000fe200078ec0ff */
[----:B------:R-:W-:Y:S01]  /*1d70*/  VIADD R123, R3, 0xbb67ae85 ;  /* 0xbb67ae85037b7836 */ /* 0x000fe20000000000 */
[----:B------:R-:W-:Y:S01]  /*1d80*/  LOP3.LUT R119, R119, R3, RZ, 0x3c, !PT ;  /* 0x0000000377777212 */ /* 0x000fe200078e3cff */
[----:B------:R-:W-:Y:S01]  /*1d90*/  VIADD R124, R3, 0x76cf5d0a ;  /* 0x76cf5d0a037c7836 */ /* 0x000fe20000000000 */
[----:B------:R-:W-:Y:S01]  /*1da0*/  MOV R162, UR4 ;  /* 0x0000000400a27c02 */ /* 0x000fe20008000f00 */
[----:B------:R-:W-:Y:S01]  /*1db0*/  IMAD.MOV.U32 R161, RZ, RZ, RZ ;  /* 0x000000ffffa17224 */ /* 0x000fe200078e00ff */
[----:B------:R-:W2:Y:S01]  /*1dc0*/  LDCU UR15, c[0x0][0x388] ;  /* 0x00007100ff0f77ac */ /* 0x000ea20008000800 */
[C---:B------:R-:W-:Y:S01]  /*1dd0*/  IMAD.HI.U32 R120, R119.reuse, -0x326172a9, RZ ;  /* 0xcd9e8d5777787827 */ /* 0x040fe200078e00ff */
[----:B------:R-:W3:Y:S03]  /*1de0*/  LDCU.U8 UR13, c[0x0][0x410] ;  /* 0x00008200ff0d77ac */ /* 0x000ee60008000000 */
[----:B------:R-:W-:Y:S01]  /*1df0*/  IMAD R119, R119, -0x326172a9, RZ ;  /* 0xcd9e8d5777777824 */ /* 0x000fe200078e02ff */
[----:B------:R-:W4:Y:S01]  /*1e00*/  LDCU UR14, c[0x0][0x400] ;  /* 0x00008000ff0e77ac */ /* 0x000f220008000800 */
[----:B------:R-:W0:Y:S02]  /*1e10*/  LDCU.64 UR8, c[0x0][0x398] ;  /* 0x00007300ff0877ac */ /* 0x000e240008000a00 */
[----:B0-----:R-:W-:Y:S01]  /*1e20*/  IMAD R154, R121, UR4, R0 ;  /* 0x00000004799a7c24 */ /* 0x001fe2000f8e0200 */
[----:B------:R-:W0:Y:S03]  /*1e30*/  LDCU.64 UR10, c[0x0][0x3a0] ;  /* 0x00007400ff0a77ac */ /* 0x000e260008000a00 */
[----:B------:R-:W-:Y:S01]  /*1e40*/  IMAD.HI.U32 R118, R154, -0x326172a9, RZ ;  /* 0xcd9e8d579a767827 */ /* 0x000fe200078e00ff */
[----:B------:R-:W-:-:S03]  /*1e50*/  UPLOP3.LUT UP1, UPT, UPT, UPT, UPT, 0x40, 0x4 ;  /* 0x000000000004789c */ /* 0x000fc60003f2e870 */
[----:B------:R-:W-:Y:S01]  /*1e60*/  IMAD R121, R154, -0x326172a9, RZ ;  /* 0xcd9e8d579a797824 */ /* 0x000fe200078e02ff */
[----:B------:R-:W-:-:S04]  /*1e70*/  LOP3.LUT R118, R153, R118, R2, 0x96, !PT ;  /* 0x0000007699767212 */ /* 0x000fc800078e9602 */
        /* <DEDUP_REMOVED lines=52> */
[----:B------:R-:W-:Y:S01]  /*21c0*/  LOP3.LUT R126, R125, 0xff, RZ, 0xc0, !PT ;  /* 0x000000ff7d7e7812 */ /* 0x000fe200078ec0ff */
[C---:B------:R-:W-:Y:S01]  /*21d0*/  IMAD R119, R118.reuse, -0x2daee0ad, RZ ;  /* 0xd2511f5376777824 */ /* 0x040fe200078e02ff */
[----:B------:R-:W-:Y:S01]  /*21e0*/  LOP3.LUT R129, R117, 0x3e0, RZ, 0xc0, !PT ;  /* 0x000003e075817812 */ /* 0x000fe200078ec0ff */
[----:B------:R-:W-:Y:S01]  /*21f0*/  IMAD.HI.U32 R117, R118, -0x2daee0ad, RZ ;  /* 0xd2511f5376757827 */ /* 0x000fe200078e00ff */
[----:B------:R-:W-:Y:S02]  /*2200*/  VIADDMNMX R127, R126, -R127, RZ, !PT ;  /* 0x8000007f7e7f7246 */ /* 0x000fe400078001ff */
[----:B------:R-:W-:Y:S01]  /*2210*/  SHF.R.U32.HI R125, RZ, 0x1, R125 ;  /* 0x00000001ff7d7819 */ /* 0x000fe2000001167d */
[----:B------:R-:W-:Y:S01]  /*2220*/  IMAD.HI.U32 R118, R120, -0x2daee0ad, RZ ;  /* 0xd2511f5378767827 */ /* 0x000fe200078e00ff */
[----:B------:R-:W-:-:S02]  /*2230*/  LOP3.LUT R117, R121, R122, R117, 0x96, !PT ;  /* 0x0000007a79757212 */ /* 0x000fc400078e9675 */
[----:B------:R-:W-:Y:S01]  /*2240*/  LOP3.LUT R122, R125, 0x7fffff80, RZ, 0xc0, !PT ;  /* 0x7fffff807d7a7812 */ /* 0x000fe200078ec0ff */
[----:B------:R-:W-:Y:S01]  /*2250*/  IMAD R123, R123, -0x326172a9, RZ ;  /* 0xcd9e8d577b7b7824 */ /* 0x000fe200078e02ff */
[----:B------:R-:W-:Y:S01]  /*2260*/  VIMNMX R127, PT, PT, R127, 0x20, PT ;  /* 0x000000207f7f7848 */ /* 0x000fe20003fe0100 */
[----:B------:R-:W-:Y:S01]  /*2270*/  VIADD R121, R2, 0x8ff34781 ;  /* 0x8ff3478102797836 */ /* 0x000fe20000000000 */
[----:B------:R-:W-:Y:S01]  /*2280*/  LOP3.LUT R124, R124, R119, R118, 0x96, !PT ;  /* 0x000000777c7c7212 */ /* 0x000fe200078e9676 */
[----:B------:R-:W-:Y:S01]  /*2290*/  IMAD.HI.U32 R118, R117, -0x326172a9, RZ ;  /* 0xcd9e8d5775767827 */ /* 0x000fe200078e00ff */
[----:B------:R-:W-:Y:S02]  /*22a0*/  LEA R127, R127, R122, 0x2 ;  /* 0x0000007a7f7f7211 */ /* 0x000fe400078e10ff */
[----:B------:R-:W-:Y:S01]  /*22b0*/  VIADDMNMX R129, R126, -R129, RZ, !PT ;  /* 0x800000817e817246 */ /* 0x000fe200078001ff */
[----:B------:R-:W-:Y:S01]  /*22c0*/  VIADD R119, R2, 0xf1bbcdc8 ;  /* 0xf1bbcdc802777836 */ /* 0x000fe20000000000 */
[----:B------:R-:W-:Y:S01]  /*22d0*/  I2FP.F32.U32 R127, R127 ;  /* 0x0000007f007f7245 */ /* 0x000fe20000201000 */
[----:B------:R-:W-:Y:S01]  /*22e0*/  IMAD R120, R120, -0x2daee0ad, RZ ;  /* 0xd2511f5378787824 */ /* 0x000fe200078e02ff */
[----:B------:R-:W-:Y:S01]  /*22f0*/  VIMNMX R129, PT, PT, R129, 0x20, PT ;  /* 0x0000002081817848 */ /* 0x000fe20003fe0100 */
[----:B------:R-:W-:Y:S01]  /*2300*/  IMAD R117, R117, -0x326172a9, RZ ;  /* 0xcd9e8d5775757824 */ /* 0x000fe200078e02ff */
[----:B------:R0:W0:Y:S01]  /*2310*/  MUFU.RCP R158, R127 ;  /* 0x0000007f009e7308 */ /* 0x0000220000001000 */
[----:B------:R-:W-:Y:S01]  /*2320*/  LOP3.LUT R118, R119, R123, R118, 0x96, !PT ;  /* 0x0000007b77767212 */ /* 0x000fe200078e9676 */
[----:B------:R-:W-:-:S02]  /*2330*/  VIADD R119, R3, 0x96a522ad ;  /* 0x96a522ad03777836 */ /* 0x000fc40000000000 */
[----:B------:R-:W-:-:S04]  /*2340*/  IMAD.HI.U32 R156, R124, -0x326172a9, RZ ;  /* 0xcd9e8d577c9c7827 */ /* 0x000fc800078e00ff */
[----:B------:R-:W-:Y:S01]  /*2350*/  IMAD.HI.U32 R155, R118, -0x2daee0ad, RZ ;  /* 0xd2511f53769b7827 */ /* 0x000fe200078e00ff */
[----:B------:R-:W-:-:S03]  /*2360*/  LOP3.LUT R156, R121, R117, R156, 0x96, !PT ;  /* 0x00000075799c7212 */ /* 0x000fc600078e969c */
[----:B------:R-:W-:Y:S01]  /*2370*/  IMAD R157, R129, 0x4, R122 ;  /* 0x00000004819d7824 */ /* 0x000fe200078e027a */
[----:B------:R-:W-:Y:S01]  /*2380*/  LOP3.LUT R155, R119, R120, R155, 0x96, !PT ;  /* 0x00000078779b7212 */ /* 0x000fe200078e969b */
[----:B------:R-:W-:Y:S02]  /*2390*/  IMAD R160, R124, -0x326172a9, RZ ;  /* 0xcd9e8d577ca07824 */ /* 0x000fe400078e02ff */
[----:B-1234-:R-:W-:-:S07]  /*23a0*/  IMAD R168, R118, -0x2daee0ad, RZ ;  /* 0xd2511f5376a87824 */ /* 0x01efce00078e02ff */
.L_x_26802:
[----:B------:R-:W-:Y:S01]  /*23b0*/  IMAD R159, R162, UR15, RZ ;  /* 0x0000000fa29f7c24 */ /* 0x000fe2000f8e02ff */
[----:B------:R-:W-:Y:S01]  /*23c0*/  LOP3.LUT P0, RZ, R180, 0x20, RZ, 0xc0, !PT ;  /* 0x00000020b4ff7812 */ /* 0x000fe2000780c0ff */
[----:B------:R-:W-:Y:S03]  /*23d0*/  BSSY.RECONVERGENT B0, `(.L_x_26330) ;  /* 0x00004b9000007945 */ /* 0x000fe60003800200 */
[----:B------:R-:W-:-:S04]  /*23e0*/  SHF.R.S32.HI R170, RZ, 0x1f, R159 ;  /* 0x0000001fffaa7819 */ /* 0x000fc8000001149f */
[----:B------:R-:W-:-:S04]  /*23f0*/  LEA.HI R159, R170, R159, RZ, 0x2 ;  /* 0x0000009faa9f7211 */ /* 0x000fc800078f10ff */
[----:B------:R-:W-:-:S05]  /*2400*/  LEA.HI.SX32 R159, R159, R0, 0x1e ;  /* 0x000000009f9f7211 */ /* 0x000fca00078ff2ff */
[----:B------:R-:W-:Y:S01]  /*2410*/  IMAD.MOV.U32 R0, RZ, RZ, R159 ;  /* 0x000000ffff007224 */ /* 0x000fe200078e009f */
[----:B--234-:R-:W-:Y:S06]  /*2420*/  @!P0 BRA `(.L_x_26331) ;  /* 0x0000004800cc8947 */ /* 0x01cfec0003800000 */
[----:B------:R-:W-:Y:S01]  /*2430*/  ISETP.NE.U32.AND P0, PT, RZ, UR8, PT ;  /* 0x00000008ff007c0c */ /* 0x000fe2000bf05070 */
[----:B------:R-:W1:Y:S01]  /*2440*/  LDC.64 R124, c[0x0][0x390] ;  /* 0x0000e400ff7c7b82 */ /* 0x000e620000000a00 */
[----:B0-----:R-:W-:Y:S02]  /*2450*/  ISETP.NE.U32.AND P1, PT, RZ, UR10, PT ;  /* 0x0000000aff007c0c */ /* 0x001fe4000bf25070 */
[----:B------:R-:W-:Y:S02]  /*2460*/  ISETP.NE.AND.EX P0, PT, RZ, UR9, PT, P0 ;  /* 0x00000009ff007c0c */ /* 0x000fe4000bf05300 */
[----:B------:R-:W-:-:S11]  /*2470*/  ISETP.NE.AND.EX P1, PT, RZ, UR11, PT, P1 ;  /* 0x0000000bff007c0c */ /* 0x000fd6000bf25310 */
[----:B------:R-:W0:Y:S08]  /*2480*/  @P0 LDC.64 R170, c[0x0][0x398] ;  /* 0x0000e600ffaa0b82 */ /* 0x000e300000000a00 */
        /* <DEDUP_REMOVED lines=26> */
.L_x_26335:
        /* <DEDUP_REMOVED lines=13> */
.L_x_26337:
[----:B------:R-:W-:Y:S05]  /*2700*/  BSYNC.RECONVERGENT B2 ;  /* 0x0000000000027941 */ /* 0x000fea0003800200 */
.L_x_26336:
        /* <DEDUP_REMOVED lines=61> */
.L_x_26334:
[----:B------:R-:W-:Y:S05]  /*2ae0*/  BSYNC.RECONVERGENT B1 ;  /* 0x0000000000017941 */ /* 0x000fea0003800200 */
.L_x_26333:
        /* <DEDUP_REMOVED lines=18> */
.L_x_26340:
        /* <DEDUP_REMOVED lines=13> */
.L_x_26342:
[----:B------:R-:W-:Y:S05]  /*2ce0*/  BSYNC.RECONVERGENT B2 ;  /* 0x0000000000027941 */ /* 0x000fea0003800200 */
.L_x_26341:
        /* <DEDUP_REMOVED lines=61> */
.L_x_26339:
[----:B------:R-:W-:Y:S05]  /*30c0*/  BSYNC.RECONVERGENT B1 ;  /* 0x0000000000017941 */ /* 0x000fea0003800200 */
.L_x_26338:
        /* <DEDUP_REMOVED lines=16> */
.L_x_26345:
        /* <DEDUP_REMOVED lines=13> */
.L_x_26347:
[----:B------:R-:W-:Y:S05]  /*32a0*/  BSYNC.RECONVERGENT B2 ;  /* 0x0000000000027941 */ /* 0x000fea0003800200 */
.L_x_26346:
        /* <DEDUP_REMOVED lines=50> */
[----:B------:R-:W-:Y:S01]  /*35d0*/  HFMA2 R171, -RZ, RZ, 0, 0 ;  /* 0x00000000ffab7431 */ /* 0x000fe200000001ff */
        /* <DEDUP_REMOVED lines=10> */
.L_x_26344:
[----:B------:R-:W-:Y:S05]  /*3680*/  BSYNC.RECONVERGENT B1 ;  /* 0x0000000000017941 */ /* 0x000fea0003800200 */
.L_x_26343:
[----:B------:R-:W-:Y:S01]  /*3690*/  ISETP.NE.AND P5, PT, R171, 0x1, PT ;  /* 0x00000001ab00780c */ /* 0x000fe20003fa5270 */
[----:B------:R-:W-:Y:S01]  /*36a0*/  BSSY.RECONVERGENT B1, `(.L_x_26348) ;  /* 0x000005a000017945 */ /* 0x000fe20003800200 */
[----:B------:R-:W-:-:S05]  /*36b0*/  I2FP.F32.U32 R163, R163 ;  /* 0x000000a300a37245 */ /* 0x000fca0000201000 */
[----:B------:R-:W-:Y:S01]  /*36c0*/  FFMA.FTZ R170, R163, R168, 1.1641532182693481445e-10 ;  /* 0x2f000000a3aa7423 */ /* 0x000fe200000100a8 */
[----:B------:R-:W-:-:S04]  /*36d0*/  IMAD.MOV.U32 R163, RZ, RZ, 0x2 ;  /* 0x00000002ffa37424 */ /* 0x000fc800078e00ff */
        /* <DEDUP_REMOVED lines=11> */
.L_x_26350:
        /* <DEDUP_REMOVED lines=13> */
.L_x_26352:
[----:B------:R-:W-:Y:S05]  /*3860*/  BSYNC.RECONVERGENT B2 ;  /* 0x0000000000027941 */ /* 0x000fea0003800200 */
.L_x_26351:
        /* <DEDUP_REMOVED lines=59> */
[----:B------:R-:W-:Y:S01]  /*3c20*/  MOV R170, R0 ;  /* 0x0000000000aa7202 */ /* 0x000fe20000000f00 */
[----:B------:R-:W-:-:S07]  /*3c30*/  IMAD.MOV.U32 R0, RZ, RZ, R174 ;  /* 0x000000ffff007224 */ /* 0x000fce00078e00ae */
.L_x_26349:
[----:B------:R-:W-:Y:S05]  /*3c40*/  BSYNC.RECONVERGENT B1 ;  /* 0x0000000000017941 */ /* 0x000fea0003800200 */
.L_x_26348:
        /* <DEDUP_REMOVED lines=17> */
.L_x_26332:
        /* <DEDUP_REMOVED lines=16> */
.L_x_26356:
        /* <DEDUP_REMOVED lines=13> */
.L_x_26358:
[----:B------:R-:W-:Y:S05]  /*3f30*/  BSYNC.RECONVERGENT B2 ;  /* 0x0000000000027941 */ /* 0x000fea0003800200 */
.L_x_26357:
        /* <DEDUP_REMOVED lines=61> */
.L_x_26355:
[----:B------:R-:W-:Y:S05]  /*4310*/  BSYNC.RECONVERGENT B1 ;  /* 0x0000000000017941 */ /* 0x000fea0003800200 */
.L_x_26354:
        /* <DEDUP_REMOVED lines=20> */
.L_x_26361:
        /* <DEDUP_REMOVED lines=13> */
.L_x_26363:
[----:B------:R-:W-:Y:S05]  /*4530*/  BSYNC.RECONVERGENT B2 ;  /* 0x0000000000027941 */ /* 0x000fea0003800200 */
.L_x_26362:
        /* <DEDUP_REMOVED lines=61> */
.L_x_26360:
[----:B------:R-:W-:Y:S05]  /*4910*/  BSYNC.RECONVERGENT B1 ;  /* 0x0000000000017941 */ /* 0x000fea0003800200 */
.L_x_26359:
        /* <DEDUP_REMOVED lines=15> */
.L_x_26366:
        /* <DEDUP_REMOVED lines=13> */
.L_x_26368:
[----:B------:R-:W-:Y:S05]  /*4ae0*/  BSYNC.RECONVERGENT B2 ;  /* 0x0000000000027941 */ /* 0x000fea0003800200 */
.L_x_26367:
        /* <DEDUP_REMOVED lines=61> */
.L_x_26365:
[----:B------:R-:W-:Y:S05]  /*4ec0*/  BSYNC.RECONVERGENT B1 ;  /* 0x0000000000017941 */ /* 0x000fea0003800200 */
.L_x_26364:
        /* <DEDUP_REMOVED lines=17> */
.L_x_26371:
        /* <DEDUP_REMOVED lines=13> */
.L_x_26373:
[----:B------:R-:W-:Y:S05]  /*50b0*/  BSYNC.RECONVERGENT B2 ;  /* 0x0000000000027941 */ /* 0x000fea0003800200 */
.L_x_26372:
        /* <DEDUP_REMOVED lines=61> */
.L_x_26370:
[----:B------:R-:W-:Y:S05]  /*5490*/  BSYNC.RECONVERGENT B1 ;  /* 0x0000000000017941 */ /* 0x000fea0003800200 */
.L_x_26369:
        /* <DEDUP_REMOVED lines=15> */
.L_x_26376:
        /* <DEDUP_REMOVED lines=13> */
.L_x_26378:
[----:B------:R-:W-:Y:S05]  /*5660*/  BSYNC.RECONVERGENT B2 ;  /* 0x0000000000027941 */ /* 0x000fea0003800200 */
.L_x_26377:
        /* <DEDUP_REMOVED lines=61> */
.L_x_26375:
[----:B------:R-:W-:Y:S05]  /*5a40*/  BSYNC.RECONVERGENT B1 ;  /* 0x0000000000017941 */ /* 0x000fea0003800200 */
.L_x_26374:
        /* <DEDUP_REMOVED lines=17> */
.L_x_26381:
        /* <DEDUP_REMOVED lines=13> */
.L_x_26383:
[----:B------:R-:W-:Y:S05]  /*5c30*/  BSYNC.RECONVERGENT B2 ;  /* 0x0000000000027941 */ /* 0x000fea0003800200 */
.L_x_26382:
        /* <DEDUP_REMOVED lines=61> */
.L_x_26380:
[----:B------:R-:W-:Y:S05]  /*6010*/  BSYNC.RECONVERGENT B1 ;  /* 0x0000000000017941 */ /* 0x000fea0003800200 */
.L_x_26379:
        /* <DEDUP_REMOVED lines=15> */
.L_x_26386:
        /* <DEDUP_REMOVED lines=13> */
.L_x_26388:
[----:B------:R-:W-:Y:S05]  /*61e0*/  BSYNC.RECONVERGENT B2 ;  /* 0x0000000000027941 */ /* 0x000fea0003800200 */
.L_x_26387:
        /* <DEDUP_REMOVED lines=61> */
.L_x_26385:
[----:B------:R-:W-:Y:S05]  /*65c0*/  BSYNC.RECONVERGENT B1 ;  /* 0x0000000000017941 */ /* 0x000fea0003800200 */
.L_x_26384:
        /* <DEDUP_REMOVED lines=17> */
.L_x_26391:
        /* <DEDUP_REMOVED lines=15> */
.L_x_26393:
[----:B------:R-:W-:Y:S05]  /*67d0*/  BSYNC.RECONVERGENT B2 ;  /* 0x0000000000027941 */ /* 0x000fea0003800200 */
.L_x_26392:
        /* <DEDUP_REMOVED lines=61> */
.L_x_26390:
[----:B------:R-:W-:Y:S05]  /*6bb0*/  BSYNC.RECONVERGENT B1 ;  /* 0x0000000000017941 */ /* 0x000fea0003800200 */
.L_x_26389:
[-C--:B------:R-:W-:Y:S01]  /*6bc0*/  FMUL.FTZ R170, R120, R165.reuse ;  /* 0x000000a578aa7220 */ /* 0x080fe20000410000 */
[-C--:B------:R-:W-:Y:S01]  /*6bd0*/  FSETP.GTU.FTZ.AND P6, PT, R167, R164.reuse, PT ;  /* 0x000000a4a700720b */ /* 0x080fe20003fdc000 */
[----:B------:R-:W-:Y:S01]  /*6be0*/  FMUL.FTZ R167, R121, R165 ;  /* 0x000000a579a77220 */ /* 0x000fe20000410000 */
[----:B------:R-:W-:Y:S02]  /*6bf0*/  FSEL R126, R126, RZ, P4 ;  /* 0x000000ff7e7e7208 */ /* 0x000fe40002000000 */
[----:B------:R-:W-:Y:S02]  /*6c00*/  FSEL R173, R170, RZ, !P6 ;  /* 0x000000ffaaad7208 */ /* 0x000fe40007000000 */
        /* <DEDUP_REMOVED lines=12> */
[----:B------:R-:W-:Y:S01]  /*6cd0*/  FADD.FTZ R124, R124, R173 ;  /* 0x000000ad7c7c7221 */ /* 0x000fe20000010000 */
[----:B------:R-:W-:Y:S01]  /*6ce0*/  FSETP.GTU.FTZ.AND P6, PT, R167, R164, PT ;  /* 0x000000a4a700720b */ /* 0x000fe20003fdc000 */
[----:B------:R-:W-:-:S02]  /*6cf0*/  @P1 FADD.FTZ R125, R117, R125 ;  /* 0x0000007d757d1221 */ /* 0x000fc40000010000 */
[----:B------:R-:W-:Y:S01]  /*6d00*/  @P1 FADD.FTZ R124, R116, R124 ;  /* 0x0000007c747c1221 */ /* 0x000fe20000010000 */
[----:B------:R-:W-:Y:S02]  /*6d10*/  FSEL R166, R166, RZ, !P6 ;  /* 0x000000ffa6a67208 */ /* 0x000fe40007000000 */
[----:B------:R-:W-:Y:S02]  /*6d20*/  SEL R167, RZ, 0x1, P6 ;  /* 0x00000001ffa77807 */ /* 0x000fe40003000000 */
[----:B------:R-:W-:Y:S01]  /*6d30*/  FSETP.GTU.FTZ.AND P6, PT, R171, R164, PT ;  /* 0x000000a4ab00720b */ /* 0x000fe20003fdc000 */
[----:B------:R-:W-:Y:S01]  /*6d40*/  FADD.FTZ R127, R166, R127 ;  /* 0x0000007fa67f7221 */ /* 0x000fe20000010000 */
[----:B------:R-:W-:Y:S02]  /*6d50*/  PRMT R164, R172, 0x7610, R164 ;  /* 0x00007610aca47816 */ /* 0x000fe400000000a4 */
[----:B------:R-:W-:Y:S01]  /*6d60*/  FSEL R165, R165, RZ, !P6 ;  /* 0x000000ffa5a57208 */ /* 0x000fe20007000000 */
[----:B------:R-:W-:Y:S01]  /*6d70*/  @P1 FADD.FTZ R127, R119, R127 ;  /* 0x0000007f777f1221 */ /* 0x000fe20000010000 */
[----:B------:R-:W-:-:S03]  /*6d80*/  SEL R166, RZ, 0x1, P6 ;  /* 0x00000001ffa67807 */ /* 0x000fc60003000000 */
[--C-:B------:R-:W-:Y:S01]  /*6d90*/  FADD.FTZ R126, R126, R165.reuse ;  /* 0x000000a57e7e7221 */ /* 0x100fe20000010000 */
[----:B------:R-:W-:-:S03]  /*6da0*/  PRMT R165, R169, 0x7610, R165 ;  /* 0x00007610a9a57816 */ /* 0x000fc600000000a5 */
[----:B------:R-:W-:-:S07]  /*6db0*/  @P1 FADD.FTZ R126, R118, R126 ;  /* 0x0000007e767e1221 */ /* 0x000fce0000010000 */
.L_x_26353:
        /* <DEDUP_REMOVED lines=24> */
.L_x_26394:
[----:B01----:R-:W-:Y:S02]  /*6f40*/  IMAD.MOV.U32 R168, RZ, RZ, R0 ;  /* 0x000000ffffa87224 */ /* 0x003fe400078e0000 */
[----:B------:R-:W-:-:S07]  /*6f50*/  VIADD R0, R159, 0x100 ;  /* 0x000001009f007836 */ /* 0x000fce0000000000 */
.L_x_26331:
[----:B0-----:R-:W-:Y:S05]  /*6f60*/  BSYNC.RECONVERGENT B0 ;  /* 0x0000000000007941 */ /* 0x001fea0003800200 */
.L_x_26330:
        /* <DEDUP_REMOVED lines=23> */
[----:B0-----:R-:W-:-:S07]  /*70e0*/  IMAD.MOV.U32 R170, RZ, RZ, R168 ;  /* 0x000000ffffaa7224 */ /* 0x001fce00078e00a8 */
        /* <DEDUP_REMOVED lines=11> */
.L_x_26400:
        /* <DEDUP_REMOVED lines=13> */
.L_x_26402:
[----:B------:R-:W-:Y:S05]  /*7270*/  BSYNC.RECONVERGENT B2 ;  /* 0x0000000000027941 */ /* 0x000fea0003800200 */
.L_x_26401:
        /* <DEDUP_REMOVED lines=52> */
[----:B------:R-:W-:Y:S02]  /*75c0*/  HFMA2 R167, -RZ, RZ, 0, 0 ;  /* 0x00000000ffa77431 */ /* 0x000fe400000001ff */
[----:B------:R-:W-:Y:S02]  /*75d0*/  VIADD R163, R2, 0x8ff34781 ;  /* 0x8ff3478102a37836 */ /* 0x000fe40000000000 */
[----:B------:R-:W-:Y:S01]  /*75e0*/  IMAD.WIDE.U32 R170, R155, -0x2daee0ad, RZ ;  /* 0xd2511f539baa7825 */ /* 0x000fe200078e00ff */
[----:B------:R-:W-:Y:S02]  /*75f0*/  IADD3 R155, PT, PT, R3, -0x695add53, RZ ;  /* 0x96a522ad039b7810 */ /* 0x000fe40007ffe0ff */
[----:B------:R-:W-:Y:S01]  /*7600*/  LOP3.LUT R156, R163, R166, R173, 0x96, !PT ;  /* 0x000000a6a39c7212 */ /* 0x000fe200078e96ad */
[----:B------:R-:W-:Y:S01]  /*7610*/  IMAD.MOV.U32 R160, RZ, RZ, R172 ;  /* 0x000000ffffa07224 */ /* 0x000fe200078e00ac */
[----:B------:R-:W-:Y:S01]  /*7620*/  LOP3.LUT R155, R155, R164, R171, 0x96, !PT ;  /* 0x000000a49b9b7212 */ /* 0x000fe200078e96ab */
[----:B------:R-:W-:-:S07]  /*7630*/  IMAD.MOV.U32 R166, RZ, RZ, R168 ;  /* 0x000000ffffa67224 */ /* 0x000fce00078e00a8 */
.L_x_26399:
[----:B------:R-:W-:Y:S05]  /*7640*/  BSYNC.RECONVERGENT B1 ;  /* 0x0000000000017941 */ /* 0x000fea0003800200 */
.L_x_26398:
        /* <DEDUP_REMOVED lines=20> */
.L_x_26405:
        /* <DEDUP_REMOVED lines=13> */
.L_x_26407:
[----:B------:R-:W-:Y:S05]  /*7860*/  BSYNC.RECONVERGENT B2 ;  /* 0x0000000000027941 */ /* 0x000fea0003800200 */
.L_x_26406:
        /* <DEDUP_REMOVED lines=53> */
[----:B------:R-:W-:Y:S01]  /*7bc0*/  VIADD R155, R3, 0x96a522ad ;  /* 0x96a522ad039b7836 */ /* 0x000fe20000000000 */
[----:B------:R-:W-:Y:S01]  /*7bd0*/  MOV R160, R176 ;  /* 0x000000b000a07202 */ /* 0x000fe20000000f00 */
[----:B------:R-:W-:-:S03]  /*7be0*/  VIADD R163, R2, 0x8ff34781 ;  /* 0x8ff3478102a37836 */ /* 0x000fc60000000000 */
[----:B------:R-:W-:Y:S01]  /*7bf0*/  LOP3.LUT R155, R155, R168, R175, 0x96, !PT ;  /* 0x000000a89b9b7212 */ /* 0x000fe200078e96af */
[----:B------:R-:W-:Y:S01]  /*7c00*/  HFMA2 R168, -RZ, RZ, 0, 0 ;  /* 0x00000000ffa87431 */ /* 0x000fe200000001ff */
[----:B------:R-:W-:Y:S01]  /*7c10*/  LOP3.LUT R156, R163, R172, R177, 0x96, !PT ;  /* 0x000000aca39c7212 */ /* 0x000fe200078e96b1 */
[----:B------:R-:W-:Y:S02]  /*7c20*/  IMAD.MOV.U32 R163, RZ, RZ, R170 ;  /* 0x000000ffffa37224 */ /* 0x000fe400078e00aa */
[----:B------:R-:W-:-:S07]  /*7c30*/  IMAD.MOV.U32 R170, RZ, RZ, R174 ;  /* 0x000000ffffaa7224 */ /* 0x000fce00078e00ae */
.L_x_26404:
[----:B------:R-:W-:Y:S05]  /*7c40*/  BSYNC.RECONVERGENT B1 ;  /* 0x0000000000017941 */ /* 0x000fea0003800200 */
.L_x_26403:
        /* <DEDUP_REMOVED lines=15> */
.L_x_26410:
        /* <DEDUP_REMOVED lines=13> */
.L_x_26412:
[----:B------:R-:W-:Y:S05]  /*7e10*/  BSYNC.RECONVERGENT B2 ;  /* 0x0000000000027941 */ /* 0x000fea0003800200 */
.L_x_26411:
        /* <DEDUP_REMOVED lines=61> */
.L_x_26409:
[----:B------:R-:W-:Y:S05]  /*81f0*/  BSYNC.RECONVERGENT B1 ;  /* 0x0000000000017941 */ /* 0x000fea0003800200 */
.L_x_26408:
        /* <DEDUP_REMOVED lines=17> */
.L_x_26415:
        /* <DEDUP_REMOVED lines=13> */
.L_x_26417:
[----:B------:R-:W-:Y:S05]  /*83e0*/  BSYNC.RECONVERGENT B2 ;  /* 0x0000000000027941 */ /* 0x000fea0003800200 */
.L_x_26416:
        /* <DEDUP_REMOVED lines=61> */
.L_x_26414:
[----:B------:R-:W-:Y:S05]  /*87c0*/  BSYNC.RECONVERGENT B1 ;  /* 0x0000000000017941 */ /* 0x000fea0003800200 */
.L_x_26413:
        /* <DEDUP_REMOVED lines=15> */
.L_x_26420:
        /* <DEDUP_REMOVED lines=13> */
.L_x_26422:
[----:B------:R-:W-:Y:S05]  /*8990*/  BSYNC.RECONVERGENT B2 ;  /* 0x0000000000027941 */ /* 0x000fea0003800200 */
.L_x_26421:
        /* <DEDUP_REMOVED lines=61> */
.L_x_26419:
[----:B------:R-:W-:Y:S05]  /*8d70*/  BSYNC.RECONVERGENT B1 ;  /* 0x0000000000017941 */ /* 0x000fea0003800200 */
.L_x_26418:
        /* <DEDUP_REMOVED lines=17> */
.L_x_26425:
        /* <DEDUP_REMOVED lines=13> */
.L_x_26427:
[----:B------:R-:W-:Y:S05]  /*8f60*/  BSYNC.RECONVERGENT B2 ;  /* 0x0000000000027941 */ /* 0x000fea0003800200 */
.L_x_26426:
        /* <DEDUP_REMOVED lines=61> */
.L_x_26424:
[----:B------:R-:W-:Y:S05]  /*9340*/  BSYNC.RECONVERGENT B1 ;  /* 0x0000000000017941 */ /* 0x000fea0003800200 */
.L_x_26423:
        /* <DEDUP_REMOVED lines=15> */
.L_x_26430:
        /* <DEDUP_REMOVED lines=13> */
.L_x_26432:
[----:B------:R-:W-:Y:S05]  /*9510*/  BSYNC.RECONVERGENT B2 ;  /* 0x0000000000027941 */ /* 0x000fea0003800200 */
.L_x_26431:
        /* <DEDUP_REMOVED lines=61> */
.L_x_26429:
[----:B------:R-:W-:Y:S05]  /*98f0*/  BSYNC.RECONVERGENT B1 ;  /* 0x0000000000017941 */ /* 0x000fea0003800200 */
.L_x_26428:
        /* <DEDUP_REMOVED lines=17> */
.L_x_26435:
        /* <DEDUP_REMOVED lines=15> */
.L_x_26437:
[----:B------:R-:W-:Y:S05]  /*9b00*/  BSYNC.RECONVERGENT B2 ;  /* 0x0000000000027941 */ /* 0x000fea0003800200 */
.L_x_26436:
        /* <DEDUP_REMOVED lines=58> */
[----:B------:R-:W-:Y:S02]  /*9eb0*/  HFMA2 R163, -RZ, RZ, 0, 0 ;  /* 0x00000000ffa37431 */ /* 0x000fe400000001ff */
[----:B------:R-:W-:Y:S01]  /*9ec0*/  IMAD.MOV.U32 R170, RZ, RZ, R176 ;  /* 0x000000ffffaa7224 */ /* 0x000fe200078e00b0 */
[----:B------:R-:W-:-:S07]  /*9ed0*/  LOP3.LUT R155, R155, R172, R177, 0x96, !PT ;  /* 0x000000ac9b9b7212 */ /* 0x000fce00078e96b1 */
.L_x_26434:
[----:B------:R-:W-:Y:S05]  /*9ee0*/  BSYNC.RECONVERGENT B1 ;  /* 0x0000000000017941 */ /* 0x000fea0003800200 */
.L_x_26433:
[-C--:B------:R-:W-:Y:S01]  /*9ef0*/  FMUL.FTZ R173, R120, R165.reuse ;  /* 0x000000a578ad7220 */ /* 0x080fe20000410000 */
[-C--:B------:R-:W-:Y:S01]  /*9f00*/  FSETP.GTU.FTZ.AND P6, PT, R167, R164.reuse, PT ;  /* 0x000000a4a700720b */ /* 0x080fe20003fdc000 */
[-C--:B------:R-:W-:Y:S01]  /*9f10*/  FMUL.FTZ R172, R121, R165.reuse ;  /* 0x000000a579ac7220 */ /* 0x080fe20000410000 */
[-C--:B------:R-:W-:Y:S01]  /*9f20*/  FMUL.FTZ R167, R122, R165.reuse ;  /* 0x000000a57aa77220 */ /* 0x080fe20000410000 */
[----:B------:R-:W-:Y:S01]  /*9f30*/  FMUL.FTZ R165, R123, R165 ;  /* 0x000000a57ba57220 */ /* 0x000fe20000410000 */
[----:B------:R-:W-:Y:S02]  /*9f40*/  FSEL R173, R173, RZ, !P6 ;  /* 0x000000ffadad7208 */ /* 0x000fe40007000000 */
[----:B------:R-:W-:Y:S02]  /*9f50*/  SEL R174, RZ, 0x1, P6 ;  /* 0x00000001ffae7807 */ /* 0x000fe40003000000 */
[----:B------:R-:W-:Y:S02]  /*9f60*/  FSETP.GTU.FTZ.AND P6, PT, R169, R164, PT ;  /* 0x000000a4a900720b */ /* 0x000fe40003fdc000 */
[----:B------:R-:W-:-:S02]  /*9f70*/  I2FP.F32.U32 R169, R168 ;  /* 0x000000a800a97245 */ /* 0x000fc40000201000 */
[----:B------:R-:W-:Y:S02]  /*9f80*/  FSEL R172, R172, RZ, !P6 ;  /* 0x000000ffacac7208 */ /* 0x000fe40007000000 */
[----:B------:R-:W-:Y:S01]  /*9f90*/  SEL R175, RZ, 0x1, P6 ;  /* 0x00000001ffaf7807 */ /* 0x000fe20003000000 */
[----:B------:R-:W-:Y:S01]  /*9fa0*/  FFMA.FTZ R169, R169, R166, 1.1641532182693481445e-10 ;  /* 0x2f000000a9a97423 */ /* 0x000fe200000100a6 */
[-C--:B------:R-:W-:Y:S02]  /*9fb0*/  FSETP.GTU.FTZ.AND P6, PT, R171, R164.reuse, PT ;  /* 0x000000a4ab00720b */ /* 0x080fe40003fdc000 */
[----:B------:R-:W-:Y:S02]  /*9fc0*/  FSEL R128, R128, RZ, P2 ;  /* 0x000000ff80807208 */ /* 0x000fe40001000000 */
        /* <DEDUP_REMOVED lines=9> */
[----:B------:R-:W-:Y:S02]  /*a060*/  FSEL R131, R131, RZ, P5 ;  /* 0x000000ff83837208 */ /* 0x000fe40002800000 */
[----:B------:R-:W-:Y:S01]  /*a070*/  SEL R168, RZ, 0x1, P6 ;  /* 0x00000001ffa87807 */ /* 0x000fe20003000000 */
[----:B------:R-:W-:Y:S01]  /*a080*/  FADD.FTZ R130, R130, R167 ;  /* 0x000000a782827221 */ /* 0x000fe20000010000 */
[----:B------:R-:W-:Y:S01]  /*a090*/  @P1 FADD.FTZ R129, R117, R129 ;  /* 0x0000008175811221 */ /* 0x000fe20000010000 */
[----:B------:R-:W-:Y:S01]  /*a0a0*/  FADD.FTZ R131, R164, R131 ;  /* 0x00000083a4837221 */ /* 0x000fe20000010000 */
[----:B------:R-:W-:Y:S01]  /*a0b0*/  PRMT R164, R174, 0x7610, R164 ;  /* 0x00007610aea47816 */ /* 0x000fe200000000a4 */
[----:B------:R-:W-:Y:S01]  /*a0c0*/  @P1 FADD.FTZ R130, R118, R130 ;  /* 0x0000008276821221 */ /* 0x000fe20000010000 */
[----:B------:R-:W-:Y:S01]  /*a0d0*/  PRMT R165, R175, 0x7610, R165 ;  /* 0x00007610afa57816 */ /* 0x000fe200000000a5 */
[----:B------:R-:W-:Y:S01]  /*a0e0*/  @P1 FADD.FTZ R131, R119, R131 ;  /* 0x0000008377831221 */ /* 0x000fe20000010000 */
[----:B------:R-:W-:-:S02]  /*a0f0*/  PRMT R166, R171, 0x7610, R166 ;  /* 0x00007610aba67816 */ /* 0x000fc400000000a6 */
[----:B------:R-:W-:Y:S01]  /*a100*/  PRMT R167, R168, 0x7610, R167 ;  /* 0x00007610a8a77816 */ /* 0x000fe200000000a7 */
[----:B------:R-:W-:Y:S06]  /*a110*/  BRA `(.L_x_26438) ;  /* 0x0000001800087947 */ /* 0x000fec0003800000 */
.L_x_26397:
        /* <DEDUP_REMOVED lines=16> */
.L_x_26441:
        /* <DEDUP_REMOVED lines=13> */
.L_x_26443:
[----:B------:R-:W-:Y:S05]  /*a2f0*/  BSYNC.RECONVERGENT B2 ;  /* 0x0000000000027941 */ /* 0x000fea0003800200 */
.L_x_26442:
        /* <DEDUP_REMOVED lines=61> */
.L_x_26440:
[----:B------:R-:W-:Y:S05]  /*a6d0*/  BSYNC.RECONVERGENT B1 ;  /* 0x0000000000017941 */ /* 0x000fea0003800200 */
.L_x_26439:
[----:B------:R-:W0:Y:S01]  /*a6e0*/  LDC R168, c[0x0][0x404] ;  /* 0x00010100ffa87b82 */ /* 0x000e220000000800 */
[----:B------:R-:W-:Y:S01]  /*a6f0*/  I2FP.F32.U32 R172, R169 ;  /* 0x000000a900ac7245 */ /* 0x000fe20000201000 */
[----:B------:R-:W-:Y:S01]  /*a700*/  HFMA2 R169, -RZ, RZ, 0.1171875, 0 ;  /* 0x2f800000ffa97431 */ /* 0x000fe200000001ff */
[----:B------:R-:W-:Y:S01]  /*a710*/  ISETP.NE.AND P3, PT, R171, 0x1, PT ;  /* 0x00000001ab00780c */ /* 0x000fe20003f65270 */
[----:B------:R-:W-:Y:S01]  /*a720*/  BSSY.RECONVERGENT B1, `(.L_x_26444) ;  /* 0x0000059000017945 */ /* 0x000fe20003800200 */
[----:B------:R-:W-:Y:S02]  /*a730*/  IMAD.MOV.U32 R173, RZ, RZ, 0x2 ;  /* 0x00000002ffad7424 */ /* 0x000fe400078e00ff */
[----:B------:R-:W-:-:S05]  /*a740*/  FFMA.FTZ R163, R172, R169, 1.1641532182693481445e-10 ;  /* 0x2f000000aca37423 */ /* 0x000fca00000100a9 */
[----:B0-----:R-:W-:Y:S01]  /*a750*/  FSETP.LE.FTZ.AND P2, PT, R163, R168, PT ;  /* 0x000000a8a300720b */ /* 0x001fe20003f53000 */
[----:B------:R-:W-:-:S03]  /*a760*/  IMAD.MOV.U32 R163, RZ, RZ, R160 ;  /* 0x000000ffffa37224 */ /* 0x000fc600078e00a0 */
        /* <DEDUP_REMOVED lines=9> */
.L_x_26446:
        /* <DEDUP_REMOVED lines=13> */
.L_x_26448:
[----:B------:R-:W-:Y:S05]  /*a8d0*/  BSYNC.RECONVERGENT B2 ;  /* 0x0000000000027941 */ /* 0x000fea0003800200 */
.L_x_26447:
        /* <DEDUP_REMOVED lines=61> */
.L_x_26445:
[----:B------:R-:W-:Y:S05]  /*acb0*/  BSYNC.RECONVERGENT B1 ;  /* 0x0000000000017941 */ /* 0x000fea0003800200 */
.L_x_26444:
[----:B------:R-:W-:Y:S01]  /*acc0*/  ISETP.NE.AND P4, PT, R173, 0x1, PT ;  /* 0x00000001ad00780c */ /* 0x000fe20003f85270 */
[----:B------:R-:W-:Y:S01]  /*acd0*/  BSSY.RECONVERGENT B1, `(.L_x_26449) ;  /* 0x000005a000017945 */ /* 0x000fe20003800200 */
[----:B------:R-:W-:Y:S01]  /*ace0*/  I2FP.F32.U32 R172, R163 ;  /* 0x000000a300ac7245 */ /* 0x000fe20000201000 */
[----:B------:R-:W-:-:S04]  /*acf0*/  HFMA2 R174, -RZ, RZ, 0, 1.1920928955078125e-07 ;  /* 0x00000002ffae7431 */ /* 0x000fc800000001ff */
        /* <DEDUP_REMOVED lines=12> */
.L_x_26451:
        /* <DEDUP_REMOVED lines=13> */
.L_x_26453:
[----:B------:R-:W-:Y:S05]  /*ae90*/  BSYNC.RECONVERGENT B2 ;  /* 0x0000000000027941 */ /* 0x000fea0003800200 */
.L_x_26452:
        /* <DEDUP_REMOVED lines=61> */
.L_x_26450:
[----:B------:R-:W-:Y:S05]  /*b270*/  BSYNC.RECONVERGENT B1 ;  /* 0x0000000000017941 */ /* 0x000fea0003800200 */
.L_x_26449:
        /* <DEDUP_REMOVED lines=16> */
.L_x_26456:
        /* <DEDUP_REMOVED lines=13> */
.L_x_26458:
[----:B------:R-:W-:Y:S05]  /*b450*/  BSYNC.RECONVERGENT B2 ;  /* 0x0000000000027941 */ /* 0x000fea0003800200 */
.L_x_26457:
        /* <DEDUP_REMOVED lines=57> */
[----:B------:R-:W-:-:S03]  /*b7f0*/  HFMA2 R163, -RZ, RZ, 0, 0 ;  /* 0x00000000ffa37431 */ /* 0x000fc600000001ff */
[----:B------:R-:W-:Y:S01]  /*b800*/  LOP3.LUT R155, R155, R172, R177, 0x96, !PT ;  /* 0x000000ac9b9b7212 */ /* 0x000fe200078e96b1 */
[----:B------:R-:W-:Y:S02]  /*b810*/  IMAD.MOV.U32 R172, RZ, RZ, R170 ;  /* 0x000000ffffac7224 */ /* 0x000fe400078e00aa */
[----:B------:R-:W-:-:S07]  /*b820*/  IMAD.MOV.U32 R170, RZ, RZ, R176 ;  /* 0x000000ffffaa7224 */ /* 0x000fce00078e00b0 */
.L_x_26455:
[----:B------:R-:W-:Y:S05]  /*b830*/  BSYNC.RECONVERGENT B1 ;  /* 0x0000000000017941 */ /* 0x000fea0003800200 */
.L_x_26454:
        /* <DEDUP_REMOVED lines=16> */
.L_x_26438:
        /* <DEDUP_REMOVED lines=24> */
.L_x_26459:
[----:B01----:R-:W-:Y:S01]  /*bac0*/  MOV R168, R170 ;  /* 0x000000aa00a87202 */ /* 0x003fe20000000f00 */
[----:B------:R-:W-:-:S07]  /*bad0*/  VIADD R0, R0, 0x100 ;  /* 0x0000010000007836 */ /* 0x000fce0000000000 */
.L_x_26396:
[----:B------:R-:W-:Y:S05]  /*bae0*/  BSYNC.RECONVERGENT B0 ;  /* 0x0000000000007941 */ /* 0x000fea0003800200 */
.L_x_26395:
        /* <DEDUP_REMOVED lines=35> */
.L_x_26465:
        /* <DEDUP_REMOVED lines=13> */
.L_x_26467:
[----:B------:R-:W-:Y:S05]  /*bdf0*/  BSYNC.RECONVERGENT B2 ;  /* 0x0000000000027941 */ /* 0x000fea0003800200 */
.L_x_26466:
        /* <DEDUP_REMOVED lines=50> */
[----:B------:R-:W-:Y:S01]  /*c120*/  LOP3.LUT R155, R155, R172, R167, 0x96, !PT ;  /* 0x000000ac9b9b7212 */ /* 0x000fe200078e96a7 */
[----:B------:R-:W-:Y:S02]  /*c130*/  IMAD.MOV.U32 R167, RZ, RZ, RZ ;  /* 0x000000ffffa77224 */ /* 0x000fe400078e00ff */
        /* <DEDUP_REMOVED lines=8> */
.L_x_26464:
[----:B------:R-:W-:Y:S05]  /*c1c0*/  BSYNC.RECONVERGENT B1 ;  /* 0x0000000000017941 */ /* 0x000fea0003800200 */
.L_x_26463:
        /* <DEDUP_REMOVED lines=20> */
.L_x_26470:
        /* <DEDUP_REMOVED lines=13> */
.L_x_26472:
[----:B------:R-:W-:Y:S05]  /*c3e0*/  BSYNC.RECONVERGENT B2 ;  /* 0x0000000000027941 */ /* 0x000fea0003800200 */
.L_x_26471:
        /* <DEDUP_REMOVED lines=61> */
.L_x_26469:
[----:B------:R-:W-:Y:S05]  /*c7c0*/  BSYNC.RECONVERGENT B1 ;  /* 0x0000000000017941 */ /* 0x000fea0003800200 */
.L_x_26468:
        /* <DEDUP_REMOVED lines=15> */
.L_x_26475:
        /* <DEDUP_REMOVED lines=13> */
.L_x_26477:
[----:B------:R-:W-:Y:S05]  /*c990*/  BSYNC.RECONVERGENT B2 ;  /* 0x0000000000027941 */ /* 0x000fea0003800200 */
.L_x_26476:
        /* <DEDUP_REMOVED lines=61> */
.L_x_26474:
[----:B------:R-:W-:Y:S05]  /*cd70*/  BSYNC.RECONVERGENT B1 ;  /* 0x0000000000017941 */ /* 0x000fea0003800200 */
.L_x_26473:
        /* <DEDUP_REMOVED lines=17> */
.L_x_26480:
        /* <DEDUP_REMOVED lines=13> */
.L_x_26482:
[----:B------:R-:W-:Y:S05]  /*cf60*/  BSYNC.RECONVERGENT B2 ;  /* 0x0000000000027941 */ /* 0x000fea0003800200 */
.L_x_26481:
        /* <DEDUP_REMOVED lines=61> */
.L_x_26479:
[----:B------:R-:W-:Y:S05]  /*d340*/  BSYNC.RECONVERGENT B1 ;  /* 0x0000000000017941 */ /* 0x000fea0003800200 */
.L_x_26478:
        /* <DEDUP_REMOVED lines=15> */
.L_x_26485:
        /* <DEDUP_REMOVED lines=13> */
.L_x_26487:
[----:B------:R-:W-:Y:S05]  /*d510*/  BSYNC.RECONVERGENT B2 ;  /* 0x0000000000027941 */ /* 0x000fea0003800200 */
.L_x_26486:
        /* <DEDUP_REMOVED lines=61> */
.L_x_26484:
[----:B------:R-:W-:Y:S05]  /*d8f0*/  BSYNC.RECONVERGENT B1 ;  /* 0x0000000000017941 */ /* 0x000fea0003800200 */
.L_x_26483:
        /* <DEDUP_REMOVED lines=17> */
.L_x_26490:
        /* <DEDUP_REMOVED lines=13> */
.L_x_26492:
[----:B------:R-:W-:Y:S05]  /*dae0*/  BSYNC.RECONVERGENT B2 ;  /* 0x0000000000027941 */ /* 0x000fea0003800200 */
.L_x_26491:
        /* <DEDUP_REMOVED lines=57> */
[----:B------:R-:W-:Y:S01]  /*de80*/  IMAD.MOV.U32 R160, RZ, RZ, R178 ;  /* 0x000000ffffa07224 */ /* 0x000fe200078e00b2 */
[----:B------:R-:W-:Y:S01]  /*de90*/  MOV R170, R176 ;  /* 0x000000b000aa7202 */ /* 0x000fe20000000f00 */
[----:B------:R-:W-:Y:S01]  /*dea0*/  IMAD.MOV.U32 R172, RZ, RZ, RZ ;  /* 0x000000ffffac7224 */ /* 0x000fe200078e00ff */
[----:B------:R-:W-:-:S07]  /*deb0*/  LOP3.LUT R156, R163, R174, R179, 0x96, !PT ;  /* 0x000000aea39c7212 */ /* 0x000fce00078e96b3 */
.L_x_26489:
[----:B------:R-:W-:Y:S05]  /*dec0*/  BSYNC.RECONVERGENT B1 ;  /* 0x0000000000017941 */ /* 0x000fea0003800200 */
.L_x_26488:
        /* <DEDUP_REMOVED lines=15> */
.L_x_26495:
        /* <DEDUP_REMOVED lines=13> */
.L_x_26497:
[----:B------:R-:W-:Y:S05]  /*e090*/  BSYNC.RECONVERGENT B2 ;  /* 0x0000000000027941 */ /* 0x000fea0003800200 */
.L_x_26496:
        /* <DEDUP_REMOVED lines=58> */
[----:B------:R-:W-:Y:S02]  /*e440*/  IMAD.MOV.U32 R163, RZ, RZ, R170 ;  /* 0x000000ffffa37224 */ /* 0x000fe400078e00aa */
[----:B------:R-:W-:Y:S01]  /*e450*/  IMAD.MOV.U32 R170, RZ, RZ, R176 ;  /* 0x000000ffffaa7224 */ /* 0x000fe200078e00b0 */
[----:B------:R-:W-:-:S07]  /*e460*/  LOP3.LUT R155, R155, R172, R177, 0x96, !PT ;  /* 0x000000ac9b9b7212 */ /* 0x000fce00078e96b1 */
.L_x_26494:
[----:B------:R-:W-:Y:S05]  /*e470*/  BSYNC.RECONVERGENT B1 ;  /* 0x0000000000017941 */ /* 0x000fea0003800200 */
.L_x_26493:
        /* <DEDUP_REMOVED lines=17> */
.L_x_26500:
        /* <DEDUP_REMOVED lines=15> */
.L_x_26502:
[----:B------:R-:W-:Y:S05]  /*e680*/  BSYNC.RECONVERGENT B2 ;  /* 0x0000000000027941 */ /* 0x000fea0003800200 */
.L_x_26501:
        /* <DEDUP_REMOVED lines=61> */
.L_x_26499:
[----:B------:R-:W-:Y:S05]  /*ea60*/  BSYNC.RECONVERGENT B1 ;  /* 0x0000000000017941 */ /* 0x000fea0003800200 */
.L_x_26498:
        /* <DEDUP_REMOVED lines=35> */
.L_x_26462:
        /* <DEDUP_REMOVED lines=16> */
.L_x_26506:
        /* <DEDUP_REMOVED lines=13> */
.L_x_26508:
[----:B------:R-:W-:Y:S05]  /*ee70*/  BSYNC.RECONVERGENT B2 ;  /* 0x0000000000027941 */ /* 0x000fea0003800200 */
.L_x_26507:
        /* <DEDUP_REMOVED lines=17> */
[----:B------:R-:W-:-:S03]  /*ef90*/  MOV R169, R168 ;  /* 0x000000a800a97202 */ /* 0x000fc60000000f00 */
        /* <DEDUP_REMOVED lines=32> */
[----:B------:R-:W-:Y:S01]  /*f1a0*/  LOP3.LUT R163, R163, R174, R171, 0x96, !PT ;  /* 0x000000aea3a37212 */ /* 0x000fe200078e96ab */
[----:B------:R-:W-:-:S03]  /*f1b0*/  IMAD.MOV.U32 R171, RZ, RZ, RZ ;  /* 0x000000ffffab7224 */ /* 0x000fc600078e00ff */
        /* <DEDUP_REMOVED lines=8> */
[----:B------:R-:W-:-:S07]  /*f240*/  LOP3.LUT R156, R163, R172, R177, 0x96, !PT ;  /* 0x000000aca39c7212 */ /* 0x000fce00078e96b1 */
.L_x_26505:
[----:B------:R-:W-:Y:S05]  /*f250*/  BSYNC.RECONVERGENT B1 ;  /* 0x0000000000017941 */ /* 0x000fea0003800200 */
.L_x_26504:
[----:B------:R-:W0:Y:S01]  /*f260*/  LDC R168, c[0x0][0x404] ;  /* 0x00010100ffa87b82 */ /* 0x000e220000000800 */
[----:B------:R-:W-:Y:S01]  /*f270*/  ISETP.NE.AND P3, PT, R171, 0x1, PT ;  /* 0x00000001ab00780c */ /* 0x000fe20003f65270 */
[----:B------:R-:W-:Y:S01]  /*f280*/  BSSY.RECONVERGENT B1, `(.L_x_26509) ;  /* 0x000005b000017945 */ /* 0x000fe20003800200 */
[----:B------:R-:W-:Y:S01]  /*f290*/  I2FP.F32.U32 R172, R169 ;  /* 0x000000a900ac7245 */ /* 0x000fe20000201000 */
[----:B------:R-:W-:Y:S02]  /*f2a0*/  IMAD.MOV.U32 R169, RZ, RZ, 0x2f800000 ;  /* 0x2f800000ffa97424 */ /* 0x000fe400078e00ff */
[----:B------:R-:W-:Y:S02]  /*f2b0*/  HFMA2 R173, -RZ, RZ, 0, 1.1920928955078125e-07 ;  /* 0x00000002ffad7431 */ /* 0x000fe400000001ff */
        /* <DEDUP_REMOVED lines=12> */
.L_x_26511:
        /* <DEDUP_REMOVED lines=13> */
.L_x_26513:
[----:B------:R-:W-:Y:S05]  /*f450*/  BSYNC.RECONVERGENT B2 ;  /* 0x0000000000027941 */ /* 0x000fea0003800200 */
.L_x_26512:
        /* <DEDUP_REMOVED lines=61> */
.L_x_26510:
[----:B------:R-:W-:Y:S05]  /*f830*/  BSYNC.RECONVERGENT B1 ;  /* 0x0000000000017941 */ /* 0x000fea0003800200 */
.L_x_26509:
        /* <DEDUP_REMOVED lines=16> */
.L_x_26516:
        /* <DEDUP_REMOVED lines=13> */
.L_x_26518:
[----:B------:R-:W-:Y:S05]  /*fa10*/  BSYNC.RECONVERGENT B2 ;  /* 0x0000000000027941 */ /* 0x000fea0003800200 */
.L_x_26517:
        /* <DEDUP_REMOVED lines=61> */
.L_x_26515:
[----:B------:R-:W-:Y:S05]  /*fdf0*/  BSYNC.RECONVERGENT B1 ;  /* 0x0000000000017941 */ /* 0x000fea0003800200 */
.L_x_26514:
        /* <DEDUP_REMOVED lines=16> */
.L_x_26521:
        /* <DEDUP_REMOVED lines=13> */
.L_x_26523:
[----:B------:R-:W-:Y:S05]  /*ffd0*/  BSYNC.RECONVERGENT B2 ;  /* 0x0000000000027941 */ /* 0x000fea0003800200 */
.L_x_26522:
        /* <DEDUP_REMOVED lines=61> */
.L_x_26520:
[----:B------:R-:W-:Y:S05]  /*103b0*/  BSYNC.RECONVERGENT B1 ;  /* 0x0000000000017941 */ /* 0x000fea0003800200 */
.L_x_26519:
        /* <DEDUP_REMOVED lines=16> */
.L_x_26503:
        /* <DEDUP_REMOVED lines=24> */
.L_x_26524:
[----:B01----:R-:W-:Y:S01]  /*10640*/  IMAD.MOV.U32 R168, RZ, RZ, R170 ;  /* 0x000000ffffa87224 */ /* 0x003fe200078e00aa */
[----:B------:R-:W-:-:S07]  /*10650*/  IADD3 R0, PT, PT, R0, 0x100, RZ ;  /* 0x0000010000007810 */ /* 0x000fce0007ffe0ff */
.L_x_26461:
[----:B------:R-:W-:Y:S05]  /*10660*/  BSYNC.RECONVERGENT B0 ;  /* 0x0000000000007941 */ /* 0x000fea0003800200 */
.L_x_26460:
        /* <DEDUP_REMOVED lines=35> */
.L_x_26530:
        /* <DEDUP_REMOVED lines=13> */
.L_x_26532:
[----:B------:R-:W-:Y:S05]  /*10970*/  BSYNC.RECONVERGENT B2 ;  /* 0x0000000000027941 */ /* 0x000fea0003800200 */
.L_x_26531:
        /* <DEDUP_REMOVED lines=50> */
[----:B------:R-:W-:Y:S01]  /*10ca0*/  LOP3.LUT R155, R155, R172, R167, 0x96, !PT ;  /* 0x000000ac9b9b7212 */ /* 0x000fe200078e96a7 */
[----:B------:R-:W-:Y:S02]  /*10cb0*/  IMAD.MOV.U32 R167, RZ, RZ, RZ ;  /* 0x000000ffffa77224 */ /* 0x000fe400078e00ff */
[----:B------:R-:W-:Y:S01]  /*10cc0*/  IMAD.WIDE.U32 R172, R163, -0x326172a9, RZ ;  /* 0xcd9e8d57a3ac7825 */ /* 0x000fe200078e00ff */
[----:B------:R-:W-:-:S03]  /*10cd0*/  IADD3 R163, PT, PT, R2, -0x700cb87f, RZ ;  /* 0x8ff3478102a37810 */ /* 0x000fc60007ffe0ff */
[----:B------:R-:W-:Y:S01]  /*10ce0*/  IMAD.WIDE.U32 R170, R155, -0x2daee0ad, RZ ;  /* 0xd2511f539baa7825 */ /* 0x000fe200078e00ff */
[----:B------:R-:W-:Y:S02]  /*10cf0*/  LOP3.LUT R156, R163, R166, R173, 0x96, !PT ;  /* 0x000000a6a39c7212 */ /* 0x000fe400078e96ad */
[----:B------:R-:W-:Y:S01]  /*10d00*/  MOV R166, R168 ;  /* 0x000000a800a67202 */ /* 0x000fe20000000f00 */
[----:B------:R-:W-:Y:S02]  /*10d10*/  VIADD R155, R3, 0x96a522ad ;  /* 0x96a522ad039b7836 */ /* 0x000fe40000000000 */
[----:B------:R-:W-:-:S03]  /*10d20*/  IMAD.MOV.U32 R160, RZ, RZ, R172 ;  /* 0x000000ffffa07224 */ /* 0x000fc600078e00ac */
[----:B------:R-:W-:-:S07]  /*10d30*/  LOP3.LUT R155, R155, R164, R171, 0x96, !PT ;  /* 0x000000a49b9b7212 */ /* 0x000fce00078e96ab */
.L_x_26529:
[----:B------:R-:W-:Y:S05]  /*10d40*/  BSYNC.RECONVERGENT B1 ;  /* 0x0000000000017941 */ /* 0x000fea0003800200 */
.L_x_26528:
        /* <DEDUP_REMOVED lines=20> */
.L_x_26535:
        /* <DEDUP_REMOVED lines=13> */
.L_x_26537:
[----:B------:R-:W-:Y:S05]  /*10f60*/  BSYNC.RECONVERGENT B2 ;  /* 0x0000000000027941 */ /* 0x000fea0003800200 */
.L_x_26536:
        /* <DEDUP_REMOVED lines=61> */
.L_x_26534:
[----:B------:R-:W-:Y:S05]  /*11340*/  BSYNC.RECONVERGENT B1 ;  /* 0x0000000000017941 */ /* 0x000fea0003800200 */
.L_x_26533:
        /* <DEDUP_REMOVED lines=15> */
.L_x_26540:
        /* <DEDUP_REMOVED lines=13> */
.L_x_26542:
[----:B------:R-:W-:Y:S05]  /*11510*/  BSYNC.RECONVERGENT B2 ;  /* 0x0000000000027941 */ /* 0x000fea0003800200 */
.L_x_26541:
        /* <DEDUP_REMOVED lines=61> */
.L_x_26539:
[----:B------:R-:W-:Y:S05]  /*118f0*/  BSYNC.RECONVERGENT B1 ;  /* 0x0000000000017941 */ /* 0x000fea0003800200 */
.L_x_26538:
        /* <DEDUP_REMOVED lines=17> */
.L_x_26545:
        /* <DEDUP_REMOVED lines=13> */
.L_x_26547:
[----:B------:R-:W-:Y:S05]  /*11ae0*/  BSYNC.RECONVERGENT B2 ;  /* 0x0000000000027941 */ /* 0x000fea0003800200 */
.L_x_26546:
        /* <DEDUP_REMOVED lines=61> */
.L_x_26544:
[----:B------:R-:W-:Y:S05]  /*11ec0*/  BSYNC.RECONVERGENT B1 ;  /* 0x0000000000017941 */ /* 0x000fea0003800200 */
.L_x_26543:
        /* <DEDUP_REMOVED lines=15> */
.L_x_26550:
        /* <DEDUP_REMOVED lines=13> */
.L_x_26552:
[----:B------:R-:W-:Y:S05]  /*12090*/  BSYNC.RECONVERGENT B2 ;  /* 0x0000000000027941 */ /* 0x000fea0003800200 */
.L_x_26551:
        /* <DEDUP_REMOVED lines=61> */
.L_x_26549:
[----:B------:R-:W-:Y:S05]  /*12470*/  BSYNC.RECONVERGENT B1 ;  /* 0x0000000000017941 */ /* 0x000fea0003800200 */
.L_x_26548:
        /* <DEDUP_REMOVED lines=17> */
.L_x_26555:
        /* <DEDUP_REMOVED lines=13> */
.L_x_26557:
[----:B------:R-:W-:Y:S05]  /*12660*/  BSYNC.RECONVERGENT B2 ;  /* 0x0000000000027941 */ /* 0x000fea0003800200 */
.L_x_26556:
        /* <DEDUP_REMOVED lines=61> */
.L_x_26554:
[----:B------:R-:W-:Y:S05]  /*12a40*/  BSYNC.RECONVERGENT B1 ;  /* 0x0000000000017941 */ /* 0x000fea0003800200 */
.L_x_26553:
        /* <DEDUP_REMOVED lines=15> */
.L_x_26560:
        /* <DEDUP_REMOVED lines=13> */
.L_x_26562:
[----:B------:R-:W-:Y:S05]  /*12c10*/  BSYNC.RECONVERGENT B2 ;  /* 0x0000000000027941 */ /* 0x000fea0003800200 */
.L_x_26561:
        /* <DEDUP_REMOVED lines=61> */
.L_x_26559:
[----:B------:R-:W-:Y:S05]  /*12ff0*/  BSYNC.RECONVERGENT B1 ;  /* 0x0000000000017941 */ /* 0x000fea0003800200 */
.L_x_26558:
        /* <DEDUP_REMOVED lines=17> */
.L_x_26565:
        /* <DEDUP_REMOVED lines=15> */
.L_x_26567:
[----:B------:R-:W-:Y:S05]  /*13200*/  BSYNC.RECONVERGENT B2 ;  /* 0x0000000000027941 */ /* 0x000fea0003800200 */
.L_x_26566:
        /* <DEDUP_REMOVED lines=61> */
.L_x_26564:
[----:B------:R-:W-:Y:S05]  /*135e0*/  BSYNC.RECONVERGENT B1 ;  /* 0x0000000000017941 */ /* 0x000fea0003800200 */
.L_x_26563:
        /* <DEDUP_REMOVED lines=35> */
.L_x_26527:
        /* <DEDUP_REMOVED lines=16> */
.L_x_26571:
        /* <DEDUP_REMOVED lines=13> */
.L_x_26573:
[----:B------:R-:W-:Y:S05]  /*139f0*/  BSYNC.RECONVERGENT B2 ;  /* 0x0000000000027941 */ /* 0x000fea0003800200 */
.L_x_26572:
        /* <DEDUP_REMOVED lines=17> */
[----:B------:R-:W-:-:S03]  /*13b10*/  MOV R169, R168 ;  /* 0x000000a800a97202 */ /* 0x000fc60000000f00 */
        /* <DEDUP_REMOVED lines=42> */
[----:B------:R-:W-:-:S07]  /*13dc0*/  IMAD.MOV.U32 R170, RZ, RZ, R174 ;  /* 0x000000ffffaa7224 */ /* 0x000fce00078e00ae */
.L_x_26570:
[----:B------:R-:W-:Y:S05]  /*13dd0*/  BSYNC.RECONVERGENT B1 ;  /* 0x0000000000017941 */ /* 0x000fea0003800200 */
.L_x_26569:
[----:B------:R-:W0:Y:S01]  /*13de0*/  LDC R168, c[0x0][0x404] ;  /* 0x00010100ffa87b82 */ /* 0x000e220000000800 */
[----:B------:R-:W-:Y:S01]  /*13df0*/  I2FP.F32.U32 R172, R169 ;  /* 0x000000a900ac7245 */ /* 0x000fe20000201000 */
[----:B------:R-:W-:Y:S01]  /*13e00*/  HFMA2 R169, -RZ, RZ, 0.1171875, 0 ;  /* 0x2f800000ffa97431 */ /* 0x000fe200000001ff */
[----:B------:R-:W-:Y:S01]  /*13e10*/  ISETP.NE.AND P3, PT, R173, 0x1, PT ;  /* 0x00000001ad00780c */ /* 0x000fe20003f65270 */
[----:B------:R-:W-:Y:S01]  /*13e20*/  BSSY.RECONVERGENT B1, `(.L_x_26574) ;  /* 0x0000059000017945 */ /* 0x000fe20003800200 */
[----:B------:R-:W-:Y:S01]  /*13e30*/  IMAD.MOV.U32 R174, RZ, RZ, 0x2 ;  /* 0x00000002ffae7424 */ /* 0x000fe200078e00ff */
[----:B------:R-:W-:Y:S01]  /*13e40*/  MOV R171, R160 ;  /* 0x000000a000ab7202 */ /* 0x000fe20000000f00 */
[----:B------:R-:W-:-:S05]  /*13e50*/  FFMA.FTZ R163, R172, R169, 1.1641532182693481445e-10 ;  /* 0x2f000000aca37423 */ /* 0x000fca00000100a9 */
[----:B0-----:R-:W-:-:S04]  /*13e60*/  FSETP.LE.FTZ.AND P2, PT, R163, R168, PT ;  /* 0x000000a8a300720b */ /* 0x001fc80003f53000 */
        /* <DEDUP_REMOVED lines=9> */
.L_x_26576:
        /* <DEDUP_REMOVED lines=13> */
.L_x_26578:
[----:B------:R-:W-:Y:S05]  /*13fd0*/  BSYNC.RECONVERGENT B2 ;  /* 0x0000000000027941 */ /* 0x000fea0003800200 */
.L_x_26577:
        /* <DEDUP_REMOVED lines=61> */
.L_x_26575:
[----:B------:R-:W-:Y:S05]  /*143b0*/  BSYNC.RECONVERGENT B1 ;  /* 0x0000000000017941 */ /* 0x000fea0003800200 */
.L_x_26574:
        /* <DEDUP_REMOVED lines=16> */
.L_x_26581:
        /* <DEDUP_REMOVED lines=13> */
.L_x_26583:
[----:B------:R-:W-:Y:S05]  /*14590*/  BSYNC.RECONVERGENT B2 ;  /* 0x0000000000027941 */ /* 0x000fea0003800200 */
.L_x_26582:
        /* <DEDUP_REMOVED lines=61> */
.L_x_26580:
[----:B------:R-:W-:Y:S05]  /*14970*/  BSYNC.RECONVERGENT B1 ;  /* 0x0000000000017941 */ /* 0x000fea0003800200 */
.L_x_26579:
        /* <DEDUP_REMOVED lines=16> */
.L_x_26586:
        /* <DEDUP_REMOVED lines=13> */
.L_x_26588:
[----:B------:R-:W-:Y:S05]  /*14b50*/  BSYNC.RECONVERGENT B2 ;  /* 0x0000000000027941 */ /* 0x000fea0003800200 */
.L_x_26587:
        /* <DEDUP_REMOVED lines=61> */
.L_x_26585:
[----:B------:R-:W-:Y:S05]  /*14f30*/  BSYNC.RECONVERGENT B1 ;  /* 0x0000000000017941 */ /* 0x000fea0003800200 */
.L_x_26584:
        /* <DEDUP_REMOVED lines=16> */
.L_x_26568:
        /* <DEDUP_REMOVED lines=24> */
.L_x_26589:
[----:B01----:R-:W-:Y:S01]  /*151c0*/  IMAD.MOV.U32 R168, RZ, RZ, R170 ;  /* 0x000000ffffa87224 */ /* 0x003fe200078e00aa */
[----:B------:R-:W-:-:S07]  /*151d0*/  IADD3 R0, PT, PT, R0, 0x100, RZ ;  /* 0x0000010000007810 */ /* 0x000fce0007ffe0ff */
.L_x_26526:
[----:B------:R-:W-:Y:S05]  /*151e0*/  BSYNC.RECONVERGENT B0 ;  /* 0x0000000000007941 */ /* 0x000fea0003800200 */
.L_x_26525:
        /* <DEDUP_REMOVED lines=35> */
.L_x_26595:
        /* <DEDUP_REMOVED lines=13> */
.L_x_26597:
[----:B------:R-:W-:Y:S05]  /*154f0*/  BSYNC.RECONVERGENT B2 ;  /* 0x0000000000027941 */ /* 0x000fea0003800200 */
.L_x_26596:
        /* <DEDUP_REMOVED lines=60> */
.L_x_26594:
[----:B------:R-:W-:Y:S05]  /*158c0*/  BSYNC.RECONVERGENT B1 ;  /* 0x0000000000017941 */ /* 0x000fea0003800200 */
.L_x_26593:
        /* <DEDUP_REMOVED lines=20> */
.L_x_26600:
        /* <DEDUP_REMOVED lines=13> */
.L_x_26602:
[----:B------:R-:W-:Y:S05]  /*15ae0*/  BSYNC.RECONVERGENT B2 ;  /* 0x0000000000027941 */ /* 0x000fea0003800200 */
.L_x_26601:
        /* <DEDUP_REMOVED lines=61> */
.L_x_26599:
[----:B------:R-:W-:Y:S05]  /*15ec0*/  BSYNC.RECONVERGENT B1 ;  /* 0x0000000000017941 */ /* 0x000fea0003800200 */
.L_x_26598:
        /* <DEDUP_REMOVED lines=15> */
.L_x_26605:
        /* <DEDUP_REMOVED lines=13> */
.L_x_26607:
[----:B------:R-:W-:Y:S05]  /*16090*/  BSYNC.RECONVERGENT B2 ;  /* 0x0000000000027941 */ /* 0x000fea0003800200 */
.L_x_26606:
        /* <DEDUP_REMOVED lines=61> */
.L_x_26604:
[----:B------:R-:W-:Y:S05]  /*16470*/  BSYNC.RECONVERGENT B1 ;  /* 0x0000000000017941 */ /* 0x000fea0003800200 */
.L_x_26603:
        /* <DEDUP_REMOVED lines=17> */
.L_x_26610:
        /* <DEDUP_REMOVED lines=13> */
.L_x_26612:
[----:B------:R-:W-:Y:S05]  /*16660*/  BSYNC.RECONVERGENT B2 ;  /* 0x0000000000027941 */ /* 0x000fea0003800200 */
.L_x_26611:
        /* <DEDUP_REMOVED lines=61> */
.L_x_26609:
[----:B------:R-:W-:Y:S05]  /*16a40*/  BSYNC.RECONVERGENT B1 ;  /* 0x0000000000017941 */ /* 0x000fea0003800200 */
.L_x_26608:
        /* <DEDUP_REMOVED lines=15> */
.L_x_26615:
        /* <DEDUP_REMOVED lines=13> */
.L_x_26617:
[----:B------:R-:W-:Y:S05]  /*16c10*/  BSYNC.RECONVERGENT B2 ;  /* 0x0000000000027941 */ /* 0x000fea0003800200 */
.L_x_26616:
        /* <DEDUP_REMOVED lines=61> */
.L_x_26614:
[----:B------:R-:W-:Y:S05]  /*16ff0*/  BSYNC.RECONVERGENT B1 ;  /* 0x0000000000017941 */ /* 0x000fea0003800200 */
.L_x_26613:
        /* <DEDUP_REMOVED lines=17> */
.L_x_26620:
        /* <DEDUP_REMOVED lines=13> */
.L_x_26622:
[----:B------:R-:W-:Y:S05]  /*171e0*/  BSYNC.RECONVERGENT B2 ;  /* 0x0000000000027941 */ /* 0x000fea0003800200 */
.L_x_26621:
        /* <DEDUP_REMOVED lines=61> */
.L_x_26619:
[----:B------:R-:W-:Y:S05]  /*175c0*/  BSYNC.RECONVERGENT B1 ;  /* 0x0000000000017941 */ /* 0x000fea0003800200 */
.L_x_26618:
        /* <DEDUP_REMOVED lines=15> */
.L_x_26625:
        /* <DEDUP_REMOVED lines=13> */
.L_x_26627:
[----:B------:R-:W-:Y:S05]  /*17790*/  BSYNC.RECONVERGENT B2 ;  /* 0x0000000000027941 */ /* 0x000fea0003800200 */
.L_x_26626:
        /* <DEDUP_REMOVED lines=61> */
.L_x_26624:
[----:B------:R-:W-:Y:S05]  /*17b70*/  BSYNC.RECONVERGENT B1 ;  /* 0x0000000000017941 */ /* 0x000fea0003800200 */
.L_x_26623:
        /* <DEDUP_REMOVED lines=17> */
.L_x_26630:
        /* <DEDUP_REMOVED lines=15> */
.L_x_26632:
[----:B------:R-:W-:Y:S05]  /*17d80*/  BSYNC.RECONVERGENT B2 ;  /* 0x0000000000027941 */ /* 0x000fea0003800200 */
.L_x_26631:
        /* <DEDUP_REMOVED lines=61> */
.L_x_26629:
[----:B------:R-:W-:Y:S05]  /*18160*/  BSYNC.RECONVERGENT B1 ;  /* 0x0000000000017941 */ /* 0x000fea0003800200 */
.L_x_26628:
        /* <DEDUP_REMOVED lines=34> */
.L_x_26592:
        /* <DEDUP_REMOVED lines=16> */
.L_x_26636:
        /* <DEDUP_REMOVED lines=13> */
.L_x_26638:
[----:B------:R-:W-:Y:S05]  /*18560*/  BSYNC.RECONVERGENT B2 ;  /* 0x0000000000027941 */ /* 0x000fea0003800200 */
.L_x_26637:
        /* <DEDUP_REMOVED lines=61> */
.L_x_26635:
[----:B------:R-:W-:Y:S05]  /*18940*/  BSYNC.RECONVERGENT B1 ;  /* 0x0000000000017941 */ /* 0x000fea0003800200 */
.L_x_26634:
        /* <DEDUP_REMOVED lines=18> */
.L_x_26641:
        /* <DEDUP_REMOVED lines=13> */
.L_x_26643:
[----:B------:R-:W-:Y:S05]  /*18b40*/  BSYNC.RECONVERGENT B2 ;  /* 0x0000000000027941 */ /* 0x000fea0003800200 */
.L_x_26642:
        /* <DEDUP_REMOVED lines=61> */
.L_x_26640:
[----:B------:R-:W-:Y:S05]  /*18f20*/  BSYNC.RECONVERGENT B1 ;  /* 0x0000000000017941 */ /* 0x000fea0003800200 */
.L_x_26639:
        /* <DEDUP_REMOVED lines=16> */
.L_x_26646:
        /* <DEDUP_REMOVED lines=13> */
.L_x_26648:
[----:B------:R-:W-:Y:S05]  /*19100*/  BSYNC.RECONVERGENT B2 ;  /* 0x0000000000027941 */ /* 0x000fea0003800200 */
.L_x_26647:
        /* <DEDUP_REMOVED lines=61> */
.L_x_26645:
[----:B------:R-:W-:Y:S05]  /*194e0*/  BSYNC.RECONVERGENT B1 ;  /* 0x0000000000017941 */ /* 0x000fea0003800200 */
.L_x_26644:
        /* <DEDUP_REMOVED lines=16> */
.L_x_26651:
        /* <DEDUP_REMOVED lines=13> */
.L_x_26653:
[----:B------:R-:W-:Y:S05]  /*196c0*/  BSYNC.RECONVERGENT B2 ;  /* 0x0000000000027941 */ /* 0x000fea0003800200 */
.L_x_26652:
        /* <DEDUP_REMOVED lines=61> */
.L_x_26650:
[----:B------:R-:W-:Y:S05]  /*19aa0*/  BSYNC.RECONVERGENT B1 ;  /* 0x0000000000017941 */ /* 0x000fea0003800200 */
.L_x_26649:
        /* <DEDUP_REMOVED lines=16> */
.L_x_26633:
        /* <DEDUP_REMOVED lines=24> */
.L_x_26654:
[----:B01----:R-:W-:Y:S01]  /*19d30*/  IMAD.MOV.U32 R168, RZ, RZ, R170 ;  /* 0x000000ffffa87224 */ /* 0x003fe200078e00aa */
[----:B------:R-:W-:-:S07]  /*19d40*/  IADD3 R0, PT, PT, R0, 0x100, RZ ;  /* 0x0000010000007810 */ /* 0x000fce0007ffe0ff */
.L_x_26591:
[----:B------:R-:W-:Y:S05]  /*19d50*/  BSYNC.RECONVERGENT B0 ;  /* 0x0000000000007941 */ /* 0x000fea0003800200 */
.L_x_26590:
        /* <DEDUP_REMOVED lines=35> */
.L_x_26660:
        /* <DEDUP_REMOVED lines=13> */
.L_x_26662:
[----:B------:R-:W-:Y:S05]  /*1a060*/  BSYNC.RECONVERGENT B2 ;  /* 0x0000000000027941 */ /* 0x000fea0003800200 */
.L_x_26661:
        /* <DEDUP_REMOVED lines=60> */
.L_x_26659:
[----:B------:R-:W-:Y:S05]  /*1a430*/  BSYNC.RECONVERGENT B1 ;  /* 0x0000000000017941 */ /* 0x000fea0003800200 */
.L_x_26658:
        /* <DEDUP_REMOVED lines=20> */
.L_x_26665:
        /* <DEDUP_REMOVED lines=13> */
.L_x_26667:
[----:B------:R-:W-:Y:S05]  /*1a650*/  BSYNC.RECONVERGENT B2 ;  /* 0x0000000000027941 */ /* 0x000fea0003800200 */
.L_x_26666:
        /* <DEDUP_REMOVED lines=61> */
.L_x_26664:
[----:B------:R-:W-:Y:S05]  /*1aa30*/  BSYNC.RECONVERGENT B1 ;  /* 0x0000000000017941 */ /* 0x000fea0003800200 */
.L_x_26663:
        /* <DEDUP_REMOVED lines=15> */
.L_x_26670:
        /* <DEDUP_REMOVED lines=13> */
.L_x_26672:
[----:B------:R-:W-:Y:S05]  /*1ac00*/  BSYNC.RECONVERGENT B2 ;  /* 0x0000000000027941 */ /* 0x000fea0003800200 */
.L_x_26671:
        /* <DEDUP_REMOVED lines=61> */
.L_x_26669:
[----:B------:R-:W-:Y:S05]  /*1afe0*/  BSYNC.RECONVERGENT B1 ;  /* 0x0000000000017941 */ /* 0x000fea0003800200 */
.L_x_26668:
        /* <DEDUP_REMOVED lines=17> */
.L_x_26675:
        /* <DEDUP_REMOVED lines=13> */
.L_x_26677:
[----:B------:R-:W-:Y:S05]  /*1b1d0*/  BSYNC.RECONVERGENT B2 ;  /* 0x0000000000027941 */ /* 0x000fea0003800200 */
.L_x_26676:
        /* <DEDUP_REMOVED lines=61> */
.L_x_26674:
[----:B------:R-:W-:Y:S05]  /*1b5b0*/  BSYNC.RECONVERGENT B1 ;  /* 0x0000000000017941 */ /* 0x000fea0003800200 */
.L_x_26673:
        /* <DEDUP_REMOVED lines=15> */
.L_x_26680:
        /* <DEDUP_REMOVED lines=13> */
.L_x_26682:
[----:B------:R-:W-:Y:S05]  /*1b780*/  BSYNC.RECONVERGENT B2 ;  /* 0x0000000000027941 */ /* 0x000fea0003800200 */
.L_x_26681:
        /* <DEDUP_REMOVED lines=61> */
.L_x_26679:
[----:B------:R-:W-:Y:S05]  /*1bb60*/  BSYNC.RECONVERGENT B1 ;  /* 0x0000000000017941 */ /* 0x000fea0003800200 */
.L_x_26678:
        /* <DEDUP_REMOVED lines=17> */
.L_x_26685:
        /* <DEDUP_REMOVED lines=13> */
.L_x_26687:
[----:B------:R-:W-:Y:S05]  /*1bd50*/  BSYNC.RECONVERGENT B2 ;  /* 0x0000000000027941 */ /* 0x000fea0003800200 */
.L_x_26686:
        /* <DEDUP_REMOVED lines=61> */
.L_x_26684:
[----:B------:R-:W-:Y:S05]  /*1c130*/  BSYNC.RECONVERGENT B1 ;  /* 0x0000000000017941 */ /* 0x000fea0003800200 */
.L_x_26683:
        /* <DEDUP_REMOVED lines=15> */
.L_x_26690:
        /* <DEDUP_REMOVED lines=13> */
.L_x_26692:
[----:B------:R-:W-:Y:S05]  /*1c300*/  BSYNC.RECONVERGENT B2 ;  /* 0x0000000000027941 */ /* 0x000fea0003800200 */
.L_x_26691:
        /* <DEDUP_REMOVED lines=61> */
.L_x_26689:
[----:B------:R-:W-:Y:S05]  /*1c6e0*/  BSYNC.RECONVERGENT B1 ;  /* 0x0000000000017941 */ /* 0x000fea0003800200 */
.L_x_26688:
        /* <DEDUP_REMOVED lines=17> */
.L_x_26695:
        /* <DEDUP_REMOVED lines=15> */
.L_x_26697:
[----:B------:R-:W-:Y:S05]  /*1c8f0*/  BSYNC.RECONVERGENT B2 ;  /* 0x0000000000027941 */ /* 0x000fea0003800200 */
.L_x_26696:
        /* <DEDUP_REMOVED lines=61> */
.L_x_26694:
[----:B------:R-:W-:Y:S05]  /*1ccd0*/  BSYNC.RECONVERGENT B1 ;  /* 0x0000000000017941 */ /* 0x000fea0003800200 */
.L_x_26693:
        /* <DEDUP_REMOVED lines=34> */
.L_x_26657:
        /* <DEDUP_REMOVED lines=16> */
.L_x_26701:
        /* <DEDUP_REMOVED lines=13> */
.L_x_26703:
[----:B------:R-:W-:Y:S05]  /*1d0d0*/  BSYNC.RECONVERGENT B2 ;  /* 0x0000000000027941 */ /* 0x000fea0003800200 */
.L_x_26702:
        /* <DEDUP_REMOVED lines=61> */
.L_x_26700:
[----:B------:R-:W-:Y:S05]  /*1d4b0*/  BSYNC.RECONVERGENT B1 ;  /* 0x0000000000017941 */ /* 0x000fea0003800200 */
.L_x_26699:
        /* <DEDUP_REMOVED lines=18> */
.L_x_26706:
        /* <DEDUP_REMOVED lines=13> */
.L_x_26708:
[----:B------:R-:W-:Y:S05]  /*1d6b0*/  BSYNC.RECONVERGENT B2 ;  /* 0x0000000000027941 */ /* 0x000fea0003800200 */
.L_x_26707:
        /* <DEDUP_REMOVED lines=61> */
.L_x_26705:
[----:B------:R-:W-:Y:S05]  /*1da90*/  BSYNC.RECONVERGENT B1 ;  /* 0x0000000000017941 */ /* 0x000fea0003800200 */
.L_x_26704:
        /* <DEDUP_REMOVED lines=16> */
.L_x_26711:
        /* <DEDUP_REMOVED lines=13> */
.L_x_26713:
[----:B------:R-:W-:Y:S05]  /*1dc70*/  BSYNC.RECONVERGENT B2 ;  /* 0x0000000000027941 */ /* 0x000fea0003800200 */
.L_x_26712:
        /* <DEDUP_REMOVED lines=61> */
.L_x_26710:
[----:B------:R-:W-:Y:S05]  /*1e050*/  BSYNC.RECONVERGENT B1 ;  /* 0x0000000000017941 */ /* 0x000fea0003800200 */
.L_x_26709:
        /* <DEDUP_REMOVED lines=16> */
.L_x_26716:
        /* <DEDUP_REMOVED lines=13> */
.L_x_26718:
[----:B------:R-:W-:Y:S05]  /*1e230*/  BSYNC.RECONVERGENT B2 ;  /* 0x0000000000027941 */ /* 0x000fea0003800200 */
.L_x_26717:
        /* <DEDUP_REMOVED lines=61> */
.L_x_26715:
[----:B------:R-:W-:Y:S05]  /*1e610*/  BSYNC.RECONVERGENT B1 ;  /* 0x0000000000017941 */ /* 0x000fea0003800200 */
.L_x_26714:
        /* <DEDUP_REMOVED lines=16> */
.L_x_26698:
        /* <DEDUP_REMOVED lines=24> */
.L_x_26719:
[----:B01----:R-:W-:Y:S01]  /*1e8a0*/  IMAD.MOV.U32 R168, RZ, RZ, R170 ;  /* 0x000000ffffa87224 */ /* 0x003fe200078e00aa */
[----:B------:R-:W-:-:S07]  /*1e8b0*/  IADD3 R0, PT, PT, R0, 0x100, RZ ;  /* 0x0000010000007810 */ /* 0x000fce0007ffe0ff */
.L_x_26656:
[----:B------:R-:W-:Y:S05]  /*1e8c0*/  BSYNC.RECONVERGENT B0 ;  /* 0x0000000000007941 */ /* 0x000fea0003800200 */
.L_x_26655:
        /* <DEDUP_REMOVED lines=35> */
.L_x_26725:
        /* <DEDUP_REMOVED lines=13> */
.L_x_26727:
[----:B------:R-:W-:Y:S05]  /*1ebd0*/  BSYNC.RECONVERGENT B2 ;  /* 0x0000000000027941 */ /* 0x000fea0003800200 */
.L_x_26726:
        /* <DEDUP_REMOVED lines=60> */
.L_x_26724:
[----:B------:R-:W-:Y:S05]  /*1efa0*/  BSYNC.RECONVERGENT B1 ;  /* 0x0000000000017941 */ /* 0x000fea0003800200 */
.L_x_26723:
        /* <DEDUP_REMOVED lines=20> */
.L_x_26730:
        /* <DEDUP_REMOVED lines=13> */
.L_x_26732:
[----:B------:R-:W-:Y:S05]  /*1f1c0*/  BSYNC.RECONVERGENT B2 ;  /* 0x0000000000027941 */ /* 0x000fea0003800200 */
.L_x_26731:
        /* <DEDUP_REMOVED lines=61> */
.L_x_26729:
[----:B------:R-:W-:Y:S05]  /*1f5a0*/  BSYNC.RECONVERGENT B1 ;  /* 0x0000000000017941 */ /* 0x000fea0003800200 */
.L_x_26728:
        /* <DEDUP_REMOVED lines=15> */
.L_x_26735:
        /* <DEDUP_REMOVED lines=13> */
.L_x_26737:
[----:B------:R-:W-:Y:S05]  /*1f770*/  BSYNC.RECONVERGENT B2 ;  /* 0x0000000000027941 */ /* 0x000fea0003800200 */
.L_x_26736:
        /* <DEDUP_REMOVED lines=61> */
.L_x_26734:
[----:B------:R-:W-:Y:S05]  /*1fb50*/  BSYNC.RECONVERGENT B1 ;  /* 0x0000000000017941 */ /* 0x000fea0003800200 */
.L_x_26733:
        /* <DEDUP_REMOVED lines=17> */
.L_x_26740:
        /* <DEDUP_REMOVED lines=13> */
.L_x_26742:
[----:B------:R-:W-:Y:S05]  /*1fd40*/  BSYNC.RECONVERGENT B2 ;  /* 0x0000000000027941 */ /* 0x000fea0003800200 */
.L_x_26741:
        /* <DEDUP_REMOVED lines=61> */
.L_x_26739:
[----:B------:R-:W-:Y:S05]  /*20120*/  BSYNC.RECONVERGENT B1 ;  /* 0x0000000000017941 */ /* 0x000fea0003800200 */
.L_x_26738:
        /* <DEDUP_REMOVED lines=15> */
.L_x_26745:
        /* <DEDUP_REMOVED lines=13> */
.L_x_26747:
[----:B------:R-:W-:Y:S05]  /*202f0*/  BSYNC.RECONVERGENT B2 ;  /* 0x0000000000027941 */ /* 0x000fea0003800200 */
.L_x_26746:
        /* <DEDUP_REMOVED lines=61> */
.L_x_26744:
[----:B------:R-:W-:Y:S05]  /*206d0*/  BSYNC.RECONVERGENT B1 ;  /* 0x0000000000017941 */ /* 0x000fea0003800200 */
.L_x_26743:
        /* <DEDUP_REMOVED lines=17> */
.L_x_26750:
        /* <DEDUP_REMOVED lines=13> */
.L_x_26752:
[----:B------:R-:W-:Y:S05]  /*208c0*/  BSYNC.RECONVERGENT B2 ;  /* 0x0000000000027941 */ /* 0x000fea0003800200 */
.L_x_26751:
        /* <DEDUP_REMOVED lines=61> */
.L_x_26749:
[----:B------:R-:W-:Y:S05]  /*20ca0*/  BSYNC.RECONVERGENT B1 ;  /* 0x0000000000017941 */ /* 0x000fea0003800200 */
.L_x_26748:
        /* <DEDUP_REMOVED lines=15> */
.L_x_26755:
        /* <DEDUP_REMOVED lines=13> */
.L_x_26757:
[----:B------:R-:W-:Y:S05]  /*20e70*/  BSYNC.RECONVERGENT B2 ;  /* 0x0000000000027941 */ /* 0x000fea0003800200 */
.L_x_26756:
        /* <DEDUP_REMOVED lines=61> */
.L_x_26754:
[----:B------:R-:W-:Y:S05]  /*21250*/  BSYNC.RECONVERGENT B1 ;  /* 0x0000000000017941 */ /* 0x000fea0003800200 */
.L_x_26753:
        /* <DEDUP_REMOVED lines=17> */
.L_x_26760:
        /* <DEDUP_REMOVED lines=15> */
.L_x_26762:
[----:B------:R-:W-:Y:S05]  /*21460*/  BSYNC.RECONVERGENT B2 ;  /* 0x0000000000027941 */ /* 0x000fea0003800200 */
.L_x_26761:
        /* <DEDUP_REMOVED lines=61> */
.L_x_26759:
[----:B------:R-:W-:Y:S05]  /*21840*/  BSYNC.RECONVERGENT B1 ;  /* 0x0000000000017941 */ /* 0x000fea0003800200 */
.L_x_26758:
        /* <DEDUP_REMOVED lines=34> */
.L_x_26722:
        /* <DEDUP_REMOVED lines=16> */
.L_x_26766:
        /* <DEDUP_REMOVED lines=13> */
.L_x_26768:
[----:B------:R-:W-:Y:S05]  /*21c40*/  BSYNC.RECONVERGENT B2 ;  /* 0x0000000000027941 */ /* 0x000fea0003800200 */
.L_x_26767:
        /* <DEDUP_REMOVED lines=61> */
.L_x_26765:
[----:B------:R-:W-:Y:S05]  /*22020*/  BSYNC.RECONVERGENT B1 ;  /* 0x0000000000017941 */ /* 0x000fea0003800200 */
.L_x_26764:
        /* <DEDUP_REMOVED lines=18> */
.L_x_26771:
        /* <DEDUP_REMOVED lines=13> */
.L_x_26773:
[----:B------:R-:W-:Y:S05]  /*22220*/  BSYNC.RECONVERGENT B2 ;  /* 0x0000000000027941 */ /* 0x000fea0003800200 */
.L_x_26772:
        /* <DEDUP_REMOVED lines=61> */
.L_x_26770:
[----:B------:R-:W-:Y:S05]  /*22600*/  BSYNC.RECONVERGENT B1 ;  /* 0x0000000000017941 */ /* 0x000fea0003800200 */
.L_x_26769:
        /* <DEDUP_REMOVED lines=16> */
.L_x_26776:
        /* <DEDUP_REMOVED lines=13> */
.L_x_26778:
[----:B------:R-:W-:Y:S05]  /*227e0*/  BSYNC.RECONVERGENT B2 ;  /* 0x0000000000027941 */ /* 0x000fea0003800200 */
.L_x_26777:
        /* <DEDUP_REMOVED lines=61> */
.L_x_26775:
[----:B------:R-:W-:Y:S05]  /*22bc0*/  BSYNC.RECONVERGENT B1 ;  /* 0x0000000000017941 */ /* 0x000fea0003800200 */
.L_x_26774:
        /* <DEDUP_REMOVED lines=16> */
.L_x_26781:
        /* <DEDUP_REMOVED lines=13> */
.L_x_26783:
[----:B------:R-:W-:Y:S05]  /*22da0*/  BSYNC.RECONVERGENT B2 ;  /* 0x0000000000027941 */ /* 0x000fea0003800200 */
.L_x_26782:
        /* <DEDUP_REMOVED lines=61> */
.L_x_26780:
[----:B------:R-:W-:Y:S05]  /*23180*/  BSYNC.RECONVERGENT B1 ;  /* 0x0000000000017941 */ /* 0x000fea0003800200 */
.L_x_26779:
        /* <DEDUP_REMOVED lines=16> */
.L_x_26763:
        /* <DEDUP_REMOVED lines=8> */
[----:B------:R-:W-:Y:S02]  /*23310*/  IMAD.MOV.U32 R168, RZ, RZ, R170 ;  /* 0x000000ffffa87224 */ /* 0x000fe400078e00aa */
[----:B0-----:R-:W-:-:S05]  /*23320*/  IMAD.WIDE.U32 R172, R0, 0x10, R172 ;  /* 0x0000001000ac7825 */ /* 0x001fca00078e00ac */
[----:B------:R0:W-:Y:S01]  /*23330*/  STG.E.128 desc[UR6][R172.64], R148 ;  /* 0x00000094ac007986 */ /* 0x0001e2000c101d06 */
[----:B-1----:R-:W-:-:S05]  /*23340*/  IMAD.WIDE.U32 R174, R0, 0x4, R174 ;  /* 0x0000000400ae7825 */ /* 0x002fca00078e00ae */
[----:B------:R0:W-:Y:S01]  /*23350*/  STG.E desc[UR6][R174.64], R177 ;  /* 0x000000b1ae007986 */ /* 0x0001e2000c101906 */
[----:B------:R-:W-:Y:S05]  /*23360*/  @!P0 BRA `(.L_x_26721) ;  /* 0x00000000002c8947 */ /* 0x000fea0003800000 */
[----:B------:R-:W1:Y:S01]  /*23370*/  LDC.64 R170, c[0x0][0x3b8] ;  /* 0x0000ee00ffaa7b82 */ /* 0x000e620000000a00 */
[----:B0-----:R-:W-:Y:S02]  /*23380*/  SHF.L.U32 R172, R166, 0x10, RZ ;  /* 0x00000010a6ac7819 */ /* 0x001fe400000006ff */
[----:B------:R-:W-:Y:S02]  /*23390*/  LOP3.LUT R169, R167, 0xffff, RZ, 0xc0, !PT ;  /* 0x0000ffffa7a97812 */ /* 0x000fe400078ec0ff */
[----:B------:R-:W-:Y:S02]  /*233a0*/  LOP3.LUT R172, R172, 0xff0000, RZ, 0xc0, !PT ;  /* 0x00ff0000acac7812 */ /* 0x000fe400078ec0ff */
[----:B------:R-:W-:-:S03]  /*233b0*/  LOP3.LUT R174, R165, 0xff, RZ, 0xc0, !PT ;  /* 0x000000ffa5ae7812 */ /* 0x000fc600078ec0ff */
[----:B------:R-:W-:Y:S01]  /*233c0*/  IMAD R169, R169, 0x1000000, R172 ;  /* 0x01000000a9a97824 */ /* 0x000fe200078e02ac */
[----:B------:R-:W-:-:S04]  /*233d0*/  LOP3.LUT R172, R164, 0xff, RZ, 0xc0, !PT ;  /* 0x000000ffa4ac7812 */ /* 0x000fc800078ec0ff */
[----:B------:R-:W-:-:S05]  /*233e0*/  LEA R169, R174, R169, 0x8 ;  /* 0x000000a9aea97211 */ /* 0x000fca00078e40ff */
[----:B------:R-:W-:Y:S02]  /*233f0*/  IMAD.IADD R169, R169, 0x1, R172 ;  /* 0x00000001a9a97824 */ /* 0x000fe400078e02ac */
[----:B-1----:R-:W-:-:S05]  /*23400*/  IMAD.WIDE.U32 R170, R0, 0x4, R170 ;  /* 0x0000000400aa7825 */ /* 0x002fca00078e00aa */
[----:B------:R1:W-:Y:S02]  /*23410*/  STG.E desc[UR6][R170.64], R169 ;  /* 0x000000a9aa007986 */ /* 0x0003e4000c101906 */
.L_x_26721:
[----:B------:R-:W-:Y:S05]  /*23420*/  BSYNC.RECONVERGENT B0 ;  /* 0x0000000000007941 */ /* 0x000fea0003800200 */
.L_x_26720:
[----:B------:R-:W-:Y:S01]  /*23430*/  FADD.FTZ R0, RZ, R124 ;  /* 0x0000007cff007221 */ /* 0x000fe20000010000 */
[C---:B------:R-:W-:Y:S01]  /*23440*/  ISETP.GE.U32.AND P0, PT, R152.reuse, 0x100, PT ;  /* 0x000001009800780c */ /* 0x040fe20003f06070 */
[----:B------:R-:W-:Y:S01]  /*23450*/  BSSY.RECONVERGENT B0, `(.L_x_26784) ;  /* 0x000007d000007945 */ /* 0x000fe20003800200 */
[C---:B------:R-:W-:Y:S01]  /*23460*/  ISETP.GT.U32.AND P1, PT, R152.reuse, 0x1ff, PT ;  /* 0x000001ff9800780c */ /* 0x040fe20003f24070 */
[----:B-1----:R-:W-:Y:S01]  /*23470*/  FADD.FTZ R169, R125, R0 ;  /* 0x000000007da97221 */ /* 0x002fe20000010000 */
[C---:B------:R-:W-:Y:S01]  /*23480*/  ISETP.GT.U32.AND P2, PT, R152.reuse, 0x2ff, PT ;  /* 0x000002ff9800780c */ /* 0x040fe20003f44070 */
[----:B------:R-:W-:Y:S01]  /*23490*/  HFMA2 R178, -RZ, RZ, 0, 0 ;  /* 0x00000000ffb27431 */ /* 0x000fe200000001ff */
        /* <DEDUP_REMOVED lines=31> */
[----:B------:R-:W1:Y:S02]  /*23690*/  SHFL.BFLY PT, R0, R169, 0x1, 0x1f ;  /* 0x0c201f00a9007f89 */ /* 0x000e6400000e0000 */
[----:B-1----:R-:W-:-:S05]  /*236a0*/  FADD.FTZ R171, R169, R0 ;  /* 0x00000000a9ab7221 */ /* 0x002fca0000010000 */
        /* <DEDUP_REMOVED lines=87> */
.L_x_26785:
[----:B------:R-:W-:Y:S05]  /*23c20*/  BSYNC.RECONVERGENT B0 ;  /* 0x0000000000007941 */ /* 0x000fea0003800200 */
.L_x_26784:
        /* <DEDUP_REMOVED lines=12> */
[----:B------:R0:W1:Y:S03]  /*23cf0*/  LDS.64 R170, [R169+UR4] ;  /* 0x00000004a9aa7984 */ /* 0x0000660008000a00 */
.L_x_26787:
[----:B------:R-:W-:Y:S05]  /*23d00*/  BSYNC.RECONVERGENT B0 ;  /* 0x0000000000007941 */ /* 0x000fea0003800200 */
.L_x_26786:
[----:B0-----:R-:W0:Y:S01]  /*23d10*/  SHFL.DOWN PT, R169, R178, 0x4, 0x1f ;  /* 0x08801f00b2a97f89 */ /* 0x001e2200000e0000 */
[----:B------:R-:W-:Y:S01]  /*23d20*/  I2FP.F32.S32 R177, R178 ;  /* 0x000000b200b17245 */ /* 0x000fe20000201400 */
[----:B------:R-:W-:Y:S01]  /*23d30*/  BSSY.RECONVERGENT B0, `(.L_x_26788) ;  /* 0x0000059000007945 */ /* 0x000fe20003800200 */
[----:B------:R-:W-:Y:S01]  /*23d40*/  ISETP.NE.AND P1, PT, RZ, UR13, PT ;  /* 0x0000000dff007c0c */ /* 0x000fe2000bf25270 */
[----:B-1----:R-:W1:Y:S01]  /*23d50*/  SHFL.DOWN PT, R173, R170, 0x4, 0x1f ;  /* 0x08801f00aaad7f89 */ /* 0x002e6200000e0000 */
[----:B0-----:R-:W-:Y:S01]  /*23d60*/  IMAD.IADD R172, R169, 0x1, R178 ;  /* 0x00000001a9ac7824 */ /* 0x001fe200078e02b2 */
[----:B------:R-:W-:-:S04]  /*23d70*/  I2FP.F32.S32 R176, R169 ;  /* 0x000000a900b07245 */ /* 0x000fc80000201400 */
[----:B------:R-:W-:Y:S01]  /*23d80*/  I2FP.F32.S32 R174, R172 ;  /* 0x000000ac00ae7245 */ /* 0x000fe20000201400 */
[----:B------:R-:W0:Y:S01]  /*23d90*/  SHFL.DOWN PT, R169, R172, 0x2, 0x1f ;  /* 0x08401f00aca97f89 */ /* 0x000e2200000e0000 */
[----:B-1----:R-:W-:Y:S02]  /*23da0*/  FMUL.FTZ R182, R173, R176 ;  /* 0x000000b0adb67220 */ /* 0x002fe40000410000 */
[----:B------:R-:W1:Y:S02]  /*23db0*/  MUFU.RCP R175, R174 ;  /* 0x000000ae00af7308 */ /* 0x000e640000001000 */
        /* <DEDUP_REMOVED lines=14> */
[----:B------:R-:W-:-:S04]  /*23ea0*/  FFMA.FTZ R169, R174, R179, R169 ;  /* 0x000000b3aea97223 */ /* 0x000fc800000100a9 */
[----:B--2---:R-:W-:Y:S01]  /*23eb0*/  FMUL.FTZ R186, R184, R169 ;  /* 0x000000a9b8ba7220 */ /* 0x004fe20000410000 */
[----:B-1----:R-:W-:Y:S01]  /*23ec0*/  IMAD.IADD R169, R182, 0x1, R187 ;  /* 0x00000001b6a97824 */ /* 0x002fe200078e02bb */
[----:B------:R-:W-:-:S03]  /*23ed0*/  I2FP.F32.S32 R187, R187 ;  /* 0x000000bb00bb7245 */ /* 0x000fc60000201400 */
[----:B------:R-:W0:Y:S01]  /*23ee0*/  SHFL.DOWN PT, R189, R186, 0x1, 0x1f ;  /* 0x08201f00babd7f89 */ /* 0x000e2200000e0000 */
        /* <DEDUP_REMOVED lines=8> */
[----:B------:R-:W-:-:S04]  /*23f70*/  FMUL.FTZ R186, R183, R186 ;  /* 0x000000bab7ba7220 */ /* 0x000fc80000410000 */
[----:B------:R-:W-:Y:S01]  /*23f80*/  FMUL.FTZ R186, R186, R187 ;  /* 0x000000bbbaba7220 */ /* 0x000fe20000410000 */
[C---:B0-----:R-:W-:Y:S01]  /*23f90*/  FMUL.FTZ R172, R193.reuse, R193 ;  /* 0x000000c1c1ac7220 */ /* 0x041fe20000410000 */
[----:B------:R-:W-:-:S04]  /*23fa0*/  FSEL R169, R193, RZ, !P1 ;  /* 0x000000ffc1a97208 */ /* 0x000fc80004800000 */
[----:B------:R-:W-:Y:S02]  /*23fb0*/  FSEL R191, R172, RZ, P1 ;  /* 0x000000ffacbf7208 */ /* 0x000fe40000800000 */
[----:B------:R-:W0:Y:S01]  /*23fc0*/  SHFL.DOWN PT, R172, R171, 0x4, 0x1f ;  /* 0x08801f00abac7f89 */ /* 0x000e2200000e0000 */
[----:B------:R-:W-:Y:S01]  /*23fd0*/  ISETP.NE.AND P1, PT, R0, RZ, PT ;  /* 0x000000ff0000720c */ /* 0x000fe20003f25270 */
[----:B0-----:R-:W-:-:S04]  /*23fe0*/  FADD.FTZ R172, R172, R171 ;  /* 0x000000abacac7221 */ /* 0x001fc80000010000 */
[----:B------:R-:W-:Y:S01]  /*23ff0*/  FFMA.FTZ R170, R175, R170, R172 ;  /* 0x000000aaafaa7223 */ /* 0x000fe200000100ac */
[----:B------:R-:W-:-:S04]  /*24000*/  FMUL.FTZ R175, R178, R178 ;  /* 0x000000b2b2af7220 */ /* 0x000fc80000410000 */
[----:B------:R-:W0:Y:S01]  /*24010*/  SHFL.DOWN PT, R173, R170, 0x2, 0x1f ;  /* 0x08401f00aaad7f89 */ /* 0x000e2200000e0000 */
[----:B------:R-:W-:-:S04]  /*24020*/  FMUL.FTZ R175, R174, R175 ;  /* 0x000000afaeaf7220 */ /* 0x000fc80000410000 */
[----:B------:R-:W-:Y:S01]  /*24030*/  FMUL.FTZ R175, R175, R185 ;  /* 0x000000b9afaf7220 */ /* 0x000fe20000410000 */
        /* <DEDUP_REMOVED lines=17> */
[----:B------:R-:W0:Y:S01]  /*24150*/  LDC.64 R182, c[0x0][0x428] ;  /* 0x00010a00ffb67b82 */ /* 0x000e220000000a00 */
[--C-:B-1----:R-:W-:Y:S01]  /*24160*/  FADD.FTZ R173, R125, -R169.reuse ;  /* 0x800000a97dad7221 */ /* 0x102fe20000010000 */
        /* <DEDUP_REMOVED lines=8> */
[C---:B------:R-:W-:Y:S01]  /*241f0*/  FFMA.FTZ R173, R174.reuse, R5, R73 ;  /* 0x00000005aead7223 */ /* 0x040fe20000010049 */
[----:B------:R-:W-:Y:S01]  /*24200*/  FFMA.FTZ R177, R174, R9, R97 ;  /* 0x00000009aeb17223 */ /* 0x000fe20000010061 */
[C---:B------:R-:W-:Y:S01]  /*24210*/  FFMA.FTZ R174, R175.reuse, R6, R74 ;  /* 0x00000006afae7223 */ /* 0x040fe2000001004a */
[----:B------:R-:W-:Y:S01]  /*24220*/  FFMA.FTZ R178, R175, R10, R98 ;  /* 0x0000000aafb27223 */ /* 0x000fe20000010062 */
[C---:B------:R-:W-:Y:S01]  /*24230*/  FFMA.FTZ R172, R171.reuse, R4, R72 ;  /* 0x00000004abac7223 */ /* 0x040fe20000010048 */
[C---:B------:R-:W-:Y:S01]  /*24240*/  FFMA.FTZ R175, R186.reuse, R7, R75 ;  /* 0x00000007baaf7223 */ /* 0x040fe2000001004b */
[----:B------:R-:W-:Y:S01]  /*24250*/  FFMA.FTZ R176, R171, R8, R96 ;  /* 0x00000008abb07223 */ /* 0x000fe20000010060 */
[----:B------:R-:W-:Y:S01]  /*24260*/  FFMA.FTZ R179, R186, R11, R99 ;  /* 0x0000000bbab37223 */ /* 0x000fe20000010063 */
[----:B0-----:R-:W-:-:S05]  /*24270*/  IMAD.WIDE.U32 R182, R159, 0x10, R182 ;  /* 0x000000109fb67825 */ /* 0x001fca00078e00b6 */
[----:B------:R0:W-:Y:S01]  /*24280*/  STG.E.128 desc[UR6][R182.64], R172 ;  /* 0x000000acb6007986 */ /* 0x0001e2000c101d06 */
[C---:B-1----:R-:W-:Y:S01]  /*24290*/  IMAD.WIDE.U32 R184, R159.reuse, 0x10, R184 ;  /* 0x000000109fb87825 */ /* 0x042fe200078e00b8 */
[----:B------:R-:W-:-:S04]  /*242a0*/  IADD3 R159, PT, PT, R159, 0x100, RZ ;  /* 0x000001009f9f7810 */ /* 0x000fc80007ffe0ff */
[----:B------:R0:W-:Y:S03]  /*242b0*/  STG.E.128 desc[UR6][R184.64], R176 ;  /* 0x000000b0b8007986 */ /* 0x0001e6000c101d06 */
.L_x_26789:
[----:B------:R-:W-:Y:S05]  /*242c0*/  BSYNC.RECONVERGENT B0 ;  /* 0x0000000000007941 */ /* 0x000fea0003800200 */
.L_x_26788:
[----:B------:R-:W-:Y:S01]  /*242d0*/  LOP3.LUT P0, RZ, R180, 0x80, RZ, 0xc0, !PT ;  /* 0x00000080b4ff7812 */ /* 0x000fe2000780c0ff */
        /* <DEDUP_REMOVED lines=12> */
[----:B------:R-:W-:Y:S01]  /*243a0*/  FFMA.FTZ R177, R178, R17, R93 ;  /* 0x00000011b2b17223 */ /* 0x000fe2000001005d */
[----:B------:R-:W-:Y:S01]  /*243b0*/  FFMA.FTZ R176, R171, R16, R92 ;  /* 0x00000010abb07223 */ /* 0x000fe2000001005c */
[----:B0-----:R-:W-:-:S04]  /*243c0*/  IMAD.WIDE.U32 R182, R159, 0x10, R172 ;  /* 0x000000109fb67825 */ /* 0x001fc800078e00ac */
[----:B------:R-:W-:Y:S01]  /*243d0*/  FFMA.FTZ R173, R178, R13, R69 ;  /* 0x0000000db2ad7223 */ /* 0x000fe20000010045 */
[----:B------:R-:W-:Y:S01]  /*243e0*/  FFMA.FTZ R172, R171, R12, R68 ;  /* 0x0000000cabac7223 */ /* 0x000fe20000010044 */
[----:B------:R-:W-:Y:S01]  /*243f0*/  FFMA.FTZ R178, R179, R18, R94 ;  /* 0x00000012b3b27223 */ /* 0x000fe2000001005e */
[----:B-1----:R-:W-:-:S04]  /*24400*/  IMAD.WIDE.U32 R184, R159, 0x10, R174 ;  /* 0x000000109fb87825 */ /* 0x002fc800078e00ae */
[----:B------:R-:W-:Y:S01]  /*24410*/  FFMA.FTZ R174, R179, R14, R70 ;  /* 0x0000000eb3ae7223 */ /* 0x000fe20000010046 */
[C---:B------:R-:W-:Y:S01]  /*24420*/  FFMA.FTZ R175, R186.reuse, R15, R71 ;  /* 0x0000000fbaaf7223 */ /* 0x040fe20000010047 */
[----:B------:R-:W-:Y:S01]  /*24430*/  FFMA.FTZ R179, R186, R19, R95 ;  /* 0x00000013bab37223 */ /* 0x000fe2000001005f */
[----:B------:R-:W-:-:S03]  /*24440*/  VIADD R159, R159, 0x100 ;  /* 0x000001009f9f7836 */ /* 0x000fc60000000000 */
[----:B------:R2:W-:Y:S04]  /*24450*/  STG.E.128 desc[UR6][R182.64], R172 ;  /* 0x000000acb6007986 */ /* 0x0005e8000c101d06 */
[----:B------:R2:W-:Y:S02]  /*24460*/  STG.E.128 desc[UR6][R184.64], R176 ;  /* 0x000000b0b8007986 */ /* 0x0005e4000c101d06 */
.L_x_26791:
[----:B------:R-:W-:Y:S05]  /*24470*/  BSYNC.RECONVERGENT B0 ;  /* 0x0000000000007941 */ /* 0x000fea0003800200 */
.L_x_26790:
[----:B------:R-:W-:Y:S01]  /*24480*/  LOP3.LUT P0, RZ, R180, 0x40, RZ, 0xc0, !PT ;  /* 0x00000040b4ff7812 */ /* 0x000fe2000780c0ff */
        /* <DEDUP_REMOVED lines=25> */
.L_x_26793:
[----:B------:R-:W-:Y:S05]  /*24620*/  BSYNC.RECONVERGENT B0 ;  /* 0x0000000000007941 */ /* 0x000fea0003800200 */
.L_x_26792:
[----:B------:R-:W-:Y:S01]  /*24630*/  LOP3.LUT P0, RZ, R180, 0x10, RZ, 0xc0, !PT ;  /* 0x00000010b4ff7812 */ /* 0x000fe2000780c0ff */
[----:B------:R-:W-:-:S12]  /*24640*/  BSSY.RECONVERGENT B0, `(.L_x_26794) ;  /* 0x0000019000007945 */ /* 0x000fd80003800200 */
        /* <DEDUP_REMOVED lines=24> */
.L_x_26795:
[----:B------:R-:W-:Y:S05]  /*247d0*/  BSYNC.RECONVERGENT B0 ;  /* 0x0000000000007941 */ /* 0x000fea0003800200 */
.L_x_26794:
[----:B------:R-:W-:Y:S01]  /*247e0*/  LOP3.LUT P0, RZ, R180, 0x8, RZ, 0xc0, !PT ;  /* 0x00000008b4ff7812 */ /* 0x000fe2000780c0ff */
        /* <DEDUP_REMOVED lines=25> */
.L_x_26797:
[----:B------:R-:W-:Y:S05]  /*24980*/  BSYNC.RECONVERGENT B0 ;  /* 0x0000000000007941 */ /* 0x000fea0003800200 */
.L_x_26796:
        /* <DEDUP_REMOVED lines=26> */
.L_x_26799:
[----:B------:R-:W-:Y:S05]  /*24b30*/  BSYNC.RECONVERGENT B0 ;  /* 0x0000000000007941 */ /* 0x000fea0003800200 */
.L_x_26798:
        /* <DEDUP_REMOVED lines=15> */
[----:B------:R-:W-:Y:S01]  /*24c30*/  FFMA.FTZ R176, R169, R100, R112 ;  /* 0x00000064a9b07223 */ /* 0x000fe20000010070 */
[----:B------:R-:W-:Y:S01]  /*24c40*/  FFMA.FTZ R179, R184, R103, R115 ;  /* 0x00000067b8b37223 */ /* 0x000fe20000010073 */
[----:B0-----:R-:W-:-:S04]  /*24c50*/  IMAD.WIDE.U32 R170, R159, 0x10, R172 ;  /* 0x000000109faa7825 */ /* 0x001fc800078e00ac */
[----:B------:R-:W-:Y:S01]  /*24c60*/  FFMA.FTZ R173, R174, R105, R109 ;  /* 0x00000069aead7223 */ /* 0x000fe2000001006d */
[----:B------:R-:W-:Y:S01]  /*24c70*/  FFMA.FTZ R174, R175, R106, R110 ;  /* 0x0000006aafae7223 */ /* 0x000fe2000001006e */
[----:B------:R-:W-:Y:S01]  /*24c80*/  FFMA.FTZ R172, R169, R104, R108 ;  /* 0x00000068a9ac7223 */ /* 0x000fe2000001006c */
[----:B------:R-:W-:Y:S01]  /*24c90*/  FFMA.FTZ R175, R184, R107, R111 ;  /* 0x0000006bb8af7223 */ /* 0x000fe2000001006f */
[----:B-1----:R-:W-:-:S04]  /*24ca0*/  IMAD.WIDE.U32 R182, R159, 0x10, R182 ;  /* 0x000000109fb67825 */ /* 0x002fc800078e00b6 */
[----:B------:R0:W-:Y:S04]  /*24cb0*/  STG.E.128 desc[UR6][R170.64], R172 ;  /* 0x000000acaa007986 */ /* 0x0001e8000c101d06 */
[----:B------:R0:W-:Y:S02]  /*24cc0*/  STG.E.128 desc[UR6][R182.64], R176 ;  /* 0x000000b0b6007986 */ /* 0x0001e4000c101d06 */
.L_x_26801:
[----:B------:R-:W-:Y:S05]  /*24cd0*/  BSYNC.RECONVERGENT B0 ;  /* 0x0000000000007941 */ /* 0x000fea0003800200 */
.L_x_26800:
[----:B01----:R-:W0:Y:S01]  /*24ce0*/  LDC.64 R170, c[0x0][0x380] ;  /* 0x0000e000ffaa7b82 */ /* 0x003e220000000a00 */
[----:B------:R-:W-:Y:S01]  /*24cf0*/  UPLOP3.LUT UP1, UPT, UPT, UPT, UP1, 0x40, 0x4 ;  /* 0x000000000004789c */ /* 0x000fe20003f2e810 */
[----:B0-----:R-:W-:-:S04]  /*24d00*/  IADD3 R162, PT, PT, R162, R170, RZ ;  /* 0x000000aaa2a27210 */ /* 0x001fc80007ffe0ff */
[----:B------:R-:W-:-:S13]  /*24d10*/  ISETP.GE.AND P0, PT, R162, R171, PT ;  /* 0x000000aba200720c */ /* 0x000fda0003f06270 */
[----:B------:R-:W-:Y:S05]  /*24d20*/  @!P0 BRA `(.L_x_26802) ;  /* 0xfffffdd400a08947 */ /* 0x000fea000383ffff */
[----:B------:R-:W-:Y:S05]  /*24d30*/  EXIT ;  /* 0x000000000000794d */ /* 0x000fea0003800000 */
.L_x_26803:
        /* <DEDUP_REMOVED lines=12> */
.L_x_27920:


//--------------------- .text._ZN10layer_norm31ln_parallel_residual_fwd_kernelINS_13Kernel_traitsIfffffjLj7168ELj1ELj1ELj8ELj16ENS_18Kernel_traits_baseILj7168EfffffjLj256EEEEELb1ELb0ELb1EEEvNS_9FwdParamsE --------------------------
	.section	.text._ZN10layer_norm31ln_parallel_residual_fwd_kernelINS_13Kernel_traitsIfffffjLj7168ELj1ELj1ELj8ELj16ENS_18Kernel_traits_baseILj7168EfffffjLj256EEEEELb1ELb0ELb1EEEvNS_9FwdParamsE,"ax",@progbits
	.align	128
        .global         _ZN10layer_norm31ln_parallel_residual_fwd_kernelINS_13Kernel_traitsIfffffjLj7168ELj1ELj1ELj8ELj16ENS_18Kernel_traits_baseILj7168EfffffjLj256EEEEELb1ELb0ELb1EEEvNS_9FwdParamsE
        .type           _ZN10layer_norm31ln_parallel_residual_fwd_kernelINS_13Kernel_traitsIfffffjLj7168ELj1ELj1ELj8ELj16ENS_18Kernel_traits_baseILj7168EfffffjLj256EEEEELb1ELb0ELb1EEEvNS_9FwdParamsE,@function
        .size           _ZN10layer_norm31ln_parallel_residual_fwd_kernelINS_13Kernel_traitsIfffffjLj7168ELj1ELj1ELj8ELj16ENS_18Kernel_traits_baseILj7168EfffffjLj256EEEEELb1ELb0ELb1EEEvNS_9FwdParamsE,(.L_x_27921 - _ZN10layer_norm31ln_parallel_residual_fwd_kernelINS_13Kernel_traitsIfffffjLj7168ELj1ELj1ELj8ELj16ENS_18Kernel_traits_baseILj7168EfffffjLj256EEEEELb1ELb0ELb1EEEvNS_9FwdParamsE)
        .other          _ZN10layer_norm31ln_parallel_residual_fwd_kernelINS_13Kernel_traitsIfffffjLj7168ELj1ELj1ELj8ELj16ENS_18Kernel_traits_baseILj7168EfffffjLj256EEEEELb1ELb0ELb1EEEvNS_9FwdParamsE,@"STO_CUDA_ENTRY STV_DEFAULT"
_ZN10layer_norm31ln_parallel_residual_fwd_kernelINS_13Kernel_traitsIfffffjLj7168ELj1ELj1ELj8ELj16ENS_18Kernel_traits_baseILj7168EfffffjLj256EEEEELb1ELb0ELb1EEEvNS_9FwdParamsE:
.text._ZN10layer_norm31ln_parallel_residual_fwd_kernelINS_13Kernel_traitsIfffffjLj7168ELj1ELj1ELj8ELj16ENS_18Kernel_traits_baseILj7168EfffffjLj256EEEEELb1ELb0ELb1EEEvNS_9FwdParamsE:
        /* <DEDUP_REMOVED lines=53> */
[C---:B0-----:R-:W-:Y:S01]  /*0350*/  IMAD.WIDE.U32 R92, R0.reuse, 0x10, R92 ;  /* 0x00000010005c7825 */ /* 0x041fe200078e005c */
[----:B------:R-:W-:Y:S02]  /*0360*/  CS2R R114, SRZ ;  /* 0x0000000000727805 */ /* 0x000fe4000001ff00 */
[----:B------:R-:W-:Y:S02]  /*0370*/  CS2R R112, SRZ ;  /* 0x0000000000707805 */ /* 0x000fe4000001ff00 */
[----:B------:R-:W5:Y:S01]  /*0380*/  LDG.E.128 R32, desc[UR8][R92.64] ;  /* 0x000000085c207981 */ /* 0x000f62000c1e1d00 */
[----:B-1----:R-:W-:-:S03]  /*0390*/  IMAD.WIDE.U32 R96, R0, 0x10, R96 ;  /* 0x0000001000607825 */ /* 0x002fc600078e0060 */
[----:B------:R-:W5:Y:S04]  /*03a0*/  LDG.E.128 R36, desc[UR8][R92.64+0x1000] ;  /* 0x001000085c247981 */ /* 0x000f68000c1e1d00 */
[----:B------:R-:W5:Y:S04]  /*03b0*/  LDG.E.128 R40, desc[UR8][R92.64+0x2000] ;  /* 0x002000085c287981 */ /* 0x000f68000c1e1d00 */
        /* <DEDUP_REMOVED lines=14> */
.L_x_26805:
        /* <DEDUP_REMOVED lines=28> */
.L_x_26804:
        /* <DEDUP_REMOVED lines=41> */
.L_x_26807:
[----:B------:R-:W0:Y:S08]  /*08f0*/  LDC.64 R4, c[0x0][0x3d0] ;  /* 0x0000f400ff047b82 */ /* 0x000e300000000a00 */
[----:B------:R-:W1:Y:S08]  /*0900*/  LDC.64 R6, c[0x0][0x438] ;  /* 0x00010e00ff067b82 */ /* 0x000e700000000a00 */
[----:B------:R-:W2:Y:S01]  /*0910*/  LDC.64 R8, c[0x0][0x3d8] ;  /* 0x0000f600ff087b82 */ /* 0x000ea20000000a00 */
[----:B------:R-:W-:Y:S01]  /*0920*/  CS2R R90, SRZ ;  /* 0x00000000005a7805 */ /* 0x000fe2000001ff00 */
[----:B0-----:R-:W-:Y:S01]  /*0930*/  IMAD.WIDE.U32 R72, R0, 0x10, R4 ;  /* 0x0000001000487825 */ /* 0x001fe200078e0004 */
[----:B------:R-:W-:-:S02]  /*0940*/  CS2R R88, SRZ ;  /* 0x0000000000587805 */ /* 0x000fc4000001ff00 */
[----:B------:R-:W-:Y:S02]  /*0950*/  CS2R R94, SRZ ;  /* 0x00000000005e7805 */ /* 0x000fe4000001ff00 */
[----:B------:R-:W-:Y:S01]  /*0960*/  CS2R R98, SRZ ;  /* 0x0000000000627805 */ /* 0x000fe2000001ff00 */
[----:B------:R-:W5:Y:S01]  /*0970*/  LDG.E.128 R32, desc[UR8][R72.64] ;  /* 0x0000000848207981 */ /* 0x000f62000c1e1d00 */
[----:B-1----:R-:W-:-:S03]  /*0980*/  IMAD.WIDE.U32 R92, R0, 0x10, R6 ;  /* 0x00000010005c7825 */ /* 0x002fc600078e0006 */
[----:B------:R-:W5:Y:S01]  /*0990*/  LDG.E.128 R36, desc[UR8][R72.64+0x1000] ;  /* 0x0010000848247981 */ /* 0x000f62000c1e1d00 */
[----:B------:R-:W-:Y:S02]  /*09a0*/  CS2R R102, SRZ ;  /* 0x0000000000667805 */ /* 0x000fe4000001ff00 */
[----:B------:R-:W-:Y:S01]  /*09b0*/  CS2R R100, SRZ ;  /* 0x0000000000647805 */ /* 0x000fe2000001ff00 */
[----:B------:R-:W5:Y:S01]  /*09c0*/  LDG.E.128 R40, desc[UR8][R72.64+0x2000] ;  /* 0x0020000848287981 */ /* 0x000f62000c1e1d00 */
[----:B--2---:R-:W-:-:S03]  /*09d0*/  IMAD.WIDE.U32 R96, R0, 0x10, R8 ;  /* 0x0000001000607825 */ /* 0x004fc600078e0008 */
[----:B------:R-:W5:Y:S01]  /*09e0*/  LDG.E.128 R44, desc[UR8][R72.64+0x3000] ;  /* 0x00300008482c7981 */ /* 0x000f62000c1e1d00 */
[----:B------:R-:W-:Y:S02]  /*09f0*/  CS2R R106, SRZ ;  /* 0x00000000006a7805 */ /* 0x000fe4000001ff00 */
[----:B------:R-:W-:Y:S01]  /*0a00*/  CS2R R104, SRZ ;  /* 0x0000000000687805 */ /* 0x000fe2000001ff00 */
[----:B------:R-:W5:Y:S01]  /*0a10*/  LDG.E.128 R48, desc[UR8][R72.64+0x4000] ;  /* 0x0040000848307981 */ /* 0x000f62000c1e1d00 */
[----:B------:R-:W-:Y:S02]  /*0a20*/  CS2R R110, SRZ ;  /* 0x00000000006e7805 */ /* 0x000fe4000001ff00 */
[----:B------:R-:W-:Y:S01]  /*0a30*/  CS2R R108, SRZ ;  /* 0x00000000006c7805 */ /* 0x000fe2000001ff00 */
[----:B------:R-:W5:Y:S01]  /*0a40*/  LDG.E.128 R52, desc[UR8][R72.64+0x5000] ;  /* 0x0050000848347981 */ /* 0x000f62000c1e1d00 */
[----:B------:R-:W-:Y:S02]  /*0a50*/  CS2R R114, SRZ ;  /* 0x0000000000727805 */ /* 0x000fe4000001ff00 */
        /* <DEDUP_REMOVED lines=18> */
.L_x_26806:
[----:B------:R-:W1:Y:S08]  /*0b80*/  S2UR UR4, SR_CTAID.X ;  /* 0x00000000000479c3 */ /* 0x000e700000002500 */
[----:B0---4-:R-:W1:Y:S02]  /*0b90*/  LDC R116, c[0x0][0x384] ;  /* 0x0000e100ff747b82 */ /* 0x011e640000000800 */
[----:B-1----:R-:W-:-:S13]  /*0ba0*/  ISETP.LE.AND P0, PT, R116, UR4, PT ;  /* 0x0000000474007c0c */ /* 0x002fda000bf03270 */
[----:B------:R-:W-:Y:S05]  /*0bb0*/  @P0 EXIT ;  /* 0x000000000000094d */ /* 0x000fea0003800000 */
[----:B------:R-:W0:Y:S01]  /*0bc0*/  LDC R153, c[0x0][0x360] ;  /* 0x0000d800ff997b82 */ /* 0x000e220000000800 */
[----:B------:R-:W-:Y:S01]  /*0bd0*/  IMAD.HI.U32 R117, R154, -0x2daee0ad, RZ ;  /* 0xd2511f539a757827 */ /* 0x000fe200078e00ff */
[----:B-----5:R-:W-:Y:S01]  /*0be0*/  IADD3 R120, PT, PT, R2, -0x61c88647, RZ ;  /* 0x9e3779b902787810 */ /* 0x020fe20007ffe0ff */
[----:B------:R-:W1:Y:S01]  /*0bf0*/  LDCU.64 UR6, c[0x0][0x398] ;  /* 0x00007300ff0677ac */ /* 0x000e620008000a00 */
[----:B------:R-:W-:Y:S01]  /*0c00*/  IADD3 R124, PT, PT, R3, -0x126145ec, RZ ;  /* 0xed9eba14037c7810 */ /* 0x000fe20007ffe0ff */
[----:B------:R-:W-:Y:S01]  /*0c10*/  IMAD R122, R154, -0x2daee0ad, RZ ;  /* 0xd2511f539a7a7824 */ /* 0x000fe200078e02ff */
[----:B------:R-:W-:Y:S01]  /*0c20*/  LOP3.LUT R117, R117, R3, RZ, 0x3c, !PT ;  /* 0x0000000375757212 */ /* 0x000fe200078e3cff */
[----:B------:R-:W-:Y:S01]  /*0c30*/  VIADD R123, R3, 0xbb67ae85 ;  /* 0xbb67ae85037b7836 */ /* 0x000fe20000000000 */
[----:B------:R-:W-:Y:S01]  /*0c40*/  LOP3.LUT R164, R164, 0x3, RZ, 0xc0, !PT ;  /* 0x00000003a4a47812 */ /* 0x000fe200078ec0ff */
[----:B------:R-:W-:Y:S01]  /*0c50*/  IMAD.MOV.U32 R149, RZ, RZ, RZ ;  /* 0x000000ffff957224 */ /* 0x000fe200078e00ff */
[----:B------:R-:W-:Y:S01]  /*0c60*/  MOV R150, UR4 ;  /* 0x0000000400967c02 */ /* 0x000fe20008000f00 */
[C---:B------:R-:W-:Y:S01]  /*0c70*/  IMAD.HI.U32 R118, R117.reuse, -0x326172a9, RZ ;  /* 0xcd9e8d5775767827 */ /* 0x040fe200078e00ff */
[----:B------:R-:W2:Y:S03]  /*0c80*/  LDCU UR10, c[0x0][0x388] ;  /* 0x00007100ff0a77ac */ /* 0x000ea60008000800 */
[----:B------:R-:W-:Y:S01]  /*0c90*/  IMAD R117, R117, -0x326172a9, RZ ;  /* 0xcd9e8d5775757824 */ /* 0x000fe200078e02ff */
[----:B------:R-:W3:Y:S01]  /*0ca0*/  LDCU.U8 UR14, c[0x0][0x410] ;  /* 0x00008200ff0e77ac */ /* 0x000ee20008000000 */
[----:B------:R-:W4:Y:S01]  /*0cb0*/  LDCU UR11, c[0x0][0x400] ;  /* 0x00008000ff0b77ac */ /* 0x000f220008000800 */
[----:B0-----:R-:W-:Y:S01]  /*0cc0*/  IMAD R153, R153, UR4, R0 ;  /* 0x0000000499997c24 */ /* 0x001fe2000f8e0200 */
[----:B-1----:R-:W-:Y:S01]  /*0cd0*/  UISETP.NE.U32.AND UP0, UPT, UR6, URZ, UPT ;  /* 0x000000ff0600728c */ /* 0x002fe2000bf05070 */
[----:B------:R-:W0:Y:S02]  /*0ce0*/  LDCU UR6, c[0x0][0x404] ;  /* 0x00008080ff0677ac */ /* 0x000e240008000800 */
[----:B------:R-:W-:Y:S01]  /*0cf0*/  IMAD.HI.U32 R116, R153, -0x326172a9, RZ ;  /* 0xcd9e8d5799747827 */ /* 0x000fe200078e00ff */
[----:B------:R-:W-:-:S03]  /*0d00*/  UISETP.NE.AND.EX UP0, UPT, UR7, URZ, UPT, UP0 ;  /* 0x000000ff0700728c */ /* 0x000fc6000bf05300 */
[----:B------:R-:W-:Y:S01]  /*0d10*/  IMAD R119, R153, -0x326172a9, RZ ;  /* 0xcd9e8d5799777824 */ /* 0x000fe200078e02ff */
[----:B------:R-:W-:Y:S01]  /*0d20*/  LOP3.LUT R116, R155, R116, R2, 0x96, !PT ;  /* 0x000000749b747212 */ /* 0x000fe200078e9602 */
[----:B------:R-:W1:Y:S03]  /*0d30*/  LDCU UR7, c[0x0][0x408] ;  /* 0x00008100ff0777ac */ /* 0x000e660008000800 */
[----:B------:R-:W-:Y:S01]  /*0d40*/  LOP3.LUT R118, R120, R119, R118, 0x96, !PT ;  /* 0x0000007778767212 */ /* 0x000fe200078e9676 */
[----:B------:R-:W-:Y:S01]  /*0d50*/  IMAD.HI.U32 R121, R116, -0x2daee0ad, RZ ;  /* 0xd2511f5374797827 */ /* 0x000fe200078e00ff */
[----:B------:R-:W-:Y:S01]  /*0d60*/  IADD3 R119, PT, PT, R2, 0x3c6ef372, RZ ;  /* 0x3c6ef37202777810 */ /* 0x000fe20007ffe0ff */
[----:B------:R-:W0:Y:S01]  /*0d70*/  LDCU.64 UR12, c[0x0][0x3a0] ;  /* 0x00007400ff0c77ac */ /* 0x000e220008000a00 */
[----:B------:R-:W-:Y:S01]  /*0d80*/  PLOP3.LUT P0, PT, PT, PT, UP0, 0x80, 0x8 ;  /* 0x000000000008781c */ /* 0x000fe20003f0f008 */
[----:B------:R-:W-:Y:S01]  /*0d90*/  IMAD.HI.U32 R120, R118, -0x2daee0ad, RZ ;  /* 0xd2511f5376787827 */ /* 0x000fe200078e00ff */
[----:B------:R-:W-:Y:S01]  /*0da0*/  LOP3.LUT R121, R123, R122, R121, 0x96, !PT ;  /* 0x0000007a7b797212 */ /* 0x000fe200078e9679 */
[----:B------:R-:W-:-:S02]  /*0db0*/  UPLOP3.LUT UP0, UPT, UPT, UPT, UPT, 0x40, 0x4 ;  /* 0x000000000004789c */ /* 0x000fc40003f0e870 */
[----:B------:R-:W-:Y:S02]  /*0dc0*/  IMAD R123, R116, -0x2daee0ad, RZ ;  /* 0xd2511f53747b7824 */ /* 0x000fe400078e02ff */
[----:B------:R-:W-:Y:S02]  /*0dd0*/  VIADD R122, R3, 0x76cf5d0a ;  /* 0x76cf5d0a037a7836 */ /* 0x000fe40000000000 */
[----:B------:R-:W-:-:S03]  /*0de0*/  IMAD.HI.U32 R116, R121, -0x326172a9, RZ ;  /* 0xcd9e8d5779747827 */ /* 0x000fc600078e00ff */
[----:B------:R-:W-:Y:S01]  /*0df0*/  LOP3.LUT R120, R122, R123, R120, 0x96, !PT ;  /* 0x0000007b7a787212 */ /* 0x000fe200078e9678 */
[----:B------:R-:W-:Y:S01]  /*0e00*/  IMAD R122, R121, -0x326172a9, RZ ;  /* 0xcd9e8d57797a7824 */ /* 0x000fe200078e02ff */
[----:B------:R-:W-:Y:S01]  /*0e10*/  LOP3.LUT R116, R119, R117, R116, 0x96, !PT ;  /* 0x0000007577747212 */ /* 0x000fe200078e9674 */
[----:B------:R-:W-:Y:S02]  /*0e20*/  IMAD R121, R118, -0x2daee0ad, RZ ;  /* 0xd2511f5376797824 */ /* 0x000fe400078e02ff */
[----:B------:R-:W-:Y:S02]  /*0e30*/  VIADD R119, R2, 0xdaa66d2b ;  /* 0xdaa66d2b02777836 */ /* 0x000fe40000000000 */
[----:B------:R-:W-:-:S04]  /*0e40*/  IMAD.HI.U32 R117, R120, -0x326172a9, RZ ;  /* 0xcd9e8d5778757827 */ /* 0x000fc800078e00ff */
[----:B------:R-:W-:Y:S01]  /*0e50*/  IMAD.HI.U32 R118, R116, -0x2daee0ad, RZ ;  /* 0xd2511f5374767827 */ /* 0x000fe200078e00ff */
[----:B------:R-:W-:-:S03]  /*0e60*/  LOP3.LUT R117, R119, R122, R117, 0x96, !PT ;  /* 0x0000007a77757212 */ /* 0x000fc600078e9675 */
[----:B------:R-:W-:Y:S02]  /*0e70*/  VIADD R123, R3, 0x32370b8f ;  /* 0x32370b8f037b7836 */ /* 0x000fe40000000000 */
[----:B------:R-:W-:Y:S02]  /*0e80*/  IMAD R119, R120, -0x326172a9, RZ ;  /* 0xcd9e8d5778777824 */ /* 0x000fe400078e02ff */
[----:B------:R-:W-:Y:S01]  /*0e90*/  IMAD R122, R116, -0x2daee0ad, RZ ;  /* 0xd2511f53747a7824 */ /* 0x000fe200078e02ff */
[----:B------:R-:W-:Y:S01]  /*0ea0*/  LOP3.LUT R118, R123, R121, R118, 0x96, !PT ;  /* 0x000000797b767212 */ /* 0x000fe200078e9676 */
[----:B------:R-:W-:-:S04]  /*0eb0*/  IMAD.HI.U32 R121, R117, -0x2daee0ad, RZ ;  /* 0xd2511f5375797827 */ /* 0x000fc800078e00ff */
[----:B------:R-:W-:Y:S01]  /*0ec0*/  IMAD.HI.U32 R116, R118, -0x326172a9, RZ ;  /* 0xcd9e8d5776747827 */ /* 0x000fe200078e00ff */
[----:B------:R-:W-:Y:S02]  /*0ed0*/  LOP3.LUT R121, R124, R122, R121, 0x96, !PT ;  /* 0x0000007a7c797212 */ /* 0x000fe400078e9679 */
[----:B------:R-:W-:Y:S01]  /*0ee0*/  IADD3 R122, PT, PT, R3, -0x56f99767, RZ ;  /* 0xa9066899037a7810 */ /* 0x000fe20007ffe0ff */
[----:B------:R-:W-:Y:S02]  /*0ef0*/  VIADD R120, R2, 0x78dde6e4 ;  /* 0x78dde6e402787836 */ /* 0x000fe40000000000 */
[----:B------:R-:W-:Y:S02]  /*0f00*/  IMAD R123, R117, -0x2daee0ad, RZ ;  /* 0xd2511f53757b7824 */ /* 0x000fe400078e02ff */
[----:B------:R-:W-:Y:S01]  /*0f10*/  IMAD R118, R118, -0x326172a9, RZ ;  /* 0xcd9e8d5776767824 */ /* 0x000fe200078e02ff */
[----:B------:R-:W-:Y:S01]  /*0f20*/  LOP3.LUT R116, R120, R119, R116, 0x96, !PT ;  /* 0x0000007778747212 */ /* 0x000fe200078e9674 */
[----:B------:R-:W-:-:S02]  /*0f30*/  VIADD R119, R2, 0x1715609d ;  /* 0x1715609d02777836 */ /* 0x000fc40000000000 */
[----:B------:R-:W-:-:S04]  /*0f40*/  IMAD.HI.U32 R117, R121, -0x326172a9, RZ ;  /* 0xcd9e8d5779757827 */ /* 0x000fc800078e00ff */
[----:B------:R-:W-:Y:S01]  /*0f50*/  IMAD.HI.U32 R120, R116, -0x2daee0ad, RZ ;  /* 0xd2511f5374787827 */ /* 0x000fe200078e00ff */
[----:B------:R-:W-:-:S03]  /*0f60*/  LOP3.LUT R117, R119, R118, R117, 0x96, !PT ;  /* 0x0000007677757212 */ /* 0x000fc600078e9675 */
        /* <DEDUP_REMOVED lines=11> */
[----:B------:R-:W-:Y:S01]  /*1020*/  IMAD.HI.U32 R117, R119, -0x326172a9, RZ ;  /* 0xcd9e8d5777757827 */ /* 0x000fe200078e00ff */
[----:B------:R-:W-:-:S03]  /*1030*/  IADD3 R118, PT, PT, R2, 0x5384540f, RZ ;  /* 0x5384540f02767810 */ /* 0x000fc60007ffe0ff */
[----:B------:R-:W-:Y:S01]  /*1040*/  IMAD.HI.U32 R121, R116, -0x2daee0ad, RZ ;  /* 0xd2511f5374797827 */ /* 0x000fe200078e00ff */
[----:B------:R-:W-:Y:S02]  /*1050*/  LOP3.LUT R117, R118, R120, R117, 0x96, !PT ;  /* 0x0000007876757212 */ /* 0x000fe400078e9675 */
[----:B------:R-:W-:Y:S01]  /*1060*/  IADD3 R118, PT, PT, R2, -0xe443238, RZ ;  /* 0xf1bbcdc802767810 */ /* 0x000fe20007ffe0ff */
[----:B------:R-:W-:Y:S02]  /*1070*/  VIADD R123, R3, 0x1fd5c5a3 ;  /* 0x1fd5c5a3037b7836 */ /* 0x000fe40000000000 */
[----:B------:R-:W-:Y:S02]  /*1080*/  IMAD R119, R119, -0x326172a9, RZ ;  /* 0xcd9e8d5777777824 */ /* 0x000fe400078e02ff */
[----:B------:R-:W-:Y:S01]  /*1090*/  IMAD.HI.U32 R120, R117, -0x2daee0ad, RZ ;  /* 0xd2511f5375787827 */ /* 0x000fe200078e00ff */
[----:B------:R-:W-:-:S03]  /*10a0*/  LOP3.LUT R121, R123, R122, R121, 0x96, !PT ;  /* 0x0000007a7b797212 */ /* 0x000fc600078e9679 */
[----:B------:R-:W-:Y:S02]  /*10b0*/  IMAD R123, R116, -0x2daee0ad, RZ ;  /* 0xd2511f53747b7824 */ /* 0x000fe400078e02ff */
[----:B------:R-:W-:Y:S02]  /*10c0*/  VIADD R122, R3, 0xdb3d7428 ;  /* 0xdb3d7428037a7836 */ /* 0x000fe40000000000 */
[----:B------:R-:W-:-:S03]  /*10d0*/  IMAD.HI.U32 R116, R121, -0x326172a9, RZ ;  /* 0xcd9e8d5779747827 */ /* 0x000fc600078e00ff */
[----:B------:R-:W-:Y:S01]  /*10e0*/  LOP3.LUT R120, R122, R123, R120, 0x96, !PT ;  /* 0x0000007b7a787212 */ /* 0x000fe200078e9678 */
[----:B------:R-:W-:Y:S01]  /*10f0*/  VIADD R122, R2, 0x8ff34781 ;  /* 0x8ff34781027a7836 */ /* 0x000fe20000000000 */
[----:B------:R-:W-:Y:S01]  /*1100*/  LOP3.LUT R116, R118, R119, R116, 0x96, !PT ;  /* 0x0000007776747212 */ /* 0x000fe200078e9674 */
[----:B------:R-:W-:Y:S02]  /*1110*/  VIADD R119, R3, 0x96a522ad ;  /* 0x96a522ad03777836 */ /* 0x000fe40000000000 */
[----:B------:R-:W-:Y:S02]  /*1120*/  IMAD R118, R117, -0x2daee0ad, RZ ;  /* 0xd2511f5375767824 */ /* 0x000fe400078e02ff */
[----:B------:R-:W-:Y:S02]  /*1130*/  IMAD R121, R121, -0x326172a9, RZ ;  /* 0xcd9e8d5779797824 */ /* 0x000fe400078e02ff */
[----:B------:R-:W-:-:S04]  /*1140*/  IMAD.HI.U32 R152, R120, -0x326172a9, RZ ;  /* 0xcd9e8d5778987827 */ /* 0x000fc800078e00ff */
[----:B------:R-:W-:Y:S01]  /*1150*/  IMAD.HI.U32 R151, R116, -0x2daee0ad, RZ ;  /* 0xd2511f5374977827 */ /* 0x000fe200078e00ff */
[----:B------:R-:W-:-:S03]  /*1160*/  LOP3.LUT R152, R122, R121, R152, 0x96, !PT ;  /* 0x000000797a987212 */ /* 0x000fc600078e9698 */
[----:B------:R-:W-:Y:S01]  /*1170*/  IMAD R148, R120, -0x326172a9, RZ ;  /* 0xcd9e8d5778947824 */ /* 0x000fe200078e02ff */
[----:B------:R-:W-:Y:S01]  /*1180*/  LOP3.LUT R151, R119, R118, R151, 0x96, !PT ;  /* 0x0000007677977212 */ /* 0x000fe200078e9697 */
[----:B01234-:R-:W-:-:S07]  /*1190*/  IMAD R166, R116, -0x2daee0ad, RZ ;  /* 0xd2511f5374a67824 */ /* 0x01ffce00078e02ff */
.L_x_27085:
        /* <DEDUP_REMOVED lines=18> */
[----:B------:R-:W-:-:S12]  /*12c0*/  IMAD.MOV.U32 R0, RZ, RZ, 0x2f800000 ;  /* 0x2f800000ff007424 */ /* 0x000fd800078e00ff */
[----:B-1----:R-:W-:Y:S05]  /*12d0*/  @P0 BRA `(.L_x_26808) ;  /* 0x0000001400cc0947 */ /* 0x002fea0003800000 */
        /* <DEDUP_REMOVED lines=15> */
.L_x_26810:
        /* <DEDUP_REMOVED lines=12> */
.L_x_26811:
        /* <DEDUP_REMOVED lines=61> */
.L_x_26809:
        /* <DEDUP_REMOVED lines=16> */
.L_x_26813:
        /* <DEDUP_REMOVED lines=12> */
.L_x_26814:
        /* <DEDUP_REMOVED lines=58> */
[----:B------:R-:W-:Y:S01]  /*1dc0*/  IMAD.MOV.U32 R127, RZ, RZ, R126 ;  /* 0x000000ffff7f7224 */ /* 0x000fe200078e007e */
[----:B------:R-:W-:Y:S01]  /*1dd0*/  LOP3.LUT R151, R151, R128, R133, 0x96, !PT ;  /* 0x0000008097977212 */ /* 0x000fe200078e9685 */
[----:B------:R-:W-:-:S07]  /*1de0*/  IMAD.MOV.U32 R126, RZ, RZ, R132 ;  /* 0x000000ffff7e7224 */ /* 0x000fce00078e0084 */
.L_x_26812:
        /* <DEDUP_REMOVED lines=15> */
.L_x_26816:
        /* <DEDUP_REMOVED lines=12> */
.L_x_26817:
        /* <DEDUP_REMOVED lines=55> */
[----:B------:R-:W-:Y:S02]  /*2310*/  MOV R127, R126 ;  /* 0x0000007e007f7202 */ /* 0x000fe40000000f00 */
[----:B------:R-:W-:Y:S01]  /*2320*/  LOP3.LUT R152, R129, R130, R135, 0x96, !PT ;  /* 0x0000008281987212 */ /* 0x000fe200078e9687 */
[----:B------:R-:W-:Y:S01]  /*2330*/  IMAD.MOV.U32 R148, RZ, RZ, R134 ;  /* 0x000000ffff947224 */ /* 0x000fe200078e0086 */
[----:B------:R-:W-:Y:S01]  /*2340*/  LOP3.LUT R151, R151, R128, R133, 0x96, !PT ;  /* 0x0000008097977212 */ /* 0x000fe200078e9685 */
[----:B------:R-:W-:Y:S02]  /*2350*/  IMAD.MOV.U32 R126, RZ, RZ, R132 ;  /* 0x000000ffff7e7224 */ /* 0x000fe400078e0084 */
[----:B------:R-:W-:-:S07]  /*2360*/  IMAD.MOV.U32 R128, RZ, RZ, RZ ;  /* 0x000000ffff807224 */ /* 0x000fce00078e00ff */
.L_x_26815:
        /* <DEDUP_REMOVED lines=15> */
.L_x_26819:
        /* <DEDUP_REMOVED lines=12> */
.L_x_26820:
        /* <DEDUP_REMOVED lines=56> */
[----:B------:R-:W-:-:S03]  /*28a0*/  LOP3.LUT R152, R129, R130, R135, 0x96, !PT ;  /* 0x0000008281987212 */ /* 0x000fc600078e9687 */
[----:B------:R-:W-:Y:S01]  /*28b0*/  IMAD.MOV.U32 R127, RZ, RZ, R126 ;  /* 0x000000ffff7f7224 */ /* 0x000fe200078e007e */
[----:B------:R-:W-:Y:S01]  /*28c0*/  LOP3.LUT R151, R151, R128, R133, 0x96, !PT ;  /* 0x0000008097977212 */ /* 0x000fe200078e9685 */
[----:B------:R-:W-:Y:S01]  /*28d0*/  IMAD.MOV.U32 R148, RZ, RZ, R134 ;  /* 0x000000ffff947224 */ /* 0x000fe200078e0086 */
[----:B------:R-:W-:-:S07]  /*28e0*/  MOV R126, R132 ;  /* 0x00000084007e7202 */ /* 0x000fce0000000f00 */
.L_x_26818:
        /* <DEDUP_REMOVED lines=18> */
.L_x_26808:
        /* <DEDUP_REMOVED lines=15> */
.L_x_26823:
        /* <DEDUP_REMOVED lines=12> */
.L_x_26824:
        /* <DEDUP_REMOVED lines=61> */
.L_x_26822:
[----:B------:R-:W-:Y:S01]  /*2f90*/  ISETP.NE.AND P0, PT, R128, 0x1, PT ;  /* 0x000000018000780c */ /* 0x000fe20003f05270 */
[----:B------:R-:W-:Y:S01]  /*2fa0*/  UMOV UR4, UR6 ;  /* 0x0000000600047c82 */ /* 0x000fe20008000000 */
[----:B------:R-:W-:Y:S01]  /*2fb0*/  I2FP.F32.U32 R127, R127 ;  /* 0x0000007f007f7245 */ /* 0x000fe20000201000 */
[----:B------:R-:W-:Y:S01]  /*2fc0*/  UMOV UR5, UR7 ;  /* 0x0000000700057c82 */ /* 0x000fe20008000000 */
[----:B------:R-:W-:Y:S02]  /*2fd0*/  IMAD.MOV.U32 R129, RZ, RZ, 0x2 ;  /* 0x00000002ff817424 */ /* 0x000fe400078e00ff */
        /* <DEDUP_REMOVED lines=13> */
.L_x_26826:
        /* <DEDUP_REMOVED lines=12> */
.L_x_26827:
        /* <DEDUP_REMOVED lines=61> */
.L_x_26825:
        /* <DEDUP_REMOVED lines=14> */
.L_x_26829:
        /* <DEDUP_REMOVED lines=12> */
.L_x_26830:
[----:B------:R-:W-:Y:S01]  /*36e0*/  IMAD.WIDE.U32 R130, R153, -0x326172a9, RZ ;  /* 0xcd9e8d5799827825 */ /* 0x000fe200078e00ff */
[----:B------:R-:W-:Y:S02]  /*36f0*/  LOP3.LUT R134, R149, R129, R3, 0x96, !PT ;  /* 0x0000008195867212 */ /* 0x000fe400078e9603 */
[----:B------:R-:W-:Y:S01]  /*3700*/  IADD3 R151, PT, PT, R3, -0x695add53, RZ ;  /* 0x96a522ad03977810 */ /* 0x000fe20007ffe0ff */
[----:B------:R-:W-:Y:S01]  /*3710*/  VIADD R129, R2, 0x9e3779b9 ;  /* 0x9e3779b902817836 */ /* 0x000fe20000000000 */
[----:B------:R-:W-:Y:S01]  /*3720*/  LOP3.LUT R132, R155, R131, R2, 0x96, !PT ;  /* 0x000000839b847212 */ /* 0x000fe200078e9602 */
[----:B------:R-:W-:Y:S02]  /*3730*/  VIADD R131, R3, 0xbb67ae85 ;  /* 0xbb67ae8503837836 */ /* 0x000fe40000000000 */
[----:B------:R-:W-:-:S04]  /*3740*/  IMAD.WIDE.U32 R134, R134, -0x326172a9, RZ ;  /* 0xcd9e8d5786867825 */ /* 0x000fc800078e00ff */
[----:B------:R-:W-:Y:S01]  /*3750*/  IMAD.WIDE.U32 R132, R132, -0x2daee0ad, RZ ;  /* 0xd2511f5384847825 */ /* 0x000fe200078e00ff */
[----:B------:R-:W-:Y:S02]  /*3760*/  LOP3.LUT R129, R129, R130, R135, 0x96, !PT ;  /* 0x0000008281817212 */ /* 0x000fe400078e9687 */
[----:B------:R-:W-:Y:S02]  /*3770*/  IADD3 R135, PT, PT, R3, 0x76cf5d0a, RZ ;  /* 0x76cf5d0a03877810 */ /* 0x000fe40007ffe0ff */
        /* <DEDUP_REMOVED lines=37> */
[----:B------:R-:W-:Y:S02]  /*39d0*/  VIADD R133, R2, 0xf1bbcdc8 ;  /* 0xf1bbcdc802857836 */ /* 0x000fe40000000000 */
        /* <DEDUP_REMOVED lines=13> */
.L_x_26828:
        /* <DEDUP_REMOVED lines=16> */
.L_x_26832:
        /* <DEDUP_REMOVED lines=12> */
.L_x_26833:
        /* <DEDUP_REMOVED lines=57> */
[----:B------:R-:W-:Y:S02]  /*4000*/  MOV R148, R134 ;  /* 0x0000008600947202 */ /* 0x000fe40000000f00 */
[----:B------:R-:W-:Y:S01]  /*4010*/  LOP3.LUT R151, R151, R128, R133, 0x96, !PT ;  /* 0x0000008097977212 */ /* 0x000fe200078e9685 */
[----:B------:R-:W-:Y:S02]  /*4020*/  IMAD.MOV.U32 R128, RZ, RZ, R126 ;  /* 0x000000ffff807224 */ /* 0x000fe400078e007e */
[----:B------:R-:W-:-:S07]  /*4030*/  IMAD.MOV.U32 R126, RZ, RZ, R132 ;  /* 0x000000ffff7e7224 */ /* 0x000fce00078e0084 */
.L_x_26831:
        /* <DEDUP_REMOVED lines=14> */
.L_x_26835:
        /* <DEDUP_REMOVED lines=12> */
.L_x_26836:
        /* <DEDUP_REMOVED lines=56> */
[----:B------:R-:W-:Y:S01]  /*4560*/  IMAD.MOV.U32 R148, RZ, RZ, R136 ;  /* 0x000000ffff947224 */ /* 0x000fe200078e0088 */
[----:B------:R-:W-:Y:S01]  /*4570*/  LOP3.LUT R151, R151, R130, R135, 0x96, !PT ;  /* 0x0000008297977212 */ /* 0x000fe200078e9687 */
[----:B------:R-:W-:Y:S01]  /*4580*/  IMAD.MOV.U32 R132, RZ, RZ, RZ ;  /* 0x000000ffff847224 */ /* 0x000fe200078e00ff */
[----:B------:R-:W-:Y:S01]  /*4590*/  MOV R130, R126 ;  /* 0x0000007e00827202 */ /* 0x000fe20000000f00 */
[----:B------:R-:W-:-:S07]  /*45a0*/  IMAD.MOV.U32 R126, RZ, RZ, R134 ;  /* 0x000000ffff7e7224 */ /* 0x000fce00078e0086 */
.L_x_26834:
        /* <DEDUP_REMOVED lines=16> */
.L_x_26838:
        /* <DEDUP_REMOVED lines=12> */
.L_x_26839:
        /* <DEDUP_REMOVED lines=61> */
.L_x_26837:
        /* <DEDUP_REMOVED lines=14> */
.L_x_26841:
        /* <DEDUP_REMOVED lines=12> */
.L_x_26842:
        /* <DEDUP_REMOVED lines=61> */
.L_x_26840:
        /* <DEDUP_REMOVED lines=16> */
.L_x_26844:
        /* <DEDUP_REMOVED lines=12> */
.L_x_26845:
        /* <DEDUP_REMOVED lines=61> */
.L_x_26843:
        /* <DEDUP_REMOVED lines=8> */
[----:B------:R-:W-:Y:S01]  /*56c0*/  FSEL R128, R127, RZ, !P0 ;  /* 0x000000ff7f807208 */ /* 0x000fe20004000000 */
[----:B------:R-:W-:Y:S01]  /*56d0*/  FMUL.FTZ R127, R175, UR5 ;  /* 0x00000005af7f7c20 */ /* 0x000fe20008410000 */
[----:B------:R-:W-:-:S02]  /*56e0*/  SEL R156, RZ, 0x1, P6 ;  /* 0x00000001ff9c7807 */ /* 0x000fc40003000000 */
[----:B------:R-:W-:Y:S02]  /*56f0*/  SEL R157, RZ, 0x1, P0 ;  /* 0x00000001ff9d7807 */ /* 0x000fe40000000000 */
[----:B------:R-:W-:Y:S02]  /*5700*/  FSETP.GTU.FTZ.AND P6, PT, R129, UR4, PT ;  /* 0x0000000481007c0b */ /* 0x000fe4000bfdc000 */
[----:B------:R-:W-:Y:S02]  /*5710*/  FSETP.GTU.FTZ.AND P0, PT, R130, UR4, PT ;  /* 0x0000000482007c0b */ /* 0x000fe4000bf1c000 */
[----:B------:R-:W-:Y:S02]  /*5720*/  FSEL R121, R121, RZ, P3 ;  /* 0x000000ff79797208 */ /* 0x000fe40001800000 */
[----:B------:R-:W-:Y:S02]  /*5730*/  FSEL R120, R120, RZ, P2 ;  /* 0x000000ff78787208 */ /* 0x000fe40001000000 */
[----:B------:R-:W-:Y:S01]  /*5740*/  FSEL R122, R122, RZ, P4 ;  /* 0x000000ff7a7a7208 */ /* 0x000fe20002000000 */
[----:B------:R-:W-:Y:S01]  /*5750*/  FADD.FTZ R129, R121, R128 ;  /* 0x0000008079817221 */ /* 0x000fe20000010000 */
[----:B------:R-:W-:Y:S01]  /*5760*/  FSEL R123, R123, RZ, !P6 ;  /* 0x000000ff7b7b7208 */ /* 0x000fe20007000000 */
[----:B------:R-:W-:Y:S01]  /*5770*/  FADD.FTZ R128, R120, R131 ;  /* 0x0000008378807221 */ /* 0x000fe20000010000 */
[----:B------:R-:W-:Y:S01]  /*5780*/  FSEL R132, R138, RZ, P5 ;  /* 0x000000ff8a847208 */ /* 0x000fe20002800000 */
[----:B------:R-:W-:Y:S01]  /*5790*/  @P1 FADD.FTZ R129, R117, R129 ;  /* 0x0000008175811221 */ /* 0x000fe20000010000 */
[----:B------:R-:W-:Y:S01]  /*57a0*/  FSEL R127, R127, RZ, !P0 ;  /* 0x000000ff7f7f7208 */ /* 0x000fe20004000000 */
[----:B------:R-:W-:Y:S01]  /*57b0*/  FADD.FTZ R130, R122, R123 ;  /* 0x0000007b7a827221 */ /* 0x000fe20000010000 */
[----:B------:R-:W-:Y:S01]  /*57c0*/  SEL R158, RZ, 0x1, P6 ;  /* 0x00000001ff9e7807 */ /* 0x000fe20003000000 */
[----:B------:R-:W-:Y:S01]  /*57d0*/  @P1 FADD.FTZ R128, R116, R128 ;  /* 0x0000008074801221 */ /* 0x000fe20000010000 */
[----:B------:R-:W-:Y:S01]  /*57e0*/  SEL R159, RZ, 0x1, P0 ;  /* 0x00000001ff9f7807 */ /* 0x000fe20000000000 */
[----:B------:R-:W-:Y:S01]  /*57f0*/  FADD.FTZ R131, R127, R132 ;  /* 0x000000847f837221 */ /* 0x000fe20000010000 */
[----:B------:R-:W-:-:S03]  /*5800*/  @P1 FADD.FTZ R130, R118, R130 ;  /* 0x0000008276821221 */ /* 0x000fc60000010000 */
[----:B------:R-:W-:-:S07]  /*5810*/  @P1 FADD.FTZ R131, R119, R131 ;  /* 0x0000008377831221 */ /* 0x000fce0000010000 */
.L_x_26821:
[----:B------:R-:W0:Y:S01]  /*5820*/  LDC.64 R162, c[0x0][0x3a8] ;  /* 0x0000ea00ffa27b82 */ /* 0x000e220000000a00 */
[----:B------:R-:W-:Y:S02]  /*5830*/  ISETP.NE.U32.AND P0, PT, R124, RZ, PT ;  /* 0x000000ff7c00720c */ /* 0x000fe40003f05070 */
[----:B------:R-:W-:Y:S02]  /*5840*/  SEL R120, RZ, 0x1000000, !P5 ;  /* 0x01000000ff787807 */ /* 0x000fe40006800000 */
[----:B------:R-:W-:Y:S02]  /*5850*/  ISETP.NE.AND.EX P0, PT, R125, RZ, PT, P0 ;  /* 0x000000ff7d00720c */ /* 0x000fe40003f05300 */
[----:B------:R-:W-:Y:S01]  /*5860*/  SEL R121, RZ, 0x10000, !P4 ;  /* 0x00010000ff797807 */ /* 0x000fe20006000000 */
[----:B------:R-:W1:Y:S01]  /*5870*/  LDC.64 R160, c[0x0][0x3b0] ;  /* 0x0000ec00ffa07b82 */ /* 0x000e620000000a00 */
[----:B------:R-:W-:Y:S02]  /*5880*/  SEL R122, RZ, 0x100, !P3 ;  /* 0x00000100ff7a7807 */ /* 0x000fe40005800000 */
[----:B------:R-:W-:-:S02]  /*5890*/  SEL R123, RZ, 0x1, !P2 ;  /* 0x00000001ff7b7807 */ /* 0x000fc40005000000 */
[----:B------:R-:W-:Y:S02]  /*58a0*/  IADD3 R122, PT, PT, R122, R120, R121 ;  /* 0x000000787a7a7210 */ /* 0x000fe40007ffe079 */
[----:B------:R-:W-:Y:S01]  /*58b0*/  IADD3 R167, PT, PT, R165, 0x100, RZ ;  /* 0x00000100a5a77810 */ /* 0x000fe20007ffe0ff */
[----:B------:R-:W2:Y:S02]  /*58c0*/  @P1 LDC.64 R134, c[0x0][0x3a0] ;  /* 0x0000e800ff861b82 */ /* 0x000ea40000000a00 */
[----:B------:R-:W-:Y:S02]  /*58d0*/  IMAD.IADD R127, R122, 0x1, R123 ;  /* 0x000000017a7f7824 */ /* 0x000fe400078e027b */
        /* <DEDUP_REMOVED lines=20> */
.L_x_26846:
        /* <DEDUP_REMOVED lines=19> */
.L_x_26849:
        /* <DEDUP_REMOVED lines=12> */
.L_x_26850:
        /* <DEDUP_REMOVED lines=61> */
.L_x_26848:
        /* <DEDUP_REMOVED lines=16> */
.L_x_26852:
        /* <DEDUP_REMOVED lines=12> */
.L_x_26853:
        /* <DEDUP_REMOVED lines=54> */
[----:B------:R-:W-:-:S04]  /*6500*/  IMAD.WIDE.U32 R134, R133, -0x2daee0ad, RZ ;  /* 0xd2511f5385867825 */ /* 0x000fc800078e00ff */
[----:B------:R-:W-:Y:S01]  /*6510*/  HFMA2 R133, -RZ, RZ, 0, 0 ;  /* 0x00000000ff857431 */ /* 0x000fe200000001ff */
[----:B------:R-:W-:Y:S02]  /*6520*/  LOP3.LUT R152, R125, R126, R137, 0x96, !PT ;  /* 0x0000007e7d987212 */ /* 0x000fe400078e9689 */
[----:B------:R-:W-:Y:S02]  /*6530*/  MOV R148, R136 ;  /* 0x0000008800947202 */ /* 0x000fe40000000f00 */
[----:B------:R-:W-:Y:S01]  /*6540*/  LOP3.LUT R151, R151, R124, R135, 0x96, !PT ;  /* 0x0000007c97977212 */ /* 0x000fe200078e9687 */
[----:B------:R-:W-:Y:S02]  /*6550*/  IMAD.MOV.U32 R124, RZ, RZ, R132 ;  /* 0x000000ffff7c7224 */ /* 0x000fe400078e0084 */
[----:B------:R-:W-:-:S07]  /*6560*/  IMAD.MOV.U32 R132, RZ, RZ, R134 ;  /* 0x000000ffff847224 */ /* 0x000fce00078e0086 */
.L_x_26851:
        /* <DEDUP_REMOVED lines=14> */
.L_x_26855:
        /* <DEDUP_REMOVED lines=12> */
.L_x_26856:
        /* <DEDUP_REMOVED lines=61> */
.L_x_26854:
        /* <DEDUP_REMOVED lines=16> */
.L_x_26858:
        /* <DEDUP_REMOVED lines=12> */
.L_x_26859:
        /* <DEDUP_REMOVED lines=61> */
.L_x_26857:
        /* <DEDUP_REMOVED lines=14> */
.L_x_26861:
        /* <DEDUP_REMOVED lines=12> */
.L_x_26862:
        /* <DEDUP_REMOVED lines=61> */
.L_x_26860:
        /* <DEDUP_REMOVED lines=16> */
.L_x_26864:
        /* <DEDUP_REMOVED lines=12> */
.L_x_26865:
        /* <DEDUP_REMOVED lines=61> */
.L_x_26863:
        /* <DEDUP_REMOVED lines=14> */
.L_x_26867:
        /* <DEDUP_REMOVED lines=12> */
.L_x_26868:
        /* <DEDUP_REMOVED lines=61> */
.L_x_26866:
[----:B------:R-:W-:Y:S01]  /*80e0*/  ISETP.NE.AND P6, PT, R134, 0x1, PT ;  /* 0x000000018600780c */ /* 0x000fe20003fc5270 */
[----:B------:R-:W-:Y:S01]  /*80f0*/  IMAD.MOV.U32 R140, RZ, RZ, 0x2 ;  /* 0x00000002ff8c7424 */ /* 0x000fe200078e00ff */
[----:B------:R-:W-:Y:S01]  /*8100*/  I2FP.F32.U32 R127, R133 ;  /* 0x00000085007f7245 */ /* 0x000fe20000201000 */
[----:B------:R-:W-:Y:S01]  /*8110*/  FMUL.FTZ R133, R123, UR5 ;  /* 0x000000057b857c20 */ /* 0x000fe20008410000 */
        /* <DEDUP_REMOVED lines=12> */
.L_x_26870:
        /* <DEDUP_REMOVED lines=14> */
.L_x_26871:
        /* <DEDUP_REMOVED lines=55> */
[----:B------:R-:W-:-:S04]  /*8630*/  IMAD.WIDE.U32 R138, R123, -0x2daee0ad, RZ ;  /* 0xd2511f537b8a7825 */ /* 0x000fc800078e00ff */
[----:B------:R-:W-:Y:S01]  /*8640*/  HFMA2 R140, -RZ, RZ, 0, 0 ;  /* 0x00000000ff8c7431 */ /* 0x000fe200000001ff */
[----:B------:R-:W-:Y:S01]  /*8650*/  LOP3.LUT R152, R127, R136, R141, 0x96, !PT ;  /* 0x000000887f987212 */ /* 0x000fe200078e968d */
[----:B------:R-:W-:Y:S01]  /*8660*/  IMAD.MOV.U32 R123, RZ, RZ, R132 ;  /* 0x000000ffff7b7224 */ /* 0x000fe200078e0084 */
[----:B------:R-:W-:Y:S01]  /*8670*/  LOP3.LUT R151, R151, R134, R139, 0x96, !PT ;  /* 0x0000008697977212 */ /* 0x000fe200078e968b */
[----:B------:R-:W-:-:S07]  /*8680*/  IMAD.MOV.U32 R132, RZ, RZ, R138 ;  /* 0x000000ffff847224 */ /* 0x000fce00078e008a */
.L_x_26869:
[----:B------:R-:W-:Y:S01]  /*8690*/  FMUL.FTZ R127, R172, UR5 ;  /* 0x00000005ac7f7c20 */ /* 0x000fe20008410000 */
[----:B------:R-:W-:Y:S01]  /*86a0*/  FSETP.GTU.FTZ.AND P6, PT, R124, UR4, PT ;  /* 0x000000047c007c0b */ /* 0x000fe2000bfdc000 */
[----:B------:R-:W-:Y:S01]  /*86b0*/  FMUL.FTZ R124, R173, UR5 ;  /* 0x00000005ad7c7c20 */ /* 0x000fe20008410000 */
[----:B------:R-:W-:Y:S01]  /*86c0*/  I2FP.F32.U32 R123, R123 ;  /* 0x0000007b007b7245 */ /* 0x000fe20000201000 */
[----:B------:R-:W-:Y:S01]  /*86d0*/  FMUL.FTZ R134, R174, UR5 ;  /* 0x00000005ae867c20 */ /* 0x000fe20008410000 */
[----:B------:R-:W-:Y:S02]  /*86e0*/  FSEL R127, R127, RZ, !P6 ;  /* 0x000000ff7f7f7208 */ /* 0x000fe40007000000 */
[----:B------:R-:W-:Y:S02]  /*86f0*/  SEL R156, RZ, 0x1, P6 ;  /* 0x00000001ff9c7807 */ /* 0x000fe40003000000 */
[----:B------:R-:W-:Y:S01]  /*8700*/  FSETP.GTU.FTZ.AND P6, PT, R125, UR4, PT ;  /* 0x000000047d007c0b */ /* 0x000fe2000bfdc000 */
[----:B------:R-:W-:Y:S01]  /*8710*/  FFMA.FTZ R125, R123, R0, 1.1641532182693481445e-10 ;  /* 0x2f0000007b7d7423 */ /* 0x000fe20000010000 */
        /* <DEDUP_REMOVED lines=9> */
[----:B------:R-:W-:Y:S02]  /*87b0*/  FSEL R134, R133, RZ, P5 ;  /* 0x000000ff85867208 */ /* 0x000fe40002800000 */
[----:B------:R-:W-:Y:S02]  /*87c0*/  FSEL R122, R122, RZ, P4 ;  /* 0x000000ff7a7a7208 */ /* 0x000fe40002000000 */
[----:B------:R-:W-:Y:S01]  /*87d0*/  FSEL R133, R125, RZ, !P6 ;  /* 0x000000ff7d857208 */ /* 0x000fe20007000000 */
[----:B------:R-:W-:Y:S01]  /*87e0*/  FADD.FTZ R125, R121, R124 ;  /* 0x0000007c797d7221 */ /* 0x000fe20000010000 */
[----:B------:R-:W-:Y:S01]  /*87f0*/  FADD.FTZ R124, R120, R127 ;  /* 0x0000007f787c7221 */ /* 0x000fe20000010000 */
[----:B------:R-:W-:Y:S01]  /*8800*/  FADD.FTZ R126, R122, R123 ;  /* 0x0000007b7a7e7221 */ /* 0x000fe20000010000 */
[----:B------:R-:W-:Y:S01]  /*8810*/  SEL R159, RZ, 0x1, P6 ;  /* 0x00000001ff9f7807 */ /* 0x000fe20003000000 */
[----:B------:R-:W-:Y:S01]  /*8820*/  FADD.FTZ R127, R133, R134 ;  /* 0x00000086857f7221 */ /* 0x000fe20000010000 */
[----:B------:R-:W-:Y:S01]  /*8830*/  @P1 FADD.FTZ R125, R117, R125 ;  /* 0x0000007d757d1221 */ /* 0x000fe20000010000 */
[----:B------:R-:W-:Y:S01]  /*8840*/  @P1 FADD.FTZ R126, R118, R126 ;  /* 0x0000007e767e1221 */ /* 0x000fe20000010000 */
[----:B------:R-:W-:Y:S01]  /*8850*/  @P1 FADD.FTZ R124, R116, R124 ;  /* 0x0000007c747c1221 */ /* 0x000fe20000010000 */
[----:B------:R-:W-:Y:S01]  /*8860*/  @P1 FADD.FTZ R127, R119, R127 ;  /* 0x0000007f777f1221 */ /* 0x000fe20000010000 */
[----:B------:R-:W-:Y:S06]  /*8870*/  BRA `(.L_x_26872) ;  /* 0x0000001400c07947 */ /* 0x000fec0003800000 */
.L_x_26847:
        /* <DEDUP_REMOVED lines=15> */
.L_x_26874:
        /* <DEDUP_REMOVED lines=12> */
.L_x_26875:
        /* <DEDUP_REMOVED lines=61> */
.L_x_26873:
[----:B------:R-:W-:Y:S01]  /*8e00*/  ISETP.NE.AND P3, PT, R127, 0x1, PT ;  /* 0x000000017f00780c */ /* 0x000fe20003f65270 */
[----:B------:R-:W-:Y:S01]  /*8e10*/  HFMA2 R126, -RZ, RZ, 0, 1.1920928955078125e-07 ;  /* 0x00000002ff7e7431 */ /* 0x000fe200000001ff */
[----:B------:R-:W-:Y:S01]  /*8e20*/  I2FP.F32.U32 R125, R124 ;  /* 0x0000007c007d7245 */ /* 0x000fe20000201000 */
[----:B------:R-:W-:-:S04]  /*8e30*/  IMAD.MOV.U32 R124, RZ, RZ, R148 ;  /* 0x000000ffff7c7224 */ /* 0x000fc800078e0094 */
        /* <DEDUP_REMOVED lines=11> */
.L_x_26877:
        /* <DEDUP_REMOVED lines=12> */
.L_x_26878:
        /* <DEDUP_REMOVED lines=61> */
.L_x_26876:
[----:B------:R-:W-:Y:S01]  /*9380*/  ISETP.NE.AND P4, PT, R126, 0x1, PT ;  /* 0x000000017e00780c */ /* 0x000fe20003f85270 */
[----:B------:R-:W-:Y:S01]  /*9390*/  IMAD.MOV.U32 R127, RZ, RZ, 0x2 ;  /* 0x00000002ff7f7424 */ /* 0x000fe200078e00ff */
[----:B------:R-:W-:Y:S02]  /*93a0*/  I2FP.F32.U32 R125, R124 ;  /* 0x0000007c007d7245 */ /* 0x000fe40000201000 */
        /* <DEDUP_REMOVED lines=12> */
.L_x_26880:
        /* <DEDUP_REMOVED lines=12> */
.L_x_26881:
        /* <DEDUP_REMOVED lines=56> */
[----:B------:R-:W-:Y:S02]  /*98b0*/  LOP3.LUT R152, R125, R126, R137, 0x96, !PT ;  /* 0x0000007e7d987212 */ /* 0x000fe400078e9689 */
[----:B------:R-:W-:Y:S02]  /*98c0*/  MOV R148, R136 ;  /* 0x0000008800947202 */ /* 0x000fe40000000f00 */
[----:B------:R-:W-:Y:S01]  /*98d0*/  LOP3.LUT R151, R151, R124, R135, 0x96, !PT ;  /* 0x0000007c97977212 */ /* 0x000fe200078e9687 */
[----:B------:R-:W-:Y:S02]  /*98e0*/  IMAD.MOV.U32 R124, RZ, RZ, R132 ;  /* 0x000000ffff7c7224 */ /* 0x000fe400078e0084 */
[----:B------:R-:W-:-:S07]  /*98f0*/  IMAD.MOV.U32 R132, RZ, RZ, R134 ;  /* 0x000000ffff847224 */ /* 0x000fce00078e0086 */
.L_x_26879:
[----:B------:R-:W-:Y:S01]  /*9900*/  ISETP.NE.AND P5, PT, R127, 0x1, PT ;  /* 0x000000017f00780c */ /* 0x000fe20003fa5270 */
[----:B------:R-:W-:Y:S01]  /*9910*/  IMAD.MOV.U32 R140, RZ, RZ, 0x2 ;  /* 0x00000002ff8c7424 */ /* 0x000fe200078e00ff */
        /* <DEDUP_REMOVED lines=13> */
.L_x_26883:
        /* <DEDUP_REMOVED lines=12> */
.L_x_26884:
        /* <DEDUP_REMOVED lines=16> */
[----:B------:R-:W-:Y:S01]  /*9bb0*/  VIADD R127, R3, 0x32370b8f ;  /* 0x32370b8f037f7836 */ /* 0x000fe20000000000 */
[----:B------:R-:W-:Y:S01]  /*9bc0*/  IADD3 R125, PT, PT, R2, -0x255992d5, RZ ;  /* 0xdaa66d2b027d7810 */ /* 0x000fe20007ffe0ff */
        /* <DEDUP_REMOVED lines=43> */
.L_x_26882:
        /* <DEDUP_REMOVED lines=16> */
.L_x_26872:
        /* <DEDUP_REMOVED lines=11> */
[----:B------:R-:W-:-:S04]  /*a030*/  IMAD.WIDE.U32 R122, R167, 0x4, R160 ;  /* 0x00000004a77a7825 */ /* 0x000fc800078e00a0 */
[C---:B------:R-:W-:Y:S01]  /*a040*/  IMAD.WIDE.U32 R134, R169.reuse, 0x10, R144 ;  /* 0x00000010a9867825 */ /* 0x040fe200078e0090 */
[----:B------:R2:W-:Y:S03]  /*a050*/  STG.E desc[UR8][R122.64], R133 ;  /* 0x000000857a007986 */ /* 0x0005e6000c101908 */
        /* <DEDUP_REMOVED lines=14> */
.L_x_26885:
[----:B------:R1:W5:Y:S04]  /*a140*/  @P0 LDG.E.128 R172, desc[UR8][R136.64] ;  /* 0x0000000888ac0981 */ /* 0x000368000c1e1d00 */
[----:B------:R1:W5:Y:S04]  /*a150*/  @P1 LDG.E.128 R116, desc[UR8][R138.64] ;  /* 0x000000088a741981 */ /* 0x000368000c1e1d00 */
[----:B0-----:R1:W5:Y:S01]  /*a160*/  LDG.E.128 R120, desc[UR8][R134.64] ;  /* 0x0000000886787981 */ /* 0x001362000c1e1d00 */
[----:B------:R-:W-:Y:S05]  /*a170*/  @!P0 BRA `(.L_x_26886) ;  /* 0x0000002c00888947 */ /* 0x000fea0003800000 */
        /* <DEDUP_REMOVED lines=15> */
.L_x_26888:
        /* <DEDUP_REMOVED lines=12> */
.L_x_26889:
        /* <DEDUP_REMOVED lines=61> */
.L_x_26887:
        /* <DEDUP_REMOVED lines=16> */
.L_x_26891:
        /* <DEDUP_REMOVED lines=12> */
.L_x_26892:
        /* <DEDUP_REMOVED lines=61> */
.L_x_26890:
        /* <DEDUP_REMOVED lines=14> */
.L_x_26894:
        /* <DEDUP_REMOVED lines=12> */
.L_x_26895:
        /* <DEDUP_REMOVED lines=61> */
.L_x_26893:
        /* <DEDUP_REMOVED lines=16> */
.L_x_26897:
        /* <DEDUP_REMOVED lines=12> */
.L_x_26898:
        /* <DEDUP_REMOVED lines=61> */
.L_x_26896:
        /* <DEDUP_REMOVED lines=14> */
.L_x_26900:
        /* <DEDUP_REMOVED lines=12> */
.L_x_26901:
        /* <DEDUP_REMOVED lines=61> */
.L_x_26899:
        /* <DEDUP_REMOVED lines=16> */
.L_x_26903:
        /* <DEDUP_REMOVED lines=12> */
.L_x_26904:
        /* <DEDUP_REMOVED lines=61> */
.L_x_26902:
        /* <DEDUP_REMOVED lines=14> */
.L_x_26906:
        /* <DEDUP_REMOVED lines=12> */
.L_x_26907:
        /* <DEDUP_REMOVED lines=61> */
.L_x_26905:
        /* <DEDUP_REMOVED lines=16> */
.L_x_26909:
        /* <DEDUP_REMOVED lines=14> */
.L_x_26910:
        /* <DEDUP_REMOVED lines=61> */
.L_x_26908:
        /* <DEDUP_REMOVED lines=25> */
[----:B------:R-:W-:Y:S01]  /*cf40*/  SEL R159, RZ, 0x1, P6 ;  /* 0x00000001ff9f7807 */ /* 0x000fe20003000000 */
[----:B------:R-:W-:-:S02]  /*cf50*/  @P1 FADD.FTZ R122, R118, R122 ;  /* 0x0000007a767a1221 */ /* 0x000fc40000010000 */
[----:B------:R-:W-:Y:S01]  /*cf60*/  FADD.FTZ R123, R133, R134 ;  /* 0x00000086857b7221 */ /* 0x000fe20000010000 */
[----:B------:R-:W-:-:S03]  /*cf70*/  @P1 FADD.FTZ R120, R116, R120 ;  /* 0x0000007874781221 */ /* 0x000fc60000010000 */
[----:B------:R-:W-:Y:S01]  /*cf80*/  @P1 FADD.FTZ R123, R119, R123 ;  /* 0x0000007b777b1221 */ /* 0x000fe20000010000 */
[----:B------:R-:W-:Y:S06]  /*cf90*/  BRA `(.L_x_26911) ;  /* 0x0000001400c07947 */ /* 0x000fec0003800000 */
.L_x_26886:
        /* <DEDUP_REMOVED lines=15> */
.L_x_26913:
        /* <DEDUP_REMOVED lines=12> */
.L_x_26914:
        /* <DEDUP_REMOVED lines=59> */
[----:B------:R-:W-:Y:S01]  /*d500*/  IMAD.MOV.U32 R134, RZ, RZ, RZ ;  /* 0x000000ffff867224 */ /* 0x000fe200078e00ff */
[----:B------:R-:W-:-:S07]  /*d510*/  MOV R133, R132 ;  /* 0x0000008400857202 */ /* 0x000fce0000000f00 */
.L_x_26912:
[----:B------:R-:W-:Y:S01]  /*d520*/  ISETP.NE.AND P3, PT, R134, 0x1, PT ;  /* 0x000000018600780c */ /* 0x000fe20003f65270 */
[----:B------:R-:W-:Y:S01]  /*d530*/  IMAD.MOV.U32 R132, RZ, RZ, R148 ;  /* 0x000000ffff847224 */ /* 0x000fe200078e0094 */
[----:B------:R-:W-:Y:S02]  /*d540*/  I2FP.F32.U32 R133, R133 ;  /* 0x0000008500857245 */ /* 0x000fe40000201000 */
[----:B------:R-:W-:-:S03]  /*d550*/  MOV R135, 0x2 ;  /* 0x0000000200877802 */ /* 0x000fc60000000f00 */
        /* <DEDUP_REMOVED lines=11> */
.L_x_26916:
        /* <DEDUP_REMOVED lines=12> */
.L_x_26917:
[----:B------:R-:W-:Y:S01]  /*d6d0*/  IMAD.WIDE.U32 R134, R153, -0x326172a9, RZ ;  /* 0xcd9e8d5799867825 */ /* 0x000fe200078e00ff */
[----:B------:R-:W-:Y:S02]  /*d6e0*/  LOP3.LUT R140, R149, R133, R3, 0x96, !PT ;  /* 0x00000085958c7212 */ /* 0x000fe400078e9603 */
[C---:B------:R-:W-:Y:S01]  /*d6f0*/  IADD3 R137, PT, PT, R2.reuse, 0x3c6ef372, RZ ;  /* 0x3c6ef37202897810 */ /* 0x040fe20007ffe0ff */
        /* <DEDUP_REMOVED lines=53> */
[----:B------:R-:W-:-:S03]  /*da50*/  LOP3.LUT R152, R133, R134, R141, 0x96, !PT ;  /* 0x0000008685987212 */ /* 0x000fc600078e968d */
[----:B------:R-:W-:Y:S01]  /*da60*/  IMAD.MOV.U32 R148, RZ, RZ, R140 ;  /* 0x000000ffff947224 */ /* 0x000fe200078e008c */
[----:B------:R-:W-:Y:S02]  /*da70*/  LOP3.LUT R151, R151, R132, R139, 0x96, !PT ;  /* 0x0000008497977212 */ /* 0x000fe400078e968b */
[----:B------:R-:W-:Y:S01]  /*da80*/  MOV R132, R136 ;  /* 0x0000008800847202 */ /* 0x000fe20000000f00 */
[----:B------:R-:W-:-:S07]  /*da90*/  IMAD.MOV.U32 R136, RZ, RZ, R138 ;  /* 0x000000ffff887224 */ /* 0x000fce00078e008a */
.L_x_26915:
        /* <DEDUP_REMOVED lines=15> */
.L_x_26919:
        /* <DEDUP_REMOVED lines=12> */
.L_x_26920:
        /* <DEDUP_REMOVED lines=61> */
.L_x_26918:
        /* <DEDUP_REMOVED lines=15> */
.L_x_26922:
        /* <DEDUP_REMOVED lines=12> */
.L_x_26923:
[----:B------:R-:W-:Y:S01]  /*e1d0*/  IMAD.WIDE.U32 R134, R153, -0x326172a9, RZ ;  /* 0xcd9e8d5799867825 */ /* 0x000fe200078e00ff */
[----:B------:R-:W-:-:S03]  /*e1e0*/  LOP3.LUT R140, R149, R133, R3, 0x96, !PT ;  /* 0x00000085958c7212 */ /* 0x000fc600078e9603 */
[----:B------:R-:W-:Y:S01]  /*e1f0*/  HFMA2 R146, -RZ, RZ, 0, 0 ;  /* 0x00000000ff927431 */ /* 0x000fe200000001ff */
        /* <DEDUP_REMOVED lines=54> */
[----:B------:R-:W-:Y:S01]  /*e560*/  IMAD.MOV.U32 R148, RZ, RZ, R140 ;  /* 0x000000ffff947224 */ /* 0x000fe200078e008c */
[----:B------:R-:W-:Y:S02]  /*e570*/  LOP3.LUT R151, R151, R132, R139, 0x96, !PT ;  /* 0x0000008497977212 */ /* 0x000fe400078e968b */
[----:B------:R-:W-:Y:S01]  /*e580*/  MOV R132, R136 ;  /* 0x0000008800847202 */ /* 0x000fe20000000f00 */
[----:B------:R-:W-:-:S07]  /*e590*/  IMAD.MOV.U32 R136, RZ, RZ, R138 ;  /* 0x000000ffff887224 */ /* 0x000fce00078e008a */
.L_x_26921:
        /* <DEDUP_REMOVED lines=16> */
.L_x_26911:
[----:B------:R-:W-:Y:S01]  /*e6a0*/  SEL R132, RZ, 0x1000000, !P5 ;  /* 0x01000000ff847807 */ /* 0x000fe20006800000 */
[----:B------:R-:W0:Y:S01]  /*e6b0*/  @P0 LDC.64 R140, c[0x0][0x398] ;  /* 0x0000e600ff8c0b82 */ /* 0x000e220000000a00 */
[----:B------:R-:W-:Y:S01]  /*e6c0*/  SEL R133, RZ, 0x10000, !P4 ;  /* 0x00010000ff857807 */ /* 0x000fe20006000000 */
[----:B------:R-:W-:Y:S01]  /*e6d0*/  VIADD R171, R165, 0x300 ;  /* 0x00000300a5ab7836 */ /* 0x000fe20000000000 */
[----:B------:R-:W-:Y:S02]  /*e6e0*/  SEL R134, RZ, 0x100, !P3 ;  /* 0x00000100ff867807 */ /* 0x000fe40005800000 */
[----:B------:R-:W-:Y:S01]  /*e6f0*/  SEL R135, RZ, 0x1, !P2 ;  /* 0x00000001ff877807 */ /* 0x000fe20005000000 */
[----:B------:R-:W-:Y:S01]  /*e700*/  IMAD.WIDE.U32 R138, R171, 0x10, R144 ;  /* 0x00000010ab8a7825 */ /* 0x000fe200078e0090 */
[----:B------:R-:W-:Y:S01]  /*e710*/  IADD3 R134, PT, PT, R134, R132, R133 ;  /* 0x0000008486867210 */ /* 0x000fe20007ffe085 */
[----:B------:R-:W1:Y:S02]  /*e720*/  @P1 LDC.64 R142, c[0x0][0x3a0] ;  /* 0x0000e800ff8e1b82 */ /* 0x000e640000000a00 */
[----:B------:R-:W-:Y:S01]  /*e730*/  IMAD.WIDE.U32 R132, R169, 0x10, R162 ;  /* 0x00000010a9847825 */ /* 0x000fe200078e00a2 */
[----:B------:R-:W-:-:S03]  /*e740*/  IADD3 R137, PT, PT, R134, R135, RZ ;  /* 0x0000008786897210 */ /* 0x000fc60007ffe0ff */
[----:B------:R-:W-:Y:S01]  /*e750*/  IMAD.WIDE.U32 R134, R169, 0x4, R160 ;  /* 0x00000004a9867825 */ /* 0x000fe200078e00a0 */
        /* <DEDUP_REMOVED lines=16> */
.L_x_26924:
        /* <DEDUP_REMOVED lines=19> */
.L_x_26927:
        /* <DEDUP_REMOVED lines=12> */
.L_x_26928:
        /* <DEDUP_REMOVED lines=61> */
.L_x_26926:
        /* <DEDUP_REMOVED lines=16> */
.L_x_26930:
        /* <DEDUP_REMOVED lines=12> */
.L_x_26931:
        /* <DEDUP_REMOVED lines=61> */
.L_x_26929:
        /* <DEDUP_REMOVED lines=14> */
.L_x_26933:
        /* <DEDUP_REMOVED lines=12> */
.L_x_26934:
        /* <DEDUP_REMOVED lines=54> */
[----:B------:R-:W-:Y:S02]  /*f8b0*/  HFMA2 R141, -RZ, RZ, 0, 0 ;  /* 0x00000000ff8d7431 */ /* 0x000fe400000001ff */
[----:B------:R-:W-:Y:S01]  /*f8c0*/  IMAD.WIDE.U32 R146, R137, -0x2daee0ad, RZ ;  /* 0xd2511f5389927825 */ /* 0x000fe200078e00ff */
[----:B------:R-:W-:-:S03]  /*f8d0*/  LOP3.LUT R152, R139, R142, R157, 0x96, !PT ;  /* 0x0000008e8b987212 */ /* 0x000fc600078e969d */
[----:B------:R-:W-:Y:S01]  /*f8e0*/  IMAD.MOV.U32 R148, RZ, RZ, R156 ;  /* 0x000000ffff947224 */ /* 0x000fe200078e009c */
[----:B------:R-:W-:Y:S02]  /*f8f0*/  LOP3.LUT R151, R151, R138, R147, 0x96, !PT ;  /* 0x0000008a97977212 */ /* 0x000fe400078e9693 */
[----:B------:R-:W-:Y:S01]  /*f900*/  MOV R138, R140 ;  /* 0x0000008c008a7202 */ /* 0x000fe20000000f00 */
[----:B------:R-:W-:-:S07]  /*f910*/  IMAD.MOV.U32 R140, RZ, RZ, R146 ;  /* 0x000000ffff8c7224 */ /* 0x000fce00078e0092 */
.L_x_26932:
        /* <DEDUP_REMOVED lines=16> */
.L_x_26936:
        /* <DEDUP_REMOVED lines=12> */
.L_x_26937:
        /* <DEDUP_REMOVED lines=61> */
.L_x_26935:
        /* <DEDUP_REMOVED lines=14> */
.L_x_26939:
        /* <DEDUP_REMOVED lines=12> */
.L_x_26940:
        /* <DEDUP_REMOVED lines=56> */
[----:B------:R-:W-:Y:S01]  /*103d0*/  LOP3.LUT R152, R139, R142, R157, 0x96, !PT ;  /* 0x0000008e8b987212 */ /* 0x000fe200078e969d */
[----:B------:R-:W-:Y:S01]  /*103e0*/  IMAD.MOV.U32 R148, RZ, RZ, R156 ;  /* 0x000000ffff947224 */ /* 0x000fe200078e009c */
[----:B------:R-:W-:Y:S02]  /*103f0*/  LOP3.LUT R151, R151, R138, R147, 0x96, !PT ;  /* 0x0000008a97977212 */ /* 0x000fe400078e9693 */
[----:B------:R-:W-:Y:S01]  /*10400*/  MOV R138, R140 ;  /* 0x0000008c008a7202 */ /* 0x000fe20000000f00 */
[----:B------:R-:W-:-:S07]  /*10410*/  IMAD.MOV.U32 R140, RZ, RZ, R146 ;  /* 0x000000ffff8c7224 */ /* 0x000fce00078e0092 */
.L_x_26938:
        /* <DEDUP_REMOVED lines=16> */
.L_x_26942:
        /* <DEDUP_REMOVED lines=12> */
.L_x_26943:
        /* <DEDUP_REMOVED lines=61> */
.L_x_26941:
        /* <DEDUP_REMOVED lines=14> */
.L_x_26945:
        /* <DEDUP_REMOVED lines=12> */
.L_x_26946:
        /* <DEDUP_REMOVED lines=61> */
.L_x_26944:
        /* <DEDUP_REMOVED lines=16> */
.L_x_26948:
        /* <DEDUP_REMOVED lines=14> */
.L_x_26949:
        /* <DEDUP_REMOVED lines=61> */
.L_x_26947:
[----:B------:R-:W-:Y:S01]  /*114d0*/  FMUL.FTZ R141, R172, UR5 ;  /* 0x00000005ac8d7c20 */ /* 0x000fe20008410000 */
[----:B------:R-:W-:Y:S01]  /*114e0*/  FSETP.GTU.FTZ.AND P6, PT, R136, UR4, PT ;  /* 0x0000000488007c0b */ /* 0x000fe2000bfdc000 */
[----:B------:R-:W-:Y:S01]  /*114f0*/  FMUL.FTZ R136, R173, UR5 ;  /* 0x00000005ad887c20 */ /* 0x000fe20008410000 */
[----:B------:R-:W-:Y:S02]  /*11500*/  FSEL R134, R134, RZ, P4 ;  /* 0x000000ff86867208 */ /* 0x000fe40002000000 */
[----:B------:R-:W-:Y:S02]  /*11510*/  FSEL R141, R141, RZ, !P6 ;  /* 0x000000ff8d8d7208 */ /* 0x000fe40007000000 */
[----:B------:R-:W-:Y:S02]  /*11520*/  SEL R156, RZ, 0x1, P6 ;  /* 0x00000001ff9c7807 */ /* 0x000fe40003000000 */
[----:B------:R-:W-:Y:S02]  /*11530*/  FSETP.GTU.FTZ.AND P6, PT, R137, UR4, PT ;  /* 0x0000000489007c0b */ /* 0x000fe4000bfdc000 */
[----:B------:R-:W-:Y:S01]  /*11540*/  I2FP.F32.U32 R137, R139 ;  /* 0x0000008b00897245 */ /* 0x000fe20000201000 */
[----:B------:R-:W-:Y:S01]  /*11550*/  FMUL.FTZ R139, R174, UR5 ;  /* 0x00000005ae8b7c20 */ /* 0x000fe20008410000 */
[----:B------:R-:W-:-:S02]  /*11560*/  FSEL R136, R136, RZ, !P6 ;  /* 0x000000ff88887208 */ /* 0x000fc40007000000 */
[----:B------:R-:W-:Y:S02]  /*11570*/  SEL R157, RZ, 0x1, P6 ;  /* 0x00000001ff9d7807 */ /* 0x000fe40003000000 */
[----:B------:R-:W-:Y:S01]  /*11580*/  FSETP.GTU.FTZ.AND P6, PT, R138, UR4, PT ;  /* 0x000000048a007c0b */ /* 0x000fe2000bfdc000 */
[----:B------:R-:W-:Y:S01]  /*11590*/  FFMA.FTZ R138, R137, R0, 1.1641532182693481445e-10 ;  /* 0x2f000000898a7423 */ /* 0x000fe20000010000 */
        /* <DEDUP_REMOVED lines=11> */
[----:B------:R-:W-:-:S02]  /*11650*/  FSEL R135, R139, RZ, !P6 ;  /* 0x000000ff8b877208 */ /* 0x000fc40007000000 */
[----:B------:R-:W-:Y:S01]  /*11660*/  SEL R159, RZ, 0x1, P6 ;  /* 0x00000001ff9f7807 */ /* 0x000fe20003000000 */
[----:B------:R-:W-:Y:S02]  /*11670*/  FADD.FTZ R132, R132, R141 ;  /* 0x0000008d84847221 */ /* 0x000fe40000010000 */
[----:B------:R-:W-:Y:S02]  /*11680*/  FADD.FTZ R135, R135, R138 ;  /* 0x0000008a87877221 */ /* 0x000fe40000010000 */
[----:B------:R-:W-:Y:S02]  /*11690*/  @P1 FADD.FTZ R132, R116, R132 ;  /* 0x0000008474841221 */ /* 0x000fe40000010000 */
[----:B------:R-:W-:Y:S01]  /*116a0*/  @P1 FADD.FTZ R135, R119, R135 ;  /* 0x0000008777871221 */ /* 0x000fe20000010000 */
[----:B------:R-:W-:Y:S06]  /*116b0*/  BRA `(.L_x_26950) ;  /* 0x0000001400c07947 */ /* 0x000fec0003800000 */
.L_x_26925:
        /* <DEDUP_REMOVED lines=15> */
.L_x_26952:
        /* <DEDUP_REMOVED lines=12> */
.L_x_26953:
        /* <DEDUP_REMOVED lines=61> */
.L_x_26951:
        /* <DEDUP_REMOVED lines=15> */
.L_x_26955:
        /* <DEDUP_REMOVED lines=12> */
.L_x_26956:
        /* <DEDUP_REMOVED lines=61> */
.L_x_26954:
        /* <DEDUP_REMOVED lines=15> */
.L_x_26958:
        /* <DEDUP_REMOVED lines=12> */
.L_x_26959:
        /* <DEDUP_REMOVED lines=61> */
.L_x_26957:
        /* <DEDUP_REMOVED lines=15> */
.L_x_26961:
        /* <DEDUP_REMOVED lines=12> */
.L_x_26962:
        /* <DEDUP_REMOVED lines=61> */
.L_x_26960:
        /* <DEDUP_REMOVED lines=16> */
.L_x_26950:
        /* <DEDUP_REMOVED lines=28> */
.L_x_26963:
        /* <DEDUP_REMOVED lines=19> */
.L_x_26966:
        /* <DEDUP_REMOVED lines=12> */
.L_x_26967:
        /* <DEDUP_REMOVED lines=61> */
.L_x_26965:
        /* <DEDUP_REMOVED lines=16> */
.L_x_26969:
        /* <DEDUP_REMOVED lines=12> */
.L_x_26970:
        /* <DEDUP_REMOVED lines=26> */
[----:B------:R-:W-:Y:S02]  /*138a0*/  IADD3 R141, PT, PT, R2, 0x1715609d, RZ ;  /* 0x1715609d028d7810 */ /* 0x000fe40007ffe0ff */
        /* <DEDUP_REMOVED lines=34> */
.L_x_26968:
        /* <DEDUP_REMOVED lines=14> */
.L_x_26972:
        /* <DEDUP_REMOVED lines=12> */
.L_x_26973:
        /* <DEDUP_REMOVED lines=61> */
.L_x_26971:
        /* <DEDUP_REMOVED lines=16> */
.L_x_26975:
        /* <DEDUP_REMOVED lines=12> */
.L_x_26976:
        /* <DEDUP_REMOVED lines=61> */
.L_x_26974:
        /* <DEDUP_REMOVED lines=14> */
.L_x_26978:
        /* <DEDUP_REMOVED lines=12> */
.L_x_26979:
        /* <DEDUP_REMOVED lines=54> */
[----:B------:R-:W-:-:S04]  /*14ad0*/  IMAD.WIDE.U32 R158, R147, -0x2daee0ad, RZ ;  /* 0xd2511f53939e7825 */ /* 0x000fc800078e00ff */
[----:B------:R-:W-:Y:S01]  /*14ae0*/  HFMA2 R147, -RZ, RZ, 0, 0 ;  /* 0x00000000ff937431 */ /* 0x000fe200000001ff */
[----:B------:R-:W-:Y:S01]  /*14af0*/  LOP3.LUT R152, R143, R156, R177, 0x96, !PT ;  /* 0x0000009c8f987212 */ /* 0x000fe200078e96b1 */
[----:B------:R-:W-:Y:S01]  /*14b00*/  IMAD.MOV.U32 R148, RZ, RZ, R176 ;  /* 0x000000ffff947224 */ /* 0x000fe200078e00b0 */
[----:B------:R-:W-:Y:S02]  /*14b10*/  LOP3.LUT R151, R151, R142, R159, 0x96, !PT ;  /* 0x0000008e97977212 */ /* 0x000fe400078e969f */
[----:B------:R-:W-:Y:S01]  /*14b20*/  MOV R142, R146 ;  /* 0x00000092008e7202 */ /* 0x000fe20000000f00 */
[----:B------:R-:W-:-:S07]  /*14b30*/  IMAD.MOV.U32 R146, RZ, RZ, R158 ;  /* 0x000000ffff927224 */ /* 0x000fce00078e009e */
.L_x_26977:
        /* <DEDUP_REMOVED lines=16> */
.L_x_26981:
        /* <DEDUP_REMOVED lines=12> */
.L_x_26982:
        /* <DEDUP_REMOVED lines=61> */
.L_x_26980:
        /* <DEDUP_REMOVED lines=14> */
.L_x_26984:
        /* <DEDUP_REMOVED lines=12> */
.L_x_26985:
        /* <DEDUP_REMOVED lines=61> */
.L_x_26983:
        /* <DEDUP_REMOVED lines=16> */
.L_x_26987:
        /* <DEDUP_REMOVED lines=14> */
.L_x_26988:
        /* <DEDUP_REMOVED lines=61> */
.L_x_26986:
        /* <DEDUP_REMOVED lines=31> */
.L_x_26964:
        /* <DEDUP_REMOVED lines=15> */
.L_x_26991:
        /* <DEDUP_REMOVED lines=12> */
.L_x_26992:
        /* <DEDUP_REMOVED lines=59> */
[----:B------:R-:W-:Y:S01]  /*16340*/  LOP3.LUT R151, R151, R142, R177, 0x96, !PT ;  /* 0x0000008e97977212 */ /* 0x000fe200078e96b1 */
[----:B------:R-:W-:-:S07]  /*16350*/  IMAD.MOV.U32 R142, RZ, RZ, RZ ;  /* 0x000000ffff8e7224 */ /* 0x000fce00078e00ff */
.L_x_26990:
        /* <DEDUP_REMOVED lines=15> */
.L_x_26994:
        /* <DEDUP_REMOVED lines=12> */
.L_x_26995:
        /* <DEDUP_REMOVED lines=54> */
[----:B------:R-:W-:Y:S02]  /*16870*/  HFMA2 R143, -RZ, RZ, 0, 0 ;  /* 0x00000000ff8f7431 */ /* 0x000fe400000001ff */
[----:B------:R-:W-:Y:S01]  /*16880*/  IMAD.WIDE.U32 R176, R147, -0x2daee0ad, RZ ;  /* 0xd2511f5393b07825 */ /* 0x000fe200078e00ff */
[----:B------:R-:W-:-:S03]  /*16890*/  LOP3.LUT R152, R141, R142, R181, 0x96, !PT ;  /* 0x0000008e8d987212 */ /* 0x000fc600078e96b5 */
[----:B------:R-:W-:Y:S01]  /*168a0*/  IMAD.MOV.U32 R148, RZ, RZ, R180 ;  /* 0x000000ffff947224 */ /* 0x000fe200078e00b4 */
[----:B------:R-:W-:Y:S02]  /*168b0*/  LOP3.LUT R151, R151, R140, R177, 0x96, !PT ;  /* 0x0000008c97977212 */ /* 0x000fe400078e96b1 */
[----:B------:R-:W-:Y:S01]  /*168c0*/  MOV R140, R146 ;  /* 0x00000092008c7202 */ /* 0x000fe20000000f00 */
[----:B------:R-:W-:-:S07]  /*168d0*/  IMAD.MOV.U32 R146, RZ, RZ, R176 ;  /* 0x000000ffff927224 */ /* 0x000fce00078e00b0 */
.L_x_26993:
        /* <DEDUP_REMOVED lines=15> */
.L_x_26997:
        /* <DEDUP_REMOVED lines=12> */
.L_x_26998:
        /* <DEDUP_REMOVED lines=61> */
.L_x_26996:
        /* <DEDUP_REMOVED lines=15> */
.L_x_27000:
        /* <DEDUP_REMOVED lines=12> */
.L_x_27001:
[----:B------:R-:W-:Y:S01]  /*17010*/  IMAD.WIDE.U32 R142, R153, -0x326172a9, RZ ;  /* 0xcd9e8d57998e7825 */ /* 0x000fe200078e00ff */
[----:B------:R-:W-:-:S03]  /*17020*/  LOP3.LUT R180, R149, R141, R3, 0x96, !PT ;  /* 0x0000008d95b47212 */ /* 0x000fc600078e9603 */
[----:B------:R-:W-:Y:S01]  /*17030*/  HFMA2 R166, -RZ, RZ, 0, 0 ;  /* 0x00000000ffa67431 */ /* 0x000fe200000001ff */
        /* <DEDUP_REMOVED lines=58> */
.L_x_26999:
        /* <DEDUP_REMOVED lines=16> */
.L_x_26989:
        /* <DEDUP_REMOVED lines=28> */
.L_x_27002:
        /* <DEDUP_REMOVED lines=19> */
.L_x_27005:
        /* <DEDUP_REMOVED lines=12> */
.L_x_27006:
[----:B------:R-:W-:Y:S01]  /*17890*/  IMAD.WIDE.U32 R158, R153, -0x326172a9, RZ ;  /* 0xcd9e8d57999e7825 */ /* 0x000fe200078e00ff */
[----:B-1----:R-:W-:Y:S02]  /*178a0*/  LOP3.LUT R182, R149, R157, R3, 0x96, !PT ;  /* 0x0000009d95b67212 */ /* 0x002fe400078e9603 */
        /* <DEDUP_REMOVED lines=59> */
.L_x_27004:
        /* <DEDUP_REMOVED lines=16> */
.L_x_27008:
        /* <DEDUP_REMOVED lines=12> */
.L_x_27009:
        /* <DEDUP_REMOVED lines=61> */
.L_x_27007:
        /* <DEDUP_REMOVED lines=14> */
.L_x_27011:
        /* <DEDUP_REMOVED lines=12> */
.L_x_27012:
        /* <DEDUP_REMOVED lines=61> */
.L_x_27010:
        /* <DEDUP_REMOVED lines=16> */
.L_x_27014:
        /* <DEDUP_REMOVED lines=12> */
.L_x_27015:
        /* <DEDUP_REMOVED lines=61> */
.L_x_27013:
        /* <DEDUP_REMOVED lines=14> */
.L_x_27017:
        /* <DEDUP_REMOVED lines=12> */
.L_x_27018:
        /* <DEDUP_REMOVED lines=61> */
.L_x_27016:
        /* <DEDUP_REMOVED lines=16> */
.L_x_27020:
        /* <DEDUP_REMOVED lines=12> */
.L_x_27021:
        /* <DEDUP_REMOVED lines=61> */
.L_x_27019:
        /* <DEDUP_REMOVED lines=14> */
.L_x_27023:
        /* <DEDUP_REMOVED lines=12> */
.L_x_27024:
[----:B-1----:R-:W-:Y:S01]  /*19990*/  IMAD.WIDE.U32 R180, R153, -0x326172a9, RZ ;  /* 0xcd9e8d5799b47825 */ /* 0x002fe200078e00ff */
        /* <DEDUP_REMOVED lines=60> */
.L_x_27022:
        /* <DEDUP_REMOVED lines=16> */
.L_x_27026:
        /* <DEDUP_REMOVED lines=14> */
.L_x_27027:
        /* <DEDUP_REMOVED lines=61> */
.L_x_27025:
[----:B------:R-:W-:Y:S01]  /*1a310*/  FMUL.FTZ R159, R172, UR5 ;  /* 0x00000005ac9f7c20 */ /* 0x000fe20008410000 */
[----:B------:R-:W-:Y:S01]  /*1a320*/  FSETP.GTU.FTZ.AND P6, PT, R146, UR4, PT ;  /* 0x0000000492007c0b */ /* 0x000fe2000bfdc000 */
[----:B------:R-:W-:Y:S01]  /*1a330*/  FMUL.FTZ R146, R173, UR5 ;  /* 0x00000005ad927c20 */ /* 0x000fe20008410000 */
[----:B------:R-:W-:Y:S01]  /*1a340*/  FMUL.FTZ R166, R174, UR5 ;  /* 0x00000005aea67c20 */ /* 0x000fe20008410000 */
[----:B------:R-:W-:Y:S01]  /*1a350*/  FMUL.FTZ R168, R175, UR5 ;  /* 0x00000005afa87c20 */ /* 0x000fe20008410000 */
[----:B------:R-:W-:Y:S02]  /*1a360*/  FSEL R159, R159, RZ, !P6 ;  /* 0x000000ff9f9f7208 */ /* 0x000fe40007000000 */
[----:B------:R-:W-:Y:S02]  /*1a370*/  SEL R158, RZ, 0x1, P6 ;  /* 0x00000001ff9e7807 */ /* 0x000fe40003000000 */
[----:B------:R-:W-:Y:S02]  /*1a380*/  FSETP.GTU.FTZ.AND P6, PT, R147, UR4, PT ;  /* 0x0000000493007c0b */ /* 0x000fe4000bfdc000 */
[----:B------:R-:W-:-:S02]  /*1a390*/  I2FP.F32.U32 R147, R157 ;  /* 0x0000009d00937245 */ /* 0x000fc40000201000 */
[----:B------:R-:W-:Y:S02]  /*1a3a0*/  FSEL R146, R146, RZ, !P6 ;  /* 0x000000ff92927208 */ /* 0x000fe40007000000 */
[----:B------:R-:W-:Y:S02]  /*1a3b0*/  SEL R157, RZ, 0x1, P6 ;  /* 0x00000001ff9d7807 */ /* 0x000fe40003000000 */
[----:B------:R-:W-:Y:S01]  /*1a3c0*/  FSETP.GTU.FTZ.AND P6, PT, R156, UR4, PT ;  /* 0x000000049c007c0b */ /* 0x000fe2000bfdc000 */
[----:B------:R-:W-:Y:S01]  /*1a3d0*/  FFMA.FTZ R156, R147, R0, 1.1641532182693481445e-10 ;  /* 0x2f000000939c7423 */ /* 0x000fe20000010000 */
[----:B------:R-:W-:Y:S02]  /*1a3e0*/  FSEL R142, R142, RZ, P4 ;  /* 0x000000ff8e8e7208 */ /* 0x000fe40002000000 */
[----:B------:R-:W-:Y:S02]  /*1a3f0*/  FSEL R147, R166, RZ, !P6 ;  /* 0x000000ffa6937208 */ /* 0x000fe40007000000 */
[----:B------:R-:W-:-:S02]  /*1a400*/  SEL R166, RZ, 0x1, P6 ;  /* 0x00000001ffa67807 */ /* 0x000fc40003000000 */
[----:B------:R-:W-:Y:S01]  /*1a410*/  FSETP.GTU.FTZ.AND P6, PT, R156, UR4, PT ;  /* 0x000000049c007c0b */ /* 0x000fe2000bfdc000 */
[----:B------:R-:W-:Y:S01]  /*1a420*/  FADD.FTZ R142, R142, R147 ;  /* 0x000000938e8e7221 */ /* 0x000fe20000010000 */
[----:B------:R-:W-:Y:S02]  /*1a430*/  FSEL R156, R143, RZ, P5 ;  /* 0x000000ff8f9c7208 */ /* 0x000fe40002800000 */
[----:B------:R-:W-:Y:S01]  /*1a440*/  FSEL R141, R141, RZ, P3 ;  /* 0x000000ff8d8d7208 */ /* 0x000fe20001800000 */
[----:B------:R-:W-:Y:S01]  /*1a450*/  @P1 FADD.FTZ R142, R118, R142 ;  /* 0x0000008e768e1221 */ /* 0x000fe20000010000 */
[----:B------:R-:W-:Y:S02]  /*1a460*/  FSEL R140, R140, RZ, P2 ;  /* 0x000000ff8c8c7208 */ /* 0x000fe40001000000 */
[----:B------:R-:W-:Y:S01]  /*1a470*/  FSEL R143, R168, RZ, !P6 ;  /* 0x000000ffa88f7208 */ /* 0x000fe20007000000 */
[----:B------:R-:W-:Y:S02]  /*1a480*/  FADD.FTZ R141, R141, R146 ;  /* 0x000000928d8d7221 */ /* 0x000fe40000010000 */
[----:B------:R-:W-:Y:S01]  /*1a490*/  FADD.FTZ R140, R140, R159 ;  /* 0x0000009f8c8c7221 */ /* 0x000fe20000010000 */
[----:B------:R-:W-:Y:S01]  /*1a4a0*/  SEL R159, RZ, 0x1, P6 ;  /* 0x00000001ff9f7807 */ /* 0x000fe20003000000 */
[--C-:B------:R-:W-:Y:S01]  /*1a4b0*/  FADD.FTZ R143, R143, R156.reuse ;  /* 0x0000009c8f8f7221 */ /* 0x100fe20000010000 */
[----:B------:R-:W-:Y:S01]  /*1a4c0*/  PRMT R156, R158, 0x7610, R156 ;  /* 0x000076109e9c7816 */ /* 0x000fe2000000009c */
[----:B------:R-:W-:Y:S01]  /*1a4d0*/  @P1 FADD.FTZ R141, R117, R141 ;  /* 0x0000008d758d1221 */ /* 0x000fe20000010000 */
[----:B------:R-:W-:Y:S01]  /*1a4e0*/  PRMT R158, R166, 0x7610, R158 ;  /* 0x00007610a69e7816 */ /* 0x000fe2000000009e */
[----:B------:R-:W-:Y:S01]  /*1a4f0*/  @P1 FADD.FTZ R140, R116, R140 ;  /* 0x0000008c748c1221 */ /* 0x000fe20000010000 */
[----:B------:R-:W-:Y:S01]  /*1a500*/  @P1 FADD.FTZ R143, R119, R143 ;  /* 0x0000008f778f1221 */ /* 0x000fe20000010000 */
[----:B------:R-:W-:Y:S06]  /*1a510*/  BRA `(.L_x_27028) ;  /* 0x0000001400c07947 */ /* 0x000fec0003800000 */
.L_x_27003:
        /* <DEDUP_REMOVED lines=15> */
.L_x_27030:
[----:B------:R-:W-:-:S04]  /*1a610*/  VIADD R154, R154, 0x1 ;  /* 0x000000019a9a7836 */ /* 0x000fc80000000000 */
[C---:B-1----:R-:W-:Y:S01]  /*1a620*/  IMAD.WIDE.U32 R180, R154.reuse, -0x2daee0ad, RZ ;  /* 0xd2511f539ab47825 */ /* 0x042fe200078e00ff */
        /* <DEDUP_REMOVED lines=10> */
.L_x_27031:
        /* <DEDUP_REMOVED lines=58> */
[----:B------:R-:W-:-:S03]  /*1aa70*/  IMAD.MOV.U32 R164, RZ, RZ, R184 ;  /* 0x000000ffffa47224 */ /* 0x000fc600078e00b8 */
[----:B------:R-:W-:Y:S02]  /*1aa80*/  LOP3.LUT R151, R147, R180, R185, 0x96, !PT ;  /* 0x000000b493977212 */ /* 0x000fe400078e96b9 */
[----:B------:R-:W-:-:S07]  /*1aa90*/  MOV R147, R146 ;  /* 0x0000009200937202 */ /* 0x000fce0000000f00 */
.L_x_27029:
        /* <DEDUP_REMOVED lines=15> */
.L_x_27033:
        /* <DEDUP_REMOVED lines=12> */
.L_x_27034:
        /* <DEDUP_REMOVED lines=61> */
.L_x_27032:
        /* <DEDUP_REMOVED lines=15> */
.L_x_27036:
        /* <DEDUP_REMOVED lines=12> */
.L_x_27037:
        /* <DEDUP_REMOVED lines=61> */
.L_x_27035:
        /* <DEDUP_REMOVED lines=15> */
.L_x_27039:
        /* <DEDUP_REMOVED lines=12> */
.L_x_27040:
        /* <DEDUP_REMOVED lines=61> */
.L_x_27038:
        /* <DEDUP_REMOVED lines=16> */
.L_x_27028:
[----:B------:R-:W-:Y:S01]  /*1bc20*/  SEL R146, RZ, 0x1000000, !P5 ;  /* 0x01000000ff927807 */ /* 0x000fe20006800000 */
[----:B------:R-:W0:Y:S01]  /*1bc30*/  @P0 LDC.64 R186, c[0x0][0x398] ;  /* 0x0000e600ffba0b82 */ /* 0x000e220000000a00 */
[----:B------:R-:W-:Y:S01]  /*1bc40*/  SEL R147, RZ, 0x10000, !P4 ;  /* 0x00010000ff937807 */ /* 0x000fe20006000000 */
[----:B-1----:R-:W-:Y:S01]  /*1bc50*/  VIADD R181, R165, 0x600 ;  /* 0x00000600a5b57836 */ /* 0x002fe20000000000 */
        /* <DEDUP_REMOVED lines=24> */
.L_x_27041:
        /* <DEDUP_REMOVED lines=19> */
.L_x_27044:
        /* <DEDUP_REMOVED lines=12> */
.L_x_27045:
        /* <DEDUP_REMOVED lines=61> */
.L_x_27043:
        /* <DEDUP_REMOVED lines=16> */
.L_x_27047:
        /* <DEDUP_REMOVED lines=12> */
.L_x_27048:
        /* <DEDUP_REMOVED lines=61> */
.L_x_27046:
        /* <DEDUP_REMOVED lines=14> */
.L_x_27050:
        /* <DEDUP_REMOVED lines=12> */
.L_x_27051:
[----:B------:R-:W-:Y:S01]  /*1cad0*/  IMAD.WIDE.U32 R182, R153, -0x326172a9, RZ ;  /* 0xcd9e8d5799b67825 */ /* 0x000fe200078e00ff */
[----:B-1----:R-:W-:-:S03]  /*1cae0*/  LOP3.LUT R186, R149, R159, R3, 0x96, !PT ;  /* 0x0000009f95ba7212 */ /* 0x002fc600078e9603 */
        /* <DEDUP_REMOVED lines=59> */
.L_x_27049:
        /* <DEDUP_REMOVED lines=16> */
.L_x_27053:
        /* <DEDUP_REMOVED lines=12> */
.L_x_27054:
        /* <DEDUP_REMOVED lines=61> */
.L_x_27052:
        /* <DEDUP_REMOVED lines=14> */
.L_x_27056:
        /* <DEDUP_REMOVED lines=12> */
.L_x_27057:
        /* <DEDUP_REMOVED lines=61> */
.L_x_27055:
        /* <DEDUP_REMOVED lines=16> */
.L_x_27059:
        /* <DEDUP_REMOVED lines=12> */
.L_x_27060:
        /* <DEDUP_REMOVED lines=61> */
.L_x_27058:
        /* <DEDUP_REMOVED lines=14> */
.L_x_27062:
        /* <DEDUP_REMOVED lines=12> */
.L_x_27063:
[----:B-1----:R-:W-:Y:S01]  /*1e0d0*/  IMAD.WIDE.U32 R184, R153, -0x326172a9, RZ ;  /* 0xcd9e8d5799b87825 */ /* 0x002fe200078e00ff */
[----:B------:R-:W-:-:S03]  /*1e0e0*/  LOP3.LUT R188, R149, R183, R3, 0x96, !PT ;  /* 0x000000b795bc7212 */ /* 0x000fc600078e9603 */
[----:B------:R-:W-:Y:S01]  /*1e0f0*/  HFMA2 R170, -RZ, RZ, 0, 0 ;  /* 0x00000000ffaa7431 */ /* 0x000fe200000001ff */
        /* <DEDUP_REMOVED lines=58> */
.L_x_27061:
        /* <DEDUP_REMOVED lines=16> */
.L_x_27065:
        /* <DEDUP_REMOVED lines=14> */
.L_x_27066:
        /* <DEDUP_REMOVED lines=61> */
.L_x_27064:
[----:B------:R-:W-:Y:S01]  /*1ea50*/  FMUL.FTZ R183, R172, UR5 ;  /* 0x00000005acb77c20 */ /* 0x000fe20008410000 */
[----:B------:R-:W-:Y:S01]  /*1ea60*/  FSETP.GTU.FTZ.AND P6, PT, R156, UR4, PT ;  /* 0x000000049c007c0b */ /* 0x000fe2000bfdc000 */
[----:B------:R-:W-:Y:S01]  /*1ea70*/  FMUL.FTZ R156, R173, UR5 ;  /* 0x00000005ad9c7c20 */ /* 0x000fe20008410000 */
[----:B------:R-:W-:Y:S01]  /*1ea80*/  FMUL.FTZ R170, R174, UR5 ;  /* 0x00000005aeaa7c20 */ /* 0x000fe20008410000 */
[----:B------:R-:W-:Y:S02]  /*1ea90*/  FSEL R146, R146, RZ, P4 ;  /* 0x000000ff92927208 */ /* 0x000fe40002000000 */
[----:B------:R-:W-:Y:S02]  /*1eaa0*/  FSEL R183, R183, RZ, !P6 ;  /* 0x000000ffb7b77208 */ /* 0x000fe40007000000 */
[----:B------:R-:W-:Y:S02]  /*1eab0*/  SEL R168, RZ, 0x1, P6 ;  /* 0x00000001ffa87807 */ /* 0x000fe40003000000 */
[----:B------:R-:W-:-:S02]  /*1eac0*/  FSETP.GTU.FTZ.AND P6, PT, R157, UR4, PT ;  /* 0x000000049d007c0b */ /* 0x000fc4000bfdc000 */
[----:B------:R-:W-:Y:S02]  /*1ead0*/  I2FP.F32.U32 R157, R159 ;  /* 0x0000009f009d7245 */ /* 0x000fe40000201000 */
[----:B------:R-:W-:Y:S02]  /*1eae0*/  FSEL R156, R156, RZ, !P6 ;  /* 0x000000ff9c9c7208 */ /* 0x000fe40007000000 */
[----:B------:R-:W-:Y:S01]  /*1eaf0*/  SEL R159, RZ, 0x1, P6 ;  /* 0x00000001ff9f7807 */ /* 0x000fe20003000000 */
[----:B------:R-:W-:Y:S01]  /*1eb00*/  FFMA.FTZ R0, R157, R0, 1.1641532182693481445e-10 ;  /* 0x2f0000009d007423 */ /* 0x000fe20000010000 */
        /* <DEDUP_REMOVED lines=13> */
[----:B------:R-:W-:Y:S01]  /*1ebe0*/  PRMT R157, R159, 0x7610, R157 ;  /* 0x000076109f9d7816 */ /* 0x000fe2000000009d */
[----:B------:R-:W-:Y:S01]  /*1ebf0*/  FADD.FTZ R144, R144, R183 ;  /* 0x000000b790907221 */ /* 0x000fe20000010000 */
[----:B------:R-:W-:Y:S01]  /*1ec00*/  PRMT R156, R168, 0x7610, R156 ;  /* 0x00007610a89c7816 */ /* 0x000fe2000000009c */
[----:B------:R-:W-:Y:S01]  /*1ec10*/  FADD.FTZ R147, R147, R0 ;  /* 0x0000000093937221 */ /* 0x000fe20000010000 */
[----:B------:R-:W-:Y:S01]  /*1ec20*/  SEL R159, RZ, 0x1, P6 ;  /* 0x00000001ff9f7807 */ /* 0x000fe20003000000 */
[----:B------:R-:W-:Y:S02]  /*1ec30*/  @P1 FADD.FTZ R144, R116, R144 ;  /* 0x0000009074901221 */ /* 0x000fe40000010000 */
[----:B------:R-:W-:Y:S01]  /*1ec40*/  @P1 FADD.FTZ R147, R119, R147 ;  /* 0x0000009377931221 */ /* 0x000fe20000010000 */
[----:B------:R-:W-:Y:S06]  /*1ec50*/  BRA `(.L_x_27067) ;  /* 0x0000001400c07947 */ /* 0x000fec0003800000 */
.L_x_27042:
        /* <DEDUP_REMOVED lines=15> */
.L_x_27069:
        /* <DEDUP_REMOVED lines=12> */
.L_x_27070:
[----:B-1----:R-:W-:Y:S01]  /*1ee10*/  IMAD.WIDE.U32 R184, R153, -0x326172a9, RZ ;  /* 0xcd9e8d5799b87825 */ /* 0x002fe200078e00ff */
        /* <DEDUP_REMOVED lines=60> */
.L_x_27068:
        /* <DEDUP_REMOVED lines=15> */
.L_x_27072:
        /* <DEDUP_REMOVED lines=12> */
.L_x_27073:
        /* <DEDUP_REMOVED lines=60> */
[----:B------:R-:W-:-:S07]  /*1f750*/  IMAD.MOV.U32 R166, RZ, RZ, R186 ;  /* 0x000000ffffa67224 */ /* 0x000fce00078e00ba */
.L_x_27071:
        /* <DEDUP_REMOVED lines=15> */
.L_x_27075:
        /* <DEDUP_REMOVED lines=12> */
.L_x_27076:
        /* <DEDUP_REMOVED lines=61> */
.L_x_27074:
[----:B------:R-:W-:Y:S01]  /*1fce0*/  ISETP.NE.AND P5, PT, R170, 0x1, PT ;  /* 0x00000001aa00780c */ /* 0x000fe20003fa5270 */
[----:B------:R-:W-:Y:S01]  /*1fcf0*/  IMAD.MOV.U32 R168, RZ, RZ, R148 ;  /* 0x000000ffffa87224 */ /* 0x000fe200078e0094 */
[----:B------:R-:W-:Y:S01]  /*1fd00*/  I2FP.F32.U32 R183, R164 ;  /* 0x000000a400b77245 */ /* 0x000fe20000201000 */
[----:B------:R-:W-:-:S04]  /*1fd10*/  HFMA2 R164, -RZ, RZ, 0, 1.1920928955078125e-07 ;  /* 0x00000002ffa47431 */ /* 0x000fc800000001ff */
        /* <DEDUP_REMOVED lines=11> */
.L_x_27078:
        /* <DEDUP_REMOVED lines=12> */
.L_x_27079:
        /* <DEDUP_REMOVED lines=61> */
.L_x_27077:
        /* <DEDUP_REMOVED lines=16> */
.L_x_27067:
        /* <DEDUP_REMOVED lines=28> */
[----:B-1----:R-:W-:Y:S01]  /*20520*/  FADD.FTZ R185, R168, R143 ;  /* 0x0000008fa8b97221 */ /* 0x002fe20000010000 */
        /* <DEDUP_REMOVED lines=21> */
.L_x_27080:
        /* <DEDUP_REMOVED lines=88> */
.L_x_27082:
[----:B------:R-:W-:Y:S05]  /*20c00*/  BSYNC.RECONVERGENT B0 ;  /* 0x0000000000007941 */ /* 0x000fea0003800200 */
.L_x_27081:
[----:B0-----:R-:W-:Y:S01]  /*20c10*/  LOP3.LUT R160, R0, 0x1f, RZ, 0xc0, !PT ;  /* 0x0000001f00a07812 */ /* 0x001fe200078ec0ff */
[----:B------:R-:W-:Y:S01]  /*20c20*/  BAR.SYNC.DEFER_BLOCKING 0x0 ;  /* 0x0000000000007b1d */ /* 0x000fe20000010000 */
[----:B------:R-:W-:Y:S02]  /*20c30*/  CS2R R162, SRZ ;  /* 0x0000000000a27805 */ /* 0x000fe4000001ff00 */
[----:B------:R-:W-:Y:S02]  /*20c40*/  ISETP.GT.U32.AND P1, PT, R160, 0x7, PT ;  /* 0x00000007a000780c */ /* 0x000fe40003f24070 */
[----:B------:R-:W-:Y:S01]  /*20c50*/  MOV R160, RZ ;  /* 0x000000ff00a07202 */ /* 0x000fe20000000f00 */
[----:B------:R-:W-:Y:S10]  /*20c60*/  BSSY.RECONVERGENT B0, `(.L_x_27083) ;  /* 0x000000a000007945 */ /* 0x000ff40003800200 */
[----:B------:R-:W-:Y:S05]  /*20c70*/  @P1 BRA `(.L_x_27084) ;  /* 0x0000000000201947 */ /* 0x000fea0003800000 */
[----:B------:R-:W0:Y:S01]  /*20c80*/  S2UR UR5, SR_CgaCtaId ;  /* 0x00000000000579c3 */ /* 0x000e220000008800 */
[----:B------:R-:W-:Y:S01]  /*20c90*/  UMOV UR4, 0x400 ;  /* 0x0000040000047882 */ /* 0x000fe20000000000 */
[----:B------:R-:W-:-:S05]  /*20ca0*/  IMAD.SHL.U32 R160, R0, 0x8, RZ ;  /* 0x0000000800a07824 */ /* 0x000fca00078e00ff */
[----:B------:R-:W-:Y:S01]  /*20cb0*/  LOP3.LUT R162, R160, 0xf8, RZ, 0xc0, !PT ;  /* 0x000000f8a0a27812 */ /* 0x000fe200078ec0ff */
[----:B------:R-:W-:Y:S01]  /*20cc0*/  HFMA2 R160, -RZ, RZ, 0, 5.340576171875e-05 ;  /* 0x00000380ffa07431 */ /* 0x000fe200000001ff */
[----:B0-----:R-:W-:-:S04]  /*20cd0*/  ULEA UR4, UR5, UR4, 0x18 ;  /* 0x0000000405047291 */ /* 0x001fc8000f8ec0ff */
[----:B------:R-:W-:-:S09]  /*20ce0*/  @UP0 UIADD3 UR4, UPT, UPT, UR4, 0x40, URZ ;  /* 0x0000004004040890 */ /* 0x000fd2000fffe0ff */
[----:B------:R-:W0:Y:S03]  /*20cf0*/  LDS.64 R162, [R162+UR4] ;  /* 0x00000004a2a27984 */ /* 0x000e260008000a00 */
.L_x_27084:
[----:B------:R-:W-:Y:S05]  /*20d00*/  BSYNC.RECONVERGENT B0 ;  /* 0x0000000000007941 */ /* 0x000fea0003800200 */
.L_x_27083:
[----:B------:R-:W1:Y:S01]  /*20d10*/  SHFL.DOWN PT, R161, R160, 0x4, 0x1f ;  /* 0x08801f00a0a17f89 */ /* 0x000e6200000e0000 */
[----:B------:R-:W-:Y:S01]  /*20d20*/  ISETP.NE.AND P2, PT, RZ, UR14, PT ;  /* 0x0000000eff007c0c */ /* 0x000fe2000bf45270 */
[----:B------:R-:W-:Y:S01]  /*20d30*/  UPLOP3.LUT UP0, UPT, UPT, UPT, UP0, 0x40, 0x4 ;  /* 0x000000000004789c */ /* 0x000fe20003f0e800 */
[----:B------:R-:W-:Y:S01]  /*20d40*/  ISETP.NE.AND P1, PT, R0, RZ, PT ;  /* 0x000000ff0000720c */ /* 0x000fe20003f25270 */
[----:B0-----:R-:W0:Y:S04]  /*20d50*/  SHFL.DOWN PT, R183, R162, 0x4, 0x1f ;  /* 0x08801f00a2b77f89 */ /* 0x001e2800000e0000 */
[----:B------:R-:W2:Y:S01]  /*20d60*/  SHFL.DOWN PT, R168, R163, 0x4, 0x1f ;  /* 0x08801f00a3a87f89 */ /* 0x000ea200000e0000 */
[----:B-1----:R-:W-:Y:S01]  /*20d70*/  IMAD.IADD R170, R161, 0x1, R160 ;  /* 0x00000001a1aa7824 */ /* 0x002fe200078e02a0 */
[----:B------:R-:W-:-:S02]  /*20d80*/  I2FP.F32.S32 R180, R161 ;  /* 0x000000a100b47245 */ /* 0x000fc40000201400 */
[----:B------:R-:W-:Y:S02]  /*20d90*/  I2FP.F32.U32 R161, R160 ;  /* 0x000000a000a17245 */ /* 0x000fe40000201000 */
[----:B------:R-:W-:Y:S01]  /*20da0*/  I2FP.F32.S32 R176, R170 ;  /* 0x000000aa00b07245 */ /* 0x000fe20000201400 */
[----:B------:R-:W1:Y:S01]  /*20db0*/  SHFL.DOWN PT, R187, R170, 0x2, 0x1f ;  /* 0x08401f00aabb7f89 */ /* 0x000e6200000e0000 */
[----:B0-----:R-:W-:Y:S02]  /*20dc0*/  FMUL.FTZ R182, R183, R180 ;  /* 0x000000b4b7b67220 */ /* 0x001fe40000410000 */
[----:B------:R-:W0:Y:S02]  /*20dd0*/  MUFU.RCP R178, R176 ;  /* 0x000000b000b27308 */ /* 0x000e240000001000 */
[----:B------:R-:W-:Y:S01]  /*20de0*/  FFMA.FTZ R185, R161, R162, R182 ;  /* 0x000000a2a1b97223 */ /* 0x000fe200000100b6 */
[----:B------:R-:W-:-:S04]  /*20df0*/  FADD.FTZ R162, -R183, R162 ;  /* 0x000000a2b7a27221 */ /* 0x000fc80000010100 */
[----:B------:R-:W-:-:S04]  /*20e00*/  FMUL.FTZ R162, R162, R162 ;  /* 0x000000a2a2a27220 */ /* 0x000fc80000410000 */
[----:B------:R-:W-:Y:S01]  /*20e10*/  FMUL.FTZ R162, R162, R161 ;  /* 0x000000a1a2a27220 */ /* 0x000fe20000410000 */
[----:B--2---:R-:W-:-:S03]  /*20e20*/  FADD.FTZ R161, R168, R163 ;  /* 0x000000a3a8a17221 */ /* 0x004fc60000010000 */
        /* <DEDUP_REMOVED lines=14> */
[----:B-1----:R-:W-:Y:S01]  /*20f10*/  IMAD.IADD R160, R182, 0x1, R191 ;  /* 0x00000001b6a07824 */ /* 0x002fe200078e02bf */
[----:B------:R-:W-:Y:S01]  /*20f20*/  I2FP.F32.S32 R191, R191 ;  /* 0x000000bf00bf7245 */ /* 0x000fe20000201400 */
[----:B--2---:R-:W-:Y:S01]  /*20f30*/  FMUL.FTZ R189, R163, R170 ;  /* 0x000000aaa3bd7220 */ /* 0x004fe20000410000 */
[----:B------:R-:W-:Y:S01]  /*20f40*/  FMUL.FTZ R183, R176, R183 ;  /* 0x000000b7b0b77220 */ /* 0x000fe20000410000 */
[----:B---3--:R-:W-:Y:S01]  /*20f50*/  FADD.FTZ R162, R161, R162 ;  /* 0x000000a2a1a27221 */ /* 0x008fe20000010000 */
[----:B------:R-:W-:Y:S02]  /*20f60*/  I2FP.F32.S32 R160, R160 ;  /* 0x000000a000a07245 */ /* 0x000fe40000201400 */
[----:B------:R-:W0:Y:S01]  /*20f70*/  SHFL.DOWN PT, R170, R189, 0x1, 0x1f ;  /* 0x08201f00bdaa7f89 */ /* 0x000e2200000e0000 */
[----:B------:R-:W-:-:S03]  /*20f80*/  FMUL.FTZ R183, R183, R187 ;  /* 0x000000bbb7b77220 */ /* 0x000fc60000410000 */
[----:B------:R-:W1:Y:S01]  /*20f90*/  MUFU.RCP R160, R160 ;  /* 0x000000a000a07308 */ /* 0x000e620000001000 */
[----:B------:R-:W-:Y:S02]  /*20fa0*/  FFMA.FTZ R162, R163, R183, R162 ;  /* 0x000000b7a3a27223 */ /* 0x000fe400000100a2 */
[----:B------:R-:W2:Y:S03]  /*20fb0*/  LDC R183, c[0x0][0x448] ;  /* 0x00011200ffb77b82 */ /* 0x000ea60000000800 */
        /* <DEDUP_REMOVED lines=8> */
[----:B------:R-:W0:Y:S03]  /*21040*/  SHFL.IDX PT, R187, R176, RZ, 0x1f ;  /* 0x00001fffb0bb7589 */ /* 0x000e2600000e0000 */
[----:B------:R-:W-:-:S04]  /*21050*/  FMUL.FTZ R163, R163, R191 ;  /* 0x000000bfa3a37220 */ /* 0x000fc80000410000 */
[----:B------:R-:W-:-:S05]  /*21060*/  FFMA.FTZ R161, R160, R163, R161 ;  /* 0x000000a3a0a17223 */ /* 0x000fca00000100a1 */
[----:B------:R-:W2:Y:S01]  /*21070*/  SHFL.IDX PT, R184, R161, RZ, 0x1f ;  /* 0x00001fffa1b87589 */ /* 0x000ea200000e0000 */
[C---:B0-----:R-:W-:Y:S01]  /*21080*/  FSEL R162, R187.reuse, RZ, !P2 ;  /* 0x000000ffbba27208 */ /* 0x041fe20005000000 */
[----:B------:R-:W-:-:S04]  /*21090*/  FMUL.FTZ R160, R187, R187 ;  /* 0x000000bbbba07220 */ /* 0x000fc80000410000 */
[C---:B------:R-:W-:Y:S01]  /*210a0*/  FADD.FTZ R182, -R162.reuse, R127 ;  /* 0x0000007fa2b67221 */ /* 0x040fe20000010100 */
[----:B------:R-:W-:Y:S01]  /*210b0*/  FADD.FTZ R180, -R162, R126 ;  /* 0x0000007ea2b47221 */ /* 0x000fe20000010100 */
[----:B------:R-:W-:Y:S01]  /*210c0*/  FSEL R127, R160, RZ, P2 ;  /* 0x000000ffa07f7208 */ /* 0x000fe20001000000 */
[C---:B------:R-:W-:Y:S01]  /*210d0*/  FADD.FTZ R170, -R162.reuse, R130 ;  /* 0x00000082a2aa7221 */ /* 0x040fe20000010100 */
[C---:B------:R-:W-:Y:S01]  /*210e0*/  FADD.FTZ R176, -R162.reuse, R131 ;  /* 0x00000083a2b07221 */ /* 0x040fe20000010100 */
[C---:B------:R-:W-:Y:S01]  /*210f0*/  FADD.FTZ R163, -R162.reuse, R128 ;  /* 0x00000080a2a37221 */ /* 0x040fe20000010100 */
[----:B------:R-:W-:Y:S01]  /*21100*/  FADD.FTZ R168, -R162, R129 ;  /* 0x00000081a2a87221 */ /* 0x000fe20000010100 */
[----:B--2---:R-:W-:Y:S01]  /*21110*/  FFMA.FTZ R126, R184, UR11, R183 ;  /* 0x0000000bb87e7c23 */ /* 0x004fe200080100b7 */
[----:B------:R-:W0:Y:S01]  /*21120*/  @!P1 LDC.64 R130, c[0x0][0x3c0] ;  /* 0x0000f000ff829b82 */ /* 0x000e220000000a00 */
[C---:B------:R-:W-:Y:S01]  /*21130*/  FADD.FTZ R178, -R162.reuse, R124 ;  /* 0x0000007ca2b27221 */ /* 0x040fe20000010100 */
[----:B------:R-:W-:Y:S01]  /*21140*/  FADD.FTZ R161, -R162, R125 ;  /* 0x0000007da2a17221 */ /* 0x000fe20000010100 */
[----:B------:R-:W-:Y:S01]  /*21150*/  FADD.FTZ R126, R126, R127 ;  /* 0x0000007f7e7e7221 */ /* 0x000fe20000010000 */
        /* <DEDUP_REMOVED lines=12> */
[----:B------:R-:W3:Y:S01]  /*21220*/  LDC.64 R124, c[0x0][0x428] ;  /* 0x00010a00ff7c7b82 */ /* 0x000ee20000000a00 */
[C---:B------:R-:W-:Y:S01]  /*21230*/  FADD.FTZ R197, -R162.reuse, R136 ;  /* 0x00000088a2c57221 */ /* 0x040fe20000010100 */
[C---:B------:R-:W-:Y:S01]  /*21240*/  FADD.FTZ R199, -R162.reuse, R138 ;  /* 0x0000008aa2c77221 */ /* 0x040fe20000010100 */
[C---:B------:R-:W-:Y:S01]  /*21250*/  FADD.FTZ R196, -R162.reuse, R139 ;  /* 0x0000008ba2c47221 */ /* 0x040fe20000010100 */
[C---:B------:R-:W-:Y:S01]  /*21260*/  FADD.FTZ R195, -R162.reuse, R140 ;  /* 0x0000008ca2c37221 */ /* 0x040fe20000010100 */
[C---:B------:R-:W-:Y:S01]  /*21270*/  FADD.FTZ R192, -R162.reuse, R141 ;  /* 0x0000008da2c07221 */ /* 0x040fe20000010100 */
[C---:B------:R-:W-:Y:S01]  /*21280*/  FADD.FTZ R193, -R162.reuse, R142 ;  /* 0x0000008ea2c17221 */ /* 0x040fe20000010100 */
[----:B------:R-:W-:Y:S01]  /*21290*/  FADD.FTZ R190, -R162, R143 ;  /* 0x0000008fa2be7221 */ /* 0x000fe20000010100 */
[----:B------:R-:W4:Y:S01]  /*212a0*/  LDC.64 R132, c[0x0][0x430] ;  /* 0x00010c00ff847b82 */ /* 0x000f220000000a00 */
[C---:B-1----:R-:W-:Y:S01]  /*212b0*/  FMUL.FTZ R135, R211.reuse, R163 ;  /* 0x000000a3d3877220 */ /* 0x042fe20000410000 */
[C---:B------:R-:W-:Y:S01]  /*212c0*/  FMUL.FTZ R134, R211.reuse, R168 ;  /* 0x000000a8d3867220 */ /* 0x040fe20000410000 */
[C---:B------:R-:W-:Y:S01]  /*212d0*/  FMUL.FTZ R137, R211.reuse, R170 ;  /* 0x000000aad3897220 */ /* 0x040fe20000410000 */
[----:B------:R-:W-:Y:S01]  /*212e0*/  FMUL.FTZ R176, R211, R176 ;  /* 0x000000b0d3b07220 */ /* 0x000fe20000410000 */
[----:B0-----:R-:W-:-:S04]  /*212f0*/  @!P1 IMAD.WIDE R130, R150, 0x4, R130 ;  /* 0x0000000496829825 */ /* 0x001fc800078e0282 */
[C---:B------:R-:W-:Y:S01]  /*21300*/  FMUL.FTZ R203, R211.reuse, R120 ;  /* 0x00000078d3cb7220 */ /* 0x040fe20000410000 */
[C---:B------:R-:W-:Y:S01]  /*21310*/  FMUL.FTZ R198, R211.reuse, R121 ;  /* 0x00000079d3c67220 */ /* 0x040fe20000410000 */
[----:B------:R-:W-:Y:S01]  /*21320*/  FMUL.FTZ R205, R211, R122 ;  /* 0x0000007ad3cd7220 */ /* 0x000fe20000410000 */
[----:B--2---:R-:W-:-:S04]  /*21330*/  @!P1 IMAD.WIDE R128, R150, 0x4, R128 ;  /* 0x0000000496809825 */ /* 0x004fc800078e0280 */
[----:B------:R-:W-:Y:S01]  /*21340*/  FMUL.FTZ R200, R211, R123 ;  /* 0x0000007bd3c87220 */ /* 0x000fe20000410000 */
[----:B------:R-:W-:Y:S01]  /*21350*/  FFMA.FTZ R120, R135, R32, R28 ;  /* 0x0000002087787223 */ /* 0x000fe2000001001c */
[----:B------:R-:W-:Y:S01]  /*21360*/  FFMA.FTZ R121, R134, R33, R29 ;  /* 0x0000002186797223 */ /* 0x000fe2000001001d */
[----:B------:R-:W-:Y:S01]  /*21370*/  FFMA.FTZ R122, R137, R34, R30 ;  /* 0x00000022897a7223 */ /* 0x000fe2000001001e */
[----:B------:R-:W-:Y:S01]  /*21380*/  FFMA.FTZ R123, R176, R35, R31 ;  /* 0x00000023b07b7223 */ /* 0x000fe2000001001f */
[----:B------:R-:W-:Y:S01]  /*21390*/  FMUL.FTZ R139, R211, R178 ;  /* 0x000000b2d38b7220 */ /* 0x000fe20000410000 */
[----:B---3--:R-:W-:-:S04]  /*213a0*/  IMAD.WIDE.U32 R126, R165, 0x10, R124 ;  /* 0x00000010a57e7825 */ /* 0x008fc800078e007c */
[C---:B------:R-:W-:Y:S01]  /*213b0*/  FMUL.FTZ R136, R211.reuse, R161 ;  /* 0x000000a1d3887220 */ /* 0x040fe20000410000 */
[C---:B------:R-:W-:Y:S01]  /*213c0*/  FMUL.FTZ R201, R211.reuse, R180 ;  /* 0x000000b4d3c97220 */ /* 0x040fe20000410000 */
[C---:B------:R-:W-:Y:S01]  /*213d0*/  FMUL.FTZ R138, R211.reuse, R182 ;  /* 0x000000b6d38a7220 */ /* 0x040fe20000410000 */
[----:B------:R0:W-:Y:S01]  /*213e0*/  @!P1 STG.E desc[UR8][R130.64], R187 ;  /* 0x000000bb82009986 */ /* 0x0001e2000c101908 */
[C---:B------:R-:W-:Y:S01]  /*213f0*/  FADD.FTZ R189, -R162.reuse, R144 ;  /* 0x00000090a2bd7221 */ /* 0x040fe20000010100 */
[C---:B------:R-:W-:Y:S01]  /*21400*/  FADD.FTZ R191, -R162.reuse, R146 ;  /* 0x00000092a2bf7221 */ /* 0x040fe20000010100 */
[----:B------:R-:W-:Y:S01]  /*21410*/  FADD.FTZ R188, -R162, R147 ;  /* 0x00000093a2bc7221 */ /* 0x000fe20000010100 */
[C---:B------:R-:W-:Y:S01]  /*21420*/  FMUL.FTZ R207, R211.reuse, R160 ;  /* 0x000000a0d3cf7220 */ /* 0x040fe20000410000 */
[C---:B------:R-:W-:Y:S01]  /*21430*/  FMUL.FTZ R202, R211.reuse, R183 ;  /* 0x000000b7d3ca7220 */ /* 0x040fe20000410000 */
[----:B------:R-:W-:Y:S01]  /*21440*/  FMUL.FTZ R180, R211, R145 ;  /* 0x00000091d3b47220 */ /* 0x000fe20000410000 */
[----:B------:R1:W-:Y:S01]  /*21450*/  @!P1 STG.E desc[UR8][R128.64], R211 ;  /* 0x000000d380009986 */ /* 0x0003e2000c101908 */
[----:B------:R-:W-:-:S04]  /*21460*/  IMAD.WIDE.U32 R144, R167, 0x10, R124 ;  /* 0x00000010a7907825 */ /* 0x000fc800078e007c */
[C---:B------:R-:W-:Y:S01]  /*21470*/  FMUL.FTZ R209, R211.reuse, R184 ;  /* 0x000000b8d3d17220 */ /* 0x040fe20000410000 */
[----:B------:R-:W-:Y:S01]  /*21480*/  FMUL.FTZ R204, R211, R185 ;  /* 0x000000b9d3cc7220 */ /* 0x000fe20000410000 */
[----:B------:R2:W-:Y:S01]  /*21490*/  STG.E.128 desc[UR8][R126.64], R120 ;  /* 0x000000787e007986 */ /* 0x0005e2000c101d08 */
[----:B------:R-:W-:-:S04]  /*214a0*/  IMAD.WIDE.U32 R160, R169, 0x10, R124 ;  /* 0x00000010a9a07825 */ /* 0x000fc800078e007c */
[----:B0-----:R-:W-:Y:S01]  /*214b0*/  FFMA.FTZ R130, R137, R62, R114 ;  /* 0x0000003e89827223 */ /* 0x001fe20000010072 */
[----:B------:R-:W-:Y:S01]  /*214c0*/  FFMA.FTZ R131, R176, R63, R115 ;  /* 0x0000003fb0837223 */ /* 0x000fe20000010073 */
[----:B------:R-:W-:Y:S01]  /*214d0*/  FMUL.FTZ R197, R211, R197 ;  /* 0x000000c5d3c57220 */ /* 0x000fe20000410000 */
[----:B------:R-:W-:-:S04]  /*214e0*/  IMAD.WIDE.U32 R162, R171, 0x10, R124 ;  /* 0x00000010aba27825 */ /* 0x000fc800078e007c */
[C---:B------:R-:W-:Y:S01]  /*214f0*/  FMUL.FTZ R194, R211.reuse, R194 ;  /* 0x000000c2d3c27220 */ /* 0x040fe20000410000 */
[----:B------:R-:W-:Y:S01]  /*21500*/  FMUL.FTZ R199, R211, R199 ;  /* 0x000000c7d3c77220 */ /* 0x000fe20000410000 */
[----:B-1----:R-:W-:Y:S01]  /*21510*/  FFMA.FTZ R128, R135, R60, R112 ;  /* 0x0000003c87807223 */ /* 0x002fe20000010070 */
[----:B------:R-:W-:-:S04]  /*21520*/  IMAD.WIDE.U32 R182, R179, 0x10, R124 ;  /* 0x00000010b3b67825 */ /* 0x000fc800078e007c */
[----:B------:R-:W-:Y:S01]  /*21530*/  FFMA.FTZ R129, R134, R61, R113 ;  /* 0x0000003d86817223 */ /* 0x000fe20000010071 */
[----:B------:R-:W-:Y:S01]  /*21540*/  FMUL.FTZ R196, R211, R196 ;  /* 0x000000c4d3c47220 */ /* 0x000fe20000410000 */
[----:B------:R-:W-:Y:S01]  /*21550*/  FFMA.FTZ R134, R205, R42, R22 ;  /* 0x0000002acd867223 */ /* 0x000fe20000010016 */
[----:B------:R-:W-:-:S04]  /*21560*/  IMAD.WIDE.U32 R140, R177, 0x10, R124 ;  /* 0x00000010b18c7825 */ /* 0x000fc800078e007c */
[----:B------:R-:W-:Y:S01]  /*21570*/  FFMA.FTZ R135, R200, R43, R23 ;  /* 0x0000002bc8877223 */ /* 0x000fe20000010017 */
[----:B------:R-:W-:Y:S01]  /*21580*/  FFMA.FTZ R137, R198, R69, R105 ;  /* 0x00000045c6897223 */ /* 0x000fe20000010069 */
[----:B------:R-:W-:Y:S01]  /*21590*/  FMUL.FTZ R195, R211, R195 ;  /* 0x000000c3d3c37220 */ /* 0x000fe20000410000 */
[----:B------:R-:W-:-:S04]  /*215a0*/  IMAD.WIDE.U32 R142, R181, 0x10, R124 ;  /* 0x00000010b58e7825 */ /* 0x000fc800078e007c */
[----:B------:R-:W-:Y:S01]  /*215b0*/  FFMA.FTZ R124, R139, R36, R24 ;  /* 0x000000248b7c7223 */ /* 0x000fe20000010018 */
[----:B------:R-:W-:Y:S01]  /*215c0*/  FFMA.FTZ R125, R136, R37, R25 ;  /* 0x00000025887d7223 */ /* 0x000fe20000010019 */
[----:B--2---:R-:W-:Y:S01]  /*215d0*/  FFMA.FTZ R126, R201, R38, R26 ;  /* 0x00000026c97e7223 */ /* 0x004fe2000001001a */
[----:B----4-:R-:W-:-:S04]  /*215e0*/  IMAD.WIDE.U32 R146, R165, 0x10, R132 ;  /* 0x00000010a5927825 */ /* 0x010fc800078e0084 */
[----:B------:R-:W-:Y:S01]  /*215f0*/  FFMA.FTZ R127, R138, R39, R27 ;  /* 0x000000278a7f7223 */ /* 0x000fe2000001001b */
[----:B------:R-:W-:Y:S01]  /*21600*/  FFMA.FTZ R120, R139, R64, R108 ;  /* 0x000000408b787223 */ /* 0x000fe2000001006c */
        /* <DEDUP_REMOVED lines=8> */
[----:B------:R1:W-:Y:S01]  /*21690*/  STG.E.128 desc[UR8][R144.64], R124 ;  /* 0x0000007c90007986 */ /* 0x0003e2000c101d08 */
[----:B------:R-:W-:-:S04]  /*216a0*/  IMAD.WIDE.U32 R168, R179, 0x10, R132 ;  /* 0x00000010b3a87825 */ /* 0x000fc800078e0084 */
[----:B------:R-:W-:Y:S01]  /*216b0*/  FFMA.FTZ R139, R200, R71, R107 ;  /* 0x00000047c88b7223 */ /* 0x000fe2000001006b */
        /* <DEDUP_REMOVED lines=18> */
[----:B--2---:R-:W0:Y:S01]  /*217e0*/  LDC.64 R186, c[0x0][0x380] ;  /* 0x0000e000ffba7b82 */ /* 0x004e220000000a00 */
        /* <DEDUP_REMOVED lines=8> */
[----:B------:R-:W-:Y:S01]  /*21870*/  FFMA.FTZ R145, R194, R77, R97 ;  /* 0x0000004dc2917223 */ /* 0x000fe20000010061 */
[----:B------:R-:W-:Y:S01]  /*21880*/  FFMA.FTZ R146, R199, R78, R98 ;  /* 0x0000004ec7927223 */ /* 0x000fe20000010062 */
[----:B------:R-:W-:Y:S01]  /*21890*/  STG.E.128 desc[UR8][R184.64], R136 ;  /* 0x00000088b8007986 */ /* 0x000fe2000c101d08 */
[----:B------:R-:W-:Y:S01]  /*218a0*/  FFMA.FTZ R147, R196, R79, R99 ;  /* 0x0000004fc4937223 */ /* 0x000fe20000010063 */
[----:B------:R-:W-:Y:S01]  /*218b0*/  FFMA.FTZ R196, R195, R52, R8 ;  /* 0x00000034c3c47223 */ /* 0x000fe20000010008 */
[----:B------:R-:W-:Y:S01]  /*218c0*/  FFMA.FTZ R197, R192, R53, R9 ;  /* 0x00000035c0c57223 */ /* 0x000fe20000010009 */
[----:B------:R-:W-:Y:S01]  /*218d0*/  STG.E.128 desc[UR8][R162.64], R128 ;  /* 0x00000080a2007986 */ /* 0x000fe2000c101d08 */
[----:B------:R-:W-:Y:S01]  /*218e0*/  FFMA.FTZ R198, R193, R54, R10 ;  /* 0x00000036c1c67223 */ /* 0x000fe2000001000a */
[----:B------:R-:W-:-:S02]  /*218f0*/  FFMA.FTZ R199, R190, R55, R11 ;  /* 0x00000037bec77223 */ /* 0x000fc4000001000b */
[----:B------:R2:W-:Y:S04]  /*21900*/  STG.E.128 desc[UR8][R170.64], R124 ;  /* 0x0000007caa007986 */ /* 0x0005e8000c101d08 */
[----:B------:R3:W-:Y:S01]  /*21910*/  STG.E.128 desc[UR8][R182.64], R120 ;  /* 0x00000078b6007986 */ /* 0x0007e2000c101d08 */
[----:B0-----:R-:W-:Y:S01]  /*21920*/  IADD3 R150, PT, PT, R150, R186, RZ ;  /* 0x000000ba96967210 */ /* 0x001fe20007ffe0ff */
[----:B-1----:R-:W-:Y:S01]  /*21930*/  FFMA.FTZ R132, R195, R80, R92 ;  /* 0x00000050c3847223 */ /* 0x002fe2000001005c */
[----:B------:R-:W-:Y:S01]  /*21940*/  FFMA.FTZ R133, R192, R81, R93 ;  /* 0x00000051c0857223 */ /* 0x000fe2000001005d */
[----:B------:R-:W-:Y:S01]  /*21950*/  FFMA.FTZ R134, R193, R82, R94 ;  /* 0x00000052c1867223 */ /* 0x000fe2000001005e */
[----:B------:R-:W-:Y:S01]  /*21960*/  FFMA.FTZ R135, R190, R83, R95 ;  /* 0x00000053be877223 */ /* 0x000fe2000001005f */
[----:B------:R0:W-:Y:S01]  /*21970*/  STG.E.128 desc[UR8][R168.64], R144 ;  /* 0x00000090a8007986 */ /* 0x0001e2000c101d08 */
[----:B------:R-:W-:-:S03]  /*21980*/  ISETP.GE.AND P1, PT, R150, R187, PT ;  /* 0x000000bb9600720c */ /* 0x000fc60003f26270 */
[----:B------:R0:W-:Y:S01]  /*21990*/  STG.E.128 desc[UR8][R140.64], R196 ;  /* 0x000000c48c007986 */ /* 0x0001e2000c101d08 */
[----:B--2---:R-:W-:Y:S01]  /*219a0*/  FFMA.FTZ R124, R189, R84, R88 ;  /* 0x00000054bd7c7223 */ /* 0x004fe20000010058 */
[----:B------:R-:W-:Y:S01]  /*219b0*/  FFMA.FTZ R125, R180, R85, R89 ;  /* 0x00000055b47d7223 */ /* 0x000fe20000010059 */
[----:B------:R-:W-:Y:S01]  /*219c0*/  FFMA.FTZ R126, R191, R86, R90 ;  /* 0x00000056bf7e7223 */ /* 0x000fe2000001005a */
[----:B------:R-:W-:Y:S01]  /*219d0*/  FFMA.FTZ R127, R188, R87, R91 ;  /* 0x00000057bc7f7223 */ /* 0x000fe2000001005b */
[----:B---3--:R-:W-:Y:S01]  /*219e0*/  FFMA.FTZ R120, R189, R56, R4 ;  /* 0x00000038bd787223 */ /* 0x008fe20000010004 */
[----:B------:R-:W-:Y:S01]  /*219f0*/  FFMA.FTZ R121, R180, R57, R5 ;  /* 0x00000039b4797223 */ /* 0x000fe20000010005 */
[----:B------:R-:W-:Y:S01]  /*21a00*/  FFMA.FTZ R122, R191, R58, R6 ;  /* 0x0000003abf7a7223 */ /* 0x000fe20000010006 */
[----:B------:R-:W-:Y:S01]  /*21a10*/  FFMA.FTZ R123, R188, R59, R7 ;  /* 0x0000003bbc7b7223 */ /* 0x000fe20000010007 */
[----:B------:R0:W-:Y:S04]  /*21a20*/  STG.E.128 desc[UR8][R176.64], R132 ;  /* 0x00000084b0007986 */ /* 0x0001e8000c101d08 */
[----:B------:R0:W-:Y:S04]  /*21a30*/  STG.E.128 desc[UR8][R142.64], R120 ;  /* 0x000000788e007986 */ /* 0x0001e8000c101d08 */
[----:B------:R0:W-:Y:S01]  /*21a40*/  STG.E.128 desc[UR8][R178.64], R124 ;  /* 0x0000007cb2007986 */ /* 0x0001e2000c101d08 */
[----:B------:R-:W-:Y:S05]  /*21a50*/  @!P1 BRA `(.L_x_27085) ;  /* 0xfffffdf400d09947 */ /* 0x000fea000383ffff */
[----:B------:R-:W-:Y:S05]  /*21a60*/  EXIT ;  /* 0x000000000000794d */ /* 0x000fea0003800000 */
.L_x_27086:
        /* <DEDUP_REMOVED lines=9> */
.L_x_27921:


//--------------------- .text._ZN10layer_norm31ln_parallel_residual_fwd_kernelINS_13Kernel_traitsIfffffjLj7168ELj1ELj1ELj8ELj16ENS_18Kernel_traits_baseILj7168EfffffjLj256EEEEELb1ELb1ELb0EEEvNS_9FwdParamsE --------------------------
	.section	.text._ZN10layer_norm31ln_parallel_residual_fwd_kernelINS_13Kernel_traitsIfffffjLj7168ELj1ELj1ELj8ELj16ENS_18Kernel_traits_baseILj7168EfffffjLj256EEEEELb1ELb1ELb0EEEvNS_9FwdParamsE,"ax",@progbits
	.align	128
        .global         _ZN10layer_norm31ln_parallel_residual_fwd_kernelINS_13Kernel_traitsIfffffjLj7168ELj1ELj1ELj8ELj16ENS_18Kernel_traits_baseILj7168EfffffjLj256EEEEELb1ELb1ELb0EEEvNS_9FwdParamsE
        .type           _ZN10layer_norm31ln_parallel_residual_fwd_kernelINS_13Kernel_traitsIfffffjLj7168ELj1ELj1ELj8ELj16ENS_18Kernel_traits_baseILj7168EfffffjLj256EEEEELb1ELb1ELb0EEEvNS_9FwdParamsE,@function
        .size           _ZN10layer_norm31ln_parallel_residual_fwd_kernelINS_13Kernel_traitsIfffffjLj7168ELj1ELj1ELj8ELj16ENS_18Kernel_traits_baseILj7168EfffffjLj256EEEEELb1ELb1ELb0EEEvNS_9FwdParamsE,(.L_x_27922 - _ZN10layer_norm31ln_parallel_residual_fwd_kernelINS_13Kernel_traitsIfffffjLj7168ELj1ELj1ELj8ELj16ENS_18Kernel_traits_baseILj7168EfffffjLj256EEEEELb1ELb1ELb0EEEvNS_9FwdParamsE)
        .other          _ZN10layer_norm31ln_parallel_residual_fwd_kernelINS_13Kernel_traitsIfffffjLj7168ELj1ELj1ELj8ELj16ENS_18Kernel_traits_baseILj7168EfffffjLj256EEEEELb1ELb1ELb0EEEvNS_9FwdParamsE,@"STO_CUDA_ENTRY STV_DEFAULT"
_ZN10layer_norm31ln_parallel_residual_fwd_kernelINS_13Kernel_traitsIfffffjLj7168ELj1ELj1ELj8ELj16ENS_18Kernel_traits_baseILj7168EfffffjLj256EEEEELb1ELb1ELb0EEEvNS_9FwdParamsE:
.text._ZN10layer_norm31ln_parallel_residual_fwd_kernelINS_13Kernel_traitsIfffffjLj7168ELj1ELj1ELj8ELj16ENS_18Kernel_traits_baseILj7168EfffffjLj256EEEEELb1ELb1ELb0EEEvNS_9FwdParamsE:
[----:B------:R-:W0:Y:S01]  /*0000*/  LDC R1, c[0x0][0x37c] ;  /* 0x0000df00ff017b82 */ /* 0x000e220000000800 */
[----:B------:R-:W1:Y:S07]  /*0010*/  LDCU.U8 UR4, c[0x0][0x464] ;  /* 0x00008c80ff0477ac */ /* 0x000e6e0008000000 */
[----:B------:R-:W2:Y:S01]  /*0020*/  LDC R0, c[0x0][0x458] ;  /* 0x00011600ff007b82 */ /* 0x000ea20000000800 */
[----:B0-----:R-:W-:Y:S01]  /*0030*/  VIADD R1, R1, 0xfffffff8 ;  /* 0xfffffff801017836 */ /* 0x001fe20000000000 */
[----:B------:R-:W0:Y:S01]  /*0040*/  LDCU.64 UR8, c[0x0][0x450] ;  /* 0x00008a00ff0877ac */ /* 0x000e220008000a00 */
[----:B------:R-:W3:Y:S05]  /*0050*/  LDCU.64 UR6, c[0x0][0x358] ;  /* 0x00006b00ff0677ac */ /* 0x000eea0008000a00 */
[----:B------:R-:W4:Y:S01]  /*0060*/  LDC R7, c[0x0][0x45c] ;  /* 0x00011700ff077b82 */ /* 0x000f220000000800 */
[----:B------:R-:W5:Y:S01]  /*0070*/  LDCU.64 UR10, c[0x0][0x438] ;  /* 0x00008700ff0a77ac */ /* 0x000f620008000a00 */
[----:B------:R-:W5:Y:S01]  /*0080*/  LDCU UR5, c[0x0][0x388] ;  /* 0x00007100ff0577ac */ /* 0x000f620008000800 */
[----:B-1----:R-:W-:Y:S01]  /*0090*/  ISETP.NE.AND P0, PT, RZ, UR4, PT ;  /* 0x00000004ff007c0c */ /* 0x002fe2000bf05270 */
[----:B0-----:R-:W-:Y:S01]  /*00a0*/  IMAD.U32 R2, RZ, RZ, UR8 ;  /* 0x00000008ff027e24 */ /* 0x001fe2000f8e00ff */
[----:B------:R-:W-:-:S11]  /*00b0*/  MOV R3, UR9 ;  /* 0x0000000900037c02 */ /* 0x000fd60008000f00 */
[----:B--2---:R-:W-:Y:S01]  /*00c0*/  @P0 IMAD.MOV.U32 R4, RZ, RZ, R0 ;  /* 0x000000ffff040224 */ /* 0x004fe200078e0000 */
[----:B---3--:R-:W2:Y:S01]  /*00d0*/  @P0 LDG.E.64 R2, desc[UR6][R2.64] ;  /* 0x0000000602020981 */ /* 0x008ea2000c1e1b00 */
[----:B----4-:R-:W-:Y:S01]  /*00e0*/  @P0 IMAD.MOV.U32 R5, RZ, RZ, R7 ;  /* 0x000000ffff050224 */ /* 0x010fe200078e0007 */
[----:B------:R-:W0:Y:S05]  /*00f0*/  @P0 LDC R9, c[0x0][0x460] ;  /* 0x00011800ff090b82 */ /* 0x000e2a0000000800 */
[----:B------:R-:W0:Y:S01]  /*0100*/  @P0 LDG.E.64 R4, desc[UR6][R4.64] ;  /* 0x0000000604040981 */ /* 0x000e22000c1e1b00 */
[----:B-----5:R-:W-:Y:S01]  /*0110*/  UISETP.NE.U32.AND UP0, UPT, UR10, URZ, UPT ;  /* 0x000000ff0a00728c */ /* 0x020fe2000bf05070 */
[----:B------:R-:W-:Y:S01]  /*0120*/  BSSY.RECONVERGENT B0, `(.L_x_27087) ;  /* 0x0000091000007945 */ /* 0x000fe20003800200 */
[----:B------:R-:W1:Y:S01]  /*0130*/  S2UR UR16, SR_CTAID.X ;  /* 0x00000000001079c3 */ /* 0x000e620000002500 */
[----:B------:R-:W3:Y:S01]  /*0140*/  S2R R120, SR_TID.X ;  /* 0x0000000000787919 */ /* 0x000ee20000002100 */
[----:B------:R-:W-:-:S02]  /*0150*/  USHF.R.S32.HI UR4, URZ, 0x1f, UR5 ;  /* 0x0000001fff047899 */ /* 0x000fc40008011405 */
[----:B------:R-:W-:Y:S02]  /*0160*/  UISETP.NE.AND.EX UP0, UPT, UR11, URZ, UPT, UP0 ;  /* 0x000000ff0b00728c */ /* 0x000fe4000bf05300 */
[----:B------:R-:W-:Y:S02]  /*0170*/  ULEA.HI UR4, UR4, UR5, URZ, 0x2 ;  /* 0x0000000504047291 */ /* 0x000fe4000f8f10ff */
[----:B------:R-:W1:Y:S02]  /*0180*/  LDC R6, c[0x0][0x360] ;  /* 0x0000d800ff067b82 */ /* 0x000e640000000800 */
[----:B------:R-:W-:Y:S01]  /*0190*/  USHF.R.S32.HI UR4, URZ, 0x2, UR4 ;  /* 0x00000002ff047899 */ /* 0x000fe20008011404 */
[----:B--2---:R-:W-:Y:S02]  /*01a0*/  @P0 R2UR UR8, R2 ;  /* 0x00000000020802ca */ /* 0x004fe400000e0000 */
[----:B------:R-:W-:Y:S02]  /*01b0*/  @P0 R2UR UR9, R3 ;  /* 0x00000000030902ca */ /* 0x000fe400000e0000 */
[----:B---3--:R-:W-:-:S02]  /*01c0*/  MOV R3, R120 ;  /* 0x0000007800037202 */ /* 0x008fc40000000f00 */
[----:B------:R-:W-:Y:S02]  /*01d0*/  LOP3.LUT R2, R120, 0xe0, RZ, 0xc0, !PT ;  /* 0x000000e078027812 */ /* 0x000fe400078ec0ff */
[----:B0-----:R-:W-:Y:S01]  /*01e0*/  @P0 IADD3 R0, P1, PT, R4, R9, RZ ;  /* 0x0000000904000210 */ /* 0x001fe20007f3e0ff */
[----:B-1----:R-:W-:Y:S01]  /*01f0*/  IMAD R15, R6, UR16, R3 ;  /* 0x00000010060f7c24 */ /* 0x002fe2000f8e0203 */
[----:B------:R-:W-:-:S03]  /*0200*/  LOP3.LUT R14, R3, 0xff, RZ, 0x3c, !PT ;  /* 0x000000ff030e7812 */ /* 0x000fc600078e3cff */
[----:B------:R-:W-:Y:S01]  /*0210*/  @P0 IMAD.X R7, RZ, RZ, R5, P1 ;  /* 0x000000ffff070224 */ /* 0x000fe200008e0605 */
[----:B------:R-:W-:Y:S01]  /*0220*/  UIADD3 UR25, UPT, UPT, UR8, -0x61c88647, URZ ;  /* 0x9e3779b908197890 */ /* 0x000fe2000fffe0ff */
[----:B------:R-:W-:Y:S01]  /*0230*/  VIADD R14, R14, UR4 ;  /* 0x000000040e0e7c36 */ /* 0x000fe20008000000 */
[----:B------:R-:W-:Y:S02]  /*0240*/  UIADD3 UR17, UPT, UPT, UR9, -0x4498517b, URZ ;  /* 0xbb67ae8509117890 */ /* 0x000fe4000fffe0ff */
        /* <DEDUP_REMOVED lines=47> */
[----:B-1----:R-:W-:-:S04]  /*0540*/  @P1 IMAD.WIDE.U32 R34, R3, 0x10, R34 ;  /* 0x0000001003221825 */ /* 0x002fc800078e0022 */
[----:B------:R-:W-:Y:S01]  /*0550*/  @P1 VIADD R3, R3, 0x100 ;  /* 0x0000010003031836 */ /* 0x000fe20000000000 */
[----:B------:R0:W5:Y:S02]  /*0560*/  @P1 LDG.E.128 R24, desc[UR6][R34.64] ;  /* 0x0000000622181981 */ /* 0x000164000c1e1d00 */
[----:B------:R-:W1:Y:S01]  /*0570*/  @P3 LDC.64 R42, c[0x0][0x438] ;  /* 0x00010e00ff2a3b82 */ /* 0x000e620000000a00 */
[----:B--2---:R-:W-:-:S05]  /*0580*/  @P2 IMAD.WIDE.U32 R36, R3, 0x10, R36 ;  /* 0x0000001003242825 */ /* 0x004fca00078e0024 */
[----:B------:R0:W5:Y:S02]  /*0590*/  @P2 LDG.E.128 R96, desc[UR6][R36.64] ;  /* 0x0000000624602981 */ /* 0x000164000c1e1d00 */
[----:B------:R-:W2:Y:S01]  /*05a0*/  @P4 LDC.64 R44, c[0x0][0x3d0] ;  /* 0x0000f400ff2c4b82 */ /* 0x000ea20000000a00 */
[----:B---3--:R-:W-:-:S04]  /*05b0*/  @P2 IMAD.WIDE.U32 R38, R3, 0x10, R38 ;  /* 0x0000001003262825 */ /* 0x008fc800078e0026 */
[----:B------:R-:W-:Y:S01]  /*05c0*/  @P2 VIADD R3, R3, 0x100 ;  /* 0x0000010003032836 */ /* 0x000fe20000000000 */
[----:B------:R0:W5:Y:S02]  /*05d0*/  @P2 LDG.E.128 R28, desc[UR6][R38.64] ;  /* 0x00000006261c2981 */ /* 0x000164000c1e1d00 */
[----:B------:R-:W3:Y:S01]  /*05e0*/  @P4 LDC.64 R46, c[0x0][0x438] ;  /* 0x00010e00ff2e4b82 */ /* 0x000ee20000000a00 */
        /* <DEDUP_REMOVED lines=17> */
[----:B------:R-:W5:Y:S01]  /*0700*/  LDG.E.128 R36, desc[UR6][R36.64] ;  /* 0x0000000624247981 */ /* 0x000f62000c1e1d00 */
[----:B------:R-:W-:Y:S05]  /*0710*/  BRA `(.L_x_27089) ;  /* 0x0000000000c47947 */ /* 0x000fea0003800000 */
.L_x_27088:
        /* <DEDUP_REMOVED lines=14> */
[----:B------:R-:W5:Y:S02]  /*0800*/  @P6 LDG.E.128 R112, desc[UR6][R6.64] ;  /* 0x0000000606706981 */ /* 0x000f64000c1e1d00 */
[----:B------:R-:W0:Y:S01]  /*0810*/  @P3 LDC.64 R18, c[0x0][0x3d0] ;  /* 0x0000f400ff123b82 */ /* 0x000e220000000a00 */
[----:B-1----:R-:W-:-:S04]  /*0820*/  @P0 IMAD.WIDE.U32 R8, R3, 0x10, R8 ;  /* 0x0000001003080825 */ /* 0x002fc800078e0008 */
[----:B------:R-:W-:Y:S01]  /*0830*/  @P0 VIADD R3, R3, 0x100 ;  /* 0x0000010003030836 */ /* 0x000fe20000000000 */
[----:B------:R-:W5:Y:S02]  /*0840*/  @P0 LDG.E.128 R108, desc[UR6][R8.64] ;  /* 0x00000006086c0981 */ /* 0x000f64000c1e1d00 */
[----:B------:R-:W1:Y:S01]  /*0850*/  @P4 LDC.64 R4, c[0x0][0x3d0] ;  /* 0x0000f400ff044b82 */ /* 0x000e620000000a00 */
[C---:B--2---:R-:W-:Y:S01]  /*0860*/  @P1 IMAD.WIDE.U32 R10, R3.reuse, 0x10, R10 ;  /* 0x00000010030a1825 */ /* 0x044fe200078e000a */
[----:B------:R-:W-:-:S04]  /*0870*/  @P1 IADD3 R3, PT, PT, R3, 0x100, RZ ;  /* 0x0000010003031810 */ /* 0x000fc80007ffe0ff */
[----:B------:R-:W5:Y:S02]  /*0880*/  @P1 LDG.E.128 R100, desc[UR6][R10.64] ;  /* 0x000000060a641981 */ /* 0x000f64000c1e1d00 */
[----:B------:R-:W2:Y:S01]  /*0890*/  @P5 LDC.64 R22, c[0x0][0x3d0] ;  /* 0x0000f400ff165b82 */ /* 0x000ea20000000a00 */
[----:B---3--:R-:W-:-:S04]  /*08a0*/  @P2 IMAD.WIDE.U32 R16, R3, 0x10, R16 ;  /* 0x0000001003102825 */ /* 0x008fc800078e0010 */
[----:B------:R-:W-:Y:S01]  /*08b0*/  @P2 VIADD R3, R3, 0x100 ;  /* 0x0000010003032836 */ /* 0x000fe20000000000 */
[----:B------:R-:W5:Y:S03]  /*08c0*/  @P2 LDG.E.128 R96, desc[UR6][R16.64] ;  /* 0x0000000610602981 */ /* 0x000f66000c1e1d00 */
[----:B0-----:R-:W-:-:S04]  /*08d0*/  @P3 IMAD.WIDE.U32 R18, R3, 0x10, R18 ;  /* 0x0000001003123825 */ /* 0x001fc800078e0012 */
[----:B------:R-:W-:Y:S01]  /*08e0*/  @P3 VIADD R3, R3, 0x100 ;  /* 0x0000010003033836 */ /* 0x000fe20000000000 */
[----:B------:R-:W5:Y:S03]  /*08f0*/  @P3 LDG.E.128 R92, desc[UR6][R18.64] ;  /* 0x00000006125c3981 */ /* 0x000f66000c1e1d00 */
[C---:B-1----:R-:W-:Y:S01]  /*0900*/  @P4 IMAD.WIDE.U32 R20, R3.reuse, 0x10, R4 ;  /* 0x0000001003144825 */ /* 0x042fe200078e0004 */
[----:B------:R-:W-:Y:S02]  /*0910*/  @P4 IADD3 R3, PT, PT, R3, 0x100, RZ ;  /* 0x0000010003034810 */ /* 0x000fe40007ffe0ff */
[----:B------:R-:W-:Y:S02]  /*0920*/  CS2R R86, SRZ ;  /* 0x0000000000567805 */ /* 0x000fe4000001ff00 */
[----:B------:R-:W-:Y:S02]  /*0930*/  CS2R R84, SRZ ;  /* 0x0000000000547805 */ /* 0x000fe4000001ff00 */
[----:B------:R-:W-:Y:S01]  /*0940*/  CS2R R82, SRZ ;  /* 0x0000000000527805 */ /* 0x000fe2000001ff00 */
        /* <DEDUP_REMOVED lines=9> */
[----:B0-----:R-:W-:Y:S02]  /*09e0*/  CS2R R20, SRZ ;  /* 0x0000000000147805 */ /* 0x001fe4000001ff00 */
[----:B------:R-:W-:Y:S02]  /*09f0*/  CS2R R18, SRZ ;  /* 0x0000000000127805 */ /* 0x000fe4000001ff00 */
[----:B------:R-:W-:Y:S02]  /*0a00*/  CS2R R16, SRZ ;  /* 0x0000000000107805 */ /* 0x000fe4000001ff00 */
[----:B------:R-:W-:Y:S02]  /*0a10*/  @P5 CS2R R38, SRZ ;  /* 0x0000000000265805 */ /* 0x000fe4000001ff00 */
[----:B-1----:R-:W-:-:S07]  /*0a20*/  @P5 CS2R R36, SRZ ;  /* 0x0000000000245805 */ /* 0x002fce000001ff00 */
.L_x_27089:
[----:B------:R-:W-:Y:S05]  /*0a30*/  BSYNC.RECONVERGENT B0 ;  /* 0x0000000000007941 */ /* 0x000fea0003800200 */
.L_x_27087:
[----:B------:R-:W0:Y:S02]  /*0a40*/  LDCU UR5, c[0x0][0x384] ;  /* 0x00007080ff0577ac */ /* 0x000e240008000800 */
[----:B0-----:R-:W-:-:S06]  /*0a50*/  UISETP.GE.AND UP0, UPT, UR16, UR5, UPT ;  /* 0x000000051000728c */ /* 0x001fcc000bf06270 */
[----:B------:R-:W-:-:S13]  /*0a60*/  PLOP3.LUT P0, PT, PT, PT, UP0, 0x80, 0x8 ;  /* 0x000000000008781c */ /* 0x000fda0003f0f008 */
[----:B------:R-:W-:Y:S05]  /*0a70*/  @P0 EXIT ;  /* 0x000000000000094d */ /* 0x000fea0003800000 */
[----:B------:R-:W-:Y:S01]  /*0a80*/  IMAD.HI.U32 R3, R15, -0x326172a9, RZ ;  /* 0xcd9e8d570f037827 */ /* 0x000fe200078e00ff */
[----:B------:R-:W-:Y:S02]  /*0a90*/  ULOP3.LUT UR24, UR4, 0xff, URZ, 0xc0, !UPT ;  /* 0x000000ff04187892 */ /* 0x000fe4000f8ec0ff */
[----:B------:R-:W-:Y:S01]  /*0aa0*/  USHF.R.U32.HI UR5, URZ, 0x1, UR4 ;  /* 0x00000001ff057899 */ /* 0x000fe20008011604 */
[C---:B------:R-:W-:Y:S01]  /*0ab0*/  IMAD.HI.U32 R4, R13.reuse, -0x2daee0ad, RZ ;  /* 0xd2511f530d047827 */ /* 0x040fe200078e00ff */
[----:B------:R-:W-:Y:S01]  /*0ac0*/  LOP3.LUT R3, R12, UR8, R3, 0x96, !PT ;  /* 0x000000080c037c12 */ /* 0x000fe2000f8e9603 */
[----:B------:R-:W-:Y:S02]  /*0ad0*/  UPLOP3.LUT UP1, UPT, UPT, UPT, UPT, 0x40, 0x4 ;  /* 0x000000000004789c */ /* 0x000fe40003f2e870 */
[----:B------:R-:W-:Y:S01]  /*0ae0*/  IMAD R8, R13, -0x2daee0ad, RZ ;  /* 0xd2511f530d087824 */ /* 0x000fe200078e02ff */
[----:B------:R-:W-:Y:S01]  /*0af0*/  LOP3.LUT R4, R4, UR9, RZ, 0x3c, !PT ;  /* 0x0000000904047c12 */ /* 0x000fe2000f8e3cff */
[----:B------:R-:W-:Y:S01]  /*0b00*/  IMAD.HI.U32 R7, R3, -0x2daee0ad, RZ ;  /* 0xd2511f5303077827 */ /* 0x000fe200078e00ff */
[----:B------:R-:W-:-:S03]  /*0b10*/  ULOP3.LUT UR5, UR5, 0x7fffff80, URZ, 0xc0, !UPT ;  /* 0x7fffff8005057892 */ /* 0x000fc6000f8ec0ff */
        /* <DEDUP_REMOVED lines=29> */
[----:B------:R-:W-:Y:S01]  /*0cf0*/  IMAD.HI.U32 R4, R6, -0x326172a9, RZ ;  /* 0xcd9e8d5706047827 */ /* 0x000fe200078e00ff */
[----:B------:R-:W0:Y:S03]  /*0d00*/  LDCU.64 UR10, c[0x0][0x398] ;  /* 0x00007300ff0a77ac */ /* 0x000e260008000a00 */
[----:B------:R-:W-:Y:S01]  /*0d10*/  IMAD R8, R3, -0x2daee0ad, RZ ;  /* 0xd2511f5303087824 */ /* 0x000fe200078e02ff */
[----:B------:R-:W-:Y:S01]  /*0d20*/  LOP3.LUT R4, R7, UR13, R4, 0x96, !PT ;  /* 0x0000000d07047c12 */ /* 0x000fe2000f8e9604 */
[C---:B------:R-:W-:Y:S01]  /*0d30*/  IMAD.HI.U32 R3, R5.reuse, -0x2daee0ad, RZ ;  /* 0xd2511f5305037827 */ /* 0x040fe200078e00ff */
[----:B------:R-:W1:Y:S03]  /*0d40*/  LDCU.64 UR12, c[0x0][0x3a0] ;  /* 0x00007400ff0c77ac */ /* 0x000e660008000a00 */
[----:B------:R-:W-:Y:S01]  /*0d50*/  IMAD.HI.U32 R7, R4, -0x2daee0ad, RZ ;  /* 0xd2511f5304077827 */ /* 0x000fe200078e00ff */
[----:B------:R-:W-:Y:S01]  /*0d60*/  LOP3.LUT R3, R8, UR15, R3, 0x96, !PT ;  /* 0x0000000f08037c12 */ /* 0x000fe2000f8e9603 */
[----:B------:R-:W2:Y:S02]  /*0d70*/  LDCU.64 UR14, c[0x0][0x380] ;  /* 0x00007000ff0e77ac */ /* 0x000ea40008000a00 */
[----:B------:R-:W-:-:S02]  /*0d80*/  IMAD R8, R5, -0x2daee0ad, RZ ;  /* 0xd2511f5305087824 */ /* 0x000fc400078e02ff */
[----:B------:R-:W-:Y:S02]  /*0d90*/  IMAD R6, R6, -0x326172a9, RZ ;  /* 0xcd9e8d5706067824 */ /* 0x000fe400078e02ff */
[C---:B------:R-:W-:Y:S01]  /*0da0*/  IMAD.HI.U32 R5, R3.reuse, -0x326172a9, RZ ;  /* 0xcd9e8d5703057827 */ /* 0x040fe200078e00ff */
[----:B------:R-:W-:Y:S01]  /*0db0*/  LOP3.LUT R7, R8, UR21, R7, 0x96, !PT ;  /* 0x0000001508077c12 */ /* 0x000fe2000f8e9607 */
[----:B------:R-:W3:Y:S02]  /*0dc0*/  LDCU UR21, c[0x0][0x388] ;  /* 0x00007100ff1577ac */ /* 0x000ee40008000800 */
[----:B------:R-:W-:Y:S01]  /*0dd0*/  IMAD R9, R4, -0x2daee0ad, RZ ;  /* 0xd2511f5304097824 */ /* 0x000fe200078e02ff */
[----:B------:R-:W-:Y:S01]  /*0de0*/  LOP3.LUT R5, R6, UR22, R5, 0x96, !PT ;  /* 0x0000001606057c12 */ /* 0x000fe2000f8e9605 */
[----:B------:R-:W-:Y:S01]  /*0df0*/  IMAD R6, R3, -0x326172a9, RZ ;  /* 0xcd9e8d5703067824 */ /* 0x000fe200078e02ff */
[----:B------:R-:W4:Y:S01]  /*0e00*/  LDCU.U8 UR22, c[0x0][0x410] ;  /* 0x00008200ff1677ac */ /* 0x000f220008000000 */
[----:B------:R-:W-:-:S04]  /*0e10*/  IMAD.HI.U32 R3, R7, -0x326172a9, RZ ;  /* 0xcd9e8d5707037827 */ /* 0x000fc800078e00ff */
[C---:B------:R-:W-:Y:S01]  /*0e20*/  IMAD.HI.U32 R4, R5.reuse, -0x2daee0ad, RZ ;  /* 0xd2511f5305047827 */ /* 0x040fe200078e00ff */
[----:B------:R-:W-:Y:S01]  /*0e30*/  LOP3.LUT R3, R6, UR23, R3, 0x96, !PT ;  /* 0x0000001706037c12 */ /* 0x000fe2000f8e9603 */
[----:B------:R-:W0:Y:S02]  /*0e40*/  LDCU UR23, c[0x0][0x400] ;  /* 0x00008000ff1777ac */ /* 0x000e240008000800 */
[----:B------:R-:W-:Y:S01]  /*0e50*/  IMAD R6, R5, -0x2daee0ad, RZ ;  /* 0xd2511f5305067824 */ /* 0x000fe200078e02ff */
[----:B------:R-:W-:Y:S01]  /*0e60*/  LOP3.LUT R4, R9, UR18, R4, 0x96, !PT ;  /* 0x0000001209047c12 */ /* 0x000fe2000f8e9604 */
[----:B------:R-:W-:Y:S01]  /*0e70*/  IMAD.HI.U32 R11, R3, -0x2daee0ad, RZ ;  /* 0xd2511f53030b7827 */ /* 0x000fe200078e00ff */
[----:B------:R-:W-:-:S03]  /*0e80*/  LOP3.LUT R9, R0, 0x3, RZ, 0xc0, !PT ;  /* 0x0000000300097812 */ /* 0x000fc600078ec0ff */
[----:B------:R-:W-:Y:S01]  /*0e90*/  IMAD R7, R7, -0x326172a9, RZ ;  /* 0xcd9e8d5707077824 */ /* 0x000fe200078e02ff */
[----:B------:R-:W-:Y:S01]  /*0ea0*/  LOP3.LUT R11, R6, UR20, R11, 0x96, !PT ;  /* 0x00000014060b7c12 */ /* 0x000fe2000f8e960b */
[----:B------:R-:W-:Y:S01]  /*0eb0*/  IMAD.MOV R6, RZ, RZ, -R2 ;  /* 0x000000ffff067224 */ /* 0x000fe200078e0a02 */
[----:B------:R-:W0:Y:S01]  /*0ec0*/  LDCU UR20, c[0x0][0x408] ;  /* 0x00008100ff1477ac */ /* 0x000e220008000800 */
[----:B------:R-:W-:Y:S02]  /*0ed0*/  IMAD.SHL.U32 R2, R120, 0x20, RZ ;  /* 0x0000002078027824 */ /* 0x000fe400078e00ff */
[----:B------:R-:W-:-:S03]  /*0ee0*/  IMAD.HI.U32 R10, R4, -0x326172a9, RZ ;  /* 0xcd9e8d57040a7827 */ /* 0x000fc600078e00ff */
[----:B------:R-:W-:Y:S01]  /*0ef0*/  LOP3.LUT R5, R2, 0x3e0, RZ, 0xc0, !PT ;  /* 0x000003e002057812 */ /* 0x000fe200078ec0ff */
[----:B------:R-:W-:Y:S01]  /*0f00*/  IMAD.MOV.U32 R8, RZ, RZ, RZ ;  /* 0x000000ffff087224 */ /* 0x000fe200078e00ff */
[----:B------:R-:W-:Y:S01]  /*0f10*/  VIADDMNMX R2, R6, UR24, RZ, !PT ;  /* 0x0000001806027c46 */ /* 0x000fe2000f8001ff */
[----:B------:R-:W-:Y:S01]  /*0f20*/  IMAD R6, R4, -0x326172a9, RZ ;  /* 0xcd9e8d5704067824 */ /* 0x000fe200078e02ff */
[----:B------:R-:W-:Y:S02]  /*0f30*/  IADD3 R5, PT, PT, RZ, -R5, RZ ;  /* 0x80000005ff057210 */ /* 0x000fe40007ffe0ff */
[----:B------:R-:W-:Y:S02]  /*0f40*/  VIMNMX R2, PT, PT, R2, 0x20, PT ;  /* 0x0000002002027848 */ /* 0x000fe40003fe0100 */
[----:B------:R-:W-:Y:S02]  /*0f50*/  VIADDMNMX R5, R5, UR24, RZ, !PT ;  /* 0x0000001805057c46 */ /* 0x000fe4000f8001ff */
[----:B------:R-:W-:-:S02]  /*0f60*/  LEA R2, R2, UR5, 0x2 ;  /* 0x0000000502027c11 */ /* 0x000fc4000f8e10ff */
[----:B------:R-:W-:Y:S02]  /*0f70*/  VIMNMX R5, PT, PT, R5, 0x20, PT ;  /* 0x0000002005057848 */ /* 0x000fe40003fe0100 */
[----:B------:R-:W-:Y:S02]  /*0f80*/  I2FP.F32.U32 R2, R2 ;  /* 0x0000000200027245 */ /* 0x000fe40000201000 */
[----:B------:R-:W-:Y:S02]  /*0f90*/  LEA R0, R5, UR5, 0x2 ;  /* 0x0000000505007c11 */ /* 0x000fe4000f8e10ff */
[----:B------:R-:W-:Y:S01]  /*0fa0*/  LOP3.LUT R10, R7, UR19, R10, 0x96, !PT ;  /* 0x00000013070a7c12 */ /* 0x000fe2000f8e960a */
[----:B------:R-:W-:Y:S01]  /*0fb0*/  IMAD R7, R3, -0x2daee0ad, RZ ;  /* 0xd2511f5303077824 */ /* 0x000fe200078e02ff */
[----:B------:R-:W1:Y:S02]  /*0fc0*/  MUFU.RCP R2, R2 ;  /* 0x0000000200027308 */ /* 0x000e640000001000 */
[----:B-1----:R1:W-:Y:S04]  /*0fd0*/  STL [R1+0x4], R2 ;  /* 0x0000040201007387 */ /* 0x0023e80000100800 */
[----:B0-234-:R1:W-:Y:S02]  /*0fe0*/  STL [R1], R0 ;  /* 0x0000000001007387 */ /* 0x01d3e40000100800 */
.L_x_27562:
[----:B------:R-:W-:Y:S01]  /*0ff0*/  UIMAD UR4, UR16, UR21, URZ ;  /* 0x00000015100472a4 */ /* 0x000fe2000f8e02ff */
[----:B------:R-:W-:Y:S01]  /*1000*/  ISETP.NE.AND P0, PT, R123, RZ, PT ;  /* 0x000000ff7b00720c */ /* 0x000fe20003f05270 */
[----:B------:R-:W-:Y:S02]  /*1010*/  BSSY.RECONVERGENT B0, `(.L_x_27090) ;  /* 0x000048f000007945 */ /* 0x000fe40003800200 */
[----:B------:R-:W-:-:S04]  /*1020*/  USHF.R.S32.HI UR5, URZ, 0x1f, UR4 ;  /* 0x0000001fff057899 */ /* 0x000fc80008011404 */
[----:B------:R-:W-:-:S06]  /*1030*/  ULEA.HI UR5, UR5, UR4, URZ, 0x2 ;  /* 0x0000000405057291 */ /* 0x000fcc000f8f10ff */
[----:B------:R-:W-:-:S05]  /*1040*/  IMAD.U32 R5, RZ, RZ, UR5 ;  /* 0x00000005ff057e24 */ /* 0x000fca000f8e00ff */
[----:B------:R-:W-:-:S04]  /*1050*/  LEA.HI.SX32 R5, R5, R120, 0x1e ;  /* 0x0000007805057211 */ /* 0x000fc800078ff2ff */
[----:B0--34-:R-:W-:Y:S01]  /*1060*/  MOV R76, R5 ;  /* 0x00000005004c7202 */ /* 0x019fe20000000f00 */
[----:B--2---:R-:W-:Y:S06]  /*1070*/  @!P0 BRA `(.L_x_27091) ;  /* 0x0000004800208947 */ /* 0x004fec0003800000 */
        /* <DEDUP_REMOVED lines=32> */
.L_x_27095:
        /* <DEDUP_REMOVED lines=13> */
.L_x_27097:
[----:B------:R-:W-:Y:S05]  /*1350*/  BSYNC.RECONVERGENT B2 ;  /* 0x0000000000027941 */ /* 0x000fea0003800200 */
.L_x_27096:
[----:B------:R-:W-:Y:S01]  /*1360*/  IMAD.WIDE.U32 R76, R15, -0x326172a9, RZ ;  /* 0xcd9e8d570f4c7825 */ /* 0x000fe200078e00ff */
[----:B------:R-:W-:Y:S01]  /*1370*/  LOP3.LUT R78, R8, UR9, R11, 0x96, !PT ;  /* 0x00000009084e7c12 */ /* 0x000fe2000f8e960b */
[----:B------:R-:W-:Y:S02]  /*1380*/  UIADD3 UR4, UPT, UPT, UR8, -0x61c88647, URZ ;  /* 0x9e3779b908047890 */ /* 0x000fe4000fffe0ff */
[----:B------:R-:W-:Y:S01]  /*1390*/  UIADD3 UR5, UPT, UPT, UR9, 0x76cf5d0a, URZ ;  /* 0x76cf5d0a09057890 */ /* 0x000fe2000fffe0ff */
[----:B------:R-:W-:Y:S01]  /*13a0*/  LOP3.LUT R104, R12, UR8, R77, 0x96, !PT ;  /* 0x000000080c687c12 */ /* 0x000fe2000f8e964d */
[----:B------:R-:W-:-:S04]  /*13b0*/  IMAD.WIDE.U32 R78, R78, -0x326172a9, RZ ;  /* 0xcd9e8d574e4e7825 */ /* 0x000fc800078e00ff */
[----:B------:R-:W-:Y:S01]  /*13c0*/  IMAD.WIDE.U32 R104, R104, -0x2daee0ad, RZ ;  /* 0xd2511f5368687825 */ /* 0x000fe200078e00ff */
[----:B------:R-:W-:Y:S01]  /*13d0*/  LOP3.LUT R11, R76, UR4, R79, 0x96, !PT ;  /* 0x000000044c0b7c12 */ /* 0x000fe2000f8e964f */
[----:B------:R-:W-:-:S03]  /*13e0*/  UIADD3 UR4, UPT, UPT, UR8, 0x3c6ef372, URZ ;  /* 0x3c6ef37208047890 */ /* 0x000fc6000fffe0ff */
        /* <DEDUP_REMOVED lines=36> */
[----:B------:R-:W-:-:S04]  /*1630*/  IMAD.WIDE.U32 R76, R76, -0x2daee0ad, RZ ;  /* 0xd2511f534c4c7825 */ /* 0x000fc800078e00ff */
[----:B------:R-:W-:Y:S01]  /*1640*/  IMAD.WIDE.U32 R10, R10, -0x326172a9, RZ ;  /* 0xcd9e8d570a0a7825 */ /* 0x000fe200078e00ff */
[----:B------:R-:W-:-:S03]  /*1650*/  LOP3.LUT R79, R104, UR18, R77, 0x96, !PT ;  /* 0x00000012684f7c12 */ /* 0x000fc6000f8e964d */
[----:B------:R-:W-:Y:S01]  /*1660*/  IMAD.MOV.U32 R77, RZ, RZ, RZ ;  /* 0x000000ffff4d7224 */ /* 0x000fe200078e00ff */
        /* <DEDUP_REMOVED lines=8> */
.L_x_27094:
[----:B------:R-:W-:Y:S05]  /*16f0*/  BSYNC.RECONVERGENT B1 ;  /* 0x0000000000017941 */ /* 0x000fea0003800200 */
.L_x_27093:
        /* <DEDUP_REMOVED lines=18> */
.L_x_27100:
        /* <DEDUP_REMOVED lines=13> */
.L_x_27102:
[----:B------:R-:W-:Y:S05]  /*18f0*/  BSYNC.RECONVERGENT B2 ;  /* 0x0000000000027941 */ /* 0x000fea0003800200 */
.L_x_27101:
        /* <DEDUP_REMOVED lines=8> */
[----:B------:R-:W-:Y:S02]  /*1980*/  UIADD3 UR4, UPT, UPT, UR8, 0x3c6ef372, URZ ;  /* 0x3c6ef37208047890 */ /* 0x000fe4000fffe0ff */
[----:B------:R-:W-:Y:S01]  /*1990*/  IMAD.MOV.U32 R9, RZ, RZ, R104 ;  /* 0x000000ffff097224 */ /* 0x000fe200078e0068 */
        /* <DEDUP_REMOVED lines=48> */
.L_x_27099:
[----:B------:R-:W-:Y:S05]  /*1ca0*/  BSYNC.RECONVERGENT B1 ;  /* 0x0000000000017941 */ /* 0x000fea0003800200 */
.L_x_27098:
        /* <DEDUP_REMOVED lines=16> */
.L_x_27105:
        /* <DEDUP_REMOVED lines=13> */
.L_x_27107:
[----:B------:R-:W-:Y:S05]  /*1e80*/  BSYNC.RECONVERGENT B2 ;  /* 0x0000000000027941 */ /* 0x000fea0003800200 */
.L_x_27106:
        /* <DEDUP_REMOVED lines=49> */
[----:B------:R-:W-:Y:S01]  /*21a0*/  HFMA2 R79, -RZ, RZ, 0, 0 ;  /* 0x00000000ff4f7431 */ /* 0x000fe200000001ff */
        /* <DEDUP_REMOVED lines=8> */
.L_x_27104:
[----:B------:R-:W-:Y:S05]  /*2230*/  BSYNC.RECONVERGENT B1 ;  /* 0x0000000000017941 */ /* 0x000fea0003800200 */
.L_x_27103:
        /* <DEDUP_REMOVED lines=16> */
.L_x_27110:
        /* <DEDUP_REMOVED lines=13> */
.L_x_27112:
[----:B------:R-:W-:Y:S05]  /*2410*/  BSYNC.RECONVERGENT B2 ;  /* 0x0000000000027941 */ /* 0x000fea0003800200 */
.L_x_27111:
        /* <DEDUP_REMOVED lines=58> */
.L_x_27109:
[----:B------:R-:W-:Y:S05]  /*27c0*/  BSYNC.RECONVERGENT B1 ;  /* 0x0000000000017941 */ /* 0x000fea0003800200 */
.L_x_27108:
        /* <DEDUP_REMOVED lines=17> */
.L_x_27092:
        /* <DEDUP_REMOVED lines=16> */
.L_x_27116:
        /* <DEDUP_REMOVED lines=13> */
.L_x_27118:
[----:B------:R-:W-:Y:S05]  /*2ab0*/  BSYNC.RECONVERGENT B2 ;  /* 0x0000000000027941 */ /* 0x000fea0003800200 */
.L_x_27117:
        /* <DEDUP_REMOVED lines=56> */
[----:B------:R-:W-:-:S07]  /*2e40*/  HFMA2 R2, -RZ, RZ, 0, 0 ;  /* 0x00000000ff027431 */ /* 0x000fce00000001ff */
.L_x_27115:
[----:B------:R-:W-:Y:S05]  /*2e50*/  BSYNC.RECONVERGENT B1 ;  /* 0x0000000000017941 */ /* 0x000fea0003800200 */
.L_x_27114:
        /* <DEDUP_REMOVED lines=20> */
.L_x_27121:
        /* <DEDUP_REMOVED lines=13> */
.L_x_27123:
[----:B------:R-:W-:Y:S05]  /*3070*/  BSYNC.RECONVERGENT B2 ;  /* 0x0000000000027941 */ /* 0x000fea0003800200 */
.L_x_27122:
[----:B------:R-:W-:Y:S01]  /*3080*/  IMAD.WIDE.U32 R76, R15, -0x326172a9, RZ ;  /* 0xcd9e8d570f4c7825 */ /* 0x000fe200078e00ff */
[----:B------:R-:W-:Y:S01]  /*3090*/  LOP3.LUT R2, R8, UR9, R11, 0x96, !PT ;  /* 0x0000000908027c12 */ /* 0x000fe2000f8e960b */
[----:B------:R-:W-:Y:S01]  /*30a0*/  UIADD3 UR4, UPT, UPT, UR8, -0x61c88647, URZ ;  /* 0x9e3779b908047890 */ /* 0x000fe2000fffe0ff */
[----:B------:R-:W-:Y:S01]  /*30b0*/  MOV R0, R104 ;  /* 0x0000006800007202 */ /* 0x000fe20000000f00 */
        /* <DEDUP_REMOVED lines=52> */
[----:B------:R-:W-:-:S07]  /*3400*/  LOP3.LUT R11, R76, UR4, R3, 0x96, !PT ;  /* 0x000000044c0b7c12 */ /* 0x000fce000f8e9603 */
.L_x_27120:
[----:B------:R-:W-:Y:S05]  /*3410*/  BSYNC.RECONVERGENT B1 ;  /* 0x0000000000017941 */ /* 0x000fea0003800200 */
.L_x_27119:
        /* <DEDUP_REMOVED lines=15> */
.L_x_27126:
        /* <DEDUP_REMOVED lines=13> */
.L_x_27128:
[----:B------:R-:W-:Y:S05]  /*35e0*/  BSYNC.RECONVERGENT B2 ;  /* 0x0000000000027941 */ /* 0x000fea0003800200 */
.L_x_27127:
        /* <DEDUP_REMOVED lines=55> */
[----:B------:R-:W-:Y:S02]  /*3960*/  HFMA2 R76, -RZ, RZ, 0, 0 ;  /* 0x00000000ff4c7431 */ /* 0x000fe400000001ff */
[----:B------:R-:W-:-:S07]  /*3970*/  IMAD.MOV.U32 R104, RZ, RZ, R2 ;  /* 0x000000ffff687224 */ /* 0x000fce00078e0002 */
.L_x_27125:
[----:B------:R-:W-:Y:S05]  /*3980*/  BSYNC.RECONVERGENT B1 ;  /* 0x0000000000017941 */ /* 0x000fea0003800200 */
.L_x_27124:
        /* <DEDUP_REMOVED lines=17> */
.L_x_27131:
        /* <DEDUP_REMOVED lines=13> */
.L_x_27133:
[----:B------:R-:W-:Y:S05]  /*3b70*/  BSYNC.RECONVERGENT B2 ;  /* 0x0000000000027941 */ /* 0x000fea0003800200 */
.L_x_27132:
        /* <DEDUP_REMOVED lines=55> */
[----:B------:R-:W-:Y:S01]  /*3ef0*/  IMAD.MOV.U32 R3, RZ, RZ, R104 ;  /* 0x000000ffff037224 */ /* 0x000fe200078e0068 */
[----:B------:R-:W-:-:S07]  /*3f00*/  MOV R104, R2 ;  /* 0x0000000200687202 */ /* 0x000fce0000000f00 */
.L_x_27130:
[----:B------:R-:W-:Y:S05]  /*3f10*/  BSYNC.RECONVERGENT B1 ;  /* 0x0000000000017941 */ /* 0x000fea0003800200 */
.L_x_27129:
        /* <DEDUP_REMOVED lines=15> */
.L_x_27136:
        /* <DEDUP_REMOVED lines=13> */
.L_x_27138:
[----:B------:R-:W-:Y:S05]  /*40e0*/  BSYNC.RECONVERGENT B2 ;  /* 0x0000000000027941 */ /* 0x000fea0003800200 */
.L_x_27137:
        /* <DEDUP_REMOVED lines=56> */
[----:B------:R-:W-:-:S07]  /*4470*/  IMAD.MOV.U32 R77, RZ, RZ, RZ ;  /* 0x000000ffff4d7224 */ /* 0x000fce00078e00ff */
.L_x_27135:
[----:B------:R-:W-:Y:S05]  /*4480*/  BSYNC.RECONVERGENT B1 ;  /* 0x0000000000017941 */ /* 0x000fea0003800200 */
.L_x_27134:
        /* <DEDUP_REMOVED lines=17> */
.L_x_27141:
        /* <DEDUP_REMOVED lines=13> */
.L_x_27143:
[----:B------:R-:W-:Y:S05]  /*4670*/  BSYNC.RECONVERGENT B2 ;  /* 0x0000000000027941 */ /* 0x000fea0003800200 */
.L_x_27142:
[----:B------:R-:W-:Y:S01]  /*4680*/  IMAD.WIDE.U32 R78, R15, -0x326172a9, RZ ;  /* 0xcd9e8d570f4e7825 */ /* 0x000fe200078e00ff */
[----:B------:R-:W-:Y:S01]  /*4690*/  LOP3.LUT R6, R8, UR9, R11, 0x96, !PT ;  /* 0x0000000908067c12 */ /* 0x000fe2000f8e960b */
[----:B------:R-:W-:Y:S02]  /*46a0*/  UIADD3 UR4, UPT, UPT, UR8, -0x61c88647, URZ ;  /* 0x9e3779b908047890 */ /* 0x000fe4000fffe0ff */
[----:B------:R-:W-:Y:S01]  /*46b0*/  HFMA2 R9, -RZ, RZ, 0, 0 ;  /* 0x00000000ff097431 */ /* 0x000fe200000001ff */
        /* <DEDUP_REMOVED lines=53> */
.L_x_27140:
[----:B------:R-:W-:Y:S05]  /*4a10*/  BSYNC.RECONVERGENT B1 ;  /* 0x0000000000017941 */ /* 0x000fea0003800200 */
.L_x_27139:
        /* <DEDUP_REMOVED lines=15> */
.L_x_27146:
        /* <DEDUP_REMOVED lines=13> */
.L_x_27148:
[----:B------:R-:W-:Y:S05]  /*4be0*/  BSYNC.RECONVERGENT B2 ;  /* 0x0000000000027941 */ /* 0x000fea0003800200 */
.L_x_27147:
        /* <DEDUP_REMOVED lines=55> */
[----:B------:R-:W-:Y:S01]  /*4f60*/  IMAD.MOV.U32 R77, RZ, RZ, RZ ;  /* 0x000000ffff4d7224 */ /* 0x000fe200078e00ff */
[----:B------:R-:W-:-:S07]  /*4f70*/  MOV R104, R76 ;  /* 0x0000004c00687202 */ /* 0x000fce0000000f00 */
.L_x_27145:
[----:B------:R-:W-:Y:S05]  /*4f80*/  BSYNC.RECONVERGENT B1 ;  /* 0x0000000000017941 */ /* 0x000fea0003800200 */
.L_x_27144:
        /* <DEDUP_REMOVED lines=17> */
.L_x_27151:
        /* <DEDUP_REMOVED lines=15> */
.L_x_27153:
[----:B------:R-:W-:Y:S05]  /*5190*/  BSYNC.RECONVERGENT B2 ;  /* 0x0000000000027941 */ /* 0x000fea0003800200 */
.L_x_27152:
        /* <DEDUP_REMOVED lines=56> */
[----:B------:R-:W-:-:S07]  /*5520*/  LOP3.LUT R11, R78, UR4, R77, 0x96, !PT ;  /* 0x000000044e0b7c12 */ /* 0x000fce000f8e964d */
.L_x_27150:
[----:B------:R-:W-:Y:S05]  /*5530*/  BSYNC.RECONVERGENT B1 ;  /* 0x0000000000017941 */ /* 0x000fea0003800200 */
.L_x_27149:
[-C--:B------:R-:W-:Y:S01]  /*5540*/  FMUL.FTZ R76, R40, R4.reuse ;  /* 0x00000004284c7220 */ /* 0x080fe20000410000 */
[----:B------:R-:W-:Y:S01]  /*5550*/  FSETP.GTU.FTZ.AND P6, PT, R0, R105, PT ;  /* 0x000000690000720b */ /* 0x000fe20003fdc000 */
[----:B------:R-:W-:Y:S01]  /*5560*/  FMUL.FTZ R77, R41, R4 ;  /* 0x00000004294d7220 */ /* 0x000fe20000410000 */
[----:B------:R-:W-:Y:S02]  /*5570*/  I2FP.F32.U32 R7, R7 ;  /* 0x0000000700077245 */ /* 0x000fe40000201000 */
[----:B------:R-:W-:Y:S02]  /*5580*/  FSEL R76, R76, RZ, !P6 ;  /* 0x000000ff4c4c7208 */ /* 0x000fe40007000000 */
[----:B------:R-:W-:Y:S01]  /*5590*/  SEL R0, RZ, 0x1, P6 ;  /* 0x00000001ff007807 */ /* 0x000fe20003000000 */
[----:B------:R-:W-:Y:S01]  /*55a0*/  FFMA.FTZ R106, R7, R106, 1.1641532182693481445e-10 ;  /* 0x2f000000076a7423 */ /* 0x000fe2000001006a */
[----:B------:R-:W-:Y:S01]  /*55b0*/  FSETP.GTU.FTZ.AND P6, PT, R2, R105, PT ;  /* 0x000000690200720b */ /* 0x000fe20003fdc000 */
[-C--:B------:R-:W-:Y:S01]  /*55c0*/  FMUL.FTZ R7, R43, R4.reuse ;  /* 0x000000042b077220 */ /* 0x080fe20000410000 */
        /* <DEDUP_REMOVED lines=15> */
[----:B------:R-:W-:-:S02]  /*56c0*/  FSEL R4, R51, RZ, P5 ;  /* 0x000000ff33047208 */ /* 0x000fc40002800000 */
[----:B------:R-:W-:Y:S01]  /*56d0*/  SEL R76, RZ, 0x1, P6 ;  /* 0x00000001ff4c7807 */ /* 0x000fe20003000000 */
[--C-:B------:R-:W-:Y:S01]  /*56e0*/  FADD.FTZ R50, R50, R3.reuse ;  /* 0x0000000332327221 */ /* 0x100fe20000010000 */
[----:B------:R-:W-:Y:S01]  /*56f0*/  PRMT R3, R2, 0x7610, R3 ;  /* 0x0000761002037816 */ /* 0x000fe20000000003 */
[--C-:B------:R-:W-:Y:S01]  /*5700*/  FADD.FTZ R51, R79, R4.reuse ;  /* 0x000000044f337221 */ /* 0x100fe20000010000 */
[----:B------:R-:W-:Y:S01]  /*5710*/  PRMT R4, R0, 0x7610, R4 ;  /* 0x0000761000047816 */ /* 0x000fe20000000004 */
[----:B------:R-:W-:Y:S01]  /*5720*/  @P1 FADD.FTZ R50, R46, R50 ;  /* 0x000000322e321221 */ /* 0x000fe20000010000 */
[----:B------:R-:W-:Y:S01]  /*5730*/  PRMT R2, R76, 0x7610, R2 ;  /* 0x000076104c027816 */ /* 0x000fe20000000002 */
[----:B------:R-:W-:Y:S01]  /*5740*/  @P1 FADD.FTZ R51, R47, R51 ;  /* 0x000000332f331221 */ /* 0x000fe20000010000 */
[----:B------:R-:W-:-:S07]  /*5750*/  PRMT R0, R7, 0x7610, R0 ;  /* 0x0000761007007816 */ /* 0x000fce0000000000 */
.L_x_27113:
[----:B------:R-:W0:Y:S01]  /*5760*/  LDC.64 R76, c[0x0][0x3a8] ;  /* 0x0000ea00ff4c7b82 */ /* 0x000e220000000a00 */
[----:B------:R-:W-:Y:S02]  /*5770*/  SEL R7, RZ, 0x1000000, !P5 ;  /* 0x01000000ff077807 */ /* 0x000fe40006800000 */
[----:B------:R-:W-:Y:S02]  /*5780*/  SEL R106, RZ, 0x10000, !P4 ;  /* 0x00010000ff6a7807 */ /* 0x000fe40006000000 */
[----:B------:R-:W-:-:S03]  /*5790*/  SEL R105, RZ, 0x100, !P3 ;  /* 0x00000100ff697807 */ /* 0x000fc60005800000 */
[----:B------:R-:W2:Y:S01]  /*57a0*/  LDC.64 R78, c[0x0][0x3b0] ;  /* 0x0000ec00ff4e7b82 */ /* 0x000ea20000000a00 */
[----:B------:R-:W-:Y:S02]  /*57b0*/  IADD3 R7, PT, PT, R105, R7, R106 ;  /* 0x0000000769077210 */ /* 0x000fe40007ffe06a */
[----:B------:R-:W-:-:S04]  /*57c0*/  SEL R106, RZ, 0x1, !P2 ;  /* 0x00000001ff6a7807 */ /* 0x000fc80005000000 */
[----:B------:R-:W-:Y:S01]  /*57d0*/  IADD3 R7, PT, PT, R7, R106, RZ ;  /* 0x0000006a07077210 */ /* 0x000fe20007ffe0ff */
[----:B0-----:R-:W-:-:S05]  /*57e0*/  IMAD.WIDE.U32 R76, R5, 0x10, R76 ;  /* 0x00000010054c7825 */ /* 0x001fca00078e004c */
[----:B------:R0:W-:Y:S01]  /*57f0*/  STG.E.128 desc[UR6][R76.64], R48 ;  /* 0x000000304c007986 */ /* 0x0001e2000c101d06 */
[----:B--2---:R-:W-:-:S05]  /*5800*/  IMAD.WIDE.U32 R78, R5, 0x4, R78 ;  /* 0x00000004054e7825 */ /* 0x004fca00078e004e */
[----:B------:R0:W-:Y:S01]  /*5810*/  STG.E desc[UR6][R78.64], R7 ;  /* 0x000000074e007986 */ /* 0x0001e2000c101906 */
[----:B------:R-:W-:Y:S05]  /*5820*/  @!P0 BRA `(.L_x_27154) ;  /* 0x00000000002c8947 */ /* 0x000fea0003800000 */
[----:B0-----:R-:W0:Y:S01]  /*5830*/  LDC.64 R76, c[0x0][0x3b8] ;  /* 0x0000ee00ff4c7b82 */ /* 0x001e220000000a00 */
[----:B------:R-:W-:Y:S01]  /*5840*/  IMAD.U32 R78, R2, 0x10000, RZ ;  /* 0x00010000024e7824 */ /* 0x000fe200078e00ff */
[----:B------:R-:W-:-:S04]  /*5850*/  LOP3.LUT R7, R0, 0xffff, RZ, 0xc0, !PT ;  /* 0x0000ffff00077812 */ /* 0x000fc800078ec0ff */
[----:B------:R-:W-:-:S05]  /*5860*/  LOP3.LUT R78, R78, 0xff0000, RZ, 0xc0, !PT ;  /* 0x00ff00004e4e7812 */ /* 0x000fca00078ec0ff */
[----:B------:R-:W-:Y:S01]  /*5870*/  IMAD R7, R7, 0x1000000, R78 ;  /* 0x0100000007077824 */ /* 0x000fe200078e024e */
[----:B------:R-:W-:-:S04]  /*5880*/  LOP3.LUT R78, R3, 0xff, RZ, 0xc0, !PT ;  /* 0x000000ff034e7812 */ /* 0x000fc800078ec0ff */
[----:B------:R-:W-:Y:S02]  /*5890*/  LEA R7, R78, R7, 0x8 ;  /* 0x000000074e077211 */ /* 0x000fe400078e40ff */
[----:B------:R-:W-:-:S05]  /*58a0*/  LOP3.LUT R78, R4, 0xff, RZ, 0xc0, !PT ;  /* 0x000000ff044e7812 */ /* 0x000fca00078ec0ff */
[----:B------:R-:W-:Y:S02]  /*58b0*/  IMAD.IADD R7, R7, 0x1, R78 ;  /* 0x0000000107077824 */ /* 0x000fe400078e024e */
[----:B0-----:R-:W-:-:S05]  /*58c0*/  IMAD.WIDE.U32 R76, R5, 0x4, R76 ;  /* 0x00000004054c7825 */ /* 0x001fca00078e004c */
[----:B------:R2:W-:Y:S02]  /*58d0*/  STG.E desc[UR6][R76.64], R7 ;  /* 0x000000074c007986 */ /* 0x0005e4000c101906 */
.L_x_27154:
[----:B0-2---:R-:W-:Y:S01]  /*58e0*/  IMAD.MOV.U32 R7, RZ, RZ, R104 ;  /* 0x000000ffff077224 */ /* 0x005fe200078e0068 */
[----:B------:R-:W-:-:S07]  /*58f0*/  IADD3 R76, PT, PT, R5, 0x100, RZ ;  /* 0x00000100054c7810 */ /* 0x000fce0007ffe0ff */
.L_x_27091:
[----:B------:R-:W-:Y:S05]  /*5900*/  BSYNC.RECONVERGENT B0 ;  /* 0x0000000000007941 */ /* 0x000fea0003800200 */
.L_x_27090:
        /* <DEDUP_REMOVED lines=11> */
[----:B0-----:R-:W-:-:S04]  /*59c0*/  IMAD.WIDE.U32 R54, R76, 0x10, R54 ;  /* 0x000000104c367825 */ /* 0x001fc800078e0036 */
[----:B--2---:R-:W-:-:S05]  /*59d0*/  @P0 IMAD.WIDE.U32 R52, R76, 0x10, R52 ;  /* 0x000000104c340825 */ /* 0x004fca00078e0034 */
[----:B------:R0:W5:Y:S01]  /*59e0*/  @P0 LDG.E.128 R40, desc[UR6][R52.64] ;  /* 0x0000000634280981 */ /* 0x000162000c1e1d00 */
[----:B---3--:R-:W-:-:S05]  /*59f0*/  @P1 IMAD.WIDE.U32 R78, R76, 0x10, R78 ;  /* 0x000000104c4e1825 */ /* 0x008fca00078e004e */
[----:B------:R0:W5:Y:S04]  /*5a00*/  @P1 LDG.E.128 R44, desc[UR6][R78.64] ;  /* 0x000000064e2c1981 */ /* 0x000168000c1e1d00 */
[----:B------:R-:W5:Y:S01]  /*5a10*/  LDG.E.128 R52, desc[UR6][R54.64] ;  /* 0x0000000636347981 */ /* 0x000f62000c1e1d00 */
        /* <DEDUP_REMOVED lines=17> */
.L_x_27160:
        /* <DEDUP_REMOVED lines=13> */
.L_x_27162:
[----:B------:R-:W-:Y:S05]  /*5c00*/  BSYNC.RECONVERGENT B2 ;  /* 0x0000000000027941 */ /* 0x000fea0003800200 */
.L_x_27161:
        /* <DEDUP_REMOVED lines=58> */
.L_x_27159:
[----:B------:R-:W-:Y:S05]  /*5fb0*/  BSYNC.RECONVERGENT B1 ;  /* 0x0000000000017941 */ /* 0x000fea0003800200 */
.L_x_27158:
[----:B------:R-:W1:Y:S01]  /*5fc0*/  LDC R106, c[0x0][0x404] ;  /* 0x00010100ff6a7b82 */ /* 0x000e620000000800 */
[----:B------:R-:W-:Y:S01]  /*5fd0*/  HFMA2 R107, -RZ, RZ, 0.1171875, 0 ;  /* 0x2f800000ff6b7431 */ /* 0x000fe200000001ff */
[----:B------:R-:W-:Y:S01]  /*5fe0*/  ISETP.NE.AND P3, PT, R2, 0x1, PT ;  /* 0x000000010200780c */ /* 0x000fe20003f65270 */
[----:B------:R-:W-:Y:S01]  /*5ff0*/  BSSY.RECONVERGENT B1, `(.L_x_27163) ;  /* 0x0000058000017945 */ /* 0x000fe20003800200 */
[----:B------:R-:W-:Y:S01]  /*6000*/  I2FP.F32.U32 R0, R0 ;  /* 0x0000000000007245 */ /* 0x000fe20000201000 */
[----:B------:R-:W-:-:S03]  /*6010*/  IMAD.MOV.U32 R7, RZ, RZ, 0x2 ;  /* 0x00000002ff077424 */ /* 0x000fc600078e00ff */
[----:B------:R-:W0:Y:S01]  /*6020*/  LDC R4, c[0x0][0x408] ;  /* 0x00010200ff047b82 */ /* 0x000e220000000800 */
[----:B------:R-:W-:Y:S01]  /*6030*/  FFMA.FTZ R3, R0, R107, 1.1641532182693481445e-10 ;  /* 0x2f00000000037423 */ /* 0x000fe2000001006b */
[----:B------:R-:W-:-:S04]  /*6040*/  IMAD.MOV.U32 R0, RZ, RZ, R6 ;  /* 0x000000ffff007224 */ /* 0x000fc800078e0006 */
[----:B-1----:R-:W-:Y:S01]  /*6050*/  FSETP.LE.FTZ.AND P2, PT, R3, R106, PT ;  /* 0x0000006a0300720b */ /* 0x002fe20003f53000 */
[----:B0----5:R-:W-:Y:S01]  /*6060*/  FMUL.FTZ R52, R52, R4 ;  /* 0x0000000434347220 */ /* 0x021fe20000410000 */
        /* <DEDUP_REMOVED lines=9> */
.L_x_27165:
        /* <DEDUP_REMOVED lines=13> */
.L_x_27167:
[----:B------:R-:W-:Y:S05]  /*61d0*/  BSYNC.RECONVERGENT B2 ;  /* 0x0000000000027941 */ /* 0x000fea0003800200 */
.L_x_27166:
        /* <DEDUP_REMOVED lines=54> */
[----:B------:R-:W-:Y:S01]  /*6540*/  IMAD.MOV.U32 R7, RZ, RZ, RZ ;  /* 0x000000ffff077224 */ /* 0x000fe200078e00ff */
[----:B------:R-:W-:Y:S02]  /*6550*/  LOP3.LUT R11, R78, UR4, R3, 0x96, !PT ;  /* 0x000000044e0b7c12 */ /* 0x000fe4000f8e9603 */
[----:B------:R-:W-:-:S07]  /*6560*/  MOV R77, R2 ;  /* 0x00000002004d7202 */ /* 0x000fce0000000f00 */
.L_x_27164:
[----:B------:R-:W-:Y:S05]  /*6570*/  BSYNC.RECONVERGENT B1 ;  /* 0x0000000000017941 */ /* 0x000fea0003800200 */
.L_x_27163:
        /* <DEDUP_REMOVED lines=15> */
.L_x_27170:
        /* <DEDUP_REMOVED lines=13> */
.L_x_27172:
[----:B------:R-:W-:Y:S05]  /*6740*/  BSYNC.RECONVERGENT B2 ;  /* 0x0000000000027941 */ /* 0x000fea0003800200 */
.L_x_27171:
        /* <DEDUP_REMOVED lines=54> */
[----:B------:R-:W-:Y:S02]  /*6ab0*/  LOP3.LUT R11, R78, UR4, R3, 0x96, !PT ;  /* 0x000000044e0b7c12 */ /* 0x000fe4000f8e9603 */
[----:B------:R-:W-:Y:S01]  /*6ac0*/  MOV R3, R77 ;  /* 0x0000004d00037202 */ /* 0x000fe20000000f00 */
[----:B------:R-:W-:-:S07]  /*6ad0*/  IMAD.MOV.U32 R77, RZ, RZ, R2 ;  /* 0x000000ffff4d7224 */ /* 0x000fce00078e0002 */
.L_x_27169:
[----:B------:R-:W-:Y:S05]  /*6ae0*/  BSYNC.RECONVERGENT B1 ;  /* 0x0000000000017941 */ /* 0x000fea0003800200 */
.L_x_27168:
        /* <DEDUP_REMOVED lines=17> */
.L_x_27175:
        /* <DEDUP_REMOVED lines=13> */
.L_x_27177:
[----:B------:R-:W-:Y:S05]  /*6cd0*/  BSYNC.RECONVERGENT B2 ;  /* 0x0000000000027941 */ /* 0x000fea0003800200 */
.L_x_27176:
        /* <DEDUP_REMOVED lines=53> */
[----:B------:R-:W-:Y:S01]  /*7030*/  HFMA2 R7, -RZ, RZ, 0, 0 ;  /* 0x00000000ff077431 */ /* 0x000fe200000001ff */
[----:B------:R-:W-:Y:S01]  /*7040*/  LOP3.LUT R11, R78, UR4, R3, 0x96, !PT ;  /* 0x000000044e0b7c12 */ /* 0x000fe2000f8e9603 */
[----:B------:R-:W-:Y:S02]  /*7050*/  IMAD.MOV.U32 R3, RZ, RZ, R77 ;  /* 0x000000ffff037224 */ /* 0x000fe400078e004d */
[----:B------:R-:W-:-:S07]  /*7060*/  IMAD.MOV.U32 R77, RZ, RZ, R2 ;  /* 0x000000ffff4d7224 */ /* 0x000fce00078e0002 */
.L_x_27174:
[----:B------:R-:W-:Y:S05]  /*7070*/  BSYNC.RECONVERGENT B1 ;  /* 0x0000000000017941 */ /* 0x000fea0003800200 */
.L_x_27173:
        /* <DEDUP_REMOVED lines=15> */
.L_x_27180:
        /* <DEDUP_REMOVED lines=13> */
.L_x_27182:
[----:B------:R-:W-:Y:S05]  /*7240*/  BSYNC.RECONVERGENT B2 ;  /* 0x0000000000027941 */ /* 0x000fea0003800200 */
.L_x_27181:
        /* <DEDUP_REMOVED lines=14> */
[----:B------:R-:W-:Y:S02]  /*7330*/  UIADD3 UR5, UPT, UPT, UR9, 0x32370b8f, URZ ;  /* 0x32370b8f09057890 */ /* 0x000fe4000fffe0ff */
[----:B------:R-:W-:Y:S01]  /*7340*/  IMAD.MOV.U32 R9, RZ, RZ, RZ ;  /* 0x000000ffff097224 */ /* 0x000fe200078e00ff */
        /* <DEDUP_REMOVED lines=40> */
[----:B------:R-:W-:-:S07]  /*75d0*/  MOV R77, R78 ;  /* 0x0000004e004d7202 */ /* 0x000fce0000000f00 */
.L_x_27179:
[----:B------:R-:W-:Y:S05]  /*75e0*/  BSYNC.RECONVERGENT B1 ;  /* 0x0000000000017941 */ /* 0x000fea0003800200 */
.L_x_27178:
        /* <DEDUP_REMOVED lines=17> */
.L_x_27185:
        /* <DEDUP_REMOVED lines=13> */
.L_x_27187:
[----:B------:R-:W-:Y:S05]  /*77d0*/  BSYNC.RECONVERGENT B2 ;  /* 0x0000000000027941 */ /* 0x000fea0003800200 */
.L_x_27186:
        /* <DEDUP_REMOVED lines=57> */
.L_x_27184:
[----:B------:R-:W-:Y:S05]  /*7b70*/  BSYNC.RECONVERGENT B1 ;  /* 0x0000000000017941 */ /* 0x000fea0003800200 */
.L_x_27183:
        /* <DEDUP_REMOVED lines=15> */
.L_x_27190:
        /* <DEDUP_REMOVED lines=13> */
.L_x_27192:
[----:B------:R-:W-:Y:S05]  /*7d40*/  BSYNC.RECONVERGENT B2 ;  /* 0x0000000000027941 */ /* 0x000fea0003800200 */
.L_x_27191:
[----:B------:R-:W-:Y:S01]  /*7d50*/  LOP3.LUT R6, R8, UR9, R79, 0x96, !PT ;  /* 0x0000000908067c12 */ /* 0x000fe2000f8e964f */
[----:B------:R-:W-:Y:S01]  /*7d60*/  IMAD.WIDE.U32 R10, R15, -0x326172a9, RZ ;  /* 0xcd9e8d570f0a7825 */ /* 0x000fe200078e00ff */
[----:B------:R-:W-:-:S03]  /*7d70*/  UIADD3 UR4, UPT, UPT, UR8, -0x61c88647, URZ ;  /* 0x9e3779b908047890 */ /* 0x000fc6000fffe0ff */
[----:B------:R-:W-:Y:S01]  /*7d80*/  IMAD.WIDE.U32 R6, R6, -0x326172a9, RZ ;  /* 0xcd9e8d5706067825 */ /* 0x000fe200078e00ff */
[----:B------:R-:W-:-:S04]  /*7d90*/  LOP3.LUT R11, R12, UR8, R11, 0x96, !PT ;  /* 0x000000080c0b7c12 */ /* 0x000fc8000f8e960b */
[----:B------:R-:W-:Y:S01]  /*7da0*/  LOP3.LUT R79, R10, UR4, R7, 0x96, !PT ;  /* 0x000000040a4f7c12 */ /* 0x000fe2000f8e9607 */
[----:B------:R-:W-:Y:S01]  /*7db0*/  IMAD.WIDE.U32 R10, R11, -0x2daee0ad, RZ ;  /* 0xd2511f530b0a7825 */ /* 0x000fe200078e00ff */
[----:B------:R-:W-:-:S04]  /*7dc0*/  UIADD3 UR4, UPT, UPT, UR9, 0x76cf5d0a, URZ ;  /* 0x76cf5d0a09047890 */ /* 0x000fc8000fffe0ff */
[----:B------:R-:W-:Y:S01]  /*7dd0*/  LOP3.LUT R11, R78, UR17, R11, 0x96, !PT ;  /* 0x000000114e0b7c12 */ /* 0x000fe2000f8e960b */
        /* <DEDUP_REMOVED lines=39> */
[----:B------:R-:W-:Y:S01]  /*8050*/  HFMA2 R105, -RZ, RZ, 0, 0 ;  /* 0x00000000ff697431 */ /* 0x000fe200000001ff */
[----:B------:R-:W-:Y:S01]  /*8060*/  LOP3.LUT R78, R6, UR4, R11, 0x96, !PT ;  /* 0x00000004064e7c12 */ /* 0x000fe2000f8e960b */
[----:B------:R-:W-:Y:S01]  /*8070*/  IMAD.WIDE.U32 R6, R7, -0x326172a9, RZ ;  /* 0xcd9e8d5707067825 */ /* 0x000fe200078e00ff */
[----:B------:R-:W-:-:S03]  /*8080*/  UIADD3 UR4, UPT, UPT, UR9, -0x695add53, URZ ;  /* 0x96a522ad09047890 */ /* 0x000fc6000fffe0ff */
[----:B------:R-:W-:Y:S01]  /*8090*/  IMAD.WIDE.U32 R78, R78, -0x2daee0ad, RZ ;  /* 0xd2511f534e4e7825 */ /* 0x000fe200078e00ff */
[----:B------:R-:W-:-:S03]  /*80a0*/  LOP3.LUT R10, R10, UR19, R7, 0x96, !PT ;  /* 0x000000130a0a7c12 */ /* 0x000fc6000f8e9607 */
[----:B------:R-:W-:Y:S01]  /*80b0*/  IMAD.MOV.U32 R7, RZ, RZ, R77 ;  /* 0x000000ffff077224 */ /* 0x000fe200078e004d */
[----:B------:R-:W-:Y:S01]  /*80c0*/  LOP3.LUT R11, R104, UR4, R79, 0x96, !PT ;  /* 0x00000004680b7c12 */ /* 0x000fe2000f8e964f */
[----:B------:R-:W-:-:S07]  /*80d0*/  IMAD.MOV.U32 R77, RZ, RZ, R78 ;  /* 0x000000ffff4d7224 */ /* 0x000fce00078e004e */
.L_x_27189:
[----:B------:R-:W-:Y:S05]  /*80e0*/  BSYNC.RECONVERGENT B1 ;  /* 0x0000000000017941 */ /* 0x000fea0003800200 */
.L_x_27188:
        /* <DEDUP_REMOVED lines=17> */
.L_x_27195:
        /* <DEDUP_REMOVED lines=15> */
.L_x_27197:
[----:B------:R-:W-:Y:S05]  /*82f0*/  BSYNC.RECONVERGENT B2 ;  /* 0x0000000000027941 */ /* 0x000fea0003800200 */
.L_x_27196:
[----:B------:R-:W-:Y:S01]  /*8300*/  LOP3.LUT R6, R8, UR9, R79, 0x96, !PT ;  /* 0x0000000908067c12 */ /* 0x000fe2000f8e964f */
[----:B------:R-:W-:Y:S01]  /*8310*/  IMAD.WIDE.U32 R10, R15, -0x326172a9, RZ ;  /* 0xcd9e8d570f0a7825 */ /* 0x000fe200078e00ff */
[----:B------:R-:W-:-:S03]  /*8320*/  UIADD3 UR4, UPT, UPT, UR8, -0x61c88647, URZ ;  /* 0x9e3779b908047890 */ /* 0x000fc6000fffe0ff */
[----:B------:R-:W-:Y:S01]  /*8330*/  IMAD.WIDE.U32 R6, R6, -0x326172a9, RZ ;  /* 0xcd9e8d5706067825 */ /* 0x000fe200078e00ff */
[----:B------:R-:W-:-:S03]  /*8340*/  LOP3.LUT R11, R12, UR8, R11, 0x96, !PT ;  /* 0x000000080c0b7c12 */ /* 0x000fc6000f8e960b */
[----:B------:R-:W-:Y:S01]  /*8350*/  IMAD.MOV.U32 R9, RZ, RZ, RZ ;  /* 0x000000ffff097224 */ /* 0x000fe200078e00ff */
        /* <DEDUP_REMOVED lines=42> */
[----:B------:R-:W-:-:S05]  /*8600*/  IMAD.WIDE.U32 R10, R11, -0x326172a9, RZ ;  /* 0xcd9e8d570b0a7825 */ /* 0x000fca00078e00ff */
        /* <DEDUP_REMOVED lines=8> */
.L_x_27194:
[----:B------:R-:W-:Y:S05]  /*8690*/  BSYNC.RECONVERGENT B1 ;  /* 0x0000000000017941 */ /* 0x000fea0003800200 */
.L_x_27193:
[----:B------:R-:W-:Y:S01]  /*86a0*/  FMUL.FTZ R79, R40, R4 ;  /* 0x00000004284f7220 */ /* 0x000fe20000410000 */
        /* <DEDUP_REMOVED lines=24> */
[--C-:B------:R-:W-:Y:S01]  /*8830*/  FADD.FTZ R54, R54, R3.reuse ;  /* 0x0000000336367221 */ /* 0x100fe20000010000 */
        /* <DEDUP_REMOVED lines=8> */
.L_x_27157:
        /* <DEDUP_REMOVED lines=16> */
.L_x_27201:
        /* <DEDUP_REMOVED lines=13> */
.L_x_27203:
[----:B------:R-:W-:Y:S05]  /*8a90*/  BSYNC.RECONVERGENT B2 ;  /* 0x0000000000027941 */ /* 0x000fea0003800200 */
.L_x_27202:
        /* <DEDUP_REMOVED lines=58> */
.L_x_27200:
[----:B------:R-:W-:Y:S05]  /*8e40*/  BSYNC.RECONVERGENT B1 ;  /* 0x0000000000017941 */ /* 0x000fea0003800200 */
.L_x_27199:
        /* <DEDUP_REMOVED lines=18> */
.L_x_27206:
        /* <DEDUP_REMOVED lines=13> */
.L_x_27208:
[----:B------:R-:W-:Y:S05]  /*9040*/  BSYNC.RECONVERGENT B2 ;  /* 0x0000000000027941 */ /* 0x000fea0003800200 */
.L_x_27207:
        /* <DEDUP_REMOVED lines=57> */
.L_x_27205:
[----:B------:R-:W-:Y:S05]  /*93e0*/  BSYNC.RECONVERGENT B1 ;  /* 0x0000000000017941 */ /* 0x000fea0003800200 */
.L_x_27204:
        /* <DEDUP_REMOVED lines=16> */
.L_x_27211:
        /* <DEDUP_REMOVED lines=13> */
.L_x_27213:
[----:B------:R-:W-:Y:S05]  /*95c0*/  BSYNC.RECONVERGENT B2 ;  /* 0x0000000000027941 */ /* 0x000fea0003800200 */
.L_x_27212:
        /* <DEDUP_REMOVED lines=57> */
.L_x_27210:
[----:B------:R-:W-:Y:S05]  /*9960*/  BSYNC.RECONVERGENT B1 ;  /* 0x0000000000017941 */ /* 0x000fea0003800200 */
.L_x_27209:
        /* <DEDUP_REMOVED lines=16> */
.L_x_27216:
        /* <DEDUP_REMOVED lines=13> */
.L_x_27218:
[----:B------:R-:W-:Y:S05]  /*9b40*/  BSYNC.RECONVERGENT B2 ;  /* 0x0000000000027941 */ /* 0x000fea0003800200 */
.L_x_27217:
        /* <DEDUP_REMOVED lines=53> */
[----:B------:R-:W-:-:S03]  /*9ea0*/  LOP3.LUT R10, R10, UR19, R7, 0x96, !PT ;  /* 0x000000130a0a7c12 */ /* 0x000fc6000f8e9607 */
[----:B------:R-:W-:Y:S01]  /*9eb0*/  IMAD.MOV.U32 R7, RZ, RZ, R77 ;  /* 0x000000ffff077224 */ /* 0x000fe200078e004d */
[----:B------:R-:W-:Y:S02]  /*9ec0*/  LOP3.LUT R11, R104, UR4, R79, 0x96, !PT ;  /* 0x00000004680b7c12 */ /* 0x000fe4000f8e964f */
[----:B------:R-:W-:-:S07]  /*9ed0*/  MOV R77, R78 ;  /* 0x0000004e004d7202 */ /* 0x000fce0000000f00 */
.L_x_27215:
[----:B------:R-:W-:Y:S05]  /*9ee0*/  BSYNC.RECONVERGENT B1 ;  /* 0x0000000000017941 */ /* 0x000fea0003800200 */
.L_x_27214:
        /* <DEDUP_REMOVED lines=16> */
.L_x_27198:
[----:B------:R-:W0:Y:S01]  /*9ff0*/  LDC.64 R78, c[0x0][0x3a8] ;  /* 0x0000ea00ff4e7b82 */ /* 0x000e220000000a00 */
[----:B------:R-:W-:Y:S02]  /*a000*/  SEL R7, RZ, 0x1000000, !P5 ;  /* 0x01000000ff077807 */ /* 0x000fe40006800000 */
[----:B------:R-:W-:Y:S02]  /*a010*/  SEL R106, RZ, 0x10000, !P4 ;  /* 0x00010000ff6a7807 */ /* 0x000fe40006000000 */
[----:B------:R-:W-:-:S03]  /*a020*/  SEL R107, RZ, 0x100, !P3 ;  /* 0x00000100ff6b7807 */ /* 0x000fc60005800000 */
[----:B------:R-:W2:Y:S01]  /*a030*/  LDC.64 R104, c[0x0][0x3b0] ;  /* 0x0000ec00ff687b82 */ /* 0x000ea20000000a00 */
[----:B------:R-:W-:Y:S02]  /*a040*/  IADD3 R7, PT, PT, R107, R7, R106 ;  /* 0x000000076b077210 */ /* 0x000fe40007ffe06a */
[----:B------:R-:W-:-:S05]  /*a050*/  SEL R106, RZ, 0x1, !P2 ;  /* 0x00000001ff6a7807 */ /* 0x000fca0005000000 */
[----:B------:R-:W-:Y:S02]  /*a060*/  IMAD.IADD R7, R7, 0x1, R106 ;  /* 0x0000000107077824 */ /* 0x000fe400078e026a */
[----:B0-----:R-:W-:-:S05]  /*a070*/  IMAD.WIDE.U32 R78, R76, 0x10, R78 ;  /* 0x000000104c4e7825 */ /* 0x001fca00078e004e */
[----:B------:R0:W-:Y:S01]  /*a080*/  STG.E.128 desc[UR6][R78.64], R52 ;  /* 0x000000344e007986 */ /* 0x0001e2000c101d06 */
[----:B--2---:R-:W-:-:S05]  /*a090*/  IMAD.WIDE.U32 R104, R76, 0x4, R104 ;  /* 0x000000044c687825 */ /* 0x004fca00078e0068 */
[----:B------:R0:W-:Y:S01]  /*a0a0*/  STG.E desc[UR6][R104.64], R7 ;  /* 0x0000000768007986 */ /* 0x0001e2000c101906 */
[----:B------:R-:W-:Y:S05]  /*a0b0*/  @!P0 BRA `(.L_x_27219) ;  /* 0x00000000002c8947 */ /* 0x000fea0003800000 */
[----:B0-----:R-:W0:Y:S01]  /*a0c0*/  LDC.64 R78, c[0x0][0x3b8] ;  /* 0x0000ee00ff4e7b82 */ /* 0x001e220000000a00 */
        /* <DEDUP_REMOVED lines=10> */
.L_x_27219:
[----:B0-2---:R-:W-:Y:S02]  /*a170*/  IMAD.MOV.U32 R7, RZ, RZ, R77 ;  /* 0x000000ffff077224 */ /* 0x005fe400078e004d */
[----:B------:R-:W-:-:S07]  /*a180*/  VIADD R76, R76, 0x100 ;  /* 0x000001004c4c7836 */ /* 0x000fce0000000000 */
.L_x_27156:
[----:B------:R-:W-:Y:S05]  /*a190*/  BSYNC.RECONVERGENT B0 ;  /* 0x0000000000007941 */ /* 0x000fea0003800200 */
.L_x_27155:
        /* <DEDUP_REMOVED lines=34> */
.L_x_27225:
        /* <DEDUP_REMOVED lines=13> */
.L_x_27227:
[----:B------:R-:W-:Y:S05]  /*a490*/  BSYNC.RECONVERGENT B2 ;  /* 0x0000000000027941 */ /* 0x000fea0003800200 */
.L_x_27226:
[----:B0-----:R-:W-:Y:S01]  /*a4a0*/  IMAD.WIDE.U32 R78, R15, -0x326172a9, RZ ;  /* 0xcd9e8d570f4e7825 */ /* 0x001fe200078e00ff */
        /* <DEDUP_REMOVED lines=57> */
.L_x_27224:
[----:B------:R-:W-:Y:S05]  /*a840*/  BSYNC.RECONVERGENT B1 ;  /* 0x0000000000017941 */ /* 0x000fea0003800200 */
.L_x_27223:
[----:B------:R-:W1:Y:S01]  /*a850*/  LDC R106, c[0x0][0x404] ;  /* 0x00010100ff6a7b82 */ /* 0x000e620000000800 */
[----:B------:R-:W-:Y:S01]  /*a860*/  ISETP.NE.AND P3, PT, R2, 0x1, PT ;  /* 0x000000010200780c */ /* 0x000fe20003f65270 */
[----:B------:R-:W-:Y:S01]  /*a870*/  IMAD.MOV.U32 R107, RZ, RZ, 0x2f800000 ;  /* 0x2f800000ff6b7424 */ /* 0x000fe200078e00ff */
[----:B------:R-:W-:Y:S01]  /*a880*/  I2FP.F32.U32 R0, R0 ;  /* 0x0000000000007245 */ /* 0x000fe20000201000 */
[----:B------:R-:W-:Y:S01]  /*a890*/  BSSY.RECONVERGENT B1, `(.L_x_27228) ;  /* 0x0000057000017945 */ /* 0x000fe20003800200 */
[----:B------:R-:W-:-:S03]  /*a8a0*/  HFMA2 R7, -RZ, RZ, 0, 1.1920928955078125e-07 ;  /* 0x00000002ff077431 */ /* 0x000fc600000001ff */
        /* <DEDUP_REMOVED lines=14> */
.L_x_27230:
        /* <DEDUP_REMOVED lines=13> */
.L_x_27232:
[----:B------:R-:W-:Y:S05]  /*aa60*/  BSYNC.RECONVERGENT B2 ;  /* 0x0000000000027941 */ /* 0x000fea0003800200 */
.L_x_27231:
        /* <DEDUP_REMOVED lines=56> */
[----:B------:R-:W-:-:S07]  /*adf0*/  LOP3.LUT R11, R78, UR4, R3, 0x96, !PT ;  /* 0x000000044e0b7c12 */ /* 0x000fce000f8e9603 */
.L_x_27229:
[----:B------:R-:W-:Y:S05]  /*ae00*/  BSYNC.RECONVERGENT B1 ;  /* 0x0000000000017941 */ /* 0x000fea0003800200 */
.L_x_27228:
        /* <DEDUP_REMOVED lines=15> */
.L_x_27235:
        /* <DEDUP_REMOVED lines=13> */
.L_x_27237:
[----:B------:R-:W-:Y:S05]  /*afd0*/  BSYNC.RECONVERGENT B2 ;  /* 0x0000000000027941 */ /* 0x000fea0003800200 */
.L_x_27236:
        /* <DEDUP_REMOVED lines=57> */
.L_x_27234:
[----:B------:R-:W-:Y:S05]  /*b370*/  BSYNC.RECONVERGENT B1 ;  /* 0x0000000000017941 */ /* 0x000fea0003800200 */
.L_x_27233:
        /* <DEDUP_REMOVED lines=17> */
.L_x_27240:
        /* <DEDUP_REMOVED lines=13> */
.L_x_27242:
[----:B------:R-:W-:Y:S05]  /*b560*/  BSYNC.RECONVERGENT B2 ;  /* 0x0000000000027941 */ /* 0x000fea0003800200 */
.L_x_27241:
        /* <DEDUP_REMOVED lines=53> */
[----:B------:R-:W-:Y:S01]  /*b8c0*/  IMAD.MOV.U32 R7, RZ, RZ, RZ ;  /* 0x000000ffff077224 */ /* 0x000fe200078e00ff */
[----:B------:R-:W-:Y:S02]  /*b8d0*/  LOP3.LUT R11, R78, UR4, R3, 0x96, !PT ;  /* 0x000000044e0b7c12 */ /* 0x000fe4000f8e9603 */
[----:B------:R-:W-:Y:S01]  /*b8e0*/  MOV R3, R77 ;  /* 0x0000004d00037202 */ /* 0x000fe20000000f00 */
[----:B------:R-:W-:-:S07]  /*b8f0*/  IMAD.MOV.U32 R77, RZ, RZ, R2 ;  /* 0x000000ffff4d7224 */ /* 0x000fce00078e0002 */
.L_x_27239:
[----:B------:R-:W-:Y:S05]  /*b900*/  BSYNC.RECONVERGENT B1 ;  /* 0x0000000000017941 */ /* 0x000fea0003800200 */
.L_x_27238:
        /* <DEDUP_REMOVED lines=15> */
.L_x_27245:
        /* <DEDUP_REMOVED lines=13> */
.L_x_27247:
[----:B------:R-:W-:Y:S05]  /*bad0*/  BSYNC.RECONVERGENT B2 ;  /* 0x0000000000027941 */ /* 0x000fea0003800200 */
.L_x_27246:
        /* <DEDUP_REMOVED lines=57> */
.L_x_27244:
[----:B------:R-:W-:Y:S05]  /*be70*/  BSYNC.RECONVERGENT B1 ;  /* 0x0000000000017941 */ /* 0x000fea0003800200 */
.L_x_27243:
        /* <DEDUP_REMOVED lines=17> */
.L_x_27250:
        /* <DEDUP_REMOVED lines=13> */
.L_x_27252:
[----:B------:R-:W-:Y:S05]  /*c060*/  BSYNC.RECONVERGENT B2 ;  /* 0x0000000000027941 */ /* 0x000fea0003800200 */
.L_x_27251:
        /* <DEDUP_REMOVED lines=57> */
.L_x_27249:
[----:B------:R-:W-:Y:S05]  /*c400*/  BSYNC.RECONVERGENT B1 ;  /* 0x0000000000017941 */ /* 0x000fea0003800200 */
.L_x_27248:
        /* <DEDUP_REMOVED lines=15> */
.L_x_27255:
        /* <DEDUP_REMOVED lines=13> */
.L_x_27257:
[----:B------:R-:W-:Y:S05]  /*c5d0*/  BSYNC.RECONVERGENT B2 ;  /* 0x0000000000027941 */ /* 0x000fea0003800200 */
.L_x_27256:
        /* <DEDUP_REMOVED lines=57> */
.L_x_27254:
[----:B------:R-:W-:Y:S05]  /*c970*/  BSYNC.RECONVERGENT B1 ;  /* 0x0000000000017941 */ /* 0x000fea0003800200 */
.L_x_27253:
        /* <DEDUP_REMOVED lines=17> */
.L_x_27260:
        /* <DEDUP_REMOVED lines=15> */
.L_x_27262:
[----:B------:R-:W-:Y:S05]  /*cb80*/  BSYNC.RECONVERGENT B2 ;  /* 0x0000000000027941 */ /* 0x000fea0003800200 */
.L_x_27261:
[----:B------:R-:W-:Y:S01]  /*cb90*/  LOP3.LUT R6, R8, UR9, R79, 0x96, !PT ;  /* 0x0000000908067c12 */ /* 0x000fe2000f8e964f */
[----:B------:R-:W-:Y:S01]  /*cba0*/  IMAD.WIDE.U32 R10, R15, -0x326172a9, RZ ;  /* 0xcd9e8d570f0a7825 */ /* 0x000fe200078e00ff */
[----:B------:R-:W-:-:S03]  /*cbb0*/  UIADD3 UR4, UPT, UPT, UR8, -0x61c88647, URZ ;  /* 0x9e3779b908047890 */ /* 0x000fc6000fffe0ff */
[----:B------:R-:W-:Y:S02]  /*cbc0*/  HFMA2 R9, -RZ, RZ, 0, 0 ;  /* 0x00000000ff097431 */ /* 0x000fe400000001ff */
        /* <DEDUP_REMOVED lines=45> */
[----:B------:R-:W-:Y:S01]  /*cea0*/  IMAD.MOV.U32 R105, RZ, RZ, R77 ;  /* 0x000000ffff697224 */ /* 0x000fe200078e004d */
[----:B------:R-:W-:Y:S01]  /*ceb0*/  LOP3.LUT R78, R6, UR4, R11, 0x96, !PT ;  /* 0x00000004064e7c12 */ /* 0x000fe2000f8e960b */
[----:B------:R-:W-:Y:S01]  /*cec0*/  UIADD3 UR4, UPT, UPT, UR9, -0x695add53, URZ ;  /* 0x96a522ad09047890 */ /* 0x000fe2000fffe0ff */
[----:B------:R-:W-:-:S04]  /*ced0*/  IMAD.WIDE.U32 R6, R7, -0x326172a9, RZ ;  /* 0xcd9e8d5707067825 */ /* 0x000fc800078e00ff */
[----:B------:R-:W-:Y:S01]  /*cee0*/  IMAD.WIDE.U32 R78, R78, -0x2daee0ad, RZ ;  /* 0xd2511f534e4e7825 */ /* 0x000fe200078e00ff */
[----:B------:R-:W-:-:S03]  /*cef0*/  LOP3.LUT R10, R10, UR19, R7, 0x96, !PT ;  /* 0x000000130a0a7c12 */ /* 0x000fc6000f8e9607 */
[----:B------:R-:W-:Y:S01]  /*cf00*/  IMAD.MOV.U32 R77, RZ, RZ, R78 ;  /* 0x000000ffff4d7224 */ /* 0x000fe200078e004e */
[----:B------:R-:W-:-:S07]  /*cf10*/  LOP3.LUT R11, R104, UR4, R79, 0x96, !PT ;  /* 0x00000004680b7c12 */ /* 0x000fce000f8e964f */
.L_x_27259:
[----:B------:R-:W-:Y:S05]  /*cf20*/  BSYNC.RECONVERGENT B1 ;  /* 0x0000000000017941 */ /* 0x000fea0003800200 */
.L_x_27258:
[----:B------:R-:W-:Y:S01]  /*cf30*/  FMUL.FTZ R104, R40, R4 ;  /* 0x0000000428687220 */ /* 0x000fe20000410000 */
        /* <DEDUP_REMOVED lines=23> */
[----:B------:R-:W-:Y:S02]  /*d0b0*/  FSEL R4, R57, RZ, P3 ;  /* 0x000000ff39047208 */ /* 0x000fe40001800000 */
[----:B------:R-:W-:Y:S01]  /*d0c0*/  SEL R78, RZ, 0x1, P6 ;  /* 0x00000001ff4e7807 */ /* 0x000fe20003000000 */
[----:B------:R-:W-:Y:S01]  /*d0d0*/  FADD.FTZ R59, R106, R59 ;  /* 0x0000003b6a3b7221 */ /* 0x000fe20000010000 */
        /* <DEDUP_REMOVED lines=8> */
.L_x_27222:
        /* <DEDUP_REMOVED lines=16> */
.L_x_27266:
        /* <DEDUP_REMOVED lines=13> */
.L_x_27268:
[----:B------:R-:W-:Y:S05]  /*d330*/  BSYNC.RECONVERGENT B2 ;  /* 0x0000000000027941 */ /* 0x000fea0003800200 */
.L_x_27267:
        /* <DEDUP_REMOVED lines=58> */
.L_x_27265:
[----:B------:R-:W-:Y:S05]  /*d6e0*/  BSYNC.RECONVERGENT B1 ;  /* 0x0000000000017941 */ /* 0x000fea0003800200 */
.L_x_27264:
        /* <DEDUP_REMOVED lines=18> */
.L_x_27271:
        /* <DEDUP_REMOVED lines=13> */
.L_x_27273:
[----:B------:R-:W-:Y:S05]  /*d8e0*/  BSYNC.RECONVERGENT B2 ;  /* 0x0000000000027941 */ /* 0x000fea0003800200 */
.L_x_27272:
        /* <DEDUP_REMOVED lines=57> */
.L_x_27270:
[----:B------:R-:W-:Y:S05]  /*dc80*/  BSYNC.RECONVERGENT B1 ;  /* 0x0000000000017941 */ /* 0x000fea0003800200 */
.L_x_27269:
        /* <DEDUP_REMOVED lines=16> */
.L_x_27276:
        /* <DEDUP_REMOVED lines=13> */
.L_x_27278:
[----:B------:R-:W-:Y:S05]  /*de60*/  BSYNC.RECONVERGENT B2 ;  /* 0x0000000000027941 */ /* 0x000fea0003800200 */
.L_x_27277:
        /* <DEDUP_REMOVED lines=57> */
.L_x_27275:
[----:B------:R-:W-:Y:S05]  /*e200*/  BSYNC.RECONVERGENT B1 ;  /* 0x0000000000017941 */ /* 0x000fea0003800200 */
.L_x_27274:
        /* <DEDUP_REMOVED lines=16> */
.L_x_27281:
        /* <DEDUP_REMOVED lines=13> */
.L_x_27283:
[----:B------:R-:W-:Y:S05]  /*e3e0*/  BSYNC.RECONVERGENT B2 ;  /* 0x0000000000027941 */ /* 0x000fea0003800200 */
.L_x_27282:
        /* <DEDUP_REMOVED lines=57> */
.L_x_27280:
[----:B------:R-:W-:Y:S05]  /*e780*/  BSYNC.RECONVERGENT B1 ;  /* 0x0000000000017941 */ /* 0x000fea0003800200 */
.L_x_27279:
        /* <DEDUP_REMOVED lines=16> */
.L_x_27263:
        /* <DEDUP_REMOVED lines=20> */
[----:B------:R-:W-:Y:S01]  /*e9d0*/  LOP3.LUT R104, R4, 0xff, RZ, 0xc0, !PT ;  /* 0x000000ff04687812 */ /* 0x000fe200078ec0ff */
[----:B0-----:R-:W-:-:S04]  /*e9e0*/  IMAD.WIDE.U32 R78, R76, 0x4, R78 ;  /* 0x000000044c4e7825 */ /* 0x001fc800078e004e */
[----:B------:R-:W-:-:S05]  /*e9f0*/  IMAD.IADD R7, R7, 0x1, R104 ;  /* 0x0000000107077824 */ /* 0x000fca00078e0268 */
[----:B------:R2:W-:Y:S02]  /*ea00*/  STG.E desc[UR6][R78.64], R7 ;  /* 0x000000074e007986 */ /* 0x0005e4000c101906 */
.L_x_27284:
[----:B0-2---:R-:W-:Y:S01]  /*ea10*/  MOV R7, R77 ;  /* 0x0000004d00077202 */ /* 0x005fe20000000f00 */
[----:B------:R-:W-:-:S07]  /*ea20*/  VIADD R76, R76, 0x100 ;  /* 0x000001004c4c7836 */ /* 0x000fce0000000000 */
.L_x_27221:
[----:B------:R-:W-:Y:S05]  /*ea30*/  BSYNC.RECONVERGENT B0 ;  /* 0x0000000000007941 */ /* 0x000fea0003800200 */
.L_x_27220:
        /* <DEDUP_REMOVED lines=34> */
.L_x_27290:
        /* <DEDUP_REMOVED lines=13> */
.L_x_27292:
[----:B------:R-:W-:Y:S05]  /*ed30*/  BSYNC.RECONVERGENT B2 ;  /* 0x0000000000027941 */ /* 0x000fea0003800200 */
.L_x_27291:
[----:B0-----:R-:W-:Y:S01]  /*ed40*/  IMAD.WIDE.U32 R78, R15, -0x326172a9, RZ ;  /* 0xcd9e8d570f4e7825 */ /* 0x001fe200078e00ff */
        /* <DEDUP_REMOVED lines=57> */
.L_x_27289:
[----:B------:R-:W-:Y:S05]  /*f0e0*/  BSYNC.RECONVERGENT B1 ;  /* 0x0000000000017941 */ /* 0x000fea0003800200 */
.L_x_27288:
[----:B------:R-:W1:Y:S01]  /*f0f0*/  LDC R106, c[0x0][0x404] ;  /* 0x00010100ff6a7b82 */ /* 0x000e620000000800 */
[----:B------:R-:W-:Y:S01]  /*f100*/  ISETP.NE.AND P3, PT, R2, 0x1, PT ;  /* 0x000000010200780c */ /* 0x000fe20003f65270 */
[----:B------:R-:W-:Y:S01]  /*f110*/  IMAD.MOV.U32 R107, RZ, RZ, 0x2f800000 ;  /* 0x2f800000ff6b7424 */ /* 0x000fe200078e00ff */
[----:B------:R-:W-:Y:S01]  /*f120*/  I2FP.F32.U32 R0, R0 ;  /* 0x0000000000007245 */ /* 0x000fe20000201000 */
[----:B------:R-:W-:Y:S01]  /*f130*/  BSSY.RECONVERGENT B1, `(.L_x_27293) ;  /* 0x0000057000017945 */ /* 0x000fe20003800200 */
[----:B------:R-:W-:-:S03]  /*f140*/  IMAD.MOV.U32 R7, RZ, RZ, 0x2 ;  /* 0x00000002ff077424 */ /* 0x000fc600078e00ff */
[----:B------:R-:W0:Y:S01]  /*f150*/  LDC R4, c[0x0][0x408] ;  /* 0x00010200ff047b82 */ /* 0x000e220000000800 */
[----:B------:R-:W-:Y:S01]  /*f160*/  FFMA.FTZ R3, R0, R107, 1.1641532182693481445e-10 ;  /* 0x2f00000000037423 */ /* 0x000fe2000001006b */
[----:B------:R-:W-:-:S04]  /*f170*/  MOV R0, R6 ;  /* 0x0000000600007202 */ /* 0x000fc80000000f00 */
[----:B-1----:R-:W-:Y:S01]  /*f180*/  FSETP.LE.FTZ.AND P2, PT, R3, R106, PT ;  /* 0x0000006a0300720b */ /* 0x002fe20003f53000 */
[----:B0----5:R-:W-:Y:S01]  /*f190*/  FMUL.FTZ R60, R60, R4 ;  /* 0x000000043c3c7220 */ /* 0x021fe20000410000 */
        /* <DEDUP_REMOVED lines=9> */
.L_x_27295:
        /* <DEDUP_REMOVED lines=13> */
.L_x_27297:
[----:B------:R-:W-:Y:S05]  /*f300*/  BSYNC.RECONVERGENT B2 ;  /* 0x0000000000027941 */ /* 0x000fea0003800200 */
.L_x_27296:
        /* <DEDUP_REMOVED lines=56> */
[----:B------:R-:W-:-:S07]  /*f690*/  IMAD.MOV.U32 R7, RZ, RZ, RZ ;  /* 0x000000ffff077224 */ /* 0x000fce00078e00ff */
.L_x_27294:
[----:B------:R-:W-:Y:S05]  /*f6a0*/  BSYNC.RECONVERGENT B1 ;  /* 0x0000000000017941 */ /* 0x000fea0003800200 */
.L_x_27293:
        /* <DEDUP_REMOVED lines=15> */
.L_x_27300:
        /* <DEDUP_REMOVED lines=13> */
.L_x_27302:
[----:B------:R-:W-:Y:S05]  /*f870*/  BSYNC.RECONVERGENT B2 ;  /* 0x0000000000027941 */ /* 0x000fea0003800200 */
.L_x_27301:
        /* <DEDUP_REMOVED lines=55> */
[----:B------:R-:W-:Y:S02]  /*fbf0*/  IMAD.MOV.U32 R3, RZ, RZ, R77 ;  /* 0x000000ffff037224 */ /* 0x000fe400078e004d */
[----:B------:R-:W-:-:S07]  /*fc00*/  IMAD.MOV.U32 R77, RZ, RZ, R2 ;  /* 0x000000ffff4d7224 */ /* 0x000fce00078e0002 */
.L_x_27299:
[----:B------:R-:W-:Y:S05]  /*fc10*/  BSYNC.RECONVERGENT B1 ;  /* 0x0000000000017941 */ /* 0x000fea0003800200 */
.L_x_27298:
        /* <DEDUP_REMOVED lines=17> */
.L_x_27305:
        /* <DEDUP_REMOVED lines=13> */
.L_x_27307:
[----:B------:R-:W-:Y:S05]  /*fe00*/  BSYNC.RECONVERGENT B2 ;  /* 0x0000000000027941 */ /* 0x000fea0003800200 */
.L_x_27306:
        /* <DEDUP_REMOVED lines=57> */
.L_x_27304:
[----:B------:R-:W-:Y:S05]  /*101a0*/  BSYNC.RECONVERGENT B1 ;  /* 0x0000000000017941 */ /* 0x000fea0003800200 */
.L_x_27303:
        /* <DEDUP_REMOVED lines=15> */
.L_x_27310:
        /* <DEDUP_REMOVED lines=13> */
.L_x_27312:
[----:B------:R-:W-:Y:S05]  /*10370*/  BSYNC.RECONVERGENT B2 ;  /* 0x0000000000027941 */ /* 0x000fea0003800200 */
.L_x_27311:
        /* <DEDUP_REMOVED lines=57> */
.L_x_27309:
[----:B------:R-:W-:Y:S05]  /*10710*/  BSYNC.RECONVERGENT B1 ;  /* 0x0000000000017941 */ /* 0x000fea0003800200 */
.L_x_27308:
        /* <DEDUP_REMOVED lines=17> */
.L_x_27315:
        /* <DEDUP_REMOVED lines=13> */
.L_x_27317:
[----:B------:R-:W-:Y:S05]  /*10900*/  BSYNC.RECONVERGENT B2 ;  /* 0x0000000000027941 */ /* 0x000fea0003800200 */
.L_x_27316:
        /* <DEDUP_REMOVED lines=57> */
.L_x_27314:
[----:B------:R-:W-:Y:S05]  /*10ca0*/  BSYNC.RECONVERGENT B1 ;  /* 0x0000000000017941 */ /* 0x000fea0003800200 */
.L_x_27313:
        /* <DEDUP_REMOVED lines=15> */
.L_x_27320:
        /* <DEDUP_REMOVED lines=13> */
.L_x_27322:
[----:B------:R-:W-:Y:S05]  /*10e70*/  BSYNC.RECONVERGENT B2 ;  /* 0x0000000000027941 */ /* 0x000fea0003800200 */
.L_x_27321:
        /* <DEDUP_REMOVED lines=57> */
.L_x_27319:
[----:B------:R-:W-:Y:S05]  /*11210*/  BSYNC.RECONVERGENT B1 ;  /* 0x0000000000017941 */ /* 0x000fea0003800200 */
.L_x_27318:
        /* <DEDUP_REMOVED lines=17> */
.L_x_27325:
        /* <DEDUP_REMOVED lines=15> */
.L_x_27327:
[----:B------:R-:W-:Y:S05]  /*11420*/  BSYNC.RECONVERGENT B2 ;  /* 0x0000000000027941 */ /* 0x000fea0003800200 */
.L_x_27326:
        /* <DEDUP_REMOVED lines=57> */
.L_x_27324:
[----:B------:R-:W-:Y:S05]  /*117c0*/  BSYNC.RECONVERGENT B1 ;  /* 0x0000000000017941 */ /* 0x000fea0003800200 */
.L_x_27323:
        /* <DEDUP_REMOVED lines=34> */
.L_x_27287:
        /* <DEDUP_REMOVED lines=16> */
.L_x_27331:
        /* <DEDUP_REMOVED lines=13> */
.L_x_27333:
[----:B------:R-:W-:Y:S05]  /*11bc0*/  BSYNC.RECONVERGENT B2 ;  /* 0x0000000000027941 */ /* 0x000fea0003800200 */
.L_x_27332:
        /* <DEDUP_REMOVED lines=58> */
.L_x_27330:
[----:B------:R-:W-:Y:S05]  /*11f70*/  BSYNC.RECONVERGENT B1 ;  /* 0x0000000000017941 */ /* 0x000fea0003800200 */
.L_x_27329:
        /* <DEDUP_REMOVED lines=18> */
.L_x_27336:
        /* <DEDUP_REMOVED lines=13> */
.L_x_27338:
[----:B------:R-:W-:Y:S05]  /*12170*/  BSYNC.RECONVERGENT B2 ;  /* 0x0000000000027941 */ /* 0x000fea0003800200 */
.L_x_27337:
        /* <DEDUP_REMOVED lines=57> */
.L_x_27335:
[----:B------:R-:W-:Y:S05]  /*12510*/  BSYNC.RECONVERGENT B1 ;  /* 0x0000000000017941 */ /* 0x000fea0003800200 */
.L_x_27334:
        /* <DEDUP_REMOVED lines=16> */
.L_x_27341:
        /* <DEDUP_REMOVED lines=13> */
.L_x_27343:
[----:B------:R-:W-:Y:S05]  /*126f0*/  BSYNC.RECONVERGENT B2 ;  /* 0x0000000000027941 */ /* 0x000fea0003800200 */
.L_x_27342:
        /* <DEDUP_REMOVED lines=57> */
.L_x_27340:
[----:B------:R-:W-:Y:S05]  /*12a90*/  BSYNC.RECONVERGENT B1 ;  /* 0x0000000000017941 */ /* 0x000fea0003800200 */
.L_x_27339:
        /* <DEDUP_REMOVED lines=16> */
.L_x_27346:
        /* <DEDUP_REMOVED lines=13> */
.L_x_27348:
[----:B------:R-:W-:Y:S05]  /*12c70*/  BSYNC.RECONVERGENT B2 ;  /* 0x0000000000027941 */ /* 0x000fea0003800200 */
.L_x_27347:
        /* <DEDUP_REMOVED lines=57> */
.L_x_27345:
[----:B------:R-:W-:Y:S05]  /*13010*/  BSYNC.RECONVERGENT B1 ;  /* 0x0000000000017941 */ /* 0x000fea0003800200 */
.L_x_27344:
        /* <DEDUP_REMOVED lines=16> */
.L_x_27328:
        /* <DEDUP_REMOVED lines=24> */
.L_x_27349:
[----:B0-2---:R-:W-:Y:S01]  /*132a0*/  IMAD.MOV.U32 R7, RZ, RZ, R77 ;  /* 0x000000ffff077224 */ /* 0x005fe200078e004d */
[----:B------:R-:W-:-:S07]  /*132b0*/  IADD3 R76, PT, PT, R76, 0x100, RZ ;  /* 0x000001004c4c7810 */ /* 0x000fce0007ffe0ff */
.L_x_27286:
[----:B------:R-:W-:Y:S05]  /*132c0*/  BSYNC.RECONVERGENT B0 ;  /* 0x0000000000007941 */ /* 0x000fea0003800200 */
.L_x_27285:
        /* <DEDUP_REMOVED lines=34> */
.L_x_27355:
        /* <DEDUP_REMOVED lines=13> */
.L_x_27357:
[----:B------:R-:W-:Y:S05]  /*135c0*/  BSYNC.RECONVERGENT B2 ;  /* 0x0000000000027941 */ /* 0x000fea0003800200 */
.L_x_27356:
        /* <DEDUP_REMOVED lines=58> */
.L_x_27354:
[----:B------:R-:W-:Y:S05]  /*13970*/  BSYNC.RECONVERGENT B1 ;  /* 0x0000000000017941 */ /* 0x000fea0003800200 */
.L_x_27353:
[----:B------:R-:W0:Y:S01]  /*13980*/  LDC R4, c[0x0][0x408] ;  /* 0x00010200ff047b82 */ /* 0x000e220000000800 */
[----:B------:R-:W-:Y:S01]  /*13990*/  HFMA2 R107, -RZ, RZ, 0.1171875, 0 ;  /* 0x2f800000ff6b7431 */ /* 0x000fe200000001ff */
[----:B------:R-:W-:Y:S01]  /*139a0*/  ISETP.NE.AND P3, PT, R2, 0x1, PT ;  /* 0x000000010200780c */ /* 0x000fe20003f65270 */
[----:B------:R-:W-:Y:S01]  /*139b0*/  BSSY.RECONVERGENT B1, `(.L_x_27358) ;  /* 0x0000058000017945 */ /* 0x000fe20003800200 */
[----:B------:R-:W-:Y:S01]  /*139c0*/  I2FP.F32.U32 R0, R0 ;  /* 0x0000000000007245 */ /* 0x000fe20000201000 */
[----:B------:R-:W-:-:S03]  /*139d0*/  IMAD.MOV.U32 R7, RZ, RZ, 0x2 ;  /* 0x00000002ff077424 */ /* 0x000fc600078e00ff */
[----:B------:R-:W1:Y:S01]  /*139e0*/  LDC R106, c[0x0][0x404] ;  /* 0x00010100ff6a7b82 */ /* 0x000e620000000800 */
[----:B------:R-:W-:Y:S01]  /*139f0*/  FFMA.FTZ R3, R0, R107, 1.1641532182693481445e-10 ;  /* 0x2f00000000037423 */ /* 0x000fe2000001006b */
[----:B------:R-:W-:Y:S02]  /*13a00*/  IMAD.MOV.U32 R0, RZ, RZ, R6 ;  /* 0x000000ffff007224 */ /* 0x000fe400078e0006 */
[----:B0----5:R-:W-:Y:S02]  /*13a10*/  FMUL.FTZ R64, R64, R4 ;  /* 0x0000000440407220 */ /* 0x021fe40000410000 */
[----:B-1----:R-:W-:Y:S01]  /*13a20*/  FSETP.LE.FTZ.AND P2, PT, R3, R106, PT ;  /* 0x0000006a0300720b */ /* 0x002fe20003f53000 */
        /* <DEDUP_REMOVED lines=9> */
.L_x_27360:
        /* <DEDUP_REMOVED lines=13> */
.L_x_27362:
[----:B------:R-:W-:Y:S05]  /*13b90*/  BSYNC.RECONVERGENT B2 ;  /* 0x0000000000027941 */ /* 0x000fea0003800200 */
.L_x_27361:
        /* <DEDUP_REMOVED lines=57> */
.L_x_27359:
[----:B------:R-:W-:Y:S05]  /*13f30*/  BSYNC.RECONVERGENT B1 ;  /* 0x0000000000017941 */ /* 0x000fea0003800200 */
.L_x_27358:
        /* <DEDUP_REMOVED lines=15> */
.L_x_27365:
        /* <DEDUP_REMOVED lines=13> */
.L_x_27367:
[----:B------:R-:W-:Y:S05]  /*14100*/  BSYNC.RECONVERGENT B2 ;  /* 0x0000000000027941 */ /* 0x000fea0003800200 */
.L_x_27366:
        /* <DEDUP_REMOVED lines=57> */
.L_x_27364:
[----:B------:R-:W-:Y:S05]  /*144a0*/  BSYNC.RECONVERGENT B1 ;  /* 0x0000000000017941 */ /* 0x000fea0003800200 */
.L_x_27363:
        /* <DEDUP_REMOVED lines=17> */
.L_x_27370:
        /* <DEDUP_REMOVED lines=13> */
.L_x_27372:
[----:B------:R-:W-:Y:S05]  /*14690*/  BSYNC.RECONVERGENT B2 ;  /* 0x0000000000027941 */ /* 0x000fea0003800200 */
.L_x_27371:
        /* <DEDUP_REMOVED lines=57> */
.L_x_27369:
[----:B------:R-:W-:Y:S05]  /*14a30*/  BSYNC.RECONVERGENT B1 ;  /* 0x0000000000017941 */ /* 0x000fea0003800200 */
.L_x_27368:
        /* <DEDUP_REMOVED lines=15> */
.L_x_27375:
        /* <DEDUP_REMOVED lines=13> */
.L_x_27377:
[----:B------:R-:W-:Y:S05]  /*14c00*/  BSYNC.RECONVERGENT B2 ;  /* 0x0000000000027941 */ /* 0x000fea0003800200 */
.L_x_27376:
        /* <DEDUP_REMOVED lines=57> */
.L_x_27374:
[----:B------:R-:W-:Y:S05]  /*14fa0*/  BSYNC.RECONVERGENT B1 ;  /* 0x0000000000017941 */ /* 0x000fea0003800200 */
.L_x_27373:
        /* <DEDUP_REMOVED lines=17> */
.L_x_27380:
        /* <DEDUP_REMOVED lines=13> */
.L_x_27382:
[----:B------:R-:W-:Y:S05]  /*15190*/  BSYNC.RECONVERGENT B2 ;  /* 0x0000000000027941 */ /* 0x000fea0003800200 */
.L_x_27381:
        /* <DEDUP_REMOVED lines=57> */
.L_x_27379:
[----:B------:R-:W-:Y:S05]  /*15530*/  BSYNC.RECONVERGENT B1 ;  /* 0x0000000000017941 */ /* 0x000fea0003800200 */
.L_x_27378:
        /* <DEDUP_REMOVED lines=15> */
.L_x_27385:
        /* <DEDUP_REMOVED lines=13> */
.L_x_27387:
[----:B------:R-:W-:Y:S05]  /*15700*/  BSYNC.RECONVERGENT B2 ;  /* 0x0000000000027941 */ /* 0x000fea0003800200 */
.L_x_27386:
        /* <DEDUP_REMOVED lines=57> */
.L_x_27384:
[----:B------:R-:W-:Y:S05]  /*15aa0*/  BSYNC.RECONVERGENT B1 ;  /* 0x0000000000017941 */ /* 0x000fea0003800200 */
.L_x_27383:
        /* <DEDUP_REMOVED lines=17> */
.L_x_27390:
        /* <DEDUP_REMOVED lines=15> */
.L_x_27392:
[----:B------:R-:W-:Y:S05]  /*15cb0*/  BSYNC.RECONVERGENT B2 ;  /* 0x0000000000027941 */ /* 0x000fea0003800200 */
.L_x_27391:
        /* <DEDUP_REMOVED lines=57> */
.L_x_27389:
[----:B------:R-:W-:Y:S05]  /*16050*/  BSYNC.RECONVERGENT B1 ;  /* 0x0000000000017941 */ /* 0x000fea0003800200 */
.L_x_27388:
        /* <DEDUP_REMOVED lines=35> */
.L_x_27352:
        /* <DEDUP_REMOVED lines=16> */
.L_x_27396:
        /* <DEDUP_REMOVED lines=13> */
.L_x_27398:
[----:B------:R-:W-:Y:S05]  /*16460*/  BSYNC.RECONVERGENT B2 ;  /* 0x0000000000027941 */ /* 0x000fea0003800200 */
.L_x_27397:
        /* <DEDUP_REMOVED lines=58> */
.L_x_27395:
[----:B------:R-:W-:Y:S05]  /*16810*/  BSYNC.RECONVERGENT B1 ;  /* 0x0000000000017941 */ /* 0x000fea0003800200 */
.L_x_27394:
        /* <DEDUP_REMOVED lines=18> */
.L_x_27401:
        /* <DEDUP_REMOVED lines=13> */
.L_x_27403:
[----:B------:R-:W-:Y:S05]  /*16a10*/  BSYNC.RECONVERGENT B2 ;  /* 0x0000000000027941 */ /* 0x000fea0003800200 */
.L_x_27402:
        /* <DEDUP_REMOVED lines=57> */
.L_x_27400:
[----:B------:R-:W-:Y:S05]  /*16db0*/  BSYNC.RECONVERGENT B1 ;  /* 0x0000000000017941 */ /* 0x000fea0003800200 */
.L_x_27399:
        /* <DEDUP_REMOVED lines=16> */
.L_x_27406:
        /* <DEDUP_REMOVED lines=13> */
.L_x_27408:
[----:B------:R-:W-:Y:S05]  /*16f90*/  BSYNC.RECONVERGENT B2 ;  /* 0x0000000000027941 */ /* 0x000fea0003800200 */
.L_x_27407:
        /* <DEDUP_REMOVED lines=57> */
.L_x_27405:
[----:B------:R-:W-:Y:S05]  /*17330*/  BSYNC.RECONVERGENT B1 ;  /* 0x0000000000017941 */ /* 0x000fea0003800200 */
.L_x_27404:
        /* <DEDUP_REMOVED lines=16> */
.L_x_27411:
        /* <DEDUP_REMOVED lines=13> */
.L_x_27413:
[----:B------:R-:W-:Y:S05]  /*17510*/  BSYNC.RECONVERGENT B2 ;  /* 0x0000000000027941 */ /* 0x000fea0003800200 */
.L_x_27412:
        /* <DEDUP_REMOVED lines=57> */
.L_x_27410:
[----:B------:R-:W-:Y:S05]  /*178b0*/  BSYNC.RECONVERGENT B1 ;  /* 0x0000000000017941 */ /* 0x000fea0003800200 */
.L_x_27409:
        /* <DEDUP_REMOVED lines=16> */
.L_x_27393:
        /* <DEDUP_REMOVED lines=24> */
.L_x_27414:
[----:B0-2---:R-:W-:Y:S02]  /*17b40*/  IMAD.MOV.U32 R7, RZ, RZ, R77 ;  /* 0x000000ffff077224 */ /* 0x005fe400078e004d */
[----:B------:R-:W-:-:S07]  /*17b50*/  VIADD R76, R76, 0x100 ;  /* 0x000001004c4c7836 */ /* 0x000fce0000000000 */
.L_x_27351:
[----:B------:R-:W-:Y:S05]  /*17b60*/  BSYNC.RECONVERGENT B0 ;  /* 0x0000000000007941 */ /* 0x000fea0003800200 */
.L_x_27350:
        /* <DEDUP_REMOVED lines=34> */
.L_x_27420:
        /* <DEDUP_REMOVED lines=13> */
.L_x_27422:
[----:B------:R-:W-:Y:S05]  /*17e60*/  BSYNC.RECONVERGENT B2 ;  /* 0x0000000000027941 */ /* 0x000fea0003800200 */
.L_x_27421:
        /* <DEDUP_REMOVED lines=58> */
.L_x_27419:
[----:B------:R-:W-:Y:S05]  /*18210*/  BSYNC.RECONVERGENT B1 ;  /* 0x0000000000017941 */ /* 0x000fea0003800200 */
.L_x_27418:
[----:B------:R-:W0:Y:S01]  /*18220*/  LDC R4, c[0x0][0x408] ;  /* 0x00010200ff047b82 */ /* 0x000e220000000800 */
[----:B------:R-:W-:Y:S01]  /*18230*/  ISETP.NE.AND P3, PT, R2, 0x1, PT ;  /* 0x000000010200780c */ /* 0x000fe20003f65270 */
[----:B------:R-:W-:Y:S01]  /*18240*/  IMAD.MOV.U32 R107, RZ, RZ, 0x2f800000 ;  /* 0x2f800000ff6b7424 */ /* 0x000fe200078e00ff */
[----:B------:R-:W-:Y:S01]  /*18250*/  I2FP.F32.U32 R0, R0 ;  /* 0x0000000000007245 */ /* 0x000fe20000201000 */
[----:B------:R-:W-:Y:S01]  /*18260*/  BSSY.RECONVERGENT B1, `(.L_x_27423) ;  /* 0x0000057000017945 */ /* 0x000fe20003800200 */
[----:B------:R-:W-:-:S03]  /*18270*/  HFMA2 R7, -RZ, RZ, 0, 1.1920928955078125e-07 ;  /* 0x00000002ff077431 */ /* 0x000fc600000001ff */
        /* <DEDUP_REMOVED lines=14> */
.L_x_27425:
        /* <DEDUP_REMOVED lines=13> */
.L_x_27427:
[----:B------:R-:W-:Y:S05]  /*18430*/  BSYNC.RECONVERGENT B2 ;  /* 0x0000000000027941 */ /* 0x000fea0003800200 */
.L_x_27426:
        /* <DEDUP_REMOVED lines=57> */
.L_x_27424:
[----:B------:R-:W-:Y:S05]  /*187d0*/  BSYNC.RECONVERGENT B1 ;  /* 0x0000000000017941 */ /* 0x000fea0003800200 */
.L_x_27423:
        /* <DEDUP_REMOVED lines=15> */
.L_x_27430:
        /* <DEDUP_REMOVED lines=13> */
.L_x_27432:
[----:B------:R-:W-:Y:S05]  /*189a0*/  BSYNC.RECONVERGENT B2 ;  /* 0x0000000000027941 */ /* 0x000fea0003800200 */
.L_x_27431:
        /* <DEDUP_REMOVED lines=57> */
.L_x_27429:
[----:B------:R-:W-:Y:S05]  /*18d40*/  BSYNC.RECONVERGENT B1 ;  /* 0x0000000000017941 */ /* 0x000fea0003800200 */
.L_x_27428:
        /* <DEDUP_REMOVED lines=17> */
.L_x_27435:
        /* <DEDUP_REMOVED lines=13> */
.L_x_27437:
[----:B------:R-:W-:Y:S05]  /*18f30*/  BSYNC.RECONVERGENT B2 ;  /* 0x0000000000027941 */ /* 0x000fea0003800200 */
.L_x_27436:
        /* <DEDUP_REMOVED lines=57> */
.L_x_27434:
[----:B------:R-:W-:Y:S05]  /*192d0*/  BSYNC.RECONVERGENT B1 ;  /* 0x0000000000017941 */ /* 0x000fea0003800200 */
.L_x_27433:
        /* <DEDUP_REMOVED lines=15> */
.L_x_27440:
        /* <DEDUP_REMOVED lines=13> */
.L_x_27442:
[----:B------:R-:W-:Y:S05]  /*194a0*/  BSYNC.RECONVERGENT B2 ;  /* 0x0000000000027941 */ /* 0x000fea0003800200 */
.L_x_27441:
        /* <DEDUP_REMOVED lines=57> */
.L_x_27439:
[----:B------:R-:W-:Y:S05]  /*19840*/  BSYNC.RECONVERGENT B1 ;  /* 0x0000000000017941 */ /* 0x000fea0003800200 */
.L_x_27438:
        /* <DEDUP_REMOVED lines=17> */
.L_x_27445:
        /* <DEDUP_REMOVED lines=13> */
.L_x_27447:
[----:B------:R-:W-:Y:S05]  /*19a30*/  BSYNC.RECONVERGENT B2 ;  /* 0x0000000000027941 */ /* 0x000fea0003800200 */
.L_x_27446:
        /* <DEDUP_REMOVED lines=57> */
.L_x_27444:
[----:B------:R-:W-:Y:S05]  /*19dd0*/  BSYNC.RECONVERGENT B1 ;  /* 0x0000000000017941 */ /* 0x000fea0003800200 */
.L_x_27443:
        /* <DEDUP_REMOVED lines=15> */
.L_x_27450:
        /* <DEDUP_REMOVED lines=13> */
.L_x_27452:
[----:B------:R-:W-:Y:S05]  /*19fa0*/  BSYNC.RECONVERGENT B2 ;  /* 0x0000000000027941 */ /* 0x000fea0003800200 */
.L_x_27451:
        /* <DEDUP_REMOVED lines=57> */
.L_x_27449:
[----:B------:R-:W-:Y:S05]  /*1a340*/  BSYNC.RECONVERGENT B1 ;  /* 0x0000000000017941 */ /* 0x000fea0003800200 */
.L_x_27448:
        /* <DEDUP_REMOVED lines=17> */
.L_x_27455:
        /* <DEDUP_REMOVED lines=15> */
.L_x_27457:
[----:B------:R-:W-:Y:S05]  /*1a550*/  BSYNC.RECONVERGENT B2 ;  /* 0x0000000000027941 */ /* 0x000fea0003800200 */
.L_x_27456:
        /* <DEDUP_REMOVED lines=57> */
.L_x_27454:
[----:B------:R-:W-:Y:S05]  /*1a8f0*/  BSYNC.RECONVERGENT B1 ;  /* 0x0000000000017941 */ /* 0x000fea0003800200 */
.L_x_27453:
        /* <DEDUP_REMOVED lines=34> */
.L_x_27417:
        /* <DEDUP_REMOVED lines=16> */
.L_x_27461:
        /* <DEDUP_REMOVED lines=13> */
.L_x_27463:
[----:B------:R-:W-:Y:S05]  /*1acf0*/  BSYNC.RECONVERGENT B2 ;  /* 0x0000000000027941 */ /* 0x000fea0003800200 */
.L_x_27462:
        /* <DEDUP_REMOVED lines=58> */
.L_x_27460:
[----:B------:R-:W-:Y:S05]  /*1b0a0*/  BSYNC.RECONVERGENT B1 ;  /* 0x0000000000017941 */ /* 0x000fea0003800200 */
.L_x_27459:
        /* <DEDUP_REMOVED lines=18> */
.L_x_27466:
        /* <DEDUP_REMOVED lines=13> */
.L_x_27468:
[----:B------:R-:W-:Y:S05]  /*1b2a0*/  BSYNC.RECONVERGENT B2 ;  /* 0x0000000000027941 */ /* 0x000fea0003800200 */
.L_x_27467:
        /* <DEDUP_REMOVED lines=57> */
.L_x_27465:
[----:B------:R-:W-:Y:S05]  /*1b640*/  BSYNC.RECONVERGENT B1 ;  /* 0x0000000000017941 */ /* 0x000fea0003800200 */
.L_x_27464:
        /* <DEDUP_REMOVED lines=16> */
.L_x_27471:
        /* <DEDUP_REMOVED lines=13> */
.L_x_27473:
[----:B------:R-:W-:Y:S05]  /*1b820*/  BSYNC.RECONVERGENT B2 ;  /* 0x0000000000027941 */ /* 0x000fea0003800200 */
.L_x_27472:
        /* <DEDUP_REMOVED lines=57> */
.L_x_27470:
[----:B------:R-:W-:Y:S05]  /*1bbc0*/  BSYNC.RECONVERGENT B1 ;  /* 0x0000000000017941 */ /* 0x000fea0003800200 */
.L_x_27469:
        /* <DEDUP_REMOVED lines=16> */
.L_x_27476:
        /* <DEDUP_REMOVED lines=13> */
.L_x_27478:
[----:B------:R-:W-:Y:S05]  /*1bda0*/  BSYNC.RECONVERGENT B2 ;  /* 0x0000000000027941 */ /* 0x000fea0003800200 */
.L_x_27477:
        /* <DEDUP_REMOVED lines=57> */
.L_x_27475:
[----:B------:R-:W-:Y:S05]  /*1c140*/  BSYNC.RECONVERGENT B1 ;  /* 0x0000000000017941 */ /* 0x000fea0003800200 */
.L_x_27474:
        /* <DEDUP_REMOVED lines=16> */
.L_x_27458:
[----:B------:R-:W0:Y:S01]  /*1c250*/  LDC.64 R78, c[0x0][0x3a8] ;  /* 0x0000ea00ff4e7b82 */ /* 0x000e220000000a00 */
[----:B------:R-:W-:Y:S02]  /*1c260*/  SEL R7, RZ, 0x1000000, !P5 ;  /* 0x01000000ff077807 */ /* 0x000fe40006800000 */
[----:B------:R-:W-:Y:S02]  /*1c270*/  SEL R106, RZ, 0x10000, !P4 ;  /* 0x00010000ff6a7807 */ /* 0x000fe40006000000 */
[----:B------:R-:W-:Y:S02]  /*1c280*/  SEL R107, RZ, 0x100, !P3 ;  /* 0x00000100ff6b7807 */ /* 0x000fe40005800000 */
[----:B------:R-:W-:Y:S01]  /*1c290*/  SEL R116, RZ, 0x1, !P2 ;  /* 0x00000001ff747807 */ /* 0x000fe20005000000 */
[----:B------:R-:W2:Y:S01]  /*1c2a0*/  LDC.64 R104, c[0x0][0x3b0] ;  /* 0x0000ec00ff687b82 */ /* 0x000ea20000000a00 */
[----:B------:R-:W-:-:S05]  /*1c2b0*/  IADD3 R7, PT, PT, R107, R7, R106 ;  /* 0x000000076b077210 */ /* 0x000fca0007ffe06a */
        /* <DEDUP_REMOVED lines=17> */
.L_x_27479:
[----:B0-2---:R-:W-:Y:S01]  /*1c3d0*/  MOV R7, R77 ;  /* 0x0000004d00077202 */ /* 0x005fe20000000f00 */
[----:B------:R-:W-:-:S07]  /*1c3e0*/  VIADD R76, R76, 0x100 ;  /* 0x000001004c4c7836 */ /* 0x000fce0000000000 */
.L_x_27416:
[----:B------:R-:W-:Y:S05]  /*1c3f0*/  BSYNC.RECONVERGENT B0 ;  /* 0x0000000000007941 */ /* 0x000fea0003800200 */
.L_x_27415:
        /* <DEDUP_REMOVED lines=34> */
.L_x_27485:
        /* <DEDUP_REMOVED lines=13> */
.L_x_27487:
[----:B------:R-:W-:Y:S05]  /*1c6f0*/  BSYNC.RECONVERGENT B2 ;  /* 0x0000000000027941 */ /* 0x000fea0003800200 */
.L_x_27486:
        /* <DEDUP_REMOVED lines=58> */
.L_x_27484:
[----:B------:R-:W-:Y:S05]  /*1caa0*/  BSYNC.RECONVERGENT B1 ;  /* 0x0000000000017941 */ /* 0x000fea0003800200 */
.L_x_27483:
[----:B------:R-:W0:Y:S01]  /*1cab0*/  LDC R4, c[0x0][0x408] ;  /* 0x00010200ff047b82 */ /* 0x000e220000000800 */
[----:B------:R-:W-:Y:S01]  /*1cac0*/  ISETP.NE.AND P3, PT, R2, 0x1, PT ;  /* 0x000000010200780c */ /* 0x000fe20003f65270 */
[----:B------:R-:W-:Y:S01]  /*1cad0*/  IMAD.MOV.U32 R107, RZ, RZ, 0x2f800000 ;  /* 0x2f800000ff6b7424 */ /* 0x000fe200078e00ff */
[----:B------:R-:W-:Y:S01]  /*1cae0*/  I2FP.F32.U32 R0, R0 ;  /* 0x0000000000007245 */ /* 0x000fe20000201000 */
[----:B------:R-:W-:Y:S01]  /*1caf0*/  BSSY.RECONVERGENT B1, `(.L_x_27488) ;  /* 0x0000057000017945 */ /* 0x000fe20003800200 */
[----:B------:R-:W-:-:S03]  /*1cb00*/  IMAD.MOV.U32 R7, RZ, RZ, 0x2 ;  /* 0x00000002ff077424 */ /* 0x000fc600078e00ff */
        /* <DEDUP_REMOVED lines=14> */
.L_x_27490:
        /* <DEDUP_REMOVED lines=13> */
.L_x_27492:
[----:B------:R-:W-:Y:S05]  /*1ccc0*/  BSYNC.RECONVERGENT B2 ;  /* 0x0000000000027941 */ /* 0x000fea0003800200 */
.L_x_27491:
        /* <DEDUP_REMOVED lines=57> */
.L_x_27489:
[----:B------:R-:W-:Y:S05]  /*1d060*/  BSYNC.RECONVERGENT B1 ;  /* 0x0000000000017941 */ /* 0x000fea0003800200 */
.L_x_27488:
        /* <DEDUP_REMOVED lines=15> */
.L_x_27495:
        /* <DEDUP_REMOVED lines=13> */
.L_x_27497:
[----:B------:R-:W-:Y:S05]  /*1d230*/  BSYNC.RECONVERGENT B2 ;  /* 0x0000000000027941 */ /* 0x000fea0003800200 */
.L_x_27496:
        /* <DEDUP_REMOVED lines=57> */
.L_x_27494:
[----:B------:R-:W-:Y:S05]  /*1d5d0*/  BSYNC.RECONVERGENT B1 ;  /* 0x0000000000017941 */ /* 0x000fea0003800200 */
.L_x_27493:
        /* <DEDUP_REMOVED lines=17> */
.L_x_27500:
        /* <DEDUP_REMOVED lines=13> */
.L_x_27502:
[----:B------:R-:W-:Y:S05]  /*1d7c0*/  BSYNC.RECONVERGENT B2 ;  /* 0x0000000000027941 */ /* 0x000fea0003800200 */
.L_x_27501:
        /* <DEDUP_REMOVED lines=57> */
.L_x_27499:
[----:B------:R-:W-:Y:S05]  /*1db60*/  BSYNC.RECONVERGENT B1 ;  /* 0x0000000000017941 */ /* 0x000fea0003800200 */
.L_x_27498:
        /* <DEDUP_REMOVED lines=15> */
.L_x_27505:
        /* <DEDUP_REMOVED lines=13> */
.L_x_27507:
[----:B------:R-:W-:Y:S05]  /*1dd30*/  BSYNC.RECONVERGENT B2 ;  /* 0x0000000000027941 */ /* 0x000fea0003800200 */
.L_x_27506:
        /* <DEDUP_REMOVED lines=57> */
.L_x_27504:
[----:B------:R-:W-:Y:S05]  /*1e0d0*/  BSYNC.RECONVERGENT B1 ;  /* 0x0000000000017941 */ /* 0x000fea0003800200 */
.L_x_27503:
        /* <DEDUP_REMOVED lines=17> */
.L_x_27510:
        /* <DEDUP_REMOVED lines=13> */
.L_x_27512:
[----:B------:R-:W-:Y:S05]  /*1e2c0*/  BSYNC.RECONVERGENT B2 ;  /* 0x0000000000027941 */ /* 0x000fea0003800200 */
.L_x_27511:
        /* <DEDUP_REMOVED lines=57> */
.L_x_27509:
[----:B------:R-:W-:Y:S05]  /*1e660*/  BSYNC.RECONVERGENT B1 ;  /* 0x0000000000017941 */ /* 0x000fea0003800200 */
.L_x_27508:
        /* <DEDUP_REMOVED lines=15> */
.L_x_27515:
        /* <DEDUP_REMOVED lines=13> */
.L_x_27517:
[----:B------:R-:W-:Y:S05]  /*1e830*/  BSYNC.RECONVERGENT B2 ;  /* 0x0000000000027941 */ /* 0x000fea0003800200 */
.L_x_27516:
        /* <DEDUP_REMOVED lines=57> */
.L_x_27514:
[----:B------:R-:W-:Y:S05]  /*1ebd0*/  BSYNC.RECONVERGENT B1 ;  /* 0x0000000000017941 */ /* 0x000fea0003800200 */
.L_x_27513:
        /* <DEDUP_REMOVED lines=17> */
.L_x_27520:
        /* <DEDUP_REMOVED lines=15> */
.L_x_27522:
[----:B------:R-:W-:Y:S05]  /*1ede0*/  BSYNC.RECONVERGENT B2 ;  /* 0x0000000000027941 */ /* 0x000fea0003800200 */
.L_x_27521:
        /* <DEDUP_REMOVED lines=57> */
.L_x_27519:
[----:B------:R-:W-:Y:S05]  /*1f180*/  BSYNC.RECONVERGENT B1 ;  /* 0x0000000000017941 */ /* 0x000fea0003800200 */
.L_x_27518:
        /* <DEDUP_REMOVED lines=35> */
.L_x_27482:
        /* <DEDUP_REMOVED lines=16> */
.L_x_27526:
        /* <DEDUP_REMOVED lines=13> */
.L_x_27528:
[----:B------:R-:W-:Y:S05]  /*1f590*/  BSYNC.RECONVERGENT B2 ;  /* 0x0000000000027941 */ /* 0x000fea0003800200 */
.L_x_27527:
        /* <DEDUP_REMOVED lines=58> */
.L_x_27525:
[----:B------:R-:W-:Y:S05]  /*1f940*/  BSYNC.RECONVERGENT B1 ;  /* 0x0000000000017941 */ /* 0x000fea0003800200 */
.L_x_27524:
        /* <DEDUP_REMOVED lines=18> */
.L_x_27531:
        /* <DEDUP_REMOVED lines=13> */
.L_x_27533:
[----:B------:R-:W-:Y:S05]  /*1fb40*/  BSYNC.RECONVERGENT B2 ;  /* 0x0000000000027941 */ /* 0x000fea0003800200 */
.L_x_27532:
        /* <DEDUP_REMOVED lines=57> */
.L_x_27530:
[----:B------:R-:W-:Y:S05]  /*1fee0*/  BSYNC.RECONVERGENT B1 ;  /* 0x0000000000017941 */ /* 0x000fea0003800200 */
.L_x_27529:
        /* <DEDUP_REMOVED lines=16> */
.L_x_27536:
        /* <DEDUP_REMOVED lines=13> */
.L_x_27538:
[----:B------:R-:W-:Y:S05]  /*200c0*/  BSYNC.RECONVERGENT B2 ;  /* 0x0000000000027941 */ /* 0x000fea0003800200 */
.L_x_27537:
        /* <DEDUP_REMOVED lines=57> */
.L_x_27535:
[----:B------:R-:W-:Y:S05]  /*20460*/  BSYNC.RECONVERGENT B1 ;  /* 0x0000000000017941 */ /* 0x000fea0003800200 */
.L_x_27534:
        /* <DEDUP_REMOVED lines=16> */
.L_x_27541:
        /* <DEDUP_REMOVED lines=13> */
.L_x_27543:
[----:B------:R-:W-:Y:S05]  /*20640*/  BSYNC.RECONVERGENT B2 ;  /* 0x0000000000027941 */ /* 0x000fea0003800200 */
.L_x_27542:
        /* <DEDUP_REMOVED lines=57> */
.L_x_27540:
[----:B------:R-:W-:Y:S05]  /*209e0*/  BSYNC.RECONVERGENT B1 ;  /* 0x0000000000017941 */ /* 0x000fea0003800200 */
.L_x_27539:
        /* <DEDUP_REMOVED lines=16> */
.L_x_27523:
[----:B------:R-:W0:Y:S01]  /*20af0*/  LDC.64 R78, c[0x0][0x3a8] ;  /* 0x0000ea00ff4e7b82 */ /* 0x000e220000000a00 */
[----:B------:R-:W-:Y:S02]  /*20b00*/  SEL R106, RZ, 0x1000000, !P5 ;  /* 0x01000000ff6a7807 */ /* 0x000fe40006800000 */
[----:B------:R-:W-:Y:S02]  /*20b10*/  SEL R107, RZ, 0x10000, !P4 ;  /* 0x00010000ff6b7807 */ /* 0x000fe40006000000 */
[----:B------:R-:W-:Y:S02]  /*20b20*/  SEL R120, RZ, 0x100, !P3 ;  /* 0x00000100ff787807 */ /* 0x000fe40005800000 */
[----:B------:R-:W-:Y:S01]  /*20b30*/  SEL R7, RZ, 0x1, !P2 ;  /* 0x00000001ff077807 */ /* 0x000fe20005000000 */
[----:B------:R-:W2:Y:S01]  /*20b40*/  LDC.64 R104, c[0x0][0x3b0] ;  /* 0x0000ec00ff687b82 */ /* 0x000ea20000000a00 */
[----:B------:R-:W-:-:S04]  /*20b50*/  IADD3 R106, PT, PT, R120, R106, R107 ;  /* 0x0000006a786a7210 */ /* 0x000fc80007ffe06b */
[----:B------:R-:W-:Y:S01]  /*20b60*/  IADD3 R7, PT, PT, R106, R7, RZ ;  /* 0x000000076a077210 */ /* 0x000fe20007ffe0ff */
[----:B0-----:R-:W-:-:S05]  /*20b70*/  IMAD.WIDE.U32 R78, R76, 0x10, R78 ;  /* 0x000000104c4e7825 */ /* 0x001fca00078e004e */
[----:B------:R-:W-:Y:S01]  /*20b80*/  STG.E.128 desc[UR6][R78.64], R72 ;  /* 0x000000484e007986 */ /* 0x000fe2000c101d06 */
[----:B--2---:R-:W-:-:S05]  /*20b90*/  IMAD.WIDE.U32 R104, R76, 0x4, R104 ;  /* 0x000000044c687825 */ /* 0x004fca00078e0068 */
[----:B------:R0:W-:Y:S02]  /*20ba0*/  STG.E desc[UR6][R104.64], R7 ;  /* 0x0000000768007986 */ /* 0x0001e4000c101906 */
[----:B0-----:R-:W-:Y:S01]  /*20bb0*/  IMAD.MOV.U32 R7, RZ, RZ, R77 ;  /* 0x000000ffff077224 */ /* 0x001fe200078e004d */
[----:B------:R-:W-:Y:S06]  /*20bc0*/  @!P0 BRA `(.L_x_27481) ;  /* 0x00000000002c8947 */ /* 0x000fec0003800000 */
[----:B------:R-:W0:Y:S01]  /*20bd0*/  LDC.64 R78, c[0x0][0x3b8] ;  /* 0x0000ee00ff4e7b82 */ /* 0x000e220000000a00 */
[----:B------:R-:W-:Y:S02]  /*20be0*/  SHF.L.U32 R77, R2, 0x10, RZ ;  /* 0x00000010024d7819 */ /* 0x000fe400000006ff */
        /* <DEDUP_REMOVED lines=9> */
.L_x_27481:
[----:B------:R-:W-:Y:S05]  /*20c80*/  BSYNC.RECONVERGENT B0 ;  /* 0x0000000000007941 */ /* 0x000fea0003800200 */
.L_x_27480:
[----:B------:R-:W2:Y:S01]  /*20c90*/  LDL R106, [R1+0x4] ;  /* 0x00000400016a7983 */ /* 0x000ea20000100800 */
[----:B0-----:R-:W-:Y:S01]  /*20ca0*/  FADD.FTZ R76, RZ, R48 ;  /* 0x00000030ff4c7221 */ /* 0x001fe20000010000 */
[C---:B------:R-:W-:Y:S01]  /*20cb0*/  ISETP.GE.U32.AND P0, PT, R14.reuse, 0x100, PT ;  /* 0x000001000e00780c */ /* 0x040fe20003f06070 */
[----:B------:R-:W-:Y:S01]  /*20cc0*/  BSSY.RECONVERGENT B0, `(.L_x_27544) ;  /* 0x000007b000007945 */ /* 0x000fe20003800200 */
[C---:B------:R-:W-:Y:S01]  /*20cd0*/  ISETP.GT.U32.AND P1, PT, R14.reuse, 0x1ff, PT ;  /* 0x000001ff0e00780c */ /* 0x040fe20003f24070 */
[----:B------:R-:W-:Y:S01]  /*20ce0*/  FADD.FTZ R77, R49, R76 ;  /* 0x0000004c314d7221 */ /* 0x000fe20000010000 */
[C---:B------:R-:W-:Y:S01]  /*20cf0*/  ISETP.GT.U32.AND P2, PT, R14.reuse, 0x2ff, PT ;  /* 0x000002ff0e00780c */ /* 0x040fe20003f44070 */
[----:B------:R-:W0:Y:S01]  /*20d00*/  S2R R120, SR_TID.X ;  /* 0x0000000000787919 */ /* 0x000e220000002100 */
[----:B------:R-:W-:Y:S01]  /*20d10*/  ISETP.GT.U32.AND P3, PT, R14, 0x3ff, PT ;  /* 0x000003ff0e00780c */ /* 0x000fe20003f64070 */
[----:B------:R-:W-:Y:S01]  /*20d20*/  FADD.FTZ R76, R50, R77 ;  /* 0x0000004d324c7221 */ /* 0x000fe20000010000 */
[----:B------:R-:W-:-:S02]  /*20d30*/  ISETP.GT.U32.AND P4, PT, R14, 0x4ff, PT ;  /* 0x000004ff0e00780c */ /* 0x000fc40003f84070 */
        /* <DEDUP_REMOVED lines=95> */
[----:B------:R-:W-:-:S05]  /*21330*/  @P6 FFMA.FTZ R78, R104, R104, R77 ;  /* 0x00000068684e6223 */ /* 0x000fca000001004d */
[----:B------:R-:W2:Y:S02]  /*21340*/  SHFL.BFLY PT, R77, R78, 0x1, 0x1f ;  /* 0x0c201f004e4d7f89 */ /* 0x000ea400000e0000 */
[----:B--2---:R-:W-:Y:S01]  /*21350*/  FADD.FTZ R79, R78, R77 ;  /* 0x0000004d4e4f7221 */ /* 0x004fe20000010000 */
[----:B0-----:R-:W-:-:S04]  /*21360*/  LOP3.LUT P1, R78, R120, 0x1f, RZ, 0xc0, !PT ;  /* 0x0000001f784e7812 */ /* 0x001fc8000782c0ff */
        /* <DEDUP_REMOVED lines=16> */
.L_x_27545:
[----:B------:R-:W-:Y:S05]  /*21470*/  BSYNC.RECONVERGENT B0 ;  /* 0x0000000000007941 */ /* 0x000fea0003800200 */
.L_x_27544:
[----:B------:R-:W-:Y:S01]  /*21480*/  BAR.SYNC.DEFER_BLOCKING 0x0 ;  /* 0x0000000000007b1d */ /* 0x000fe20000010000 */
[----:B------:R-:W-:Y:S01]  /*21490*/  ISETP.GT.U32.AND P1, PT, R78, 0x7, PT ;  /* 0x000000074e00780c */ /* 0x000fe20003f24070 */
[----:B------:R-:W-:Y:S01]  /*214a0*/  HFMA2 R106, -RZ, RZ, 0, 0 ;  /* 0x00000000ff6a7431 */ /* 0x000fe200000001ff */
[----:B0-----:R-:W-:-:S03]  /*214b0*/  CS2R R76, SRZ ;  /* 0x00000000004c7805 */ /* 0x001fc6000001ff00 */
[----:B------:R-:W-:Y:S08]  /*214c0*/  BSSY.RECONVERGENT B0, `(.L_x_27546) ;  /* 0x000000a000007945 */ /* 0x000ff00003800200 */
[----:B------:R-:W-:Y:S05]  /*214d0*/  @P1 BRA `(.L_x_27547) ;  /* 0x0000000000201947 */ /* 0x000fea0003800000 */
[----:B------:R0:W5:Y:S01]  /*214e0*/  LDL R106, [R1] ;  /* 0x00000000016a7983 */ /* 0x0001620000100800 */
[----:B------:R-:W2:Y:S01]  /*214f0*/  S2UR UR5, SR_CgaCtaId ;  /* 0x00000000000579c3 */ /* 0x000ea20000008800 */
[----:B------:R-:W-:Y:S01]  /*21500*/  UMOV UR4, 0x400 ;  /* 0x0000040000047882 */ /* 0x000fe20000000000 */
[----:B------:R-:W-:-:S05]  /*21510*/  IMAD.SHL.U32 R76, R120, 0x8, RZ ;  /* 0x00000008784c7824 */ /* 0x000fca00078e00ff */
[----:B------:R-:W-:Y:S01]  /*21520*/  LOP3.LUT R76, R76, 0xf8, RZ, 0xc0, !PT ;  /* 0x000000f84c4c7812 */ /* 0x000fe200078ec0ff */
[----:B--2---:R-:W-:-:S04]  /*21530*/  ULEA UR4, UR5, UR4, 0x18 ;  /* 0x0000000405047291 */ /* 0x004fc8000f8ec0ff */
[----:B------:R-:W-:-:S09]  /*21540*/  @UP1 UIADD3 UR4, UPT, UPT, UR4, 0x40, URZ ;  /* 0x0000004004041890 */ /* 0x000fd2000fffe0ff */
[----:B0-----:R-:W2:Y:S03]  /*21550*/  LDS.64 R76, [R76+UR4] ;  /* 0x000000044c4c7984 */ /* 0x001ea60008000a00 */
.L_x_27547:
[----:B------:R-:W-:Y:S05]  /*21560*/  BSYNC.RECONVERGENT B0 ;  /* 0x0000000000007941 */ /* 0x000fea0003800200 */
.L_x_27546:
[----:B-----5:R-:W0:Y:S01]  /*21570*/  SHFL.DOWN PT, R79, R106, 0x4, 0x1f ;  /* 0x08801f006a4f7f89 */ /* 0x020e2200000e0000 */
[-C--:B------:R-:W-:Y:S01]  /*21580*/  I2FP.F32.S32 R105, R106.reuse ;  /* 0x0000006a00697245 */ /* 0x080fe20000201400 */
[----:B------:R-:W-:Y:S01]  /*21590*/  BSSY.RECONVERGENT B0, `(.L_x_27548) ;  /* 0x0000054000007945 */ /* 0x000fe20003800200 */
[----:B------:R-:W-:Y:S01]  /*215a0*/  ISETP.NE.AND P2, PT, R120, RZ, PT ;  /* 0x000000ff7800720c */ /* 0x000fe20003f45270 */
[----:B--2---:R-:W2:Y:S01]  /*215b0*/  SHFL.DOWN PT, R107, R76, 0x4, 0x1f ;  /* 0x08801f004c6b7f89 */ /* 0x004ea200000e0000 */
[----:B------:R-:W-:Y:S02]  /*215c0*/  ISETP.NE.AND P1, PT, RZ, UR22, PT ;  /* 0x00000016ff007c0c */ /* 0x000fe4000bf25270 */
[----:B0-----:R-:W-:Y:S02]  /*215d0*/  I2FP.F32.S32 R78, R79 ;  /* 0x0000004f004e7245 */ /* 0x001fe40000201400 */
[----:B------:R-:W-:Y:S01]  /*215e0*/  IADD3 R79, PT, PT, R79, R106, RZ ;  /* 0x0000006a4f4f7210 */ /* 0x000fe20007ffe0ff */
[----:B--2---:R-:W-:-:S02]  /*215f0*/  FADD.FTZ R104, -R107, R76 ;  /* 0x0000004c6b687221 */ /* 0x004fc40000010100 */
[----:B------:R-:W-:Y:S02]  /*21600*/  FMUL.FTZ R124, R107, R78 ;  /* 0x0000004e6b7c7220 */ /* 0x000fe40000410000 */
[----:B------:R-:W0:Y:S01]  /*21610*/  SHFL.DOWN PT, R106, R79, 0x2, 0x1f ;  /* 0x08401f004f6a7f89 */ /* 0x000e2200000e0000 */
[----:B------:R-:W-:Y:S01]  /*21620*/  FMUL.FTZ R104, R104, R104 ;  /* 0x0000006868687220 */ /* 0x000fe20000410000 */
[----:B------:R-:W-:Y:S01]  /*21630*/  FFMA.FTZ R125, R105, R76, R124 ;  /* 0x0000004c697d7223 */ /* 0x000fe2000001007c */
[----:B------:R-:W-:Y:S01]  /*21640*/  I2FP.F32.S32 R76, R79 ;  /* 0x0000004f004c7245 */ /* 0x000fe20000201400 */
[----:B------:R-:W2:Y:S01]  /*21650*/  SHFL.DOWN PT, R124, R77, 0x4, 0x1f ;  /* 0x08801f004d7c7f89 */ /* 0x000ea200000e0000 */
[----:B------:R-:W-:Y:S02]  /*21660*/  FMUL.FTZ R105, R104, R105 ;  /* 0x0000006968697220 */ /* 0x000fe40000410000 */
[----:B------:R-:W3:Y:S02]  /*21670*/  MUFU.RCP R107, R76 ;  /* 0x0000004c006b7308 */ /* 0x000ee40000001000 */
[----:B------:R-:W-:Y:S01]  /*21680*/  FMUL.FTZ R105, R105, R78 ;  /* 0x0000004e69697220 */ /* 0x000fe20000410000 */
[----:B---3--:R-:W-:Y:S01]  /*21690*/  FMUL.FTZ R125, R107, R125 ;  /* 0x0000007d6b7d7220 */ /* 0x008fe20000410000 */
[----:B0-----:R-:W-:Y:S01]  /*216a0*/  IMAD.IADD R79, R79, 0x1, R106 ;  /* 0x000000014f4f7824 */ /* 0x001fe200078e026a */
[----:B------:R-:W-:Y:S01]  /*216b0*/  I2FP.F32.S32 R106, R106 ;  /* 0x0000006a006a7245 */ /* 0x000fe20000201400 */
[----:B--2---:R-:W-:-:S02]  /*216c0*/  FADD.FTZ R124, R124, R77 ;  /* 0x0000004d7c7c7221 */ /* 0x004fc40000010000 */
[----:B------:R-:W0:Y:S01]  /*216d0*/  SHFL.DOWN PT, R104, R125, 0x2, 0x1f ;  /* 0x08401f007d687f89 */ /* 0x000e2200000e0000 */
[----:B------:R-:W-:Y:S01]  /*216e0*/  I2FP.F32.S32 R77, R79 ;  /* 0x0000004f004d7245 */ /* 0x000fe20000201400 */
[----:B------:R-:W-:-:S03]  /*216f0*/  FFMA.FTZ R107, R107, R105, R124 ;  /* 0x000000696b6b7223 */ /* 0x000fc6000001007c */
[----:B------:R-:W2:Y:S02]  /*21700*/  MUFU.RCP R105, R77 ;  /* 0x0000004d00697308 */ /* 0x000ea40000001000 */
[----:B------:R-:W3:Y:S01]  /*21710*/  SHFL.DOWN PT, R78, R107, 0x2, 0x1f ;  /* 0x08401f006b4e7f89 */ /* 0x000ee200000e0000 */
[----:B0-----:R-:W-:Y:S01]  /*21720*/  FADD.FTZ R124, R125, -R104 ;  /* 0x800000687d7c7221 */ /* 0x001fe20000010000 */
[----:B------:R-:W-:-:S03]  /*21730*/  FMUL.FTZ R104, R104, R106 ;  /* 0x0000006a68687220 */ /* 0x000fc60000410000 */
[----:B------:R-:W-:Y:S01]  /*21740*/  FMUL.FTZ R124, R124, R124 ;  /* 0x0000007c7c7c7220 */ /* 0x000fe20000410000 */
[----:B------:R-:W-:-:S03]  /*21750*/  FFMA.FTZ R104, R76, R125, R104 ;  /* 0x0000007d4c687223 */ /* 0x000fc60000010068 */
[----:B------:R-:W-:Y:S01]  /*21760*/  FMUL.FTZ R124, R76, R124 ;  /* 0x0000007c4c7c7220 */ /* 0x000fe20000410000 */
[----:B--2---:R-:W-:Y:S01]  /*21770*/  FMUL.FTZ R104, R105, R104 ;  /* 0x0000006869687220 */ /* 0x004fe20000410000 */
[----:B------:R-:W0:Y:S01]  /*21780*/  SHFL.DOWN PT, R76, R79, 0x1, 0x1f ;  /* 0x08201f004f4c7f89 */ /* 0x000e2200000e0000 */
[----:B---3--:R-:W-:Y:S01]  /*21790*/  FADD.FTZ R78, R107, R78 ;  /* 0x0000004e6b4e7221 */ /* 0x008fe20000010000 */
[----:B------:R-:W-:Y:S02]  /*217a0*/  FMUL.FTZ R124, R124, R106 ;  /* 0x0000006a7c7c7220 */ /* 0x000fe40000410000 */
[----:B------:R-:W2:Y:S02]  /*217b0*/  SHFL.DOWN PT, R106, R104, 0x1, 0x1f ;  /* 0x08201f00686a7f89 */ /* 0x000ea400000e0000 */
[----:B------:R-:W-:-:S05]  /*217c0*/  FFMA.FTZ R105, R105, R124, R78 ;  /* 0x0000007c69697223 */ /* 0x000fca000001004e */
[----:B------:R-:W3:Y:S01]  /*217d0*/  SHFL.DOWN PT, R78, R105, 0x1, 0x1f ;  /* 0x08201f00694e7f89 */ /* 0x000ee200000e0000 */
[-C--:B0-----:R-:W-:Y:S02]  /*217e0*/  IADD3 R107, PT, PT, R79, R76.reuse, RZ ;  /* 0x0000004c4f6b7210 */ /* 0x081fe40007ffe0ff */
[----:B------:R-:W-:Y:S02]  /*217f0*/  I2FP.F32.S32 R79, R76 ;  /* 0x0000004c004f7245 */ /* 0x000fe40000201400 */
[----:B------:R-:W-:Y:S01]  /*21800*/  I2FP.F32.S32 R107, R107 ;  /* 0x0000006b006b7245 */ /* 0x000fe20000201400 */
[----:B--2---:R-:W-:Y:S02]  /*21810*/  FADD.FTZ R124, R104, -R106 ;  /* 0x8000006a687c7221 */ /* 0x004fe40000010000 */
[-C--:B------:R-:W-:Y:S02]  /*21820*/  FMUL.FTZ R106, R106, R79.reuse ;  /* 0x0000004f6a6a7220 */ /* 0x080fe40000410000 */
[----:B------:R-:W-:Y:S01]  /*21830*/  FMUL.FTZ R124, R124, R124 ;  /* 0x0000007c7c7c7220 */ /* 0x000fe20000410000 */
[----:B------:R-:W0:Y:S01]  /*21840*/  MUFU.RCP R107, R107 ;  /* 0x0000006b006b7308 */ /* 0x000e220000001000 */
[----:B------:R-:W-:Y:S01]  /*21850*/  FFMA.FTZ R106, R77, R104, R106 ;  /* 0x000000684d6a7223 */ /* 0x000fe2000001006a */
[----:B---3--:R-:W-:Y:S01]  /*21860*/  FADD.FTZ R78, R105, R78 ;  /* 0x0000004e694e7221 */ /* 0x008fe20000010000 */
[----:B------:R-:W-:Y:S01]  /*21870*/  FMUL.FTZ R124, R77, R124 ;  /* 0x0000007c4d7c7220 */ /* 0x000fe20000410000 */
[----:B------:R-:W2:Y:S03]  /*21880*/  LDC R104, c[0x0][0x448] ;  /* 0x00011200ff687b82 */ /* 0x000ea60000000800 */
[----:B------:R-:W-:Y:S01]  /*21890*/  FMUL.FTZ R124, R124, R79 ;  /* 0x0000004f7c7c7220 */ /* 0x000fe20000410000 */
[----:B0-----:R-:W-:-:S03]  /*218a0*/  FMUL.FTZ R105, R107, R106 ;  /* 0x0000006a6b697220 */ /* 0x001fc60000410000 */
[----:B------:R-:W-:Y:S01]  /*218b0*/  FFMA.FTZ R124, R107, R124, R78 ;  /* 0x0000007c6b7c7223 */ /* 0x000fe2000001004e */
[----:B------:R-:W-:Y:S01]  /*218c0*/  MOV R106, UR16 ;  /* 0x00000010006a7c02 */ /* 0x000fe20008000f00 */
[----:B------:R-:W0:Y:S01]  /*218d0*/  @!P2 LDC.64 R78, c[0x0][0x3c8] ;  /* 0x0000f200ff4eab82 */ /* 0x000e220000000a00 */
[----:B------:R-:W3:Y:S04]  /*218e0*/  SHFL.IDX PT, R105, R105, RZ, 0x1f ;  /* 0x00001fff69697589 */ /* 0x000ee800000e0000 */
[----:B------:R-:W2:Y:S01]  /*218f0*/  SHFL.IDX PT, R77, R124, RZ, 0x1f ;  /* 0x00001fff7c4d7589 */ /* 0x000ea200000e0000 */
[----:B0-----:R-:W-:-:S04]  /*21900*/  @!P2 IMAD.WIDE R78, R106, 0x4, R78 ;  /* 0x000000046a4ea825 */ /* 0x001fc800078e024e */
[----:B---3--:R-:W-:Y:S01]  /*21910*/  FMUL.FTZ R76, R105, R105 ;  /* 0x00000069694c7220 */ /* 0x008fe20000410000 */
[----:B--2---:R-:W-:-:S04]  /*21920*/  FFMA.FTZ R104, R77, UR23, R104 ;  /* 0x000000174d687c23 */ /* 0x004fc80008010068 */
[----:B------:R-:W-:Y:S02]  /*21930*/  FSEL R107, R76, RZ, P1 ;  /* 0x000000ff4c6b7208 */ /* 0x000fe40000800000 */
[----:B------:R-:W0:Y:S03]  /*21940*/  @!P2 LDC.64 R76, c[0x0][0x3c0] ;  /* 0x0000f000ff4cab82 */ /* 0x000e260000000a00 */
[----:B------:R-:W-:Y:S01]  /*21950*/  FADD.FTZ R104, R104, R107 ;  /* 0x0000006b68687221 */ /* 0x000fe20000010000 */
[----:B------:R-:W-:-:S05]  /*21960*/  IMAD.U32 R107, RZ, RZ, UR16 ;  /* 0x00000010ff6b7e24 */ /* 0x000fca000f8e00ff */
[----:B------:R-:W2:Y:S01]  /*21970*/  MUFU.RSQ R104, R104 ;  /* 0x0000006800687308 */ /* 0x000ea20000001400 */
[----:B0-----:R-:W-:-:S05]  /*21980*/  @!P2 IMAD.WIDE R76, R107, 0x4, R76 ;  /* 0x000000046b4ca825 */ /* 0x001fca00078e024c */
[----:B------:R0:W-:Y:S04]  /*21990*/  @!P2 STG.E desc[UR6][R76.64], R105 ;  /* 0x000000694c00a986 */ /* 0x0001e8000c101906 */
[----:B--2---:R2:W-:Y:S01]  /*219a0*/  @!P2 STG.E desc[UR6][R78.64], R104 ;  /* 0x000000684e00a986 */ /* 0x0045e2000c101906 */
[----:B0-----:R-:W-:Y:S01]  /*219b0*/  FSEL R105, R105, RZ, !P1 ;  /* 0x000000ff69697208 */ /* 0x001fe20004800000 */
[----:B------:R-:W-:Y:S06]  /*219c0*/  @!P0 BRA `(.L_x_27549) ;  /* 0x0000000000408947 */ /* 0x000fec0003800000 */
[----:B------:R-:W0:Y:S01]  /*219d0*/  LDC.64 R106, c[0x0][0x428] ;  /* 0x00010a00ff6a7b82 */ /* 0x000e220000000a00 */
[--C-:B------:R-:W-:Y:S01]  /*219e0*/  FADD.FTZ R77, R48, -R105.reuse ;  /* 0x80000069304d7221 */ /* 0x100fe20000010000 */
[--C-:B------:R-:W-:Y:S01]  /*219f0*/  FADD.FTZ R125, R50, -R105.reuse ;  /* 0x80000069327d7221 */ /* 0x100fe20000010000 */
[--C-:B--2---:R-:W-:Y:S02]  /*21a00*/  FADD.FTZ R79, R51, -R105.reuse ;  /* 0x80000069334f7221 */ /* 0x104fe40000010000 */
[C---:B------:R-:W-:Y:S01]  /*21a10*/  FMUL.FTZ R76, R104.reuse, R77 ;  /* 0x0000004d684c7220 */ /* 0x040fe20000410000 */
[----:B------:R-:W-:Y:S01]  /*21a20*/  FADD.FTZ R77, R49, -R105 ;  /* 0x80000069314d7221 */ /* 0x000fe20000010000 */
[C---:B------:R-:W-:Y:S01]  /*21a30*/  FMUL.FTZ R78, R104.reuse, R125 ;  /* 0x0000007d684e7220 */ /* 0x040fe20000410000 */
[----:B------:R-:W-:Y:S01]  /*21a40*/  FMUL.FTZ R79, R104, R79 ;  /* 0x0000004f684f7220 */ /* 0x000fe20000410000 */
[----:B------:R-:W-:Y:S01]  /*21a50*/  FFMA.FTZ R76, R76, R112, R16 ;  /* 0x000000704c4c7223 */ /* 0x000fe20000010010 */
[----:B------:R-:W-:Y:S01]  /*21a60*/  FMUL.FTZ R77, R104, R77 ;  /* 0x0000004d684d7220 */ /* 0x000fe20000410000 */
[----:B------:R-:W-:Y:S01]  /*21a70*/  FFMA.FTZ R78, R78, R114, R18 ;  /* 0x000000724e4e7223 */ /* 0x000fe20000010012 */
[----:B------:R-:W-:-:S02]  /*21a80*/  FFMA.FTZ R79, R79, R115, R19 ;  /* 0x000000734f4f7223 */ /* 0x000fc40000010013 */
[----:B------:R-:W-:Y:S01]  /*21a90*/  FFMA.FTZ R77, R77, R113, R17 ;  /* 0x000000714d4d7223 */ /* 0x000fe20000010011 */
[----:B0-----:R-:W-:-:S04]  /*21aa0*/  IMAD.WIDE.U32 R106, R5, 0x10, R106 ;  /* 0x00000010056a7825 */ /* 0x001fc800078e006a */
[----:B------:R-:W-:Y:S01]  /*21ab0*/  VIADD R5, R5, 0x100 ;  /* 0x0000010005057836 */ /* 0x000fe20000000000 */
[----:B------:R0:W-:Y:S06]  /*21ac0*/  STG.E.128 desc[UR6][R106.64], R76 ;  /* 0x0000004c6a007986 */ /* 0x0001ec000c101d06 */
.L_x_27549:
[----:B------:R-:W-:Y:S05]  /*21ad0*/  BSYNC.RECONVERGENT B0 ;  /* 0x0000000000007941 */ /* 0x000fea0003800200 */
.L_x_27548:
[----:B------:R-:W-:Y:S01]  /*21ae0*/  ISETP.NE.AND P0, PT, R122, RZ, PT ;  /* 0x000000ff7a00720c */ /* 0x000fe20003f05270 */
[----:B------:R-:W-:-:S12]  /*21af0*/  BSSY.RECONVERGENT B0, `(.L_x_27550) ;  /* 0x0000012000007945 */ /* 0x000fd80003800200 */
[----:B------:R-:W-:Y:S05]  /*21b00*/  @!P0 BRA `(.L_x_27551) ;  /* 0x0000000000408947 */ /* 0x000fea0003800000 */
[----:B0-----:R-:W0:Y:S01]  /*21b10*/  LDC.64 R106, c[0x0][0x428] ;  /* 0x00010a00ff6a7b82 */ /* 0x001e220000000a00 */
        /* <DEDUP_REMOVED lines=12> */
[C---:B0-----:R-:W-:Y:S01]  /*21be0*/  IMAD.WIDE.U32 R106, R5.reuse, 0x10, R106 ;  /* 0x00000010056a7825 */ /* 0x041fe200078e006a */
[----:B------:R-:W-:-:S04]  /*21bf0*/  IADD3 R5, PT, PT, R5, 0x100, RZ ;  /* 0x0000010005057810 */ /* 0x000fc80007ffe0ff */
[----:B------:R3:W-:Y:S03]  /*21c00*/  STG.E.128 desc[UR6][R106.64], R76 ;  /* 0x0000004c6a007986 */ /* 0x0007e6000c101d06 */
.L_x_27551:
[----:B------:R-:W-:Y:S05]  /*21c10*/  BSYNC.RECONVERGENT B0 ;  /* 0x0000000000007941 */ /* 0x000fea0003800200 */
.L_x_27550:
[----:B------:R-:W-:Y:S01]  /*21c20*/  ISETP.NE.AND P0, PT, R121, RZ, PT ;  /* 0x000000ff7900720c */ /* 0x000fe20003f05270 */
[----:B------:R-:W-:-:S12]  /*21c30*/  BSSY.RECONVERGENT B0, `(.L_x_27552) ;  /* 0x0000012000007945 */ /* 0x000fd80003800200 */
[----:B------:R-:W-:Y:S05]  /*21c40*/  @!P0 BRA `(.L_x_27553) ;  /* 0x0000000000408947 */ /* 0x000fea0003800000 */
[----:B0--3--:R-:W0:Y:S01]  /*21c50*/  LDC.64 R106, c[0x0][0x428] ;  /* 0x00010a00ff6a7b82 */ /* 0x009e220000000a00 */
[--C-:B------:R-:W-:Y:S01]  /*21c60*/  FADD.FTZ R77, R56, -R105.reuse ;  /* 0x80000069384d7221 */ /* 0x100fe20000010000 */
[--C-:B--2---:R-:W-:Y:S01]  /*21c70*/  FADD.FTZ R79, R57, -R105.reuse ;  /* 0x80000069394f7221 */ /* 0x104fe20000010000 */
        /* <DEDUP_REMOVED lines=10> */
[----:B0-----:R-:W-:-:S04]  /*21d20*/  IMAD.WIDE.U32 R106, R5, 0x10, R106 ;  /* 0x00000010056a7825 */ /* 0x001fc800078e006a */
[----:B------:R-:W-:Y:S01]  /*21d30*/  VIADD R5, R5, 0x100 ;  /* 0x0000010005057836 */ /* 0x000fe20000000000 */
[----:B------:R4:W-:Y:S06]  /*21d40*/  STG.E.128 desc[UR6][R106.64], R76 ;  /* 0x0000004c6a007986 */ /* 0x0009ec000c101d06 */
.L_x_27553:
[----:B------:R-:W-:Y:S05]  /*21d50*/  BSYNC.RECONVERGENT B0 ;  /* 0x0000000000007941 */ /* 0x000fea0003800200 */
.L_x_27552:
[----:B------:R-:W-:Y:S01]  /*21d60*/  ISETP.NE.AND P0, PT, R119, RZ, PT ;  /* 0x000000ff7700720c */ /* 0x000fe20003f05270 */
[----:B------:R-:W-:-:S12]  /*21d70*/  BSSY.RECONVERGENT B0, `(.L_x_27554) ;  /* 0x0000012000007945 */ /* 0x000fd80003800200 */
[----:B------:R-:W-:Y:S05]  /*21d80*/  @!P0 BRA `(.L_x_27555) ;  /* 0x0000000000408947 */ /* 0x000fea0003800000 */
[----:B0--34-:R-:W0:Y:S01]  /*21d90*/  LDC.64 R106, c[0x0][0x428] ;  /* 0x00010a00ff6a7b82 */ /* 0x019e220000000a00 */
        /* <DEDUP_REMOVED lines=12> */
[C---:B0-----:R-:W-:Y:S01]  /*21e60*/  IMAD.WIDE.U32 R106, R5.reuse, 0x10, R106 ;  /* 0x00000010056a7825 */ /* 0x041fe200078e006a */
[----:B------:R-:W-:-:S04]  /*21e70*/  IADD3 R5, PT, PT, R5, 0x100, RZ ;  /* 0x0000010005057810 */ /* 0x000fc80007ffe0ff */
[----:B------:R0:W-:Y:S03]  /*21e80*/  STG.E.128 desc[UR6][R106.64], R76 ;  /* 0x0000004c6a007986 */ /* 0x0001e6000c101d06 */
.L_x_27555:
[----:B------:R-:W-:Y:S05]  /*21e90*/  BSYNC.RECONVERGENT B0 ;  /* 0x0000000000007941 */ /* 0x000fea0003800200 */
.L_x_27554:
        /* <DEDUP_REMOVED lines=19> */
.L_x_27557:
[----:B------:R-:W-:Y:S05]  /*21fd0*/  BSYNC.RECONVERGENT B0 ;  /* 0x0000000000007941 */ /* 0x000fea0003800200 */
.L_x_27556:
        /* <DEDUP_REMOVED lines=19> */
.L_x_27559:
[----:B------:R-:W-:Y:S05]  /*22110*/  BSYNC.RECONVERGENT B0 ;  /* 0x0000000000007941 */ /* 0x000fea0003800200 */
.L_x_27558:
[----:B------:R-:W-:Y:S01]  /*22120*/  ISETP.NE.AND P0, PT, R116, RZ, PT ;  /* 0x000000ff7400720c */ /* 0x000fe20003f05270 */
[----:B------:R-:W-:-:S12]  /*22130*/  BSSY.RECONVERGENT B0, `(.L_x_27560) ;  /* 0x0000011000007945 */ /* 0x000fd80003800200 */
[----:B------:R-:W-:Y:S05]  /*22140*/  @!P0 BRA `(.L_x_27561) ;  /* 0x00000000003c8947 */ /* 0x000fea0003800000 */
[----:B0--34-:R-:W0:Y:S01]  /*22150*/  LDC.64 R76, c[0x0][0x428] ;  /* 0x00010a00ff4c7b82 */ /* 0x019e220000000a00 */
[--C-:B--2---:R-:W-:Y:S01]  /*22160*/  FADD.FTZ R79, R72, -R105.reuse ;  /* 0x80000069484f7221 */ /* 0x104fe20000010000 */
[--C-:B------:R-:W-:Y:S01]  /*22170*/  FADD.FTZ R107, R73, -R105.reuse ;  /* 0x80000069496b7221 */ /* 0x100fe20000010000 */
[--C-:B------:R-:W-:Y:S01]  /*22180*/  FADD.FTZ R117, R74, -R105.reuse ;  /* 0x800000694a757221 */ /* 0x100fe20000010000 */
[----:B------:R-:W-:Y:S01]  /*22190*/  FADD.FTZ R105, R75, -R105 ;  /* 0x800000694b697221 */ /* 0x000fe20000010000 */
[C---:B------:R-:W-:Y:S01]  /*221a0*/  FMUL.FTZ R79, R104.reuse, R79 ;  /* 0x0000004f684f7220 */ /* 0x040fe20000410000 */
[C---:B------:R-:W-:Y:S01]  /*221b0*/  FMUL.FTZ R78, R104.reuse, R107 ;  /* 0x0000006b684e7220 */ /* 0x040fe20000410000 */
[C---:B------:R-:W-:Y:S01]  /*221c0*/  FMUL.FTZ R117, R104.reuse, R117 ;  /* 0x0000007568757220 */ /* 0x040fe20000410000 */
[----:B------:R-:W-:Y:S01]  /*221d0*/  FMUL.FTZ R106, R104, R105 ;  /* 0x00000069686a7220 */ /* 0x000fe20000410000 */
[----:B0-----:R-:W-:-:S04]  /*221e0*/  IMAD.WIDE.U32 R104, R5, 0x10, R76 ;  /* 0x0000001005687825 */ /* 0x001fc800078e004c */
[----:B------:R-:W-:Y:S01]  /*221f0*/  FFMA.FTZ R76, R79, R32, R36 ;  /* 0x000000204f4c7223 */ /* 0x000fe20000010024 */
[----:B------:R-:W-:Y:S01]  /*22200*/  FFMA.FTZ R77, R78, R33, R37 ;  /* 0x000000214e4d7223 */ /* 0x000fe20000010025 */
[----:B------:R-:W-:Y:S01]  /*22210*/  FFMA.FTZ R78, R117, R34, R38 ;  /* 0x00000022754e7223 */ /* 0x000fe20000010026 */
[----:B------:R-:W-:-:S05]  /*22220*/  FFMA.FTZ R79, R106, R35, R39 ;  /* 0x000000236a4f7223 */ /* 0x000fca0000010027 */
[----:B------:R0:W-:Y:S02]  /*22230*/  STG.E.128 desc[UR6][R104.64], R76 ;  /* 0x0000004c68007986 */ /* 0x0001e4000c101d06 */
.L_x_27561:
[----:B------:R-:W-:Y:S05]  /*22240*/  BSYNC.RECONVERGENT B0 ;  /* 0x0000000000007941 */ /* 0x000fea0003800200 */
.L_x_27560:
[----:B------:R-:W-:Y:S02]  /*22250*/  UIADD3 UR16, UPT, UPT, UR16, UR14, URZ ;  /* 0x0000000e10107290 */ /* 0x000fe4000fffe0ff */
[----:B------:R-:W-:Y:S02]  /*22260*/  UPLOP3.LUT UP1, UPT, UPT, UPT, UP1, 0x40, 0x4 ;  /* 0x000000000004789c */ /* 0x000fe40003f2e810 */
[----:B------:R-:W-:-:S09]  /*22270*/  UISETP.GE.AND UP0, UPT, UR16, UR15, UPT ;  /* 0x0000000f1000728c */ /* 0x000fd2000bf06270 */
[----:B------:R-:W-:Y:S05]  /*22280*/  BRA.U !UP0, `(.L_x_27562) ;  /* 0xfffffded08587547 */ /* 0x000fea000b83ffff */
[----:B------:R-:W-:Y:S05]  /*22290*/  EXIT ;  /* 0x000000000000794d */ /* 0x000fea0003800000 */
.L_x_27563:
        /* <DEDUP_REMOVED lines=14> */
.L_x_27922:


//--------------------- .text._ZN10layer_norm31ln_parallel_residual_fwd_kernelINS_13Kernel_traitsIfffffjLj7168ELj1ELj1ELj8ELj16ENS_18Kernel_traits_baseILj7168EfffffjLj256EEEEELb1ELb1ELb1EEEvNS_9FwdParamsE --------------------------
	.section	.text._ZN10layer_norm31ln_parallel_residual_fwd_kernelINS_13Kernel_traitsIfffffjLj7168ELj1ELj1ELj8ELj16ENS_18Kernel_traits_baseILj7168EfffffjLj256EEEEELb1ELb1ELb1EEEvNS_9FwdParamsE,"ax",@progbits
	.align	128
        .global         _ZN10layer_norm31ln_parallel_residual_fwd_kernelINS_13Kernel_traitsIfffffjLj7168ELj1ELj1ELj8ELj16ENS_18Kernel_traits_baseILj7168EfffffjLj256EEEEELb1ELb1ELb1EEEvNS_9FwdParamsE
        .type           _ZN10layer_norm31ln_parallel_residual_fwd_kernelINS_13Kernel_traitsIfffffjLj7168ELj1ELj1ELj8ELj16ENS_18Kernel_traits_baseILj7168EfffffjLj256EEEEELb1ELb1ELb1EEEvNS_9FwdParamsE,@function
        .size           _ZN10layer_norm31ln_parallel_residual_fwd_kernelINS_13Kernel_traitsIfffffjLj7168ELj1ELj1ELj8ELj16ENS_18Kernel_traits_baseILj7168EfffffjLj256EEEEELb1ELb1ELb1EEEvNS_9FwdParamsE,(.L_x_27923 - _ZN10layer_norm31ln_parallel_residual_fwd_kernelINS_13Kernel_traitsIfffffjLj7168ELj1ELj1ELj8ELj16ENS_18Kernel_traits_baseILj7168EfffffjLj256EEEEELb1ELb1ELb1EEEvNS_9FwdParamsE)
        .other          _ZN10layer_norm31ln_parallel_residual_fwd_kernelINS_13Kernel_traitsIfffffjLj7168ELj1ELj1ELj8ELj16ENS_18Kernel_traits_baseILj7168EfffffjLj256EEEEELb1ELb1ELb1EEEvNS_9FwdParamsE,@"STO_CUDA_ENTRY STV_DEFAULT"
_ZN10layer_norm31ln_parallel_residual_fwd_kernelINS_13Kernel_traitsIfffffjLj7168ELj1ELj1ELj8ELj16ENS_18Kernel_traits_baseILj7168EfffffjLj256EEEEELb1ELb1ELb1EEEvNS_9FwdParamsE:
.text._ZN10layer_norm31ln_parallel_residual_fwd_kernelINS_13Kernel_traitsIfffffjLj7168ELj1ELj1ELj8ELj16ENS_18Kernel_traits_baseILj7168EfffffjLj256EEEEELb1ELb1ELb1EEEvNS_9FwdParamsE:
[----:B------:R-:W-:Y:S01]  /*0000*/  LDC R1, c[0x0][0x37c] ;  /* 0x0000df00ff017b82 */ /* 0x000fe20000000800 */
[----:B------:R-:W0:Y:S07]  /*0010*/  LDCU.U8 UR4, c[0x0][0x464] ;  /* 0x00008c80ff0477ac */ /* 0x000e2e0008000000 */
[----:B------:R-:W1:Y:S01]  /*0020*/  LDC R104, c[0x0][0x458] ;  /* 0x00011600ff687b82 */ /* 0x000e620000000800 */
[----:B------:R-:W2:Y:S01]  /*0030*/  LDCU.64 UR8, c[0x0][0x450] ;  /* 0x00008a00ff0877ac */ /* 0x000ea20008000a00 */
[----:B------:R-:W3:Y:S06]  /*0040*/  LDCU.64 UR10, c[0x0][0x358] ;  /* 0x00006b00ff0a77ac */ /* 0x000eec0008000a00 */
[----:B------:R-:W1:Y:S01]  /*0050*/  LDC R105, c[0x0][0x45c] ;  /* 0x00011700ff697b82 */ /* 0x000e620000000800 */
[----:B0-----:R-:W-:Y:S01]  /*0060*/  ISETP.NE.AND P1, PT, RZ, UR4, PT ;  /* 0x00000004ff007c0c */ /* 0x001fe2000bf25270 */
[----:B------:R-:W0:Y:S01]  /*0070*/  LDCU.64 UR4, c[0x0][0x438] ;  /* 0x00008700ff0477ac */ /* 0x000e220008000a00 */
[----:B------:R-:W4:Y:S01]  /*0080*/  S2R R111, SR_TID.X ;  /* 0x00000000006f7919 */ /* 0x000f220000002100 */
[----:B--2---:R-:W-:-:S02]  /*0090*/  IMAD.U32 R2, RZ, RZ, UR8 ;  /* 0x00000008ff027e24 */ /* 0x004fc4000f8e00ff */
[----:B------:R-:W-:-:S08]  /*00a0*/  IMAD.U32 R3, RZ, RZ, UR9 ;  /* 0x00000009ff037e24 */ /* 0x000fd0000f8e00ff */
[----:B---3--:R-:W5:Y:S01]  /*00b0*/  @P1 LDG.E.64 R2, desc[UR10][R2.64] ;  /* 0x0000000a02021981 */ /* 0x008f62000c1e1b00 */
[----:B------:R-:W2:Y:S03]  /*00c0*/  S2UR UR18, SR_CTAID.X ;  /* 0x00000000001279c3 */ /* 0x000ea60000002500 */
[----:B-1----:R1:W5:Y:S01]  /*00d0*/  @P1 LDG.E.64 R4, desc[UR10][R104.64] ;  /* 0x0000000a68041981 */ /* 0x002362000c1e1b00 */
[----:B0-----:R-:W-:Y:S01]  /*00e0*/  ISETP.NE.U32.AND P0, PT, RZ, UR4, PT ;  /* 0x00000004ff007c0c */ /* 0x001fe2000bf05070 */
[----:B------:R-:W2:Y:S03]  /*00f0*/  LDCU UR4, c[0x0][0x384] ;  /* 0x00007080ff0477ac */ /* 0x000ea60008000800 */
[----:B------:R-:W0:Y:S01]  /*0100*/  LDC R0, c[0x0][0x360] ;  /* 0x0000d800ff007b82 */ /* 0x000e220000000800 */
[----:B------:R-:W-:-:S07]  /*0110*/  ISETP.NE.AND.EX P0, PT, RZ, UR5, PT, P0 ;  /* 0x00000005ff007c0c */ /* 0x000fce000bf05300 */
[----:B------:R-:W3:Y:S08]  /*0120*/  @P1 LDC R11, c[0x0][0x460] ;  /* 0x00011800ff0b1b82 */ /* 0x000ef00000000800 */
[----:B------:R-:W4:Y:S08]  /*0130*/  @P0 LDC.64 R6, c[0x0][0x3d0] ;  /* 0x0000f400ff060b82 */ /* 0x000f300000000a00 */
[----:B------:R-:W1:Y:S01]  /*0140*/  @P0 LDC.64 R8, c[0x0][0x438] ;  /* 0x00010e00ff080b82 */ /* 0x000e620000000a00 */
[----:B----4-:R-:W-:-:S05]  /*0150*/  @P0 IMAD.WIDE.U32 R6, R111, 0x10, R6 ;  /* 0x000000106f060825 */ /* 0x010fca00078e0006 */
[----:B------:R4:W5:Y:S01]  /*0160*/  @P0 LDG.E.128 R92, desc[UR10][R6.64] ;  /* 0x0000000a065c0981 */ /* 0x000962000c1e1d00 */
[----:B-1----:R-:W-:-:S03]  /*0170*/  @P0 IMAD.WIDE.U32 R8, R111, 0x10, R8 ;  /* 0x000000106f080825 */ /* 0x002fc600078e0008 */
        /* <DEDUP_REMOVED lines=13> */
[----:B--2---:R-:W-:-:S06]  /*0250*/  UISETP.GE.AND UP0, UPT, UR18, UR4, UPT ;  /* 0x000000041200728c */ /* 0x004fcc000bf06270 */
[----:B------:R-:W-:Y:S01]  /*0260*/  PLOP3.LUT P2, PT, PT, PT, UP0, 0x80, 0x8 ;  /* 0x000000000008781c */ /* 0x000fe20003f4f008 */
[----:B0--3--:R-:W-:-:S12]  /*0270*/  @P0 BRA `(.L_x_27564) ;  /* 0x00000000005c0947 */ /* 0x009fd80003800000 */
[----:B----4-:R-:W0:Y:S02]  /*0280*/  LDC.64 R6, c[0x0][0x3d0] ;  /* 0x0000f400ff067b82 */ /* 0x010e240000000a00 */
        /* <DEDUP_REMOVED lines=22> */
.L_x_27564:
[----:B------:R-:W-:Y:S05]  /*03f0*/  @P2 EXIT ;  /* 0x000000000000294d */ /* 0x000fea0003800000 */
[----:B------:R-:W0:Y:S01]  /*0400*/  LDCU.64 UR4, c[0x0][0x398] ;  /* 0x00007300ff0477ac */ /* 0x000e220008000a00 */
[----:B-----5:R-:W-:Y:S01]  /*0410*/  @P1 IADD3 R104, P0, PT, R4, R11, RZ ;  /* 0x0000000b04681210 */ /* 0x020fe20007f1e0ff */
[----:B------:R-:W-:Y:S01]  /*0420*/  IMAD R103, R0, UR18, R111 ;  /* 0x0000001200677c24 */ /* 0x000fe2000f8e026f */
[----:B------:R-:W-:Y:S01]  /*0430*/  @P1 R2UR UR8, R2 ;  /* 0x00000000020812ca */ /* 0x000fe200000e0000 */
[----:B------:R-:W1:Y:S01]  /*0440*/  LDCU UR19, c[0x0][0x388] ;  /* 0x00007100ff1377ac */ /* 0x000e620008000800 */
[----:B------:R-:W-:Y:S01]  /*0450*/  @P1 IADD3.X R105, PT, PT, RZ, R5, RZ, P0, !PT ;  /* 0x00000005ff691210 */ /* 0x000fe200007fe4ff */
[----:B------:R-:W-:Y:S01]  /*0460*/  IMAD R5, R103, -0x326172a9, RZ ;  /* 0xcd9e8d5767057824 */ /* 0x000fe200078e02ff */
[----:B------:R-:W-:Y:S01]  /*0470*/  @P1 R2UR UR9, R3 ;  /* 0x00000000030912ca */ /* 0x000fe200000e0000 */
[----:B------:R-:W-:Y:S01]  /*0480*/  IMAD.HI.U32 R3, R103, -0x326172a9, RZ ;  /* 0xcd9e8d5767037827 */ /* 0x000fe200078e00ff */
[--C-:B------:R-:W-:Y:S01]  /*0490*/  SHF.R.U64 R102, R104, 0x2, R105.reuse ;  /* 0x0000000268667819 */ /* 0x100fe20000001269 */
[----:B------:R-:W2:Y:S01]  /*04a0*/  LDCU.U8 UR39, c[0x0][0x410] ;  /* 0x00008200ff2777ac */ /* 0x000ea20008000000 */
[----:B------:R-:W-:-:S02]  /*04b0*/  SHF.R.U32.HI R0, RZ, 0x2, R105 ;  /* 0x00000002ff007819 */ /* 0x000fc40000011669 */
[----:B------:R-:W-:Y:S01]  /*04c0*/  LOP3.LUT R104, R104, 0x3, RZ, 0xc0, !PT ;  /* 0x0000000368687812 */ /* 0x000fe200078ec0ff */
[----:B------:R-:W-:Y:S01]  /*04d0*/  IMAD.HI.U32 R2, R102, -0x2daee0ad, RZ ;  /* 0xd2511f5366027827 */ /* 0x000fe200078e00ff */
[----:B------:R-:W3:Y:S01]  /*04e0*/  LDCU UR20, c[0x0][0x400] ;  /* 0x00008000ff1477ac */ /* 0x000ee20008000800 */
[----:B------:R-:W-:Y:S02]  /*04f0*/  LOP3.LUT R3, R0, UR8, R3, 0x96, !PT ;  /* 0x0000000800037c12 */ /* 0x000fe4000f8e9603 */
[----:B----4-:R-:W-:Y:S01]  /*0500*/  IMAD R7, R102, -0x2daee0ad, RZ ;  /* 0xd2511f5366077824 */ /* 0x010fe200078e02ff */
[----:B0-----:R-:W-:Y:S01]  /*0510*/  UISETP.NE.U32.AND UP0, UPT, UR4, URZ, UPT ;  /* 0x000000ff0400728c */ /* 0x001fe2000bf05070 */
[----:B------:R-:W-:Y:S01]  /*0520*/  LOP3.LUT R2, R2, UR9, RZ, 0x3c, !PT ;  /* 0x0000000902027c12 */ /* 0x000fe2000f8e3cff */
[----:B------:R-:W-:Y:S01]  /*0530*/  UIADD3 UR4, UPT, UPT, UR8, -0x61c88647, URZ ;  /* 0x9e3779b908047890 */ /* 0x000fe2000fffe0ff */
[----:B------:R-:W-:Y:S01]  /*0540*/  IMAD.HI.U32 R6, R3, -0x2daee0ad, RZ ;  /* 0xd2511f5303067827 */ /* 0x000fe200078e00ff */
[----:B------:R-:W-:-:S02]  /*0550*/  UISETP.NE.AND.EX UP0, UPT, UR5, URZ, UPT, UP0 ;  /* 0x000000ff0500728c */ /* 0x000fc4000bf05300 */
[----:B------:R-:W-:Y:S01]  /*0560*/  UIADD3 UR5, UPT, UPT, UR9, -0x4498517b, URZ ;  /* 0xbb67ae8509057890 */ /* 0x000fe2000fffe0ff */
[C---:B------:R-:W-:Y:S01]  /*0570*/  IMAD.HI.U32 R4, R2.reuse, -0x326172a9, RZ ;  /* 0xcd9e8d5702047827 */ /* 0x040fe200078e00ff */
[----:B------:R-:W-:Y:S02]  /*0580*/  UIADD3 UR6, UPT, UPT, UR8, 0x3c6ef372, URZ ;  /* 0x3c6ef37208067890 */ /* 0x000fe4000fffe0ff */
[----:B------:R-:W-:Y:S01]  /*0590*/  UIADD3 UR21, UPT, UPT, UR9, 0x76cf5d0a, URZ ;  /* 0x76cf5d0a09157890 */ /* 0x000fe2000fffe0ff */
[----:B------:R-:W-:Y:S01]  /*05a0*/  IMAD R8, R3, -0x2daee0ad, RZ ;  /* 0xd2511f5303087824 */ /* 0x000fe200078e02ff */
[----:B------:R-:W-:Y:S01]  /*05b0*/  LOP3.LUT R6, R7, UR5, R6, 0x96, !PT ;  /* 0x0000000507067c12 */ /* 0x000fe2000f8e9606 */
[----:B------:R-:W-:Y:S01]  /*05c0*/  UIADD3 UR5, UPT, UPT, UR9, 0x32370b8f, URZ ;  /* 0x32370b8f09057890 */ /* 0x000fe2000fffe0ff */
[----:B------:R-:W-:Y:S01]  /*05d0*/  LOP3.LUT R4, R5, UR4, R4, 0x96, !PT ;  /* 0x0000000405047c12 */ /* 0x000fe2000f8e9604 */
[----:B------:R-:W-:Y:S01]  /*05e0*/  IMAD R5, R2, -0x326172a9, RZ ;  /* 0xcd9e8d5702057824 */ /* 0x000fe200078e02ff */
[----:B------:R-:W-:Y:S01]  /*05f0*/  UIADD3 UR7, UPT, UPT, UR8, -0x255992d5, URZ ;  /* 0xdaa66d2b08077890 */ /* 0x000fe2000fffe0ff */
[----:B------:R-:W-:Y:S01]  /*0600*/  IMAD.HI.U32 R2, R6, -0x326172a9, RZ ;  /* 0xcd9e8d5706027827 */ /* 0x000fe200078e00ff */
[----:B------:R-:W-:Y:S01]  /*0610*/  UIADD3 UR4, UPT, UPT, UR8, 0x78dde6e4, URZ ;  /* 0x78dde6e408047890 */ /* 0x000fe2000fffe0ff */
[----:B------:R-:W-:Y:S01]  /*0620*/  PLOP3.LUT P0, PT, PT, PT, UP0, 0x80, 0x8 ;  /* 0x000000000008781c */ /* 0x000fe20003f0f008 */
[----:B------:R-:W-:Y:S01]  /*0630*/  UIADD3 UR12, UPT, UPT, UR9, -0x126145ec, URZ ;  /* 0xed9eba14090c7890 */ /* 0x000fe2000fffe0ff */
[----:B------:R-:W-:Y:S01]  /*0640*/  IMAD.HI.U32 R3, R4, -0x2daee0ad, RZ ;  /* 0xd2511f5304037827 */ /* 0x000fe200078e00ff */
[----:B------:R-:W-:Y:S01]  /*0650*/  LOP3.LUT R2, R5, UR6, R2, 0x96, !PT ;  /* 0x0000000605027c12 */ /* 0x000fe2000f8e9602 */
[----:B------:R-:W-:-:S02]  /*0660*/  UIADD3 UR23, UPT, UPT, UR9, -0x56f99767, URZ ;  /* 0xa906689909177890 */ /* 0x000fc4000fffe0ff */
[----:B------:R-:W-:Y:S01]  /*0670*/  IMAD R5, R6, -0x326172a9, RZ ;  /* 0xcd9e8d5706057824 */ /* 0x000fe200078e02ff */
[----:B------:R-:W-:Y:S01]  /*0680*/  LOP3.LUT R3, R8, UR21, R3, 0x96, !PT ;  /* 0x0000001508037c12 */ /* 0x000fe2000f8e9603 */
[----:B------:R-:W-:Y:S01]  /*0690*/  IMAD R8, R4, -0x2daee0ad, RZ ;  /* 0xd2511f5304087824 */ /* 0x000fe200078e02ff */
[----:B------:R-:W-:Y:S01]  /*06a0*/  UIADD3 UR22, UPT, UPT, UR8, 0x1715609d, URZ ;  /* 0x1715609d08167890 */ /* 0x000fe2000fffe0ff */
[----:B------:R-:W-:Y:S01]  /*06b0*/  IMAD.HI.U32 R7, R2, -0x2daee0ad, RZ ;  /* 0xd2511f5302077827 */ /* 0x000fe200078e00ff */
[----:B------:R-:W-:Y:S02]  /*06c0*/  UIADD3 UR13, UPT, UPT, UR8, -0x4ab325aa, URZ ;  /* 0xb54cda56080d7890 */ /* 0x000fe4000fffe0ff */
[----:B------:R-:W-:Y:S01]  /*06d0*/  UIADD3 UR24, UPT, UPT, UR9, 0x646e171e, URZ ;  /* 0x646e171e09187890 */ /* 0x000fe2000fffe0ff */
[----:B------:R-:W-:Y:S01]  /*06e0*/  IMAD.HI.U32 R4, R3, -0x326172a9, RZ ;  /* 0xcd9e8d5703047827 */ /* 0x000fe200078e00ff */
[----:B------:R-:W-:Y:S01]  /*06f0*/  LOP3.LUT R7, R8, UR5, R7, 0x96, !PT ;  /* 0x0000000508077c12 */ /* 0x000fe2000f8e9607 */
[----:B------:R-:W-:-:S02]  /*0700*/  UIADD3 UR25, UPT, UPT, UR9, 0x1fd5c5a3, URZ ;  /* 0x1fd5c5a309197890 */ /* 0x000fc4000fffe0ff */
[----:B------:R-:W-:Y:S01]  /*0710*/  IMAD R6, R3, -0x326172a9, RZ ;  /* 0xcd9e8d5703067824 */ /* 0x000fe200078e02ff */
[----:B------:R-:W-:Y:S01]  /*0720*/  LOP3.LUT R4, R5, UR7, R4, 0x96, !PT ;  /* 0x0000000705047c12 */ /* 0x000fe2000f8e9604 */
[----:B------:R-:W-:Y:S01]  /*0730*/  IMAD.HI.U32 R3, R7, -0x326172a9, RZ ;  /* 0xcd9e8d5707037827 */ /* 0x000fe200078e00ff */
[----:B------:R-:W-:Y:S02]  /*0740*/  UIADD3 UR5, UPT, UPT, UR8, 0x5384540f, URZ ;  /* 0x5384540f08057890 */ /* 0x000fe4000fffe0ff */
[----:B------:R-:W-:Y:S01]  /*0750*/  UIADD3 UR14, UPT, UPT, UR9, -0x24c28bd8, URZ ;  /* 0xdb3d7428090e7890 */ /* 0x000fe2000fffe0ff */
[----:B------:R-:W-:Y:S01]  /*0760*/  IMAD R5, R2, -0x2daee0ad, RZ ;  /* 0xd2511f5302057824 */ /* 0x000fe200078e02ff */
[----:B------:R-:W-:Y:S01]  /*0770*/  LOP3.LUT R3, R6, UR4, R3, 0x96, !PT ;  /* 0x0000000406037c12 */ /* 0x000fe2000f8e9603 */
[C---:B------:R-:W-:Y:S01]  /*0780*/  IMAD.HI.U32 R2, R4.reuse, -0x2daee0ad, RZ ;  /* 0xd2511f5304027827 */ /* 0x040fe200078e00ff */
[----:B------:R-:W-:Y:S02]  /*0790*/  UIADD3 UR4, UPT, UPT, UR8, -0xe443238, URZ ;  /* 0xf1bbcdc808047890 */ /* 0x000fe4000fffe0ff */
[----:B------:R-:W-:Y:S01]  /*07a0*/  UIADD3 UR27, UPT, UPT, UR9, -0x695add53, URZ ;  /* 0x96a522ad091b7890 */ /* 0x000fe2000fffe0ff */
[----:B------:R-:W-:Y:S01]  /*07b0*/  IMAD R6, R4, -0x2daee0ad, RZ ;  /* 0xd2511f5304067824 */ /* 0x000fe200078e02ff */
[----:B------:R-:W-:Y:S01]  /*07c0*/  LOP3.LUT R2, R5, UR12, R2, 0x96, !PT ;  /* 0x0000000c05027c12 */ /* 0x000fe2000f8e9602 */
[----:B------:R-:W-:Y:S01]  /*07d0*/  IMAD.HI.U32 R5, R3, -0x2daee0ad, RZ ;  /* 0xd2511f5303057827 */ /* 0x000fe200078e00ff */
[----:B------:R-:W-:Y:S01]  /*07e0*/  UIADD3 UR26, UPT, UPT, UR8, -0x700cb87f, URZ ;  /* 0x8ff34781081a7890 */ /* 0x000fe2000fffe0ff */
[----:B------:R-:W0:Y:S02]  /*07f0*/  LDCU UR6, c[0x0][0x404] ;  /* 0x00008080ff0677ac */ /* 0x000e240008000800 */
[----:B------:R-:W-:Y:S01]  /*0800*/  IMAD R7, R7, -0x326172a9, RZ ;  /* 0xcd9e8d5707077824 */ /* 0x000fe200078e02ff */
[----:B------:R-:W-:Y:S01]  /*0810*/  LOP3.LUT R5, R6, UR23, R5, 0x96, !PT ;  /* 0x0000001706057c12 */ /* 0x000fe2000f8e9605 */
[C---:B------:R-:W-:Y:S01]  /*0820*/  IMAD.HI.U32 R4, R2.reuse, -0x326172a9, RZ ;  /* 0xcd9e8d5702047827 */ /* 0x040fe200078e00ff */
[----:B------:R-:W4:Y:S03]  /*0830*/  LDCU UR7, c[0x0][0x408] ;  /* 0x00008100ff0777ac */ /* 0x000f260008000800 */
[----:B------:R-:W-:Y:S01]  /*0840*/  IMAD R6, R3, -0x2daee0ad, RZ ;  /* 0xd2511f5303067824 */ /* 0x000fe200078e02ff */
[----:B------:R-:W-:Y:S01]  /*0850*/  LOP3.LUT R4, R7, UR22, R4, 0x96, !PT ;  /* 0x0000001607047c12 */ /* 0x000fe2000f8e9604 */
[----:B------:R-:W-:Y:S01]  /*0860*/  IMAD R7, R2, -0x326172a9, RZ ;  /* 0xcd9e8d5702077824 */ /* 0x000fe200078e02ff */
[----:B------:R-:W0:Y:S01]  /*0870*/  LDCU.64 UR16, c[0x0][0x3a0] ;  /* 0x00007400ff1077ac */ /* 0x000e220008000a00 */
[----:B------:R-:W-:Y:S01]  /*0880*/  IMAD.HI.U32 R2, R5, -0x326172a9, RZ ;  /* 0xcd9e8d5705027827 */ /* 0x000fe200078e00ff */
[----:B------:R-:W-:-:S03]  /*0890*/  UPLOP3.LUT UP1, UPT, UPT, UPT, UPT, 0x40, 0x4 ;  /* 0x000000000004789c */ /* 0x000fc60003f2e870 */
[C---:B------:R-:W-:Y:S01]  /*08a0*/  IMAD.HI.U32 R3, R4.reuse, -0x2daee0ad, RZ ;  /* 0xd2511f5304037827 */ /* 0x040fe200078e00ff */
[----:B------:R-:W-:Y:S01]  /*08b0*/  LOP3.LUT R2, R7, UR13, R2, 0x96, !PT ;  /* 0x0000000d07027c12 */ /* 0x000fe2000f8e9602 */
[----:B------:R-:W0:Y:S02]  /*08c0*/  LDCU.64 UR12, c[0x0][0x398] ;  /* 0x00007300ff0c77ac */ /* 0x000e240008000a00 */
        /* <DEDUP_REMOVED lines=18> */
[----:B------:R-:W-:-:S04]  /*09f0*/  IMAD.HI.U32 R4, R5, -0x326172a9, RZ ;  /* 0xcd9e8d5705047827 */ /* 0x000fc800078e00ff */
[----:B------:R-:W-:Y:S01]  /*0a00*/  IMAD R105, R105, -0x2daee0ad, RZ ;  /* 0xd2511f5369697824 */ /* 0x000fe200078e02ff */
[----:B------:R-:W-:Y:S01]  /*0a10*/  LOP3.LUT R3, R7, UR26, R4, 0x96, !PT ;  /* 0x0000001a07037c12 */ /* 0x000fe2000f8e9604 */
[----:B------:R-:W-:Y:S02]  /*0a20*/  IMAD.MOV.U32 R4, RZ, RZ, RZ ;  /* 0x000000ffff047224 */ /* 0x000fe400078e00ff */
[----:B-1234-:R-:W-:-:S07]  /*0a30*/  IMAD R6, R5, -0x326172a9, RZ ;  /* 0xcd9e8d5705067824 */ /* 0x01efce00078e02ff */
.L_x_27842:
[----:B0-----:R-:W-:Y:S01]  /*0a40*/  ISETP.NE.U32.AND P1, PT, RZ, UR16, PT ;  /* 0x00000010ff007c0c */ /* 0x001fe2000bf25070 */
[----:B------:R-:W-:Y:S01]  /*0a50*/  UIMAD UR4, UR18, UR19, URZ ;  /* 0x00000013120472a4 */ /* 0x000fe2000f8e02ff */
[----:B------:R-:W0:Y:S02]  /*0a60*/  LDC.64 R96, c[0x0][0x390] ;  /* 0x0000e400ff607b82 */ /* 0x000e240000000a00 */
[----:B------:R-:W-:Y:S01]  /*0a70*/  ISETP.NE.AND.EX P1, PT, RZ, UR17, PT, P1 ;  /* 0x00000011ff007c0c */ /* 0x000fe2000bf25310 */
[----:B------:R-:W-:-:S04]  /*0a80*/  USHF.R.S32.HI UR5, URZ, 0x1f, UR4 ;  /* 0x0000001fff057899 */ /* 0x000fc80008011404 */
[----:B------:R-:W-:Y:S01]  /*0a90*/  ULEA.HI UR5, UR5, UR4, URZ, 0x2 ;  /* 0x0000000405057291 */ /* 0x000fe2000f8f10ff */
[----:B-1----:R-:W1:Y:S05]  /*0aa0*/  @P0 LDC.64 R12, c[0x0][0x398] ;  /* 0x0000e600ff0c0b82 */ /* 0x002e6a0000000a00 */
        /* <DEDUP_REMOVED lines=11> */
[----:B------:R-:W-:Y:S01]  /*0b60*/  HFMA2 R108, -RZ, RZ, 0.1171875, 0 ;  /* 0x2f800000ff6c7431 */ /* 0x000fe200000001ff */
[----:B------:R-:W-:Y:S02]  /*0b70*/  UIADD3 UR27, UPT, UPT, UR8, -0x61c88647, URZ ;  /* 0x9e3779b9081b7890 */ /* 0x000fe4000fffe0ff */
[----:B------:R-:W-:Y:S02]  /*0b80*/  UIADD3 UR28, UPT, UPT, UR9, 0x32370b8f, URZ ;  /* 0x32370b8f091c7890 */ /* 0x000fe4000fffe0ff */
[----:B------:R-:W-:Y:S02]  /*0b90*/  UIADD3 UR29, UPT, UPT, UR9, -0x24c28bd8, URZ ;  /* 0xdb3d7428091d7890 */ /* 0x000fe4000fffe0ff */
[----:B------:R-:W-:Y:S02]  /*0ba0*/  UIADD3 UR30, UPT, UPT, UR8, -0x255992d5, URZ ;  /* 0xdaa66d2b081e7890 */ /* 0x000fe4000fffe0ff */
[----:B------:R-:W-:-:S02]  /*0bb0*/  UIADD3 UR31, UPT, UPT, UR9, -0x4498517b, URZ ;  /* 0xbb67ae85091f7890 */ /* 0x000fc4000fffe0ff */
[----:B------:R-:W-:Y:S02]  /*0bc0*/  UIADD3 UR32, UPT, UPT, UR9, -0x126145ec, URZ ;  /* 0xed9eba1409207890 */ /* 0x000fe4000fffe0ff */
[----:B------:R-:W-:Y:S02]  /*0bd0*/  UIADD3 UR33, UPT, UPT, UR8, -0x4ab325aa, URZ ;  /* 0xb54cda5608217890 */ /* 0x000fe4000fffe0ff */
[----:B------:R-:W-:Y:S02]  /*0be0*/  UIADD3 UR34, UPT, UPT, UR8, -0xe443238, URZ ;  /* 0xf1bbcdc808227890 */ /* 0x000fe4000fffe0ff */
[----:B------:R-:W-:Y:S02]  /*0bf0*/  UIADD3 UR35, UPT, UPT, UR8, 0x3c6ef372, URZ ;  /* 0x3c6ef37208237890 */ /* 0x000fe4000fffe0ff */
[----:B------:R-:W-:Y:S02]  /*0c00*/  UIADD3 UR36, UPT, UPT, UR8, 0x78dde6e4, URZ ;  /* 0x78dde6e408247890 */ /* 0x000fe4000fffe0ff */
[----:B------:R-:W-:-:S02]  /*0c10*/  UIADD3 UR37, UPT, UPT, UR8, 0x5384540f, URZ ;  /* 0x5384540f08257890 */ /* 0x000fc4000fffe0ff */
[----:B------:R-:W-:Y:S01]  /*0c20*/  UIADD3 UR38, UPT, UPT, UR9, -0x695add53, URZ ;  /* 0x96a522ad09267890 */ /* 0x000fe2000fffe0ff */
[----:B0-----:R-:W-:Y:S11]  /*0c30*/  BRA.U UP0, `(.L_x_27565) ;  /* 0x0000001100ac7547 */ /* 0x001ff6000b800000 */
        /* <DEDUP_REMOVED lines=15> */
.L_x_27567:
        /* <DEDUP_REMOVED lines=12> */
.L_x_27568:
        /* <DEDUP_REMOVED lines=43> */
.L_x_27566:
        /* <DEDUP_REMOVED lines=16> */
.L_x_27570:
        /* <DEDUP_REMOVED lines=12> */
.L_x_27571:
        /* <DEDUP_REMOVED lines=43> */
.L_x_27569:
        /* <DEDUP_REMOVED lines=15> */
.L_x_27573:
        /* <DEDUP_REMOVED lines=12> */
.L_x_27574:
        /* <DEDUP_REMOVED lines=43> */
.L_x_27572:
        /* <DEDUP_REMOVED lines=15> */
.L_x_27576:
        /* <DEDUP_REMOVED lines=12> */
.L_x_27577:
        /* <DEDUP_REMOVED lines=43> */
.L_x_27575:
        /* <DEDUP_REMOVED lines=18> */
.L_x_27565:
        /* <DEDUP_REMOVED lines=15> */
.L_x_27580:
        /* <DEDUP_REMOVED lines=12> */
.L_x_27581:
        /* <DEDUP_REMOVED lines=39> */
[----:B------:R-:W-:-:S03]  /*2310*/  LOP3.LUT R3, R6, UR26, R15, 0x96, !PT ;  /* 0x0000001a06037c12 */ /* 0x000fc6000f8e960f */
[----:B------:R-:W-:Y:S01]  /*2320*/  IMAD.MOV.U32 R6, RZ, RZ, R14 ;  /* 0x000000ffff067224 */ /* 0x000fe200078e000e */
[----:B------:R-:W-:-:S07]  /*2330*/  LOP3.LUT R2, R2, UR38, R13, 0x96, !PT ;  /* 0x0000002602027c12 */ /* 0x000fce000f8e960d */
.L_x_27579:
        /* <DEDUP_REMOVED lines=18> */
.L_x_27583:
        /* <DEDUP_REMOVED lines=12> */
.L_x_27584:
        /* <DEDUP_REMOVED lines=43> */
.L_x_27582:
        /* <DEDUP_REMOVED lines=14> */
.L_x_27586:
        /* <DEDUP_REMOVED lines=12> */
.L_x_27587:
        /* <DEDUP_REMOVED lines=43> */
.L_x_27585:
        /* <DEDUP_REMOVED lines=16> */
.L_x_27589:
        /* <DEDUP_REMOVED lines=12> */
.L_x_27590:
        /* <DEDUP_REMOVED lines=43> */
.L_x_27588:
        /* <DEDUP_REMOVED lines=14> */
.L_x_27592:
        /* <DEDUP_REMOVED lines=12> */
.L_x_27593:
        /* <DEDUP_REMOVED lines=43> */
.L_x_27591:
        /* <DEDUP_REMOVED lines=16> */
.L_x_27595:
        /* <DEDUP_REMOVED lines=12> */
.L_x_27596:
        /* <DEDUP_REMOVED lines=43> */
.L_x_27594:
        /* <DEDUP_REMOVED lines=14> */
.L_x_27598:
        /* <DEDUP_REMOVED lines=12> */
.L_x_27599:
        /* <DEDUP_REMOVED lines=43> */
.L_x_27597:
        /* <DEDUP_REMOVED lines=16> */
.L_x_27601:
        /* <DEDUP_REMOVED lines=12> */
.L_x_27602:
        /* <DEDUP_REMOVED lines=43> */
.L_x_27600:
[----:B------:R-:W-:Y:S01]  /*4210*/  I2FP.F32.U32 R15, R14 ;  /* 0x0000000e000f7245 */ /* 0x000fe20000201000 */
[----:B------:R-:W-:Y:S01]  /*4220*/  FMUL.FTZ R14, R36, UR5 ;  /* 0x00000005240e7c20 */ /* 0x000fe20008410000 */
[----:B------:R-:W-:Y:S01]  /*4230*/  FSETP.GTU.FTZ.AND P0, PT, R7, UR4, PT ;  /* 0x0000000407007c0b */ /* 0x000fe2000bf1c000 */
[----:B------:R-:W-:Y:S01]  /*4240*/  FMUL.FTZ R7, R37, UR5 ;  /* 0x0000000525077c20 */ /* 0x000fe20008410000 */
[----:B------:R-:W-:Y:S01]  /*4250*/  FSETP.GTU.FTZ.AND P6, PT, R5, UR4, PT ;  /* 0x0000000405007c0b */ /* 0x000fe2000bfdc000 */
[----:B------:R-:W-:Y:S01]  /*4260*/  FFMA.FTZ R16, R15, R108, 1.1641532182693481445e-10 ;  /* 0x2f0000000f107423 */ /* 0x000fe2000001006c */
[----:B------:R-:W-:Y:S01]  /*4270*/  FMUL.FTZ R5, R38, UR5 ;  /* 0x0000000526057c20 */ /* 0x000fe20008410000 */
[----:B------:R-:W-:Y:S02]  /*4280*/  FSEL R10, R10, RZ, P4 ;  /* 0x000000ff0a0a7208 */ /* 0x000fe40002000000 */
[----:B------:R-:W-:Y:S02]  /*4290*/  FSEL R15, R14, RZ, !P6 ;  /* 0x000000ff0e0f7208 */ /* 0x000fe40007000000 */
[----:B------:R-:W-:-:S02]  /*42a0*/  SEL R17, RZ, 0x1, P6 ;  /* 0x00000001ff117807 */ /* 0x000fc40003000000 */
[----:B------:R-:W-:Y:S02]  /*42b0*/  FSETP.GTU.FTZ.AND P6, PT, R13, UR4, PT ;  /* 0x000000040d007c0b */ /* 0x000fe4000bfdc000 */
[----:B------:R-:W-:Y:S01]  /*42c0*/  FSEL R14, R7, RZ, !P0 ;  /* 0x000000ff070e7208 */ /* 0x000fe20004000000 */
[----:B------:R-:W-:Y:S01]  /*42d0*/  FMUL.FTZ R7, R39, UR5 ;  /* 0x0000000527077c20 */ /* 0x000fe20008410000 */
[----:B------:R-:W-:Y:S02]  /*42e0*/  SEL R13, RZ, 0x1, P0 ;  /* 0x00000001ff0d7807 */ /* 0x000fe40000000000 */
[----:B------:R-:W-:Y:S02]  /*42f0*/  FSETP.GTU.FTZ.AND P0, PT, R16, UR4, PT ;  /* 0x0000000410007c0b */ /* 0x000fe4000bf1c000 */
[----:B------:R-:W-:Y:S02]  /*4300*/  FSEL R5, R5, RZ, !P6 ;  /* 0x000000ff05057208 */ /* 0x000fe40007000000 */
[----:B------:R-:W-:-:S02]  /*4310*/  FSEL R9, R9, RZ, P3 ;  /* 0x000000ff09097208 */ /* 0x000fc40001800000 */
        /* <DEDUP_REMOVED lines=14> */
[----:B------:R-:W-:-:S07]  /*4400*/  @P1 FADD.FTZ R31, R35, R31 ;  /* 0x0000001f231f1221 */ /* 0x000fce0000010000 */
.L_x_27578:
[----:B------:R-:W0:Y:S01]  /*4410*/  LDC.64 R118, c[0x0][0x3a8] ;  /* 0x0000ea00ff767b82 */ /* 0x000e220000000a00 */
[----:B------:R-:W-:Y:S02]  /*4420*/  ISETP.NE.U32.AND P0, PT, RZ, UR12, PT ;  /* 0x0000000cff007c0c */ /* 0x000fe4000bf05070 */
[----:B------:R-:W-:Y:S02]  /*4430*/  SEL R13, RZ, 0x1000000, !P5 ;  /* 0x01000000ff0d7807 */ /* 0x000fe40006800000 */
[----:B------:R-:W-:Y:S02]  /*4440*/  ISETP.NE.AND.EX P0, PT, RZ, UR13, PT, P0 ;  /* 0x0000000dff007c0c */ /* 0x000fe4000bf05300 */
[----:B------:R-:W-:Y:S01]  /*4450*/  SEL R14, RZ, 0x10000, !P4 ;  /* 0x00010000ff0e7807 */ /* 0x000fe20006000000 */
[----:B------:R-:W1:Y:S01]  /*4460*/  LDC.64 R116, c[0x0][0x3b0] ;  /* 0x0000ec00ff747b82 */ /* 0x000e620000000a00 */
[----:B------:R-:W-:Y:S02]  /*4470*/  SEL R15, RZ, 0x100, !P3 ;  /* 0x00000100ff0f7807 */ /* 0x000fe40005800000 */
[----:B------:R-:W-:-:S02]  /*4480*/  IADD3 R110, PT, PT, R107, 0x100, RZ ;  /* 0x000001006b6e7810 */ /* 0x000fc40007ffe0ff */
[----:B------:R-:W-:Y:S02]  /*4490*/  IADD3 R13, PT, PT, R15, R13, R14 ;  /* 0x0000000d0f0d7210 */ /* 0x000fe40007ffe00e */
[----:B------:R-:W-:Y:S01]  /*44a0*/  SEL R14, RZ, 0x1, !P2 ;  /* 0x00000001ff0e7807 */ /* 0x000fe20005000000 */
[----:B------:R-:W2:Y:S04]  /*44b0*/  @P1 LDC.64 R10, c[0x0][0x3a0] ;  /* 0x0000e800ff0a1b82 */ /* 0x000ea80000000a00 */
[----:B------:R-:W-:Y:S02]  /*44c0*/  IMAD.IADD R13, R13, 0x1, R14 ;  /* 0x000000010d0d7824 */ /* 0x000fe400078e020e */
[----:B------:R-:W-:Y:S02]  /*44d0*/  IMAD.WIDE.U32 R14, R110, 0x10, R96 ;  /* 0x000000106e0e7825 */ /* 0x000fe400078e0060 */
[----:B------:R-:W3:Y:S02]  /*44e0*/  @P0 LDC.64 R8, c[0x0][0x398] ;  /* 0x0000e600ff080b82 */ /* 0x000ee40000000a00 */
[----:B0-----:R-:W-:-:S05]  /*44f0*/  IMAD.WIDE.U32 R20, R107, 0x10, R118 ;  /* 0x000000106b147825 */ /* 0x001fca00078e0076 */
[----:B------:R0:W-:Y:S01]  /*4500*/  STG.E.128 desc[UR10][R20.64], R28 ;  /* 0x0000001c14007986 */ /* 0x0001e2000c101d0a */
[----:B-1----:R-:W-:-:S05]  /*4510*/  IMAD.WIDE.U32 R22, R107, 0x4, R116 ;  /* 0x000000046b167825 */ /* 0x002fca00078e0074 */
[----:B------:R0:W-:Y:S01]  /*4520*/  STG.E desc[UR10][R22.64], R13 ;  /* 0x0000000d16007986 */ /* 0x0001e2000c10190a */
[----:B--2---:R-:W-:-:S04]  /*4530*/  @P1 IMAD.WIDE.U32 R16, R110, 0x10, R10 ;  /* 0x000000106e101825 */ /* 0x004fc800078e000a */
[----:B---3--:R-:W-:Y:S01]  /*4540*/  @P0 IMAD.WIDE.U32 R18, R110, 0x10, R8 ;  /* 0x000000106e120825 */ /* 0x008fe200078e0008 */
[----:B0-----:R-:W-:Y:S06]  /*4550*/  @!P0 BRA `(.L_x_27603) ;  /* 0x00000000002c8947 */ /* 0x001fec0003800000 */
        /* <DEDUP_REMOVED lines=11> */
.L_x_27603:
[----:B------:R1:W5:Y:S04]  /*4610*/  @P0 LDG.E.128 R36, desc[UR10][R18.64] ;  /* 0x0000000a12240981 */ /* 0x000368000c1e1d00 */
[----:B------:R1:W5:Y:S04]  /*4620*/  @P1 LDG.E.128 R32, desc[UR10][R16.64] ;  /* 0x0000000a10201981 */ /* 0x000368000c1e1d00 */
[----:B0-----:R1:W5:Y:S01]  /*4630*/  LDG.E.128 R8, desc[UR10][R14.64] ;  /* 0x0000000a0e087981 */ /* 0x001362000c1e1d00 */
[----:B------:R-:W-:Y:S05]  /*4640*/  @!P0 BRA `(.L_x_27604) ;  /* 0x00000024004c8947 */ /* 0x000fea0003800000 */
[----:B------:R-:W-:Y:S01]  /*4650*/  ISETP.NE.AND P2, PT, R24, 0x1, PT ;  /* 0x000000011800780c */ /* 0x000fe20003f45270 */
[----:B------:R-:W-:Y:S02]  /*4660*/  HFMA2 R7, -RZ, RZ, 0, 1.1920928955078125e-07 ;  /* 0x00000002ff077431 */ /* 0x000fe400000001ff */
[----:B------:R-:W-:Y:S02]  /*4670*/  IMAD.MOV.U32 R5, RZ, RZ, R6 ;  /* 0x000000ffff057224 */ /* 0x000fe400078e0006 */
[----:B-1----:R-:W-:-:S08]  /*4680*/  IMAD.MOV.U32 R14, RZ, RZ, R12 ;  /* 0x000000ffff0e7224 */ /* 0x002fd000078e000c */
        /* <DEDUP_REMOVED lines=11> */
.L_x_27606:
        /* <DEDUP_REMOVED lines=12> */
.L_x_27607:
        /* <DEDUP_REMOVED lines=42> */
.L_x_27605:
[----:B------:R-:W-:Y:S01]  /*4aa0*/  ISETP.NE.AND P3, PT, R7, 0x1, PT ;  /* 0x000000010700780c */ /* 0x000fe20003f65270 */
[----:B-----5:R-:W-:Y:S01]  /*4ab0*/  FMUL.FTZ R8, R8, UR5 ;  /* 0x0000000508087c20 */ /* 0x020fe20008410000 */
        /* <DEDUP_REMOVED lines=14> */
.L_x_27609:
        /* <DEDUP_REMOVED lines=12> */
.L_x_27610:
        /* <DEDUP_REMOVED lines=43> */
.L_x_27608:
        /* <DEDUP_REMOVED lines=14> */
.L_x_27612:
        /* <DEDUP_REMOVED lines=12> */
.L_x_27613:
        /* <DEDUP_REMOVED lines=43> */
.L_x_27611:
        /* <DEDUP_REMOVED lines=16> */
.L_x_27615:
        /* <DEDUP_REMOVED lines=12> */
.L_x_27616:
        /* <DEDUP_REMOVED lines=43> */
.L_x_27614:
        /* <DEDUP_REMOVED lines=14> */
.L_x_27618:
        /* <DEDUP_REMOVED lines=12> */
.L_x_27619:
        /* <DEDUP_REMOVED lines=43> */
.L_x_27617:
        /* <DEDUP_REMOVED lines=16> */
.L_x_27621:
        /* <DEDUP_REMOVED lines=12> */
.L_x_27622:
        /* <DEDUP_REMOVED lines=43> */
.L_x_27620:
        /* <DEDUP_REMOVED lines=14> */
.L_x_27624:
        /* <DEDUP_REMOVED lines=12> */
.L_x_27625:
        /* <DEDUP_REMOVED lines=43> */
.L_x_27623:
        /* <DEDUP_REMOVED lines=16> */
.L_x_27627:
        /* <DEDUP_REMOVED lines=14> */
.L_x_27628:
        /* <DEDUP_REMOVED lines=43> */
.L_x_27626:
[----:B------:R-:W-:Y:S01]  /*6970*/  FMUL.FTZ R17, R36, UR5 ;  /* 0x0000000524117c20 */ /* 0x000fe20008410000 */
[----:B------:R-:W-:Y:S01]  /*6980*/  FSETP.GTU.FTZ.AND P6, PT, R5, UR4, PT ;  /* 0x0000000405007c0b */ /* 0x000fe2000bfdc000 */
[----:B------:R-:W-:Y:S01]  /*6990*/  FMUL.FTZ R16, R37, UR5 ;  /* 0x0000000525107c20 */ /* 0x000fe20008410000 */
[----:B------:R-:W-:Y:S01]  /*69a0*/  I2FP.F32.U32 R5, R13 ;  /* 0x0000000d00057245 */ /* 0x000fe20000201000 */
[----:B------:R-:W-:Y:S01]  /*69b0*/  FMUL.FTZ R19, R38, UR5 ;  /* 0x0000000526137c20 */ /* 0x000fe20008410000 */
[----:B------:R-:W-:Y:S01]  /*69c0*/  FSEL R17, R17, RZ, !P6 ;  /* 0x000000ff11117208 */ /* 0x000fe20007000000 */
[----:B------:R-:W-:Y:S01]  /*69d0*/  FMUL.FTZ R27, R39, UR5 ;  /* 0x00000005271b7c20 */ /* 0x000fe20008410000 */
        /* <DEDUP_REMOVED lines=19> */
[----:B------:R-:W-:-:S02]  /*6b10*/  PRMT R5, R18, 0x7610, R5 ;  /* 0x0000761012057816 */ /* 0x000fc40000000005 */
[----:B------:R-:W-:Y:S01]  /*6b20*/  PRMT R7, R13, 0x7610, R7 ;  /* 0x000076100d077816 */ /* 0x000fe20000000007 */
[----:B------:R-:W-:Y:S01]  /*6b30*/  FADD.FTZ R27, R27, R12 ;  /* 0x0000000c1b1b7221 */ /* 0x000fe20000010000 */
[----:B------:R-:W-:Y:S01]  /*6b40*/  SEL R101, RZ, 0x1, P6 ;  /* 0x00000001ff657807 */ /* 0x000fe20003000000 */
[----:B------:R-:W-:Y:S02]  /*6b50*/  @P1 FADD.FTZ R24, R32, R24 ;  /* 0x0000001820181221 */ /* 0x000fe40000010000 */
[----:B------:R-:W-:Y:S01]  /*6b60*/  @P1 FADD.FTZ R27, R35, R27 ;  /* 0x0000001b231b1221 */ /* 0x000fe20000010000 */
[----:B------:R-:W-:Y:S06]  /*6b70*/  BRA `(.L_x_27629) ;  /* 0x0000001000a07947 */ /* 0x000fec0003800000 */
.L_x_27604:
        /* <DEDUP_REMOVED lines=15> */
.L_x_27631:
        /* <DEDUP_REMOVED lines=12> */
.L_x_27632:
        /* <DEDUP_REMOVED lines=43> */
.L_x_27630:
        /* <DEDUP_REMOVED lines=15> */
.L_x_27634:
        /* <DEDUP_REMOVED lines=12> */
.L_x_27635:
        /* <DEDUP_REMOVED lines=43> */
.L_x_27633:
        /* <DEDUP_REMOVED lines=15> */
.L_x_27637:
        /* <DEDUP_REMOVED lines=12> */
.L_x_27638:
        /* <DEDUP_REMOVED lines=43> */
.L_x_27636:
        /* <DEDUP_REMOVED lines=15> */
.L_x_27640:
        /* <DEDUP_REMOVED lines=12> */
.L_x_27641:
        /* <DEDUP_REMOVED lines=43> */
.L_x_27639:
        /* <DEDUP_REMOVED lines=16> */
.L_x_27629:
        /* <DEDUP_REMOVED lines=12> */
[----:B------:R-:W-:-:S05]  /*7ec0*/  IMAD.WIDE.U32 R8, R110, 0x4, R116 ;  /* 0x000000046e087825 */ /* 0x000fca00078e0074 */
        /* <DEDUP_REMOVED lines=15> */
.L_x_27642:
        /* <DEDUP_REMOVED lines=19> */
.L_x_27645:
        /* <DEDUP_REMOVED lines=12> */
.L_x_27646:
        /* <DEDUP_REMOVED lines=42> */
.L_x_27644:
        /* <DEDUP_REMOVED lines=16> */
.L_x_27648:
        /* <DEDUP_REMOVED lines=12> */
.L_x_27649:
        /* <DEDUP_REMOVED lines=43> */
.L_x_27647:
        /* <DEDUP_REMOVED lines=14> */
.L_x_27651:
        /* <DEDUP_REMOVED lines=12> */
.L_x_27652:
        /* <DEDUP_REMOVED lines=43> */
.L_x_27650:
        /* <DEDUP_REMOVED lines=16> */
.L_x_27654:
        /* <DEDUP_REMOVED lines=12> */
.L_x_27655:
        /* <DEDUP_REMOVED lines=43> */
.L_x_27653:
        /* <DEDUP_REMOVED lines=14> */
.L_x_27657:
        /* <DEDUP_REMOVED lines=12> */
.L_x_27658:
        /* <DEDUP_REMOVED lines=43> */
.L_x_27656:
        /* <DEDUP_REMOVED lines=16> */
.L_x_27660:
        /* <DEDUP_REMOVED lines=12> */
.L_x_27661:
        /* <DEDUP_REMOVED lines=43> */
.L_x_27659:
        /* <DEDUP_REMOVED lines=14> */
.L_x_27663:
        /* <DEDUP_REMOVED lines=12> */
.L_x_27664:
        /* <DEDUP_REMOVED lines=43> */
.L_x_27662:
[----:B------:R-:W-:Y:S01]  /*9e90*/  ISETP.NE.AND P6, PT, R17, 0x1, PT ;  /* 0x000000011100780c */ /* 0x000fe20003fc5270 */
[----:B------:R-:W-:Y:S01]  /*9ea0*/  FMUL.FTZ R11, R11, UR5 ;  /* 0x000000050b0b7c20 */ /* 0x000fe20008410000 */
[----:B------:R-:W-:Y:S01]  /*9eb0*/  I2FP.F32.U32 R13, R15 ;  /* 0x0000000f000d7245 */ /* 0x000fe20000201000 */
[----:B------:R-:W-:-:S04]  /*9ec0*/  IMAD.MOV.U32 R15, RZ, RZ, R6 ;  /* 0x000000ffff0f7224 */ /* 0x000fc800078e0006 */
        /* <DEDUP_REMOVED lines=12> */
.L_x_27666:
        /* <DEDUP_REMOVED lines=14> */
.L_x_27667:
        /* <DEDUP_REMOVED lines=43> */
.L_x_27665:
        /* <DEDUP_REMOVED lines=33> */
.L_x_27643:
        /* <DEDUP_REMOVED lines=15> */
.L_x_27670:
        /* <DEDUP_REMOVED lines=12> */
.L_x_27671:
        /* <DEDUP_REMOVED lines=40> */
[----:B------:R-:W-:Y:S02]  /*a960*/  MOV R6, R2 ;  /* 0x0000000200067202 */ /* 0x000fe40000000f00 */
[----:B------:R-:W-:Y:S01]  /*a970*/  LOP3.LUT R2, R12, UR38, R19, 0x96, !PT ;  /* 0x000000260c027c12 */ /* 0x000fe2000f8e9613 */
[----:B------:R-:W-:-:S07]  /*a980*/  IMAD.MOV.U32 R12, RZ, RZ, R18 ;  /* 0x000000ffff0c7224 */ /* 0x000fce00078e0012 */
.L_x_27669:
        /* <DEDUP_REMOVED lines=15> */
.L_x_27673:
        /* <DEDUP_REMOVED lines=12> */
.L_x_27674:
        /* <DEDUP_REMOVED lines=43> */
.L_x_27672:
        /* <DEDUP_REMOVED lines=15> */
.L_x_27676:
        /* <DEDUP_REMOVED lines=12> */
.L_x_27677:
        /* <DEDUP_REMOVED lines=43> */
.L_x_27675:
[----:B------:R-:W-:Y:S02]  /*b250*/  ISETP.NE.AND P5, PT, R15, 0x1, PT ;  /* 0x000000010f00780c */ /* 0x000fe40003fa5270 */
        /* <DEDUP_REMOVED lines=14> */
.L_x_27679:
        /* <DEDUP_REMOVED lines=12> */
.L_x_27680:
        /* <DEDUP_REMOVED lines=43> */
.L_x_27678:
        /* <DEDUP_REMOVED lines=16> */
.L_x_27668:
        /* <DEDUP_REMOVED lines=28> */
.L_x_27681:
[----:B------:R1:W5:Y:S04]  /*b970*/  @P0 LDG.E.128 R36, desc[UR10][R8.64] ;  /* 0x0000000a08240981 */ /* 0x000368000c1e1d00 */
[----:B------:R1:W5:Y:S04]  /*b980*/  @P1 LDG.E.128 R32, desc[UR10][R16.64] ;  /* 0x0000000a10201981 */ /* 0x000368000c1e1d00 */
[----:B------:R-:W5:Y:S01]  /*b990*/  LDG.E.128 R8, desc[UR10][R10.64] ;  /* 0x0000000a0a087981 */ /* 0x000f62000c1e1d00 */
        /* <DEDUP_REMOVED lines=16> */
.L_x_27684:
        /* <DEDUP_REMOVED lines=12> */
.L_x_27685:
        /* <DEDUP_REMOVED lines=40> */
[----:B------:R-:W-:-:S07]  /*bde0*/  LOP3.LUT R2, R2, UR38, R99, 0x96, !PT ;  /* 0x0000002602027c12 */ /* 0x000fce000f8e9663 */
.L_x_27683:
[----:B------:R-:W-:Y:S01]  /*bdf0*/  ISETP.NE.AND P3, PT, R14, 0x1, PT ;  /* 0x000000010e00780c */ /* 0x000fe20003f65270 */
[----:B------:R-:W-:Y:S01]  /*be00*/  IMAD.MOV.U32 R12, RZ, RZ, 0x2 ;  /* 0x00000002ff0c7424 */ /* 0x000fe200078e00ff */
[----:B------:R-:W-:Y:S01]  /*be10*/  I2FP.F32.U32 R5, R5 ;  /* 0x0000000500057245 */ /* 0x000fe20000201000 */
[----:B------:R-:W-:-:S04]  /*be20*/  IMAD.MOV.U32 R7, RZ, RZ, R6 ;  /* 0x000000ffff077224 */ /* 0x000fc800078e0006 */
[----:B------:R-:W-:-:S05]  /*be30*/  FFMA.FTZ R5, R5, R108, 1.1641532182693481445e-10 ;  /* 0x2f00000005057423 */ /* 0x000fca000001006c */
[----:B------:R-:W-:Y:S01]  /*be40*/  FSETP.LE.FTZ.AND P2, PT, R5, UR4, PT ;  /* 0x0000000405007c0b */ /* 0x000fe2000bf53000 */
[----:B-----5:R-:W-:Y:S01]  /*be50*/  FMUL.FTZ R5, R8, UR5 ;  /* 0x0000000508057c20 */ /* 0x020fe20008410000 */
        /* <DEDUP_REMOVED lines=9> */
.L_x_27687:
        /* <DEDUP_REMOVED lines=12> */
.L_x_27688:
        /* <DEDUP_REMOVED lines=43> */
.L_x_27686:
[----:B------:R-:W-:Y:S01]  /*c260*/  ISETP.NE.AND P3, PT, R12, 0x1, PT ;  /* 0x000000010c00780c */ /* 0x000fe20003f65270 */
[----:B------:R-:W-:Y:S01]  /*c270*/  HFMA2 R13, -RZ, RZ, 0, 1.1920928955078125e-07 ;  /* 0x00000002ff0d7431 */ /* 0x000fe200000001ff */
[----:B------:R-:W-:Y:S01]  /*c280*/  I2FP.F32.U32 R7, R7 ;  /* 0x0000000700077245 */ /* 0x000fe20000201000 */
[----:B-1----:R-:W-:-:S04]  /*c290*/  IMAD.MOV.U32 R8, RZ, RZ, R6 ;  /* 0x000000ffff087224 */ /* 0x002fc800078e0006 */
        /* <DEDUP_REMOVED lines=10> */
.L_x_27690:
        /* <DEDUP_REMOVED lines=12> */
.L_x_27691:
        /* <DEDUP_REMOVED lines=42> */
.L_x_27689:
        /* <DEDUP_REMOVED lines=16> */
.L_x_27693:
        /* <DEDUP_REMOVED lines=12> */
.L_x_27694:
        /* <DEDUP_REMOVED lines=42> */
.L_x_27692:
        /* <DEDUP_REMOVED lines=14> */
.L_x_27696:
        /* <DEDUP_REMOVED lines=12> */
.L_x_27697:
        /* <DEDUP_REMOVED lines=42> */
.L_x_27695:
        /* <DEDUP_REMOVED lines=16> */
.L_x_27699:
        /* <DEDUP_REMOVED lines=12> */
.L_x_27700:
        /* <DEDUP_REMOVED lines=43> */
.L_x_27698:
        /* <DEDUP_REMOVED lines=14> */
.L_x_27702:
        /* <DEDUP_REMOVED lines=12> */
.L_x_27703:
        /* <DEDUP_REMOVED lines=42> */
.L_x_27701:
        /* <DEDUP_REMOVED lines=16> */
.L_x_27705:
        /* <DEDUP_REMOVED lines=14> */
.L_x_27706:
        /* <DEDUP_REMOVED lines=42> */
.L_x_27704:
        /* <DEDUP_REMOVED lines=29> */
[----:B------:R-:W-:Y:S01]  /*de40*/  PRMT R5, R13, 0x7610, R5 ;  /* 0x000076100d057816 */ /* 0x000fe20000000005 */
[----:B------:R-:W-:Y:S01]  /*de50*/  @P1 FADD.FTZ R16, R32, R16 ;  /* 0x0000001020101221 */ /* 0x000fe20000010000 */
[----:B------:R-:W-:Y:S01]  /*de60*/  SEL R101, RZ, 0x1, P6 ;  /* 0x00000001ff657807 */ /* 0x000fe20003000000 */
[----:B------:R-:W-:Y:S01]  /*de70*/  @P1 FADD.FTZ R19, R35, R19 ;  /* 0x0000001323131221 */ /* 0x000fe20000010000 */
[----:B------:R-:W-:Y:S06]  /*de80*/  BRA `(.L_x_27707) ;  /* 0x00000010009c7947 */ /* 0x000fec0003800000 */
.L_x_27682:
        /* <DEDUP_REMOVED lines=15> */
.L_x_27709:
        /* <DEDUP_REMOVED lines=12> */
.L_x_27710:
[----:B-1----:R-:W-:Y:S01]  /*e040*/  IMAD.WIDE.U32 R16, R103, -0x326172a9, RZ ;  /* 0xcd9e8d5767107825 */ /* 0x002fe200078e00ff */
        /* <DEDUP_REMOVED lines=41> */
.L_x_27708:
        /* <DEDUP_REMOVED lines=15> */
.L_x_27712:
        /* <DEDUP_REMOVED lines=12> */
.L_x_27713:
[----:B------:R-:W-:Y:S01]  /*e490*/  IMAD.WIDE.U32 R12, R103, -0x326172a9, RZ ;  /* 0xcd9e8d57670c7825 */ /* 0x000fe200078e00ff */
[----:B------:R-:W-:-:S04]  /*e4a0*/  LOP3.LUT R14, R4, UR9, R3, 0x96, !PT ;  /* 0x00000009040e7c12 */ /* 0x000fc8000f8e9603 */
        /* <DEDUP_REMOVED lines=41> */
.L_x_27711:
        /* <DEDUP_REMOVED lines=15> */
.L_x_27715:
        /* <DEDUP_REMOVED lines=12> */
.L_x_27716:
        /* <DEDUP_REMOVED lines=43> */
.L_x_27714:
        /* <DEDUP_REMOVED lines=15> */
.L_x_27718:
        /* <DEDUP_REMOVED lines=12> */
.L_x_27719:
[----:B------:R-:W-:Y:S01]  /*ed50*/  IMAD.WIDE.U32 R12, R103, -0x326172a9, RZ ;  /* 0xcd9e8d57670c7825 */ /* 0x000fe200078e00ff */
[----:B------:R-:W-:-:S03]  /*ed60*/  LOP3.LUT R14, R4, UR9, R3, 0x96, !PT ;  /* 0x00000009040e7c12 */ /* 0x000fc6000f8e9603 */
        /* <DEDUP_REMOVED lines=41> */
.L_x_27717:
[----:B------:R-:W-:Y:S01]  /*f000*/  I2FP.F32.U32 R13, R13 ;  /* 0x0000000d000d7245 */ /* 0x000fe20000201000 */
[----:B-----5:R-:W-:Y:S01]  /*f010*/  FMUL.FTZ R10, R10, UR5 ;  /* 0x000000050a0a7c20 */ /* 0x020fe20008410000 */
[----:B-1----:R-:W-:Y:S01]  /*f020*/  FMUL.FTZ R8, R8, UR5 ;  /* 0x0000000508087c20 */ /* 0x002fe20008410000 */
        /* <DEDUP_REMOVED lines=13> */
.L_x_27707:
[----:B------:R-:W-:Y:S01]  /*f100*/  SEL R10, RZ, 0x1000000, !P5 ;  /* 0x01000000ff0a7807 */ /* 0x000fe20006800000 */
[----:B------:R-:W0:Y:S01]  /*f110*/  @P0 LDC.64 R12, c[0x0][0x398] ;  /* 0x0000e600ff0c0b82 */ /* 0x000e220000000a00 */
[----:B------:R-:W-:Y:S02]  /*f120*/  SEL R11, RZ, 0x10000, !P4 ;  /* 0x00010000ff0b7807 */ /* 0x000fe40006000000 */
[----:B------:R-:W-:Y:S02]  /*f130*/  SEL R14, RZ, 0x100, !P3 ;  /* 0x00000100ff0e7807 */ /* 0x000fe40005800000 */
[----:B------:R-:W-:Y:S02]  /*f140*/  IADD3 R113, PT, PT, R107, 0x400, RZ ;  /* 0x000004006b717810 */ /* 0x000fe40007ffe0ff */
[----:B------:R-:W-:Y:S01]  /*f150*/  IADD3 R10, PT, PT, R14, R10, R11 ;  /* 0x0000000a0e0a7210 */ /* 0x000fe20007ffe00b */
[----:B------:R-:W-:Y:S01]  /*f160*/  IMAD.WIDE.U32 R14, R112, 0x10, R118 ;  /* 0x00000010700e7825 */ /* 0x000fe200078e0076 */
[----:B------:R-:W-:Y:S01]  /*f170*/  SEL R11, RZ, 0x1, !P2 ;  /* 0x00000001ff0b7807 */ /* 0x000fe20005000000 */
[----:B------:R-:W1:Y:S03]  /*f180*/  @P1 LDC.64 R8, c[0x0][0x3a0] ;  /* 0x0000e800ff081b82 */ /* 0x000e660000000a00 */
[----:B------:R2:W-:Y:S01]  /*f190*/  STG.E.128 desc[UR10][R14.64], R16 ;  /* 0x000000100e007986 */ /* 0x0005e2000c101d0a */
[----:B------:R-:W-:-:S02]  /*f1a0*/  IMAD.IADD R105, R10, 0x1, R11 ;  /* 0x000000010a697824 */ /* 0x000fc400078e020b */
[----:B------:R-:W-:-:S05]  /*f1b0*/  IMAD.WIDE.U32 R10, R112, 0x4, R116 ;  /* 0x00000004700a7825 */ /* 0x000fca00078e0074 */
[----:B------:R3:W-:Y:S01]  /*f1c0*/  STG.E desc[UR10][R10.64], R105 ;  /* 0x000000690a007986 */ /* 0x0007e2000c10190a */
[----:B0-----:R-:W-:-:S04]  /*f1d0*/  @P0 IMAD.WIDE.U32 R12, R113, 0x10, R12 ;  /* 0x00000010710c0825 */ /* 0x001fc800078e000c */
[----:B--2---:R-:W-:-:S04]  /*f1e0*/  IMAD.WIDE.U32 R14, R113, 0x10, R96 ;  /* 0x00000010710e7825 */ /* 0x004fc800078e0060 */
[----:B-1----:R-:W-:Y:S01]  /*f1f0*/  @P1 IMAD.WIDE.U32 R8, R113, 0x10, R8 ;  /* 0x0000001071081825 */ /* 0x002fe200078e0008 */
[----:B---3--:R-:W-:Y:S06]  /*f200*/  @!P0 BRA `(.L_x_27720) ;  /* 0x00000000002c8947 */ /* 0x008fec0003800000 */
        /* <DEDUP_REMOVED lines=11> */
.L_x_27720:
        /* <DEDUP_REMOVED lines=19> */
.L_x_27723:
        /* <DEDUP_REMOVED lines=12> */
.L_x_27724:
        /* <DEDUP_REMOVED lines=43> */
.L_x_27722:
[----:B------:R-:W-:Y:S01]  /*f760*/  ISETP.NE.AND P3, PT, R7, 0x1, PT ;  /* 0x000000010700780c */ /* 0x000fe20003f65270 */
[----:B-1---5:R-:W-:Y:S01]  /*f770*/  FMUL.FTZ R8, R8, UR5 ;  /* 0x0000000508087c20 */ /* 0x022fe20008410000 */
        /* <DEDUP_REMOVED lines=14> */
.L_x_27726:
        /* <DEDUP_REMOVED lines=12> */
.L_x_27727:
        /* <DEDUP_REMOVED lines=43> */
.L_x_27725:
        /* <DEDUP_REMOVED lines=14> */
.L_x_27729:
        /* <DEDUP_REMOVED lines=12> */
.L_x_27730:
        /* <DEDUP_REMOVED lines=42> */
.L_x_27728:
        /* <DEDUP_REMOVED lines=16> */
.L_x_27732:
        /* <DEDUP_REMOVED lines=12> */
.L_x_27733:
        /* <DEDUP_REMOVED lines=42> */
.L_x_27731:
        /* <DEDUP_REMOVED lines=14> */
.L_x_27735:
        /* <DEDUP_REMOVED lines=12> */
.L_x_27736:
        /* <DEDUP_REMOVED lines=43> */
.L_x_27734:
        /* <DEDUP_REMOVED lines=16> */
.L_x_27738:
        /* <DEDUP_REMOVED lines=12> */
.L_x_27739:
        /* <DEDUP_REMOVED lines=43> */
.L_x_27737:
        /* <DEDUP_REMOVED lines=14> */
.L_x_27741:
        /* <DEDUP_REMOVED lines=12> */
.L_x_27742:
        /* <DEDUP_REMOVED lines=43> */
.L_x_27740:
        /* <DEDUP_REMOVED lines=16> */
.L_x_27744:
        /* <DEDUP_REMOVED lines=14> */
.L_x_27745:
        /* <DEDUP_REMOVED lines=43> */
.L_x_27743:
        /* <DEDUP_REMOVED lines=11> */
[----:B------:R-:W-:Y:S01]  /*116c0*/  SEL R7, RZ, 0x1, P6 ;  /* 0x00000001ff077807 */ /* 0x000fe20003000000 */
[----:B------:R-:W-:Y:S01]  /*116d0*/  FADD.FTZ R12, R15, R12 ;  /* 0x0000000c0f0c7221 */ /* 0x000fe20000010000 */
[----:B------:R-:W-:Y:S02]  /*116e0*/  FSETP.GTU.FTZ.AND P6, PT, R99, UR4, PT ;  /* 0x0000000463007c0b */ /* 0x000fe4000bfdc000 */
[----:B------:R-:W-:Y:S01]  /*116f0*/  FSEL R98, R98, RZ, P4 ;  /* 0x000000ff62627208 */ /* 0x000fe20002000000 */
[----:B------:R-:W-:Y:S01]  /*11700*/  @P1 FADD.FTZ R12, R32, R12 ;  /* 0x0000000c200c1221 */ /* 0x000fe20000010000 */
[----:B------:R-:W-:Y:S02]  /*11710*/  FSEL R11, R14, RZ, !P6 ;  /* 0x000000ff0e0b7208 */ /* 0x000fe40007000000 */
[----:B------:R-:W-:-:S02]  /*11720*/  SEL R101, RZ, 0x1, P6 ;  /* 0x00000001ff657807 */ /* 0x000fc40003000000 */
[----:B------:R-:W-:Y:S01]  /*11730*/  FSETP.GTU.FTZ.AND P6, PT, R13, UR4, PT ;  /* 0x000000040d007c0b */ /* 0x000fe2000bfdc000 */
[----:B------:R-:W-:Y:S01]  /*11740*/  FMUL.FTZ R13, R39, UR5 ;  /* 0x00000005270d7c20 */ /* 0x000fe20008410000 */
[----:B------:R-:W-:Y:S01]  /*11750*/  FSEL R9, R9, RZ, P3 ;  /* 0x000000ff09097208 */ /* 0x000fe20001800000 */
[----:B------:R-:W-:Y:S01]  /*11760*/  FADD.FTZ R14, R98, R11 ;  /* 0x0000000b620e7221 */ /* 0x000fe20000010000 */
[----:B------:R-:W-:Y:S02]  /*11770*/  FSEL R99, R100, RZ, P5 ;  /* 0x000000ff64637208 */ /* 0x000fe40002800000 */
[----:B------:R-:W-:Y:S01]  /*11780*/  FSEL R8, R13, RZ, !P6 ;  /* 0x000000ff0d087208 */ /* 0x000fe20007000000 */
[----:B------:R-:W-:Y:S01]  /*11790*/  FADD.FTZ R13, R9, R10 ;  /* 0x0000000a090d7221 */ /* 0x000fe20000010000 */
[----:B------:R-:W-:Y:S01]  /*117a0*/  PRMT R100, R101, 0x7610, R100 ;  /* 0x0000761065647816 */ /* 0x000fe20000000064 */
[----:B------:R-:W-:Y:S01]  /*117b0*/  @P1 FADD.FTZ R14, R34, R14 ;  /* 0x0000000e220e1221 */ /* 0x000fe20000010000 */
[----:B------:R-:W-:Y:S01]  /*117c0*/  SEL R101, RZ, 0x1, P6 ;  /* 0x00000001ff657807 */ /* 0x000fe20003000000 */
[----:B------:R-:W-:Y:S01]  /*117d0*/  FADD.FTZ R15, R8, R99 ;  /* 0x00000063080f7221 */ /* 0x000fe20000010000 */
[----:B------:R-:W-:-:S03]  /*117e0*/  @P1 FADD.FTZ R13, R33, R13 ;  /* 0x0000000d210d1221 */ /* 0x000fc60000010000 */
[----:B------:R-:W-:Y:S01]  /*117f0*/  @P1 FADD.FTZ R15, R35, R15 ;  /* 0x0000000f230f1221 */ /* 0x000fe20000010000 */
[----:B------:R-:W-:Y:S06]  /*11800*/  BRA `(.L_x_27746) ;  /* 0x0000001000a07947 */ /* 0x000fec0003800000 */
.L_x_27721:
        /* <DEDUP_REMOVED lines=15> */
.L_x_27748:
        /* <DEDUP_REMOVED lines=12> */
.L_x_27749:
        /* <DEDUP_REMOVED lines=43> */
.L_x_27747:
        /* <DEDUP_REMOVED lines=15> */
.L_x_27751:
        /* <DEDUP_REMOVED lines=12> */
.L_x_27752:
        /* <DEDUP_REMOVED lines=43> */
.L_x_27750:
        /* <DEDUP_REMOVED lines=15> */
.L_x_27754:
        /* <DEDUP_REMOVED lines=12> */
.L_x_27755:
        /* <DEDUP_REMOVED lines=43> */
.L_x_27753:
        /* <DEDUP_REMOVED lines=15> */
.L_x_27757:
        /* <DEDUP_REMOVED lines=12> */
.L_x_27758:
        /* <DEDUP_REMOVED lines=43> */
.L_x_27756:
        /* <DEDUP_REMOVED lines=16> */
.L_x_27746:
[----:B------:R-:W-:Y:S01]  /*12a90*/  SEL R10, RZ, 0x1000000, !P5 ;  /* 0x01000000ff0a7807 */ /* 0x000fe20006800000 */
[----:B------:R-:W-:Y:S01]  /*12aa0*/  IMAD.WIDE.U32 R8, R113, 0x10, R118 ;  /* 0x0000001071087825 */ /* 0x000fe200078e0076 */
[----:B------:R-:W-:Y:S01]  /*12ab0*/  SEL R11, RZ, 0x10000, !P4 ;  /* 0x00010000ff0b7807 */ /* 0x000fe20006000000 */
[----:B------:R-:W0:Y:S01]  /*12ac0*/  @P0 LDC.64 R98, c[0x0][0x398] ;  /* 0x0000e600ff620b82 */ /* 0x000e220000000a00 */
[----:B------:R-:W-:Y:S01]  /*12ad0*/  SEL R104, RZ, 0x100, !P3 ;  /* 0x00000100ff687807 */ /* 0x000fe20005800000 */
[----:B------:R-:W-:Y:S01]  /*12ae0*/  VIADD R114, R107, 0x500 ;  /* 0x000005006b727836 */ /* 0x000fe20000000000 */
[----:B------:R1:W-:Y:S02]  /*12af0*/  STG.E.128 desc[UR10][R8.64], R12 ;  /* 0x0000000c08007986 */ /* 0x0003e4000c101d0a */
[----:B------:R-:W-:Y:S02]  /*12b00*/  IADD3 R10, PT, PT, R104, R10, R11 ;  /* 0x0000000a680a7210 */ /* 0x000fe40007ffe00b */
[----:B------:R-:W-:-:S04]  /*12b10*/  SEL R11, RZ, 0x1, !P2 ;  /* 0x00000001ff0b7807 */ /* 0x000fc80005000000 */
[----:B------:R-:W-:Y:S01]  /*12b20*/  IADD3 R111, PT, PT, R10, R11, RZ ;  /* 0x0000000b0a6f7210 */ /* 0x000fe20007ffe0ff */
        /* <DEDUP_REMOVED lines=16> */
.L_x_27759:
[C---:B-1----:R-:W-:Y:S01]  /*12c30*/  @P1 IMAD.WIDE.U32 R8, R114.reuse, 0x10, R8 ;  /* 0x0000001072081825 */ /* 0x042fe200078e0008 */
[----:B------:R1:W5:Y:S03]  /*12c40*/  @P0 LDG.E.128 R36, desc[UR10][R98.64] ;  /* 0x0000000a62240981 */ /* 0x000366000c1e1d00 */
[----:B0-----:R-:W-:Y:S01]  /*12c50*/  IMAD.WIDE.U32 R10, R114, 0x10, R96 ;  /* 0x00000010720a7825 */ /* 0x001fe200078e0060 */
[----:B------:R1:W5:Y:S05]  /*12c60*/  @P1 LDG.E.128 R32, desc[UR10][R8.64] ;  /* 0x0000000a08201981 */ /* 0x00036a000c1e1d00 */
[----:B------:R-:W5:Y:S01]  /*12c70*/  LDG.E.128 R8, desc[UR10][R10.64] ;  /* 0x0000000a0a087981 */ /* 0x000f62000c1e1d00 */
[----:B-1----:R-:W-:Y:S05]  /*12c80*/  @!P0 BRA `(.L_x_27760) ;  /* 0x0000002400448947 */ /* 0x002fea0003800000 */
        /* <DEDUP_REMOVED lines=15> */
.L_x_27762:
        /* <DEDUP_REMOVED lines=12> */
.L_x_27763:
        /* <DEDUP_REMOVED lines=42> */
.L_x_27761:
        /* <DEDUP_REMOVED lines=16> */
.L_x_27765:
        /* <DEDUP_REMOVED lines=12> */
.L_x_27766:
        /* <DEDUP_REMOVED lines=42> */
.L_x_27764:
        /* <DEDUP_REMOVED lines=14> */
.L_x_27768:
        /* <DEDUP_REMOVED lines=12> */
.L_x_27769:
        /* <DEDUP_REMOVED lines=42> */
.L_x_27767:
[----:B------:R-:W-:Y:S02]  /*13980*/  ISETP.NE.AND P4, PT, R100, 0x1, PT ;  /* 0x000000016400780c */ /* 0x000fe40003f85270 */
[----:B------:R-:W-:Y:S01]  /*13990*/  I2FP.F32.U32 R7, R8 ;  /* 0x0000000800077245 */ /* 0x000fe20000201000 */
[----:B------:R-:W-:-:S04]  /*139a0*/  HFMA2 R8, -RZ, RZ, 0, 1.1920928955078125e-07 ;  /* 0x00000002ff087431 */ /* 0x000fc800000001ff */
[----:B------:R-:W-:-:S05]  /*139b0*/  FFMA.FTZ R7, R7, R108, 1.1641532182693481445e-10 ;  /* 0x2f00000007077423 */ /* 0x000fca000001006c */
[----:B------:R-:W-:Y:S01]  /*139c0*/  FSETP.LE.FTZ.AND P3, PT, R7, UR4, PT ;  /* 0x0000000407007c0b */ /* 0x000fe2000bf73000 */
[----:B------:R-:W-:Y:S01]  /*139d0*/  FMUL.FTZ R7, R9, UR5 ;  /* 0x0000000509077c20 */ /* 0x000fe20008410000 */
[----:B------:R-:W-:Y:S01]  /*139e0*/  IMAD.MOV.U32 R9, RZ, RZ, R6 ;  /* 0x000000ffff097224 */ /* 0x000fe200078e0006 */
        /* <DEDUP_REMOVED lines=9> */
.L_x_27771:
        /* <DEDUP_REMOVED lines=12> */
.L_x_27772:
        /* <DEDUP_REMOVED lines=43> */
.L_x_27770:
        /* <DEDUP_REMOVED lines=14> */
.L_x_27774:
        /* <DEDUP_REMOVED lines=12> */
.L_x_27775:
        /* <DEDUP_REMOVED lines=39> */
[----:B------:R-:W-:Y:S02]  /*14200*/  MOV R6, R100 ;  /* 0x0000006400067202 */ /* 0x000fe40000000f00 */
[----:B------:R-:W-:Y:S01]  /*14210*/  LOP3.LUT R2, R2, UR38, R9, 0x96, !PT ;  /* 0x0000002602027c12 */ /* 0x000fe2000f8e9609 */
[----:B------:R-:W-:Y:S02]  /*14220*/  IMAD.MOV.U32 R9, RZ, RZ, R104 ;  /* 0x000000ffff097224 */ /* 0x000fe400078e0068 */
[----:B------:R-:W-:-:S07]  /*14230*/  IMAD.MOV.U32 R104, RZ, RZ, R8 ;  /* 0x000000ffff687224 */ /* 0x000fce00078e0008 */
.L_x_27773:
        /* <DEDUP_REMOVED lines=16> */
.L_x_27777:
        /* <DEDUP_REMOVED lines=12> */
.L_x_27778:
        /* <DEDUP_REMOVED lines=43> */
.L_x_27776:
        /* <DEDUP_REMOVED lines=14> */
.L_x_27780:
        /* <DEDUP_REMOVED lines=12> */
.L_x_27781:
        /* <DEDUP_REMOVED lines=43> */
.L_x_27779:
        /* <DEDUP_REMOVED lines=16> */
.L_x_27783:
        /* <DEDUP_REMOVED lines=14> */
.L_x_27784:
        /* <DEDUP_REMOVED lines=40> */
[----:B------:R-:W-:-:S05]  /*14f60*/  IMAD.WIDE.U32 R8, R11, -0x2daee0ad, RZ ;  /* 0xd2511f530b087825 */ /* 0x000fca00078e00ff */
[----:B------:R-:W-:Y:S02]  /*14f70*/  LOP3.LUT R2, R2, UR38, R9, 0x96, !PT ;  /* 0x0000002602027c12 */ /* 0x000fe4000f8e9609 */
[----:B------:R-:W-:-:S07]  /*14f80*/  MOV R104, R8 ;  /* 0x0000000800687202 */ /* 0x000fce0000000f00 */
.L_x_27782:
[----:B------:R-:W-:Y:S01]  /*14f90*/  FMUL.FTZ R8, R36, UR5 ;  /* 0x0000000524087c20 */ /* 0x000fe20008410000 */
[----:B------:R-:W-:Y:S01]  /*14fa0*/  FSETP.GTU.FTZ.AND P6, PT, R98, UR4, PT ;  /* 0x0000000462007c0b */ /* 0x000fe2000bfdc000 */
[----:B------:R-:W-:Y:S01]  /*14fb0*/  FMUL.FTZ R9, R37, UR5 ;  /* 0x0000000525097c20 */ /* 0x000fe20008410000 */
[----:B------:R-:W-:Y:S02]  /*14fc0*/  I2FP.F32.U32 R11, R10 ;  /* 0x0000000a000b7245 */ /* 0x000fe40000201000 */
[----:B------:R-:W-:Y:S02]  /*14fd0*/  FSEL R8, R8, RZ, !P6 ;  /* 0x000000ff08087208 */ /* 0x000fe40007000000 */
[----:B------:R-:W-:Y:S02]  /*14fe0*/  SEL R111, RZ, 0x1, P6 ;  /* 0x00000001ff6f7807 */ /* 0x000fe40003000000 */
[----:B------:R-:W-:Y:S01]  /*14ff0*/  FSETP.GTU.FTZ.AND P6, PT, R99, UR4, PT ;  /* 0x0000000463007c0b */ /* 0x000fe2000bfdc000 */
[----:B------:R-:W-:Y:S01]  /*15000*/  FFMA.FTZ R99, R11, R108, 1.1641532182693481445e-10 ;  /* 0x2f0000000b637423 */ /* 0x000fe2000001006c */
[----:B------:R-:W-:-:S02]  /*15010*/  FSEL R10, R100, RZ, P4 ;  /* 0x000000ff640a7208 */ /* 0x000fc40002000000 */
[----:B------:R-:W-:Y:S02]  /*15020*/  FSEL R9, R9, RZ, !P6 ;  /* 0x000000ff09097208 */ /* 0x000fe40007000000 */
[----:B------:R-:W-:Y:S02]  /*15030*/  SEL R98, RZ, 0x1, P6 ;  /* 0x00000001ff627807 */ /* 0x000fe40003000000 */
[----:B------:R-:W-:Y:S01]  /*15040*/  FSETP.GTU.FTZ.AND P6, PT, R101, UR4, PT ;  /* 0x0000000465007c0b */ /* 0x000fe2000bfdc000 */
[----:B------:R-:W-:Y:S01]  /*15050*/  FMUL.FTZ R101, R38, UR5 ;  /* 0x0000000526657c20 */ /* 0x000fe20008410000 */
[----:B------:R-:W-:Y:S02]  /*15060*/  FSEL R120, R7, RZ, P3 ;  /* 0x000000ff07787208 */ /* 0x000fe40001800000 */
[----:B------:R-:W-:Y:S02]  /*15070*/  SEL R100, RZ, 0x1, P6 ;  /* 0x00000001ff647807 */ /* 0x000fe40003000000 */
[----:B------:R-:W-:Y:S01]  /*15080*/  FSEL R11, R101, RZ, !P6 ;  /* 0x000000ff650b7208 */ /* 0x000fe20007000000 */
[----:B------:R-:W-:Y:S01]  /*15090*/  FADD.FTZ R9, R120, R9 ;  /* 0x0000000978097221 */ /* 0x000fe20000010000 */
[----:B------:R-:W-:-:S02]  /*150a0*/  FSETP.GTU.FTZ.AND P6, PT, R99, UR4, PT ;  /* 0x0000000463007c0b */ /* 0x000fc4000bfdc000 */
[----:B------:R-:W-:Y:S01]  /*150b0*/  FSEL R5, R5, RZ, P2 ;  /* 0x000000ff05057208 */ /* 0x000fe20001000000 */
[----:B------:R-:W-:Y:S01]  /*150c0*/  FADD.FTZ R10, R10, R11 ;  /* 0x0000000b0a0a7221 */ /* 0x000fe20000010000 */
[----:B------:R-:W-:Y:S01]  /*150d0*/  FMUL.FTZ R11, R39, UR5 ;  /* 0x00000005270b7c20 */ /* 0x000fe20008410000 */
[----:B------:R-:W-:Y:S01]  /*150e0*/  FSEL R122, R105, RZ, P5 ;  /* 0x000000ff697a7208 */ /* 0x000fe20002800000 */
[----:B------:R-:W-:Y:S01]  /*150f0*/  @P1 FADD.FTZ R9, R33, R9 ;  /* 0x0000000921091221 */ /* 0x000fe20000010000 */
[----:B------:R-:W-:Y:S01]  /*15100*/  FADD.FTZ R8, R5, R8 ;  /* 0x0000000805087221 */ /* 0x000fe20000010000 */
[----:B------:R-:W-:Y:S01]  /*15110*/  PRMT R5, R111, 0x7610, R5 ;  /* 0x000076106f057816 */ /* 0x000fe20000000005 */
[----:B------:R-:W-:Y:S01]  /*15120*/  @P1 FADD.FTZ R10, R34, R10 ;  /* 0x0000000a220a1221 */ /* 0x000fe20000010000 */
[----:B------:R-:W-:Y:S01]  /*15130*/  FSEL R11, R11, RZ, !P6 ;  /* 0x000000ff0b0b7208 */ /* 0x000fe20007000000 */
[----:B------:R-:W-:Y:S01]  /*15140*/  @P1 FADD.FTZ R8, R32, R8 ;  /* 0x0000000820081221 */ /* 0x000fe20000010000 */
[----:B------:R-:W-:-:S02]  /*15150*/  PRMT R7, R98, 0x7610, R7 ;  /* 0x0000761062077816 */ /* 0x000fc40000000007 */
[----:B------:R-:W-:Y:S01]  /*15160*/  SEL R101, RZ, 0x1, P6 ;  /* 0x00000001ff657807 */ /* 0x000fe20003000000 */
[----:B------:R-:W-:-:S04]  /*15170*/  FADD.FTZ R11, R11, R122 ;  /* 0x0000007a0b0b7221 */ /* 0x000fc80000010000 */
[----:B------:R-:W-:Y:S01]  /*15180*/  @P1 FADD.FTZ R11, R35, R11 ;  /* 0x0000000b230b1221 */ /* 0x000fe20000010000 */
[----:B------:R-:W-:Y:S06]  /*15190*/  BRA `(.L_x_27785) ;  /* 0x0000001000a07947 */ /* 0x000fec0003800000 */
.L_x_27760:
        /* <DEDUP_REMOVED lines=15> */
.L_x_27787:
        /* <DEDUP_REMOVED lines=12> */
.L_x_27788:
        /* <DEDUP_REMOVED lines=43> */
.L_x_27786:
        /* <DEDUP_REMOVED lines=15> */
.L_x_27790:
        /* <DEDUP_REMOVED lines=12> */
.L_x_27791:
        /* <DEDUP_REMOVED lines=43> */
.L_x_27789:
        /* <DEDUP_REMOVED lines=15> */
.L_x_27793:
        /* <DEDUP_REMOVED lines=12> */
.L_x_27794:
        /* <DEDUP_REMOVED lines=43> */
.L_x_27792:
        /* <DEDUP_REMOVED lines=15> */
.L_x_27796:
        /* <DEDUP_REMOVED lines=12> */
.L_x_27797:
        /* <DEDUP_REMOVED lines=43> */
.L_x_27795:
        /* <DEDUP_REMOVED lines=16> */
.L_x_27785:
[----:B------:R-:W-:Y:S01]  /*16420*/  SEL R105, RZ, 0x1000000, !P5 ;  /* 0x01000000ff697807 */ /* 0x000fe20006800000 */
[----:B------:R-:W-:Y:S01]  /*16430*/  IMAD.WIDE.U32 R98, R114, 0x10, R118 ;  /* 0x0000001072627825 */ /* 0x000fe200078e0076 */
[----:B------:R-:W-:Y:S02]  /*16440*/  SEL R120, RZ, 0x10000, !P4 ;  /* 0x00010000ff787807 */ /* 0x000fe40006000000 */
[----:B------:R-:W-:Y:S02]  /*16450*/  SEL R111, RZ, 0x100, !P3 ;  /* 0x00000100ff6f7807 */ /* 0x000fe40005800000 */
[----:B------:R-:W-:Y:S01]  /*16460*/  SEL R122, RZ, 0x1, !P2 ;  /* 0x00000001ff7a7807 */ /* 0x000fe20005000000 */
[----:B------:R0:W-:Y:S01]  /*16470*/  STG.E.128 desc[UR10][R98.64], R8 ;  /* 0x0000000862007986 */ /* 0x0001e2000c101d0a */
[----:B------:R-:W-:Y:S02]  /*16480*/  IADD3 R105, PT, PT, R111, R105, R120 ;  /* 0x000000696f697210 */ /* 0x000fe40007ffe078 */
[----:B------:R-:W1:Y:S03]  /*16490*/  @P0 LDC.64 R120, c[0x0][0x398] ;  /* 0x0000e600ff780b82 */ /* 0x000e660000000a00 */
[----:B------:R-:W-:-:S02]  /*164a0*/  IMAD.IADD R105, R105, 0x1, R122 ;  /* 0x0000000169697824 */ /* 0x000fc400078e027a */
[----:B0-----:R-:W-:-:S05]  /*164b0*/  IMAD.WIDE.U32 R98, R114, 0x4, R116 ;  /* 0x0000000472627825 */ /* 0x001fca00078e0074 */
[----:B------:R0:W-:Y:S01]  /*164c0*/  STG.E desc[UR10][R98.64], R105 ;  /* 0x0000006962007986 */ /* 0x0001e2000c10190a */
[----:B------:R-:W-:Y:S05]  /*164d0*/  @!P0 BRA `(.L_x_27798) ;  /* 0x00000000002c8947 */ /* 0x000fea0003800000 */
[----:B0-----:R-:W0:Y:S01]  /*164e0*/  LDC.64 R98, c[0x0][0x3b8] ;  /* 0x0000ee00ff627b82 */ /* 0x001e220000000a00 */
[----:B------:R-:W-:-:S04]  /*164f0*/  SHF.L.U32 R105, R100, 0x10, RZ ;  /* 0x0000001064697819 */ /* 0x000fc800000006ff */
[----:B------:R-:W-:Y:S02]  /*16500*/  LOP3.LUT R122, R105, 0xff0000, RZ, 0xc0, !PT ;  /* 0x00ff0000697a7812 */ /* 0x000fe400078ec0ff */
        /* <DEDUP_REMOVED lines=8> */
.L_x_27798:
[----:B0-2---:R-:W0:Y:S01]  /*16590*/  @P1 LDC.64 R98, c[0x0][0x3a0] ;  /* 0x0000e800ff621b82 */ /* 0x005e220000000a00 */
[----:B------:R-:W-:-:S05]  /*165a0*/  IADD3 R115, PT, PT, R107, 0x600, RZ ;  /* 0x000006006b737810 */ /* 0x000fca0007ffe0ff */
        /* <DEDUP_REMOVED lines=22> */
.L_x_27801:
        /* <DEDUP_REMOVED lines=12> */
.L_x_27802:
        /* <DEDUP_REMOVED lines=42> */
.L_x_27800:
[----:B------:R-:W-:Y:S01]  /*16a70*/  ISETP.NE.AND P3, PT, R100, 0x1, PT ;  /* 0x000000016400780c */ /* 0x000fe20003f65270 */
[----:B------:R-:W-:Y:S01]  /*16a80*/  IMAD.MOV.U32 R7, RZ, RZ, R6 ;  /* 0x000000ffff077224 */ /* 0x000fe200078e0006 */
[----:B------:R-:W-:-:S05]  /*16a90*/  I2FP.F32.U32 R5, R5 ;  /* 0x0000000500057245 */ /* 0x000fca0000201000 */
[----:B------:R-:W-:-:S05]  /*16aa0*/  FFMA.FTZ R5, R5, R108, 1.1641532182693481445e-10 ;  /* 0x2f00000005057423 */ /* 0x000fca000001006c */
[----:B------:R-:W-:Y:S01]  /*16ab0*/  FSETP.LE.FTZ.AND P2, PT, R5, UR4, PT ;  /* 0x0000000405007c0b */ /* 0x000fe2000bf53000 */
[----:B-----5:R-:W-:Y:S01]  /*16ac0*/  FMUL.FTZ R5, R96, UR5 ;  /* 0x0000000560057c20 */ /* 0x020fe20008410000 */
[----:B------:R-:W-:Y:S01]  /*16ad0*/  HFMA2 R96, -RZ, RZ, 0, 1.1920928955078125e-07 ;  /* 0x00000002ff607431 */ /* 0x000fe200000001ff */
[----:B------:R-:W-:Y:S10]  /*16ae0*/  @!P3 BRA `(.L_x_27803) ;  /* 0x0000000000f8b947 */ /* 0x000ff40003800000 */
        /* <DEDUP_REMOVED lines=8> */
.L_x_27804:
        /* <DEDUP_REMOVED lines=12> */
.L_x_27805:
        /* <DEDUP_REMOVED lines=42> */
.L_x_27803:
[----:B------:R-:W-:Y:S02]  /*16ed0*/  ISETP.NE.AND P3, PT, R96, 0x1, PT ;  /* 0x000000016000780c */ /* 0x000fe40003f65270 */
[----:B------:R-:W-:Y:S02]  /*16ee0*/  I2FP.F32.U32 R7, R7 ;  /* 0x0000000700077245 */ /* 0x000fe40000201000 */
[----:B------:R-:W-:-:S03]  /*16ef0*/  MOV R101, 0x2 ;  /* 0x0000000200657802 */ /* 0x000fc60000000f00 */
[----:B------:R-:W-:Y:S01]  /*16f00*/  FFMA.FTZ R100, R7, R108, 1.1641532182693481445e-10 ;  /* 0x2f00000007647423 */ /* 0x000fe2000001006c */
[----:B------:R-:W-:-:S05]  /*16f10*/  IMAD.MOV.U32 R7, RZ, RZ, R6 ;  /* 0x000000ffff077224 */ /* 0x000fca00078e0006 */
        /* <DEDUP_REMOVED lines=9> */
.L_x_27807:
        /* <DEDUP_REMOVED lines=12> */
.L_x_27808:
        /* <DEDUP_REMOVED lines=42> */
.L_x_27806:
[----:B------:R-:W-:Y:S01]  /*17310*/  ISETP.NE.AND P4, PT, R101, 0x1, PT ;  /* 0x000000016500780c */ /* 0x000fe20003f85270 */
[----:B------:R-:W-:Y:S01]  /*17320*/  HFMA2 R96, -RZ, RZ, 0, 1.1920928955078125e-07 ;  /* 0x00000002ff607431 */ /* 0x000fe200000001ff */
[----:B------:R-:W-:-:S05]  /*17330*/  I2FP.F32.U32 R7, R7 ;  /* 0x0000000700077245 */ /* 0x000fca0000201000 */
        /* <DEDUP_REMOVED lines=13> */
.L_x_27810:
        /* <DEDUP_REMOVED lines=12> */
.L_x_27811:
        /* <DEDUP_REMOVED lines=43> */
.L_x_27809:
        /* <DEDUP_REMOVED lines=14> */
.L_x_27813:
        /* <DEDUP_REMOVED lines=12> */
.L_x_27814:
        /* <DEDUP_REMOVED lines=43> */
.L_x_27812:
        /* <DEDUP_REMOVED lines=16> */
.L_x_27816:
        /* <DEDUP_REMOVED lines=12> */
.L_x_27817:
        /* <DEDUP_REMOVED lines=43> */
.L_x_27815:
        /* <DEDUP_REMOVED lines=14> */
.L_x_27819:
        /* <DEDUP_REMOVED lines=12> */
.L_x_27820:
        /* <DEDUP_REMOVED lines=39> */
[----:B------:R-:W-:-:S05]  /*18450*/  IMAD.WIDE.U32 R96, R104, -0x2daee0ad, RZ ;  /* 0xd2511f5368607825 */ /* 0x000fca00078e00ff */
[----:B------:R-:W-:Y:S01]  /*18460*/  LOP3.LUT R2, R2, UR38, R97, 0x96, !PT ;  /* 0x0000002602027c12 */ /* 0x000fe2000f8e9661 */
[----:B------:R-:W-:Y:S01]  /*18470*/  IMAD.MOV.U32 R97, RZ, RZ, R105 ;  /* 0x000000ffff617224 */ /* 0x000fe200078e0069 */
[----:B------:R-:W-:-:S07]  /*18480*/  MOV R105, R96 ;  /* 0x0000006000697202 */ /* 0x000fce0000000f00 */
.L_x_27818:
        /* <DEDUP_REMOVED lines=16> */
.L_x_27822:
        /* <DEDUP_REMOVED lines=14> */
.L_x_27823:
        /* <DEDUP_REMOVED lines=43> */
.L_x_27821:
[----:B------:R-:W-:Y:S01]  /*18920*/  FMUL.FTZ R96, R36, UR5 ;  /* 0x0000000524607c20 */ /* 0x000fe20008410000 */
[----:B------:R-:W-:Y:S02]  /*18930*/  FSETP.GTU.FTZ.AND P6, PT, R100, UR4, PT ;  /* 0x0000000464007c0b */ /* 0x000fe4000bfdc000 */
[----:B------:R-:W-:Y:S02]  /*18940*/  I2FP.F32.U32 R111, R97 ;  /* 0x00000061006f7245 */ /* 0x000fe40000201000 */
[----:B------:R-:W-:Y:S02]  /*18950*/  FSEL R96, R96, RZ, !P6 ;  /* 0x000000ff60607208 */ /* 0x000fe40007000000 */
[----:B------:R-:W-:Y:S01]  /*18960*/  SEL R100, RZ, 0x1, P6 ;  /* 0x00000001ff647807 */ /* 0x000fe20003000000 */
[----:B------:R-:W-:Y:S01]  /*18970*/  FFMA.FTZ R111, R111, R108, 1.1641532182693481445e-10 ;  /* 0x2f0000006f6f7423 */ /* 0x000fe2000001006c */
[----:B------:R-:W-:Y:S01]  /*18980*/  FSETP.GTU.FTZ.AND P6, PT, R101, UR4, PT ;  /* 0x0000000465007c0b */ /* 0x000fe2000bfdc000 */
[----:B------:R-:W-:Y:S01]  /*18990*/  FMUL.FTZ R101, R37, UR5 ;  /* 0x0000000525657c20 */ /* 0x000fe20008410000 */
[----:B------:R-:W-:-:S02]  /*189a0*/  FSEL R98, R98, RZ, P4 ;  /* 0x000000ff62627208 */ /* 0x000fc40002000000 */
[----:B------:R-:W-:Y:S02]  /*189b0*/  FSEL R122, R99, RZ, P5 ;  /* 0x000000ff637a7208 */ /* 0x000fe40002800000 */
[----:B------:R-:W-:Y:S02]  /*189c0*/  FSEL R97, R101, RZ, !P6 ;  /* 0x000000ff65617208 */ /* 0x000fe40007000000 */
[----:B------:R-:W-:Y:S02]  /*189d0*/  SEL R101, RZ, 0x1, P6 ;  /* 0x00000001ff657807 */ /* 0x000fe40003000000 */
[----:B------:R-:W-:Y:S01]  /*189e0*/  FSETP.GTU.FTZ.AND P6, PT, R109, UR4, PT ;  /* 0x000000046d007c0b */ /* 0x000fe2000bfdc000 */
[----:B------:R-:W-:Y:S01]  /*189f0*/  FMUL.FTZ R109, R38, UR5 ;  /* 0x00000005266d7c20 */ /* 0x000fe20008410000 */
[----:B------:R-:W-:Y:S02]  /*18a00*/  FSEL R120, R7, RZ, P3 ;  /* 0x000000ff07787208 */ /* 0x000fe40001800000 */
[----:B------:R-:W-:-:S02]  /*18a10*/  SEL R108, RZ, 0x1, P6 ;  /* 0x00000001ff6c7807 */ /* 0x000fc40003000000 */
[----:B------:R-:W-:Y:S01]  /*18a20*/  FSEL R109, R109, RZ, !P6 ;  /* 0x000000ff6d6d7208 */ /* 0x000fe20007000000 */
[----:B------:R-:W-:Y:S01]  /*18a30*/  FADD.FTZ R97, R120, R97 ;  /* 0x0000006178617221 */ /* 0x000fe20000010000 */
[----:B------:R-:W-:Y:S02]  /*18a40*/  FSETP.GTU.FTZ.AND P6, PT, R111, UR4, PT ;  /* 0x000000046f007c0b */ /* 0x000fe4000bfdc000 */
[----:B------:R-:W-:Y:S01]  /*18a50*/  FSEL R5, R5, RZ, P2 ;  /* 0x000000ff05057208 */ /* 0x000fe20001000000 */
[----:B------:R-:W-:Y:S01]  /*18a60*/  FADD.FTZ R98, R98, R109 ;  /* 0x0000006d62627221 */ /* 0x000fe20000010000 */
[----:B------:R-:W-:Y:S01]  /*18a70*/  FMUL.FTZ R109, R39, UR5 ;  /* 0x00000005276d7c20 */ /* 0x000fe20008410000 */
[----:B------:R-:W-:Y:S01]  /*18a80*/  PRMT R7, R101, 0x7610, R7 ;  /* 0x0000761065077816 */ /* 0x000fe20000000007 */
        /* <DEDUP_REMOVED lines=11> */
.L_x_27799:
        /* <DEDUP_REMOVED lines=15> */
.L_x_27826:
        /* <DEDUP_REMOVED lines=12> */
.L_x_27827:
        /* <DEDUP_REMOVED lines=39> */
[----:B------:R-:W-:-:S03]  /*18f60*/  IMAD.WIDE.U32 R120, R105, -0x2daee0ad, RZ ;  /* 0xd2511f5369787825 */ /* 0x000fc600078e00ff */
[----:B------:R-:W-:Y:S01]  /*18f70*/  MOV R105, R120 ;  /* 0x0000007800697202 */ /* 0x000fe20000000f00 */
[----:B------:R-:W-:Y:S01]  /*18f80*/  HFMA2 R120, -RZ, RZ, 0, 0 ;  /* 0x00000000ff787431 */ /* 0x000fe200000001ff */
[----:B------:R-:W-:-:S07]  /*18f90*/  LOP3.LUT R2, R2, UR38, R121, 0x96, !PT ;  /* 0x0000002602027c12 */ /* 0x000fce000f8e9679 */
.L_x_27825:
[----:B------:R-:W-:Y:S02]  /*18fa0*/  ISETP.NE.AND P3, PT, R120, 0x1, PT ;  /* 0x000000017800780c */ /* 0x000fe40003f65270 */
        /* <DEDUP_REMOVED lines=14> */
.L_x_27829:
        /* <DEDUP_REMOVED lines=12> */
.L_x_27830:
        /* <DEDUP_REMOVED lines=43> */
.L_x_27828:
        /* <DEDUP_REMOVED lines=15> */
.L_x_27832:
        /* <DEDUP_REMOVED lines=12> */
.L_x_27833:
        /* <DEDUP_REMOVED lines=43> */
.L_x_27831:
        /* <DEDUP_REMOVED lines=15> */
.L_x_27835:
        /* <DEDUP_REMOVED lines=12> */
.L_x_27836:
        /* <DEDUP_REMOVED lines=41> */
[----:B------:R-:W-:Y:S02]  /*19ca0*/  LOP3.LUT R2, R2, UR38, R121, 0x96, !PT ;  /* 0x0000002602027c12 */ /* 0x000fe4000f8e9679 */
[----:B------:R-:W-:-:S07]  /*19cb0*/  MOV R105, R120 ;  /* 0x0000007800697202 */ /* 0x000fce0000000f00 */
.L_x_27834:
        /* <DEDUP_REMOVED lines=16> */
.L_x_27824:
        /* <DEDUP_REMOVED lines=50> */
.L_x_27837:
        /* <DEDUP_REMOVED lines=77> */
[----:B0-----:R-:W-:-:S04]  /*1a5b0*/  LOP3.LUT P1, R116, R111, 0x1f, RZ, 0xc0, !PT ;  /* 0x0000001f6f747812 */ /* 0x001fc8000782c0ff */
        /* <DEDUP_REMOVED lines=10> */
.L_x_27839:
[----:B------:R-:W-:Y:S05]  /*1a660*/  BSYNC.RECONVERGENT B0 ;  /* 0x0000000000007941 */ /* 0x000fea0003800200 */
.L_x_27838:
[----:B------:R-:W-:Y:S01]  /*1a670*/  BAR.SYNC.DEFER_BLOCKING 0x0 ;  /* 0x0000000000007b1d */ /* 0x000fe20000010000 */
[----:B------:R-:W-:Y:S01]  /*1a680*/  ISETP.GT.U32.AND P1, PT, R116, 0x7, PT ;  /* 0x000000077400780c */ /* 0x000fe20003f24070 */
[----:B------:R-:W-:Y:S01]  /*1a690*/  IMAD.MOV.U32 R118, RZ, RZ, RZ ;  /* 0x000000ffff767224 */ /* 0x000fe200078e00ff */
[----:B0-----:R-:W-:-:S03]  /*1a6a0*/  CS2R R108, SRZ ;  /* 0x00000000006c7805 */ /* 0x001fc6000001ff00 */
[----:B------:R-:W-:Y:S08]  /*1a6b0*/  BSSY.RECONVERGENT B0, `(.L_x_27840) ;  /* 0x000000a000007945 */ /* 0x000ff00003800200 */
        /* <DEDUP_REMOVED lines=9> */
.L_x_27841:
[----:B------:R-:W-:Y:S05]  /*1a750*/  BSYNC.RECONVERGENT B0 ;  /* 0x0000000000007941 */ /* 0x000fea0003800200 */
.L_x_27840:
        /* <DEDUP_REMOVED lines=46> */
[----:B------:R-:W-:-:S03]  /*1aa40*/  FFMA.FTZ R124, R109, R116, R124 ;  /* 0x000000746d7c7223 */ /* 0x000fc6000001007c */
[----:B------:R-:W-:Y:S01]  /*1aa50*/  FMUL.FTZ R108, R109, R108 ;  /* 0x0000006c6d6c7220 */ /* 0x000fe20000410000 */
[----:B--2---:R-:W-:-:S03]  /*1aa60*/  FMUL.FTZ R121, R117, R124 ;  /* 0x0000007c75797220 */ /* 0x004fc60000410000 */
[----:B------:R-:W-:Y:S01]  /*1aa70*/  FMUL.FTZ R122, R108, R122 ;  /* 0x0000007a6c7a7220 */ /* 0x000fe20000410000 */
[----:B-1----:R-:W-:Y:S01]  /*1aa80*/  FADD.FTZ R108, R118, R123 ;  /* 0x0000007b766c7221 */ /* 0x002fe20000010000 */
[----:B------:R-:W-:Y:S01]  /*1aa90*/  MOV R123, UR18 ;  /* 0x00000012007b7c02 */ /* 0x000fe20008000f00 */
[----:B------:R-:W0:Y:S01]  /*1aaa0*/  SHFL.IDX PT, R121, R121, RZ, 0x1f ;  /* 0x00001fff79797589 */ /* 0x000e2200000e0000 */
[----:B------:R-:W1:Y:S01]  /*1aab0*/  @!P1 LDC.64 R118, c[0x0][0x3c0] ;  /* 0x0000f000ff769b82 */ /* 0x000e620000000a00 */
[----:B------:R-:W-:-:S05]  /*1aac0*/  FFMA.FTZ R122, R117, R122, R108 ;  /* 0x0000007a757a7223 */ /* 0x000fca000001006c */
[----:B------:R-:W2:Y:S02]  /*1aad0*/  SHFL.IDX PT, R117, R122, RZ, 0x1f ;  /* 0x00001fff7a757589 */ /* 0x000ea400000e0000 */
[----:B------:R-:W2:Y:S01]  /*1aae0*/  LDC R108, c[0x0][0x448] ;  /* 0x00011200ff6c7b82 */ /* 0x000ea20000000800 */
[----:B0-----:R-:W-:-:S05]  /*1aaf0*/  FMUL.FTZ R109, R121, R121 ;  /* 0x00000079796d7220 */ /* 0x001fca0000410000 */
[----:B------:R-:W-:Y:S01]  /*1ab00*/  FSEL R109, R109, RZ, P2 ;  /* 0x000000ff6d6d7208 */ /* 0x000fe20001000000 */
[----:B--2---:R-:W-:Y:S02]  /*1ab10*/  FFMA.FTZ R108, R117, UR20, R108 ;  /* 0x00000014756c7c23 */ /* 0x004fe4000801006c */
[----:B------:R-:W0:Y:S02]  /*1ab20*/  @!P1 LDC.64 R116, c[0x0][0x3c8] ;  /* 0x0000f200ff749b82 */ /* 0x000e240000000a00 */
[----:B------:R-:W-:Y:S01]  /*1ab30*/  FADD.FTZ R108, R108, R109 ;  /* 0x0000006d6c6c7221 */ /* 0x000fe20000010000 */
[----:B------:R-:W-:Y:S01]  /*1ab40*/  IMAD.U32 R109, RZ, RZ, UR18 ;  /* 0x00000012ff6d7e24 */ /* 0x000fe2000f8e00ff */
[----:B------:R-:W-:-:S03]  /*1ab50*/  UIADD3 UR18, UPT, UPT, UR18, UR14, URZ ;  /* 0x0000000e12127290 */ /* 0x000fc6000fffe0ff */
[----:B-1----:R-:W-:Y:S01]  /*1ab60*/  @!P1 IMAD.WIDE R118, R109, 0x4, R118 ;  /* 0x000000046d769825 */ /* 0x002fe200078e0276 */
        /* <DEDUP_REMOVED lines=14> */
[----:B--2---:R-:W2:Y:S01]  /*1ac50*/  LDC.64 R118, c[0x0][0x428] ;  /* 0x00010a00ff767b82 */ /* 0x004ea20000000a00 */
[----:B0-----:R-:W-:-:S04]  /*1ac60*/  @!P1 IMAD.WIDE R116, R123, 0x4, R116 ;  /* 0x000000047b749825 */ /* 0x001fc800078e0274 */
[----:B------:R-:W-:Y:S01]  /*1ac70*/  FADD.FTZ R123, -R109, R28 ;  /* 0x0000001c6d7b7221 */ /* 0x000fe20000010100 */
[C---:B-1----:R-:W-:Y:S01]  /*1ac80*/  FMUL.FTZ R30, R108.reuse, R29 ;  /* 0x0000001d6c1e7220 */ /* 0x042fe20000410000 */
[C---:B------:R-:W-:Y:S01]  /*1ac90*/  FMUL.FTZ R125, R108.reuse, R125 ;  /* 0x0000007d6c7d7220 */ /* 0x040fe20000410000 */
[C---:B------:R-:W-:Y:S01]  /*1aca0*/  FMUL.FTZ R120, R108.reuse, R31 ;  /* 0x0000001f6c787220 */ /* 0x040fe20000410000 */
[----:B------:R-:W-:Y:S01]  /*1acb0*/  FMUL.FTZ R123, R108, R123 ;  /* 0x0000007b6c7b7220 */ /* 0x000fe20000410000 */
[----:B------:R2:W-:Y:S01]  /*1acc0*/  @!P1 STG.E desc[UR10][R116.64], R108 ;  /* 0x0000006c74009986 */ /* 0x0005e2000c10190a */
[----:B------:R-:W-:Y:S01]  /*1acd0*/  FFMA.FTZ R29, R30, R93, R65 ;  /* 0x0000005d1e1d7223 */ /* 0x000fe20000010041 */
[----:B------:R-:W-:Y:S01]  /*1ace0*/  FFMA.FTZ R30, R125, R94, R66 ;  /* 0x0000005e7d1e7223 */ /* 0x000fe20000010042 */
[----:B------:R-:W-:Y:S01]  /*1acf0*/  FFMA.FTZ R28, R123, R92, R64 ;  /* 0x0000005c7b1c7223 */ /* 0x000fe20000010040 */
[----:B------:R-:W-:Y:S01]  /*1ad00*/  FFMA.FTZ R31, R120, R95, R67 ;  /* 0x0000005f781f7223 */ /* 0x000fe20000010043 */
[C---:B------:R-:W-:Y:S01]  /*1ad10*/  FADD.FTZ R11, -R109.reuse, R11 ;  /* 0x0000000b6d0b7221 */ /* 0x040fe20000010100 */
[C---:B------:R-:W-:Y:S01]  /*1ad20*/  FMUL.FTZ R26, R108.reuse, R26 ;  /* 0x0000001a6c1a7220 */ /* 0x040fe20000410000 */
[----:B------:R-:W-:Y:S01]  /*1ad30*/  FMUL.FTZ R27, R108, R27 ;  /* 0x0000001b6c1b7220 */ /* 0x000fe20000410000 */
        /* <DEDUP_REMOVED lines=9> */
[----:B--2---:R-:W-:-:S04]  /*1add0*/  IMAD.WIDE.U32 R116, R107, 0x10, R118 ;  /* 0x000000106b747825 */ /* 0x004fc800078e0076 */
[C---:B------:R-:W-:Y:S01]  /*1ade0*/  FADD.FTZ R13, -R109.reuse, R13 ;  /* 0x0000000d6d0d7221 */ /* 0x040fe20000010100 */
[C---:B------:R-:W-:Y:S01]  /*1adf0*/  FADD.FTZ R14, -R109.reuse, R14 ;  /* 0x0000000e6d0e7221 */ /* 0x040fe20000010100 */
[C---:B------:R-:W-:Y:S01]  /*1ae00*/  FADD.FTZ R15, -R109.reuse, R15 ;  /* 0x0000000f6d0f7221 */ /* 0x040fe20000010100 */
[----:B------:R-:W-:Y:S01]  /*1ae10*/  IMAD.WIDE.U32 R120, R110, 0x10, R118 ;  /* 0x000000106e787825 */ /* 0x000fe200078e0076 */
[----:B------:R0:W-:Y:S03]  /*1ae20*/  STG.E.128 desc[UR10][R116.64], R28 ;  /* 0x0000001c74007986 */ /* 0x0001e6000c101d0a */
[C---:B------:R-:W-:Y:S01]  /*1ae30*/  FMUL.FTZ R110, R108.reuse, R25 ;  /* 0x000000196c6e7220 */ /* 0x040fe20000410000 */
[C---:B------:R-:W-:Y:S01]  /*1ae40*/  FADD.FTZ R96, -R109.reuse, R96 ;  /* 0x000000606d607221 */ /* 0x040fe20000010100 */
[C---:B------:R-:W-:Y:S01]  /*1ae50*/  FADD.FTZ R97, -R109.reuse, R97 ;  /* 0x000000616d617221 */ /* 0x040fe20000010100 */
[C---:B------:R-:W-:Y:S01]  /*1ae60*/  FADD.FTZ R98, -R109.reuse, R98 ;  /* 0x000000626d627221 */ /* 0x040fe20000010100 */
[----:B------:R-:W-:Y:S01]  /*1ae70*/  FADD.FTZ R99, -R109, R99 ;  /* 0x000000636d637221 */ /* 0x000fe20000010100 */
[C---:B------:R-:W-:Y:S01]  /*1ae80*/  FMUL.FTZ R107, R108.reuse, R10 ;  /* 0x0000000a6c6b7220 */ /* 0x040fe20000410000 */
[----:B------:R-:W-:Y:S01]  /*1ae90*/  FMUL.FTZ R109, R108, R11 ;  /* 0x0000000b6c6d7220 */ /* 0x000fe20000410000 */
        /* <DEDUP_REMOVED lines=10> */
[C---:B0-----:R-:W-:Y:S01]  /*1af40*/  FMUL.FTZ R116, R108.reuse, R24 ;  /* 0x000000186c747220 */ /* 0x041fe20000410000 */
        /* <DEDUP_REMOVED lines=37> */
[----:B------:R-:W-:Y:S01]  /*1b1a0*/  IMAD.WIDE.U32 R118, R115, 0x10, R118 ;  /* 0x0000001073767825 */ /* 0x000fe200078e0076 */
[----:B------:R1:W-:Y:S04]  /*1b1b0*/  STG.E.128 desc[UR10][R98.64], R8 ;  /* 0x0000000862007986 */ /* 0x0003e8000c101d0a */
[----:B------:R1:W-:Y:S04]  /*1b1c0*/  STG.E.128 desc[UR10][R116.64], R12 ;  /* 0x0000000c74007986 */ /* 0x0003e8000c101d0a */
[----:B------:R1:W-:Y:S04]  /*1b1d0*/  STG.E.128 desc[UR10][R112.64], R16 ;  /* 0x0000001070007986 */ /* 0x0003e8000c101d0a */
[----:B------:R1:W-:Y:S04]  /*1b1e0*/  STG.E.128 desc[UR10][R120.64], R20 ;  /* 0x0000001478007986 */ /* 0x0003e8000c101d0a */
[----:B------:R1:W-:Y:S01]  /*1b1f0*/  STG.E.128 desc[UR10][R118.64], R24 ;  /* 0x0000001876007986 */ /* 0x0003e2000c101d0a */
[----:B------:R-:W-:Y:S05]  /*1b200*/  BRA.U !UP0, `(.L_x_27842) ;  /* 0xfffffe59080c7547 */ /* 0x000fea000b83ffff */
[----:B------:R-:W-:Y:S05]  /*1b210*/  EXIT ;  /* 0x000000000000794d */ /* 0x000fea0003800000 */
.L_x_27843:
        /* <DEDUP_REMOVED lines=14> */
.L_x_27923:


//--------------------- .nv.global.init           --------------------------
	.section	.nv.global.init,"aw",@progbits
	.align	4
.nv.global.init:
	.type		mrg32k3aM1SubSeq,@object
	.size		mrg32k3aM1SubSeq,(mrg32k3aM2SubSeq - mrg32k3aM1SubSeq)
mrg32k3aM1SubSeq:
        /* <DEDUP_REMOVED lines=126> */
	.type		mrg32k3aM2SubSeq,@object
	.size		mrg32k3aM2SubSeq,(mrg32k3aM1 - mrg32k3aM2SubSeq)
mrg32k3aM2SubSeq:
        /* <DEDUP_REMOVED lines=126> */
	.type		mrg32k3aM1,@object
	.size		mrg32k3aM1,(mrg32k3aM1Seq - mrg32k3aM1)
mrg32k3aM1:
        /* <DEDUP_REMOVED lines=144> */
	.type		mrg32k3aM1Seq,@object
	.size		mrg32k3aM1Seq,(mrg32k3aM2 - mrg32k3aM1Seq)
mrg32k3aM1Seq:
        /* <DEDUP_REMOVED lines=144> */
	.type		mrg32k3aM2,@object
	.size		mrg32k3aM2,(mrg32k3aM2Seq - mrg32k3aM2)
mrg32k3aM2:
        /* <DEDUP_REMOVED lines=144> */
	.type		mrg32k3aM2Seq,@object
	.size		mrg32k3aM2Seq,(precalc_xorwow_matrix - mrg32k3aM2Seq)
mrg32k3aM2Seq:
        /* <DEDUP_REMOVED lines=144> */
	.type		precalc_xorwow_matrix,@object
	.size		precalc_xorwow_matrix,(precalc_xorwow_offset_matrix - precalc_xorwow_matrix)
precalc_xorwow_matrix:
        /* <DEDUP_REMOVED lines=6400> */
	.type		precalc_xorwow_offset_matrix,@object
	.size		precalc_xorwow_offset_matrix,(.L_1 - precalc_xorwow_offset_matrix)
precalc_xorwow_offset_matrix:
        /* <DEDUP_REMOVED lines=6400> */
.L_1:


//--------------------- .nv.shared._ZN10layer_norm31ln_parallel_residual_fwd_kernelINS_13Kernel_traitsI13__nv_bfloat16S2_S2_S2_fjLj7168ELj1ELj1ELj4ELj16ENS_18Kernel_traits_baseILj7168ES2_S2_S2_S2_fjLj128EEEEELb0ELb0ELb0EEEvNS_9FwdParamsE --------------------------
	.section	.nv.shared._ZN10layer_norm31ln_parallel_residual_fwd_kernelINS_13Kernel_traitsI13__nv_bfloat16S2_S2_S2_fjLj7168ELj1ELj1ELj4ELj16ENS_18Kernel_traits_baseILj7168ES2_S2_S2_S2_fjLj128EEEEELb0ELb0ELb0EEEvNS_9FwdParamsE,"aw",@nobits
	.sectionflags	@""
	.align	16
	.zero		1024


//--------------------- .nv.shared.reserved.0     --------------------------
	.section	.nv.shared.reserved.0,"aw",@nobits
	.weak		__nv_reservedSMEM_offset_0_alias
	.size		__nv_reservedSMEM_offset_0_alias, 0, 64
	.other		__nv_reservedSMEM_offset_0_alias,@"STO_CUDA_RESERVED_SHARED STV_DEFAULT"
__nv_reservedSMEM_offset_0_alias:
	.zero		0
	.zero		64


//--------------------- .nv.shared._ZN10layer_norm31ln_parallel_residual_fwd_kernelINS_13Kernel_traitsI13__nv_bfloat16S2_S2_S2_fjLj7168ELj1ELj1ELj4ELj16ENS_18Kernel_traits_baseILj7168ES2_S2_S2_S2_fjLj128EEEEELb0ELb0ELb1EEEvNS_9FwdParamsE --------------------------
	.section	.nv.shared._ZN10layer_norm31ln_parallel_residual_fwd_kernelINS_13Kernel_traitsI13__nv_bfloat16S2_S2_S2_fjLj7168ELj1ELj1ELj4ELj16ENS_18Kernel_traits_baseILj7168ES2_S2_S2_S2_fjLj128EEEEELb0ELb0ELb1EEEvNS_9FwdParamsE,"aw",@nobits
	.sectionflags	@""
	.align	16
	.zero		1024


//--------------------- .nv.shared._ZN10layer_norm31ln_parallel_residual_fwd_kernelINS_13Kernel_traitsI13__nv_bfloat16S2_S2_S2_fjLj7168ELj1ELj1ELj4ELj16ENS_18Kernel_traits_baseILj7168ES2_S2_S2_S2_fjLj128EEEEELb0ELb1ELb0EEEvNS_9FwdParamsE --------------------------
	.section	.nv.shared._ZN10layer_norm31ln_parallel_residual_fwd_kernelINS_13Kernel_traitsI13__nv_bfloat16S2_S2_S2_fjLj7168ELj1ELj1ELj4ELj16ENS_18Kernel_traits_baseILj7168ES2_S2_S2_S2_fjLj128EEEEELb0ELb1ELb0EEEvNS_9FwdParamsE,"aw",@nobits
	.sectionflags	@""
	.align	16
	.zero		1024


//--------------------- .nv.shared._ZN10layer_norm31ln_parallel_residual_fwd_kernelINS_13Kernel_traitsI13__nv_bfloat16S2_S2_S2_fjLj7168ELj1ELj1ELj4ELj16ENS_18Kernel_traits_baseILj7168ES2_S2_S2_S2_fjLj128EEEEELb0ELb1ELb1EEEvNS_9FwdParamsE --------------------------
	.section	.nv.shared._ZN10layer_norm31ln_parallel_residual_fwd_kernelINS_13Kernel_traitsI13__nv_bfloat16S2_S2_S2_fjLj7168ELj1ELj1ELj4ELj16ENS_18Kernel_traits_baseILj7168ES2_S2_S2_S2_fjLj128EEEEELb0ELb1ELb1EEEvNS_9FwdParamsE,"aw",@nobits
	.sectionflags	@""
	.align	16
	.zero		1024


//--------------------- .nv.shared._ZN10layer_norm31ln_parallel_residual_fwd_kernelINS_13Kernel_traitsI13__nv_bfloat16S2_S2_S2_fjLj7168ELj1ELj1ELj4ELj16ENS_18Kernel_traits_baseILj7168ES2_S2_S2_S2_fjLj128EEEEELb1ELb0ELb0EEEvNS_9FwdParamsE --------------------------
	.section	.nv.shared._ZN10layer_norm31ln_parallel_residual_fwd_kernelINS_13Kernel_traitsI13__nv_bfloat16S2_S2_S2_fjLj7168ELj1ELj1ELj4ELj16ENS_18Kernel_traits_baseILj7168ES2_S2_S2_S2_fjLj128EEEEELb1ELb0ELb0EEEvNS_9FwdParamsE,"aw",@nobits
	.sectionflags	@""
	.align	16
	.zero		1024


//--------------------- .nv.shared._ZN10layer_norm31ln_parallel_residual_fwd_kernelINS_13Kernel_traitsI13__nv_bfloat16S2_S2_S2_fjLj7168ELj1ELj1ELj4ELj16ENS_18Kernel_traits_baseILj7168ES2_S2_S2_S2_fjLj128EEEEELb1ELb0ELb1EEEvNS_9FwdParamsE --------------------------
	.section	.nv.shared._ZN10layer_norm31ln_parallel_residual_fwd_kernelINS_13Kernel_traitsI13__nv_bfloat16S2_S2_S2_fjLj7168ELj1ELj1ELj4ELj16ENS_18Kernel_traits_baseILj7168ES2_S2_S2_S2_fjLj128EEEEELb1ELb0ELb1EEEvNS_9FwdParamsE,"aw",@nobits
	.sectionflags	@""
	.align	16
	.zero		1024


//--------------------- .nv.shared._ZN10layer_norm31ln_parallel_residual_fwd_kernelINS_13Kernel_traitsI13__nv_bfloat16S2_S2_S2_fjLj7168ELj1ELj1ELj4ELj16ENS_18Kernel_traits_baseILj7168ES2_S2_S2_S2_fjLj128EEEEELb1ELb1ELb0EEEvNS_9FwdParamsE --------------------------
	.section	.nv.shared._ZN10layer_norm31ln_parallel_residual_fwd_kernelINS_13Kernel_traitsI13__nv_bfloat16S2_S2_S2_fjLj7168ELj1ELj1ELj4ELj16ENS_18Kernel_traits_baseILj7168ES2_S2_S2_S2_fjLj128EEEEELb1ELb1ELb0EEEvNS_9FwdParamsE,"aw",@nobits
	.sectionflags	@""
	.align	16
	.zero		1024


//--------------------- .nv.shared._ZN10layer_norm31ln_parallel_residual_fwd_kernelINS_13Kernel_traitsI13__nv_bfloat16S2_S2_S2_fjLj7168ELj1ELj1ELj4ELj16ENS_18Kernel_traits_baseILj7168ES2_S2_S2_S2_fjLj128EEEEELb1ELb1ELb1EEEvNS_9FwdParamsE --------------------------
	.section	.nv.shared._ZN10layer_norm31ln_parallel_residual_fwd_kernelINS_13Kernel_traitsI13__nv_bfloat16S2_S2_S2_fjLj7168ELj1ELj1ELj4ELj16ENS_18Kernel_traits_baseILj7168ES2_S2_S2_S2_fjLj128EEEEELb1ELb1ELb1EEEvNS_9FwdParamsE,"aw",@nobits
	.sectionflags	@""
	.align	16
	.zero		1024


//--------------------- .nv.shared._ZN10layer_norm31ln_parallel_residual_fwd_kernelINS_13Kernel_traitsI6__halfS2_S2_S2_fjLj7168ELj1ELj1ELj4ELj16ENS_18Kernel_traits_baseILj7168ES2_S2_S2_S2_fjLj128EEEEELb0ELb0ELb0EEEvNS_9FwdParamsE --------------------------
	.section	.nv.shared._ZN10layer_norm31ln_parallel_residual_fwd_kernelINS_13Kernel_traitsI6__halfS2_S2_S2_fjLj7168ELj1ELj1ELj4ELj16ENS_18Kernel_traits_baseILj7168ES2_S2_S2_S2_fjLj128EEEEELb0ELb0ELb0EEEvNS_9FwdParamsE,"aw",@nobits
	.sectionflags	@""
	.align	16
	.zero		1024


//--------------------- .nv.shared._ZN10layer_norm31ln_parallel_residual_fwd_kernelINS_13Kernel_traitsI6__halfS2_S2_S2_fjLj7168ELj1ELj1ELj4ELj16ENS_18Kernel_traits_baseILj7168ES2_S2_S2_S2_fjLj128EEEEELb0ELb0ELb1EEEvNS_9FwdParamsE --------------------------
	.section	.nv.shared._ZN10layer_norm31ln_parallel_residual_fwd_kernelINS_13Kernel_traitsI6__halfS2_S2_S2_fjLj7168ELj1ELj1ELj4ELj16ENS_18Kernel_traits_baseILj7168ES2_S2_S2_S2_fjLj128EEEEELb0ELb0ELb1EEEvNS_9FwdParamsE,"aw",@nobits
	.sectionflags	@""
	.align	16
	.zero		1024


//--------------------- .nv.shared._ZN10layer_norm31ln_parallel_residual_fwd_kernelINS_13Kernel_traitsI6__halfS2_S2_S2_fjLj7168ELj1ELj1ELj4ELj16ENS_18Kernel_traits_baseILj7168ES2_S2_S2_S2_fjLj128EEEEELb0ELb1ELb0EEEvNS_9FwdParamsE --------------------------
	.section	.nv.shared._ZN10layer_norm31ln_parallel_residual_fwd_kernelINS_13Kernel_traitsI6__halfS2_S2_S2_fjLj7168ELj1ELj1ELj4ELj16ENS_18Kernel_traits_baseILj7168ES2_S2_S2_S2_fjLj128EEEEELb0ELb1ELb0EEEvNS_9FwdParamsE,"aw",@nobits
	.sectionflags	@""
	.align	16
	.zero		1024


//--------------------- .nv.shared._ZN10layer_norm31ln_parallel_residual_fwd_kernelINS_13Kernel_traitsI6__halfS2_S2_S2_fjLj7168ELj1ELj1ELj4ELj16ENS_18Kernel_traits_baseILj7168ES2_S2_S2_S2_fjLj128EEEEELb0ELb1ELb1EEEvNS_9FwdParamsE --------------------------
	.section	.nv.shared._ZN10layer_norm31ln_parallel_residual_fwd_kernelINS_13Kernel_traitsI6__halfS2_S2_S2_fjLj7168ELj1ELj1ELj4ELj16ENS_18Kernel_traits_baseILj7168ES2_S2_S2_S2_fjLj128EEEEELb0ELb1ELb1EEEvNS_9FwdParamsE,"aw",@nobits
	.sectionflags	@""
	.align	16
	.zero		1024


//--------------------- .nv.shared._ZN10layer_norm31ln_parallel_residual_fwd_kernelINS_13Kernel_traitsI6__halfS2_S2_S2_fjLj7168ELj1ELj1ELj4ELj16ENS_18Kernel_traits_baseILj7168ES2_S2_S2_S2_fjLj128EEEEELb1ELb0ELb0EEEvNS_9FwdParamsE --------------------------
	.section	.nv.shared._ZN10layer_norm31ln_parallel_residual_fwd_kernelINS_13Kernel_traitsI6__halfS2_S2_S2_fjLj7168ELj1ELj1ELj4ELj16ENS_18Kernel_traits_baseILj7168ES2_S2_S2_S2_fjLj128EEEEELb1ELb0ELb0EEEvNS_9FwdParamsE,"aw",@nobits
	.sectionflags	@""
	.align	16
	.zero		1024


//--------------------- .nv.shared._ZN10layer_norm31ln_parallel_residual_fwd_kernelINS_13Kernel_traitsI6__halfS2_S2_S2_fjLj7168ELj1ELj1ELj4ELj16ENS_18Kernel_traits_baseILj7168ES2_S2_S2_S2_fjLj128EEEEELb1ELb0ELb1EEEvNS_9FwdParamsE --------------------------
	.section	.nv.shared._ZN10layer_norm31ln_parallel_residual_fwd_kernelINS_13Kernel_traitsI6__halfS2_S2_S2_fjLj7168ELj1ELj1ELj4ELj16ENS_18Kernel_traits_baseILj7168ES2_S2_S2_S2_fjLj128EEEEELb1ELb0ELb1EEEvNS_9FwdParamsE,"aw",@nobits
	.sectionflags	@""
	.align	16
	.zero		1024


//--------------------- .nv.shared._ZN10layer_norm31ln_parallel_residual_fwd_kernelINS_13Kernel_traitsI6__halfS2_S2_S2_fjLj7168ELj1ELj1ELj4ELj16ENS_18Kernel_traits_baseILj7168ES2_S2_S2_S2_fjLj128EEEEELb1ELb1ELb0EEEvNS_9FwdParamsE --------------------------
	.section	.nv.shared._ZN10layer_norm31ln_parallel_residual_fwd_kernelINS_13Kernel_traitsI6__halfS2_S2_S2_fjLj7168ELj1ELj1ELj4ELj16ENS_18Kernel_traits_baseILj7168ES2_S2_S2_S2_fjLj128EEEEELb1ELb1ELb0EEEvNS_9FwdParamsE,"aw",@nobits
	.sectionflags	@""
	.align	16
	.zero		1024


//--------------------- .nv.shared._ZN10layer_norm31ln_parallel_residual_fwd_kernelINS_13Kernel_traitsI6__halfS2_S2_S2_fjLj7168ELj1ELj1ELj4ELj16ENS_18Kernel_traits_baseILj7168ES2_S2_S2_S2_fjLj128EEEEELb1ELb1ELb1EEEvNS_9FwdParamsE --------------------------
	.section	.nv.shared._ZN10layer_norm31ln_parallel_residual_fwd_kernelINS_13Kernel_traitsI6__halfS2_S2_S2_fjLj7168ELj1ELj1ELj4ELj16ENS_18Kernel_traits_baseILj7168ES2_S2_S2_S2_fjLj128EEEEELb1ELb1ELb1EEEvNS_9FwdParamsE,"aw",@nobits
	.sectionflags	@""
	.align	16
	.zero		1024


//--------------------- .nv.shared._ZN10layer_norm31ln_parallel_residual_fwd_kernelINS_13Kernel_traitsIf13__nv_bfloat16S2_S2_fjLj7168ELj1ELj1ELj4ELj16ENS_18Kernel_traits_baseILj7168EfS2_S2_S2_fjLj128EEEEELb0ELb0ELb0EEEvNS_9FwdParamsE --------------------------
	.section	.nv.shared._ZN10layer_norm31ln_parallel_residual_fwd_kernelINS_13Kernel_traitsIf13__nv_bfloat16S2_S2_fjLj7168ELj1ELj1ELj4ELj16ENS_18Kernel_traits_baseILj7168EfS2_S2_S2_fjLj128EEEEELb0ELb0ELb0EEEvNS_9FwdParamsE,"aw",@nobits
	.sectionflags	@""
	.align	16
	.zero		1024


//--------------------- .nv.shared._ZN10layer_norm31ln_parallel_residual_fwd_kernelINS_13Kernel_traitsIf13__nv_bfloat16S2_S2_fjLj7168ELj1ELj1ELj4ELj16ENS_18Kernel_traits_baseILj7168EfS2_S2_S2_fjLj128EEEEELb0ELb0ELb1EEEvNS_9FwdParamsE --------------------------
	.section	.nv.shared._ZN10layer_norm31ln_parallel_residual_fwd_kernelINS_13Kernel_traitsIf13__nv_bfloat16S2_S2_fjLj7168ELj1ELj1ELj4ELj16ENS_18Kernel_traits_baseILj7168EfS2_S2_S2_fjLj128EEEEELb0ELb0ELb1EEEvNS_9FwdParamsE,"aw",@nobits
	.sectionflags	@""
	.align	16
	.zero		1024


//--------------------- .nv.shared._ZN10layer_norm31ln_parallel_residual_fwd_kernelINS_13Kernel_traitsIf13__nv_bfloat16S2_S2_fjLj7168ELj1ELj1ELj4ELj16ENS_18Kernel_traits_baseILj7168EfS2_S2_S2_fjLj128EEEEELb0ELb1ELb0EEEvNS_9FwdParamsE --------------------------
	.section	.nv.shared._ZN10layer_norm31ln_parallel_residual_fwd_kernelINS_13Kernel_traitsIf13__nv_bfloat16S2_S2_fjLj7168ELj1ELj1ELj4ELj16ENS_18Kernel_traits_baseILj7168EfS2_S2_S2_fjLj128EEEEELb0ELb1ELb0EEEvNS_9FwdParamsE,"aw",@nobits
	.sectionflags	@""
	.align	16
	.zero		1024


//--------------------- .nv.shared._ZN10layer_norm31ln_parallel_residual_fwd_kernelINS_13Kernel_traitsIf13__nv_bfloat16S2_S2_fjLj7168ELj1ELj1ELj4ELj16ENS_18Kernel_traits_baseILj7168EfS2_S2_S2_fjLj128EEEEELb0ELb1ELb1EEEvNS_9FwdParamsE --------------------------
	.section	.nv.shared._ZN10layer_norm31ln_parallel_residual_fwd_kernelINS_13Kernel_traitsIf13__nv_bfloat16S2_S2_fjLj7168ELj1ELj1ELj4ELj16ENS_18Kernel_traits_baseILj7168EfS2_S2_S2_fjLj128EEEEELb0ELb1ELb1EEEvNS_9FwdParamsE,"aw",@nobits
	.sectionflags	@""
	.align	16
	.zero		1024


//--------------------- .nv.shared._ZN10layer_norm31ln_parallel_residual_fwd_kernelINS_13Kernel_traitsIf13__nv_bfloat16S2_S2_fjLj7168ELj1ELj1ELj4ELj16ENS_18Kernel_traits_baseILj7168EfS2_S2_S2_fjLj128EEEEELb1ELb0ELb0EEEvNS_9FwdParamsE --------------------------
	.section	.nv.shared._ZN10layer_norm31ln_parallel_residual_fwd_kernelINS_13Kernel_traitsIf13__nv_bfloat16S2_S2_fjLj7168ELj1ELj1ELj4ELj16ENS_18Kernel_traits_baseILj7168EfS2_S2_S2_fjLj128EEEEELb1ELb0ELb0EEEvNS_9FwdParamsE,"aw",@nobits
	.sectionflags	@""
	.align	16
	.zero		1024


//--------------------- .nv.shared._ZN10layer_norm31ln_parallel_residual_fwd_kernelINS_13Kernel_traitsIf13__nv_bfloat16S2_S2_fjLj7168ELj1ELj1ELj4ELj16ENS_18Kernel_traits_baseILj7168EfS2_S2_S2_fjLj128EEEEELb1ELb0ELb1EEEvNS_9FwdParamsE --------------------------
	.section	.nv.shared._ZN10layer_norm31ln_parallel_residual_fwd_kernelINS_13Kernel_traitsIf13__nv_bfloat16S2_S2_fjLj7168ELj1ELj1ELj4ELj16ENS_18Kernel_traits_baseILj7168EfS2_S2_S2_fjLj128EEEEELb1ELb0ELb1EEEvNS_9FwdParamsE,"aw",@nobits
	.sectionflags	@""
	.align	16
	.zero		1024


//--------------------- .nv.shared._ZN10layer_norm31ln_parallel_residual_fwd_kernelINS_13Kernel_traitsIf13__nv_bfloat16S2_S2_fjLj7168ELj1ELj1ELj4ELj16ENS_18Kernel_traits_baseILj7168EfS2_S2_S2_fjLj128EEEEELb1ELb1ELb0EEEvNS_9FwdParamsE --------------------------
	.section	.nv.shared._ZN10layer_norm31ln_parallel_residual_fwd_kernelINS_13Kernel_traitsIf13__nv_bfloat16S2_S2_fjLj7168ELj1ELj1ELj4ELj16ENS_18Kernel_traits_baseILj7168EfS2_S2_S2_fjLj128EEEEELb1ELb1ELb0EEEvNS_9FwdParamsE,"aw",@nobits
	.sectionflags	@""
	.align	16
	.zero		1024


//--------------------- .nv.shared._ZN10layer_norm31ln_parallel_residual_fwd_kernelINS_13Kernel_traitsIf13__nv_bfloat16S2_S2_fjLj7168ELj1ELj1ELj4ELj16ENS_18Kernel_traits_baseILj7168EfS2_S2_S2_fjLj128EEEEELb1ELb1ELb1EEEvNS_9FwdParamsE --------------------------
	.section	.nv.shared._ZN10layer_norm31ln_parallel_residual_fwd_kernelINS_13Kernel_traitsIf13__nv_bfloat16S2_S2_fjLj7168ELj1ELj1ELj4ELj16ENS_18Kernel_traits_baseILj7168EfS2_S2_S2_fjLj128EEEEELb1ELb1ELb1EEEvNS_9FwdParamsE,"aw",@nobits
	.sectionflags	@""
	.align	16
	.zero		1024


//--------------------- .nv.shared._ZN10layer_norm31ln_parallel_residual_fwd_kernelINS_13Kernel_traitsI13__nv_bfloat16S2_fS2_fjLj7168ELj1ELj1ELj4ELj16ENS_18Kernel_traits_baseILj7168ES2_S2_fS2_fjLj128EEEEELb0ELb0ELb0EEEvNS_9FwdParamsE --------------------------
	.section	.nv.shared._ZN10layer_norm31ln_parallel_residual_fwd_kernelINS_13Kernel_traitsI13__nv_bfloat16S2_fS2_fjLj7168ELj1ELj1ELj4ELj16ENS_18Kernel_traits_baseILj7168ES2_S2_fS2_fjLj128EEEEELb0ELb0ELb0EEEvNS_9FwdParamsE,"aw",@nobits
	.sectionflags	@""
	.align	16
	.zero		1024


//--------------------- .nv.shared._ZN10layer_norm31ln_parallel_residual_fwd_kernelINS_13Kernel_traitsI13__nv_bfloat16S2_fS2_fjLj7168ELj1ELj1ELj4ELj16ENS_18Kernel_traits_baseILj7168ES2_S2_fS2_fjLj128EEEEELb0ELb0ELb1EEEvNS_9FwdParamsE --------------------------
	.section	.nv.shared._ZN10layer_norm31ln_parallel_residual_fwd_kernelINS_13Kernel_traitsI13__nv_bfloat16S2_fS2_fjLj7168ELj1ELj1ELj4ELj16ENS_18Kernel_traits_baseILj7168ES2_S2_fS2_fjLj128EEEEELb0ELb0ELb1EEEvNS_9FwdParamsE,"aw",@nobits
	.sectionflags	@""
	.align	16
	.zero		1024


//--------------------- .nv.shared._ZN10layer_norm31ln_parallel_residual_fwd_kernelINS_13Kernel_traitsI13__nv_bfloat16S2_fS2_fjLj7168ELj1ELj1ELj4ELj16ENS_18Kernel_traits_baseILj7168ES2_S2_fS2_fjLj128EEEEELb0ELb1ELb0EEEvNS_9FwdParamsE --------------------------
	.section	.nv.shared._ZN10layer_norm31ln_parallel_residual_fwd_kernelINS_13Kernel_traitsI13__nv_bfloat16S2_fS2_fjLj7168ELj1ELj1ELj4ELj16ENS_18Kernel_traits_baseILj7168ES2_S2_fS2_fjLj128EEEEELb0ELb1ELb0EEEvNS_9FwdParamsE,"aw",@nobits
	.sectionflags	@""
	.align	16
	.zero		1024


//--------------------- .nv.shared._ZN10layer_norm31ln_parallel_residual_fwd_kernelINS_13Kernel_traitsI13__nv_bfloat16S2_fS2_fjLj7168ELj1ELj1ELj4ELj16ENS_18Kernel_traits_baseILj7168ES2_S2_fS2_fjLj128EEEEELb0ELb1ELb1EEEvNS_9FwdParamsE --------------------------
	.section	.nv.shared._ZN10layer_norm31ln_parallel_residual_fwd_kernelINS_13Kernel_traitsI13__nv_bfloat16S2_fS2_fjLj7168ELj1ELj1ELj4ELj16ENS_18Kernel_traits_baseILj7168ES2_S2_fS2_fjLj128EEEEELb0ELb1ELb1EEEvNS_9FwdParamsE,"aw",@nobits
	.sectionflags	@""
	.align	16
	.zero		1024


//--------------------- .nv.shared._ZN10layer_norm31ln_parallel_residual_fwd_kernelINS_13Kernel_traitsI13__nv_bfloat16S2_fS2_fjLj7168ELj1ELj1ELj4ELj16ENS_18Kernel_traits_baseILj7168ES2_S2_fS2_fjLj128EEEEELb1ELb0ELb0EEEvNS_9FwdParamsE --------------------------
	.section	.nv.shared._ZN10layer_norm31ln_parallel_residual_fwd_kernelINS_13Kernel_traitsI13__nv_bfloat16S2_fS2_fjLj7168ELj1ELj1ELj4ELj16ENS_18Kernel_traits_baseILj7168ES2_S2_fS2_fjLj128EEEEELb1ELb0ELb0EEEvNS_9FwdParamsE,"aw",@nobits
	.sectionflags	@""
	.align	16
	.zero		1024


//--------------------- .nv.shared._ZN10layer_norm31ln_parallel_residual_fwd_kernelINS_13Kernel_traitsI13__nv_bfloat16S2_fS2_fjLj7168ELj1ELj1ELj4ELj16ENS_18Kernel_traits_baseILj7168ES2_S2_fS2_fjLj128EEEEELb1ELb0ELb1EEEvNS_9FwdParamsE --------------------------
	.section	.nv.shared._ZN10layer_norm31ln_parallel_residual_fwd_kernelINS_13Kernel_traitsI13__nv_bfloat16S2_fS2_fjLj7168ELj1ELj1ELj4ELj16ENS_18Kernel_traits_baseILj7168ES2_S2_fS2_fjLj128EEEEELb1ELb0ELb1EEEvNS_9FwdParamsE,"aw",@nobits
	.sectionflags	@""
	.align	16
	.zero		1024


//--------------------- .nv.shared._ZN10layer_norm31ln_parallel_residual_fwd_kernelINS_13Kernel_traitsI13__nv_bfloat16S2_fS2_fjLj7168ELj1ELj1ELj4ELj16ENS_18Kernel_traits_baseILj7168ES2_S2_fS2_fjLj128EEEEELb1ELb1ELb0EEEvNS_9FwdParamsE --------------------------
	.section	.nv.shared._ZN10layer_norm31ln_parallel_residual_fwd_kernelINS_13Kernel_traitsI13__nv_bfloat16S2_fS2_fjLj7168ELj1ELj1ELj4ELj16ENS_18Kernel_traits_baseILj7168ES2_S2_fS2_fjLj128EEEEELb1ELb1ELb0EEEvNS_9FwdParamsE,"aw",@nobits
	.sectionflags	@""
	.align	16
	.zero		1024


//--------------------- .nv.shared._ZN10layer_norm31ln_parallel_residual_fwd_kernelINS_13Kernel_traitsI13__nv_bfloat16S2_fS2_fjLj7168ELj1ELj1ELj4ELj16ENS_18Kernel_traits_baseILj7168ES2_S2_fS2_fjLj128EEEEELb1ELb1ELb1EEEvNS_9FwdParamsE --------------------------
	.section	.nv.shared._ZN10layer_norm31ln_parallel_residual_fwd_kernelINS_13Kernel_traitsI13__nv_bfloat16S2_fS2_fjLj7168ELj1ELj1ELj4ELj16ENS_18Kernel_traits_baseILj7168ES2_S2_fS2_fjLj128EEEEELb1ELb1ELb1EEEvNS_9FwdParamsE,"aw",@nobits
	.sectionflags	@""
	.align	16
	.zero		1024


//--------------------- .nv.shared._ZN10layer_norm31ln_parallel_residual_fwd_kernelINS_13Kernel_traitsIf13__nv_bfloat16fS2_fjLj7168ELj1ELj1ELj4ELj16ENS_18Kernel_traits_baseILj7168EfS2_fS2_fjLj128EEEEELb0ELb0ELb0EEEvNS_9FwdParamsE --------------------------
	.section	.nv.shared._ZN10layer_norm31ln_parallel_residual_fwd_kernelINS_13Kernel_traitsIf13__nv_bfloat16fS2_fjLj7168ELj1ELj1ELj4ELj16ENS_18Kernel_traits_baseILj7168EfS2_fS2_fjLj128EEEEELb0ELb0ELb0EEEvNS_9FwdParamsE,"aw",@nobits
	.sectionflags	@""
	.align	16
	.zero		1024


//--------------------- .nv.shared._ZN10layer_norm31ln_parallel_residual_fwd_kernelINS_13Kernel_traitsIf13__nv_bfloat16fS2_fjLj7168ELj1ELj1ELj4ELj16ENS_18Kernel_traits_baseILj7168EfS2_fS2_fjLj128EEEEELb0ELb0ELb1EEEvNS_9FwdParamsE --------------------------
	.section	.nv.shared._ZN10layer_norm31ln_parallel_residual_fwd_kernelINS_13Kernel_traitsIf13__nv_bfloat16fS2_fjLj7168ELj1ELj1ELj4ELj16ENS_18Kernel_traits_baseILj7168EfS2_fS2_fjLj128EEEEELb0ELb0ELb1EEEvNS_9FwdParamsE,"aw",@nobits
	.sectionflags	@""
	.align	16
	.zero		1024


//--------------------- .nv.shared._ZN10layer_norm31ln_parallel_residual_fwd_kernelINS_13Kernel_traitsIf13__nv_bfloat16fS2_fjLj7168ELj1ELj1ELj4ELj16ENS_18Kernel_traits_baseILj7168EfS2_fS2_fjLj128EEEEELb0ELb1ELb0EEEvNS_9FwdParamsE --------------------------
	.section	.nv.shared._ZN10layer_norm31ln_parallel_residual_fwd_kernelINS_13Kernel_traitsIf13__nv_bfloat16fS2_fjLj7168ELj1ELj1ELj4ELj16ENS_18Kernel_traits_baseILj7168EfS2_fS2_fjLj128EEEEELb0ELb1ELb0EEEvNS_9FwdParamsE,"aw",@nobits
	.sectionflags	@""
	.align	16
	.zero		1024


//--------------------- .nv.shared._ZN10layer_norm31ln_parallel_residual_fwd_kernelINS_13Kernel_traitsIf13__nv_bfloat16fS2_fjLj7168ELj1ELj1ELj4ELj16ENS_18Kernel_traits_baseILj7168EfS2_fS2_fjLj128EEEEELb0ELb1ELb1EEEvNS_9FwdParamsE --------------------------
	.section	.nv.shared._ZN10layer_norm31ln_parallel_residual_fwd_kernelINS_13Kernel_traitsIf13__nv_bfloat16fS2_fjLj7168ELj1ELj1ELj4ELj16ENS_18Kernel_traits_baseILj7168EfS2_fS2_fjLj128EEEEELb0ELb1ELb1EEEvNS_9FwdParamsE,"aw",@nobits
	.sectionflags	@""
	.align	16
	.zero		1024


//--------------------- .nv.shared._ZN10layer_norm31ln_parallel_residual_fwd_kernelINS_13Kernel_traitsIf13__nv_bfloat16fS2_fjLj7168ELj1ELj1ELj4ELj16ENS_18Kernel_traits_baseILj7168EfS2_fS2_fjLj128EEEEELb1ELb0ELb0EEEvNS_9FwdParamsE --------------------------
	.section	.nv.shared._ZN10layer_norm31ln_parallel_residual_fwd_kernelINS_13Kernel_traitsIf13__nv_bfloat16fS2_fjLj7168ELj1ELj1ELj4ELj16ENS_18Kernel_traits_baseILj7168EfS2_fS2_fjLj128EEEEELb1ELb0ELb0EEEvNS_9FwdParamsE,"aw",@nobits
	.sectionflags	@""
	.align	16
	.zero		1024


//--------------------- .nv.shared._ZN10layer_norm31ln_parallel_residual_fwd_kernelINS_13Kernel_traitsIf13__nv_bfloat16fS2_fjLj7168ELj1ELj1ELj4ELj16ENS_18Kernel_traits_baseILj7168EfS2_fS2_fjLj128EEEEELb1ELb0ELb1EEEvNS_9FwdParamsE --------------------------
	.section	.nv.shared._ZN10layer_norm31ln_parallel_residual_fwd_kernelINS_13Kernel_traitsIf13__nv_bfloat16fS2_fjLj7168ELj1ELj1ELj4ELj16ENS_18Kernel_traits_baseILj7168EfS2_fS2_fjLj128EEEEELb1ELb0ELb1EEEvNS_9FwdParamsE,"aw",@nobits
	.sectionflags	@""
	.align	16
	.zero		1024


//--------------------- .nv.shared._ZN10layer_norm31ln_parallel_residual_fwd_kernelINS_13Kernel_traitsIf13__nv_bfloat16fS2_fjLj7168ELj1ELj1ELj4ELj16ENS_18Kernel_traits_baseILj7168EfS2_fS2_fjLj128EEEEELb1ELb1ELb0EEEvNS_9FwdParamsE --------------------------
	.section	.nv.shared._ZN10layer_norm31ln_parallel_residual_fwd_kernelINS_13Kernel_traitsIf13__nv_bfloat16fS2_fjLj7168ELj1ELj1ELj4ELj16ENS_18Kernel_traits_baseILj7168EfS2_fS2_fjLj128EEEEELb1ELb1ELb0EEEvNS_9FwdParamsE,"aw",@nobits
	.sectionflags	@""
	.align	16
	.zero		1024


//--------------------- .nv.shared._ZN10layer_norm31ln_parallel_residual_fwd_kernelINS_13Kernel_traitsIf13__nv_bfloat16fS2_fjLj7168ELj1ELj1ELj4ELj16ENS_18Kernel_traits_baseILj7168EfS2_fS2_fjLj128EEEEELb1ELb1ELb1EEEvNS_9FwdParamsE --------------------------
	.section	.nv.shared._ZN10layer_norm31ln_parallel_residual_fwd_kernelINS_13Kernel_traitsIf13__nv_bfloat16fS2_fjLj7168ELj1ELj1ELj4ELj16ENS_18Kernel_traits_baseILj7168EfS2_fS2_fjLj128EEEEELb1ELb1ELb1EEEvNS_9FwdParamsE,"aw",@nobits
	.sectionflags	@""
	.align	16
	.zero		1024


//--------------------- .nv.shared._ZN10layer_norm31ln_parallel_residual_fwd_kernelINS_13Kernel_traitsIf6__halfS2_S2_fjLj7168ELj1ELj1ELj4ELj16ENS_18Kernel_traits_baseILj7168EfS2_S2_S2_fjLj128EEEEELb0ELb0ELb0EEEvNS_9FwdParamsE --------------------------
	.section	.nv.shared._ZN10layer_norm31ln_parallel_residual_fwd_kernelINS_13Kernel_traitsIf6__halfS2_S2_fjLj7168ELj1ELj1ELj4ELj16ENS_18Kernel_traits_baseILj7168EfS2_S2_S2_fjLj128EEEEELb0ELb0ELb0EEEvNS_9FwdParamsE,"aw",@nobits
	.sectionflags	@""
	.align	16
	.zero		1024


//--------------------- .nv.shared._ZN10layer_norm31ln_parallel_residual_fwd_kernelINS_13Kernel_traitsIf6__halfS2_S2_fjLj7168ELj1ELj1ELj4ELj16ENS_18Kernel_traits_baseILj7168EfS2_S2_S2_fjLj128EEEEELb0ELb0ELb1EEEvNS_9FwdParamsE --------------------------
	.section	.nv.shared._ZN10layer_norm31ln_parallel_residual_fwd_kernelINS_13Kernel_traitsIf6__halfS2_S2_fjLj7168ELj1ELj1ELj4ELj16ENS_18Kernel_traits_baseILj7168EfS2_S2_S2_fjLj128EEEEELb0ELb0ELb1EEEvNS_9FwdParamsE,"aw",@nobits
	.sectionflags	@""
	.align	16
	.zero		1024


//--------------------- .nv.shared._ZN10layer_norm31ln_parallel_residual_fwd_kernelINS_13Kernel_traitsIf6__halfS2_S2_fjLj7168ELj1ELj1ELj4ELj16ENS_18Kernel_traits_baseILj7168EfS2_S2_S2_fjLj128EEEEELb0ELb1ELb0EEEvNS_9FwdParamsE --------------------------
	.section	.nv.shared._ZN10layer_norm31ln_parallel_residual_fwd_kernelINS_13Kernel_traitsIf6__halfS2_S2_fjLj7168ELj1ELj1ELj4ELj16ENS_18Kernel_traits_baseILj7168EfS2_S2_S2_fjLj128EEEEELb0ELb1ELb0EEEvNS_9FwdParamsE,"aw",@nobits
	.sectionflags	@""
	.align	16
	.zero		1024


//--------------------- .nv.shared._ZN10layer_norm31ln_parallel_residual_fwd_kernelINS_13Kernel_traitsIf6__halfS2_S2_fjLj7168ELj1ELj1ELj4ELj16ENS_18Kernel_traits_baseILj7168EfS2_S2_S2_fjLj128EEEEELb0ELb1ELb1EEEvNS_9FwdParamsE --------------------------
	.section	.nv.shared._ZN10layer_norm31ln_parallel_residual_fwd_kernelINS_13Kernel_traitsIf6__halfS2_S2_fjLj7168ELj1ELj1ELj4ELj16ENS_18Kernel_traits_baseILj7168EfS2_S2_S2_fjLj128EEEEELb0ELb1ELb1EEEvNS_9FwdParamsE,"aw",@nobits
	.sectionflags	@""
	.align	16
	.zero		1024


//--------------------- .nv.shared._ZN10layer_norm31ln_parallel_residual_fwd_kernelINS_13Kernel_traitsIf6__halfS2_S2_fjLj7168ELj1ELj1ELj4ELj16ENS_18Kernel_traits_baseILj7168EfS2_S2_S2_fjLj128EEEEELb1ELb0ELb0EEEvNS_9FwdParamsE --------------------------
	.section	.nv.shared._ZN10layer_norm31ln_parallel_residual_fwd_kernelINS_13Kernel_traitsIf6__halfS2_S2_fjLj7168ELj1ELj1ELj4ELj16ENS_18Kernel_traits_baseILj7168EfS2_S2_S2_fjLj128EEEEELb1ELb0ELb0EEEvNS_9FwdParamsE,"aw",@nobits
	.sectionflags	@""
	.align	16
	.zero		1024


//--------------------- .nv.shared._ZN10layer_norm31ln_parallel_residual_fwd_kernelINS_13Kernel_traitsIf6__halfS2_S2_fjLj7168ELj1ELj1ELj4ELj16ENS_18Kernel_traits_baseILj7168EfS2_S2_S2_fjLj128EEEEELb1ELb0ELb1EEEvNS_9FwdParamsE --------------------------
	.section	.nv.shared._ZN10layer_norm31ln_parallel_residual_fwd_kernelINS_13Kernel_traitsIf6__halfS2_S2_fjLj7168ELj1ELj1ELj4ELj16ENS_18Kernel_traits_baseILj7168EfS2_S2_S2_fjLj128EEEEELb1ELb0ELb1EEEvNS_9FwdParamsE,"aw",@nobits
	.sectionflags	@""
	.align	16
	.zero		1024


//--------------------- .nv.shared._ZN10layer_norm31ln_parallel_residual_fwd_kernelINS_13Kernel_traitsIf6__halfS2_S2_fjLj7168ELj1ELj1ELj4ELj16ENS_18Kernel_traits_baseILj7168EfS2_S2_S2_fjLj128EEEEELb1ELb1ELb0EEEvNS_9FwdParamsE --------------------------
	.section	.nv.shared._ZN10layer_norm31ln_parallel_residual_fwd_kernelINS_13Kernel_traitsIf6__halfS2_S2_fjLj7168ELj1ELj1ELj4ELj16ENS_18Kernel_traits_baseILj7168EfS2_S2_S2_fjLj128EEEEELb1ELb1ELb0EEEvNS_9FwdParamsE,"aw",@nobits
	.sectionflags	@""
	.align	16
	.zero		1024


//--------------------- .nv.shared._ZN10layer_norm31ln_parallel_residual_fwd_kernelINS_13Kernel_traitsIf6__halfS2_S2_fjLj7168ELj1ELj1ELj4ELj16ENS_18Kernel_traits_baseILj7168EfS2_S2_S2_fjLj128EEEEELb1ELb1ELb1EEEvNS_9FwdParamsE --------------------------
	.section	.nv.shared._ZN10layer_norm31ln_parallel_residual_fwd_kernelINS_13Kernel_traitsIf6__halfS2_S2_fjLj7168ELj1ELj1ELj4ELj16ENS_18Kernel_traits_baseILj7168EfS2_S2_S2_fjLj128EEEEELb1ELb1ELb1EEEvNS_9FwdParamsE,"aw",@nobits
	.sectionflags	@""
	.align	16
	.zero		1024


//--------------------- .nv.shared._ZN10layer_norm31ln_parallel_residual_fwd_kernelINS_13Kernel_traitsI6__halfS2_fS2_fjLj7168ELj1ELj1ELj4ELj16ENS_18Kernel_traits_baseILj7168ES2_S2_fS2_fjLj128EEEEELb0ELb0ELb0EEEvNS_9FwdParamsE --------------------------
	.section	.nv.shared._ZN10layer_norm31ln_parallel_residual_fwd_kernelINS_13Kernel_traitsI6__halfS2_fS2_fjLj7168ELj1ELj1ELj4ELj16ENS_18Kernel_traits_baseILj7168ES2_S2_fS2_fjLj128EEEEELb0ELb0ELb0EEEvNS_9FwdParamsE,"aw",@nobits
	.sectionflags	@""
	.align	16
	.zero		1024


//--------------------- .nv.shared._ZN10layer_norm31ln_parallel_residual_fwd_kernelINS_13Kernel_traitsI6__halfS2_fS2_fjLj7168ELj1ELj1ELj4ELj16ENS_18Kernel_traits_baseILj7168ES2_S2_fS2_fjLj128EEEEELb0ELb0ELb1EEEvNS_9FwdParamsE --------------------------
	.section	.nv.shared._ZN10layer_norm31ln_parallel_residual_fwd_kernelINS_13Kernel_traitsI6__halfS2_fS2_fjLj7168ELj1ELj1ELj4ELj16ENS_18Kernel_traits_baseILj7168ES2_S2_fS2_fjLj128EEEEELb0ELb0ELb1EEEvNS_9FwdParamsE,"aw",@nobits
	.sectionflags	@""
	.align	16
	.zero		1024


//--------------------- .nv.shared._ZN10layer_norm31ln_parallel_residual_fwd_kernelINS_13Kernel_traitsI6__halfS2_fS2_fjLj7168ELj1ELj1ELj4ELj16ENS_18Kernel_traits_baseILj7168ES2_S2_fS2_fjLj128EEEEELb0ELb1ELb0EEEvNS_9FwdParamsE --------------------------
	.section	.nv.shared._ZN10layer_norm31ln_parallel_residual_fwd_kernelINS_13Kernel_traitsI6__halfS2_fS2_fjLj7168ELj1ELj1ELj4ELj16ENS_18Kernel_traits_baseILj7168ES2_S2_fS2_fjLj128EEEEELb0ELb1ELb0EEEvNS_9FwdParamsE,"aw",@nobits
	.sectionflags	@""
	.align	16
	.zero		1024


//--------------------- .nv.shared._ZN10layer_norm31ln_parallel_residual_fwd_kernelINS_13Kernel_traitsI6__halfS2_fS2_fjLj7168ELj1ELj1ELj4ELj16ENS_18Kernel_traits_baseILj7168ES2_S2_fS2_fjLj128EEEEELb0ELb1ELb1EEEvNS_9FwdParamsE --------------------------
	.section	.nv.shared._ZN10layer_norm31ln_parallel_residual_fwd_kernelINS_13Kernel_traitsI6__halfS2_fS2_fjLj7168ELj1ELj1ELj4ELj16ENS_18Kernel_traits_baseILj7168ES2_S2_fS2_fjLj128EEEEELb0ELb1ELb1EEEvNS_9FwdParamsE,"aw",@nobits
	.sectionflags	@""
	.align	16
	.zero		1024


//--------------------- .nv.shared._ZN10layer_norm31ln_parallel_residual_fwd_kernelINS_13Kernel_traitsI6__halfS2_fS2_fjLj7168ELj1ELj1ELj4ELj16ENS_18Kernel_traits_baseILj7168ES2_S2_fS2_fjLj128EEEEELb1ELb0ELb0EEEvNS_9FwdParamsE --------------------------
	.section	.nv.shared._ZN10layer_norm31ln_parallel_residual_fwd_kernelINS_13Kernel_traitsI6__halfS2_fS2_fjLj7168ELj1ELj1ELj4ELj16ENS_18Kernel_traits_baseILj7168ES2_S2_fS2_fjLj128EEEEELb1ELb0ELb0EEEvNS_9FwdParamsE,"aw",@nobits
	.sectionflags	@""
	.align	16
	.zero		1024


//--------------------- .nv.shared._ZN10layer_norm31ln_parallel_residual_fwd_kernelINS_13Kernel_traitsI6__halfS2_fS2_fjLj7168ELj1ELj1ELj4ELj16ENS_18Kernel_traits_baseILj7168ES2_S2_fS2_fjLj128EEEEELb1ELb0ELb1EEEvNS_9FwdParamsE --------------------------
	.section	.nv.shared._ZN10layer_norm31ln_parallel_residual_fwd_kernelINS_13Kernel_traitsI6__halfS2_fS2_fjLj7168ELj1ELj1ELj4ELj16ENS_18Kernel_traits_baseILj7168ES2_S2_fS2_fjLj128EEEEELb1ELb0ELb1EEEvNS_9FwdParamsE,"aw",@nobits
	.sectionflags	@""
	.align	16
	.zero		1024


//--------------------- .nv.shared._ZN10layer_norm31ln_parallel_residual_fwd_kernelINS_13Kernel_traitsI6__halfS2_fS2_fjLj7168ELj1ELj1ELj4ELj16ENS_18Kernel_traits_baseILj7168ES2_S2_fS2_fjLj128EEEEELb1ELb1ELb0EEEvNS_9FwdParamsE --------------------------
	.section	.nv.shared._ZN10layer_norm31ln_parallel_residual_fwd_kernelINS_13Kernel_traitsI6__halfS2_fS2_fjLj7168ELj1ELj1ELj4ELj16ENS_18Kernel_traits_baseILj7168ES2_S2_fS2_fjLj128EEEEELb1ELb1ELb0EEEvNS_9FwdParamsE,"aw",@nobits
	.sectionflags	@""
	.align	16
	.zero		1024


//--------------------- .nv.shared._ZN10layer_norm31ln_parallel_residual_fwd_kernelINS_13Kernel_traitsI6__halfS2_fS2_fjLj7168ELj1ELj1ELj4ELj16ENS_18Kernel_traits_baseILj7168ES2_S2_fS2_fjLj128EEEEELb1ELb1ELb1EEEvNS_9FwdParamsE --------------------------
	.section	.nv.shared._ZN10layer_norm31ln_parallel_residual_fwd_kernelINS_13Kernel_traitsI6__halfS2_fS2_fjLj7168ELj1ELj1ELj4ELj16ENS_18Kernel_traits_baseILj7168ES2_S2_fS2_fjLj128EEEEELb1ELb1ELb1EEEvNS_9FwdParamsE,"aw",@nobits
	.sectionflags	@""
	.align	16
	.zero		1024


//--------------------- .nv.shared._ZN10layer_norm31ln_parallel_residual_fwd_kernelINS_13Kernel_traitsIf6__halffS2_fjLj7168ELj1ELj1ELj4ELj16ENS_18Kernel_traits_baseILj7168EfS2_fS2_fjLj128EEEEELb0ELb0ELb0EEEvNS_9FwdParamsE --------------------------
	.section	.nv.shared._ZN10layer_norm31ln_parallel_residual_fwd_kernelINS_13Kernel_traitsIf6__halffS2_fjLj7168ELj1ELj1ELj4ELj16ENS_18Kernel_traits_baseILj7168EfS2_fS2_fjLj128EEEEELb0ELb0ELb0EEEvNS_9FwdParamsE,"aw",@nobits
	.sectionflags	@""
	.align	16
	.zero		1024


//--------------------- .nv.shared._ZN10layer_norm31ln_parallel_residual_fwd_kernelINS_13Kernel_traitsIf6__halffS2_fjLj7168ELj1ELj1ELj4ELj16ENS_18Kernel_traits_baseILj7168EfS2_fS2_fjLj128EEEEELb0ELb0ELb1EEEvNS_9FwdParamsE --------------------------
	.section	.nv.shared._ZN10layer_norm31ln_parallel_residual_fwd_kernelINS_13Kernel_traitsIf6__halffS2_fjLj7168ELj1ELj1ELj4ELj16ENS_18Kernel_traits_baseILj7168EfS2_fS2_fjLj128EEEEELb0ELb0ELb1EEEvNS_9FwdParamsE,"aw",@nobits
	.sectionflags	@""
	.align	16
	.zero		1024


//--------------------- .nv.shared._ZN10layer_norm31ln_parallel_residual_fwd_kernelINS_13Kernel_traitsIf6__halffS2_fjLj7168ELj1ELj1ELj4ELj16ENS_18Kernel_traits_baseILj7168EfS2_fS2_fjLj128EEEEELb0ELb1ELb0EEEvNS_9FwdParamsE --------------------------
	.section	.nv.shared._ZN10layer_norm31ln_parallel_residual_fwd_kernelINS_13Kernel_traitsIf6__halffS2_fjLj7168ELj1ELj1ELj4ELj16ENS_18Kernel_traits_baseILj7168EfS2_fS2_fjLj128EEEEELb0ELb1ELb0EEEvNS_9FwdParamsE,"aw",@nobits
	.sectionflags	@""
	.align	16
	.zero		1024


//--------------------- .nv.shared._ZN10layer_norm31ln_parallel_residual_fwd_kernelINS_13Kernel_traitsIf6__halffS2_fjLj7168ELj1ELj1ELj4ELj16ENS_18Kernel_traits_baseILj7168EfS2_fS2_fjLj128EEEEELb0ELb1ELb1EEEvNS_9FwdParamsE --------------------------
	.section	.nv.shared._ZN10layer_norm31ln_parallel_residual_fwd_kernelINS_13Kernel_traitsIf6__halffS2_fjLj7168ELj1ELj1ELj4ELj16ENS_18Kernel_traits_baseILj7168EfS2_fS2_fjLj128EEEEELb0ELb1ELb1EEEvNS_9FwdParamsE,"aw",@nobits
	.sectionflags	@""
	.align	16
	.zero		1024


//--------------------- .nv.shared._ZN10layer_norm31ln_parallel_residual_fwd_kernelINS_13Kernel_traitsIf6__halffS2_fjLj7168ELj1ELj1ELj4ELj16ENS_18Kernel_traits_baseILj7168EfS2_fS2_fjLj128EEEEELb1ELb0ELb0EEEvNS_9FwdParamsE --------------------------
	.section	.nv.shared._ZN10layer_norm31ln_parallel_residual_fwd_kernelINS_13Kernel_traitsIf6__halffS2_fjLj7168ELj1ELj1ELj4ELj16ENS_18Kernel_traits_baseILj7168EfS2_fS2_fjLj128EEEEELb1ELb0ELb0EEEvNS_9FwdParamsE,"aw",@nobits
	.sectionflags	@""
	.align	16
	.zero		1024


//--------------------- .nv.shared._ZN10layer_norm31ln_parallel_residual_fwd_kernelINS_13Kernel_traitsIf6__halffS2_fjLj7168ELj1ELj1ELj4ELj16ENS_18Kernel_traits_baseILj7168EfS2_fS2_fjLj128EEEEELb1ELb0ELb1EEEvNS_9FwdParamsE --------------------------
	.section	.nv.shared._ZN10layer_norm31ln_parallel_residual_fwd_kernelINS_13Kernel_traitsIf6__halffS2_fjLj7168ELj1ELj1ELj4ELj16ENS_18Kernel_traits_baseILj7168EfS2_fS2_fjLj128EEEEELb1ELb0ELb1EEEvNS_9FwdParamsE,"aw",@nobits
	.sectionflags	@""
	.align	16
	.zero		1024


//--------------------- .nv.shared._ZN10layer_norm31ln_parallel_residual_fwd_kernelINS_13Kernel_traitsIf6__halffS2_fjLj7168ELj1ELj1ELj4ELj16ENS_18Kernel_traits_baseILj7168EfS2_fS2_fjLj128EEEEELb1ELb1ELb0EEEvNS_9FwdParamsE --------------------------
	.section	.nv.shared._ZN10layer_norm31ln_parallel_residual_fwd_kernelINS_13Kernel_traitsIf6__halffS2_fjLj7168ELj1ELj1ELj4ELj16ENS_18Kernel_traits_baseILj7168EfS2_fS2_fjLj128EEEEELb1ELb1ELb0EEEvNS_9FwdParamsE,"aw",@nobits
	.sectionflags	@""
	.align	16
	.zero		1024


//--------------------- .nv.shared._ZN10layer_norm31ln_parallel_residual_fwd_kernelINS_13Kernel_traitsIf6__halffS2_fjLj7168ELj1ELj1ELj4ELj16ENS_18Kernel_traits_baseILj7168EfS2_fS2_fjLj128EEEEELb1ELb1ELb1EEEvNS_9FwdParamsE --------------------------
	.section	.nv.shared._ZN10layer_norm31ln_parallel_residual_fwd_kernelINS_13Kernel_traitsIf6__halffS2_fjLj7168ELj1ELj1ELj4ELj16ENS_18Kernel_traits_baseILj7168EfS2_fS2_fjLj128EEEEELb1ELb1ELb1EEEvNS_9FwdParamsE,"aw",@nobits
	.sectionflags	@""
	.align	16
	.zero		1024


//--------------------- .nv.shared._ZN10layer_norm31ln_parallel_residual_fwd_kernelINS_13Kernel_traitsI6__halfffffjLj7168ELj1ELj1ELj8ELj16ENS_18Kernel_traits_baseILj7168ES2_ffffjLj256EEEEELb0ELb0ELb0EEEvNS_9FwdParamsE --------------------------
	.section	.nv.shared._ZN10layer_norm31ln_parallel_residual_fwd_kernelINS_13Kernel_traitsI6__halfffffjLj7168ELj1ELj1ELj8ELj16ENS_18Kernel_traits_baseILj7168ES2_ffffjLj256EEEEELb0ELb0ELb0EEEvNS_9FwdParamsE,"aw",@nobits
	.sectionflags	@""
	.align	16
	.zero		1024


//--------------------- .nv.shared._ZN10layer_norm31ln_parallel_residual_fwd_kernelINS_13Kernel_traitsI6__halfffffjLj7168ELj1ELj1ELj8ELj16ENS_18Kernel_traits_baseILj7168ES2_ffffjLj256EEEEELb0ELb0ELb1EEEvNS_9FwdParamsE --------------------------
	.section	.nv.shared._ZN10layer_norm31ln_parallel_residual_fwd_kernelINS_13Kernel_traitsI6__halfffffjLj7168ELj1ELj1ELj8ELj16ENS_18Kernel_traits_baseILj7168ES2_ffffjLj256EEEEELb0ELb0ELb1EEEvNS_9FwdParamsE,"aw",@nobits
	.sectionflags	@""
	.align	16
	.zero		1024


//--------------------- .nv.shared._ZN10layer_norm31ln_parallel_residual_fwd_kernelINS_13Kernel_traitsI6__halfffffjLj7168ELj1ELj1ELj8ELj16ENS_18Kernel_traits_baseILj7168ES2_ffffjLj256EEEEELb0ELb1ELb0EEEvNS_9FwdParamsE --------------------------
	.section	.nv.shared._ZN10layer_norm31ln_parallel_residual_fwd_kernelINS_13Kernel_traitsI6__halfffffjLj7168ELj1ELj1ELj8ELj16ENS_18Kernel_traits_baseILj7168ES2_ffffjLj256EEEEELb0ELb1ELb0EEEvNS_9FwdParamsE,"aw",@nobits
	.sectionflags	@""
	.align	16
	.zero		1024


//--------------------- .nv.shared._ZN10layer_norm31ln_parallel_residual_fwd_kernelINS_13Kernel_traitsI6__halfffffjLj7168ELj1ELj1ELj8ELj16ENS_18Kernel_traits_baseILj7168ES2_ffffjLj256EEEEELb0ELb1ELb1EEEvNS_9FwdParamsE --------------------------
	.section	.nv.shared._ZN10layer_norm31ln_parallel_residual_fwd_kernelINS_13Kernel_traitsI6__halfffffjLj7168ELj1ELj1ELj8ELj16ENS_18Kernel_traits_baseILj7168ES2_ffffjLj256EEEEELb0ELb1ELb1EEEvNS_9FwdParamsE,"aw",@nobits
	.sectionflags	@""
	.align	16
	.zero		1024


//--------------------- .nv.shared._ZN10layer_norm31ln_parallel_residual_fwd_kernelINS_13Kernel_traitsI6__halfffffjLj7168ELj1ELj1ELj8ELj16ENS_18Kernel_traits_baseILj7168ES2_ffffjLj256EEEEELb1ELb0ELb0EEEvNS_9FwdParamsE --------------------------
	.section	.nv.shared._ZN10layer_norm31ln_parallel_residual_fwd_kernelINS_13Kernel_traitsI6__halfffffjLj7168ELj1ELj1ELj8ELj16ENS_18Kernel_traits_baseILj7168ES2_ffffjLj256EEEEELb1ELb0ELb0EEEvNS_9FwdParamsE,"aw",@nobits
	.sectionflags	@""
	.align	16
	.zero		1024


//--------------------- .nv.shared._ZN10layer_norm31ln_parallel_residual_fwd_kernelINS_13Kernel_traitsI6__halfffffjLj7168ELj1ELj1ELj8ELj16ENS_18Kernel_traits_baseILj7168ES2_ffffjLj256EEEEELb1ELb0ELb1EEEvNS_9FwdParamsE --------------------------
	.section	.nv.shared._ZN10layer_norm31ln_parallel_residual_fwd_kernelINS_13Kernel_traitsI6__halfffffjLj7168ELj1ELj1ELj8ELj16ENS_18Kernel_traits_baseILj7168ES2_ffffjLj256EEEEELb1ELb0ELb1EEEvNS_9FwdParamsE,"aw",@nobits
	.sectionflags	@""
	.align	16
	.zero		1024


//--------------------- .nv.shared._ZN10layer_norm31ln_parallel_residual_fwd_kernelINS_13Kernel_traitsI6__halfffffjLj7168ELj1ELj1ELj8ELj16ENS_18Kernel_traits_baseILj7168ES2_ffffjLj256EEEEELb1ELb1ELb0EEEvNS_9FwdParamsE --------------------------
	.section	.nv.shared._ZN10layer_norm31ln_parallel_residual_fwd_kernelINS_13Kernel_traitsI6__halfffffjLj7168ELj1ELj1ELj8ELj16ENS_18Kernel_traits_baseILj7168ES2_ffffjLj256EEEEELb1ELb1ELb0EEEvNS_9FwdParamsE,"aw",@nobits
	.sectionflags	@""
	.align	16
	.zero		1024


//--------------------- .nv.shared._ZN10layer_norm31ln_parallel_residual_fwd_kernelINS_13Kernel_traitsI6__halfffffjLj7168ELj1ELj1ELj8ELj16ENS_18Kernel_traits_baseILj7168ES2_ffffjLj256EEEEELb1ELb1ELb1EEEvNS_9FwdParamsE --------------------------
	.section	.nv.shared._ZN10layer_norm31ln_parallel_residual_fwd_kernelINS_13Kernel_traitsI6__halfffffjLj7168ELj1ELj1ELj8ELj16ENS_18Kernel_traits_baseILj7168ES2_ffffjLj256EEEEELb1ELb1ELb1EEEvNS_9FwdParamsE,"aw",@nobits
	.sectionflags	@""
	.align	16
	.zero		1024


//--------------------- .nv.shared._ZN10layer_norm31ln_parallel_residual_fwd_kernelINS_13Kernel_traitsIfffffjLj7168ELj1ELj1ELj8ELj16ENS_18Kernel_traits_baseILj7168EfffffjLj256EEEEELb0ELb0ELb0EEEvNS_9FwdParamsE --------------------------
	.section	.nv.shared._ZN10layer_norm31ln_parallel_residual_fwd_kernelINS_13Kernel_traitsIfffffjLj7168ELj1ELj1ELj8ELj16ENS_18Kernel_traits_baseILj7168EfffffjLj256EEEEELb0ELb0ELb0EEEvNS_9FwdParamsE,"aw",@nobits
	.sectionflags	@""
	.align	16
	.zero		1024


//--------------------- .nv.shared._ZN10layer_norm31ln_parallel_residual_fwd_kernelINS_13Kernel_traitsIfffffjLj7168ELj1ELj1ELj8ELj16ENS_18Kernel_traits_baseILj7168EfffffjLj256EEEEELb0ELb0ELb1EEEvNS_9FwdParamsE --------------------------
	.section	.nv.shared._ZN10layer_norm31ln_parallel_residual_fwd_kernelINS_13Kernel_traitsIfffffjLj7168ELj1ELj1ELj8ELj16ENS_18Kernel_traits_baseILj7168EfffffjLj256EEEEELb0ELb0ELb1EEEvNS_9FwdParamsE,"aw",@nobits
	.sectionflags	@""
	.align	16
	.zero		1024


//--------------------- .nv.shared._ZN10layer_norm31ln_parallel_residual_fwd_kernelINS_13Kernel_traitsIfffffjLj7168ELj1ELj1ELj8ELj16ENS_18Kernel_traits_baseILj7168EfffffjLj256EEEEELb0ELb1ELb0EEEvNS_9FwdParamsE --------------------------
	.section	.nv.shared._ZN10layer_norm31ln_parallel_residual_fwd_kernelINS_13Kernel_traitsIfffffjLj7168ELj1ELj1ELj8ELj16ENS_18Kernel_traits_baseILj7168EfffffjLj256EEEEELb0ELb1ELb0EEEvNS_9FwdParamsE,"aw",@nobits
	.sectionflags	@""
	.align	16
	.zero		1024


//--------------------- .nv.shared._ZN10layer_norm31ln_parallel_residual_fwd_kernelINS_13Kernel_traitsIfffffjLj7168ELj1ELj1ELj8ELj16ENS_18Kernel_traits_baseILj7168EfffffjLj256EEEEELb0ELb1ELb1EEEvNS_9FwdParamsE --------------------------
	.section	.nv.shared._ZN10layer_norm31ln_parallel_residual_fwd_kernelINS_13Kernel_traitsIfffffjLj7168ELj1ELj1ELj8ELj16ENS_18Kernel_traits_baseILj7168EfffffjLj256EEEEELb0ELb1ELb1EEEvNS_9FwdParamsE,"aw",@nobits
	.sectionflags	@""
	.align	16
	.zero		1024


//--------------------- .nv.shared._ZN10layer_norm31ln_parallel_residual_fwd_kernelINS_13Kernel_traitsIfffffjLj7168ELj1ELj1ELj8ELj16ENS_18Kernel_traits_baseILj7168EfffffjLj256EEEEELb1ELb0ELb0EEEvNS_9FwdParamsE --------------------------
	.section	.nv.shared._ZN10layer_norm31ln_parallel_residual_fwd_kernelINS_13Kernel_traitsIfffffjLj7168ELj1ELj1ELj8ELj16ENS_18Kernel_traits_baseILj7168EfffffjLj256EEEEELb1ELb0ELb0EEEvNS_9FwdParamsE,"aw",@nobits
	.sectionflags	@""
	.align	16
	.zero		1024


//--------------------- .nv.shared._ZN10layer_norm31ln_parallel_residual_fwd_kernelINS_13Kernel_traitsIfffffjLj7168ELj1ELj1ELj8ELj16ENS_18Kernel_traits_baseILj7168EfffffjLj256EEEEELb1ELb0ELb1EEEvNS_9FwdParamsE --------------------------
	.section	.nv.shared._ZN10layer_norm31ln_parallel_residual_fwd_kernelINS_13Kernel_traitsIfffffjLj7168ELj1ELj1ELj8ELj16ENS_18Kernel_traits_baseILj7168EfffffjLj256EEEEELb1ELb0ELb1EEEvNS_9FwdParamsE,"aw",@nobits
	.sectionflags	@""
	.align	16
	.zero		1024


//--------------------- .nv.shared._ZN10layer_norm31ln_parallel_residual_fwd_kernelINS_13Kernel_traitsIfffffjLj7168ELj1ELj1ELj8ELj16ENS_18Kernel_traits_baseILj7168EfffffjLj256EEEEELb1ELb1ELb0EEEvNS_9FwdParamsE --------------------------
	.section	.nv.shared._ZN10layer_norm31ln_parallel_residual_fwd_kernelINS_13Kernel_traitsIfffffjLj7168ELj1ELj1ELj8ELj16ENS_18Kernel_traits_baseILj7168EfffffjLj256EEEEELb1ELb1ELb0EEEvNS_9FwdParamsE,"aw",@nobits
	.sectionflags	@""
	.align	16
	.zero		1024


//--------------------- .nv.shared._ZN10layer_norm31ln_parallel_residual_fwd_kernelINS_13Kernel_traitsIfffffjLj7168ELj1ELj1ELj8ELj16ENS_18Kernel_traits_baseILj7168EfffffjLj256EEEEELb1ELb1ELb1EEEvNS_9FwdParamsE --------------------------
	.section	.nv.shared._ZN10layer_norm31ln_parallel_residual_fwd_kernelINS_13Kernel_traitsIfffffjLj7168ELj1ELj1ELj8ELj16ENS_18Kernel_traits_baseILj7168EfffffjLj256EEEEELb1ELb1ELb1EEEvNS_9FwdParamsE,"aw",@nobits
	.sectionflags	@""
	.align	16
	.zero		1024


//--------------------- .nv.constant0._ZN10layer_norm31ln_parallel_residual_fwd_kernelINS_13Kernel_traitsI13__nv_bfloat16S2_S2_S2_fjLj7168ELj1ELj1ELj4ELj16ENS_18Kernel_traits_baseILj7168ES2_S2_S2_S2_fjLj128EEEEELb0ELb0ELb0EEEvNS_9FwdParamsE --------------------------
	.section	.nv.constant0._ZN10layer_norm31ln_parallel_residual_fwd_kernelINS_13Kernel_traitsI13__nv_bfloat16S2_S2_S2_fjLj7168ELj1ELj1ELj4ELj16ENS_18Kernel_traits_baseILj7168ES2_S2_S2_S2_fjLj128EEEEELb0ELb0ELb0EEEvNS_9FwdParamsE,"a",@progbits
	.sectionflags	@""
	.align	4
.nv.constant0._ZN10layer_norm31ln_parallel_residual_fwd_kernelINS_13Kernel_traitsI13__nv_bfloat16S2_S2_S2_fjLj7168ELj1ELj1ELj4ELj16ENS_18Kernel_traits_baseILj7168ES2_S2_S2_S2_fjLj128EEEEELb0ELb0ELb0EEEvNS_9FwdParamsE:
	.zero		1128


//--------------------- .nv.constant0._ZN10layer_norm31ln_parallel_residual_fwd_kernelINS_13Kernel_traitsI13__nv_bfloat16S2_S2_S2_fjLj7168ELj1ELj1ELj4ELj16ENS_18Kernel_traits_baseILj7168ES2_S2_S2_S2_fjLj128EEEEELb0ELb0ELb1EEEvNS_9FwdParamsE --------------------------
	.section	.nv.constant0._ZN10layer_norm31ln_parallel_residual_fwd_kernelINS_13Kernel_traitsI13__nv_bfloat16S2_S2_S2_fjLj7168ELj1ELj1ELj4ELj16ENS_18Kernel_traits_baseILj7168ES2_S2_S2_S2_fjLj128EEEEELb0ELb0ELb1EEEvNS_9FwdParamsE,"a",@progbits
	.sectionflags	@""
	.align	4
.nv.constant0._ZN10layer_norm31ln_parallel_residual_fwd_kernelINS_13Kernel_traitsI13__nv_bfloat16S2_S2_S2_fjLj7168ELj1ELj1ELj4ELj16ENS_18Kernel_traits_baseILj7168ES2_S2_S2_S2_fjLj128EEEEELb0ELb0ELb1EEEvNS_9FwdParamsE:
	.zero		1128


//--------------------- .nv.constant0._ZN10layer_norm31ln_parallel_residual_fwd_kernelINS_13Kernel_traitsI13__nv_bfloat16S2_S2_S2_fjLj7168ELj1ELj1ELj4ELj16ENS_18Kernel_traits_baseILj7168ES2_S2_S2_S2_fjLj128EEEEELb0ELb1ELb0EEEvNS_9FwdParamsE --------------------------
	.section	.nv.constant0._ZN10layer_norm31ln_parallel_residual_fwd_kernelINS_13Kernel_traitsI13__nv_bfloat16S2_S2_S2_fjLj7168ELj1ELj1ELj4ELj16ENS_18Kernel_traits_baseILj7168ES2_S2_S2_S2_fjLj128EEEEELb0ELb1ELb0EEEvNS_9FwdParamsE,"a",@progbits
	.sectionflags	@""
	.align	4
.nv.constant0._ZN10layer_norm31ln_parallel_residual_fwd_kernelINS_13Kernel_traitsI13__nv_bfloat16S2_S2_S2_fjLj7168ELj1ELj1ELj4ELj16ENS_18Kernel_traits_baseILj7168ES2_S2_S2_S2_fjLj128EEEEELb0ELb1ELb0EEEvNS_9FwdParamsE:
	.zero		1128


//--------------------- .nv.constant0._ZN10layer_norm31ln_parallel_residual_fwd_kernelINS_13Kernel_traitsI13__nv_bfloat16S2_S2_S2_fjLj7168ELj1ELj1ELj4ELj16ENS_18Kernel_traits_baseILj7168ES2_S2_S2_S2_fjLj128EEEEELb0ELb1ELb1EEEvNS_9FwdParamsE --------------------------
	.section	.nv.constant0._ZN10layer_norm31ln_parallel_residual_fwd_kernelINS_13Kernel_traitsI13__nv_bfloat16S2_S2_S2_fjLj7168ELj1ELj1ELj4ELj16ENS_18Kernel_traits_baseILj7168ES2_S2_S2_S2_fjLj128EEEEELb0ELb1ELb1EEEvNS_9FwdParamsE,"a",@progbits
	.sectionflags	@""
	.align	4
.nv.constant0._ZN10layer_norm31ln_parallel_residual_fwd_kernelINS_13Kernel_traitsI13__nv_bfloat16S2_S2_S2_fjLj7168ELj1ELj1ELj4ELj16ENS_18Kernel_traits_baseILj7168ES2_S2_S2_S2_fjLj128EEEEELb0ELb1ELb1EEEvNS_9FwdParamsE:
	.zero		1128


//--------------------- .nv.constant0._ZN10layer_norm31ln_parallel_residual_fwd_kernelINS_13Kernel_traitsI13__nv_bfloat16S2_S2_S2_fjLj7168ELj1ELj1ELj4ELj16ENS_18Kernel_traits_baseILj7168ES2_S2_S2_S2_fjLj128EEEEELb1ELb0ELb0EEEvNS_9FwdParamsE --------------------------
	.section	.nv.constant0._ZN10layer_norm31ln_parallel_residual_fwd_kernelINS_13Kernel_traitsI13__nv_bfloat16S2_S2_S2_fjLj7168ELj1ELj1ELj4ELj16ENS_18Kernel_traits_baseILj7168ES2_S2_S2_S2_fjLj128EEEEELb1ELb0ELb0EEEvNS_9FwdParamsE,"a",@progbits
	.sectionflags	@""
	.align	4
.nv.constant0._ZN10layer_norm31ln_parallel_residual_fwd_kernelINS_13Kernel_traitsI13__nv_bfloat16S2_S2_S2_fjLj7168ELj1ELj1ELj4ELj16ENS_18Kernel_traits_baseILj7168ES2_S2_S2_S2_fjLj128EEEEELb1ELb0ELb0EEEvNS_9FwdParamsE:
	.zero		1128


//--------------------- .nv.constant0._ZN10layer_norm31ln_parallel_residual_fwd_kernelINS_13Kernel_traitsI13__nv_bfloat16S2_S2_S2_fjLj7168ELj1ELj1ELj4ELj16ENS_18Kernel_traits_baseILj7168ES2_S2_S2_S2_fjLj128EEEEELb1ELb0ELb1EEEvNS_9FwdParamsE --------------------------
	.section	.nv.constant0._ZN10layer_norm31ln_parallel_residual_fwd_kernelINS_13Kernel_traitsI13__nv_bfloat16S2_S2_S2_fjLj7168ELj1ELj1ELj4ELj16ENS_18Kernel_traits_baseILj7168ES2_S2_S2_S2_fjLj128EEEEELb1ELb0ELb1EEEvNS_9FwdParamsE,"a",@progbits
	.sectionflags	@""
	.align	4
.nv.constant0._ZN10layer_norm31ln_parallel_residual_fwd_kernelINS_13Kernel_traitsI13__nv_bfloat16S2_S2_S2_fjLj7168ELj1ELj1ELj4ELj16ENS_18Kernel_traits_baseILj7168ES2_S2_S2_S2_fjLj128EEEEELb1ELb0ELb1EEEvNS_9FwdParamsE:
	.zero		1128


//--------------------- .nv.constant0._ZN10layer_norm31ln_parallel_residual_fwd_kernelINS_13Kernel_traitsI13__nv_bfloat16S2_S2_S2_fjLj7168ELj1ELj1ELj4ELj16ENS_18Kernel_traits_baseILj7168ES2_S2_S2_S2_fjLj128EEEEELb1ELb1ELb0EEEvNS_9FwdParamsE --------------------------
	.section	.nv.constant0._ZN10layer_norm31ln_parallel_residual_fwd_kernelINS_13Kernel_traitsI13__nv_bfloat16S2_S2_S2_fjLj7168ELj1ELj1ELj4ELj16ENS_18Kernel_traits_baseILj7168ES2_S2_S2_S2_fjLj128EEEEELb1ELb1ELb0EEEvNS_9FwdParamsE,"a",@progbits
	.sectionflags	@""
	.align	4
.nv.constant0._ZN10layer_norm31ln_parallel_residual_fwd_kernelINS_13Kernel_traitsI13__nv_bfloat16S2_S2_S2_fjLj7168ELj1ELj1ELj4ELj16ENS_18Kernel_traits_baseILj7168ES2_S2_S2_S2_fjLj128EEEEELb1ELb1ELb0EEEvNS_9FwdParamsE:
	.zero		1128


//--------------------- .nv.constant0._ZN10layer_norm31ln_parallel_residual_fwd_kernelINS_13Kernel_traitsI13__nv_bfloat16S2_S2_S2_fjLj7168ELj1ELj1ELj4ELj16ENS_18Kernel_traits_baseILj7168ES2_S2_S2_S2_fjLj128EEEEELb1ELb1ELb1EEEvNS_9FwdParamsE --------------------------
	.section	.nv.constant0._ZN10layer_norm31ln_parallel_residual_fwd_kernelINS_13Kernel_traitsI13__nv_bfloat16S2_S2_S2_fjLj7168ELj1ELj1ELj4ELj16ENS_18Kernel_traits_baseILj7168ES2_S2_S2_S2_fjLj128EEEEELb1ELb1ELb1EEEvNS_9FwdParamsE,"a",@progbits
	.sectionflags	@""
	.align	4
.nv.constant0._ZN10layer_norm31ln_parallel_residual_fwd_kernelINS_13Kernel_traitsI13__nv_bfloat16S2_S2_S2_fjLj7168ELj1ELj1ELj4ELj16ENS_18Kernel_traits_baseILj7168ES2_S2_S2_S2_fjLj128EEEEELb1ELb1ELb1EEEvNS_9FwdParamsE:
	.zero		1128


//--------------------- .nv.constant0._ZN10layer_norm31ln_parallel_residual_fwd_kernelINS_13Kernel_traitsI6__halfS2_S2_S2_fjLj7168ELj1ELj1ELj4ELj16ENS_18Kernel_traits_baseILj7168ES2_S2_S2_S2_fjLj128EEEEELb0ELb0ELb0EEEvNS_9FwdParamsE --------------------------
	.section	.nv.constant0._ZN10layer_norm31ln_parallel_residual_fwd_kernelINS_13Kernel_traitsI6__halfS2_S2_S2_fjLj7168ELj1ELj1ELj4ELj16ENS_18Kernel_traits_baseILj7168ES2_S2_S2_S2_fjLj128EEEEELb0ELb0ELb0EEEvNS_9FwdParamsE,"a",@progbits
	.sectionflags	@""
	.align	4
.nv.constant0._ZN10layer_norm31ln_parallel_residual_fwd_kernelINS_13Kernel_traitsI6__halfS2_S2_S2_fjLj7168ELj1ELj1ELj4ELj16ENS_18Kernel_traits_baseILj7168ES2_S2_S2_S2_fjLj128EEEEELb0ELb0ELb0EEEvNS_9FwdParamsE:
	.zero		1128


//--------------------- .nv.constant0._ZN10layer_norm31ln_parallel_residual_fwd_kernelINS_13Kernel_traitsI6__halfS2_S2_S2_fjLj7168ELj1ELj1ELj4ELj16ENS_18Kernel_traits_baseILj7168ES2_S2_S2_S2_fjLj128EEEEELb0ELb0ELb1EEEvNS_9FwdParamsE --------------------------
	.section	.nv.constant0._ZN10layer_norm31ln_parallel_residual_fwd_kernelINS_13Kernel_traitsI6__halfS2_S2_S2_fjLj7168ELj1ELj1ELj4ELj16ENS_18Kernel_traits_baseILj7168ES2_S2_S2_S2_fjLj128EEEEELb0ELb0ELb1EEEvNS_9FwdParamsE,"a",@progbits
	.sectionflags	@""
	.align	4
.nv.constant0._ZN10layer_norm31ln_parallel_residual_fwd_kernelINS_13Kernel_traitsI6__halfS2_S2_S2_fjLj7168ELj1ELj1ELj4ELj16ENS_18Kernel_traits_baseILj7168ES2_S2_S2_S2_fjLj128EEEEELb0ELb0ELb1EEEvNS_9FwdParamsE:
	.zero		1128


//--------------------- .nv.constant0._ZN10layer_norm31ln_parallel_residual_fwd_kernelINS_13Kernel_traitsI6__halfS2_S2_S2_fjLj7168ELj1ELj1ELj4ELj16ENS_18Kernel_traits_baseILj7168ES2_S2_S2_S2_fjLj128EEEEELb0ELb1ELb0EEEvNS_9FwdParamsE --------------------------
	.section	.nv.constant0._ZN10layer_norm31ln_parallel_residual_fwd_kernelINS_13Kernel_traitsI6__halfS2_S2_S2_fjLj7168ELj1ELj1ELj4ELj16ENS_18Kernel_traits_baseILj7168ES2_S2_S2_S2_fjLj128EEEEELb0ELb1ELb0EEEvNS_9FwdParamsE,"a",@progbits
	.sectionflags	@""
	.align	4
.nv.constant0._ZN10layer_norm31ln_parallel_residual_fwd_kernelINS_13Kernel_traitsI6__halfS2_S2_S2_fjLj7168ELj1ELj1ELj4ELj16ENS_18Kernel_traits_baseILj7168ES2_S2_S2_S2_fjLj128EEEEELb0ELb1ELb0EEEvNS_9FwdParamsE:
	.zero		1128


//--------------------- .nv.constant0._ZN10layer_norm31ln_parallel_residual_fwd_kernelINS_13Kernel_traitsI6__halfS2_S2_S2_fjLj7168ELj1ELj1ELj4ELj16ENS_18Kernel_traits_baseILj7168ES2_S2_S2_S2_fjLj128EEEEELb0ELb1ELb1EEEvNS_9FwdParamsE --------------------------
	.section	.nv.constant0._ZN10layer_norm31ln_parallel_residual_fwd_kernelINS_13Kernel_traitsI6__halfS2_S2_S2_fjLj7168ELj1ELj1ELj4ELj16ENS_18Kernel_traits_baseILj7168ES2_S2_S2_S2_fjLj128EEEEELb0ELb1ELb1EEEvNS_9FwdParamsE,"a",@progbits
	.sectionflags	@""
	.align	4
.nv.constant0._ZN10layer_norm31ln_parallel_residual_fwd_kernelINS_13Kernel_traitsI6__halfS2_S2_S2_fjLj7168ELj1ELj1ELj4ELj16ENS_18Kernel_traits_baseILj7168ES2_S2_S2_S2_fjLj128EEEEELb0ELb1ELb1EEEvNS_9FwdParamsE:
	.zero		1128


//--------------------- .nv.constant0._ZN10layer_norm31ln_parallel_residual_fwd_kernelINS_13Kernel_traitsI6__halfS2_S2_S2_fjLj7168ELj1ELj1ELj4ELj16ENS_18Kernel_traits_baseILj7168ES2_S2_S2_S2_fjLj128EEEEELb1ELb0ELb0EEEvNS_9FwdParamsE --------------------------
	.section	.nv.constant0._ZN10layer_norm31ln_parallel_residual_fwd_kernelINS_13Kernel_traitsI6__halfS2_S2_S2_fjLj7168ELj1ELj1ELj4ELj16ENS_18Kernel_traits_baseILj7168ES2_S2_S2_S2_fjLj128EEEEELb1ELb0ELb0EEEvNS_9FwdParamsE,"a",@progbits
	.sectionflags	@""
	.align	4
.nv.constant0._ZN10layer_norm31ln_parallel_residual_fwd_kernelINS_13Kernel_traitsI6__halfS2_S2_S2_fjLj7168ELj1ELj1ELj4ELj16ENS_18Kernel_traits_baseILj7168ES2_S2_S2_S2_fjLj128EEEEELb1ELb0ELb0EEEvNS_9FwdParamsE:
	.zero		1128


//--------------------- .nv.constant0._ZN10layer_norm31ln_parallel_residual_fwd_kernelINS_13Kernel_traitsI6__halfS2_S2_S2_fjLj7168ELj1ELj1ELj4ELj16ENS_18Kernel_traits_baseILj7168ES2_S2_S2_S2_fjLj128EEEEELb1ELb0ELb1EEEvNS_9FwdParamsE --------------------------
	.section	.nv.constant0._ZN10layer_norm31ln_parallel_residual_fwd_kernelINS_13Kernel_traitsI6__halfS2_S2_S2_fjLj7168ELj1ELj1ELj4ELj16ENS_18Kernel_traits_baseILj7168ES2_S2_S2_S2_fjLj128EEEEELb1ELb0ELb1EEEvNS_9FwdParamsE,"a",@progbits
	.sectionflags	@""
	.align	4
.nv.constant0._ZN10layer_norm31ln_parallel_residual_fwd_kernelINS_13Kernel_traitsI6__halfS2_S2_S2_fjLj7168ELj1ELj1ELj4ELj16ENS_18Kernel_traits_baseILj7168ES2_S2_S2_S2_fjLj128EEEEELb1ELb0ELb1EEEvNS_9FwdParamsE:
	.zero		1128


//--------------------- .nv.constant0._ZN10layer_norm31ln_parallel_residual_fwd_kernelINS_13Kernel_traitsI6__halfS2_S2_S2_fjLj7168ELj1ELj1ELj4ELj16ENS_18Kernel_traits_baseILj7168ES2_S2_S2_S2_fjLj128EEEEELb1ELb1ELb0EEEvNS_9FwdParamsE --------------------------
	.section	.nv.constant0._ZN10layer_norm31ln_parallel_residual_fwd_kernelINS_13Kernel_traitsI6__halfS2_S2_S2_fjLj7168ELj1ELj1ELj4ELj16ENS_18Kernel_traits_baseILj7168ES2_S2_S2_S2_fjLj128EEEEELb1ELb1ELb0EEEvNS_9FwdParamsE,"a",@progbits
	.sectionflags	@""
	.align	4
.nv.constant0._ZN10layer_norm31ln_parallel_residual_fwd_kernelINS_13Kernel_traitsI6__halfS2_S2_S2_fjLj7168ELj1ELj1ELj4ELj16ENS_18Kernel_traits_baseILj7168ES2_S2_S2_S2_fjLj128EEEEELb1ELb1ELb0EEEvNS_9FwdParamsE:
	.zero		1128


//--------------------- .nv.constant0._ZN10layer_norm31ln_parallel_residual_fwd_kernelINS_13Kernel_traitsI6__halfS2_S2_S2_fjLj7168ELj1ELj1ELj4ELj16ENS_18Kernel_traits_baseILj7168ES2_S2_S2_S2_fjLj128EEEEELb1ELb1ELb1EEEvNS_9FwdParamsE --------------------------
	.section	.nv.constant0._ZN10layer_norm31ln_parallel_residual_fwd_kernelINS_13Kernel_traitsI6__halfS2_S2_S2_fjLj7168ELj1ELj1ELj4ELj16ENS_18Kernel_traits_baseILj7168ES2_S2_S2_S2_fjLj128EEEEELb1ELb1ELb1EEEvNS_9FwdParamsE,"a",@progbits
	.sectionflags	@""
	.align	4
.nv.constant0._ZN10layer_norm31ln_parallel_residual_fwd_kernelINS_13Kernel_traitsI6__halfS2_S2_S2_fjLj7168ELj1ELj1ELj4ELj16ENS_18Kernel_traits_baseILj7168ES2_S2_S2_S2_fjLj128EEEEELb1ELb1ELb1EEEvNS_9FwdParamsE:
	.zero		1128


//--------------------- .nv.constant0._ZN10layer_norm31ln_parallel_residual_fwd_kernelINS_13Kernel_traitsIf13__nv_bfloat16S2_S2_fjLj7168ELj1ELj1ELj4ELj16ENS_18Kernel_traits_baseILj7168EfS2_S2_S2_fjLj128EEEEELb0ELb0ELb0EEEvNS_9FwdParamsE --------------------------
	.section	.nv.constant0._ZN10layer_norm31ln_parallel_residual_fwd_kernelINS_13Kernel_traitsIf13__nv_bfloat16S2_S2_fjLj7168ELj1ELj1ELj4ELj16ENS_18Kernel_traits_baseILj7168EfS2_S2_S2_fjLj128EEEEELb0ELb0ELb0EEEvNS_9FwdParamsE,"a",@progbits
	.sectionflags	@""
	.align	4
.nv.constant0._ZN10layer_norm31ln_parallel_residual_fwd_kernelINS_13Kernel_traitsIf13__nv_bfloat16S2_S2_fjLj7168ELj1ELj1ELj4ELj16ENS_18Kernel_traits_baseILj7168EfS2_S2_S2_fjLj128EEEEELb0ELb0ELb0EEEvNS_9FwdParamsE:
	.zero		1128


//--------------------- .nv.constant0._ZN10layer_norm31ln_parallel_residual_fwd_kernelINS_13Kernel_traitsIf13__nv_bfloat16S2_S2_fjLj7168ELj1ELj1ELj4ELj16ENS_18Kernel_traits_baseILj7168EfS2_S2_S2_fjLj128EEEEELb0ELb0ELb1EEEvNS_9FwdParamsE --------------------------
	.section	.nv.constant0._ZN10layer_norm31ln_parallel_residual_fwd_kernelINS_13Kernel_traitsIf13__nv_bfloat16S2_S2_fjLj7168ELj1ELj1ELj4ELj16ENS_18Kernel_traits_baseILj7168EfS2_S2_S2_fjLj128EEEEELb0ELb0ELb1EEEvNS_9FwdParamsE,"a",@progbits
	.sectionflags	@""
	.align	4
.nv.constant0._ZN10layer_norm31ln_parallel_residual_fwd_kernelINS_13Kernel_traitsIf13__nv_bfloat16S2_S2_fjLj7168ELj1ELj1ELj4ELj16ENS_18Kernel_traits_baseILj7168EfS2_S2_S2_fjLj128EEEEELb0ELb0ELb1EEEvNS_9FwdParamsE:
	.zero		1128


//--------------------- .nv.constant0._ZN10layer_norm31ln_parallel_residual_fwd_kernelINS_13Kernel_traitsIf13__nv_bfloat16S2_S2_fjLj7168ELj1ELj1ELj4ELj16ENS_18Kernel_traits_baseILj7168EfS2_S2_S2_fjLj128EEEEELb0ELb1ELb0EEEvNS_9FwdParamsE --------------------------
	.section	.nv.constant0._ZN10layer_norm31ln_parallel_residual_fwd_kernelINS_13Kernel_traitsIf13__nv_bfloat16S2_S2_fjLj7168ELj1ELj1ELj4ELj16ENS_18Kernel_traits_baseILj7168EfS2_S2_S2_fjLj128EEEEELb0ELb1ELb0EEEvNS_9FwdParamsE,"a",@progbits
	.sectionflags	@""
	.align	4
.nv.constant0._ZN10layer_norm31ln_parallel_residual_fwd_kernelINS_13Kernel_traitsIf13__nv_bfloat16S2_S2_fjLj7168ELj1ELj1ELj4ELj16ENS_18Kernel_traits_baseILj7168EfS2_S2_S2_fjLj128EEEEELb0ELb1ELb0EEEvNS_9FwdParamsE:
	.zero		1128


//--------------------- .nv.constant0._ZN10layer_norm31ln_parallel_residual_fwd_kernelINS_13Kernel_traitsIf13__nv_bfloat16S2_S2_fjLj7168ELj1ELj1ELj4ELj16ENS_18Kernel_traits_baseILj7168EfS2_S2_S2_fjLj128EEEEELb0ELb1ELb1EEEvNS_9FwdParamsE --------------------------
	.section	.nv.constant0._ZN10layer_norm31ln_parallel_residual_fwd_kernelINS_13Kernel_traitsIf13__nv_bfloat16S2_S2_fjLj7168ELj1ELj1ELj4ELj16ENS_18Kernel_traits_baseILj7168EfS2_S2_S2_fjLj128EEEEELb0ELb1ELb1EEEvNS_9FwdParamsE,"a",@progbits
	.sectionflags	@""
	.align	4
.nv.constant0._ZN10layer_norm31ln_parallel_residual_fwd_kernelINS_13Kernel_traitsIf13__nv_bfloat16S2_S2_fjLj7168ELj1ELj1ELj4ELj16ENS_18Kernel_traits_baseILj7168EfS2_S2_S2_fjLj128EEEEELb0ELb1ELb1EEEvNS_9FwdParamsE:
	.zero		1128


//--------------------- .nv.constant0._ZN10layer_norm31ln_parallel_residual_fwd_kernelINS_13Kernel_traitsIf13__nv_bfloat16S2_S2_fjLj7168ELj1ELj1ELj4ELj16ENS_18Kernel_traits_baseILj7168EfS2_S2_S2_fjLj128EEEEELb1ELb0ELb0EEEvNS_9FwdParamsE --------------------------
	.section	.nv.constant0._ZN10layer_norm31ln_parallel_residual_fwd_kernelINS_13Kernel_traitsIf13__nv_bfloat16S2_S2_fjLj7168ELj1ELj1ELj4ELj16ENS_18Kernel_traits_baseILj7168EfS2_S2_S2_fjLj128EEEEELb1ELb0ELb0EEEvNS_9FwdParamsE,"a",@progbits
	.sectionflags	@""
	.align	4
.nv.constant0._ZN10layer_norm31ln_parallel_residual_fwd_kernelINS_13Kernel_traitsIf13__nv_bfloat16S2_S2_fjLj7168ELj1ELj1ELj4ELj16ENS_18Kernel_traits_baseILj7168EfS2_S2_S2_fjLj128EEEEELb1ELb0ELb0EEEvNS_9FwdParamsE:
	.zero		1128


//--------------------- .nv.constant0._ZN10layer_norm31ln_parallel_residual_fwd_kernelINS_13Kernel_traitsIf13__nv_bfloat16S2_S2_fjLj7168ELj1ELj1ELj4ELj16ENS_18Kernel_traits_baseILj7168EfS2_S2_S2_fjLj128EEEEELb1ELb0ELb1EEEvNS_9FwdParamsE --------------------------
	.section	.nv.constant0._ZN10layer_norm31ln_parallel_residual_fwd_kernelINS_13Kernel_traitsIf13__nv_bfloat16S2_S2_fjLj7168ELj1ELj1ELj4ELj16ENS_18Kernel_traits_baseILj7168EfS2_S2_S2_fjLj128EEEEELb1ELb0ELb1EEEvNS_9FwdParamsE,"a",@progbits
	.sectionflags	@""
	.align	4
.nv.constant0._ZN10layer_norm31ln_parallel_residual_fwd_kernelINS_13Kernel_traitsIf13__nv_bfloat16S2_S2_fjLj7168ELj1ELj1ELj4ELj16ENS_18Kernel_traits_baseILj7168EfS2_S2_S2_fjLj128EEEEELb1ELb0ELb1EEEvNS_9FwdParamsE:
	.zero		1128


//--------------------- .nv.constant0._ZN10layer_norm31ln_parallel_residual_fwd_kernelINS_13Kernel_traitsIf13__nv_bfloat16S2_S2_fjLj7168ELj1ELj1ELj4ELj16ENS_18Kernel_traits_baseILj7168EfS2_S2_S2_fjLj128EEEEELb1ELb1ELb0EEEvNS_9FwdParamsE --------------------------
	.section	.nv.constant0._ZN10layer_norm31ln_parallel_residual_fwd_kernelINS_13Kernel_traitsIf13__nv_bfloat16S2_S2_fjLj7168ELj1ELj1ELj4ELj16ENS_18Kernel_traits_baseILj7168EfS2_S2_S2_fjLj128EEEEELb1ELb1ELb0EEEvNS_9FwdParamsE,"a",@progbits
	.sectionflags	@""
	.align	4
.nv.constant0._ZN10layer_norm31ln_parallel_residual_fwd_kernelINS_13Kernel_traitsIf13__nv_bfloat16S2_S2_fjLj7168ELj1ELj1ELj4ELj16ENS_18Kernel_traits_baseILj7168EfS2_S2_S2_fjLj128EEEEELb1ELb1ELb0EEEvNS_9FwdParamsE:
	.zero		1128


//--------------------- .nv.constant0._ZN10layer_norm31ln_parallel_residual_fwd_kernelINS_13Kernel_traitsIf13__nv_bfloat16S2_S2_fjLj7168ELj1ELj1ELj4ELj16ENS_18Kernel_traits_baseILj7168EfS2_S2_S2_fjLj128EEEEELb1ELb1ELb1EEEvNS_9FwdParamsE --------------------------
	.section	.nv.constant0._ZN10layer_norm31ln_parallel_residual_fwd_kernelINS_13Kernel_traitsIf13__nv_bfloat16S2_S2_fjLj7168ELj1ELj1ELj4ELj16ENS_18Kernel_traits_baseILj7168EfS2_S2_S2_fjLj128EEEEELb1ELb1ELb1EEEvNS_9FwdParamsE,"a",@progbits
	.sectionflags	@""
	.align	4
.nv.constant0._ZN10layer_norm31ln_parallel_residual_fwd_kernelINS_13Kernel_traitsIf13__nv_bfloat16S2_S2_fjLj7168ELj1ELj1ELj4ELj16ENS_18Kernel_traits_baseILj7168EfS2_S2_S2_fjLj128EEEEELb1ELb1ELb1EEEvNS_9FwdParamsE:
	.zero		1128


//--------------------- .nv.constant0._ZN10layer_norm31ln_parallel_residual_fwd_kernelINS_13Kernel_traitsI13__nv_bfloat16S2_fS2_fjLj7168ELj1ELj1ELj4ELj16ENS_18Kernel_traits_baseILj7168ES2_S2_fS2_fjLj128EEEEELb0ELb0ELb0EEEvNS_9FwdParamsE --------------------------
	.section	.nv.constant0._ZN10layer_norm31ln_parallel_residual_fwd_kernelINS_13Kernel_traitsI13__nv_bfloat16S2_fS2_fjLj7168ELj1ELj1ELj4ELj16ENS_18Kernel_traits_baseILj7168ES2_S2_fS2_fjLj128EEEEELb0ELb0ELb0EEEvNS_9FwdParamsE,"a",@progbits
	.sectionflags	@""
	.align	4
.nv.constant0._ZN10layer_norm31ln_parallel_residual_fwd_kernelINS_13Kernel_traitsI13__nv_bfloat16S2_fS2_fjLj7168ELj1ELj1ELj4ELj16ENS_18Kernel_traits_baseILj7168ES2_S2_fS2_fjLj128EEEEELb0ELb0ELb0EEEvNS_9FwdParamsE:
	.zero		1128


//--------------------- .nv.constant0._ZN10layer_norm31ln_parallel_residual_fwd_kernelINS_13Kernel_traitsI13__nv_bfloat16S2_fS2_fjLj7168ELj1ELj1ELj4ELj16ENS_18Kernel_traits_baseILj7168ES2_S2_fS2_fjLj128EEEEELb0ELb0ELb1EEEvNS_9FwdParamsE --------------------------
	.section	.nv.constant0._ZN10layer_norm31ln_parallel_residual_fwd_kernelINS_13Kernel_traitsI13__nv_bfloat16S2_fS2_fjLj7168ELj1ELj1ELj4ELj16ENS_18Kernel_traits_baseILj7168ES2_S2_fS2_fjLj128EEEEELb0ELb0ELb1EEEvNS_9FwdParamsE,"a",@progbits
	.sectionflags	@""
	.align	4
.nv.constant0._ZN10layer_norm31ln_parallel_residual_fwd_kernelINS_13Kernel_traitsI13__nv_bfloat16S2_fS2_fjLj7168ELj1ELj1ELj4ELj16ENS_18Kernel_traits_baseILj7168ES2_S2_fS2_fjLj128EEEEELb0ELb0ELb1EEEvNS_9FwdParamsE:
	.zero		1128


//--------------------- .nv.constant0._ZN10layer_norm31ln_parallel_residual_fwd_kernelINS_13Kernel_traitsI13__nv_bfloat16S2_fS2_fjLj7168ELj1ELj1ELj4ELj16ENS_18Kernel_traits_baseILj7168ES2_S2_fS2_fjLj128EEEEELb0ELb1ELb0EEEvNS_9FwdParamsE --------------------------
	.section	.nv.constant0._ZN10layer_norm31ln_parallel_residual_fwd_kernelINS_13Kernel_traitsI13__nv_bfloat16S2_fS2_fjLj7168ELj1ELj1ELj4ELj16ENS_18Kernel_traits_baseILj7168ES2_S2_fS2_fjLj128EEEEELb0ELb1ELb0EEEvNS_9FwdParamsE,"a",@progbits
	.sectionflags	@""
	.align	4
.nv.constant0._ZN10layer_norm31ln_parallel_residual_fwd_kernelINS_13Kernel_traitsI13__nv_bfloat16S2_fS2_fjLj7168ELj1ELj1ELj4ELj16ENS_18Kernel_traits_baseILj7168ES2_S2_fS2_fjLj128EEEEELb0ELb1ELb0EEEvNS_9FwdParamsE:
	.zero		1128


//--------------------- .nv.constant0._ZN10layer_norm31ln_parallel_residual_fwd_kernelINS_13Kernel_traitsI13__nv_bfloat16S2_fS2_fjLj7168ELj1ELj1ELj4ELj16ENS_18Kernel_traits_baseILj7168ES2_S2_fS2_fjLj128EEEEELb0ELb1ELb1EEEvNS_9FwdParamsE --------------------------
	.section	.nv.constant0._ZN10layer_norm31ln_parallel_residual_fwd_kernelINS_13Kernel_traitsI13__nv_bfloat16S2_fS2_fjLj7168ELj1ELj1ELj4ELj16ENS_18Kernel_traits_baseILj7168ES2_S2_fS2_fjLj128EEEEELb0ELb1ELb1EEEvNS_9FwdParamsE,"a",@progbits
	.sectionflags	@""
	.align	4
.nv.constant0._ZN10layer_norm31ln_parallel_residual_fwd_kernelINS_13Kernel_traitsI13__nv_bfloat16S2_fS2_fjLj7168ELj1ELj1ELj4ELj16ENS_18Kernel_traits_baseILj7168ES2_S2_fS2_fjLj128EEEEELb0ELb1ELb1EEEvNS_9FwdParamsE:
	.zero		1128


//--------------------- .nv.constant0._ZN10layer_norm31ln_parallel_residual_fwd_kernelINS_13Kernel_traitsI13__nv_bfloat16S2_fS2_fjLj7168ELj1ELj1ELj4ELj16ENS_18Kernel_traits_baseILj7168ES2_S2_fS2_fjLj128EEEEELb1ELb0ELb0EEEvNS_9FwdParamsE --------------------------
	.section	.nv.constant0._ZN10layer_norm31ln_parallel_residual_fwd_kernelINS_13Kernel_traitsI13__nv_bfloat16S2_fS2_fjLj7168ELj1ELj1ELj4ELj16ENS_18Kernel_traits_baseILj7168ES2_S2_fS2_fjLj128EEEEELb1ELb0ELb0EEEvNS_9FwdParamsE,"a",@progbits
	.sectionflags	@""
	.align	4
.nv.constant0._ZN10layer_norm31ln_parallel_residual_fwd_kernelINS_13Kernel_traitsI13__nv_bfloat16S2_fS2_fjLj7168ELj1ELj1ELj4ELj16ENS_18Kernel_traits_baseILj7168ES2_S2_fS2_fjLj128EEEEELb1ELb0ELb0EEEvNS_9FwdParamsE:
	.zero		1128


//--------------------- .nv.constant0._ZN10layer_norm31ln_parallel_residual_fwd_kernelINS_13Kernel_traitsI13__nv_bfloat16S2_fS2_fjLj7168ELj1ELj1ELj4ELj16ENS_18Kernel_traits_baseILj7168ES2_S2_fS2_fjLj128EEEEELb1ELb0ELb1EEEvNS_9FwdParamsE --------------------------
	.section	.nv.constant0._ZN10layer_norm31ln_parallel_residual_fwd_kernelINS_13Kernel_traitsI13__nv_bfloat16S2_fS2_fjLj7168ELj1ELj1ELj4ELj16ENS_18Kernel_traits_baseILj7168ES2_S2_fS2_fjLj128EEEEELb1ELb0ELb1EEEvNS_9FwdParamsE,"a",@progbits
	.sectionflags	@""
	.align	4
.nv.constant0._ZN10layer_norm31ln_parallel_residual_fwd_kernelINS_13Kernel_traitsI13__nv_bfloat16S2_fS2_fjLj7168ELj1ELj1ELj4ELj16ENS_18Kernel_traits_baseILj7168ES2_S2_fS2_fjLj128EEEEELb1ELb0ELb1EEEvNS_9FwdParamsE:
	.zero		1128


//--------------------- .nv.constant0._ZN10layer_norm31ln_parallel_residual_fwd_kernelINS_13Kernel_traitsI13__nv_bfloat16S2_fS2_fjLj7168ELj1ELj1ELj4ELj16ENS_18Kernel_traits_baseILj7168ES2_S2_fS2_fjLj128EEEEELb1ELb1ELb0EEEvNS_9FwdParamsE --------------------------
	.section	.nv.constant0._ZN10layer_norm31ln_parallel_residual_fwd_kernelINS_13Kernel_traitsI13__nv_bfloat16S2_fS2_fjLj7168ELj1ELj1ELj4ELj16ENS_18Kernel_traits_baseILj7168ES2_S2_fS2_fjLj128EEEEELb1ELb1ELb0EEEvNS_9FwdParamsE,"a",@progbits
	.sectionflags	@""
	.align	4
.nv.constant0._ZN10layer_norm31ln_parallel_residual_fwd_kernelINS_13Kernel_traitsI13__nv_bfloat16S2_fS2_fjLj7168ELj1ELj1ELj4ELj16ENS_18Kernel_traits_baseILj7168ES2_S2_fS2_fjLj128EEEEELb1ELb1ELb0EEEvNS_9FwdParamsE:
	.zero		1128


//--------------------- .nv.constant0._ZN10layer_norm31ln_parallel_residual_fwd_kernelINS_13Kernel_traitsI13__nv_bfloat16S2_fS2_fjLj7168ELj1ELj1ELj4ELj16ENS_18Kernel_traits_baseILj7168ES2_S2_fS2_fjLj128EEEEELb1ELb1ELb1EEEvNS_9FwdParamsE --------------------------
	.section	.nv.constant0._ZN10layer_norm31ln_parallel_residual_fwd_kernelINS_13Kernel_traitsI13__nv_bfloat16S2_fS2_fjLj7168ELj1ELj1ELj4ELj16ENS_18Kernel_traits_baseILj7168ES2_S2_fS2_fjLj128EEEEELb1ELb1ELb1EEEvNS_9FwdParamsE,"a",@progbits
	.sectionflags	@""
	.align	4
.nv.constant0._ZN10layer_norm31ln_parallel_residual_fwd_kernelINS_13Kernel_traitsI13__nv_bfloat16S2_fS2_fjLj7168ELj1ELj1ELj4ELj16ENS_18Kernel_traits_baseILj7168ES2_S2_fS2_fjLj128EEEEELb1ELb1ELb1EEEvNS_9FwdParamsE:
	.zero		1128


//--------------------- .nv.constant0._ZN10layer_norm31ln_parallel_residual_fwd_kernelINS_13Kernel_traitsIf13__nv_bfloat16fS2_fjLj7168ELj1ELj1ELj4ELj16ENS_18Kernel_traits_baseILj7168EfS2_fS2_fjLj128EEEEELb0ELb0ELb0EEEvNS_9FwdParamsE --------------------------
	.section	.nv.constant0._ZN10layer_norm31ln_parallel_residual_fwd_kernelINS_13Kernel_traitsIf13__nv_bfloat16fS2_fjLj7168ELj1ELj1ELj4ELj16ENS_18Kernel_traits_baseILj7168EfS2_fS2_fjLj128EEEEELb0ELb0ELb0EEEvNS_9FwdParamsE,"a",@progbits
	.sectionflags	@""
	.align	4
.nv.constant0._ZN10layer_norm31ln_parallel_residual_fwd_kernelINS_13Kernel_traitsIf13__nv_bfloat16fS2_fjLj7168ELj1ELj1ELj4ELj16ENS_18Kernel_traits_baseILj7168EfS2_fS2_fjLj128EEEEELb0ELb0ELb0EEEvNS_9FwdParamsE:
	.zero		1128


//--------------------- .nv.constant0._ZN10layer_norm31ln_parallel_residual_fwd_kernelINS_13Kernel_traitsIf13__nv_bfloat16fS2_fjLj7168ELj1ELj1ELj4ELj16ENS_18Kernel_traits_baseILj7168EfS2_fS2_fjLj128EEEEELb0ELb0ELb1EEEvNS_9FwdParamsE --------------------------
	.section	.nv.constant0._ZN10layer_norm31ln_parallel_residual_fwd_kernelINS_13Kernel_traitsIf13__nv_bfloat16fS2_fjLj7168ELj1ELj1ELj4ELj16ENS_18Kernel_traits_baseILj7168EfS2_fS2_fjLj128EEEEELb0ELb0ELb1EEEvNS_9FwdParamsE,"a",@progbits
	.sectionflags	@""
	.align	4
.nv.constant0._ZN10layer_norm31ln_parallel_residual_fwd_kernelINS_13Kernel_traitsIf13__nv_bfloat16fS2_fjLj7168ELj1ELj1ELj4ELj16ENS_18Kernel_traits_baseILj7168EfS2_fS2_fjLj128EEEEELb0ELb0ELb1EEEvNS_9FwdParamsE:
	.zero		1128


//--------------------- .nv.constant0._ZN10layer_norm31ln_parallel_residual_fwd_kernelINS_13Kernel_traitsIf13__nv_bfloat16fS2_fjLj7168ELj1ELj1ELj4ELj16ENS_18Kernel_traits_baseILj7168EfS2_fS2_fjLj128EEEEELb0ELb1ELb0EEEvNS_9FwdParamsE --------------------------
	.section	.nv.constant0._ZN10layer_norm31ln_parallel_residual_fwd_kernelINS_13Kernel_traitsIf13__nv_bfloat16fS2_fjLj7168ELj1ELj1ELj4ELj16ENS_18Kernel_traits_baseILj7168EfS2_fS2_fjLj128EEEEELb0ELb1ELb0EEEvNS_9FwdParamsE,"a",@progbits
	.sectionflags	@""
	.align	4
.nv.constant0._ZN10layer_norm31ln_parallel_residual_fwd_kernelINS_13Kernel_traitsIf13__nv_bfloat16fS2_fjLj7168ELj1ELj1ELj4ELj16ENS_18Kernel_traits_baseILj7168EfS2_fS2_fjLj128EEEEELb0ELb1ELb0EEEvNS_9FwdParamsE:
	.zero		1128


//--------------------- .nv.constant0._ZN10layer_norm31ln_parallel_residual_fwd_kernelINS_13Kernel_traitsIf13__nv_bfloat16fS2_fjLj7168ELj1ELj1ELj4ELj16ENS_18Kernel_traits_baseILj7168EfS2_fS2_fjLj128EEEEELb0ELb1ELb1EEEvNS_9FwdParamsE --------------------------
	.section	.nv.constant0._ZN10layer_norm31ln_parallel_residual_fwd_kernelINS_13Kernel_traitsIf13__nv_bfloat16fS2_fjLj7168ELj1ELj1ELj4ELj16ENS_18Kernel_traits_baseILj7168EfS2_fS2_fjLj128EEEEELb0ELb1ELb1EEEvNS_9FwdParamsE,"a",@progbits
	.sectionflags	@""
	.align	4
.nv.constant0._ZN10layer_norm31ln_parallel_residual_fwd_kernelINS_13Kernel_traitsIf13__nv_bfloat16fS2_fjLj7168ELj1ELj1ELj4ELj16ENS_18Kernel_traits_baseILj7168EfS2_fS2_fjLj128EEEEELb0ELb1ELb1EEEvNS_9FwdParamsE:
	.zero		1128


//--------------------- .nv.constant0._ZN10layer_norm31ln_parallel_residual_fwd_kernelINS_13Kernel_traitsIf13__nv_bfloat16fS2_fjLj7168ELj1ELj1ELj4ELj16ENS_18Kernel_traits_baseILj7168EfS2_fS2_fjLj128EEEEELb1ELb0ELb0EEEvNS_9FwdParamsE --------------------------
	.section	.nv.constant0._ZN10layer_norm31ln_parallel_residual_fwd_kernelINS_13Kernel_traitsIf13__nv_bfloat16fS2_fjLj7168ELj1ELj1ELj4ELj16ENS_18Kernel_traits_baseILj7168EfS2_fS2_fjLj128EEEEELb1ELb0ELb0EEEvNS_9FwdParamsE,"a",@progbits
	.sectionflags	@""
	.align	4
.nv.constant0._ZN10layer_norm31ln_parallel_residual_fwd_kernelINS_13Kernel_traitsIf13__nv_bfloat16fS2_fjLj7168ELj1ELj1ELj4ELj16ENS_18Kernel_traits_baseILj7168EfS2_fS2_fjLj128EEEEELb1ELb0ELb0EEEvNS_9FwdParamsE:
	.zero		1128


//--------------------- .nv.constant0._ZN10layer_norm31ln_parallel_residual_fwd_kernelINS_13Kernel_traitsIf13__nv_bfloat16fS2_fjLj7168ELj1ELj1ELj4ELj16ENS_18Kernel_traits_baseILj7168EfS2_fS2_fjLj128EEEEELb1ELb0ELb1EEEvNS_9FwdParamsE --------------------------
	.section	.nv.constant0._ZN10layer_norm31ln_parallel_residual_fwd_kernelINS_13Kernel_traitsIf13__nv_bfloat16fS2_fjLj7168ELj1ELj1ELj4ELj16ENS_18Kernel_traits_baseILj7168EfS2_fS2_fjLj128EEEEELb1ELb0ELb1EEEvNS_9FwdParamsE,"a",@progbits
	.sectionflags	@""
	.align	4
.nv.constant0._ZN10layer_norm31ln_parallel_residual_fwd_kernelINS_13Kernel_traitsIf13__nv_bfloat16fS2_fjLj7168ELj1ELj1ELj4ELj16ENS_18Kernel_traits_baseILj7168EfS2_fS2_fjLj128EEEEELb1ELb0ELb1EEEvNS_9FwdParamsE:
	.zero		1128


//--------------------- .nv.constant0._ZN10layer_norm31ln_parallel_residual_fwd_kernelINS_13Kernel_traitsIf13__nv_bfloat16fS2_fjLj7168ELj1ELj1ELj4ELj16ENS_18Kernel_traits_baseILj7168EfS2_fS2_fjLj128EEEEELb1ELb1ELb0EEEvNS_9FwdParamsE --------------------------
	.section	.nv.constant0._ZN10layer_norm31ln_parallel_residual_fwd_kernelINS_13Kernel_traitsIf13__nv_bfloat16fS2_fjLj7168ELj1ELj1ELj4ELj16ENS_18Kernel_traits_baseILj7168EfS2_fS2_fjLj128EEEEELb1ELb1ELb0EEEvNS_9FwdParamsE,"a",@progbits
	.sectionflags	@""
	.align	4
.nv.constant0._ZN10layer_norm31ln_parallel_residual_fwd_kernelINS_13Kernel_traitsIf13__nv_bfloat16fS2_fjLj7168ELj1ELj1ELj4ELj16ENS_18Kernel_traits_baseILj7168EfS2_fS2_fjLj128EEEEELb1ELb1ELb0EEEvNS_9FwdParamsE:
	.zero		1128


//--------------------- .nv.constant0._ZN10layer_norm31ln_parallel_residual_fwd_kernelINS_13Kernel_traitsIf13__nv_bfloat16fS2_fjLj7168ELj1ELj1ELj4ELj16ENS_18Kernel_traits_baseILj7168EfS2_fS2_fjLj128EEEEELb1ELb1ELb1EEEvNS_9FwdParamsE --------------------------
	.section	.nv.constant0._ZN10layer_norm31ln_parallel_residual_fwd_kernelINS_13Kernel_traitsIf13__nv_bfloat16fS2_fjLj7168ELj1ELj1ELj4ELj16ENS_18Kernel_traits_baseILj7168EfS2_fS2_fjLj128EEEEELb1ELb1ELb1EEEvNS_9FwdParamsE,"a",@progbits
	.sectionflags	@""
	.align	4
.nv.constant0._ZN10layer_norm31ln_parallel_residual_fwd_kernelINS_13Kernel_traitsIf13__nv_bfloat16fS2_fjLj7168ELj1ELj1ELj4ELj16ENS_18Kernel_traits_baseILj7168EfS2_fS2_fjLj128EEEEELb1ELb1ELb1EEEvNS_9FwdParamsE:
	.zero		1128


//--------------------- .nv.constant0._ZN10layer_norm31ln_parallel_residual_fwd_kernelINS_13Kernel_traitsIf6__halfS2_S2_fjLj7168ELj1ELj1ELj4ELj16ENS_18Kernel_traits_baseILj7168EfS2_S2_S2_fjLj128EEEEELb0ELb0ELb0EEEvNS_9FwdParamsE --------------------------
	.section	.nv.constant0._ZN10layer_norm31ln_parallel_residual_fwd_kernelINS_13Kernel_traitsIf6__halfS2_S2_fjLj7168ELj1ELj1ELj4ELj16ENS_18Kernel_traits_baseILj7168EfS2_S2_S2_fjLj128EEEEELb0ELb0ELb0EEEvNS_9FwdParamsE,"a",@progbits
	.sectionflags	@""
	.align	4
.nv.constant0._ZN10layer_norm31ln_parallel_residual_fwd_kernelINS_13Kernel_traitsIf6__halfS2_S2_fjLj7168ELj1ELj1ELj4ELj16ENS_18Kernel_traits_baseILj7168EfS2_S2_S2_fjLj128EEEEELb0ELb0ELb0EEEvNS_9FwdParamsE:
	.zero		1128


//--------------------- .nv.constant0._ZN10layer_norm31ln_parallel_residual_fwd_kernelINS_13Kernel_traitsIf6__halfS2_S2_fjLj7168ELj1ELj1ELj4ELj16ENS_18Kernel_traits_baseILj7168EfS2_S2_S2_fjLj128EEEEELb0ELb0ELb1EEEvNS_9FwdParamsE --------------------------
	.section	.nv.constant0._ZN10layer_norm31ln_parallel_residual_fwd_kernelINS_13Kernel_traitsIf6__halfS2_S2_fjLj7168ELj1ELj1ELj4ELj16ENS_18Kernel_traits_baseILj7168EfS2_S2_S2_fjLj128EEEEELb0ELb0ELb1EEEvNS_9FwdParamsE,"a",@progbits
	.sectionflags	@""
	.align	4
.nv.constant0._ZN10layer_norm31ln_parallel_residual_fwd_kernelINS_13Kernel_traitsIf6__halfS2_S2_fjLj7168ELj1ELj1ELj4ELj16ENS_18Kernel_traits_baseILj7168EfS2_S2_S2_fjLj128EEEEELb0ELb0ELb1EEEvNS_9FwdParamsE:
	.zero		1128


//--------------------- .nv.constant0._ZN10layer_norm31ln_parallel_residual_fwd_kernelINS_13Kernel_traitsIf6__halfS2_S2_fjLj7168ELj1ELj1ELj4ELj16ENS_18Kernel_traits_baseILj7168EfS2_S2_S2_fjLj128EEEEELb0ELb1ELb0EEEvNS_9FwdParamsE --------------------------
	.section	.nv.constant0._ZN10layer_norm31ln_parallel_residual_fwd_kernelINS_13Kernel_traitsIf6__halfS2_S2_fjLj7168ELj1ELj1ELj4ELj16ENS_18Kernel_traits_baseILj7168EfS2_S2_S2_fjLj128EEEEELb0ELb1ELb0EEEvNS_9FwdParamsE,"a",@progbits
	.sectionflags	@""
	.align	4
.nv.constant0._ZN10layer_norm31ln_parallel_residual_fwd_kernelINS_13Kernel_traitsIf6__halfS2_S2_fjLj7168ELj1ELj1ELj4ELj16ENS_18Kernel_traits_baseILj7168EfS2_S2_S2_fjLj128EEEEELb0ELb1ELb0EEEvNS_9FwdParamsE:
	.zero		1128


//--------------------- .nv.constant0._ZN10layer_norm31ln_parallel_residual_fwd_kernelINS_13Kernel_traitsIf6__halfS2_S2_fjLj7168ELj1ELj1ELj4ELj16ENS_18Kernel_traits_baseILj7168EfS2_S2_S2_fjLj128EEEEELb0ELb1ELb1EEEvNS_9FwdParamsE --------------------------
	.section	.nv.constant0._ZN10layer_norm31ln_parallel_residual_fwd_kernelINS_13Kernel_traitsIf6__halfS2_S2_fjLj7168ELj1ELj1ELj4ELj16ENS_18Kernel_traits_baseILj7168EfS2_S2_S2_fjLj128EEEEELb0ELb1ELb1EEEvNS_9FwdParamsE,"a",@progbits
	.sectionflags	@""
	.align	4
.nv.constant0._ZN10layer_norm31ln_parallel_residual_fwd_kernelINS_13Kernel_traitsIf6__halfS2_S2_fjLj7168ELj1ELj1ELj4ELj16ENS_18Kernel_traits_baseILj7168EfS2_S2_S2_fjLj128EEEEELb0ELb1ELb1EEEvNS_9FwdParamsE:
	.zero		1128


//--------------------- .nv.constant0._ZN10layer_norm31ln_parallel_residual_fwd_kernelINS_13Kernel_traitsIf6__halfS2_S2_fjLj7168ELj1ELj1ELj4ELj16ENS_18Kernel_traits_baseILj7168EfS2_S2_S2_fjLj128EEEEELb1ELb0ELb0EEEvNS_9FwdParamsE --------------------------
	.section	.nv.constant0._ZN10layer_norm31ln_parallel_residual_fwd_kernelINS_13Kernel_traitsIf6__halfS2_S2_fjLj7168ELj1ELj1ELj4ELj16ENS_18Kernel_traits_baseILj7168EfS2_S2_S2_fjLj128EEEEELb1ELb0ELb0EEEvNS_9FwdParamsE,"a",@progbits
	.sectionflags	@""
	.align	4
.nv.constant0._ZN10layer_norm31ln_parallel_residual_fwd_kernelINS_13Kernel_traitsIf6__halfS2_S2_fjLj7168ELj1ELj1ELj4ELj16ENS_18Kernel_traits_baseILj7168EfS2_S2_S2_fjLj128EEEEELb1ELb0ELb0EEEvNS_9FwdParamsE:
	.zero		1128


//--------------------- .nv.constant0._ZN10layer_norm31ln_parallel_residual_fwd_kernelINS_13Kernel_traitsIf6__halfS2_S2_fjLj7168ELj1ELj1ELj4ELj16ENS_18Kernel_traits_baseILj7168EfS2_S2_S2_fjLj128EEEEELb1ELb0ELb1EEEvNS_9FwdParamsE --------------------------
	.section	.nv.constant0._ZN10layer_norm31ln_parallel_residual_fwd_kernelINS_13Kernel_traitsIf6__halfS2_S2_fjLj7168ELj1ELj1ELj4ELj16ENS_18Kernel_traits_baseILj7168EfS2_S2_S2_fjLj128EEEEELb1ELb0ELb1EEEvNS_9FwdParamsE,"a",@progbits
	.sectionflags	@""
	.align	4
.nv.constant0._ZN10layer_norm31ln_parallel_residual_fwd_kernelINS_13Kernel_traitsIf6__halfS2_S2_fjLj7168ELj1ELj1ELj4ELj16ENS_18Kernel_traits_baseILj7168EfS2_S2_S2_fjLj128EEEEELb1ELb0ELb1EEEvNS_9FwdParamsE:
	.zero		1128


//--------------------- .nv.constant0._ZN10layer_norm31ln_parallel_residual_fwd_kernelINS_13Kernel_traitsIf6__halfS2_S2_fjLj7168ELj1ELj1ELj4ELj16ENS_18Kernel_traits_baseILj7168EfS2_S2_S2_fjLj128EEEEELb1ELb1ELb0EEEvNS_9FwdParamsE --------------------------
	.section	.nv.constant0._ZN10layer_norm31ln_parallel_residual_fwd_kernelINS_13Kernel_traitsIf6__halfS2_S2_fjLj7168ELj1ELj1ELj4ELj16ENS_18Kernel_traits_baseILj7168EfS2_S2_S2_fjLj128EEEEELb1ELb1ELb0EEEvNS_9FwdParamsE,"a",@progbits
	.sectionflags	@""
	.align	4
.nv.constant0._ZN10layer_norm31ln_parallel_residual_fwd_kernelINS_13Kernel_traitsIf6__halfS2_S2_fjLj7168ELj1ELj1ELj4ELj16ENS_18Kernel_traits_baseILj7168EfS2_S2_S2_fjLj128EEEEELb1ELb1ELb0EEEvNS_9FwdParamsE:
	.zero		1128


//--------------------- .nv.constant0._ZN10layer_norm31ln_parallel_residual_fwd_kernelINS_13Kernel_traitsIf6__halfS2_S2_fjLj7168ELj1ELj1ELj4ELj16ENS_18Kernel_traits_baseILj7168EfS2_S2_S2_fjLj128EEEEELb1ELb1ELb1EEEvNS_9FwdParamsE --------------------------
	.section	.nv.constant0._ZN10layer_norm31ln_parallel_residual_fwd_kernelINS_13Kernel_traitsIf6__halfS2_S2_fjLj7168ELj1ELj1ELj4ELj16ENS_18Kernel_traits_baseILj7168EfS2_S2_S2_fjLj128EEEEELb1ELb1ELb1EEEvNS_9FwdParamsE,"a",@progbits
	.sectionflags	@""
	.align	4
.nv.constant0._ZN10layer_norm31ln_parallel_residual_fwd_kernelINS_13Kernel_traitsIf6__halfS2_S2_fjLj7168ELj1ELj1ELj4ELj16ENS_18Kernel_traits_baseILj7168EfS2_S2_S2_fjLj128EEEEELb1ELb1ELb1EEEvNS_9FwdParamsE:
	.zero		1128


//--------------------- .nv.constant0._ZN10layer_norm31ln_parallel_residual_fwd_kernelINS_13Kernel_traitsI6__halfS2_fS2_fjLj7168ELj1ELj1ELj4ELj16ENS_18Kernel_traits_baseILj7168ES2_S2_fS2_fjLj128EEEEELb0ELb0ELb0EEEvNS_9FwdParamsE --------------------------
	.section	.nv.constant0._ZN10layer_norm31ln_parallel_residual_fwd_kernelINS_13Kernel_traitsI6__halfS2_fS2_fjLj7168ELj1ELj1ELj4ELj16ENS_18Kernel_traits_baseILj7168ES2_S2_fS2_fjLj128EEEEELb0ELb0ELb0EEEvNS_9FwdParamsE,"a",@progbits
	.sectionflags	@""
	.align	4
.nv.constant0._ZN10layer_norm31ln_parallel_residual_fwd_kernelINS_13Kernel_traitsI6__halfS2_fS2_fjLj7168ELj1ELj1ELj4ELj16ENS_18Kernel_traits_baseILj7168ES2_S2_fS2_fjLj128EEEEELb0ELb0ELb0EEEvNS_9FwdParamsE:
	.zero		1128


//--------------------- .nv.constant0._ZN10layer_norm31ln_parallel_residual_fwd_kernelINS_13Kernel_traitsI6__halfS2_fS2_fjLj7168ELj1ELj1ELj4ELj16ENS_18Kernel_traits_baseILj7168ES2_S2_fS2_fjLj128EEEEELb0ELb0ELb1EEEvNS_9FwdParamsE --------------------------
	.section	.nv.constant0._ZN10layer_norm31ln_parallel_residual_fwd_kernelINS_13Kernel_traitsI6__halfS2_fS2_fjLj7168ELj1ELj1ELj4ELj16ENS_18Kernel_traits_baseILj7168ES2_S2_fS2_fjLj128EEEEELb0ELb0ELb1EEEvNS_9FwdParamsE,"a",@progbits
	.sectionflags	@""
	.align	4
.nv.constant0._ZN10layer_norm31ln_parallel_residual_fwd_kernelINS_13Kernel_traitsI6__halfS2_fS2_fjLj7168ELj1ELj1ELj4ELj16ENS_18Kernel_traits_baseILj7168ES2_S2_fS2_fjLj128EEEEELb0ELb0ELb1EEEvNS_9FwdParamsE:
	.zero		1128


//--------------------- .nv.constant0._ZN10layer_norm31ln_parallel_residual_fwd_kernelINS_13Kernel_traitsI6__halfS2_fS2_fjLj7168ELj1ELj1ELj4ELj16ENS_18Kernel_traits_baseILj7168ES2_S2_fS2_fjLj128EEEEELb0ELb1ELb0EEEvNS_9FwdParamsE --------------------------
	.section	.nv.constant0._ZN10layer_norm31ln_parallel_residual_fwd_kernelINS_13Kernel_traitsI6__halfS2_fS2_fjLj7168ELj1ELj1ELj4ELj16ENS_18Kernel_traits_baseILj7168ES2_S2_fS2_fjLj128EEEEELb0ELb1ELb0EEEvNS_9FwdParamsE,"a",@progbits
	.sectionflags	@""
	.align	4
.nv.constant0._ZN10layer_norm31ln_parallel_residual_fwd_kernelINS_13Kernel_traitsI6__halfS2_fS2_fjLj7168ELj1ELj1ELj4ELj16ENS_18Kernel_traits_baseILj7168ES2_S2_fS2_fjLj128EEEEELb0ELb1ELb0EEEvNS_9FwdParamsE:
	.zero		1128


//--------------------- .nv.constant0._ZN10layer_norm31ln_parallel_residual_fwd_kernelINS_13Kernel_traitsI6__halfS2_fS2_fjLj7168ELj1ELj1ELj4ELj16ENS_18Kernel_traits_baseILj7168ES2_S2_fS2_fjLj128EEEEELb0ELb1ELb1EEEvNS_9FwdParamsE --------------------------
	.section	.nv.constant0._ZN10layer_norm31ln_parallel_residual_fwd_kernelINS_13Kernel_traitsI6__halfS2_fS2_fjLj7168ELj1ELj1ELj4ELj16ENS_18Kernel_traits_baseILj7168ES2_S2_fS2_fjLj128EEEEELb0ELb1ELb1EEEvNS_9FwdParamsE,"a",@progbits
	.sectionflags	@""
	.align	4
.nv.constant0._ZN10layer_norm31ln_parallel_residual_fwd_kernelINS_13Kernel_traitsI6__halfS2_fS2_fjLj7168ELj1ELj1ELj4ELj16ENS_18Kernel_traits_baseILj7168ES2_S2_fS2_fjLj128EEEEELb0ELb1ELb1EEEvNS_9FwdParamsE:
	.zero		1128


//--------------------- .nv.constant0._ZN10layer_norm31ln_parallel_residual_fwd_kernelINS_13Kernel_traitsI6__halfS2_fS2_fjLj7168ELj1ELj1ELj4ELj16ENS_18Kernel_traits_baseILj7168ES2_S2_fS2_fjLj128EEEEELb1ELb0ELb0EEEvNS_9FwdParamsE --------------------------
	.section	.nv.constant0._ZN10layer_norm31ln_parallel_residual_fwd_kernelINS_13Kernel_traitsI6__halfS2_fS2_fjLj7168ELj1ELj1ELj4ELj16ENS_18Kernel_traits_baseILj7168ES2_S2_fS2_fjLj128EEEEELb1ELb0ELb0EEEvNS_9FwdParamsE,"a",@progbits
	.sectionflags	@""
	.align	4
.nv.constant0._ZN10layer_norm31ln_parallel_residual_fwd_kernelINS_13Kernel_traitsI6__halfS2_fS2_fjLj7168ELj1ELj1ELj4ELj16ENS_18Kernel_traits_baseILj7168ES2_S2_fS2_fjLj128EEEEELb1ELb0ELb0EEEvNS_9FwdParamsE:
	.zero		1128


//--------------------- .nv.constant0._ZN10layer_norm31ln_parallel_residual_fwd_kernelINS_13Kernel_traitsI6__halfS2_fS2_fjLj7168ELj1ELj1ELj4ELj16ENS_18Kernel_traits_baseILj7168ES2_S2_fS2_fjLj128EEEEELb1ELb0ELb1EEEvNS_9FwdParamsE --------------------------
	.section	.nv.constant0._ZN10layer_norm31ln_parallel_residual_fwd_kernelINS_13Kernel_traitsI6__halfS2_fS2_fjLj7168ELj1ELj1ELj4ELj16ENS_18Kernel_traits_baseILj7168ES2_S2_fS2_fjLj128EEEEELb1ELb0ELb1EEEvNS_9FwdParamsE,"a",@progbits
	.sectionflags	@""
	.align	4
.nv.constant0._ZN10layer_norm31ln_parallel_residual_fwd_kernelINS_13Kernel_traitsI6__halfS2_fS2_fjLj7168ELj1ELj1ELj4ELj16ENS_18Kernel_traits_baseILj7168ES2_S2_fS2_fjLj128EEEEELb1ELb0ELb1EEEvNS_9FwdParamsE:
	.zero		1128


//--------------------- .nv.constant0._ZN10layer_norm31ln_parallel_residual_fwd_kernelINS_13Kernel_traitsI6__halfS2_fS2_fjLj7168ELj1ELj1ELj4ELj16ENS_18Kernel_traits_baseILj7168ES2_S2_fS2_fjLj128EEEEELb1ELb1ELb0EEEvNS_9FwdParamsE --------------------------
	.section	.nv.constant0._ZN10layer_norm31ln_parallel_residual_fwd_kernelINS_13Kernel_traitsI6__halfS2_fS2_fjLj7168ELj1ELj1ELj4ELj16ENS_18Kernel_traits_baseILj7168ES2_S2_fS2_fjLj128EEEEELb1ELb1ELb0EEEvNS_9FwdParamsE,"a",@progbits
	.sectionflags	@""
	.align	4
.nv.constant0._ZN10layer_norm31ln_parallel_residual_fwd_kernelINS_13Kernel_traitsI6__halfS2_fS2_fjLj7168ELj1ELj1ELj4ELj16ENS_18Kernel_traits_baseILj7168ES2_S2_fS2_fjLj128EEEEELb1ELb1ELb0EEEvNS_9FwdParamsE:
	.zero		1128


//--------------------- .nv.constant0._ZN10layer_norm31ln_parallel_residual_fwd_kernelINS_13Kernel_traitsI6__halfS2_fS2_fjLj7168ELj1ELj1ELj4ELj16ENS_18Kernel_traits_baseILj7168ES2_S2_fS2_fjLj128EEEEELb1ELb1ELb1EEEvNS_9FwdParamsE --------------------------
	.section	.nv.constant0._ZN10layer_norm31ln_parallel_residual_fwd_kernelINS_13Kernel_traitsI6__halfS2_fS2_fjLj7168ELj1ELj1ELj4ELj16ENS_18Kernel_traits_baseILj7168ES2_S2_fS2_fjLj128EEEEELb1ELb1ELb1EEEvNS_9FwdParamsE,"a",@progbits
	.sectionflags	@""
	.align	4
.nv.constant0._ZN10layer_norm31ln_parallel_residual_fwd_kernelINS_13Kernel_traitsI6__halfS2_fS2_fjLj7168ELj1ELj1ELj4ELj16ENS_18Kernel_traits_baseILj7168ES2_S2_fS2_fjLj128EEEEELb1ELb1ELb1EEEvNS_9FwdParamsE:
	.zero		1128


//--------------------- .nv.constant0._ZN10layer_norm31ln_parallel_residual_fwd_kernelINS_13Kernel_traitsIf6__halffS2_fjLj7168ELj1ELj1ELj4ELj16ENS_18Kernel_traits_baseILj7168EfS2_fS2_fjLj128EEEEELb0ELb0ELb0EEEvNS_9FwdParamsE --------------------------
	.section	.nv.constant0._ZN10layer_norm31ln_parallel_residual_fwd_kernelINS_13Kernel_traitsIf6__halffS2_fjLj7168ELj1ELj1ELj4ELj16ENS_18Kernel_traits_baseILj7168EfS2_fS2_fjLj128EEEEELb0ELb0ELb0EEEvNS_9FwdParamsE,"a",@progbits
	.sectionflags	@""
	.align	4
.nv.constant0._ZN10layer_norm31ln_parallel_residual_fwd_kernelINS_13Kernel_traitsIf6__halffS2_fjLj7168ELj1ELj1ELj4ELj16ENS_18Kernel_traits_baseILj7168EfS2_fS2_fjLj128EEEEELb0ELb0ELb0EEEvNS_9FwdParamsE:
	.zero		1128


//--------------------- .nv.constant0._ZN10layer_norm31ln_parallel_residual_fwd_kernelINS_13Kernel_traitsIf6__halffS2_fjLj7168ELj1ELj1ELj4ELj16ENS_18Kernel_traits_baseILj7168EfS2_fS2_fjLj128EEEEELb0ELb0ELb1EEEvNS_9FwdParamsE --------------------------
	.section	.nv.constant0._ZN10layer_norm31ln_parallel_residual_fwd_kernelINS_13Kernel_traitsIf6__halffS2_fjLj7168ELj1ELj1ELj4ELj16ENS_18Kernel_traits_baseILj7168EfS2_fS2_fjLj128EEEEELb0ELb0ELb1EEEvNS_9FwdParamsE,"a",@progbits
	.sectionflags	@""
	.align	4
.nv.constant0._ZN10layer_norm31ln_parallel_residual_fwd_kernelINS_13Kernel_traitsIf6__halffS2_fjLj7168ELj1ELj1ELj4ELj16ENS_18Kernel_traits_baseILj7168EfS2_fS2_fjLj128EEEEELb0ELb0ELb1EEEvNS_9FwdParamsE:
	.zero		1128


//--------------------- .nv.constant0._ZN10layer_norm31ln_parallel_residual_fwd_kernelINS_13Kernel_traitsIf6__halffS2_fjLj7168ELj1ELj1ELj4ELj16ENS_18Kernel_traits_baseILj7168EfS2_fS2_fjLj128EEEEELb0ELb1ELb0EEEvNS_9FwdParamsE --------------------------
	.section	.nv.constant0._ZN10layer_norm31ln_parallel_residual_fwd_kernelINS_13Kernel_traitsIf6__halffS2_fjLj7168ELj1ELj1ELj4ELj16ENS_18Kernel_traits_baseILj7168EfS2_fS2_fjLj128EEEEELb0ELb1ELb0EEEvNS_9FwdParamsE,"a",@progbits
	.sectionflags	@""
	.align	4
.nv.constant0._ZN10layer_norm31ln_parallel_residual_fwd_kernelINS_13Kernel_traitsIf6__halffS2_fjLj7168ELj1ELj1ELj4ELj16ENS_18Kernel_traits_baseILj7168EfS2_fS2_fjLj128EEEEELb0ELb1ELb0EEEvNS_9FwdParamsE:
	.zero		1128


//--------------------- .nv.constant0._ZN10layer_norm31ln_parallel_residual_fwd_kernelINS_13Kernel_traitsIf6__halffS2_fjLj7168ELj1ELj1ELj4ELj16ENS_18Kernel_traits_baseILj7168EfS2_fS2_fjLj128EEEEELb0ELb1ELb1EEEvNS_9FwdParamsE --------------------------
	.section	.nv.constant0._ZN10layer_norm31ln_parallel_residual_fwd_kernelINS_13Kernel_traitsIf6__halffS2_fjLj7168ELj1ELj1ELj4ELj16ENS_18Kernel_traits_baseILj7168EfS2_fS2_fjLj128EEEEELb0ELb1ELb1EEEvNS_9FwdParamsE,"a",@progbits
	.sectionflags	@""
	.align	4
.nv.constant0._ZN10layer_norm31ln_parallel_residual_fwd_kernelINS_13Kernel_traitsIf6__halffS2_fjLj7168ELj1ELj1ELj4ELj16ENS_18Kernel_traits_baseILj7168EfS2_fS2_fjLj128EEEEELb0ELb1ELb1EEEvNS_9FwdParamsE:
	.zero		1128


//--------------------- .nv.constant0._ZN10layer_norm31ln_parallel_residual_fwd_kernelINS_13Kernel_traitsIf6__halffS2_fjLj7168ELj1ELj1ELj4ELj16ENS_18Kernel_traits_baseILj7168EfS2_fS2_fjLj128EEEEELb1ELb0ELb0EEEvNS_9FwdParamsE --------------------------
	.section	.nv.constant0._ZN10layer_norm31ln_parallel_residual_fwd_kernelINS_13Kernel_traitsIf6__halffS2_fjLj7168ELj1ELj1ELj4ELj16ENS_18Kernel_traits_baseILj7168EfS2_fS2_fjLj128EEEEELb1ELb0ELb0EEEvNS_9FwdParamsE,"a",@progbits
	.sectionflags	@""
	.align	4
.nv.constant0._ZN10layer_norm31ln_parallel_residual_fwd_kernelINS_13Kernel_traitsIf6__halffS2_fjLj7168ELj1ELj1ELj4ELj16ENS_18Kernel_traits_baseILj7168EfS2_fS2_fjLj128EEEEELb1ELb0ELb0EEEvNS_9FwdParamsE:
	.zero		1128


//--------------------- .nv.constant0._ZN10layer_norm31ln_parallel_residual_fwd_kernelINS_13Kernel_traitsIf6__halffS2_fjLj7168ELj1ELj1ELj4ELj16ENS_18Kernel_traits_baseILj7168EfS2_fS2_fjLj128EEEEELb1ELb0ELb1EEEvNS_9FwdParamsE --------------------------
	.section	.nv.constant0._ZN10layer_norm31ln_parallel_residual_fwd_kernelINS_13Kernel_traitsIf6__halffS2_fjLj7168ELj1ELj1ELj4ELj16ENS_18Kernel_traits_baseILj7168EfS2_fS2_fjLj128EEEEELb1ELb0ELb1EEEvNS_9FwdParamsE,"a",@progbits
	.sectionflags	@""
	.align	4
.nv.constant0._ZN10layer_norm31ln_parallel_residual_fwd_kernelINS_13Kernel_traitsIf6__halffS2_fjLj7168ELj1ELj1ELj4ELj16ENS_18Kernel_traits_baseILj7168EfS2_fS2_fjLj128EEEEELb1ELb0ELb1EEEvNS_9FwdParamsE:
	.zero		1128


//--------------------- .nv.constant0._ZN10layer_norm31ln_parallel_residual_fwd_kernelINS_13Kernel_traitsIf6__halffS2_fjLj7168ELj1ELj1ELj4ELj16ENS_18Kernel_traits_baseILj7168EfS2_fS2_fjLj128EEEEELb1ELb1ELb0EEEvNS_9FwdParamsE --------------------------
	.section	.nv.constant0._ZN10layer_norm31ln_parallel_residual_fwd_kernelINS_13Kernel_traitsIf6__halffS2_fjLj7168ELj1ELj1ELj4ELj16ENS_18Kernel_traits_baseILj7168EfS2_fS2_fjLj128EEEEELb1ELb1ELb0EEEvNS_9FwdParamsE,"a",@progbits
	.sectionflags	@""
	.align	4
.nv.constant0._ZN10layer_norm31ln_parallel_residual_fwd_kernelINS_13Kernel_traitsIf6__halffS2_fjLj7168ELj1ELj1ELj4ELj16ENS_18Kernel_traits_baseILj7168EfS2_fS2_fjLj128EEEEELb1ELb1ELb0EEEvNS_9FwdParamsE:
	.zero		1128


//--------------------- .nv.constant0._ZN10layer_norm31ln_parallel_residual_fwd_kernelINS_13Kernel_traitsIf6__halffS2_fjLj7168ELj1ELj1ELj4ELj16ENS_18Kernel_traits_baseILj7168EfS2_fS2_fjLj128EEEEELb1ELb1ELb1EEEvNS_9FwdParamsE --------------------------
	.section	.nv.constant0._ZN10layer_norm31ln_parallel_residual_fwd_kernelINS_13Kernel_traitsIf6__halffS2_fjLj7168ELj1ELj1ELj4ELj16ENS_18Kernel_traits_baseILj7168EfS2_fS2_fjLj128EEEEELb1ELb1ELb1EEEvNS_9FwdParamsE,"a",@progbits
	.sectionflags	@""
	.align	4
.nv.constant0._ZN10layer_norm31ln_parallel_residual_fwd_kernelINS_13Kernel_traitsIf6__halffS2_fjLj7168ELj1ELj1ELj4ELj16ENS_18Kernel_traits_baseILj7168EfS2_fS2_fjLj128EEEEELb1ELb1ELb1EEEvNS_9FwdParamsE:
	.zero		1128


//--------------------- .nv.constant0._ZN10layer_norm31ln_parallel_residual_fwd_kernelINS_13Kernel_traitsI6__halfffffjLj7168ELj1ELj1ELj8ELj16ENS_18Kernel_traits_baseILj7168ES2_ffffjLj256EEEEELb0ELb0ELb0EEEvNS_9FwdParamsE --------------------------
	.section	.nv.constant0._ZN10layer_norm31ln_parallel_residual_fwd_kernelINS_13Kernel_traitsI6__halfffffjLj7168ELj1ELj1ELj8ELj16ENS_18Kernel_traits_baseILj7168ES2_ffffjLj256EEEEELb0ELb0ELb0EEEvNS_9FwdParamsE,"a",@progbits
	.sectionflags	@""
	.align	4
.nv.constant0._ZN10layer_norm31ln_parallel_residual_fwd_kernelINS_13Kernel_traitsI6__halfffffjLj7168ELj1ELj1ELj8ELj16ENS_18Kernel_traits_baseILj7168ES2_ffffjLj256EEEEELb0ELb0ELb0EEEvNS_9FwdParamsE:
	.zero		1128


//--------------------- .nv.constant0._ZN10layer_norm31ln_parallel_residual_fwd_kernelINS_13Kernel_traitsI6__halfffffjLj7168ELj1ELj1ELj8ELj16ENS_18Kernel_traits_baseILj7168ES2_ffffjLj256EEEEELb0ELb0ELb1EEEvNS_9FwdParamsE --------------------------
	.section	.nv.constant0._ZN10layer_norm31ln_parallel_residual_fwd_kernelINS_13Kernel_traitsI6__halfffffjLj7168ELj1ELj1ELj8ELj16ENS_18Kernel_traits_baseILj7168ES2_ffffjLj256EEEEELb0ELb0ELb1EEEvNS_9FwdParamsE,"a",@progbits
	.sectionflags	@""
	.align	4
.nv.constant0._ZN10layer_norm31ln_parallel_residual_fwd_kernelINS_13Kernel_traitsI6__halfffffjLj7168ELj1ELj1ELj8ELj16ENS_18Kernel_traits_baseILj7168ES2_ffffjLj256EEEEELb0ELb0ELb1EEEvNS_9FwdParamsE:
	.zero		1128


//--------------------- .nv.constant0._ZN10layer_norm31ln_parallel_residual_fwd_kernelINS_13Kernel_traitsI6__halfffffjLj7168ELj1ELj1ELj8ELj16ENS_18Kernel_traits_baseILj7168ES2_ffffjLj256EEEEELb0ELb1ELb0EEEvNS_9FwdParamsE --------------------------
	.section	.nv.constant0._ZN10layer_norm31ln_parallel_residual_fwd_kernelINS_13Kernel_traitsI6__halfffffjLj7168ELj1ELj1ELj8ELj16ENS_18Kernel_traits_baseILj7168ES2_ffffjLj256EEEEELb0ELb1ELb0EEEvNS_9FwdParamsE,"a",@progbits
	.sectionflags	@""
	.align	4
.nv.constant0._ZN10layer_norm31ln_parallel_residual_fwd_kernelINS_13Kernel_traitsI6__halfffffjLj7168ELj1ELj1ELj8ELj16ENS_18Kernel_traits_baseILj7168ES2_ffffjLj256EEEEELb0ELb1ELb0EEEvNS_9FwdParamsE:
	.zero		1128


//--------------------- .nv.constant0._ZN10layer_norm31ln_parallel_residual_fwd_kernelINS_13Kernel_traitsI6__halfffffjLj7168ELj1ELj1ELj8ELj16ENS_18Kernel_traits_baseILj7168ES2_ffffjLj256EEEEELb0ELb1ELb1EEEvNS_9FwdParamsE --------------------------
	.section	.nv.constant0._ZN10layer_norm31ln_parallel_residual_fwd_kernelINS_13Kernel_traitsI6__halfffffjLj7168ELj1ELj1ELj8ELj16ENS_18Kernel_traits_baseILj7168ES2_ffffjLj256EEEEELb0ELb1ELb1EEEvNS_9FwdParamsE,"a",@progbits
	.sectionflags	@""
	.align	4
.nv.constant0._ZN10layer_norm31ln_parallel_residual_fwd_kernelINS_13Kernel_traitsI6__halfffffjLj7168ELj1ELj1ELj8ELj16ENS_18Kernel_traits_baseILj7168ES2_ffffjLj256EEEEELb0ELb1ELb1EEEvNS_9FwdParamsE:
	.zero		1128


//--------------------- .nv.constant0._ZN10layer_norm31ln_parallel_residual_fwd_kernelINS_13Kernel_traitsI6__halfffffjLj7168ELj1ELj1ELj8ELj16ENS_18Kernel_traits_baseILj7168ES2_ffffjLj256EEEEELb1ELb0ELb0EEEvNS_9FwdParamsE --------------------------
	.section	.nv.constant0._ZN10layer_norm31ln_parallel_residual_fwd_kernelINS_13Kernel_traitsI6__halfffffjLj7168ELj1ELj1ELj8ELj16ENS_18Kernel_traits_baseILj7168ES2_ffffjLj256EEEEELb1ELb0ELb0EEEvNS_9FwdParamsE,"a",@progbits
	.sectionflags	@""
	.align	4
.nv.constant0._ZN10layer_norm31ln_parallel_residual_fwd_kernelINS_13Kernel_traitsI6__halfffffjLj7168ELj1ELj1ELj8ELj16ENS_18Kernel_traits_baseILj7168ES2_ffffjLj256EEEEELb1ELb0ELb0EEEvNS_9FwdParamsE:
	.zero		1128


//--------------------- .nv.constant0._ZN10layer_norm31ln_parallel_residual_fwd_kernelINS_13Kernel_traitsI6__halfffffjLj7168ELj1ELj1ELj8ELj16ENS_18Kernel_traits_baseILj7168ES2_ffffjLj256EEEEELb1ELb0ELb1EEEvNS_9FwdParamsE --------------------------
	.section	.nv.constant0._ZN10layer_norm31ln_parallel_residual_fwd_kernelINS_13Kernel_traitsI6__halfffffjLj7168ELj1ELj1ELj8ELj16ENS_18Kernel_traits_baseILj7168ES2_ffffjLj256EEEEELb1ELb0ELb1EEEvNS_9FwdParamsE,"a",@progbits
	.sectionflags	@""
	.align	4
.nv.constant0._ZN10layer_norm31ln_parallel_residual_fwd_kernelINS_13Kernel_traitsI6__halfffffjLj7168ELj1ELj1ELj8ELj16ENS_18Kernel_traits_baseILj7168ES2_ffffjLj256EEEEELb1ELb0ELb1EEEvNS_9FwdParamsE:
	.zero		1128


//--------------------- .nv.constant0._ZN10layer_norm31ln_parallel_residual_fwd_kernelINS_13Kernel_traitsI6__halfffffjLj7168ELj1ELj1ELj8ELj16ENS_18Kernel_traits_baseILj7168ES2_ffffjLj256EEEEELb1ELb1ELb0EEEvNS_9FwdParamsE --------------------------
	.section	.nv.constant0._ZN10layer_norm31ln_parallel_residual_fwd_kernelINS_13Kernel_traitsI6__halfffffjLj7168ELj1ELj1ELj8ELj16ENS_18Kernel_traits_baseILj7168ES2_ffffjLj256EEEEELb1ELb1ELb0EEEvNS_9FwdParamsE,"a",@progbits
	.sectionflags	@""
	.align	4
.nv.constant0._ZN10layer_norm31ln_parallel_residual_fwd_kernelINS_13Kernel_traitsI6__halfffffjLj7168ELj1ELj1ELj8ELj16ENS_18Kernel_traits_baseILj7168ES2_ffffjLj256EEEEELb1ELb1ELb0EEEvNS_9FwdParamsE:
	.zero		1128


//--------------------- .nv.constant0._ZN10layer_norm31ln_parallel_residual_fwd_kernelINS_13Kernel_traitsI6__halfffffjLj7168ELj1ELj1ELj8ELj16ENS_18Kernel_traits_baseILj7168ES2_ffffjLj256EEEEELb1ELb1ELb1EEEvNS_9FwdParamsE --------------------------
	.section	.nv.constant0._ZN10layer_norm31ln_parallel_residual_fwd_kernelINS_13Kernel_traitsI6__halfffffjLj7168ELj1ELj1ELj8ELj16ENS_18Kernel_traits_baseILj7168ES2_ffffjLj256EEEEELb1ELb1ELb1EEEvNS_9FwdParamsE,"a",@progbits
	.sectionflags	@""
	.align	4
.nv.constant0._ZN10layer_norm31ln_parallel_residual_fwd_kernelINS_13Kernel_traitsI6__halfffffjLj7168ELj1ELj1ELj8ELj16ENS_18Kernel_traits_baseILj7168ES2_ffffjLj256EEEEELb1ELb1ELb1EEEvNS_9FwdParamsE:
	.zero		1128


//--------------------- .nv.constant0._ZN10layer_norm31ln_parallel_residual_fwd_kernelINS_13Kernel_traitsIfffffjLj7168ELj1ELj1ELj8ELj16ENS_18Kernel_traits_baseILj7168EfffffjLj256EEEEELb0ELb0ELb0EEEvNS_9FwdParamsE --------------------------
	.section	.nv.constant0._ZN10layer_norm31ln_parallel_residual_fwd_kernelINS_13Kernel_traitsIfffffjLj7168ELj1ELj1ELj8ELj16ENS_18Kernel_traits_baseILj7168EfffffjLj256EEEEELb0ELb0ELb0EEEvNS_9FwdParamsE,"a",@progbits
	.sectionflags	@""
	.align	4
.nv.constant0._ZN10layer_norm31ln_parallel_residual_fwd_kernelINS_13Kernel_traitsIfffffjLj7168ELj1ELj1ELj8ELj16ENS_18Kernel_traits_baseILj7168EfffffjLj256EEEEELb0ELb0ELb0EEEvNS_9FwdParamsE:
	.zero		1128


//--------------------- .nv.constant0._ZN10layer_norm31ln_parallel_residual_fwd_kernelINS_13Kernel_traitsIfffffjLj7168ELj1ELj1ELj8ELj16ENS_18Kernel_traits_baseILj7168EfffffjLj256EEEEELb0ELb0ELb1EEEvNS_9FwdParamsE --------------------------
	.section	.nv.constant0._ZN10layer_norm31ln_parallel_residual_fwd_kernelINS_13Kernel_traitsIfffffjLj7168ELj1ELj1ELj8ELj16ENS_18Kernel_traits_baseILj7168EfffffjLj256EEEEELb0ELb0ELb1EEEvNS_9FwdParamsE,"a",@progbits
	.sectionflags	@""
	.align	4
.nv.constant0._ZN10layer_norm31ln_parallel_residual_fwd_kernelINS_13Kernel_traitsIfffffjLj7168ELj1ELj1ELj8ELj16ENS_18Kernel_traits_baseILj7168EfffffjLj256EEEEELb0ELb0ELb1EEEvNS_9FwdParamsE:
	.zero		1128


//--------------------- .nv.constant0._ZN10layer_norm31ln_parallel_residual_fwd_kernelINS_13Kernel_traitsIfffffjLj7168ELj1ELj1ELj8ELj16ENS_18Kernel_traits_baseILj7168EfffffjLj256EEEEELb0ELb1ELb0EEEvNS_9FwdParamsE --------------------------
	.section	.nv.constant0._ZN10layer_norm31ln_parallel_residual_fwd_kernelINS_13Kernel_traitsIfffffjLj7168ELj1ELj1ELj8ELj16ENS_18Kernel_traits_baseILj7168EfffffjLj256EEEEELb0ELb1ELb0EEEvNS_9FwdParamsE,"a",@progbits
	.sectionflags	@""
	.align	4
.nv.constant0._ZN10layer_norm31ln_parallel_residual_fwd_kernelINS_13Kernel_traitsIfffffjLj7168ELj1ELj1ELj8ELj16ENS_18Kernel_traits_baseILj7168EfffffjLj256EEEEELb0ELb1ELb0EEEvNS_9FwdParamsE:
	.zero		1128


//--------------------- .nv.constant0._ZN10layer_norm31ln_parallel_residual_fwd_kernelINS_13Kernel_traitsIfffffjLj7168ELj1ELj1ELj8ELj16ENS_18Kernel_traits_baseILj7168EfffffjLj256EEEEELb0ELb1ELb1EEEvNS_9FwdParamsE --------------------------
	.section	.nv.constant0._ZN10layer_norm31ln_parallel_residual_fwd_kernelINS_13Kernel_traitsIfffffjLj7168ELj1ELj1ELj8ELj16ENS_18Kernel_traits_baseILj7168EfffffjLj256EEEEELb0ELb1ELb1EEEvNS_9FwdParamsE,"a",@progbits
	.sectionflags	@""
	.align	4
.nv.constant0._ZN10layer_norm31ln_parallel_residual_fwd_kernelINS_13Kernel_traitsIfffffjLj7168ELj1ELj1ELj8ELj16ENS_18Kernel_traits_baseILj7168EfffffjLj256EEEEELb0ELb1ELb1EEEvNS_9FwdParamsE:
	.zero		1128


//--------------------- .nv.constant0._ZN10layer_norm31ln_parallel_residual_fwd_kernelINS_13Kernel_traitsIfffffjLj7168ELj1ELj1ELj8ELj16ENS_18Kernel_traits_baseILj7168EfffffjLj256EEEEELb1ELb0ELb0EEEvNS_9FwdParamsE --------------------------
	.section	.nv.constant0._ZN10layer_norm31ln_parallel_residual_fwd_kernelINS_13Kernel_traitsIfffffjLj7168ELj1ELj1ELj8ELj16ENS_18Kernel_traits_baseILj7168EfffffjLj256EEEEELb1ELb0ELb0EEEvNS_9FwdParamsE,"a",@progbits
	.sectionflags	@""
	.align	4
.nv.constant0._ZN10layer_norm31ln_parallel_residual_fwd_kernelINS_13Kernel_traitsIfffffjLj7168ELj1ELj1ELj8ELj16ENS_18Kernel_traits_baseILj7168EfffffjLj256EEEEELb1ELb0ELb0EEEvNS_9FwdParamsE:
	.zero		1128


//--------------------- .nv.constant0._ZN10layer_norm31ln_parallel_residual_fwd_kernelINS_13Kernel_traitsIfffffjLj7168ELj1ELj1ELj8ELj16ENS_18Kernel_traits_baseILj7168EfffffjLj256EEEEELb1ELb0ELb1EEEvNS_9FwdParamsE --------------------------
	.section	.nv.constant0._ZN10layer_norm31ln_parallel_residual_fwd_kernelINS_13Kernel_traitsIfffffjLj7168ELj1ELj1ELj8ELj16ENS_18Kernel_traits_baseILj7168EfffffjLj256EEEEELb1ELb0ELb1EEEvNS_9FwdParamsE,"a",@progbits
	.sectionflags	@""
	.align	4
.nv.constant0._ZN10layer_norm31ln_parallel_residual_fwd_kernelINS_13Kernel_traitsIfffffjLj7168ELj1ELj1ELj8ELj16ENS_18Kernel_traits_baseILj7168EfffffjLj256EEEEELb1ELb0ELb1EEEvNS_9FwdParamsE:
	.zero		1128


//--------------------- .nv.constant0._ZN10layer_norm31ln_parallel_residual_fwd_kernelINS_13Kernel_traitsIfffffjLj7168ELj1ELj1ELj8ELj16ENS_18Kernel_traits_baseILj7168EfffffjLj256EEEEELb1ELb1ELb0EEEvNS_9FwdParamsE --------------------------
	.section	.nv.constant0._ZN10layer_norm31ln_parallel_residual_fwd_kernelINS_13Kernel_traitsIfffffjLj7168ELj1ELj1ELj8ELj16ENS_18Kernel_traits_baseILj7168EfffffjLj256EEEEELb1ELb1ELb0EEEvNS_9FwdParamsE,"a",@progbits
	.sectionflags	@""
	.align	4
.nv.constant0._ZN10layer_norm31ln_parallel_residual_fwd_kernelINS_13Kernel_traitsIfffffjLj7168ELj1ELj1ELj8ELj16ENS_18Kernel_traits_baseILj7168EfffffjLj256EEEEELb1ELb1ELb0EEEvNS_9FwdParamsE:
	.zero		1128


//--------------------- .nv.constant0._ZN10layer_norm31ln_parallel_residual_fwd_kernelINS_13Kernel_traitsIfffffjLj7168ELj1ELj1ELj8ELj16ENS_18Kernel_traits_baseILj7168EfffffjLj256EEEEELb1ELb1ELb1EEEvNS_9FwdParamsE --------------------------
	.section	.nv.constant0._ZN10layer_norm31ln_parallel_residual_fwd_kernelINS_13Kernel_traitsIfffffjLj7168ELj1ELj1ELj8ELj16ENS_18Kernel_traits_baseILj7168EfffffjLj256EEEEELb1ELb1ELb1EEEvNS_9FwdParamsE,"a",@progbits
	.sectionflags	@""
	.align	4
.nv.constant0._ZN10layer_norm31ln_parallel_residual_fwd_kernelINS_13Kernel_traitsIfffffjLj7168ELj1ELj1ELj8ELj16ENS_18Kernel_traits_baseILj7168EfffffjLj256EEEEELb1ELb1ELb1EEEvNS_9FwdParamsE:
	.zero		1128


//--------------------- SYMBOLS --------------------------

	.type		.nv.reservedSmem.offset0,@object
	.size		.nv.reservedSmem.offset0,0x4
	.type		.nv.reservedSmem.cap,@object
	.size		.nv.reservedSmem.cap,0x4
